// Copyright (c) 2024, Jay Shah, Ganesh Bikshandi, Ying Zhang, Vijay Thakkar, Pradeep Ramani, Tri Dao.
// Splitting the different template instantiations to different files to speed up compilation.
// This file is auto-generated. See "generate_kernels.py"

#include "flash_fwd_launch_template.h"

#ifndef FLASHATTENTION_DISABLE_HDIM64
template void run_mha_fwd_<90, cutlass::bfloat16_t, 64, 256, false, false, true, true>(Flash_fwd_params &params, cudaStream_t stream);
#endif


// ===== COMPILED SASS (sm_90a) =====

	.target	sm_90a

	.elftype	@"ET_EXEC"


//--------------------- .note.nv.tkinfo           --------------------------
	.section	.note.nv.tkinfo,"",@"SHT_NOTE"
	.sectionflags	@"SHF_NOTE_NV_TKINFO"
	.tkinfo
        /*0018*/ 	.word	0x00000002
        /*0030*/ 	.string	""
        /*0030*/ 	.string	"ptxas"
        /*0030*/ 	.string	"Cuda compilation tools, release 13.0, V13.0.88"
        /*0030*/ 	.string	"Build cuda_13.0.r13.0/compiler.36424714_0"
        /*0030*/ 	.string	"-arch sm_90a -m 64 "



//--------------------- .note.nv.cuinfo           --------------------------
	.section	.note.nv.cuinfo,"",@"SHT_NOTE"
	.sectionflags	@"SHF_NOTE_NV_CUINFO"
        /*0018*/ 	.short	0x0002
        /*001a*/ 	.short	0x005a
        /*001c*/ 	.short	0x0082
	.zero		2


//--------------------- .nv.info                  --------------------------
	.section	.nv.info,"",@"SHT_CUDA_INFO"
	.align	4


	//----- nvinfo : EIATTR_REGCOUNT
	.align		4
        /*0000*/ 	.byte	0x04, 0x2f
        /*0002*/ 	.short	(.L_21 - .L_20)
	.align		4
.L_20:
        /*0004*/ 	.word	index@(_ZN7cutlass13device_kernelIN5flash11enable_sm90INS1_16FlashAttnFwdSm90INS1_25CollectiveMainloopFwdSm90ILi2EN4cute5tupleIJNS5_1CILi1EEES8_S8_EEENS6_IJNS7_ILi128EEENS7_ILi96EEENS7_ILi64EEEEEELi256ENS_10bfloat16_tEfNS_4arch4Sm90ELb1ELb0ELb1ELb1ELb0ELb1ELb1ELb1ELb0ELb1ELb0ELb0EEENS1_21CollectiveEpilogueFwdINS6_IJSA_NS7_ILi256EEESB_EEES9_SE_SG_Li256ELb1ELb1ELb0ELb0EEENS1_36VarlenDynamicPersistentTileSchedulerILi128ELi96ELi256ELi128ELb0ELb1ELb1ELb1ELb1ELb1EEEEEEEEEvNT_6ParamsE)
        /*0008*/ 	.word	0x000000a8


	//----- nvinfo : EIATTR_FRAME_SIZE
	.align		4
.L_21:
        /*000c*/ 	.byte	0x04, 0x11
        /*000e*/ 	.short	(.L_23 - .L_22)
	.align		4
.L_22:
        /*0010*/ 	.word	index@(_ZN7cutlass13device_kernelIN5flash11enable_sm90INS1_16FlashAttnFwdSm90INS1_25CollectiveMainloopFwdSm90ILi2EN4cute5tupleIJNS5_1CILi1EEES8_S8_EEENS6_IJNS7_ILi128EEENS7_ILi96EEENS7_ILi64EEEEEELi256ENS_10bfloat16_tEfNS_4arch4Sm90ELb1ELb0ELb1ELb1ELb0ELb1ELb1ELb1ELb0ELb1ELb0ELb0EEENS1_21CollectiveEpilogueFwdINS6_IJSA_NS7_ILi256EEESB_EEES9_SE_SG_Li256ELb1ELb1ELb0ELb0EEENS1_36VarlenDynamicPersistentTileSchedulerILi128ELi96ELi256ELi128ELb0ELb1ELb1ELb1ELb1ELb1EEEEEEEEEvNT_6ParamsE)
        /*0014*/ 	.word	0x000000b8


	//----- nvinfo : EIATTR_REGCOUNT
	.align		4
.L_23:
        /*0018*/ 	.byte	0x04, 0x2f
        /*001a*/ 	.short	(.L_25 - .L_24)
	.align		4
.L_24:
        /*001c*/ 	.word	index@(_ZN7cutlass13device_kernelIN5flash11enable_sm90INS1_16FlashAttnFwdSm90INS1_25CollectiveMainloopFwdSm90ILi2EN4cute5tupleIJNS5_1CILi1EEES8_S8_EEENS6_IJNS7_ILi128EEENS7_ILi96EEENS7_ILi64EEEEEELi256ENS_10bfloat16_tEfNS_4arch4Sm90ELb1ELb0ELb1ELb1ELb0ELb0ELb1ELb1ELb0ELb1ELb0ELb0EEENS1_21CollectiveEpilogueFwdINS6_IJSA_NS7_ILi256EEESB_EEES9_SE_SG_Li256ELb1ELb1ELb0ELb0EEENS1_36VarlenDynamicPersistentTileSchedulerILi128ELi96ELi256ELi128ELb0ELb1ELb1ELb1ELb1ELb1EEEEEEEEEvNT_6ParamsE)
        /*0020*/ 	.word	0x000000a8


	//----- nvinfo : EIATTR_FRAME_SIZE
	.align		4
.L_25:
        /*0024*/ 	.byte	0x04, 0x11
        /*0026*/ 	.short	(.L_27 - .L_26)
	.align		4
.L_26:
        /*0028*/ 	.word	index@(_ZN7cutlass13device_kernelIN5flash11enable_sm90INS1_16FlashAttnFwdSm90INS1_25CollectiveMainloopFwdSm90ILi2EN4cute5tupleIJNS5_1CILi1EEES8_S8_EEENS6_IJNS7_ILi128EEENS7_ILi96EEENS7_ILi64EEEEEELi256ENS_10bfloat16_tEfNS_4arch4Sm90ELb1ELb0ELb1ELb1ELb0ELb0ELb1ELb1ELb0ELb1ELb0ELb0EEENS1_21CollectiveEpilogueFwdINS6_IJSA_NS7_ILi256EEESB_EEES9_SE_SG_Li256ELb1ELb1ELb0ELb0EEENS1_36VarlenDynamicPersistentTileSchedulerILi128ELi96ELi256ELi128ELb0ELb1ELb1ELb1ELb1ELb1EEEEEEEEEvNT_6ParamsE)
        /*002c*/ 	.word	0x00000070


	//----- nvinfo : EIATTR_REGCOUNT
	.align		4
.L_27:
        /*0030*/ 	.byte	0x04, 0x2f
        /*0032*/ 	.short	(.L_29 - .L_28)
	.align		4
.L_28:
        /*0034*/ 	.word	index@(_ZN7cutlass13device_kernelIN5flash11enable_sm90INS1_16FlashAttnFwdSm90INS1_25CollectiveMainloopFwdSm90ILi2EN4cute5tupleIJNS5_1CILi1EEES8_S8_EEENS6_IJNS7_ILi128EEENS7_ILi96EEENS7_ILi64EEEEEELi256ENS_10bfloat16_tEfNS_4arch4Sm90ELb1ELb0ELb1ELb1ELb0ELb1ELb0ELb1ELb0ELb1ELb0ELb0EEENS1_21CollectiveEpilogueFwdINS6_IJSA_NS7_ILi256EEESB_EEES9_SE_SG_Li256ELb1ELb1ELb0ELb0EEENS1_36VarlenDynamicPersistentTileSchedulerILi128ELi96ELi256ELi128ELb0ELb1ELb1ELb1ELb1ELb1EEEEEEEEEvNT_6ParamsE)
        /*0038*/ 	.word	0x000000a8


	//----- nvinfo : EIATTR_FRAME_SIZE
	.align		4
.L_29:
        /*003c*/ 	.byte	0x04, 0x11
        /*003e*/ 	.short	(.L_31 - .L_30)
	.align		4
.L_30:
        /*0040*/ 	.word	index@(_ZN7cutlass13device_kernelIN5flash11enable_sm90INS1_16FlashAttnFwdSm90INS1_25CollectiveMainloopFwdSm90ILi2EN4cute5tupleIJNS5_1CILi1EEES8_S8_EEENS6_IJNS7_ILi128EEENS7_ILi96EEENS7_ILi64EEEEEELi256ENS_10bfloat16_tEfNS_4arch4Sm90ELb1ELb0ELb1ELb1ELb0ELb1ELb0ELb1ELb0ELb1ELb0ELb0EEENS1_21CollectiveEpilogueFwdINS6_IJSA_NS7_ILi256EEESB_EEES9_SE_SG_Li256ELb1ELb1ELb0ELb0EEENS1_36VarlenDynamicPersistentTileSchedulerILi128ELi96ELi256ELi128ELb0ELb1ELb1ELb1ELb1ELb1EEEEEEEEEvNT_6ParamsE)
        /*0044*/ 	.word	0x00000060


	//----- nvinfo : EIATTR_REGCOUNT
	.align		4
.L_31:
        /*0048*/ 	.byte	0x04, 0x2f
        /*004a*/ 	.short	(.L_33 - .L_32)
	.align		4
.L_32:
        /*004c*/ 	.word	index@(_ZN7cutlass13device_kernelIN5flash11enable_sm90INS1_16FlashAttnFwdSm90INS1_25CollectiveMainloopFwdSm90ILi2EN4cute5tupleIJNS5_1CILi1EEES8_S8_EEENS6_IJNS7_ILi128EEENS7_ILi96EEENS7_ILi64EEEEEELi256ENS_10bfloat16_tEfNS_4arch4Sm90ELb1ELb0ELb1ELb1ELb0ELb0ELb0ELb1ELb0ELb1ELb0ELb0EEENS1_21CollectiveEpilogueFwdINS6_IJSA_NS7_ILi256EEESB_EEES9_SE_SG_Li256ELb1ELb1ELb0ELb0EEENS1_36VarlenDynamicPersistentTileSchedulerILi128ELi96ELi256ELi128ELb0ELb1ELb1ELb1ELb1ELb1EEEEEEEEEvNT_6ParamsE)
        /*0050*/ 	.word	0x000000a8


	//----- nvinfo : EIATTR_FRAME_SIZE
	.align		4
.L_33:
        /*0054*/ 	.byte	0x04, 0x11
        /*0056*/ 	.short	(.L_35 - .L_34)
	.align		4
.L_34:
        /*0058*/ 	.word	index@(_ZN7cutlass13device_kernelIN5flash11enable_sm90INS1_16FlashAttnFwdSm90INS1_25CollectiveMainloopFwdSm90ILi2EN4cute5tupleIJNS5_1CILi1EEES8_S8_EEENS6_IJNS7_ILi128EEENS7_ILi96EEENS7_ILi64EEEEEELi256ENS_10bfloat16_tEfNS_4arch4Sm90ELb1ELb0ELb1ELb1ELb0ELb0ELb0ELb1ELb0ELb1ELb0ELb0EEENS1_21CollectiveEpilogueFwdINS6_IJSA_NS7_ILi256EEESB_EEES9_SE_SG_Li256ELb1ELb1ELb0ELb0EEENS1_36VarlenDynamicPersistentTileSchedulerILi128ELi96ELi256ELi128ELb0ELb1ELb1ELb1ELb1ELb1EEEEEEEEEvNT_6ParamsE)
        /*005c*/ 	.word	0x00000058


	//----- nvinfo : EIATTR_REGCOUNT
	.align		4
.L_35:
        /*0060*/ 	.byte	0x04, 0x2f
        /*0062*/ 	.short	(.L_37 - .L_36)
	.align		4
.L_36:
        /*0064*/ 	.word	index@(_ZN7cutlass13device_kernelIN5flash11enable_sm90INS1_16FlashAttnFwdSm90INS1_25CollectiveMainloopFwdSm90ILi2EN4cute5tupleIJNS5_1CILi1EEES8_S8_EEENS6_IJNS7_ILi128EEENS7_ILi96EEENS7_ILi64EEEEEELi256ENS_10bfloat16_tEfNS_4arch4Sm90ELb1ELb0ELb1ELb0ELb0ELb0ELb1ELb1ELb0ELb1ELb0ELb0EEENS1_21CollectiveEpilogueFwdINS6_IJSA_NS7_ILi256EEESB_EEES9_SE_SG_Li256ELb0ELb1ELb0ELb0EEENS1_30DynamicPersistentTileSchedulerILi256ELi128ELb0ELb1ELb1EEEEEEEEEvNT_6ParamsE)
        /*0068*/ 	.word	0x000000a8


	//----- nvinfo : EIATTR_FRAME_SIZE
	.align		4
.L_37:
        /*006c*/ 	.byte	0x04, 0x11
        /*006e*/ 	.short	(.L_39 - .L_38)
	.align		4
.L_38:
        /*0070*/ 	.word	index@(_ZN7cutlass13device_kernelIN5flash11enable_sm90INS1_16FlashAttnFwdSm90INS1_25CollectiveMainloopFwdSm90ILi2EN4cute5tupleIJNS5_1CILi1EEES8_S8_EEENS6_IJNS7_ILi128EEENS7_ILi96EEENS7_ILi64EEEEEELi256ENS_10bfloat16_tEfNS_4arch4Sm90ELb1ELb0ELb1ELb0ELb0ELb0ELb1ELb1ELb0ELb1ELb0ELb0EEENS1_21CollectiveEpilogueFwdINS6_IJSA_NS7_ILi256EEESB_EEES9_SE_SG_Li256ELb0ELb1ELb0ELb0EEENS1_30DynamicPersistentTileSchedulerILi256ELi128ELb0ELb1ELb1EEEEEEEEEvNT_6ParamsE)
        /*0074*/ 	.word	0x00000050


	//----- nvinfo : EIATTR_REGCOUNT
	.align		4
.L_39:
        /*0078*/ 	.byte	0x04, 0x2f
        /*007a*/ 	.short	(.L_41 - .L_40)
	.align		4
.L_40:
        /*007c*/ 	.word	index@(_ZN7cutlass13device_kernelIN5flash11enable_sm90INS1_16FlashAttnFwdSm90INS1_25CollectiveMainloopFwdSm90ILi2EN4cute5tupleIJNS5_1CILi1EEES8_S8_EEENS6_IJNS7_ILi128EEENS7_ILi96EEENS7_ILi64EEEEEELi256ENS_10bfloat16_tEfNS_4arch4Sm90ELb1ELb0ELb1ELb0ELb0ELb0ELb0ELb1ELb0ELb1ELb0ELb0EEENS1_21CollectiveEpilogueFwdINS6_IJSA_NS7_ILi256EEESB_EEES9_SE_SG_Li256ELb0ELb1ELb0ELb0EEENS1_30DynamicPersistentTileSchedulerILi256ELi128ELb0ELb1ELb1EEEEEEEEEvNT_6ParamsE)
        /*0080*/ 	.word	0x000000a8


	//----- nvinfo : EIATTR_FRAME_SIZE
	.align		4
.L_41:
        /*0084*/ 	.byte	0x04, 0x11
        /*0086*/ 	.short	(.L_43 - .L_42)
	.align		4
.L_42:
        /*0088*/ 	.word	index@(_ZN7cutlass13device_kernelIN5flash11enable_sm90INS1_16FlashAttnFwdSm90INS1_25CollectiveMainloopFwdSm90ILi2EN4cute5tupleIJNS5_1CILi1EEES8_S8_EEENS6_IJNS7_ILi128EEENS7_ILi96EEENS7_ILi64EEEEEELi256ENS_10bfloat16_tEfNS_4arch4Sm90ELb1ELb0ELb1ELb0ELb0ELb0ELb0ELb1ELb0ELb1ELb0ELb0EEENS1_21CollectiveEpilogueFwdINS6_IJSA_NS7_ILi256EEESB_EEES9_SE_SG_Li256ELb0ELb1ELb0ELb0EEENS1_30DynamicPersistentTileSchedulerILi256ELi128ELb0ELb1ELb1EEEEEEEEEvNT_6ParamsE)
        /*008c*/ 	.word	0x00000028


	//----- nvinfo : EIATTR_REGCOUNT
	.align		4
.L_43:
        /*0090*/ 	.byte	0x04, 0x2f
        /*0092*/ 	.short	(.L_45 - .L_44)
	.align		4
.L_44:
        /*0094*/ 	.word	index@(_ZN7cutlass13device_kernelIN5flash11enable_sm90INS1_16FlashAttnFwdSm90INS1_25CollectiveMainloopFwdSm90ILi2EN4cute5tupleIJNS5_1CILi1EEES8_S8_EEENS6_IJNS7_ILi128EEENS7_ILi96EEENS7_ILi64EEEEEELi256ENS_10bfloat16_tEfNS_4arch4Sm90ELb0ELb1ELb1ELb1ELb0ELb1ELb1ELb1ELb0ELb1ELb0ELb0EEENS1_21CollectiveEpilogueFwdINS6_IJSA_NS7_ILi256EEESB_EEES9_SE_SG_Li256ELb1ELb1ELb0ELb0EEENS1_36VarlenDynamicPersistentTileSchedulerILi128ELi96ELi256ELi128ELb0ELb1ELb1ELb1ELb0ELb1EEEEEEEEEvNT_6ParamsE)
        /*0098*/ 	.word	0x000000a8


	//----- nvinfo : EIATTR_FRAME_SIZE
	.align		4
.L_45:
        /*009c*/ 	.byte	0x04, 0x11
        /*009e*/ 	.short	(.L_47 - .L_46)
	.align		4
.L_46:
        /*00a0*/ 	.word	index@($_ZN7cutlass13device_kernelIN5flash11enable_sm90INS1_16FlashAttnFwdSm90INS1_25CollectiveMainloopFwdSm90ILi2EN4cute5tupleIJNS5_1CILi1EEES8_S8_EEENS6_IJNS7_ILi128EEENS7_ILi96EEENS7_ILi64EEEEEELi256ENS_10bfloat16_tEfNS_4arch4Sm90ELb0ELb1ELb1ELb1ELb0ELb1ELb1ELb1ELb0ELb1ELb0ELb0EEENS1_21CollectiveEpilogueFwdINS6_IJSA_NS7_ILi256EEESB_EEES9_SE_SG_Li256ELb1ELb1ELb0ELb0EEENS1_36VarlenDynamicPersistentTileSchedulerILi128ELi96ELi256ELi128ELb0ELb1ELb1ELb1ELb0ELb1EEEEEEEEEvNT_6ParamsE$_ZZN5flash25CollectiveMainloopFwdSm90ILi2EN4cute5tupleIJNS1_1CILi1EEES4_S4_EEENS2_IJNS3_ILi128EEENS3_ILi96EEENS3_ILi64EEEEEELi256EN7cutlass10bfloat16_tEfNSA_4arch4Sm90ELb0ELb1ELb1ELb1ELb0ELb1ELb1ELb1ELb0ELb1ELb0ELb0EE3mmaINS_16FlashAttnFwdSm90ISE_NS_21CollectiveEpilogueFwdINS2_IJS6_NS3_ILi256EEES7_EEES5_SB_SD_Li256ELb1ELb1ELb0ELb0EEENS_36VarlenDynamicPersistentTileSchedulerILi128ELi96ELi256ELi128ELb0ELb1ELb1ELb1ELb0ELb1EEEE13SharedStorageENS1_6TensorINS1_11ArrayEngineIfLm128EEENS1_6LayoutINS2_IJNS2_IJNS3_ILi2EEEST_NS3_ILi32EEEEEES4_S4_EEENS2_IJNS2_IJS4_ST_NS3_ILi4EEEEEENS3_ILi0EEESZ_EEEEEEENS_7SoftmaxILi2ELi0EEEEEbRKNSE_6ParamsENSA_25PipelineTmaAsyncNoClusterILi2ENSA_16PipelineTmaAsyncILi2EEEEES1B_RNSA_13PipelineStateILj2EEERT0_RT1_iRiRKNS_16SeqlenInfoQKNewKILb1ELb1EEENS2_IJiiiiEEERT_ENKUliT_T0_T1_E_clIZSF_ISO_S12_S14_EbS17_S1B_S1B_S1E_S1G_S1I_iS1J_S1N_S1O_S1Q_EUlRS1R_iE0_NS3_ILb1EEES1Y_EEDaiS1R_S1S_S1T_)
        /*00a4*/ 	.word	0x000004f0


	//----- nvinfo : EIATTR_FRAME_SIZE
	.align		4
.L_47:
        /*00a8*/ 	.byte	0x04, 0x11
        /*00aa*/ 	.short	(.L_49 - .L_48)
	.align		4
.L_48:
        /*00ac*/ 	.word	index@(_ZN7cutlass13device_kernelIN5flash11enable_sm90INS1_16FlashAttnFwdSm90INS1_25CollectiveMainloopFwdSm90ILi2EN4cute5tupleIJNS5_1CILi1EEES8_S8_EEENS6_IJNS7_ILi128EEENS7_ILi96EEENS7_ILi64EEEEEELi256ENS_10bfloat16_tEfNS_4arch4Sm90ELb0ELb1ELb1ELb1ELb0ELb1ELb1ELb1ELb0ELb1ELb0ELb0EEENS1_21CollectiveEpilogueFwdINS6_IJSA_NS7_ILi256EEESB_EEES9_SE_SG_Li256ELb1ELb1ELb0ELb0EEENS1_36VarlenDynamicPersistentTileSchedulerILi128ELi96ELi256ELi128ELb0ELb1ELb1ELb1ELb0ELb1EEEEEEEEEvNT_6ParamsE)
        /*00b0*/ 	.word	0x000004f0


	//----- nvinfo : EIATTR_REGCOUNT
	.align		4
.L_49:
        /*00b4*/ 	.byte	0x04, 0x2f
        /*00b6*/ 	.short	(.L_51 - .L_50)
	.align		4
.L_50:
        /*00b8*/ 	.word	index@(_ZN7cutlass13device_kernelIN5flash11enable_sm90INS1_16FlashAttnFwdSm90INS1_25CollectiveMainloopFwdSm90ILi2EN4cute5tupleIJNS5_1CILi1EEES8_S8_EEENS6_IJNS7_ILi128EEENS7_ILi96EEENS7_ILi64EEEEEELi256ENS_10bfloat16_tEfNS_4arch4Sm90ELb0ELb1ELb1ELb1ELb0ELb0ELb1ELb1ELb0ELb1ELb0ELb0EEENS1_21CollectiveEpilogueFwdINS6_IJSA_NS7_ILi256EEESB_EEES9_SE_SG_Li256ELb1ELb1ELb0ELb0EEENS1_36VarlenDynamicPersistentTileSchedulerILi128ELi96ELi256ELi128ELb0ELb1ELb1ELb1ELb0ELb1EEEEEEEEEvNT_6ParamsE)
        /*00bc*/ 	.word	0x000000a8


	//----- nvinfo : EIATTR_FRAME_SIZE
	.align		4
.L_51:
        /*00c0*/ 	.byte	0x04, 0x11
        /*00c2*/ 	.short	(.L_53 - .L_52)
	.align		4
.L_52:
        /*00c4*/ 	.word	index@($_ZN7cutlass13device_kernelIN5flash11enable_sm90INS1_16FlashAttnFwdSm90INS1_25CollectiveMainloopFwdSm90ILi2EN4cute5tupleIJNS5_1CILi1EEES8_S8_EEENS6_IJNS7_ILi128EEENS7_ILi96EEENS7_ILi64EEEEEELi256ENS_10bfloat16_tEfNS_4arch4Sm90ELb0ELb1ELb1ELb1ELb0ELb0ELb1ELb1ELb0ELb1ELb0ELb0EEENS1_21CollectiveEpilogueFwdINS6_IJSA_NS7_ILi256EEESB_EEES9_SE_SG_Li256ELb1ELb1ELb0ELb0EEENS1_36VarlenDynamicPersistentTileSchedulerILi128ELi96ELi256ELi128ELb0ELb1ELb1ELb1ELb0ELb1EEEEEEEEEvNT_6ParamsE$_ZZN5flash25CollectiveMainloopFwdSm90ILi2EN4cute5tupleIJNS1_1CILi1EEES4_S4_EEENS2_IJNS3_ILi128EEENS3_ILi96EEENS3_ILi64EEEEEELi256EN7cutlass10bfloat16_tEfNSA_4arch4Sm90ELb0ELb1ELb1ELb1ELb0ELb0ELb1ELb1ELb0ELb1ELb0ELb0EE3mmaINS_16FlashAttnFwdSm90ISE_NS_21CollectiveEpilogueFwdINS2_IJS6_NS3_ILi256EEES7_EEES5_SB_SD_Li256ELb1ELb1ELb0ELb0EEENS_36VarlenDynamicPersistentTileSchedulerILi128ELi96ELi256ELi128ELb0ELb1ELb1ELb1ELb0ELb1EEEE13SharedStorageENS1_6TensorINS1_11ArrayEngineIfLm128EEENS1_6LayoutINS2_IJNS2_IJNS3_ILi2EEEST_NS3_ILi32EEEEEES4_S4_EEENS2_IJNS2_IJS4_ST_NS3_ILi4EEEEEENS3_ILi0EEESZ_EEEEEEENS_7SoftmaxILi2ELi0EEEEEbRKNSE_6ParamsENSA_25PipelineTmaAsyncNoClusterILi2ENSA_16PipelineTmaAsyncILi2EEEEES1B_RNSA_13PipelineStateILj2EEERT0_RT1_iRiRKNS_16SeqlenInfoQKNewKILb1ELb0EEENS2_IJiiiiEEERT_ENKUliT_T0_T1_E_clIZSF_ISO_S12_S14_EbS17_S1B_S1B_S1E_S1G_S1I_iS1J_S1N_S1O_S1Q_EUlRS1R_iE1_NS3_ILb0EEENS3_ILb1EEEEEDaiS1R_S1S_S1T_)
        /*00c8*/ 	.word	0x000004e0


	//----- nvinfo : EIATTR_FRAME_SIZE
	.align		4
.L_53:
        /*00cc*/ 	.byte	0x04, 0x11
        /*00ce*/ 	.short	(.L_55 - .L_54)
	.align		4
.L_54:
        /*00d0*/ 	.word	index@(_ZN7cutlass13device_kernelIN5flash11enable_sm90INS1_16FlashAttnFwdSm90INS1_25CollectiveMainloopFwdSm90ILi2EN4cute5tupleIJNS5_1CILi1EEES8_S8_EEENS6_IJNS7_ILi128EEENS7_ILi96EEENS7_ILi64EEEEEELi256ENS_10bfloat16_tEfNS_4arch4Sm90ELb0ELb1ELb1ELb1ELb0ELb0ELb1ELb1ELb0ELb1ELb0ELb0EEENS1_21CollectiveEpilogueFwdINS6_IJSA_NS7_ILi256EEESB_EEES9_SE_SG_Li256ELb1ELb1ELb0ELb0EEENS1_36VarlenDynamicPersistentTileSchedulerILi128ELi96ELi256ELi128ELb0ELb1ELb1ELb1ELb0ELb1EEEEEEEEEvNT_6ParamsE)
        /*00d4*/ 	.word	0x000004e0


	//----- nvinfo : EIATTR_REGCOUNT
	.align		4
.L_55:
        /*00d8*/ 	.byte	0x04, 0x2f
        /*00da*/ 	.short	(.L_57 - .L_56)
	.align		4
.L_56:
        /*00dc*/ 	.word	index@(_ZN7cutlass13device_kernelIN5flash11enable_sm90INS1_16FlashAttnFwdSm90INS1_25CollectiveMainloopFwdSm90ILi2EN4cute5tupleIJNS5_1CILi1EEES8_S8_EEENS6_IJNS7_ILi128EEENS7_ILi96EEENS7_ILi64EEEEEELi256ENS_10bfloat16_tEfNS_4arch4Sm90ELb0ELb1ELb1ELb1ELb0ELb1ELb0ELb1ELb0ELb1ELb0ELb0EEENS1_21CollectiveEpilogueFwdINS6_IJSA_NS7_ILi256EEESB_EEES9_SE_SG_Li256ELb1ELb1ELb0ELb0EEENS1_36VarlenDynamicPersistentTileSchedulerILi128ELi96ELi256ELi128ELb0ELb1ELb1ELb1ELb0ELb1EEEEEEEEEvNT_6ParamsE)
        /*00e0*/ 	.word	0x000000a8


	//----- nvinfo : EIATTR_FRAME_SIZE
	.align		4
.L_57:
        /*00e4*/ 	.byte	0x04, 0x11
        /*00e6*/ 	.short	(.L_59 - .L_58)
	.align		4
.L_58:
        /*00e8*/ 	.word	index@(_ZN7cutlass13device_kernelIN5flash11enable_sm90INS1_16FlashAttnFwdSm90INS1_25CollectiveMainloopFwdSm90ILi2EN4cute5tupleIJNS5_1CILi1EEES8_S8_EEENS6_IJNS7_ILi128EEENS7_ILi96EEENS7_ILi64EEEEEELi256ENS_10bfloat16_tEfNS_4arch4Sm90ELb0ELb1ELb1ELb1ELb0ELb1ELb0ELb1ELb0ELb1ELb0ELb0EEENS1_21CollectiveEpilogueFwdINS6_IJSA_NS7_ILi256EEESB_EEES9_SE_SG_Li256ELb1ELb1ELb0ELb0EEENS1_36VarlenDynamicPersistentTileSchedulerILi128ELi96ELi256ELi128ELb0ELb1ELb1ELb1ELb0ELb1EEEEEEEEEvNT_6ParamsE)
        /*00ec*/ 	.word	0x00000058


	//----- nvinfo : EIATTR_REGCOUNT
	.align		4
.L_59:
        /*00f0*/ 	.byte	0x04, 0x2f
        /*00f2*/ 	.short	(.L_61 - .L_60)
	.align		4
.L_60:
        /*00f4*/ 	.word	index@(_ZN7cutlass13device_kernelIN5flash11enable_sm90INS1_16FlashAttnFwdSm90INS1_25CollectiveMainloopFwdSm90ILi2EN4cute5tupleIJNS5_1CILi1EEES8_S8_EEENS6_IJNS7_ILi128EEENS7_ILi96EEENS7_ILi64EEEEEELi256ENS_10bfloat16_tEfNS_4arch4Sm90ELb0ELb1ELb1ELb1ELb0ELb0ELb0ELb1ELb0ELb1ELb0ELb0EEENS1_21CollectiveEpilogueFwdINS6_IJSA_NS7_ILi256EEESB_EEES9_SE_SG_Li256ELb1ELb1ELb0ELb0EEENS1_36VarlenDynamicPersistentTileSchedulerILi128ELi96ELi256ELi128ELb0ELb1ELb1ELb1ELb0ELb1EEEEEEEEEvNT_6ParamsE)
        /*00f8*/ 	.word	0x000000a8


	//----- nvinfo : EIATTR_FRAME_SIZE
	.align		4
.L_61:
        /*00fc*/ 	.byte	0x04, 0x11
        /*00fe*/ 	.short	(.L_63 - .L_62)
	.align		4
.L_62:
        /*0100*/ 	.word	index@(_ZN7cutlass13device_kernelIN5flash11enable_sm90INS1_16FlashAttnFwdSm90INS1_25CollectiveMainloopFwdSm90ILi2EN4cute5tupleIJNS5_1CILi1EEES8_S8_EEENS6_IJNS7_ILi128EEENS7_ILi96EEENS7_ILi64EEEEEELi256ENS_10bfloat16_tEfNS_4arch4Sm90ELb0ELb1ELb1ELb1ELb0ELb0ELb0ELb1ELb0ELb1ELb0ELb0EEENS1_21CollectiveEpilogueFwdINS6_IJSA_NS7_ILi256EEESB_EEES9_SE_SG_Li256ELb1ELb1ELb0ELb0EEENS1_36VarlenDynamicPersistentTileSchedulerILi128ELi96ELi256ELi128ELb0ELb1ELb1ELb1ELb0ELb1EEEEEEEEEvNT_6ParamsE)
        /*0104*/ 	.word	0x00000048


	//----- nvinfo : EIATTR_REGCOUNT
	.align		4
.L_63:
        /*0108*/ 	.byte	0x04, 0x2f
        /*010a*/ 	.short	(.L_65 - .L_64)
	.align		4
.L_64:
        /*010c*/ 	.word	index@(_ZN7cutlass13device_kernelIN5flash11enable_sm90INS1_16FlashAttnFwdSm90INS1_25CollectiveMainloopFwdSm90ILi2EN4cute5tupleIJNS5_1CILi1EEES8_S8_EEENS6_IJNS7_ILi128EEENS7_ILi96EEENS7_ILi64EEEEEELi256ENS_10bfloat16_tEfNS_4arch4Sm90ELb0ELb1ELb1ELb0ELb0ELb0ELb1ELb1ELb0ELb1ELb0ELb0EEENS1_21CollectiveEpilogueFwdINS6_IJSA_NS7_ILi256EEESB_EEES9_SE_SG_Li256ELb0ELb1ELb0ELb0EEENS1_30DynamicPersistentTileSchedulerILi256ELi128ELb0ELb1ELb1EEEEEEEEEvNT_6ParamsE)
        /*0110*/ 	.word	0x000000a8


	//----- nvinfo : EIATTR_FRAME_SIZE
	.align		4
.L_65:
        /*0114*/ 	.byte	0x04, 0x11
        /*0116*/ 	.short	(.L_67 - .L_66)
	.align		4
.L_66:
        /*0118*/ 	.word	index@($_ZN7cutlass13device_kernelIN5flash11enable_sm90INS1_16FlashAttnFwdSm90INS1_25CollectiveMainloopFwdSm90ILi2EN4cute5tupleIJNS5_1CILi1EEES8_S8_EEENS6_IJNS7_ILi128EEENS7_ILi96EEENS7_ILi64EEEEEELi256ENS_10bfloat16_tEfNS_4arch4Sm90ELb0ELb1ELb1ELb0ELb0ELb0ELb1ELb1ELb0ELb1ELb0ELb0EEENS1_21CollectiveEpilogueFwdINS6_IJSA_NS7_ILi256EEESB_EEES9_SE_SG_Li256ELb0ELb1ELb0ELb0EEENS1_30DynamicPersistentTileSchedulerILi256ELi128ELb0ELb1ELb1EEEEEEEEEvNT_6ParamsE$_ZZN5flash25CollectiveMainloopFwdSm90ILi2EN4cute5tupleIJNS1_1CILi1EEES4_S4_EEENS2_IJNS3_ILi128EEENS3_ILi96EEENS3_ILi64EEEEEELi256EN7cutlass10bfloat16_tEfNSA_4arch4Sm90ELb0ELb1ELb1ELb0ELb0ELb0ELb1ELb1ELb0ELb1ELb0ELb0EE3mmaINS_16FlashAttnFwdSm90ISE_NS_21CollectiveEpilogueFwdINS2_IJS6_NS3_ILi256EEES7_EEES5_SB_SD_Li256ELb0ELb1ELb0ELb0EEENS_30DynamicPersistentTileSchedulerILi256ELi128ELb0ELb1ELb1EEEE13SharedStorageENS1_6TensorINS1_11ArrayEngineIfLm128EEENS1_6LayoutINS2_IJNS2_IJNS3_ILi2EEEST_NS3_ILi32EEEEEES4_S4_EEENS2_IJNS2_IJS4_ST_NS3_ILi4EEEEEENS3_ILi0EEESZ_EEEEEEENS_7SoftmaxILi2ELi0EEEEEbRKNSE_6ParamsENSA_25PipelineTmaAsyncNoClusterILi2ENSA_16PipelineTmaAsyncILi2EEEEES1B_RNSA_13PipelineStateILj2EEERT0_RT1_iRiRKNS_16SeqlenInfoQKNewKILb0ELb0EEENS2_IJiiiiEEERT_ENKUliT_T0_T1_E_clIZSF_ISO_S12_S14_EbS17_S1B_S1B_S1E_S1G_S1I_iS1J_S1N_S1O_S1Q_EUlRS1R_iE1_NS3_ILb0EEENS3_ILb1EEEEEDaiS1R_S1S_S1T_)
        /*011c*/ 	.word	0x000004c0


	//----- nvinfo : EIATTR_FRAME_SIZE
	.align		4
.L_67:
        /*0120*/ 	.byte	0x04, 0x11
        /*0122*/ 	.short	(.L_69 - .L_68)
	.align		4
.L_68:
        /*0124*/ 	.word	index@(_ZN7cutlass13device_kernelIN5flash11enable_sm90INS1_16FlashAttnFwdSm90INS1_25CollectiveMainloopFwdSm90ILi2EN4cute5tupleIJNS5_1CILi1EEES8_S8_EEENS6_IJNS7_ILi128EEENS7_ILi96EEENS7_ILi64EEEEEELi256ENS_10bfloat16_tEfNS_4arch4Sm90ELb0ELb1ELb1ELb0ELb0ELb0ELb1ELb1ELb0ELb1ELb0ELb0EEENS1_21CollectiveEpilogueFwdINS6_IJSA_NS7_ILi256EEESB_EEES9_SE_SG_Li256ELb0ELb1ELb0ELb0EEENS1_30DynamicPersistentTileSchedulerILi256ELi128ELb0ELb1ELb1EEEEEEEEEvNT_6ParamsE)
        /*0128*/ 	.word	0x000004c0


	//----- nvinfo : EIATTR_REGCOUNT
	.align		4
.L_69:
        /*012c*/ 	.byte	0x04, 0x2f
        /*012e*/ 	.short	(.L_71 - .L_70)
	.align		4
.L_70:
        /*0130*/ 	.word	index@(_ZN7cutlass13device_kernelIN5flash11enable_sm90INS1_16FlashAttnFwdSm90INS1_25CollectiveMainloopFwdSm90ILi2EN4cute5tupleIJNS5_1CILi1EEES8_S8_EEENS6_IJNS7_ILi128EEENS7_ILi96EEENS7_ILi64EEEEEELi256ENS_10bfloat16_tEfNS_4arch4Sm90ELb0ELb1ELb1ELb0ELb0ELb0ELb0ELb1ELb0ELb1ELb0ELb0EEENS1_21CollectiveEpilogueFwdINS6_IJSA_NS7_ILi256EEESB_EEES9_SE_SG_Li256ELb0ELb1ELb0ELb0EEENS1_30DynamicPersistentTileSchedulerILi256ELi128ELb0ELb1ELb1EEEEEEEEEvNT_6ParamsE)
        /*0134*/ 	.word	0x000000a8


	//----- nvinfo : EIATTR_FRAME_SIZE
	.align		4
.L_71:
        /*0138*/ 	.byte	0x04, 0x11
        /*013a*/ 	.short	(.L_73 - .L_72)
	.align		4
.L_72:
        /*013c*/ 	.word	index@(_ZN7cutlass13device_kernelIN5flash11enable_sm90INS1_16FlashAttnFwdSm90INS1_25CollectiveMainloopFwdSm90ILi2EN4cute5tupleIJNS5_1CILi1EEES8_S8_EEENS6_IJNS7_ILi128EEENS7_ILi96EEENS7_ILi64EEEEEELi256ENS_10bfloat16_tEfNS_4arch4Sm90ELb0ELb1ELb1ELb0ELb0ELb0ELb0ELb1ELb0ELb1ELb0ELb0EEENS1_21CollectiveEpilogueFwdINS6_IJSA_NS7_ILi256EEESB_EEES9_SE_SG_Li256ELb0ELb1ELb0ELb0EEENS1_30DynamicPersistentTileSchedulerILi256ELi128ELb0ELb1ELb1EEEEEEEEEvNT_6ParamsE)
        /*0140*/ 	.word	0x00000020


	//----- nvinfo : EIATTR_REGCOUNT
	.align		4
.L_73:
        /*0144*/ 	.byte	0x04, 0x2f
        /*0146*/ 	.short	(.L_75 - .L_74)
	.align		4
.L_74:
        /*0148*/ 	.word	index@(_ZN7cutlass13device_kernelIN5flash11enable_sm90INS1_16FlashAttnFwdSm90INS1_25CollectiveMainloopFwdSm90ILi2EN4cute5tupleIJNS5_1CILi1EEES8_S8_EEENS6_IJNS7_ILi128EEENS7_ILi96EEENS7_ILi64EEEEEELi256ENS_10bfloat16_tEfNS_4arch4Sm90ELb0ELb0ELb1ELb1ELb0ELb1ELb1ELb1ELb0ELb1ELb0ELb0EEENS1_21CollectiveEpilogueFwdINS6_IJSA_NS7_ILi256EEESB_EEES9_SE_SG_Li256ELb1ELb1ELb0ELb0EEENS1_36VarlenDynamicPersistentTileSchedulerILi128ELi96ELi256ELi128ELb0ELb1ELb1ELb0ELb1ELb1EEEEEEEEEvNT_6ParamsE)
        /*014c*/ 	.word	0x000000a8


	//----- nvinfo : EIATTR_FRAME_SIZE
	.align		4
.L_75:
        /*0150*/ 	.byte	0x04, 0x11
        /*0152*/ 	.short	(.L_77 - .L_76)
	.align		4
.L_76:
        /*0154*/ 	.word	index@(_ZN7cutlass13device_kernelIN5flash11enable_sm90INS1_16FlashAttnFwdSm90INS1_25CollectiveMainloopFwdSm90ILi2EN4cute5tupleIJNS5_1CILi1EEES8_S8_EEENS6_IJNS7_ILi128EEENS7_ILi96EEENS7_ILi64EEEEEELi256ENS_10bfloat16_tEfNS_4arch4Sm90ELb0ELb0ELb1ELb1ELb0ELb1ELb1ELb1ELb0ELb1ELb0ELb0EEENS1_21CollectiveEpilogueFwdINS6_IJSA_NS7_ILi256EEESB_EEES9_SE_SG_Li256ELb1ELb1ELb0ELb0EEENS1_36VarlenDynamicPersistentTileSchedulerILi128ELi96ELi256ELi128ELb0ELb1ELb1ELb0ELb1ELb1EEEEEEEEEvNT_6ParamsE)
        /*0158*/ 	.word	0x00000098


	//----- nvinfo : EIATTR_REGCOUNT
	.align		4
.L_77:
        /*015c*/ 	.byte	0x04, 0x2f
        /*015e*/ 	.short	(.L_79 - .L_78)
	.align		4
.L_78:
        /*0160*/ 	.word	index@(_ZN7cutlass13device_kernelIN5flash11enable_sm90INS1_16FlashAttnFwdSm90INS1_25CollectiveMainloopFwdSm90ILi2EN4cute5tupleIJNS5_1CILi1EEES8_S8_EEENS6_IJNS7_ILi128EEENS7_ILi96EEENS7_ILi64EEEEEELi256ENS_10bfloat16_tEfNS_4arch4Sm90ELb0ELb0ELb1ELb1ELb0ELb0ELb1ELb1ELb0ELb1ELb0ELb0EEENS1_21CollectiveEpilogueFwdINS6_IJSA_NS7_ILi256EEESB_EEES9_SE_SG_Li256ELb1ELb1ELb0ELb0EEENS1_36VarlenDynamicPersistentTileSchedulerILi128ELi96ELi256ELi128ELb0ELb1ELb1ELb0ELb1ELb1EEEEEEEEEvNT_6ParamsE)
        /*0164*/ 	.word	0x000000a8


	//----- nvinfo : EIATTR_FRAME_SIZE
	.align		4
.L_79:
        /*0168*/ 	.byte	0x04, 0x11
        /*016a*/ 	.short	(.L_81 - .L_80)
	.align		4
.L_80:
        /*016c*/ 	.word	index@(_ZN7cutlass13device_kernelIN5flash11enable_sm90INS1_16FlashAttnFwdSm90INS1_25CollectiveMainloopFwdSm90ILi2EN4cute5tupleIJNS5_1CILi1EEES8_S8_EEENS6_IJNS7_ILi128EEENS7_ILi96EEENS7_ILi64EEEEEELi256ENS_10bfloat16_tEfNS_4arch4Sm90ELb0ELb0ELb1ELb1ELb0ELb0ELb1ELb1ELb0ELb1ELb0ELb0EEENS1_21CollectiveEpilogueFwdINS6_IJSA_NS7_ILi256EEESB_EEES9_SE_SG_Li256ELb1ELb1ELb0ELb0EEENS1_36VarlenDynamicPersistentTileSchedulerILi128ELi96ELi256ELi128ELb0ELb1ELb1ELb0ELb1ELb1EEEEEEEEEvNT_6ParamsE)
        /*0170*/ 	.word	0x00000078


	//----- nvinfo : EIATTR_REGCOUNT
	.align		4
.L_81:
        /*0174*/ 	.byte	0x04, 0x2f
        /*0176*/ 	.short	(.L_83 - .L_82)
	.align		4
.L_82:
        /*0178*/ 	.word	index@(_ZN7cutlass13device_kernelIN5flash11enable_sm90INS1_16FlashAttnFwdSm90INS1_25CollectiveMainloopFwdSm90ILi2EN4cute5tupleIJNS5_1CILi1EEES8_S8_EEENS6_IJNS7_ILi128EEENS7_ILi96EEENS7_ILi64EEEEEELi256ENS_10bfloat16_tEfNS_4arch4Sm90ELb0ELb0ELb1ELb1ELb0ELb1ELb0ELb1ELb0ELb1ELb0ELb0EEENS1_21CollectiveEpilogueFwdINS6_IJSA_NS7_ILi256EEESB_EEES9_SE_SG_Li256ELb1ELb1ELb0ELb0EEENS1_36VarlenDynamicPersistentTileSchedulerILi128ELi96ELi256ELi128ELb0ELb1ELb1ELb0ELb1ELb1EEEEEEEEEvNT_6ParamsE)
        /*017c*/ 	.word	0x000000a8


	//----- nvinfo : EIATTR_FRAME_SIZE
	.align		4
.L_83:
        /*0180*/ 	.byte	0x04, 0x11
        /*0182*/ 	.short	(.L_85 - .L_84)
	.align		4
.L_84:
        /*0184*/ 	.word	index@(_ZN7cutlass13device_kernelIN5flash11enable_sm90INS1_16FlashAttnFwdSm90INS1_25CollectiveMainloopFwdSm90ILi2EN4cute5tupleIJNS5_1CILi1EEES8_S8_EEENS6_IJNS7_ILi128EEENS7_ILi96EEENS7_ILi64EEEEEELi256ENS_10bfloat16_tEfNS_4arch4Sm90ELb0ELb0ELb1ELb1ELb0ELb1ELb0ELb1ELb0ELb1ELb0ELb0EEENS1_21CollectiveEpilogueFwdINS6_IJSA_NS7_ILi256EEESB_EEES9_SE_SG_Li256ELb1ELb1ELb0ELb0EEENS1_36VarlenDynamicPersistentTileSchedulerILi128ELi96ELi256ELi128ELb0ELb1ELb1ELb0ELb1ELb1EEEEEEEEEvNT_6ParamsE)
        /*0188*/ 	.word	0x00000068


	//----- nvinfo : EIATTR_REGCOUNT
	.align		4
.L_85:
        /*018c*/ 	.byte	0x04, 0x2f
        /*018e*/ 	.short	(.L_87 - .L_86)
	.align		4
.L_86:
        /*0190*/ 	.word	index@(_ZN7cutlass13device_kernelIN5flash11enable_sm90INS1_16FlashAttnFwdSm90INS1_25CollectiveMainloopFwdSm90ILi2EN4cute5tupleIJNS5_1CILi1EEES8_S8_EEENS6_IJNS7_ILi128EEENS7_ILi96EEENS7_ILi64EEEEEELi256ENS_10bfloat16_tEfNS_4arch4Sm90ELb0ELb0ELb1ELb1ELb0ELb0ELb0ELb1ELb0ELb1ELb0ELb0EEENS1_21CollectiveEpilogueFwdINS6_IJSA_NS7_ILi256EEESB_EEES9_SE_SG_Li256ELb1ELb1ELb0ELb0EEENS1_36VarlenDynamicPersistentTileSchedulerILi128ELi96ELi256ELi128ELb0ELb1ELb1ELb0ELb1ELb1EEEEEEEEEvNT_6ParamsE)
        /*0194*/ 	.word	0x000000a8


	//----- nvinfo : EIATTR_FRAME_SIZE
	.align		4
.L_87:
        /*0198*/ 	.byte	0x04, 0x11
        /*019a*/ 	.short	(.L_89 - .L_88)
	.align		4
.L_88:
        /*019c*/ 	.word	index@(_ZN7cutlass13device_kernelIN5flash11enable_sm90INS1_16FlashAttnFwdSm90INS1_25CollectiveMainloopFwdSm90ILi2EN4cute5tupleIJNS5_1CILi1EEES8_S8_EEENS6_IJNS7_ILi128EEENS7_ILi96EEENS7_ILi64EEEEEELi256ENS_10bfloat16_tEfNS_4arch4Sm90ELb0ELb0ELb1ELb1ELb0ELb0ELb0ELb1ELb0ELb1ELb0ELb0EEENS1_21CollectiveEpilogueFwdINS6_IJSA_NS7_ILi256EEESB_EEES9_SE_SG_Li256ELb1ELb1ELb0ELb0EEENS1_36VarlenDynamicPersistentTileSchedulerILi128ELi96ELi256ELi128ELb0ELb1ELb1ELb0ELb1ELb1EEEEEEEEEvNT_6ParamsE)
        /*01a0*/ 	.word	0x00000060


	//----- nvinfo : EIATTR_REGCOUNT
	.align		4
.L_89:
        /*01a4*/ 	.byte	0x04, 0x2f
        /*01a6*/ 	.short	(.L_91 - .L_90)
	.align		4
.L_90:
        /*01a8*/ 	.word	index@(_ZN7cutlass13device_kernelIN5flash11enable_sm90INS1_16FlashAttnFwdSm90INS1_25CollectiveMainloopFwdSm90ILi2EN4cute5tupleIJNS5_1CILi1EEES8_S8_EEENS6_IJNS7_ILi128EEENS7_ILi96EEENS7_ILi64EEEEEELi256ENS_10bfloat16_tEfNS_4arch4Sm90ELb0ELb0ELb1ELb0ELb0ELb0ELb1ELb1ELb0ELb1ELb0ELb0EEENS1_21CollectiveEpilogueFwdINS6_IJSA_NS7_ILi256EEESB_EEES9_SE_SG_Li256ELb0ELb1ELb0ELb0EEENS1_29StaticPersistentTileSchedulerILb0EEEEEEEEEvNT_6ParamsE)
        /*01ac*/ 	.word	0x000000a8


	//----- nvinfo : EIATTR_FRAME_SIZE
	.align		4
.L_91:
        /*01b0*/ 	.byte	0x04, 0x11
        /*01b2*/ 	.short	(.L_93 - .L_92)
	.align		4
.L_92:
        /*01b4*/ 	.word	index@(_ZN7cutlass13device_kernelIN5flash11enable_sm90INS1_16FlashAttnFwdSm90INS1_25CollectiveMainloopFwdSm90ILi2EN4cute5tupleIJNS5_1CILi1EEES8_S8_EEENS6_IJNS7_ILi128EEENS7_ILi96EEENS7_ILi64EEEEEELi256ENS_10bfloat16_tEfNS_4arch4Sm90ELb0ELb0ELb1ELb0ELb0ELb0ELb1ELb1ELb0ELb1ELb0ELb0EEENS1_21CollectiveEpilogueFwdINS6_IJSA_NS7_ILi256EEESB_EEES9_SE_SG_Li256ELb0ELb1ELb0ELb0EEENS1_29StaticPersistentTileSchedulerILb0EEEEEEEEEvNT_6ParamsE)
        /*01b8*/ 	.word	0x00000068


	//----- nvinfo : EIATTR_REGCOUNT
	.align		4
.L_93:
        /*01bc*/ 	.byte	0x04, 0x2f
        /*01be*/ 	.short	(.L_95 - .L_94)
	.align		4
.L_94:
        /*01c0*/ 	.word	index@(_ZN7cutlass13device_kernelIN5flash11enable_sm90INS1_16FlashAttnFwdSm90INS1_25CollectiveMainloopFwdSm90ILi2EN4cute5tupleIJNS5_1CILi1EEES8_S8_EEENS6_IJNS7_ILi128EEENS7_ILi96EEENS7_ILi64EEEEEELi256ENS_10bfloat16_tEfNS_4arch4Sm90ELb0ELb0ELb1ELb0ELb0ELb0ELb0ELb1ELb0ELb1ELb0ELb0EEENS1_21CollectiveEpilogueFwdINS6_IJSA_NS7_ILi256EEESB_EEES9_SE_SG_Li256ELb0ELb1ELb0ELb0EEENS1_29StaticPersistentTileSchedulerILb0EEEEEEEEEvNT_6ParamsE)
        /*01c4*/ 	.word	0x000000a8


	//----- nvinfo : EIATTR_FRAME_SIZE
	.align		4
.L_95:
        /*01c8*/ 	.byte	0x04, 0x11
        /*01ca*/ 	.short	(.L_97 - .L_96)
	.align		4
.L_96:
        /*01cc*/ 	.word	index@(_ZN7cutlass13device_kernelIN5flash11enable_sm90INS1_16FlashAttnFwdSm90INS1_25CollectiveMainloopFwdSm90ILi2EN4cute5tupleIJNS5_1CILi1EEES8_S8_EEENS6_IJNS7_ILi128EEENS7_ILi96EEENS7_ILi64EEEEEELi256ENS_10bfloat16_tEfNS_4arch4Sm90ELb0ELb0ELb1ELb0ELb0ELb0ELb0ELb1ELb0ELb1ELb0ELb0EEENS1_21CollectiveEpilogueFwdINS6_IJSA_NS7_ILi256EEESB_EEES9_SE_SG_Li256ELb0ELb1ELb0ELb0EEENS1_29StaticPersistentTileSchedulerILb0EEEEEEEEEvNT_6ParamsE)
        /*01d0*/ 	.word	0x00000038


	//----- nvinfo : EIATTR_MIN_STACK_SIZE
	.align		4
.L_97:
        /*01d4*/ 	.byte	0x04, 0x12
        /*01d6*/ 	.short	(.L_99 - .L_98)
	.align		4
.L_98:
        /*01d8*/ 	.word	index@(_ZN7cutlass13device_kernelIN5flash11enable_sm90INS1_16FlashAttnFwdSm90INS1_25CollectiveMainloopFwdSm90ILi2EN4cute5tupleIJNS5_1CILi1EEES8_S8_EEENS6_IJNS7_ILi128EEENS7_ILi96EEENS7_ILi64EEEEEELi256ENS_10bfloat16_tEfNS_4arch4Sm90ELb0ELb0ELb1ELb0ELb0ELb0ELb0ELb1ELb0ELb1ELb0ELb0EEENS1_21CollectiveEpilogueFwdINS6_IJSA_NS7_ILi256EEESB_EEES9_SE_SG_Li256ELb0ELb1ELb0ELb0EEENS1_29StaticPersistentTileSchedulerILb0EEEEEEEEEvNT_6ParamsE)
        /*01dc*/ 	.word	0x00000038


	//----- nvinfo : EIATTR_MIN_STACK_SIZE
	.align		4
.L_99:
        /*01e0*/ 	.byte	0x04, 0x12
        /*01e2*/ 	.short	(.L_101 - .L_100)
	.align		4
.L_100:
        /*01e4*/ 	.word	index@(_ZN7cutlass13device_kernelIN5flash11enable_sm90INS1_16FlashAttnFwdSm90INS1_25CollectiveMainloopFwdSm90ILi2EN4cute5tupleIJNS5_1CILi1EEES8_S8_EEENS6_IJNS7_ILi128EEENS7_ILi96EEENS7_ILi64EEEEEELi256ENS_10bfloat16_tEfNS_4arch4Sm90ELb0ELb0ELb1ELb0ELb0ELb0ELb1ELb1ELb0ELb1ELb0ELb0EEENS1_21CollectiveEpilogueFwdINS6_IJSA_NS7_ILi256EEESB_EEES9_SE_SG_Li256ELb0ELb1ELb0ELb0EEENS1_29StaticPersistentTileSchedulerILb0EEEEEEEEEvNT_6ParamsE)
        /*01e8*/ 	.word	0x00000068


	//----- nvinfo : EIATTR_MIN_STACK_SIZE
	.align		4
.L_101:
        /*01ec*/ 	.byte	0x04, 0x12
        /*01ee*/ 	.short	(.L_103 - .L_102)
	.align		4
.L_102:
        /*01f0*/ 	.word	index@(_ZN7cutlass13device_kernelIN5flash11enable_sm90INS1_16FlashAttnFwdSm90INS1_25CollectiveMainloopFwdSm90ILi2EN4cute5tupleIJNS5_1CILi1EEES8_S8_EEENS6_IJNS7_ILi128EEENS7_ILi96EEENS7_ILi64EEEEEELi256ENS_10bfloat16_tEfNS_4arch4Sm90ELb0ELb0ELb1ELb1ELb0ELb0ELb0ELb1ELb0ELb1ELb0ELb0EEENS1_21CollectiveEpilogueFwdINS6_IJSA_NS7_ILi256EEESB_EEES9_SE_SG_Li256ELb1ELb1ELb0ELb0EEENS1_36VarlenDynamicPersistentTileSchedulerILi128ELi96ELi256ELi128ELb0ELb1ELb1ELb0ELb1ELb1EEEEEEEEEvNT_6ParamsE)
        /*01f4*/ 	.word	0x00000060


	//----- nvinfo : EIATTR_MIN_STACK_SIZE
	.align		4
.L_103:
        /*01f8*/ 	.byte	0x04, 0x12
        /*01fa*/ 	.short	(.L_105 - .L_104)
	.align		4
.L_104:
        /*01fc*/ 	.word	index@(_ZN7cutlass13device_kernelIN5flash11enable_sm90INS1_16FlashAttnFwdSm90INS1_25CollectiveMainloopFwdSm90ILi2EN4cute5tupleIJNS5_1CILi1EEES8_S8_EEENS6_IJNS7_ILi128EEENS7_ILi96EEENS7_ILi64EEEEEELi256ENS_10bfloat16_tEfNS_4arch4Sm90ELb0ELb0ELb1ELb1ELb0ELb1ELb0ELb1ELb0ELb1ELb0ELb0EEENS1_21CollectiveEpilogueFwdINS6_IJSA_NS7_ILi256EEESB_EEES9_SE_SG_Li256ELb1ELb1ELb0ELb0EEENS1_36VarlenDynamicPersistentTileSchedulerILi128ELi96ELi256ELi128ELb0ELb1ELb1ELb0ELb1ELb1EEEEEEEEEvNT_6ParamsE)
        /*0200*/ 	.word	0x00000068


	//----- nvinfo : EIATTR_MIN_STACK_SIZE
	.align		4
.L_105:
        /*0204*/ 	.byte	0x04, 0x12
        /*0206*/ 	.short	(.L_107 - .L_106)
	.align		4
.L_106:
        /*0208*/ 	.word	index@(_ZN7cutlass13device_kernelIN5flash11enable_sm90INS1_16FlashAttnFwdSm90INS1_25CollectiveMainloopFwdSm90ILi2EN4cute5tupleIJNS5_1CILi1EEES8_S8_EEENS6_IJNS7_ILi128EEENS7_ILi96EEENS7_ILi64EEEEEELi256ENS_10bfloat16_tEfNS_4arch4Sm90ELb0ELb0ELb1ELb1ELb0ELb0ELb1ELb1ELb0ELb1ELb0ELb0EEENS1_21CollectiveEpilogueFwdINS6_IJSA_NS7_ILi256EEESB_EEES9_SE_SG_Li256ELb1ELb1ELb0ELb0EEENS1_36VarlenDynamicPersistentTileSchedulerILi128ELi96ELi256ELi128ELb0ELb1ELb1ELb0ELb1ELb1EEEEEEEEEvNT_6ParamsE)
        /*020c*/ 	.word	0x00000078


	//----- nvinfo : EIATTR_MIN_STACK_SIZE
	.align		4
.L_107:
        /*0210*/ 	.byte	0x04, 0x12
        /*0212*/ 	.short	(.L_109 - .L_108)
	.align		4
.L_108:
        /*0214*/ 	.word	index@(_ZN7cutlass13device_kernelIN5flash11enable_sm90INS1_16FlashAttnFwdSm90INS1_25CollectiveMainloopFwdSm90ILi2EN4cute5tupleIJNS5_1CILi1EEES8_S8_EEENS6_IJNS7_ILi128EEENS7_ILi96EEENS7_ILi64EEEEEELi256ENS_10bfloat16_tEfNS_4arch4Sm90ELb0ELb0ELb1ELb1ELb0ELb1ELb1ELb1ELb0ELb1ELb0ELb0EEENS1_21CollectiveEpilogueFwdINS6_IJSA_NS7_ILi256EEESB_EEES9_SE_SG_Li256ELb1ELb1ELb0ELb0EEENS1_36VarlenDynamicPersistentTileSchedulerILi128ELi96ELi256ELi128ELb0ELb1ELb1ELb0ELb1ELb1EEEEEEEEEvNT_6ParamsE)
        /*0218*/ 	.word	0x00000098


	//----- nvinfo : EIATTR_MIN_STACK_SIZE
	.align		4
.L_109:
        /*021c*/ 	.byte	0x04, 0x12
        /*021e*/ 	.short	(.L_111 - .L_110)
	.align		4
.L_110:
        /*0220*/ 	.word	index@(_ZN7cutlass13device_kernelIN5flash11enable_sm90INS1_16FlashAttnFwdSm90INS1_25CollectiveMainloopFwdSm90ILi2EN4cute5tupleIJNS5_1CILi1EEES8_S8_EEENS6_IJNS7_ILi128EEENS7_ILi96EEENS7_ILi64EEEEEELi256ENS_10bfloat16_tEfNS_4arch4Sm90ELb0ELb1ELb1ELb0ELb0ELb0ELb0ELb1ELb0ELb1ELb0ELb0EEENS1_21CollectiveEpilogueFwdINS6_IJSA_NS7_ILi256EEESB_EEES9_SE_SG_Li256ELb0ELb1ELb0ELb0EEENS1_30DynamicPersistentTileSchedulerILi256ELi128ELb0ELb1ELb1EEEEEEEEEvNT_6ParamsE)
        /*0224*/ 	.word	0x00000020


	//----- nvinfo : EIATTR_MIN_STACK_SIZE
	.align		4
.L_111:
        /*0228*/ 	.byte	0x04, 0x12
        /*022a*/ 	.short	(.L_113 - .L_112)
	.align		4
.L_112:
        /*022c*/ 	.word	index@(_ZN7cutlass13device_kernelIN5flash11enable_sm90INS1_16FlashAttnFwdSm90INS1_25CollectiveMainloopFwdSm90ILi2EN4cute5tupleIJNS5_1CILi1EEES8_S8_EEENS6_IJNS7_ILi128EEENS7_ILi96EEENS7_ILi64EEEEEELi256ENS_10bfloat16_tEfNS_4arch4Sm90ELb0ELb1ELb1ELb0ELb0ELb0ELb1ELb1ELb0ELb1ELb0ELb0EEENS1_21CollectiveEpilogueFwdINS6_IJSA_NS7_ILi256EEESB_EEES9_SE_SG_Li256ELb0ELb1ELb0ELb0EEENS1_30DynamicPersistentTileSchedulerILi256ELi128ELb0ELb1ELb1EEEEEEEEEvNT_6ParamsE)
        /*0230*/ 	.word	0x000004c0


	//----- nvinfo : EIATTR_MIN_STACK_SIZE
	.align		4
.L_113:
        /*0234*/ 	.byte	0x04, 0x12
        /*0236*/ 	.short	(.L_115 - .L_114)
	.align		4
.L_114:
        /*0238*/ 	.word	index@(_ZN7cutlass13device_kernelIN5flash11enable_sm90INS1_16FlashAttnFwdSm90INS1_25CollectiveMainloopFwdSm90ILi2EN4cute5tupleIJNS5_1CILi1EEES8_S8_EEENS6_IJNS7_ILi128EEENS7_ILi96EEENS7_ILi64EEEEEELi256ENS_10bfloat16_tEfNS_4arch4Sm90ELb0ELb1ELb1ELb1ELb0ELb0ELb0ELb1ELb0ELb1ELb0ELb0EEENS1_21CollectiveEpilogueFwdINS6_IJSA_NS7_ILi256EEESB_EEES9_SE_SG_Li256ELb1ELb1ELb0ELb0EEENS1_36VarlenDynamicPersistentTileSchedulerILi128ELi96ELi256ELi128ELb0ELb1ELb1ELb1ELb0ELb1EEEEEEEEEvNT_6ParamsE)
        /*023c*/ 	.word	0x00000048


	//----- nvinfo : EIATTR_MIN_STACK_SIZE
	.align		4
.L_115:
        /*0240*/ 	.byte	0x04, 0x12
        /*0242*/ 	.short	(.L_117 - .L_116)
	.align		4
.L_116:
        /*0244*/ 	.word	index@(_ZN7cutlass13device_kernelIN5flash11enable_sm90INS1_16FlashAttnFwdSm90INS1_25CollectiveMainloopFwdSm90ILi2EN4cute5tupleIJNS5_1CILi1EEES8_S8_EEENS6_IJNS7_ILi128EEENS7_ILi96EEENS7_ILi64EEEEEELi256ENS_10bfloat16_tEfNS_4arch4Sm90ELb0ELb1ELb1ELb1ELb0ELb1ELb0ELb1ELb0ELb1ELb0ELb0EEENS1_21CollectiveEpilogueFwdINS6_IJSA_NS7_ILi256EEESB_EEES9_SE_SG_Li256ELb1ELb1ELb0ELb0EEENS1_36VarlenDynamicPersistentTileSchedulerILi128ELi96ELi256ELi128ELb0ELb1ELb1ELb1ELb0ELb1EEEEEEEEEvNT_6ParamsE)
        /*0248*/ 	.word	0x00000058


	//----- nvinfo : EIATTR_MIN_STACK_SIZE
	.align		4
.L_117:
        /*024c*/ 	.byte	0x04, 0x12
        /*024e*/ 	.short	(.L_119 - .L_118)
	.align		4
.L_118:
        /*0250*/ 	.word	index@(_ZN7cutlass13device_kernelIN5flash11enable_sm90INS1_16FlashAttnFwdSm90INS1_25CollectiveMainloopFwdSm90ILi2EN4cute5tupleIJNS5_1CILi1EEES8_S8_EEENS6_IJNS7_ILi128EEENS7_ILi96EEENS7_ILi64EEEEEELi256ENS_10bfloat16_tEfNS_4arch4Sm90ELb0ELb1ELb1ELb1ELb0ELb0ELb1ELb1ELb0ELb1ELb0ELb0EEENS1_21CollectiveEpilogueFwdINS6_IJSA_NS7_ILi256EEESB_EEES9_SE_SG_Li256ELb1ELb1ELb0ELb0EEENS1_36VarlenDynamicPersistentTileSchedulerILi128ELi96ELi256ELi128ELb0ELb1ELb1ELb1ELb0ELb1EEEEEEEEEvNT_6ParamsE)
        /*0254*/ 	.word	0x000004e0


	//----- nvinfo : EIATTR_MIN_STACK_SIZE
	.align		4
.L_119:
        /*0258*/ 	.byte	0x04, 0x12
        /*025a*/ 	.short	(.L_121 - .L_120)
	.align		4
.L_120:
        /*025c*/ 	.word	index@(_ZN7cutlass13device_kernelIN5flash11enable_sm90INS1_16FlashAttnFwdSm90INS1_25CollectiveMainloopFwdSm90ILi2EN4cute5tupleIJNS5_1CILi1EEES8_S8_EEENS6_IJNS7_ILi128EEENS7_ILi96EEENS7_ILi64EEEEEELi256ENS_10bfloat16_tEfNS_4arch4Sm90ELb0ELb1ELb1ELb1ELb0ELb1ELb1ELb1ELb0ELb1ELb0ELb0EEENS1_21CollectiveEpilogueFwdINS6_IJSA_NS7_ILi256EEESB_EEES9_SE_SG_Li256ELb1ELb1ELb0ELb0EEENS1_36VarlenDynamicPersistentTileSchedulerILi128ELi96ELi256ELi128ELb0ELb1ELb1ELb1ELb0ELb1EEEEEEEEEvNT_6ParamsE)
        /*0260*/ 	.word	0x000004f0


	//----- nvinfo : EIATTR_MIN_STACK_SIZE
	.align		4
.L_121:
        /*0264*/ 	.byte	0x04, 0x12
        /*0266*/ 	.short	(.L_123 - .L_122)
	.align		4
.L_122:
        /*0268*/ 	.word	index@(_ZN7cutlass13device_kernelIN5flash11enable_sm90INS1_16FlashAttnFwdSm90INS1_25CollectiveMainloopFwdSm90ILi2EN4cute5tupleIJNS5_1CILi1EEES8_S8_EEENS6_IJNS7_ILi128EEENS7_ILi96EEENS7_ILi64EEEEEELi256ENS_10bfloat16_tEfNS_4arch4Sm90ELb1ELb0ELb1ELb0ELb0ELb0ELb0ELb1ELb0ELb1ELb0ELb0EEENS1_21CollectiveEpilogueFwdINS6_IJSA_NS7_ILi256EEESB_EEES9_SE_SG_Li256ELb0ELb1ELb0ELb0EEENS1_30DynamicPersistentTileSchedulerILi256ELi128ELb0ELb1ELb1EEEEEEEEEvNT_6ParamsE)
        /*026c*/ 	.word	0x00000028


	//----- nvinfo : EIATTR_MIN_STACK_SIZE
	.align		4
.L_123:
        /*0270*/ 	.byte	0x04, 0x12
        /*0272*/ 	.short	(.L_125 - .L_124)
	.align		4
.L_124:
        /*0274*/ 	.word	index@(_ZN7cutlass13device_kernelIN5flash11enable_sm90INS1_16FlashAttnFwdSm90INS1_25CollectiveMainloopFwdSm90ILi2EN4cute5tupleIJNS5_1CILi1EEES8_S8_EEENS6_IJNS7_ILi128EEENS7_ILi96EEENS7_ILi64EEEEEELi256ENS_10bfloat16_tEfNS_4arch4Sm90ELb1ELb0ELb1ELb0ELb0ELb0ELb1ELb1ELb0ELb1ELb0ELb0EEENS1_21CollectiveEpilogueFwdINS6_IJSA_NS7_ILi256EEESB_EEES9_SE_SG_Li256ELb0ELb1ELb0ELb0EEENS1_30DynamicPersistentTileSchedulerILi256ELi128ELb0ELb1ELb1EEEEEEEEEvNT_6ParamsE)
        /*0278*/ 	.word	0x00000050


	//----- nvinfo : EIATTR_MIN_STACK_SIZE
	.align		4
.L_125:
        /*027c*/ 	.byte	0x04, 0x12
        /*027e*/ 	.short	(.L_127 - .L_126)
	.align		4
.L_126:
        /*0280*/ 	.word	index@(_ZN7cutlass13device_kernelIN5flash11enable_sm90INS1_16FlashAttnFwdSm90INS1_25CollectiveMainloopFwdSm90ILi2EN4cute5tupleIJNS5_1CILi1EEES8_S8_EEENS6_IJNS7_ILi128EEENS7_ILi96EEENS7_ILi64EEEEEELi256ENS_10bfloat16_tEfNS_4arch4Sm90ELb1ELb0ELb1ELb1ELb0ELb0ELb0ELb1ELb0ELb1ELb0ELb0EEENS1_21CollectiveEpilogueFwdINS6_IJSA_NS7_ILi256EEESB_EEES9_SE_SG_Li256ELb1ELb1ELb0ELb0EEENS1_36VarlenDynamicPersistentTileSchedulerILi128ELi96ELi256ELi128ELb0ELb1ELb1ELb1ELb1ELb1EEEEEEEEEvNT_6ParamsE)
        /*0284*/ 	.word	0x00000058


	//----- nvinfo : EIATTR_MIN_STACK_SIZE
	.align		4
.L_127:
        /*0288*/ 	.byte	0x04, 0x12
        /*028a*/ 	.short	(.L_129 - .L_128)
	.align		4
.L_128:
        /*028c*/ 	.word	index@(_ZN7cutlass13device_kernelIN5flash11enable_sm90INS1_16FlashAttnFwdSm90INS1_25CollectiveMainloopFwdSm90ILi2EN4cute5tupleIJNS5_1CILi1EEES8_S8_EEENS6_IJNS7_ILi128EEENS7_ILi96EEENS7_ILi64EEEEEELi256ENS_10bfloat16_tEfNS_4arch4Sm90ELb1ELb0ELb1ELb1ELb0ELb1ELb0ELb1ELb0ELb1ELb0ELb0EEENS1_21CollectiveEpilogueFwdINS6_IJSA_NS7_ILi256EEESB_EEES9_SE_SG_Li256ELb1ELb1ELb0ELb0EEENS1_36VarlenDynamicPersistentTileSchedulerILi128ELi96ELi256ELi128ELb0ELb1ELb1ELb1ELb1ELb1EEEEEEEEEvNT_6ParamsE)
        /*0290*/ 	.word	0x00000060


	//----- nvinfo : EIATTR_MIN_STACK_SIZE
	.align		4
.L_129:
        /*0294*/ 	.byte	0x04, 0x12
        /*0296*/ 	.short	(.L_131 - .L_130)
	.align		4
.L_130:
        /*0298*/ 	.word	index@(_ZN7cutlass13device_kernelIN5flash11enable_sm90INS1_16FlashAttnFwdSm90INS1_25CollectiveMainloopFwdSm90ILi2EN4cute5tupleIJNS5_1CILi1EEES8_S8_EEENS6_IJNS7_ILi128EEENS7_ILi96EEENS7_ILi64EEEEEELi256ENS_10bfloat16_tEfNS_4arch4Sm90ELb1ELb0ELb1ELb1ELb0ELb0ELb1ELb1ELb0ELb1ELb0ELb0EEENS1_21CollectiveEpilogueFwdINS6_IJSA_NS7_ILi256EEESB_EEES9_SE_SG_Li256ELb1ELb1ELb0ELb0EEENS1_36VarlenDynamicPersistentTileSchedulerILi128ELi96ELi256ELi128ELb0ELb1ELb1ELb1ELb1ELb1EEEEEEEEEvNT_6ParamsE)
        /*029c*/ 	.word	0x00000070


	//----- nvinfo : EIATTR_MIN_STACK_SIZE
	.align		4
.L_131:
        /*02a0*/ 	.byte	0x04, 0x12
        /*02a2*/ 	.short	(.L_133 - .L_132)
	.align		4
.L_132:
        /*02a4*/ 	.word	index@(_ZN7cutlass13device_kernelIN5flash11enable_sm90INS1_16FlashAttnFwdSm90INS1_25CollectiveMainloopFwdSm90ILi2EN4cute5tupleIJNS5_1CILi1EEES8_S8_EEENS6_IJNS7_ILi128EEENS7_ILi96EEENS7_ILi64EEEEEELi256ENS_10bfloat16_tEfNS_4arch4Sm90ELb1ELb0ELb1ELb1ELb0ELb1ELb1ELb1ELb0ELb1ELb0ELb0EEENS1_21CollectiveEpilogueFwdINS6_IJSA_NS7_ILi256EEESB_EEES9_SE_SG_Li256ELb1ELb1ELb0ELb0EEENS1_36VarlenDynamicPersistentTileSchedulerILi128ELi96ELi256ELi128ELb0ELb1ELb1ELb1ELb1ELb1EEEEEEEEEvNT_6ParamsE)
        /*02a8*/ 	.word	0x000000b8
.L_133:


//--------------------- .nv.compat                --------------------------
	.section	.nv.compat,"",@"SHT_CUDA_COMPAT_INFO"
	.align	4
        /*0000*/ 	.byte	0x02, 0x09, 0x01, 0x00, 0x02, 0x02, 0x04, 0x00, 0x02, 0x05, 0x05, 0x00, 0x03, 0x07, 0x01, 0x01
        /*0010*/ 	.byte	0x02, 0x03, 0x01, 0x00, 0x02, 0x06, 0x01, 0x00, 0x04, 0x0b, 0x08, 0x00, 0x00, 0x00, 0x00, 0x00
        /*0020*/ 	.byte	0x00, 0x00, 0x00, 0x00


//--------------------- .nv.info._ZN7cutlass13device_kernelIN5flash11enable_sm90INS1_16FlashAttnFwdSm90INS1_25CollectiveMainloopFwdSm90ILi2EN4cute5tupleIJNS5_1CILi1EEES8_S8_EEENS6_IJNS7_ILi128EEENS7_ILi96EEENS7_ILi64EEEEEELi256ENS_10bfloat16_tEfNS_4arch4Sm90ELb0ELb0ELb1ELb0ELb0ELb0ELb0ELb1ELb0ELb1ELb0ELb0EEENS1_21CollectiveEpilogueFwdINS6_IJSA_NS7_ILi256EEESB_EEES9_SE_SG_Li256ELb0ELb1ELb0ELb0EEENS1_29StaticPersistentTileSchedulerILb0EEEEEEEEEvNT_6ParamsE --------------------------
	.section	.nv.info._ZN7cutlass13device_kernelIN5flash11enable_sm90INS1_16FlashAttnFwdSm90INS1_25CollectiveMainloopFwdSm90ILi2EN4cute5tupleIJNS5_1CILi1EEES8_S8_EEENS6_IJNS7_ILi128EEENS7_ILi96EEENS7_ILi64EEEEEELi256ENS_10bfloat16_tEfNS_4arch4Sm90ELb0ELb0ELb1ELb0ELb0ELb0ELb0ELb1ELb0ELb1ELb0ELb0EEENS1_21CollectiveEpilogueFwdINS6_IJSA_NS7_ILi256EEESB_EEES9_SE_SG_Li256ELb0ELb1ELb0ELb0EEENS1_29StaticPersistentTileSchedulerILb0EEEEEEEEEvNT_6ParamsE,"",@"SHT_CUDA_INFO"
	.sectionflags	@""
	.align	4


	//----- nvinfo : EIATTR_CUDA_API_VERSION
	.align		4
        /*0000*/ 	.byte	0x04, 0x37
        /*0002*/ 	.short	(.L_135 - .L_134)
.L_134:
        /*0004*/ 	.word	0x00000082


	//----- nvinfo : EIATTR_KPARAM_INFO
	.align		4
.L_135:
        /*0008*/ 	.byte	0x04, 0x17
        /*000a*/ 	.short	(.L_137 - .L_136)
.L_136:
        /*000c*/ 	.word	0x00000000
        /*0010*/ 	.short	0x0000
        /*0012*/ 	.short	0x0070
        /*0014*/ 	.byte	0x00, 0xf0, 0x01, 0x28


	//----- nvinfo : EIATTR_SPARSE_MMA_MASK
	.align		4
.L_137:
        /*0018*/ 	.byte	0x03, 0x50
        /*001a*/ 	.short	0x0000


	//----- nvinfo : EIATTR_MAXREG_COUNT
	.align		4
        /*001c*/ 	.byte	0x03, 0x1b
        /*001e*/ 	.short	0x00a8


	//----- nvinfo : EIATTR_NUM_BARRIERS
	.align		4
        /*0020*/ 	.byte	0x02, 0x4c
        /*0022*/ 	.byte	0x10
	.zero		1


	//----- nvinfo : EIATTR_EXTERNS
	.align		4
        /*0024*/ 	.byte	0x04, 0x0f
        /*0026*/ 	.short	(.L_139 - .L_138)


	//   ....[0]....
	.align		4
.L_138:
        /*0028*/ 	.word	index@(__assertfail)


	//----- nvinfo : EIATTR_ANNOTATIONS
	.align		4
.L_139:
        /*002c*/ 	.byte	0x04, 0x55
        /*002e*/ 	.short	(.L_141 - .L_140)


	//   ....[0]....
.L_140:
        /*0030*/ 	.word	0x00000001
        /*0034*/ 	.byte	0xe0, 0x7d, 0x00, 0x00, 0x01, 0x00, 0x00, 0x00, 0x20, 0x7f, 0x00, 0x00, 0x01, 0x00, 0x00, 0x00
        /* <DEDUP_REMOVED lines=25> */
        /*01d4*/ 	.byte	0x70, 0xbc, 0x00, 0x00


	//----- nvinfo : EIATTR_MERCURY_ISA_VERSION
	.align		4
.L_141:
        /*01d8*/ 	.byte	0x03, 0x5f
        /*01da*/ 	.short	0x0101


	//----- nvinfo : EIATTR_INT_WARP_WIDE_INSTR_OFFSETS
	.align		4
        /*01dc*/ 	.byte	0x04, 0x31
        /*01de*/ 	.short	(.L_143 - .L_142)


	//   ....[0]....
.L_142:
        /*01e0*/ 	.word	0x00000130


	//   ....[1]....
        /*01e4*/ 	.word	0x00000170


	//   ....[2]....
        /*01e8*/ 	.word	0x000001e0


	//----- nvinfo : EIATTR_COOP_GROUP_MASK_REGIDS
	.align		4
.L_143:
        /*01ec*/ 	.byte	0x04, 0x29
        /*01ee*/ 	.short	(.L_145 - .L_144)


	//   ....[0]....
.L_144:
        /*01f0*/ 	.word	0xffffffff


	//   ....[1]....
        /*01f4*/ 	.word	0xffffffff


	//   ....[2]....
        /*01f8*/ 	.word	0xffffffff


	//   ....[3]....
        /*01fc*/ 	.word	0xffffffff


	//   ....[4]....
        /*0200*/ 	.word	0xffffffff


	//   ....[5]....
        /*0204*/ 	.word	0xffffffff


	//   ....[6]....
        /*0208*/ 	.word	0xffffffff


	//   ....[7]....
        /*020c*/ 	.word	0xffffffff


	//   ....[8]....
        /*0210*/ 	.word	0xffffffff


	//   ....[9]....
        /*0214*/ 	.word	0xffffffff


	//   ....[10]....
        /*0218*/ 	.word	0xffffffff


	//   ....[11]....
        /*021c*/ 	.word	0xffffffff


	//   ....[12]....
        /*0220*/ 	.word	0xffffffff


	//   ....[13]....
        /*0224*/ 	.word	0xffffffff


	//   ....[14]....
        /*0228*/ 	.word	0xffffffff


	//   ....[15]....
        /*022c*/ 	.word	0xffffffff


	//   ....[16]....
        /*0230*/ 	.word	0xffffffff


	//   ....[17]....
        /*0234*/ 	.word	0xffffffff


	//   ....[18]....
        /*0238*/ 	.word	0xffffffff


	//   ....[19]....
        /*023c*/ 	.word	0xffffffff


	//   ....[20]....
        /*0240*/ 	.word	0xffffffff


	//   ....[21]....
        /*0244*/ 	.word	0xffffffff


	//   ....[22]....
        /*0248*/ 	.word	0xffffffff


	//   ....[23]....
        /*024c*/ 	.word	0xffffffff


	//   ....[24]....
        /*0250*/ 	.word	0xffffffff


	//   ....[25]....
        /*0254*/ 	.word	0xffffffff


	//   ....[26]....
        /*0258*/ 	.word	0xffffffff


	//   ....[27]....
        /*025c*/ 	.word	0xffffffff


	//   ....[28]....
        /*0260*/ 	.word	0xffffffff


	//   ....[29]....
        /*0264*/ 	.word	0xffffffff


	//   ....[30]....
        /*0268*/ 	.word	0xffffffff


	//   ....[31]....
        /*026c*/ 	.word	0xffffffff


	//   ....[32]....
        /*0270*/ 	.word	0xffffffff


	//   ....[33]....
        /*0274*/ 	.word	0xffffffff


	//   ....[34]....
        /*0278*/ 	.word	0xffffffff


	//   ....[35]....
        /*027c*/ 	.word	0xffffffff


	//   ....[36]....
        /*0280*/ 	.word	0xffffffff


	//   ....[37]....
        /*0284*/ 	.word	0xffffffff


	//   ....[38]....
        /*0288*/ 	.word	0xffffffff


	//   ....[39]....
        /*028c*/ 	.word	0xffffffff


	//   ....[40]....
        /*0290*/ 	.word	0xffffffff


	//   ....[41]....
        /*0294*/ 	.word	0xffffffff


	//   ....[42]....
        /*0298*/ 	.word	0xffffffff


	//   ....[43]....
        /*029c*/ 	.word	0xffffffff


	//   ....[44]....
        /*02a0*/ 	.word	0xffffffff


	//   ....[45]....
        /*02a4*/ 	.word	0xffffffff


	//   ....[46]....
        /*02a8*/ 	.word	0xffffffff


	//   ....[47]....
        /*02ac*/ 	.word	0xffffffff


	//   ....[48]....
        /*02b0*/ 	.word	0xffffffff


	//   ....[49]....
        /*02b4*/ 	.word	0xffffffff


	//   ....[50]....
        /*02b8*/ 	.word	0x0500000f


	//   ....[51]....
        /*02bc*/ 	.word	0x0500000f


	//   ....[52]....
        /*02c0*/ 	.word	0x0500000f


	//   ....[53]....
        /*02c4*/ 	.word	0x0500000f


	//   ....[54]....
        /*02c8*/ 	.word	0x0500000f


	//   ....[55]....
        /*02cc*/ 	.word	0x0500000f


	//   ....[56]....
        /*02d0*/ 	.word	0x0500000f


	//   ....[57]....
        /*02d4*/ 	.word	0x0500000f


	//   ....[58]....
        /*02d8*/ 	.word	0x0500000f


	//   ....[59]....
        /*02dc*/ 	.word	0x0500000f


	//   ....[60]....
        /*02e0*/ 	.word	0x0500000f


	//   ....[61]....
        /*02e4*/ 	.word	0x0500000f


	//   ....[62]....
        /*02e8*/ 	.word	0x0500000f


	//   ....[63]....
        /*02ec*/ 	.word	0x0500000f


	//   ....[64]....
        /*02f0*/ 	.word	0x0500000f


	//   ....[65]....
        /*02f4*/ 	.word	0x0500000f


	//   ....[66]....
        /*02f8*/ 	.word	0x0500000f


	//   ....[67]....
        /*02fc*/ 	.word	0x0500000f


	//----- nvinfo : EIATTR_COOP_GROUP_INSTR_OFFSETS
	.align		4
.L_145:
        /*0300*/ 	.byte	0x04, 0x28
        /*0302*/ 	.short	(.L_147 - .L_146)


	//   ....[0]....
.L_146:
        /*0304*/ 	.word	0x00000070


	//   ....[1]....
        /*0308*/ 	.word	0x00000140


	//   ....[2]....
        /*030c*/ 	.word	0x00000190


	//   ....[3]....
        /*0310*/ 	.word	0x000003c0


	//   ....[4]....
        /*0314*/ 	.word	0x00000520


	//   ....[5]....
        /*0318*/ 	.word	0x00000640


	//   ....[6]....
        /*031c*/ 	.word	0x000007a0


	//   ....[7]....
        /*0320*/ 	.word	0x00000db0


	//   ....[8]....
        /*0324*/ 	.word	0x00002090


	//   ....[9]....
        /*0328*/ 	.word	0x00002120


	//   ....[10]....
        /*032c*/ 	.word	0x00002530


	//   ....[11]....
        /*0330*/ 	.word	0x000025b0


	//   ....[12]....
        /*0334*/ 	.word	0x00003b40


	//   ....[13]....
        /*0338*/ 	.word	0x00003bb0


	//   ....[14]....
        /*033c*/ 	.word	0x00004010


	//   ....[15]....
        /*0340*/ 	.word	0x000041d0


	//   ....[16]....
        /*0344*/ 	.word	0x00005580


	//   ....[17]....
        /*0348*/ 	.word	0x000055b0


	//   ....[18]....
        /*034c*/ 	.word	0x00005660


	//   ....[19]....
        /*0350*/ 	.word	0x00005680


	//   ....[20]....
        /*0354*/ 	.word	0x000070b0


	//   ....[21]....
        /*0358*/ 	.word	0x000070e0


	//   ....[22]....
        /*035c*/ 	.word	0x00007270


	//   ....[23]....
        /*0360*/ 	.word	0x00007280


	//   ....[24]....
        /*0364*/ 	.word	0x000077a0


	//   ....[25]....
        /*0368*/ 	.word	0x000077c0


	//   ....[26]....
        /*036c*/ 	.word	0x00007900


	//   ....[27]....
        /*0370*/ 	.word	0x00007920


	//   ....[28]....
        /*0374*/ 	.word	0x00007a50


	//   ....[29]....
        /*0378*/ 	.word	0x00007a70


	//   ....[30]....
        /*037c*/ 	.word	0x00007bb0


	//   ....[31]....
        /*0380*/ 	.word	0x00007bf0


	//   ....[32]....
        /*0384*/ 	.word	0x00008620


	//   ....[33]....
        /*0388*/ 	.word	0x00008f90


	//   ....[34]....
        /*038c*/ 	.word	0x00008fa0


	//   ....[35]....
        /*0390*/ 	.word	0x00008fe0


	//   ....[36]....
        /*0394*/ 	.word	0x00009020


	//   ....[37]....
        /*0398*/ 	.word	0x00009120


	//   ....[38]....
        /*039c*/ 	.word	0x00009130


	//   ....[39]....
        /*03a0*/ 	.word	0x000091c0


	//   ....[40]....
        /*03a4*/ 	.word	0x000091d0


	//   ....[41]....
        /*03a8*/ 	.word	0x00009260


	//   ....[42]....
        /*03ac*/ 	.word	0x00009270


	//   ....[43]....
        /*03b0*/ 	.word	0x00009300


	//   ....[44]....
        /*03b4*/ 	.word	0x00009310


	//   ....[45]....
        /*03b8*/ 	.word	0x00009390


	//   ....[46]....
        /*03bc*/ 	.word	0x000093a0


	//   ....[47]....
        /*03c0*/ 	.word	0x000093b0


	//   ....[48]....
        /*03c4*/ 	.word	0x000093c0


	//   ....[49]....
        /*03c8*/ 	.word	0x0000bba0


	//   ....[50]....
        /*03cc*/ 	.word	0x0000c0a0


	//   ....[51]....
        /*03d0*/ 	.word	0x0000c210


	//   ....[52]....
        /*03d4*/ 	.word	0x0000c270


	//   ....[53]....
        /*03d8*/ 	.word	0x0000c340


	//   ....[54]....
        /*03dc*/ 	.word	0x0000c3e0


	//   ....[55]....
        /*03e0*/ 	.word	0x0000c480


	//   ....[56]....
        /*03e4*/ 	.word	0x0000c590


	//   ....[57]....
        /*03e8*/ 	.word	0x0000c5f0


	//   ....[58]....
        /*03ec*/ 	.word	0x0000c6f0


	//   ....[59]....
        /*03f0*/ 	.word	0x0000c750


	//   ....[60]....
        /*03f4*/ 	.word	0x0000c850


	//   ....[61]....
        /*03f8*/ 	.word	0x0000c8b0


	//   ....[62]....
        /*03fc*/ 	.word	0x0000c9b0


	//   ....[63]....
        /*0400*/ 	.word	0x0000ca10


	//   ....[64]....
        /*0404*/ 	.word	0x0000cb00


	//   ....[65]....
        /*0408*/ 	.word	0x0000cb60


	//   ....[66]....
        /*040c*/ 	.word	0x0000cc00


	//   ....[67]....
        /*0410*/ 	.word	0x0000cff0


	//----- nvinfo : EIATTR_REG_RECONFIG
	.align		4
.L_147:
        /*0414*/ 	.byte	0x01, 0x54
	.zero		2


	//----- nvinfo : EIATTR_SYSCALL_OFFSETS
	.align		4
        /*0418*/ 	.byte	0x04, 0x46
        /*041a*/ 	.short	(.L_149 - .L_148)


	//   ....[0]....
.L_148:
        /*041c*/ 	.word	0x00001110


	//   ....[1]....
        /*0420*/ 	.word	0x00008280


	//   ....[2]....
        /*0424*/ 	.word	0x000083c0


	//   ....[3]....
        /*0428*/ 	.word	0x000084b0


	//   ....[4]....
        /*042c*/ 	.word	0x00008bb0


	//----- nvinfo : EIATTR_MBARRIER_INSTR_OFFSETS
	.align		4
.L_149:
        /*0430*/ 	.byte	0x04, 0x39
        /*0432*/ 	.short	(.L_151 - .L_150)


	//   ....[0]....
.L_150:
        /*0434*/ 	.word	0x00000270
        /*0438*/ 	.word	0x000000ff
        /*043c*/ 	.word	0x00022800
        /*0440*/ 	.short	0x0100
        /*0442*/ 	.byte	0x08
	.zero		1


	//   ....[1]....
        /*0444*/ 	.word	0x00000280
        /*0448*/ 	.word	0x000000ff
        /*044c*/ 	.word	0x00022820
        /*0450*/ 	.short	0x0100
        /*0452*/ 	.byte	0x08
	.zero		1


	//   ....[2]....
        /*0454*/ 	.word	0x00000370
        /*0458*/ 	.word	0x000000ff
        /*045c*/ 	.word	0x00022830
        /*0460*/ 	.short	0x0100
        /*0462*/ 	.byte	0x08
	.zero		1


	//   ....[3]....
        /*0464*/ 	.word	0x00000380
        /*0468*/ 	.word	0x000000ff
        /*046c*/ 	.word	0x00022840
        /*0470*/ 	.short	0x0100
        /*0472*/ 	.byte	0x08
	.zero		1


	//   ....[4]....
        /*0474*/ 	.word	0x00000390
        /*0478*/ 	.word	0x000000ff
        /*047c*/ 	.word	0x00022838
        /*0480*/ 	.short	0x0100
        /*0482*/ 	.byte	0x08
	.zero		1


	//   ....[5]....
        /*0484*/ 	.word	0x000003a0
        /*0488*/ 	.word	0x000000ff
        /*048c*/ 	.word	0x00022848
        /*0490*/ 	.short	0x0100
        /*0492*/ 	.byte	0x08
	.zero		1


	//   ....[6]....
        /*0494*/ 	.word	0x000004d0
        /*0498*/ 	.word	0x000000ff
        /*049c*/ 	.word	0x00022850
        /*04a0*/ 	.short	0x0100
        /*04a2*/ 	.byte	0x08
	.zero		1


	//   ....[7]....
        /*04a4*/ 	.word	0x000004e0
        /*04a8*/ 	.word	0x000000ff
        /*04ac*/ 	.word	0x00022860
        /*04b0*/ 	.short	0x0100
        /*04b2*/ 	.byte	0x08
	.zero		1


	//   ....[8]....
        /*04b4*/ 	.word	0x000004f0
        /*04b8*/ 	.word	0x000000ff
        /*04bc*/ 	.word	0x00022858
        /*04c0*/ 	.short	0x0100
        /*04c2*/ 	.byte	0x08
	.zero		1


	//   ....[9]....
        /*04c4*/ 	.word	0x00000500
        /*04c8*/ 	.word	0x000000ff
        /*04cc*/ 	.word	0x00022868
        /*04d0*/ 	.short	0x0100
        /*04d2*/ 	.byte	0x08
	.zero		1


	//   ....[10]....
        /*04d4*/ 	.word	0x000005f0
        /*04d8*/ 	.word	0x000000ff
        /*04dc*/ 	.word	0x00022870
        /*04e0*/ 	.short	0x0100
        /*04e2*/ 	.byte	0x06
	.zero		1


	//   ....[11]....
        /*04e4*/ 	.word	0x00000600
        /*04e8*/ 	.word	0x000000ff
        /*04ec*/ 	.word	0x00022880
        /*04f0*/ 	.short	0x0100
        /*04f2*/ 	.byte	0x06
	.zero		1


	//   ....[12]....
        /*04f4*/ 	.word	0x00000610
        /*04f8*/ 	.word	0x000000ff
        /*04fc*/ 	.word	0x00022878
        /*0500*/ 	.short	0x0100
        /*0502*/ 	.byte	0x06
	.zero		1


	//   ....[13]....
        /*0504*/ 	.word	0x00000620
        /*0508*/ 	.word	0x000000ff
        /*050c*/ 	.word	0x00022888
        /*0510*/ 	.short	0x0100
        /*0512*/ 	.byte	0x06
	.zero		1


	//   ....[14]....
        /*0514*/ 	.word	0x00000750
        /*0518*/ 	.word	0x000000ff
        /*051c*/ 	.word	0x00022890
        /*0520*/ 	.short	0x0100
        /*0522*/ 	.byte	0x08
	.zero		1


	//   ....[15]....
        /*0524*/ 	.word	0x00000760
        /*0528*/ 	.word	0x000000ff
        /*052c*/ 	.word	0x000228a0
        /*0530*/ 	.short	0x0100
        /*0532*/ 	.byte	0x08
	.zero		1


	//   ....[16]....
        /*0534*/ 	.word	0x00000770
        /*0538*/ 	.word	0x000000ff
        /*053c*/ 	.word	0x00022898
        /*0540*/ 	.short	0x0100
        /*0542*/ 	.byte	0x08
	.zero		1


	//   ....[17]....
        /*0544*/ 	.word	0x00000780
        /*0548*/ 	.word	0x000000ff
        /*054c*/ 	.word	0x000228a8
        /*0550*/ 	.short	0x0100
        /*0552*/ 	.byte	0x08
	.zero		1


	//   ....[18]....
        /*0554*/ 	.word	0x000008b0
        /*0558*/ 	.word	0x000000ff
        /*055c*/ 	.word	0x000228b0
        /*0560*/ 	.short	0x0100
        /*0562*/ 	.byte	0x08
	.zero		1


	//   ....[19]....
        /*0564*/ 	.word	0x000008c0
        /*0568*/ 	.word	0x000000ff
        /*056c*/ 	.word	0x000228c0
        /*0570*/ 	.short	0x0100
        /*0572*/ 	.byte	0x08
	.zero		1


	//   ....[20]....
        /*0574*/ 	.word	0x000008d0
        /*0578*/ 	.word	0x000000ff
        /*057c*/ 	.word	0x000228b8
        /*0580*/ 	.short	0x0100
        /*0582*/ 	.byte	0x08
	.zero		1


	//   ....[21]....
        /*0584*/ 	.word	0x000008e0
        /*0588*/ 	.word	0x000000ff
        /*058c*/ 	.word	0x000228c8
        /*0590*/ 	.short	0x0100
        /*0592*/ 	.byte	0x08
	.zero		1


	//   ....[22]....
        /*0594*/ 	.word	0x00001160
        /*0598*/ 	.word	0x000000ff
        /*059c*/ 	.word	0x00022800
        /*05a0*/ 	.short	0x010a
        /*05a2*/ 	.byte	0x2d
	.zero		1


	//   ....[23]....
        /*05a4*/ 	.word	0x00001230
        /*05a8*/ 	.word	0x000000ff
        /*05ac*/ 	.word	0x00022830
        /*05b0*/ 	.short	0x010a
        /*05b2*/ 	.byte	0x15
	.zero		1


	//   ....[24]....
        /*05b4*/ 	.word	0x00001270
        /*05b8*/ 	.word	0x000000ff
        /*05bc*/ 	.word	0x00022830
        /*05c0*/ 	.short	0x010a
        /*05c2*/ 	.byte	0x15
	.zero		1


	//   ....[25]....
        /*05c4*/ 	.word	0x00002a10
        /*05c8*/ 	.word	0x00000003
        /*05cc*/ 	.word	0x00000000
        /*05d0*/ 	.short	0x0101
        /*05d2*/ 	.byte	0x3f
	.zero		1


	//   ....[26]....
        /*05d4*/ 	.word	0x00002e80
        /*05d8*/ 	.word	0x000000ff
        /*05dc*/ 	.word	0x00022850
        /*05e0*/ 	.short	0x010a
        /*05e2*/ 	.byte	0x15
	.zero		1


	//   ....[27]....
        /*05e4*/ 	.word	0x00002ec0
        /*05e8*/ 	.word	0x000000ff
        /*05ec*/ 	.word	0x00022850
        /*05f0*/ 	.short	0x010a
        /*05f2*/ 	.byte	0x15
	.zero		1


	//   ....[28]....
        /*05f4*/ 	.word	0x000031b0
        /*05f8*/ 	.word	0x00000009
        /*05fc*/ 	.word	0x00000000
        /*0600*/ 	.short	0x0101
        /*0602*/ 	.byte	0x3f
	.zero		1


	//   ....[29]....
        /*0604*/ 	.word	0x00003340
        /*0608*/ 	.word	0x000000ff
        /*060c*/ 	.word	0x00022830
        /*0610*/ 	.short	0x010a
        /*0612*/ 	.byte	0x17
	.zero		1


	//   ....[30]....
        /*0614*/ 	.word	0x00003390
        /*0618*/ 	.word	0x000000ff
        /*061c*/ 	.word	0x00022830
        /*0620*/ 	.short	0x010a
        /*0622*/ 	.byte	0x17
	.zero		1


	//   ....[31]....
        /*0624*/ 	.word	0x00004d90
        /*0628*/ 	.word	0x000000a1
        /*062c*/ 	.word	0x00000000
        /*0630*/ 	.short	0x0101
        /*0632*/ 	.byte	0x3f
	.zero		1


	//   ....[32]....
        /*0634*/ 	.word	0x00005230
        /*0638*/ 	.word	0x000000ff
        /*063c*/ 	.word	0x00022850
        /*0640*/ 	.short	0x010a
        /*0642*/ 	.byte	0x17
	.zero		1


	//   ....[33]....
        /*0644*/ 	.word	0x00005280
        /*0648*/ 	.word	0x000000ff
        /*064c*/ 	.word	0x00022850
        /*0650*/ 	.short	0x010a
        /*0652*/ 	.byte	0x17
	.zero		1


	//   ....[34]....
        /*0654*/ 	.word	0x00005560
        /*0658*/ 	.word	0x000000c3
        /*065c*/ 	.word	0x00000000
        /*0660*/ 	.short	0x0101
        /*0662*/ 	.byte	0x3f
	.zero		1


	//   ....[35]....
        /*0664*/ 	.word	0x00007780
        /*0668*/ 	.word	0x000000ce
        /*066c*/ 	.word	0x00000000
        /*0670*/ 	.short	0x0101
        /*0672*/ 	.byte	0x3f
	.zero		1


	//   ....[36]....
        /*0674*/ 	.word	0x00008850
        /*0678*/ 	.word	0x00000000
        /*067c*/ 	.word	0x00022840
        /*0680*/ 	.short	0x010a
        /*0682*/ 	.byte	0x3f
	.zero		1


	//   ....[37]....
        /*0684*/ 	.word	0x000094c0
        /*0688*/ 	.word	0x000000ff
        /*068c*/ 	.word	0x00022800
        /*0690*/ 	.short	0x0107
        /*0692*/ 	.byte	0x24
	.zero		1


	//   ....[38]....
        /*0694*/ 	.word	0x00009520
        /*0698*/ 	.word	0x000000ff
        /*069c*/ 	.word	0x00022800
        /*06a0*/ 	.short	0x0101
        /*06a2*/ 	.byte	0x24
	.zero		1


	//   ....[39]....
        /*06a4*/ 	.word	0x00009540
        /*06a8*/ 	.word	0x000000ff
        /*06ac*/ 	.word	0x00022820
        /*06b0*/ 	.short	0x010a
        /*06b2*/ 	.byte	0x24
	.zero		1


	//   ....[40]....
        /*06b4*/ 	.word	0x00009620
        /*06b8*/ 	.word	0x00000002
        /*06bc*/ 	.word	0x00022860
        /*06c0*/ 	.short	0x010a
        /*06c2*/ 	.byte	0x3f
	.zero		1


	//   ....[41]....
        /*06c4*/ 	.word	0x00009e40
        /*06c8*/ 	.word	0x00000003
        /*06cc*/ 	.word	0x00022840
        /*06d0*/ 	.short	0x010a
        /*06d2*/ 	.byte	0x3f
	.zero		1


	//   ....[42]....
        /*06d4*/ 	.word	0x0000a090
        /*06d8*/ 	.word	0x00000003
        /*06dc*/ 	.word	0x00022860
        /*06e0*/ 	.short	0x010a
        /*06e2*/ 	.byte	0x3f
	.zero		1


	//   ....[43]....
        /*06e4*/ 	.word	0x0000a8a0
        /*06e8*/ 	.word	0x00000004
        /*06ec*/ 	.word	0x00022840
        /*06f0*/ 	.short	0x010a
        /*06f2*/ 	.byte	0x3f
	.zero		1


	//   ....[44]....
        /*06f4*/ 	.word	0x0000aad0
        /*06f8*/ 	.word	0x00000004
        /*06fc*/ 	.word	0x00022860
        /*0700*/ 	.short	0x010a
        /*0702*/ 	.byte	0x3f
	.zero		1


	//   ....[45]....
        /*0704*/ 	.word	0x0000b230
        /*0708*/ 	.word	0x00000004
        /*070c*/ 	.word	0x00022840
        /*0710*/ 	.short	0x010a
        /*0712*/ 	.byte	0x3f
	.zero		1


	//   ....[46]....
        /*0714*/ 	.word	0x0000b480
        /*0718*/ 	.word	0x00000004
        /*071c*/ 	.word	0x00022860
        /*0720*/ 	.short	0x010a
        /*0722*/ 	.byte	0x3f
	.zero		1


	//   ....[47]....
        /*0724*/ 	.word	0x0000bb20
        /*0728*/ 	.word	0x00000000
        /*072c*/ 	.word	0x00022820
        /*0730*/ 	.short	0x010a
        /*0732*/ 	.byte	0x3f
	.zero		1


	//   ....[48]....
        /*0734*/ 	.word	0x0000bcf0
        /*0738*/ 	.word	0x00000006
        /*073c*/ 	.word	0x00000000
        /*0740*/ 	.short	0x010a
        /*0742*/ 	.byte	0x3f
	.zero		1


	//   ....[49]....
        /*0744*/ 	.word	0x0000bd40
        /*0748*/ 	.word	0x00000003
        /*074c*/ 	.word	0x00000000
        /*0750*/ 	.short	0x010a
        /*0752*/ 	.byte	0x3f
	.zero		1


	//   ....[50]....
        /*0754*/ 	.word	0x0000bda0
        /*0758*/ 	.word	0x00000012
        /*075c*/ 	.word	0x00000000
        /*0760*/ 	.short	0x010a
        /*0762*/ 	.byte	0x3f
	.zero		1


	//   ....[51]....
        /*0764*/ 	.word	0x0000bdd0
        /*0768*/ 	.word	0x00000003
        /*076c*/ 	.word	0x00000000
        /*0770*/ 	.short	0x010a
        /*0772*/ 	.byte	0x3f
	.zero		1


	//   ....[52]....
        /*0774*/ 	.word	0x0000be40
        /*0778*/ 	.word	0x00000003
        /*077c*/ 	.word	0x00022800
        /*0780*/ 	.short	0x010a
        /*0782*/ 	.byte	0x3f
	.zero		1


	//   ....[53]....
        /*0784*/ 	.word	0x0000bea0
        /*0788*/ 	.word	0x00000003
        /*078c*/ 	.word	0x00022830
        /*0790*/ 	.short	0x010a
        /*0792*/ 	.byte	0x3f
	.zero		1


	//   ....[54]....
        /*0794*/ 	.word	0x0000bef0
        /*0798*/ 	.word	0x00000009
        /*079c*/ 	.word	0x00022850
        /*07a0*/ 	.short	0x010a
        /*07a2*/ 	.byte	0x3f
	.zero		1


	//   ....[55]....
        /*07a4*/ 	.word	0x0000bf60
        /*07a8*/ 	.word	0x00000000
        /*07ac*/ 	.word	0x00022830
        /*07b0*/ 	.short	0x010a
        /*07b2*/ 	.byte	0x3f
	.zero		1


	//   ....[56]....
        /*07b4*/ 	.word	0x0000bfc0
        /*07b8*/ 	.word	0x000000c3
        /*07bc*/ 	.word	0x00022850
        /*07c0*/ 	.short	0x010a
        /*07c2*/ 	.byte	0x3f
	.zero		1


	//   ....[57]....
        /*07c4*/ 	.word	0x0000c160
        /*07c8*/ 	.word	0x00000000
        /*07cc*/ 	.word	0x00022840
        /*07d0*/ 	.short	0x010a
        /*07d2*/ 	.byte	0x3f
	.zero		1


	//   ....[58]....
        /*07d4*/ 	.word	0x0000cc90
        /*07d8*/ 	.word	0x00000003
        /*07dc*/ 	.word	0x00022820
        /*07e0*/ 	.short	0x010a
        /*07e2*/ 	.byte	0x3f
	.zero		1


	//   ....[59]....
        /*07e4*/ 	.word	0x0000cce0
        /*07e8*/ 	.word	0x00000002
        /*07ec*/ 	.word	0x00022860
        /*07f0*/ 	.short	0x010a
        /*07f2*/ 	.byte	0x3f
	.zero		1


	//   ....[60]....
        /*07f4*/ 	.word	0x0000cd30
        /*07f8*/ 	.word	0x00000003
        /*07fc*/ 	.word	0x00022840
        /*0800*/ 	.short	0x010a
        /*0802*/ 	.byte	0x3f
	.zero		1


	//   ....[61]....
        /*0804*/ 	.word	0x0000cd80
        /*0808*/ 	.word	0x00000003
        /*080c*/ 	.word	0x00022860
        /*0810*/ 	.short	0x010a
        /*0812*/ 	.byte	0x3f
	.zero		1


	//   ....[62]....
        /*0814*/ 	.word	0x0000cdd0
        /*0818*/ 	.word	0x00000004
        /*081c*/ 	.word	0x00022840
        /*0820*/ 	.short	0x010a
        /*0822*/ 	.byte	0x3f
	.zero		1


	//   ....[63]....
        /*0824*/ 	.word	0x0000ce20
        /*0828*/ 	.word	0x00000004
        /*082c*/ 	.word	0x00022860
        /*0830*/ 	.short	0x010a
        /*0832*/ 	.byte	0x3f
	.zero		1


	//   ....[64]....
        /*0834*/ 	.word	0x0000ce70
        /*0838*/ 	.word	0x00000004
        /*083c*/ 	.word	0x00022840
        /*0840*/ 	.short	0x010a
        /*0842*/ 	.byte	0x3f
	.zero		1


	//   ....[65]....
        /*0844*/ 	.word	0x0000cec0
        /*0848*/ 	.word	0x00000004
        /*084c*/ 	.word	0x00022860
        /*0850*/ 	.short	0x010a
        /*0852*/ 	.byte	0x3f
	.zero		1


	//   ....[66]....
        /*0854*/ 	.word	0x0000cf10
        /*0858*/ 	.word	0x00000000
        /*085c*/ 	.word	0x00022820
        /*0860*/ 	.short	0x010a
        /*0862*/ 	.byte	0x3f
	.zero		1


	//   ....[67]....
        /*0864*/ 	.word	0x0000d0b0
        /*0868*/ 	.word	0x00000006
        /*086c*/ 	.word	0x00000000
        /*0870*/ 	.short	0x010a
        /*0872*/ 	.byte	0x3f
	.zero		1


	//   ....[68]....
        /*0874*/ 	.word	0x0000d100
        /*0878*/ 	.word	0x00000003
        /*087c*/ 	.word	0x00000000
        /*0880*/ 	.short	0x010a
        /*0882*/ 	.byte	0x3f
	.zero		1


	//   ....[69]....
        /*0884*/ 	.word	0x0000d150
        /*0888*/ 	.word	0x00000012
        /*088c*/ 	.word	0x00000000
        /*0890*/ 	.short	0x010a
        /*0892*/ 	.byte	0x3f
	.zero		1


	//----- nvinfo : EIATTR_NUM_MBARRIERS
	.align		4
.L_151:
        /*0894*/ 	.byte	0x03, 0x38
        /*0896*/ 	.short	0x0016


	//----- nvinfo : EIATTR_EXIT_INSTR_OFFSETS
	.align		4
        /*0898*/ 	.byte	0x04, 0x1c
        /*089a*/ 	.short	(.L_153 - .L_152)


	//   ....[0]....
.L_152:
        /*089c*/ 	.word	0x00000a20


	//   ....[1]....
        /*08a0*/ 	.word	0x00007d50


	//   ....[2]....
        /*08a4*/ 	.word	0x0000be20


	//----- nvinfo : EIATTR_MAX_THREADS
	.align		4
.L_153:
        /*08a8*/ 	.byte	0x04, 0x05
        /*08aa*/ 	.short	(.L_155 - .L_154)
.L_154:
        /*08ac*/ 	.word	0x00000180
        /*08b0*/ 	.word	0x00000001
        /*08b4*/ 	.word	0x00000001


	//----- nvinfo : EIATTR_CRS_STACK_SIZE
	.align		4
.L_155:
        /*08b8*/ 	.byte	0x04, 0x1e
        /*08ba*/ 	.short	(.L_157 - .L_156)
.L_156:
        /*08bc*/ 	.word	0x00000000


	//----- nvinfo : EIATTR_CBANK_PARAM_SIZE
	.align		4
.L_157:
        /*08c0*/ 	.byte	0x03, 0x19
        /*08c2*/ 	.short	0x0a70


	//----- nvinfo : EIATTR_PARAM_CBANK
	.align		4
        /*08c4*/ 	.byte	0x04, 0x0a
        /*08c6*/ 	.short	(.L_159 - .L_158)
	.align		4
.L_158:
        /*08c8*/ 	.word	index@(.nv.constant0._ZN7cutlass13device_kernelIN5flash11enable_sm90INS1_16FlashAttnFwdSm90INS1_25CollectiveMainloopFwdSm90ILi2EN4cute5tupleIJNS5_1CILi1EEES8_S8_EEENS6_IJNS7_ILi128EEENS7_ILi96EEENS7_ILi64EEEEEELi256ENS_10bfloat16_tEfNS_4arch4Sm90ELb0ELb0ELb1ELb0ELb0ELb0ELb0ELb1ELb0ELb1ELb0ELb0EEENS1_21CollectiveEpilogueFwdINS6_IJSA_NS7_ILi256EEESB_EEES9_SE_SG_Li256ELb0ELb1ELb0ELb0EEENS1_29StaticPersistentTileSchedulerILb0EEEEEEEEEvNT_6ParamsE)
        /*08cc*/ 	.short	0x0210
        /*08ce*/ 	.short	0x0a70


	//----- nvinfo : EIATTR_SW_WAR
	.align		4
.L_159:
        /*08d0*/ 	.byte	0x04, 0x36
        /*08d2*/ 	.short	(.L_161 - .L_160)
.L_160:
        /*08d4*/ 	.word	0x00000008
.L_161:


//--------------------- .nv.info._ZN7cutlass13device_kernelIN5flash11enable_sm90INS1_16FlashAttnFwdSm90INS1_25CollectiveMainloopFwdSm90ILi2EN4cute5tupleIJNS5_1CILi1EEES8_S8_EEENS6_IJNS7_ILi128EEENS7_ILi96EEENS7_ILi64EEEEEELi256ENS_10bfloat16_tEfNS_4arch4Sm90ELb0ELb0ELb1ELb0ELb0ELb0ELb1ELb1ELb0ELb1ELb0ELb0EEENS1_21CollectiveEpilogueFwdINS6_IJSA_NS7_ILi256EEESB_EEES9_SE_SG_Li256ELb0ELb1ELb0ELb0EEENS1_29StaticPersistentTileSchedulerILb0EEEEEEEEEvNT_6ParamsE --------------------------
	.section	.nv.info._ZN7cutlass13device_kernelIN5flash11enable_sm90INS1_16FlashAttnFwdSm90INS1_25CollectiveMainloopFwdSm90ILi2EN4cute5tupleIJNS5_1CILi1EEES8_S8_EEENS6_IJNS7_ILi128EEENS7_ILi96EEENS7_ILi64EEEEEELi256ENS_10bfloat16_tEfNS_4arch4Sm90ELb0ELb0ELb1ELb0ELb0ELb0ELb1ELb1ELb0ELb1ELb0ELb0EEENS1_21CollectiveEpilogueFwdINS6_IJSA_NS7_ILi256EEESB_EEES9_SE_SG_Li256ELb0ELb1ELb0ELb0EEENS1_29StaticPersistentTileSchedulerILb0EEEEEEEEEvNT_6ParamsE,"",@"SHT_CUDA_INFO"
	.sectionflags	@""
	.align	4


	//----- nvinfo : EIATTR_CUDA_API_VERSION
	.align		4
        /*0000*/ 	.byte	0x04, 0x37
        /*0002*/ 	.short	(.L_163 - .L_162)
.L_162:
        /*0004*/ 	.word	0x00000082


	//----- nvinfo : EIATTR_KPARAM_INFO
	.align		4
.L_163:
        /*0008*/ 	.byte	0x04, 0x17
        /*000a*/ 	.short	(.L_165 - .L_164)
.L_164:
        /*000c*/ 	.word	0x00000000
        /*0010*/ 	.short	0x0000
        /*0012*/ 	.short	0x0070
        /*0014*/ 	.byte	0x00, 0xf0, 0x01, 0x2c


	//----- nvinfo : EIATTR_SPARSE_MMA_MASK
	.align		4
.L_165:
        /*0018*/ 	.byte	0x03, 0x50
        /*001a*/ 	.short	0x0000


	//----- nvinfo : EIATTR_MAXREG_COUNT
	.align		4
        /*001c*/ 	.byte	0x03, 0x1b
        /*001e*/ 	.short	0x00a8


	//----- nvinfo : EIATTR_NUM_BARRIERS
	.align		4
        /*0020*/ 	.byte	0x02, 0x4c
        /*0022*/ 	.byte	0x10
	.zero		1


	//----- nvinfo : EIATTR_EXTERNS
	.align		4
        /*0024*/ 	.byte	0x04, 0x0f
        /*0026*/ 	.short	(.L_167 - .L_166)


	//   ....[0]....
	.align		4
.L_166:
        /*0028*/ 	.word	index@(__assertfail)


	//----- nvinfo : EIATTR_ANNOTATIONS
	.align		4
.L_167:
        /*002c*/ 	.byte	0x04, 0x55
        /*002e*/ 	.short	(.L_169 - .L_168)


	//   ....[0]....
.L_168:
        /* <DEDUP_REMOVED lines=50> */


	//----- nvinfo : EIATTR_MERCURY_ISA_VERSION
	.align		4
.L_169:
        /*0338*/ 	.byte	0x03, 0x5f
        /*033a*/ 	.short	0x0101


	//----- nvinfo : EIATTR_INT_WARP_WIDE_INSTR_OFFSETS
	.align		4
        /*033c*/ 	.byte	0x04, 0x31
        /*033e*/ 	.short	(.L_171 - .L_170)


	//   ....[0]....
.L_170:
        /*0340*/ 	.word	0x00000130


	//   ....[1]....
        /*0344*/ 	.word	0x00000170


	//   ....[2]....
        /*0348*/ 	.word	0x000001e0


	//   ....[3]....
        /*034c*/ 	.word	0x000001f0


	//----- nvinfo : EIATTR_COOP_GROUP_MASK_REGIDS
	.align		4
.L_171:
        /*0350*/ 	.byte	0x04, 0x29
        /*0352*/ 	.short	(.L_173 - .L_172)


	//   ....[0]....
.L_172:
        /*0354*/ 	.word	0xffffffff


	//   ....[1]....
        /*0358*/ 	.word	0xffffffff


	//   ....[2]....
        /*035c*/ 	.word	0xffffffff


	//   ....[3]....
        /*0360*/ 	.word	0xffffffff


	//   ....[4]....
        /*0364*/ 	.word	0xffffffff


	//   ....[5]....
        /*0368*/ 	.word	0xffffffff


	//   ....[6]....
        /*036c*/ 	.word	0xffffffff


	//   ....[7]....
        /*0370*/ 	.word	0xffffffff


	//   ....[8]....
        /*0374*/ 	.word	0xffffffff


	//   ....[9]....
        /*0378*/ 	.word	0xffffffff


	//   ....[10]....
        /*037c*/ 	.word	0xffffffff


	//   ....[11]....
        /*0380*/ 	.word	0xffffffff


	//   ....[12]....
        /*0384*/ 	.word	0xffffffff


	//   ....[13]....
        /*0388*/ 	.word	0xffffffff


	//   ....[14]....
        /*038c*/ 	.word	0xffffffff


	//   ....[15]....
        /*0390*/ 	.word	0xffffffff


	//   ....[16]....
        /*0394*/ 	.word	0xffffffff


	//   ....[17]....
        /*0398*/ 	.word	0xffffffff


	//   ....[18]....
        /*039c*/ 	.word	0xffffffff


	//   ....[19]....
        /*03a0*/ 	.word	0xffffffff


	//   ....[20]....
        /*03a4*/ 	.word	0xffffffff


	//   ....[21]....
        /*03a8*/ 	.word	0xffffffff


	//   ....[22]....
        /*03ac*/ 	.word	0xffffffff


	//   ....[23]....
        /*03b0*/ 	.word	0xffffffff


	//   ....[24]....
        /*03b4*/ 	.word	0xffffffff


	//   ....[25]....
        /*03b8*/ 	.word	0xffffffff


	//   ....[26]....
        /*03bc*/ 	.word	0xffffffff


	//   ....[27]....
        /*03c0*/ 	.word	0xffffffff


	//   ....[28]....
        /*03c4*/ 	.word	0xffffffff


	//   ....[29]....
        /*03c8*/ 	.word	0xffffffff


	//   ....[30]....
        /*03cc*/ 	.word	0xffffffff


	//   ....[31]....
        /*03d0*/ 	.word	0xffffffff


	//   ....[32]....
        /*03d4*/ 	.word	0xffffffff


	//   ....[33]....
        /*03d8*/ 	.word	0xffffffff


	//   ....[34]....
        /*03dc*/ 	.word	0xffffffff


	//   ....[35]....
        /*03e0*/ 	.word	0xffffffff


	//   ....[36]....
        /*03e4*/ 	.word	0xffffffff


	//   ....[37]....
        /*03e8*/ 	.word	0xffffffff


	//   ....[38]....
        /*03ec*/ 	.word	0xffffffff


	//   ....[39]....
        /*03f0*/ 	.word	0xffffffff


	//   ....[40]....
        /*03f4*/ 	.word	0xffffffff


	//   ....[41]....
        /*03f8*/ 	.word	0xffffffff


	//   ....[42]....
        /*03fc*/ 	.word	0xffffffff


	//   ....[43]....
        /*0400*/ 	.word	0xffffffff


	//   ....[44]....
        /*0404*/ 	.word	0xffffffff


	//   ....[45]....
        /*0408*/ 	.word	0xffffffff


	//   ....[46]....
        /*040c*/ 	.word	0xffffffff


	//   ....[47]....
        /*0410*/ 	.word	0xffffffff


	//   ....[48]....
        /*0414*/ 	.word	0xffffffff


	//   ....[49]....
        /*0418*/ 	.word	0xffffffff


	//   ....[50]....
        /*041c*/ 	.word	0xffffffff


	//   ....[51]....
        /*0420*/ 	.word	0xffffffff


	//   ....[52]....
        /*0424*/ 	.word	0xffffffff


	//   ....[53]....
        /*0428*/ 	.word	0xffffffff


	//   ....[54]....
        /*042c*/ 	.word	0xffffffff


	//   ....[55]....
        /*0430*/ 	.word	0xffffffff


	//   ....[56]....
        /*0434*/ 	.word	0xffffffff


	//   ....[57]....
        /*0438*/ 	.word	0xffffffff


	//   ....[58]....
        /*043c*/ 	.word	0xffffffff


	//   ....[59]....
        /*0440*/ 	.word	0xffffffff


	//   ....[60]....
        /*0444*/ 	.word	0xffffffff


	//   ....[61]....
        /*0448*/ 	.word	0xffffffff


	//   ....[62]....
        /*044c*/ 	.word	0xffffffff


	//   ....[63]....
        /*0450*/ 	.word	0xffffffff


	//   ....[64]....
        /*0454*/ 	.word	0xffffffff


	//   ....[65]....
        /*0458*/ 	.word	0xffffffff


	//   ....[66]....
        /*045c*/ 	.word	0x0500000f


	//   ....[67]....
        /*0460*/ 	.word	0x0500000f


	//   ....[68]....
        /*0464*/ 	.word	0x0500000f


	//   ....[69]....
        /*0468*/ 	.word	0x0500000f


	//   ....[70]....
        /*046c*/ 	.word	0x0500000f


	//   ....[71]....
        /*0470*/ 	.word	0x0500000f


	//   ....[72]....
        /*0474*/ 	.word	0x0500000f


	//   ....[73]....
        /*0478*/ 	.word	0x0500000f


	//   ....[74]....
        /*047c*/ 	.word	0x0500000f


	//   ....[75]....
        /*0480*/ 	.word	0x0500000f


	//   ....[76]....
        /*0484*/ 	.word	0x0500000f


	//   ....[77]....
        /*0488*/ 	.word	0x0500000f


	//   ....[78]....
        /*048c*/ 	.word	0x0500000f


	//   ....[79]....
        /*0490*/ 	.word	0x0500000f


	//   ....[80]....
        /*0494*/ 	.word	0x0500000f


	//   ....[81]....
        /*0498*/ 	.word	0x0500000f


	//   ....[82]....
        /*049c*/ 	.word	0x0500000f


	//   ....[83]....
        /*04a0*/ 	.word	0x0500000f


	//   ....[84]....
        /*04a4*/ 	.word	0x0500000f


	//   ....[85]....
        /*04a8*/ 	.word	0x0500000f


	//   ....[86]....
        /*04ac*/ 	.word	0x0500000f


	//   ....[87]....
        /*04b0*/ 	.word	0x0500000f


	//   ....[88]....
        /*04b4*/ 	.word	0x0500000f


	//   ....[89]....
        /*04b8*/ 	.word	0x0500000f


	//   ....[90]....
        /*04bc*/ 	.word	0x0500000f


	//   ....[91]....
        /*04c0*/ 	.word	0x0500000f


	//   ....[92]....
        /*04c4*/ 	.word	0x0500000f


	//   ....[93]....
        /*04c8*/ 	.word	0x0500000f


	//   ....[94]....
        /*04cc*/ 	.word	0x0500000f


	//   ....[95]....
        /*04d0*/ 	.word	0x0500000f


	//   ....[96]....
        /*04d4*/ 	.word	0x0500000f


	//   ....[97]....
        /*04d8*/ 	.word	0x0500000f


	//   ....[98]....
        /*04dc*/ 	.word	0x0500000f


	//   ....[99]....
        /*04e0*/ 	.word	0x0500000f


	//----- nvinfo : EIATTR_COOP_GROUP_INSTR_OFFSETS
	.align		4
.L_173:
        /*04e4*/ 	.byte	0x04, 0x28
        /*04e6*/ 	.short	(.L_175 - .L_174)


	//   ....[0]....
.L_174:
        /*04e8*/ 	.word	0x00000070


	//   ....[1]....
        /*04ec*/ 	.word	0x00000140


	//   ....[2]....
        /*04f0*/ 	.word	0x00000190


	//   ....[3]....
        /*04f4*/ 	.word	0x000003e0


	//   ....[4]....
        /*04f8*/ 	.word	0x00000540


	//   ....[5]....
        /*04fc*/ 	.word	0x00000660


	//   ....[6]....
        /*0500*/ 	.word	0x000007c0


	//   ....[7]....
        /*0504*/ 	.word	0x00000dd0


	//   ....[8]....
        /*0508*/ 	.word	0x00002aa0


	//   ....[9]....
        /*050c*/ 	.word	0x00002b50


	//   ....[10]....
        /*0510*/ 	.word	0x00002b60


	//   ....[11]....
        /*0514*/ 	.word	0x00002bb0


	//   ....[12]....
        /*0518*/ 	.word	0x00004d00


	//   ....[13]....
        /*051c*/ 	.word	0x00004d50


	//   ....[14]....
        /*0520*/ 	.word	0x00004d70


	//   ....[15]....
        /*0524*/ 	.word	0x00004d90


	//   ....[16]....
        /*0528*/ 	.word	0x00006360


	//   ....[17]....
        /*052c*/ 	.word	0x00006390


	//   ....[18]....
        /*0530*/ 	.word	0x00006480


	//   ....[19]....
        /*0534*/ 	.word	0x000064a0


	//   ....[20]....
        /*0538*/ 	.word	0x00007e90


	//   ....[21]....
        /*053c*/ 	.word	0x00007ec0


	//   ....[22]....
        /*0540*/ 	.word	0x00008050


	//   ....[23]....
        /*0544*/ 	.word	0x00008060


	//   ....[24]....
        /*0548*/ 	.word	0x00008580


	//   ....[25]....
        /*054c*/ 	.word	0x000085a0


	//   ....[26]....
        /*0550*/ 	.word	0x000086e0


	//   ....[27]....
        /*0554*/ 	.word	0x00008700


	//   ....[28]....
        /*0558*/ 	.word	0x00008830


	//   ....[29]....
        /*055c*/ 	.word	0x00008850


	//   ....[30]....
        /*0560*/ 	.word	0x00008990


	//   ....[31]....
        /*0564*/ 	.word	0x000089d0


	//   ....[32]....
        /*0568*/ 	.word	0x00009490


	//   ....[33]....
        /*056c*/ 	.word	0x00009e80


	//   ....[34]....
        /*0570*/ 	.word	0x00009e90


	//   ....[35]....
        /*0574*/ 	.word	0x00009ed0


	//   ....[36]....
        /*0578*/ 	.word	0x00009f00


	//   ....[37]....
        /*057c*/ 	.word	0x0000a010


	//   ....[38]....
        /*0580*/ 	.word	0x0000a080


	//   ....[39]....
        /*0584*/ 	.word	0x0000a0b0


	//   ....[40]....
        /*0588*/ 	.word	0x0000a130


	//   ....[41]....
        /*058c*/ 	.word	0x0000a160


	//   ....[42]....
        /*0590*/ 	.word	0x0000a1e0


	//   ....[43]....
        /*0594*/ 	.word	0x0000a210


	//   ....[44]....
        /*0598*/ 	.word	0x0000a290


	//   ....[45]....
        /*059c*/ 	.word	0x0000a2c0


	//   ....[46]....
        /*05a0*/ 	.word	0x0000a320


	//   ....[47]....
        /*05a4*/ 	.word	0x0000a330


	//   ....[48]....
        /*05a8*/ 	.word	0x0000a3a0


	//   ....[49]....
        /*05ac*/ 	.word	0x0000aa10


	//   ....[50]....
        /*05b0*/ 	.word	0x0000aa20


	//   ....[51]....
        /*05b4*/ 	.word	0x0000aa60


	//   ....[52]....
        /*05b8*/ 	.word	0x0000ab10


	//   ....[53]....
        /*05bc*/ 	.word	0x0000aba0


	//   ....[54]....
        /*05c0*/ 	.word	0x0000abb0


	//   ....[55]....
        /*05c4*/ 	.word	0x0000ac40


	//   ....[56]....
        /*05c8*/ 	.word	0x0000ac50


	//   ....[57]....
        /*05cc*/ 	.word	0x0000ac80


	//   ....[58]....
        /*05d0*/ 	.word	0x0000ace0


	//   ....[59]....
        /*05d4*/ 	.word	0x0000ad10


	//   ....[60]....
        /*05d8*/ 	.word	0x0000ad60


	//   ....[61]....
        /*05dc*/ 	.word	0x0000ada0


	//   ....[62]....
        /*05e0*/ 	.word	0x0000adf0


	//   ....[63]....
        /*05e4*/ 	.word	0x0000ae30


	//   ....[64]....
        /*05e8*/ 	.word	0x0000ae80


	//   ....[65]....
        /*05ec*/ 	.word	0x0000d630


	//   ....[66]....
        /*05f0*/ 	.word	0x0000db90


	//   ....[67]....
        /*05f4*/ 	.word	0x0000dd10


	//   ....[68]....
        /*05f8*/ 	.word	0x0000dd70


	//   ....[69]....
        /*05fc*/ 	.word	0x0000de30


	//   ....[70]....
        /*0600*/ 	.word	0x0000dee0


	//   ....[71]....
        /*0604*/ 	.word	0x0000dfc0


	//   ....[72]....
        /*0608*/ 	.word	0x0000e060


	//   ....[73]....
        /*060c*/ 	.word	0x0000e160


	//   ....[74]....
        /*0610*/ 	.word	0x0000e260


	//   ....[75]....
        /*0614*/ 	.word	0x0000e2d0


	//   ....[76]....
        /*0618*/ 	.word	0x0000e370


	//   ....[77]....
        /*061c*/ 	.word	0x0000e440


	//   ....[78]....
        /*0620*/ 	.word	0x0000e4e0


	//   ....[79]....
        /*0624*/ 	.word	0x0000e5b0


	//   ....[80]....
        /*0628*/ 	.word	0x0000e650


	//   ....[81]....
        /*062c*/ 	.word	0x0000e700


	//   ....[82]....
        /*0630*/ 	.word	0x0000e7f0


	//   ....[83]....
        /*0634*/ 	.word	0x0000e890


	//   ....[84]....
        /*0638*/ 	.word	0x0000e950


	//   ....[85]....
        /*063c*/ 	.word	0x0000ebb0


	//   ....[86]....
        /*0640*/ 	.word	0x0000eca0


	//   ....[87]....
        /*0644*/ 	.word	0x0000ed60


	//   ....[88]....
        /*0648*/ 	.word	0x0000ee20


	//   ....[89]....
        /*064c*/ 	.word	0x0000eee0


	//   ....[90]....
        /*0650*/ 	.word	0x0000efa0


	//   ....[91]....
        /*0654*/ 	.word	0x0000f060


	//   ....[92]....
        /*0658*/ 	.word	0x0000f120


	//   ....[93]....
        /*065c*/ 	.word	0x0000f230


	//   ....[94]....
        /*0660*/ 	.word	0x0000f280


	//   ....[95]....
        /*0664*/ 	.word	0x0000f340


	//   ....[96]....
        /*0668*/ 	.word	0x0000f3f0


	//   ....[97]....
        /*066c*/ 	.word	0x0000f4b0


	//   ....[98]....
        /*0670*/ 	.word	0x0000f560


	//   ....[99]....
        /*0674*/ 	.word	0x0000f910


	//----- nvinfo : EIATTR_REG_RECONFIG
	.align		4
.L_175:
        /*0678*/ 	.byte	0x01, 0x54
	.zero		2


	//----- nvinfo : EIATTR_SYSCALL_OFFSETS
	.align		4
        /*067c*/ 	.byte	0x04, 0x46
        /*067e*/ 	.short	(.L_177 - .L_176)


	//   ....[0]....
.L_176:
        /*0680*/ 	.word	0x00001140


	//   ....[1]....
        /*0684*/ 	.word	0x000090b0


	//   ....[2]....
        /*0688*/ 	.word	0x000091f0


	//   ....[3]....
        /*068c*/ 	.word	0x000092e0


	//   ....[4]....
        /*0690*/ 	.word	0x00009a70


	//   ....[5]....
        /*0694*/ 	.word	0x0000a670


	//----- nvinfo : EIATTR_MBARRIER_INSTR_OFFSETS
	.align		4
.L_177:
        /*0698*/ 	.byte	0x04, 0x39
        /*069a*/ 	.short	(.L_179 - .L_178)


	//   ....[0]....
.L_178:
        /*069c*/ 	.word	0x00000280
        /*06a0*/ 	.word	0x000000ff
        /*06a4*/ 	.word	0x00032400
        /*06a8*/ 	.short	0x0100
        /*06aa*/ 	.byte	0x08
	.zero		1


	//   ....[1]....
        /*06ac*/ 	.word	0x00000290
        /*06b0*/ 	.word	0x000000ff
        /*06b4*/ 	.word	0x00032410
        /*06b8*/ 	.short	0x0100
        /*06ba*/ 	.byte	0x08
	.zero		1


	//   ....[2]....
        /*06bc*/ 	.word	0x000002a0
        /*06c0*/ 	.word	0x000000ff
        /*06c4*/ 	.word	0x00032420
        /*06c8*/ 	.short	0x0100
        /*06ca*/ 	.byte	0x08
	.zero		1


	//   ....[3]....
        /*06cc*/ 	.word	0x00000390
        /*06d0*/ 	.word	0x000000ff
        /*06d4*/ 	.word	0x00032430
        /*06d8*/ 	.short	0x0100
        /*06da*/ 	.byte	0x08
	.zero		1


	//   ....[4]....
        /*06dc*/ 	.word	0x000003a0
        /*06e0*/ 	.word	0x000000ff
        /*06e4*/ 	.word	0x00032440
        /*06e8*/ 	.short	0x0100
        /*06ea*/ 	.byte	0x08
	.zero		1


	//   ....[5]....
        /*06ec*/ 	.word	0x000003b0
        /*06f0*/ 	.word	0x000000ff
        /*06f4*/ 	.word	0x00032438
        /*06f8*/ 	.short	0x0100
        /*06fa*/ 	.byte	0x08
	.zero		1


	//   ....[6]....
        /*06fc*/ 	.word	0x000003c0
        /*0700*/ 	.word	0x000000ff
        /*0704*/ 	.word	0x00032448
        /*0708*/ 	.short	0x0100
        /*070a*/ 	.byte	0x08
	.zero		1


	//   ....[7]....
        /*070c*/ 	.word	0x000004f0
        /*0710*/ 	.word	0x000000ff
        /*0714*/ 	.word	0x00032450
        /*0718*/ 	.short	0x0100
        /*071a*/ 	.byte	0x08
	.zero		1


	//   ....[8]....
        /*071c*/ 	.word	0x00000500
        /*0720*/ 	.word	0x000000ff
        /*0724*/ 	.word	0x00032460
        /*0728*/ 	.short	0x0100
        /*072a*/ 	.byte	0x08
	.zero		1


	//   ....[9]....
        /*072c*/ 	.word	0x00000510
        /*0730*/ 	.word	0x000000ff
        /*0734*/ 	.word	0x00032458
        /*0738*/ 	.short	0x0100
        /*073a*/ 	.byte	0x08
	.zero		1


	//   ....[10]....
        /*073c*/ 	.word	0x00000520
        /*0740*/ 	.word	0x000000ff
        /*0744*/ 	.word	0x00032468
        /*0748*/ 	.short	0x0100
        /*074a*/ 	.byte	0x08
	.zero		1


	//   ....[11]....
        /*074c*/ 	.word	0x00000610
        /*0750*/ 	.word	0x000000ff
        /*0754*/ 	.word	0x00032470
        /*0758*/ 	.short	0x0100
        /*075a*/ 	.byte	0x06
	.zero		1


	//   ....[12]....
        /*075c*/ 	.word	0x00000620
        /*0760*/ 	.word	0x000000ff
        /*0764*/ 	.word	0x00032480
        /*0768*/ 	.short	0x0100
        /*076a*/ 	.byte	0x06
	.zero		1


	//   ....[13]....
        /*076c*/ 	.word	0x00000630
        /*0770*/ 	.word	0x000000ff
        /*0774*/ 	.word	0x00032478
        /*0778*/ 	.short	0x0100
        /*077a*/ 	.byte	0x06
	.zero		1


	//   ....[14]....
        /*077c*/ 	.word	0x00000640
        /*0780*/ 	.word	0x000000ff
        /*0784*/ 	.word	0x00032488
        /*0788*/ 	.short	0x0100
        /*078a*/ 	.byte	0x06
	.zero		1


	//   ....[15]....
        /*078c*/ 	.word	0x00000770
        /*0790*/ 	.word	0x000000ff
        /*0794*/ 	.word	0x00032490
        /*0798*/ 	.short	0x0100
        /*079a*/ 	.byte	0x08
	.zero		1


	//   ....[16]....
        /*079c*/ 	.word	0x00000780
        /*07a0*/ 	.word	0x000000ff
        /*07a4*/ 	.word	0x000324a0
        /*07a8*/ 	.short	0x0100
        /*07aa*/ 	.byte	0x08
	.zero		1


	//   ....[17]....
        /*07ac*/ 	.word	0x00000790
        /*07b0*/ 	.word	0x000000ff
        /*07b4*/ 	.word	0x00032498
        /*07b8*/ 	.short	0x0100
        /*07ba*/ 	.byte	0x08
	.zero		1


	//   ....[18]....
        /*07bc*/ 	.word	0x000007a0
        /*07c0*/ 	.word	0x000000ff
        /*07c4*/ 	.word	0x000324a8
        /*07c8*/ 	.short	0x0100
        /*07ca*/ 	.byte	0x08
	.zero		1


	//   ....[19]....
        /*07cc*/ 	.word	0x000008d0
        /*07d0*/ 	.word	0x000000ff
        /*07d4*/ 	.word	0x000324b0
        /*07d8*/ 	.short	0x0100
        /*07da*/ 	.byte	0x08
	.zero		1


	//   ....[20]....
        /*07dc*/ 	.word	0x000008e0
        /*07e0*/ 	.word	0x000000ff
        /*07e4*/ 	.word	0x000324c0
        /*07e8*/ 	.short	0x0100
        /*07ea*/ 	.byte	0x08
	.zero		1


	//   ....[21]....
        /*07ec*/ 	.word	0x000008f0
        /*07f0*/ 	.word	0x000000ff
        /*07f4*/ 	.word	0x000324b8
        /*07f8*/ 	.short	0x0100
        /*07fa*/ 	.byte	0x08
	.zero		1


	//   ....[22]....
        /*07fc*/ 	.word	0x00000900
        /*0800*/ 	.word	0x000000ff
        /*0804*/ 	.word	0x000324c8
        /*0808*/ 	.short	0x0100
        /*080a*/ 	.byte	0x08
	.zero		1


	//   ....[23]....
        /*080c*/ 	.word	0x00001190
        /*0810*/ 	.word	0x000000ff
        /*0814*/ 	.word	0x00032400
        /*0818*/ 	.short	0x010a
        /*081a*/ 	.byte	0x32
	.zero		1


	//   ....[24]....
        /*081c*/ 	.word	0x00001260
        /*0820*/ 	.word	0x000000ff
        /*0824*/ 	.word	0x00032430
        /*0828*/ 	.short	0x010a
        /*082a*/ 	.byte	0x1a
	.zero		1


	//   ....[25]....
        /*082c*/ 	.word	0x000012a0
        /*0830*/ 	.word	0x000000ff
        /*0834*/ 	.word	0x00032430
        /*0838*/ 	.short	0x010a
        /*083a*/ 	.byte	0x1a
	.zero		1


	//   ....[26]....
        /*083c*/ 	.word	0x00001500
        /*0840*/ 	.word	0x000000ff
        /*0844*/ 	.word	0x00032410
        /*0848*/ 	.short	0x010a
        /*084a*/ 	.byte	0x32
	.zero		1


	//   ....[27]....
        /*084c*/ 	.word	0x00001540
        /*0850*/ 	.word	0x000000ff
        /*0854*/ 	.word	0x00032450
        /*0858*/ 	.short	0x010a
        /*085a*/ 	.byte	0x1a
	.zero		1


	//   ....[28]....
        /*085c*/ 	.word	0x00001580
        /*0860*/ 	.word	0x000000ff
        /*0864*/ 	.word	0x00032450
        /*0868*/ 	.short	0x010a
        /*086a*/ 	.byte	0x1a
	.zero		1


	//   ....[29]....
        /*086c*/ 	.word	0x00002ef0
        /*0870*/ 	.word	0x00000018
        /*0874*/ 	.word	0x00000000
        /*0878*/ 	.short	0x0101
        /*087a*/ 	.byte	0x3f
	.zero		1


	//   ....[30]....
        /*087c*/ 	.word	0x00003900
        /*0880*/ 	.word	0x0000000c
        /*0884*/ 	.word	0x00000000
        /*0888*/ 	.short	0x0101
        /*088a*/ 	.byte	0x3f
	.zero		1


	//   ....[31]....
        /*088c*/ 	.word	0x00003a70
        /*0890*/ 	.word	0x000000ff
        /*0894*/ 	.word	0x00032430
        /*0898*/ 	.short	0x010a
        /*089a*/ 	.byte	0x1d
	.zero		1


	//   ....[32]....
        /*089c*/ 	.word	0x00003ab0
        /*08a0*/ 	.word	0x000000ff
        /*08a4*/ 	.word	0x00032430
        /*08a8*/ 	.short	0x010a
        /*08aa*/ 	.byte	0x1d
	.zero		1


	//   ....[33]....
        /*08ac*/ 	.word	0x00003c30
        /*08b0*/ 	.word	0x000000ff
        /*08b4*/ 	.word	0x00032450
        /*08b8*/ 	.short	0x010a
        /*08ba*/ 	.byte	0x1d
	.zero		1


	//   ....[34]....
        /*08bc*/ 	.word	0x00003c70
        /*08c0*/ 	.word	0x000000ff
        /*08c4*/ 	.word	0x00032450
        /*08c8*/ 	.short	0x010a
        /*08ca*/ 	.byte	0x1d
	.zero		1


	//   ....[35]....
        /*08cc*/ 	.word	0x00004f90
        /*08d0*/ 	.word	0x00000098
        /*08d4*/ 	.word	0x00000000
        /*08d8*/ 	.short	0x0101
        /*08da*/ 	.byte	0x3f
	.zero		1


	//   ....[36]....
        /*08dc*/ 	.word	0x00006340
        /*08e0*/ 	.word	0x000000c3
        /*08e4*/ 	.word	0x00000000
        /*08e8*/ 	.short	0x0101
        /*08ea*/ 	.byte	0x3f
	.zero		1


	//   ....[37]....
        /*08ec*/ 	.word	0x00008560
        /*08f0*/ 	.word	0x000000ce
        /*08f4*/ 	.word	0x00000000
        /*08f8*/ 	.short	0x0101
        /*08fa*/ 	.byte	0x3f
	.zero		1


	//   ....[38]....
        /*08fc*/ 	.word	0x000096c0
        /*0900*/ 	.word	0x00000000
        /*0904*/ 	.word	0x00032440
        /*0908*/ 	.short	0x010a
        /*090a*/ 	.byte	0x3f
	.zero		1


	//   ....[39]....
        /*090c*/ 	.word	0x0000a480
        /*0910*/ 	.word	0x000000ff
        /*0914*/ 	.word	0x00032400
        /*0918*/ 	.short	0x0107
        /*091a*/ 	.byte	0x25
	.zero		1


	//   ....[40]....
        /*091c*/ 	.word	0x0000a4f0
        /*0920*/ 	.word	0x000000ff
        /*0924*/ 	.word	0x00032400
        /*0928*/ 	.short	0x0101
        /*092a*/ 	.byte	0x25
	.zero		1


	//   ....[41]....
        /*092c*/ 	.word	0x0000af90
        /*0930*/ 	.word	0x000000ff
        /*0934*/ 	.word	0x00032410
        /*0938*/ 	.short	0x0107
        /*093a*/ 	.byte	0x25
	.zero		1


	//   ....[42]....
        /*093c*/ 	.word	0x0000aff0
        /*0940*/ 	.word	0x000000ff
        /*0944*/ 	.word	0x00032410
        /*0948*/ 	.short	0x0101
        /*094a*/ 	.byte	0x25
	.zero		1


	//   ....[43]....
        /*094c*/ 	.word	0x0000b010
        /*0950*/ 	.word	0x000000ff
        /*0954*/ 	.word	0x00032420
        /*0958*/ 	.short	0x010a
        /*095a*/ 	.byte	0x25
	.zero		1


	//   ....[44]....
        /*095c*/ 	.word	0x0000b0e0
        /*0960*/ 	.word	0x00000002
        /*0964*/ 	.word	0x00032460
        /*0968*/ 	.short	0x010a
        /*096a*/ 	.byte	0x3f
	.zero		1


	//   ....[45]....
        /*096c*/ 	.word	0x0000b8f0
        /*0970*/ 	.word	0x00000003
        /*0974*/ 	.word	0x00032440
        /*0978*/ 	.short	0x010a
        /*097a*/ 	.byte	0x3f
	.zero		1


	//   ....[46]....
        /*097c*/ 	.word	0x0000bb40
        /*0980*/ 	.word	0x00000003
        /*0984*/ 	.word	0x00032460
        /*0988*/ 	.short	0x010a
        /*098a*/ 	.byte	0x3f
	.zero		1


	//   ....[47]....
        /*098c*/ 	.word	0x0000c340
        /*0990*/ 	.word	0x00000004
        /*0994*/ 	.word	0x00032440
        /*0998*/ 	.short	0x010a
        /*099a*/ 	.byte	0x3f
	.zero		1


	//   ....[48]....
        /*099c*/ 	.word	0x0000c570
        /*09a0*/ 	.word	0x00000004
        /*09a4*/ 	.word	0x00032460
        /*09a8*/ 	.short	0x010a
        /*09aa*/ 	.byte	0x3f
	.zero		1


	//   ....[49]....
        /*09ac*/ 	.word	0x0000ccc0
        /*09b0*/ 	.word	0x00000004
        /*09b4*/ 	.word	0x00032440
        /*09b8*/ 	.short	0x010a
        /*09ba*/ 	.byte	0x3f
	.zero		1


	//   ....[50]....
        /*09bc*/ 	.word	0x0000cf10
        /*09c0*/ 	.word	0x00000004
        /*09c4*/ 	.word	0x00032460
        /*09c8*/ 	.short	0x010a
        /*09ca*/ 	.byte	0x3f
	.zero		1


	//   ....[51]....
        /*09cc*/ 	.word	0x0000d5b0
        /*09d0*/ 	.word	0x00000000
        /*09d4*/ 	.word	0x00032420
        /*09d8*/ 	.short	0x010a
        /*09da*/ 	.byte	0x3f
	.zero		1


	//   ....[52]....
        /*09dc*/ 	.word	0x0000d7a0
        /*09e0*/ 	.word	0x00000006
        /*09e4*/ 	.word	0x00000000
        /*09e8*/ 	.short	0x010a
        /*09ea*/ 	.byte	0x3f
	.zero		1


	//   ....[53]....
        /*09ec*/ 	.word	0x0000d7d0
        /*09f0*/ 	.word	0x00000007
        /*09f4*/ 	.word	0x00000000
        /*09f8*/ 	.short	0x010a
        /*09fa*/ 	.byte	0x3f
	.zero		1


	//   ....[54]....
        /*09fc*/ 	.word	0x0000d830
        /*0a00*/ 	.word	0x00000004
        /*0a04*/ 	.word	0x00000000
        /*0a08*/ 	.short	0x010a
        /*0a0a*/ 	.byte	0x3f
	.zero		1


	//   ....[55]....
        /*0a0c*/ 	.word	0x0000d860
        /*0a10*/ 	.word	0x00000003
        /*0a14*/ 	.word	0x00000000
        /*0a18*/ 	.short	0x010a
        /*0a1a*/ 	.byte	0x3f
	.zero		1


	//   ....[56]....
        /*0a1c*/ 	.word	0x0000d8d0
        /*0a20*/ 	.word	0x00000003
        /*0a24*/ 	.word	0x00032400
        /*0a28*/ 	.short	0x010a
        /*0a2a*/ 	.byte	0x3f
	.zero		1


	//   ....[57]....
        /*0a2c*/ 	.word	0x0000d930
        /*0a30*/ 	.word	0x00000004
        /*0a34*/ 	.word	0x00032430
        /*0a38*/ 	.short	0x010a
        /*0a3a*/ 	.byte	0x3f
	.zero		1


	//   ....[58]....
        /*0a3c*/ 	.word	0x0000d990
        /*0a40*/ 	.word	0x00000005
        /*0a44*/ 	.word	0x00032410
        /*0a48*/ 	.short	0x010a
        /*0a4a*/ 	.byte	0x3f
	.zero		1


	//   ....[59]....
        /*0a4c*/ 	.word	0x0000d9f0
        /*0a50*/ 	.word	0x00000000
        /*0a54*/ 	.word	0x00032450
        /*0a58*/ 	.short	0x010a
        /*0a5a*/ 	.byte	0x3f
	.zero		1


	//   ....[60]....
        /*0a5c*/ 	.word	0x0000da50
        /*0a60*/ 	.word	0x00000004
        /*0a64*/ 	.word	0x00032430
        /*0a68*/ 	.short	0x010a
        /*0a6a*/ 	.byte	0x3f
	.zero		1


	//   ....[61]....
        /*0a6c*/ 	.word	0x0000dab0
        /*0a70*/ 	.word	0x00000004
        /*0a74*/ 	.word	0x00032450
        /*0a78*/ 	.short	0x010a
        /*0a7a*/ 	.byte	0x3f
	.zero		1


	//   ....[62]....
        /*0a7c*/ 	.word	0x0000dc50
        /*0a80*/ 	.word	0x00000000
        /*0a84*/ 	.word	0x00032440
        /*0a88*/ 	.short	0x010a
        /*0a8a*/ 	.byte	0x3f
	.zero		1


	//   ....[63]....
        /*0a8c*/ 	.word	0x0000f5b0
        /*0a90*/ 	.word	0x00000003
        /*0a94*/ 	.word	0x00032420
        /*0a98*/ 	.short	0x010a
        /*0a9a*/ 	.byte	0x3f
	.zero		1


	//   ....[64]....
        /*0a9c*/ 	.word	0x0000f600
        /*0aa0*/ 	.word	0x00000002
        /*0aa4*/ 	.word	0x00032460
        /*0aa8*/ 	.short	0x010a
        /*0aaa*/ 	.byte	0x3f
	.zero		1


	//   ....[65]....
        /*0aac*/ 	.word	0x0000f650
        /*0ab0*/ 	.word	0x00000003
        /*0ab4*/ 	.word	0x00032440
        /*0ab8*/ 	.short	0x010a
        /*0aba*/ 	.byte	0x3f
	.zero		1


	//   ....[66]....
        /*0abc*/ 	.word	0x0000f6a0
        /*0ac0*/ 	.word	0x00000003
        /*0ac4*/ 	.word	0x00032460
        /*0ac8*/ 	.short	0x010a
        /*0aca*/ 	.byte	0x3f
	.zero		1


	//   ....[67]....
        /*0acc*/ 	.word	0x0000f6f0
        /*0ad0*/ 	.word	0x00000004
        /*0ad4*/ 	.word	0x00032440
        /*0ad8*/ 	.short	0x010a
        /*0ada*/ 	.byte	0x3f
	.zero		1


	//   ....[68]....
        /*0adc*/ 	.word	0x0000f740
        /*0ae0*/ 	.word	0x00000004
        /*0ae4*/ 	.word	0x00032460
        /*0ae8*/ 	.short	0x010a
        /*0aea*/ 	.byte	0x3f
	.zero		1


	//   ....[69]....
        /*0aec*/ 	.word	0x0000f790
        /*0af0*/ 	.word	0x00000004
        /*0af4*/ 	.word	0x00032440
        /*0af8*/ 	.short	0x010a
        /*0afa*/ 	.byte	0x3f
	.zero		1


	//   ....[70]....
        /*0afc*/ 	.word	0x0000f7e0
        /*0b00*/ 	.word	0x00000004
        /*0b04*/ 	.word	0x00032460
        /*0b08*/ 	.short	0x010a
        /*0b0a*/ 	.byte	0x3f
	.zero		1


	//   ....[71]....
        /*0b0c*/ 	.word	0x0000f830
        /*0b10*/ 	.word	0x00000000
        /*0b14*/ 	.word	0x00032420
        /*0b18*/ 	.short	0x010a
        /*0b1a*/ 	.byte	0x3f
	.zero		1


	//   ....[72]....
        /*0b1c*/ 	.word	0x0000f9d0
        /*0b20*/ 	.word	0x00000006
        /*0b24*/ 	.word	0x00000000
        /*0b28*/ 	.short	0x010a
        /*0b2a*/ 	.byte	0x3f
	.zero		1


	//   ....[73]....
        /*0b2c*/ 	.word	0x0000fa20
        /*0b30*/ 	.word	0x00000007
        /*0b34*/ 	.word	0x00000000
        /*0b38*/ 	.short	0x010a
        /*0b3a*/ 	.byte	0x3f
	.zero		1


	//   ....[74]....
        /*0b3c*/ 	.word	0x0000fa70
        /*0b40*/ 	.word	0x00000004
        /*0b44*/ 	.word	0x00000000
        /*0b48*/ 	.short	0x010a
        /*0b4a*/ 	.byte	0x3f
	.zero		1


	//----- nvinfo : EIATTR_NUM_MBARRIERS
	.align		4
.L_179:
        /*0b4c*/ 	.byte	0x03, 0x38
        /*0b4e*/ 	.short	0x0017


	//----- nvinfo : EIATTR_EXIT_INSTR_OFFSETS
	.align		4
        /*0b50*/ 	.byte	0x04, 0x1c
        /*0b52*/ 	.short	(.L_181 - .L_180)


	//   ....[0]....
.L_180:
        /*0b54*/ 	.word	0x00000a40


	//   ....[1]....
        /*0b58*/ 	.word	0x00008b30


	//   ....[2]....
        /*0b5c*/ 	.word	0x0000d8b0


	//----- nvinfo : EIATTR_MAX_THREADS
	.align		4
.L_181:
        /*0b60*/ 	.byte	0x04, 0x05
        /*0b62*/ 	.short	(.L_183 - .L_182)
.L_182:
        /*0b64*/ 	.word	0x00000180
        /*0b68*/ 	.word	0x00000001
        /*0b6c*/ 	.word	0x00000001


	//----- nvinfo : EIATTR_CRS_STACK_SIZE
	.align		4
.L_183:
        /*0b70*/ 	.byte	0x04, 0x1e
        /*0b72*/ 	.short	(.L_185 - .L_184)
.L_184:
        /*0b74*/ 	.word	0x00000000


	//----- nvinfo : EIATTR_CBANK_PARAM_SIZE
	.align		4
.L_185:
        /*0b78*/ 	.byte	0x03, 0x19
        /*0b7a*/ 	.short	0x0b70


	//----- nvinfo : EIATTR_PARAM_CBANK
	.align		4
        /*0b7c*/ 	.byte	0x04, 0x0a
        /*0b7e*/ 	.short	(.L_187 - .L_186)
	.align		4
.L_186:
        /*0b80*/ 	.word	index@(.nv.constant0._ZN7cutlass13device_kernelIN5flash11enable_sm90INS1_16FlashAttnFwdSm90INS1_25CollectiveMainloopFwdSm90ILi2EN4cute5tupleIJNS5_1CILi1EEES8_S8_EEENS6_IJNS7_ILi128EEENS7_ILi96EEENS7_ILi64EEEEEELi256ENS_10bfloat16_tEfNS_4arch4Sm90ELb0ELb0ELb1ELb0ELb0ELb0ELb1ELb1ELb0ELb1ELb0ELb0EEENS1_21CollectiveEpilogueFwdINS6_IJSA_NS7_ILi256EEESB_EEES9_SE_SG_Li256ELb0ELb1ELb0ELb0EEENS1_29StaticPersistentTileSchedulerILb0EEEEEEEEEvNT_6ParamsE)
        /*0b84*/ 	.short	0x0210
        /*0b86*/ 	.short	0x0b70


	//----- nvinfo : EIATTR_SW_WAR
	.align		4
.L_187:
        /*0b88*/ 	.byte	0x04, 0x36
        /*0b8a*/ 	.short	(.L_189 - .L_188)
.L_188:
        /*0b8c*/ 	.word	0x00000008
.L_189:


//--------------------- .nv.info._ZN7cutlass13device_kernelIN5flash11enable_sm90INS1_16FlashAttnFwdSm90INS1_25CollectiveMainloopFwdSm90ILi2EN4cute5tupleIJNS5_1CILi1EEES8_S8_EEENS6_IJNS7_ILi128EEENS7_ILi96EEENS7_ILi64EEEEEELi256ENS_10bfloat16_tEfNS_4arch4Sm90ELb0ELb0ELb1ELb1ELb0ELb0ELb0ELb1ELb0ELb1ELb0ELb0EEENS1_21CollectiveEpilogueFwdINS6_IJSA_NS7_ILi256EEESB_EEES9_SE_SG_Li256ELb1ELb1ELb0ELb0EEENS1_36VarlenDynamicPersistentTileSchedulerILi128ELi96ELi256ELi128ELb0ELb1ELb1ELb0ELb1ELb1EEEEEEEEEvNT_6ParamsE --------------------------
	.section	.nv.info._ZN7cutlass13device_kernelIN5flash11enable_sm90INS1_16FlashAttnFwdSm90INS1_25CollectiveMainloopFwdSm90ILi2EN4cute5tupleIJNS5_1CILi1EEES8_S8_EEENS6_IJNS7_ILi128EEENS7_ILi96EEENS7_ILi64EEEEEELi256ENS_10bfloat16_tEfNS_4arch4Sm90ELb0ELb0ELb1ELb1ELb0ELb0ELb0ELb1ELb0ELb1ELb0ELb0EEENS1_21CollectiveEpilogueFwdINS6_IJSA_NS7_ILi256EEESB_EEES9_SE_SG_Li256ELb1ELb1ELb0ELb0EEENS1_36VarlenDynamicPersistentTileSchedulerILi128ELi96ELi256ELi128ELb0ELb1ELb1ELb0ELb1ELb1EEEEEEEEEvNT_6ParamsE,"",@"SHT_CUDA_INFO"
	.sectionflags	@""
	.align	4


	//----- nvinfo : EIATTR_CUDA_API_VERSION
	.align		4
        /*0000*/ 	.byte	0x04, 0x37
        /*0002*/ 	.short	(.L_191 - .L_190)
.L_190:
        /*0004*/ 	.word	0x00000082


	//----- nvinfo : EIATTR_KPARAM_INFO
	.align		4
.L_191:
        /*0008*/ 	.byte	0x04, 0x17
        /*000a*/ 	.short	(.L_193 - .L_192)
.L_192:
        /*000c*/ 	.word	0x00000000
        /*0010*/ 	.short	0x0000
        /*0012*/ 	.short	0x0070
        /*0014*/ 	.byte	0x00, 0xf0, 0x01, 0x2a


	//----- nvinfo : EIATTR_SPARSE_MMA_MASK
	.align		4
.L_193:
        /*0018*/ 	.byte	0x03, 0x50
        /*001a*/ 	.short	0x0000


	//----- nvinfo : EIATTR_MAXREG_COUNT
	.align		4
        /*001c*/ 	.byte	0x03, 0x1b
        /*001e*/ 	.short	0x00a8


	//----- nvinfo : EIATTR_NUM_BARRIERS
	.align		4
        /*0020*/ 	.byte	0x02, 0x4c
        /*0022*/ 	.byte	0x10
	.zero		1


	//----- nvinfo : EIATTR_EXTERNS
	.align		4
        /*0024*/ 	.byte	0x04, 0x0f
        /*0026*/ 	.short	(.L_195 - .L_194)


	//   ....[0]....
	.align		4
.L_194:
        /*0028*/ 	.word	index@(__assertfail)


	//----- nvinfo : EIATTR_ANNOTATIONS
	.align		4
.L_195:
        /*002c*/ 	.byte	0x04, 0x55
        /*002e*/ 	.short	(.L_197 - .L_196)


	//   ....[0]....
.L_196:
        /* <DEDUP_REMOVED lines=72> */
        /*04a4*/ 	.byte	0x10, 0xf7, 0x00, 0x00, 0x01, 0x00, 0x00, 0x00, 0x50, 0x01, 0x01, 0x00


	//----- nvinfo : EIATTR_MERCURY_ISA_VERSION
	.align		4
.L_197:
        /*04b0*/ 	.byte	0x03, 0x5f
        /*04b2*/ 	.short	0x0101


	//----- nvinfo : EIATTR_UNUSED_LOAD_BYTE_OFFSET
	.align		4
        /*04b4*/ 	.byte	0x04, 0x44
        /*04b6*/ 	.short	(.L_199 - .L_198)


	//   ....[0]....
.L_198:
        /*04b8*/ 	.word	0x00000a40
        /*04bc*/ 	.word	0x0000fff0


	//   ....[1]....
        /*04c0*/ 	.word	0x00006710
        /*04c4*/ 	.word	0x0000fff0


	//----- nvinfo : EIATTR_INT_WARP_WIDE_INSTR_OFFSETS
	.align		4
.L_199:
        /*04c8*/ 	.byte	0x04, 0x31
        /*04ca*/ 	.short	(.L_201 - .L_200)


	//   ....[0]....
.L_200:
        /*04cc*/ 	.word	0x00000130


	//   ....[1]....
        /*04d0*/ 	.word	0x00000170


	//   ....[2]....
        /*04d4*/ 	.word	0x000001e0


	//   ....[3]....
        /*04d8*/ 	.word	0x0000a530


	//   ....[4]....
        /*04dc*/ 	.word	0x0000a5c0


	//   ....[5]....
        /*04e0*/ 	.word	0x0000e4e0


	//   ....[6]....
        /*04e4*/ 	.word	0x0000e570


	//----- nvinfo : EIATTR_COOP_GROUP_MASK_REGIDS
	.align		4
.L_201:
        /*04e8*/ 	.byte	0x04, 0x29
        /*04ea*/ 	.short	(.L_203 - .L_202)


	//   ....[0]....
.L_202:
        /*04ec*/ 	.word	0xffffffff


	//   ....[1]....
        /*04f0*/ 	.word	0xffffffff


	//   ....[2]....
        /*04f4*/ 	.word	0xffffffff


	//   ....[3]....
        /*04f8*/ 	.word	0xffffffff


	//   ....[4]....
        /*04fc*/ 	.word	0xffffffff


	//   ....[5]....
        /*0500*/ 	.word	0xffffffff


	//   ....[6]....
        /*0504*/ 	.word	0xffffffff


	//   ....[7]....
        /*0508*/ 	.word	0xffffffff


	//   ....[8]....
        /*050c*/ 	.word	0xffffffff


	//   ....[9]....
        /*0510*/ 	.word	0xffffffff


	//   ....[10]....
        /*0514*/ 	.word	0xffffffff


	//   ....[11]....
        /*0518*/ 	.word	0xffffffff


	//   ....[12]....
        /*051c*/ 	.word	0xffffffff


	//   ....[13]....
        /*0520*/ 	.word	0xffffffff


	//   ....[14]....
        /*0524*/ 	.word	0xffffffff


	//   ....[15]....
        /*0528*/ 	.word	0xffffffff


	//   ....[16]....
        /*052c*/ 	.word	0xffffffff


	//   ....[17]....
        /*0530*/ 	.word	0xffffffff


	//   ....[18]....
        /*0534*/ 	.word	0xffffffff


	//   ....[19]....
        /*0538*/ 	.word	0xffffffff


	//   ....[20]....
        /*053c*/ 	.word	0xffffffff


	//   ....[21]....
        /*0540*/ 	.word	0xffffffff


	//   ....[22]....
        /*0544*/ 	.word	0xffffffff


	//   ....[23]....
        /*0548*/ 	.word	0xffffffff


	//   ....[24]....
        /*054c*/ 	.word	0xffffffff


	//   ....[25]....
        /*0550*/ 	.word	0xffffffff


	//   ....[26]....
        /*0554*/ 	.word	0xffffffff


	//   ....[27]....
        /*0558*/ 	.word	0xffffffff


	//   ....[28]....
        /*055c*/ 	.word	0xffffffff


	//   ....[29]....
        /*0560*/ 	.word	0xffffffff


	//   ....[30]....
        /*0564*/ 	.word	0xffffffff


	//   ....[31]....
        /*0568*/ 	.word	0xffffffff


	//   ....[32]....
        /*056c*/ 	.word	0xffffffff


	//   ....[33]....
        /*0570*/ 	.word	0xffffffff


	//   ....[34]....
        /*0574*/ 	.word	0xffffffff


	//   ....[35]....
        /*0578*/ 	.word	0xffffffff


	//   ....[36]....
        /*057c*/ 	.word	0xffffffff


	//   ....[37]....
        /*0580*/ 	.word	0xffffffff


	//   ....[38]....
        /*0584*/ 	.word	0xffffffff


	//   ....[39]....
        /*0588*/ 	.word	0xffffffff


	//   ....[40]....
        /*058c*/ 	.word	0xffffffff


	//   ....[41]....
        /*0590*/ 	.word	0xffffffff


	//   ....[42]....
        /*0594*/ 	.word	0xffffffff


	//   ....[43]....
        /*0598*/ 	.word	0xffffffff


	//   ....[44]....
        /*059c*/ 	.word	0xffffffff


	//   ....[45]....
        /*05a0*/ 	.word	0xffffffff


	//   ....[46]....
        /*05a4*/ 	.word	0xffffffff


	//   ....[47]....
        /*05a8*/ 	.word	0xffffffff


	//   ....[48]....
        /*05ac*/ 	.word	0xffffffff


	//   ....[49]....
        /*05b0*/ 	.word	0xffffffff


	//   ....[50]....
        /*05b4*/ 	.word	0xffffffff


	//   ....[51]....
        /*05b8*/ 	.word	0xffffffff


	//   ....[52]....
        /*05bc*/ 	.word	0xffffffff


	//   ....[53]....
        /*05c0*/ 	.word	0xffffffff


	//   ....[54]....
        /*05c4*/ 	.word	0xffffffff


	//   ....[55]....
        /*05c8*/ 	.word	0xffffffff


	//   ....[56]....
        /*05cc*/ 	.word	0xffffffff


	//   ....[57]....
        /*05d0*/ 	.word	0xffffffff


	//   ....[58]....
        /*05d4*/ 	.word	0xffffffff


	//   ....[59]....
        /*05d8*/ 	.word	0xffffffff


	//   ....[60]....
        /*05dc*/ 	.word	0xffffffff


	//   ....[61]....
        /*05e0*/ 	.word	0xffffffff


	//   ....[62]....
        /*05e4*/ 	.word	0xffffffff


	//   ....[63]....
        /*05e8*/ 	.word	0xffffffff


	//   ....[64]....
        /*05ec*/ 	.word	0xffffffff


	//   ....[65]....
        /*05f0*/ 	.word	0xffffffff


	//   ....[66]....
        /*05f4*/ 	.word	0xffffffff


	//   ....[67]....
        /*05f8*/ 	.word	0xffffffff


	//   ....[68]....
        /*05fc*/ 	.word	0xffffffff


	//   ....[69]....
        /*0600*/ 	.word	0xffffffff


	//   ....[70]....
        /*0604*/ 	.word	0xffffffff


	//   ....[71]....
        /*0608*/ 	.word	0xffffffff


	//   ....[72]....
        /*060c*/ 	.word	0xffffffff


	//   ....[73]....
        /*0610*/ 	.word	0xffffffff


	//   ....[74]....
        /*0614*/ 	.word	0xffffffff


	//   ....[75]....
        /*0618*/ 	.word	0xffffffff


	//   ....[76]....
        /*061c*/ 	.word	0xffffffff


	//   ....[77]....
        /*0620*/ 	.word	0xffffffff


	//   ....[78]....
        /*0624*/ 	.word	0xffffffff


	//   ....[79]....
        /*0628*/ 	.word	0xffffffff


	//   ....[80]....
        /*062c*/ 	.word	0xffffffff


	//   ....[81]....
        /*0630*/ 	.word	0xffffffff


	//   ....[82]....
        /*0634*/ 	.word	0xffffffff


	//   ....[83]....
        /*0638*/ 	.word	0xffffffff


	//   ....[84]....
        /*063c*/ 	.word	0xffffffff


	//   ....[85]....
        /*0640*/ 	.word	0xffffffff


	//   ....[86]....
        /*0644*/ 	.word	0xffffffff


	//   ....[87]....
        /*0648*/ 	.word	0xffffffff


	//   ....[88]....
        /*064c*/ 	.word	0xffffffff


	//   ....[89]....
        /*0650*/ 	.word	0xffffffff


	//   ....[90]....
        /*0654*/ 	.word	0xffffffff


	//   ....[91]....
        /*0658*/ 	.word	0x0500000f


	//   ....[92]....
        /*065c*/ 	.word	0x0500000f


	//   ....[93]....
        /*0660*/ 	.word	0x0500000f


	//   ....[94]....
        /*0664*/ 	.word	0x0500000f


	//   ....[95]....
        /*0668*/ 	.word	0x0500000f


	//   ....[96]....
        /*066c*/ 	.word	0x0500000f


	//   ....[97]....
        /*0670*/ 	.word	0x0500000f


	//   ....[98]....
        /*0674*/ 	.word	0x0500000f


	//   ....[99]....
        /*0678*/ 	.word	0x0500000f


	//   ....[100]....
        /*067c*/ 	.word	0x0500000f


	//   ....[101]....
        /*0680*/ 	.word	0x0500000f


	//   ....[102]....
        /*0684*/ 	.word	0x0500000f


	//   ....[103]....
        /*0688*/ 	.word	0x0500000f


	//   ....[104]....
        /*068c*/ 	.word	0x0500000f


	//   ....[105]....
        /*0690*/ 	.word	0x0500000f


	//   ....[106]....
        /*0694*/ 	.word	0x0500000f


	//   ....[107]....
        /*0698*/ 	.word	0x0500000f


	//   ....[108]....
        /*069c*/ 	.word	0x0500000f


	//   ....[109]....
        /*06a0*/ 	.word	0x0500000f


	//   ....[110]....
        /*06a4*/ 	.word	0x0500000f


	//   ....[111]....
        /*06a8*/ 	.word	0x0500000f


	//   ....[112]....
        /*06ac*/ 	.word	0x0500000f


	//   ....[113]....
        /*06b0*/ 	.word	0x0500000f


	//   ....[114]....
        /*06b4*/ 	.word	0x0500000f


	//   ....[115]....
        /*06b8*/ 	.word	0x0500000f


	//   ....[116]....
        /*06bc*/ 	.word	0x0500000f


	//   ....[117]....
        /*06c0*/ 	.word	0x0500000f


	//   ....[118]....
        /*06c4*/ 	.word	0x0500000f


	//   ....[119]....
        /*06c8*/ 	.word	0x0500000f


	//   ....[120]....
        /*06cc*/ 	.word	0x0500000f


	//   ....[121]....
        /*06d0*/ 	.word	0x0500000f


	//   ....[122]....
        /*06d4*/ 	.word	0x0500000f


	//   ....[123]....
        /*06d8*/ 	.word	0x0500000f


	//   ....[124]....
        /*06dc*/ 	.word	0x0500000f


	//   ....[125]....
        /*06e0*/ 	.word	0x0500000f


	//----- nvinfo : EIATTR_COOP_GROUP_INSTR_OFFSETS
	.align		4
.L_203:
        /*06e4*/ 	.byte	0x04, 0x28
        /*06e6*/ 	.short	(.L_205 - .L_204)


	//   ....[0]....
.L_204:
        /*06e8*/ 	.word	0x00000070


	//   ....[1]....
        /*06ec*/ 	.word	0x00000140


	//   ....[2]....
        /*06f0*/ 	.word	0x00000190


	//   ....[3]....
        /*06f4*/ 	.word	0x000003c0


	//   ....[4]....
        /*06f8*/ 	.word	0x00000520


	//   ....[5]....
        /*06fc*/ 	.word	0x00000640


	//   ....[6]....
        /*0700*/ 	.word	0x000007a0


	//   ....[7]....
        /*0704*/ 	.word	0x00001640


	//   ....[8]....
        /*0708*/ 	.word	0x00002800


	//   ....[9]....
        /*070c*/ 	.word	0x00002890


	//   ....[10]....
        /*0710*/ 	.word	0x00002cd0


	//   ....[11]....
        /*0714*/ 	.word	0x00002d40


	//   ....[12]....
        /*0718*/ 	.word	0x00004260


	//   ....[13]....
        /*071c*/ 	.word	0x000042f0


	//   ....[14]....
        /*0720*/ 	.word	0x00004760


	//   ....[15]....
        /*0724*/ 	.word	0x00004920


	//   ....[16]....
        /*0728*/ 	.word	0x00005c90


	//   ....[17]....
        /*072c*/ 	.word	0x00005cd0


	//   ....[18]....
        /*0730*/ 	.word	0x00005d70


	//   ....[19]....
        /*0734*/ 	.word	0x00005dd0


	//   ....[20]....
        /*0738*/ 	.word	0x000077f0


	//   ....[21]....
        /*073c*/ 	.word	0x00007830


	//   ....[22]....
        /*0740*/ 	.word	0x00007910


	//   ....[23]....
        /*0744*/ 	.word	0x00007940


	//   ....[24]....
        /*0748*/ 	.word	0x00008140


	//   ....[25]....
        /*074c*/ 	.word	0x00008170


	//   ....[26]....
        /*0750*/ 	.word	0x000082b0


	//   ....[27]....
        /*0754*/ 	.word	0x000082d0


	//   ....[28]....
        /*0758*/ 	.word	0x00008410


	//   ....[29]....
        /*075c*/ 	.word	0x00008430


	//   ....[30]....
        /*0760*/ 	.word	0x00008580


	//   ....[31]....
        /*0764*/ 	.word	0x000085a0


	//   ....[32]....
        /*0768*/ 	.word	0x00008ef0


	//   ....[33]....
        /*076c*/ 	.word	0x00008f20


	//   ....[34]....
        /*0770*/ 	.word	0x00009070


	//   ....[35]....
        /*0774*/ 	.word	0x00009090


	//   ....[36]....
        /*0778*/ 	.word	0x000091d0


	//   ....[37]....
        /*077c*/ 	.word	0x000091f0


	//   ....[38]....
        /*0780*/ 	.word	0x00009340


	//   ....[39]....
        /*0784*/ 	.word	0x00009360


	//   ....[40]....
        /*0788*/ 	.word	0x00009510


	//   ....[41]....
        /*078c*/ 	.word	0x000096f0


	//   ....[42]....
        /*0790*/ 	.word	0x00009720


	//   ....[43]....
        /*0794*/ 	.word	0x00009750


	//   ....[44]....
        /*0798*/ 	.word	0x00009780


	//   ....[45]....
        /*079c*/ 	.word	0x000097b0


	//   ....[46]....
        /*07a0*/ 	.word	0x000097e0


	//   ....[47]....
        /*07a4*/ 	.word	0x00009950


	//   ....[48]....
        /*07a8*/ 	.word	0x00009980


	//   ....[49]....
        /*07ac*/ 	.word	0x000099b0


	//   ....[50]....
        /*07b0*/ 	.word	0x000099e0


	//   ....[51]....
        /*07b4*/ 	.word	0x00009a10


	//   ....[52]....
        /*07b8*/ 	.word	0x00009a40


	//   ....[53]....
        /*07bc*/ 	.word	0x00009ae0


	//   ....[54]....
        /*07c0*/ 	.word	0x00009b10


	//   ....[55]....
        /*07c4*/ 	.word	0x00009ba0


	//   ....[56]....
        /*07c8*/ 	.word	0x0000ab40


	//   ....[57]....
        /*07cc*/ 	.word	0x0000b6b0


	//   ....[58]....
        /*07d0*/ 	.word	0x0000b6d0


	//   ....[59]....
        /*07d4*/ 	.word	0x0000b760


	//   ....[60]....
        /*07d8*/ 	.word	0x0000b770


	//   ....[61]....
        /*07dc*/ 	.word	0x0000b7f0


	//   ....[62]....
        /*07e0*/ 	.word	0x0000b800


	//   ....[63]....
        /*07e4*/ 	.word	0x0000b880


	//   ....[64]....
        /*07e8*/ 	.word	0x0000b890


	//   ....[65]....
        /*07ec*/ 	.word	0x0000b910


	//   ....[66]....
        /*07f0*/ 	.word	0x0000b920


	//   ....[67]....
        /*07f4*/ 	.word	0x0000b9a0


	//   ....[68]....
        /*07f8*/ 	.word	0x0000b9b0


	//   ....[69]....
        /*07fc*/ 	.word	0x0000ba30


	//   ....[70]....
        /*0800*/ 	.word	0x0000ba40


	//   ....[71]....
        /*0804*/ 	.word	0x0000ba50


	//   ....[72]....
        /*0808*/ 	.word	0x0000baa0


	//   ....[73]....
        /*080c*/ 	.word	0x0000e770


	//   ....[74]....
        /*0810*/ 	.word	0x0000e7a0


	//   ....[75]....
        /*0814*/ 	.word	0x0000e7e0


	//   ....[76]....
        /*0818*/ 	.word	0x0000e810


	//   ....[77]....
        /*081c*/ 	.word	0x0000e840


	//   ....[78]....
        /*0820*/ 	.word	0x0000e870


	//   ....[79]....
        /*0824*/ 	.word	0x0000e8a0


	//   ....[80]....
        /*0828*/ 	.word	0x0000e8d0


	//   ....[81]....
        /*082c*/ 	.word	0x0000ea50


	//   ....[82]....
        /*0830*/ 	.word	0x0000ea80


	//   ....[83]....
        /*0834*/ 	.word	0x0000eab0


	//   ....[84]....
        /*0838*/ 	.word	0x0000eae0


	//   ....[85]....
        /*083c*/ 	.word	0x0000eb10


	//   ....[86]....
        /*0840*/ 	.word	0x0000eb40


	//   ....[87]....
        /*0844*/ 	.word	0x0000ec00


	//   ....[88]....
        /*0848*/ 	.word	0x0000ec20


	//   ....[89]....
        /*084c*/ 	.word	0x0000ec90


	//   ....[90]....
        /*0850*/ 	.word	0x0000f120


	//   ....[91]....
        /*0854*/ 	.word	0x0000f600


	//   ....[92]....
        /*0858*/ 	.word	0x0000f7b0


	//   ....[93]....
        /*085c*/ 	.word	0x0000f800


	//   ....[94]....
        /*0860*/ 	.word	0x0000f860


	//   ....[95]....
        /*0864*/ 	.word	0x0000f950


	//   ....[96]....
        /*0868*/ 	.word	0x0000f9b0


	//   ....[97]....
        /*086c*/ 	.word	0x0000faa0


	//   ....[98]....
        /*0870*/ 	.word	0x0000fb00


	//   ....[99]....
        /*0874*/ 	.word	0x0000fbf0


	//   ....[100]....
        /*0878*/ 	.word	0x0000fc50


	//   ....[101]....
        /*087c*/ 	.word	0x0000fd40


	//   ....[102]....
        /*0880*/ 	.word	0x0000fda0


	//   ....[103]....
        /*0884*/ 	.word	0x0000fe90


	//   ....[104]....
        /*0888*/ 	.word	0x0000fef0


	//   ....[105]....
        /*088c*/ 	.word	0x0000ffc0


	//   ....[106]....
        /*0890*/ 	.word	0x00010040


	//   ....[107]....
        /*0894*/ 	.word	0x00010110


	//   ....[108]....
        /*0898*/ 	.word	0x00010440


	//   ....[109]....
        /*089c*/ 	.word	0x000104e0


	//   ....[110]....
        /*08a0*/ 	.word	0x00010600


	//   ....[111]....
        /*08a4*/ 	.word	0x00010670


	//   ....[112]....
        /*08a8*/ 	.word	0x000106e0


	//   ....[113]....
        /*08ac*/ 	.word	0x00010750


	//   ....[114]....
        /*08b0*/ 	.word	0x000107c0


	//   ....[115]....
        /*08b4*/ 	.word	0x00010840


	//   ....[116]....
        /*08b8*/ 	.word	0x000108d0


	//   ....[117]....
        /*08bc*/ 	.word	0x00010970


	//   ....[118]....
        /*08c0*/ 	.word	0x000109e0


	//   ....[119]....
        /*08c4*/ 	.word	0x00010a50


	//   ....[120]....
        /*08c8*/ 	.word	0x00010ac0


	//   ....[121]....
        /*08cc*/ 	.word	0x00010b40


	//   ....[122]....
        /*08d0*/ 	.word	0x00010bb0


	//   ....[123]....
        /*08d4*/ 	.word	0x00010c50


	//   ....[124]....
        /*08d8*/ 	.word	0x00010ce0


	//   ....[125]....
        /*08dc*/ 	.word	0x00010e00


	//----- nvinfo : EIATTR_REG_RECONFIG
	.align		4
.L_205:
        /*08e0*/ 	.byte	0x01, 0x54
	.zero		2


	//----- nvinfo : EIATTR_SYSCALL_OFFSETS
	.align		4
        /*08e4*/ 	.byte	0x04, 0x46
        /*08e6*/ 	.short	(.L_207 - .L_206)


	//   ....[0]....
.L_206:
        /*08e8*/ 	.word	0x00001820


	//   ....[1]....
        /*08ec*/ 	.word	0x0000a730


	//   ....[2]....
        /*08f0*/ 	.word	0x0000a890


	//   ....[3]....
        /*08f4*/ 	.word	0x0000a990


	//   ....[4]....
        /*08f8*/ 	.word	0x0000b2c0


	//----- nvinfo : EIATTR_MBARRIER_INSTR_OFFSETS
	.align		4
.L_207:
        /*08fc*/ 	.byte	0x04, 0x39
        /*08fe*/ 	.short	(.L_209 - .L_208)


	//   ....[0]....
.L_208:
        /*0900*/ 	.word	0x00000270
        /*0904*/ 	.word	0x000000ff
        /*0908*/ 	.word	0x00022800
        /*090c*/ 	.short	0x0100
        /*090e*/ 	.byte	0x08
	.zero		1


	//   ....[1]....
        /*0910*/ 	.word	0x00000280
        /*0914*/ 	.word	0x000000ff
        /*0918*/ 	.word	0x00022820
        /*091c*/ 	.short	0x0100
        /*091e*/ 	.byte	0x08
	.zero		1


	//   ....[2]....
        /*0920*/ 	.word	0x00000370
        /*0924*/ 	.word	0x000000ff
        /*0928*/ 	.word	0x00022830
        /*092c*/ 	.short	0x0100
        /*092e*/ 	.byte	0x08
	.zero		1


	//   ....[3]....
        /*0930*/ 	.word	0x00000380
        /*0934*/ 	.word	0x000000ff
        /*0938*/ 	.word	0x00022840
        /*093c*/ 	.short	0x0100
        /*093e*/ 	.byte	0x08
	.zero		1


	//   ....[4]....
        /*0940*/ 	.word	0x00000390
        /*0944*/ 	.word	0x000000ff
        /*0948*/ 	.word	0x00022838
        /*094c*/ 	.short	0x0100
        /*094e*/ 	.byte	0x08
	.zero		1


	//   ....[5]....
        /*0950*/ 	.word	0x000003a0
        /*0954*/ 	.word	0x000000ff
        /*0958*/ 	.word	0x00022848
        /*095c*/ 	.short	0x0100
        /*095e*/ 	.byte	0x08
	.zero		1


	//   ....[6]....
        /*0960*/ 	.word	0x000004d0
        /*0964*/ 	.word	0x000000ff
        /*0968*/ 	.word	0x00022850
        /*096c*/ 	.short	0x0100
        /*096e*/ 	.byte	0x08
	.zero		1


	//   ....[7]....
        /*0970*/ 	.word	0x000004e0
        /*0974*/ 	.word	0x000000ff
        /*0978*/ 	.word	0x00022860
        /*097c*/ 	.short	0x0100
        /*097e*/ 	.byte	0x08
	.zero		1


	//   ....[8]....
        /*0980*/ 	.word	0x000004f0
        /*0984*/ 	.word	0x000000ff
        /*0988*/ 	.word	0x00022858
        /*098c*/ 	.short	0x0100
        /*098e*/ 	.byte	0x08
	.zero		1


	//   ....[9]....
        /*0990*/ 	.word	0x00000500
        /*0994*/ 	.word	0x000000ff
        /*0998*/ 	.word	0x00022868
        /*099c*/ 	.short	0x0100
        /*099e*/ 	.byte	0x08
	.zero		1


	//   ....[10]....
        /*09a0*/ 	.word	0x000005f0
        /*09a4*/ 	.word	0x000000ff
        /*09a8*/ 	.word	0x00022870
        /*09ac*/ 	.short	0x0100
        /*09ae*/ 	.byte	0x06
	.zero		1


	//   ....[11]....
        /*09b0*/ 	.word	0x00000600
        /*09b4*/ 	.word	0x000000ff
        /*09b8*/ 	.word	0x00022880
        /*09bc*/ 	.short	0x0100
        /*09be*/ 	.byte	0x06
	.zero		1


	//   ....[12]....
        /*09c0*/ 	.word	0x00000610
        /*09c4*/ 	.word	0x000000ff
        /*09c8*/ 	.word	0x00022878
        /*09cc*/ 	.short	0x0100
        /*09ce*/ 	.byte	0x06
	.zero		1


	//   ....[13]....
        /*09d0*/ 	.word	0x00000620
        /*09d4*/ 	.word	0x000000ff
        /*09d8*/ 	.word	0x00022888
        /*09dc*/ 	.short	0x0100
        /*09de*/ 	.byte	0x06
	.zero		1


	//   ....[14]....
        /*09e0*/ 	.word	0x00000750
        /*09e4*/ 	.word	0x000000ff
        /*09e8*/ 	.word	0x00022890
        /*09ec*/ 	.short	0x0100
        /*09ee*/ 	.byte	0x08
	.zero		1


	//   ....[15]....
        /*09f0*/ 	.word	0x00000760
        /*09f4*/ 	.word	0x000000ff
        /*09f8*/ 	.word	0x000228a0
        /*09fc*/ 	.short	0x0100
        /*09fe*/ 	.byte	0x08
	.zero		1


	//   ....[16]....
        /*0a00*/ 	.word	0x00000770
        /*0a04*/ 	.word	0x000000ff
        /*0a08*/ 	.word	0x00022898
        /*0a0c*/ 	.short	0x0100
        /*0a0e*/ 	.byte	0x08
	.zero		1


	//   ....[17]....
        /*0a10*/ 	.word	0x00000780
        /*0a14*/ 	.word	0x000000ff
        /*0a18*/ 	.word	0x000228a8
        /*0a1c*/ 	.short	0x0100
        /*0a1e*/ 	.byte	0x08
	.zero		1


	//   ....[18]....
        /*0a20*/ 	.word	0x000008b0
        /*0a24*/ 	.word	0x000000ff
        /*0a28*/ 	.word	0x000228b0
        /*0a2c*/ 	.short	0x0100
        /*0a2e*/ 	.byte	0x08
	.zero		1


	//   ....[19]....
        /*0a30*/ 	.word	0x000008c0
        /*0a34*/ 	.word	0x000000ff
        /*0a38*/ 	.word	0x000228c0
        /*0a3c*/ 	.short	0x0100
        /*0a3e*/ 	.byte	0x08
	.zero		1


	//   ....[20]....
        /*0a40*/ 	.word	0x000008d0
        /*0a44*/ 	.word	0x000000ff
        /*0a48*/ 	.word	0x000228b8
        /*0a4c*/ 	.short	0x0100
        /*0a4e*/ 	.byte	0x08
	.zero		1


	//   ....[21]....
        /*0a50*/ 	.word	0x000008e0
        /*0a54*/ 	.word	0x000000ff
        /*0a58*/ 	.word	0x000228c8
        /*0a5c*/ 	.short	0x0100
        /*0a5e*/ 	.byte	0x08
	.zero		1


	//   ....[22]....
        /*0a60*/ 	.word	0x000018d0
        /*0a64*/ 	.word	0x00000007
        /*0a68*/ 	.word	0x00022800
        /*0a6c*/ 	.short	0x010a
        /*0a6e*/ 	.byte	0x3f
	.zero		1


	//   ....[23]....
        /*0a70*/ 	.word	0x000019a0
        /*0a74*/ 	.word	0x00000005
        /*0a78*/ 	.word	0x00022830
        /*0a7c*/ 	.short	0x010a
        /*0a7e*/ 	.byte	0x3f
	.zero		1


	//   ....[24]....
        /*0a80*/ 	.word	0x000019e0
        /*0a84*/ 	.word	0x00000005
        /*0a88*/ 	.word	0x00022830
        /*0a8c*/ 	.short	0x010a
        /*0a8e*/ 	.byte	0x3f
	.zero		1


	//   ....[25]....
        /*0a90*/ 	.word	0x00003170
        /*0a94*/ 	.word	0x00000004
        /*0a98*/ 	.word	0x00000000
        /*0a9c*/ 	.short	0x0101
        /*0a9e*/ 	.byte	0x3f
	.zero		1


	//   ....[26]....
        /*0aa0*/ 	.word	0x000035d0
        /*0aa4*/ 	.word	0x00000005
        /*0aa8*/ 	.word	0x00022850
        /*0aac*/ 	.short	0x010a
        /*0aae*/ 	.byte	0x3f
	.zero		1


	//   ....[27]....
        /*0ab0*/ 	.word	0x00003610
        /*0ab4*/ 	.word	0x00000005
        /*0ab8*/ 	.word	0x00022850
        /*0abc*/ 	.short	0x010a
        /*0abe*/ 	.byte	0x3f
	.zero		1


	//   ....[28]....
        /*0ac0*/ 	.word	0x00003910
        /*0ac4*/ 	.word	0x00000005
        /*0ac8*/ 	.word	0x00000000
        /*0acc*/ 	.short	0x0101
        /*0ace*/ 	.byte	0x3f
	.zero		1


	//   ....[29]....
        /*0ad0*/ 	.word	0x00003a80
        /*0ad4*/ 	.word	0x000000ff
        /*0ad8*/ 	.word	0x00022830
        /*0adc*/ 	.short	0x010a
        /*0ade*/ 	.byte	0x17
	.zero		1


	//   ....[30]....
        /*0ae0*/ 	.word	0x00003ac0
        /*0ae4*/ 	.word	0x000000ff
        /*0ae8*/ 	.word	0x00022830
        /*0aec*/ 	.short	0x010a
        /*0aee*/ 	.byte	0x17
	.zero		1


	//   ....[31]....
        /*0af0*/ 	.word	0x00004c40
        /*0af4*/ 	.word	0x00000099
        /*0af8*/ 	.word	0x00000000
        /*0afc*/ 	.short	0x0101
        /*0afe*/ 	.byte	0x3f
	.zero		1


	//   ....[32]....
        /*0b00*/ 	.word	0x00005950
        /*0b04*/ 	.word	0x000000ff
        /*0b08*/ 	.word	0x00022850
        /*0b0c*/ 	.short	0x010a
        /*0b0e*/ 	.byte	0x17
	.zero		1


	//   ....[33]....
        /*0b10*/ 	.word	0x00005990
        /*0b14*/ 	.word	0x000000ff
        /*0b18*/ 	.word	0x00022850
        /*0b1c*/ 	.short	0x010a
        /*0b1e*/ 	.byte	0x17
	.zero		1


	//   ....[34]....
        /*0b20*/ 	.word	0x00005c70
        /*0b24*/ 	.word	0x000000b6
        /*0b28*/ 	.word	0x00000000
        /*0b2c*/ 	.short	0x0101
        /*0b2e*/ 	.byte	0x3f
	.zero		1


	//   ....[35]....
        /*0b30*/ 	.word	0x00008160
        /*0b34*/ 	.word	0x00000000
        /*0b38*/ 	.word	0x00000000
        /*0b3c*/ 	.short	0x0101
        /*0b3e*/ 	.byte	0x3f
	.zero		1


	//   ....[36]....
        /*0b40*/ 	.word	0x0000adc0
        /*0b44*/ 	.word	0x00000000
        /*0b48*/ 	.word	0x00022840
        /*0b4c*/ 	.short	0x010a
        /*0b4e*/ 	.byte	0x3f
	.zero		1


	//   ....[37]....
        /*0b50*/ 	.word	0x0000bb60
        /*0b54*/ 	.word	0x00000008
        /*0b58*/ 	.word	0x00022800
        /*0b5c*/ 	.short	0x0107
        /*0b5e*/ 	.byte	0x3f
	.zero		1


	//   ....[38]....
        /*0b60*/ 	.word	0x0000bc60
        /*0b64*/ 	.word	0x00000002
        /*0b68*/ 	.word	0x00022800
        /*0b6c*/ 	.short	0x0101
        /*0b6e*/ 	.byte	0x3f
	.zero		1


	//   ....[39]....
        /*0b70*/ 	.word	0x0000bc80
        /*0b74*/ 	.word	0x00000002
        /*0b78*/ 	.word	0x00022820
        /*0b7c*/ 	.short	0x010a
        /*0b7e*/ 	.byte	0x3f
	.zero		1


	//   ....[40]....
        /*0b80*/ 	.word	0x0000bd90
        /*0b84*/ 	.word	0x00000002
        /*0b88*/ 	.word	0x00022860
        /*0b8c*/ 	.short	0x010a
        /*0b8e*/ 	.byte	0x3f
	.zero		1


	//   ....[41]....
        /*0b90*/ 	.word	0x0000c6a0
        /*0b94*/ 	.word	0x00000003
        /*0b98*/ 	.word	0x00022840
        /*0b9c*/ 	.short	0x010a
        /*0b9e*/ 	.byte	0x3f
	.zero		1


	//   ....[42]....
        /*0ba0*/ 	.word	0x0000c900
        /*0ba4*/ 	.word	0x00000003
        /*0ba8*/ 	.word	0x00022860
        /*0bac*/ 	.short	0x010a
        /*0bae*/ 	.byte	0x3f
	.zero		1


	//   ....[43]....
        /*0bb0*/ 	.word	0x0000d1a0
        /*0bb4*/ 	.word	0x00000002
        /*0bb8*/ 	.word	0x00022840
        /*0bbc*/ 	.short	0x010a
        /*0bbe*/ 	.byte	0x3f
	.zero		1


	//   ....[44]....
        /*0bc0*/ 	.word	0x0000d3f0
        /*0bc4*/ 	.word	0x00000002
        /*0bc8*/ 	.word	0x00022860
        /*0bcc*/ 	.short	0x010a
        /*0bce*/ 	.byte	0x3f
	.zero		1


	//   ....[45]....
        /*0bd0*/ 	.word	0x0000dc00
        /*0bd4*/ 	.word	0x00000002
        /*0bd8*/ 	.word	0x00022840
        /*0bdc*/ 	.short	0x010a
        /*0bde*/ 	.byte	0x3f
	.zero		1


	//   ....[46]....
        /*0be0*/ 	.word	0x0000de60
        /*0be4*/ 	.word	0x00000002
        /*0be8*/ 	.word	0x00022860
        /*0bec*/ 	.short	0x010a
        /*0bee*/ 	.byte	0x3f
	.zero		1


	//   ....[47]....
        /*0bf0*/ 	.word	0x0000f0a0
        /*0bf4*/ 	.word	0x00000000
        /*0bf8*/ 	.word	0x00022820
        /*0bfc*/ 	.short	0x010a
        /*0bfe*/ 	.byte	0x3f
	.zero		1


	//   ....[48]....
        /*0c00*/ 	.word	0x0000f260
        /*0c04*/ 	.word	0x00000006
        /*0c08*/ 	.word	0x00000000
        /*0c0c*/ 	.short	0x010a
        /*0c0e*/ 	.byte	0x3f
	.zero		1


	//   ....[49]....
        /*0c10*/ 	.word	0x0000f2d0
        /*0c14*/ 	.word	0x00000007
        /*0c18*/ 	.word	0x00000000
        /*0c1c*/ 	.short	0x010a
        /*0c1e*/ 	.byte	0x3f
	.zero		1


	//   ....[50]....
        /*0c20*/ 	.word	0x0000f340
        /*0c24*/ 	.word	0x00000004
        /*0c28*/ 	.word	0x00000000
        /*0c2c*/ 	.short	0x010a
        /*0c2e*/ 	.byte	0x3f
	.zero		1


	//   ....[51]....
        /*0c30*/ 	.word	0x0000f370
        /*0c34*/ 	.word	0x00000003
        /*0c38*/ 	.word	0x00000000
        /*0c3c*/ 	.short	0x010a
        /*0c3e*/ 	.byte	0x3f
	.zero		1


	//   ....[52]....
        /*0c40*/ 	.word	0x0000f3d0
        /*0c44*/ 	.word	0x00000007
        /*0c48*/ 	.word	0x00022800
        /*0c4c*/ 	.short	0x010a
        /*0c4e*/ 	.byte	0x3f
	.zero		1


	//   ....[53]....
        /*0c50*/ 	.word	0x0000f420
        /*0c54*/ 	.word	0x00000005
        /*0c58*/ 	.word	0x00022830
        /*0c5c*/ 	.short	0x010a
        /*0c5e*/ 	.byte	0x3f
	.zero		1


	//   ....[54]....
        /*0c60*/ 	.word	0x0000f470
        /*0c64*/ 	.word	0x00000005
        /*0c68*/ 	.word	0x00022850
        /*0c6c*/ 	.short	0x010a
        /*0c6e*/ 	.byte	0x3f
	.zero		1


	//   ....[55]....
        /*0c70*/ 	.word	0x0000f4d0
        /*0c74*/ 	.word	0x00000000
        /*0c78*/ 	.word	0x00022830
        /*0c7c*/ 	.short	0x010a
        /*0c7e*/ 	.byte	0x3f
	.zero		1


	//   ....[56]....
        /*0c80*/ 	.word	0x0000f520
        /*0c84*/ 	.word	0x000000b6
        /*0c88*/ 	.word	0x00022850
        /*0c8c*/ 	.short	0x010a
        /*0c8e*/ 	.byte	0x3f
	.zero		1


	//   ....[57]....
        /*0c90*/ 	.word	0x0000f6c0
        /*0c94*/ 	.word	0x00000000
        /*0c98*/ 	.word	0x00022840
        /*0c9c*/ 	.short	0x010a
        /*0c9e*/ 	.byte	0x3f
	.zero		1


	//   ....[58]....
        /*0ca0*/ 	.word	0x00010160
        /*0ca4*/ 	.word	0x00000002
        /*0ca8*/ 	.word	0x00022820
        /*0cac*/ 	.short	0x010a
        /*0cae*/ 	.byte	0x3f
	.zero		1


	//   ....[59]....
        /*0cb0*/ 	.word	0x000101b0
        /*0cb4*/ 	.word	0x00000002
        /*0cb8*/ 	.word	0x00022860
        /*0cbc*/ 	.short	0x010a
        /*0cbe*/ 	.byte	0x3f
	.zero		1


	//   ....[60]....
        /*0cc0*/ 	.word	0x00010200
        /*0cc4*/ 	.word	0x00000003
        /*0cc8*/ 	.word	0x00022840
        /*0ccc*/ 	.short	0x010a
        /*0cce*/ 	.byte	0x3f
	.zero		1


	//   ....[61]....
        /*0cd0*/ 	.word	0x00010250
        /*0cd4*/ 	.word	0x00000003
        /*0cd8*/ 	.word	0x00022860
        /*0cdc*/ 	.short	0x010a
        /*0cde*/ 	.byte	0x3f
	.zero		1


	//   ....[62]....
        /*0ce0*/ 	.word	0x000102a0
        /*0ce4*/ 	.word	0x00000002
        /*0ce8*/ 	.word	0x00022840
        /*0cec*/ 	.short	0x010a
        /*0cee*/ 	.byte	0x3f
	.zero		1


	//   ....[63]....
        /*0cf0*/ 	.word	0x000102f0
        /*0cf4*/ 	.word	0x00000002
        /*0cf8*/ 	.word	0x00022860
        /*0cfc*/ 	.short	0x010a
        /*0cfe*/ 	.byte	0x3f
	.zero		1


	//   ....[64]....
        /*0d00*/ 	.word	0x00010340
        /*0d04*/ 	.word	0x00000002
        /*0d08*/ 	.word	0x00022840
        /*0d0c*/ 	.short	0x010a
        /*0d0e*/ 	.byte	0x3f
	.zero		1


	//   ....[65]....
        /*0d10*/ 	.word	0x00010390
        /*0d14*/ 	.word	0x00000002
        /*0d18*/ 	.word	0x00022860
        /*0d1c*/ 	.short	0x010a
        /*0d1e*/ 	.byte	0x3f
	.zero		1


	//   ....[66]....
        /*0d20*/ 	.word	0x00010d20
        /*0d24*/ 	.word	0x00000000
        /*0d28*/ 	.word	0x00022820
        /*0d2c*/ 	.short	0x010a
        /*0d2e*/ 	.byte	0x3f
	.zero		1


	//   ....[67]....
        /*0d30*/ 	.word	0x00010ec0
        /*0d34*/ 	.word	0x00000006
        /*0d38*/ 	.word	0x00000000
        /*0d3c*/ 	.short	0x010a
        /*0d3e*/ 	.byte	0x3f
	.zero		1


	//   ....[68]....
        /*0d40*/ 	.word	0x00010f10
        /*0d44*/ 	.word	0x00000007
        /*0d48*/ 	.word	0x00000000
        /*0d4c*/ 	.short	0x010a
        /*0d4e*/ 	.byte	0x3f
	.zero		1


	//   ....[69]....
        /*0d50*/ 	.word	0x00010f60
        /*0d54*/ 	.word	0x00000004
        /*0d58*/ 	.word	0x00000000
        /*0d5c*/ 	.short	0x010a
        /*0d5e*/ 	.byte	0x3f
	.zero		1


	//----- nvinfo : EIATTR_NUM_MBARRIERS
	.align		4
.L_209:
        /*0d60*/ 	.byte	0x03, 0x38
        /*0d62*/ 	.short	0x0016


	//----- nvinfo : EIATTR_EXIT_INSTR_OFFSETS
	.align		4
        /*0d64*/ 	.byte	0x04, 0x1c
        /*0d66*/ 	.short	(.L_211 - .L_210)


	//   ....[0]....
.L_210:
        /*0d68*/ 	.word	0x00000a80


	//   ....[1]....
        /*0d6c*/ 	.word	0x000094d0


	//   ....[2]....
        /*0d70*/ 	.word	0x0000f3c0


	//----- nvinfo : EIATTR_MAX_THREADS
	.align		4
.L_211:
        /*0d74*/ 	.byte	0x04, 0x05
        /*0d76*/ 	.short	(.L_213 - .L_212)
.L_212:
        /*0d78*/ 	.word	0x00000180
        /*0d7c*/ 	.word	0x00000001
        /*0d80*/ 	.word	0x00000001


	//----- nvinfo : EIATTR_CRS_STACK_SIZE
	.align		4
.L_213:
        /*0d84*/ 	.byte	0x04, 0x1e
        /*0d86*/ 	.short	(.L_215 - .L_214)
.L_214:
        /*0d88*/ 	.word	0x00000000


	//----- nvinfo : EIATTR_CBANK_PARAM_SIZE
	.align		4
.L_215:
        /*0d8c*/ 	.byte	0x03, 0x19
        /*0d8e*/ 	.short	0x0af0


	//----- nvinfo : EIATTR_PARAM_CBANK
	.align		4
        /*0d90*/ 	.byte	0x04, 0x0a
        /*0d92*/ 	.short	(.L_217 - .L_216)
	.align		4
.L_216:
        /*0d94*/ 	.word	index@(.nv.constant0._ZN7cutlass13device_kernelIN5flash11enable_sm90INS1_16FlashAttnFwdSm90INS1_25CollectiveMainloopFwdSm90ILi2EN4cute5tupleIJNS5_1CILi1EEES8_S8_EEENS6_IJNS7_ILi128EEENS7_ILi96EEENS7_ILi64EEEEEELi256ENS_10bfloat16_tEfNS_4arch4Sm90ELb0ELb0ELb1ELb1ELb0ELb0ELb0ELb1ELb0ELb1ELb0ELb0EEENS1_21CollectiveEpilogueFwdINS6_IJSA_NS7_ILi256EEESB_EEES9_SE_SG_Li256ELb1ELb1ELb0ELb0EEENS1_36VarlenDynamicPersistentTileSchedulerILi128ELi96ELi256ELi128ELb0ELb1ELb1ELb0ELb1ELb1EEEEEEEEEvNT_6ParamsE)
        /*0d98*/ 	.short	0x0210
        /*0d9a*/ 	.short	0x0af0


	//----- nvinfo : EIATTR_SW_WAR
	.align		4
.L_217:
        /*0d9c*/ 	.byte	0x04, 0x36
        /*0d9e*/ 	.short	(.L_219 - .L_218)
.L_218:
        /*0da0*/ 	.word	0x00000008
.L_219:


//--------------------- .nv.info._ZN7cutlass13device_kernelIN5flash11enable_sm90INS1_16FlashAttnFwdSm90INS1_25CollectiveMainloopFwdSm90ILi2EN4cute5tupleIJNS5_1CILi1EEES8_S8_EEENS6_IJNS7_ILi128EEENS7_ILi96EEENS7_ILi64EEEEEELi256ENS_10bfloat16_tEfNS_4arch4Sm90ELb0ELb0ELb1ELb1ELb0ELb1ELb0ELb1ELb0ELb1ELb0ELb0EEENS1_21CollectiveEpilogueFwdINS6_IJSA_NS7_ILi256EEESB_EEES9_SE_SG_Li256ELb1ELb1ELb0ELb0EEENS1_36VarlenDynamicPersistentTileSchedulerILi128ELi96ELi256ELi128ELb0ELb1ELb1ELb0ELb1ELb1EEEEEEEEEvNT_6ParamsE --------------------------
	.section	.nv.info._ZN7cutlass13device_kernelIN5flash11enable_sm90INS1_16FlashAttnFwdSm90INS1_25CollectiveMainloopFwdSm90ILi2EN4cute5tupleIJNS5_1CILi1EEES8_S8_EEENS6_IJNS7_ILi128EEENS7_ILi96EEENS7_ILi64EEEEEELi256ENS_10bfloat16_tEfNS_4arch4Sm90ELb0ELb0ELb1ELb1ELb0ELb1ELb0ELb1ELb0ELb1ELb0ELb0EEENS1_21CollectiveEpilogueFwdINS6_IJSA_NS7_ILi256EEESB_EEES9_SE_SG_Li256ELb1ELb1ELb0ELb0EEENS1_36VarlenDynamicPersistentTileSchedulerILi128ELi96ELi256ELi128ELb0ELb1ELb1ELb0ELb1ELb1EEEEEEEEEvNT_6ParamsE,"",@"SHT_CUDA_INFO"
	.sectionflags	@""
	.align	4


	//----- nvinfo : EIATTR_CUDA_API_VERSION
	.align		4
        /*0000*/ 	.byte	0x04, 0x37
        /*0002*/ 	.short	(.L_221 - .L_220)
.L_220:
        /*0004*/ 	.word	0x00000082


	//----- nvinfo : EIATTR_KPARAM_INFO
	.align		4
.L_221:
        /*0008*/ 	.byte	0x04, 0x17
        /*000a*/ 	.short	(.L_223 - .L_222)
.L_222:
        /*000c*/ 	.word	0x00000000
        /*0010*/ 	.short	0x0000
        /*0012*/ 	.short	0x0070
        /*0014*/ 	.byte	0x00, 0xf0, 0x01, 0x2a


	//----- nvinfo : EIATTR_SPARSE_MMA_MASK
	.align		4
.L_223:
        /*0018*/ 	.byte	0x03, 0x50
        /*001a*/ 	.short	0x0000


	//----- nvinfo : EIATTR_MAXREG_COUNT
	.align		4
        /*001c*/ 	.byte	0x03, 0x1b
        /*001e*/ 	.short	0x00a8


	//----- nvinfo : EIATTR_NUM_BARRIERS
	.align		4
        /*0020*/ 	.byte	0x02, 0x4c
        /*0022*/ 	.byte	0x10
	.zero		1


	//----- nvinfo : EIATTR_EXTERNS
	.align		4
        /*0024*/ 	.byte	0x04, 0x0f
        /*0026*/ 	.short	(.L_225 - .L_224)


	//   ....[0]....
	.align		4
.L_224:
        /*0028*/ 	.word	index@(__assertfail)


	//----- nvinfo : EIATTR_ANNOTATIONS
	.align		4
.L_225:
        /*002c*/ 	.byte	0x04, 0x55
        /*002e*/ 	.short	(.L_227 - .L_226)


	//   ....[0]....
.L_226:
        /* <DEDUP_REMOVED lines=91> */


	//----- nvinfo : EIATTR_MERCURY_ISA_VERSION
	.align		4
.L_227:
        /*05d0*/ 	.byte	0x03, 0x5f
        /*05d2*/ 	.short	0x0101


	//----- nvinfo : EIATTR_UNUSED_LOAD_BYTE_OFFSET
	.align		4
        /*05d4*/ 	.byte	0x04, 0x44
        /*05d6*/ 	.short	(.L_229 - .L_228)


	//   ....[0]....
.L_228:
        /*05d8*/ 	.word	0x00000ac0
        /*05dc*/ 	.word	0x0000fff0


	//   ....[1]....
        /*05e0*/ 	.word	0x0000d370
        /*05e4*/ 	.word	0x0000fff0


	//----- nvinfo : EIATTR_INT_WARP_WIDE_INSTR_OFFSETS
	.align		4
.L_229:
        /*05e8*/ 	.byte	0x04, 0x31
        /*05ea*/ 	.short	(.L_231 - .L_230)


	//   ....[0]....
.L_230:
        /*05ec*/ 	.word	0x00000180


	//   ....[1]....
        /*05f0*/ 	.word	0x00000220


	//   ....[2]....
        /*05f4*/ 	.word	0x00000290


	//   ....[3]....
        /*05f8*/ 	.word	0x00012730


	//   ....[4]....
        /*05fc*/ 	.word	0x000127c0


	//   ....[5]....
        /*0600*/ 	.word	0x00016760


	//   ....[6]....
        /*0604*/ 	.word	0x000167f0


	//----- nvinfo : EIATTR_COOP_GROUP_MASK_REGIDS
	.align		4
.L_231:
        /*0608*/ 	.byte	0x04, 0x29
        /*060a*/ 	.short	(.L_233 - .L_232)


	//   ....[0]....
.L_232:
        /*060c*/ 	.word	0xffffffff


	//   ....[1]....
        /*0610*/ 	.word	0xffffffff


	//   ....[2]....
        /*0614*/ 	.word	0xffffffff


	//   ....[3]....
        /*0618*/ 	.word	0xffffffff


	//   ....[4]....
        /*061c*/ 	.word	0xffffffff


	//   ....[5]....
        /*0620*/ 	.word	0xffffffff


	//   ....[6]....
        /*0624*/ 	.word	0xffffffff


	//   ....[7]....
        /*0628*/ 	.word	0xffffffff


	//   ....[8]....
        /*062c*/ 	.word	0xffffffff


	//   ....[9]....
        /*0630*/ 	.word	0xffffffff


	//   ....[10]....
        /*0634*/ 	.word	0xffffffff


	//   ....[11]....
        /*0638*/ 	.word	0xffffffff


	//   ....[12]....
        /*063c*/ 	.word	0xffffffff


	//   ....[13]....
        /*0640*/ 	.word	0xffffffff


	//   ....[14]....
        /*0644*/ 	.word	0xffffffff


	//   ....[15]....
        /*0648*/ 	.word	0xffffffff


	//   ....[16]....
        /*064c*/ 	.word	0xffffffff


	//   ....[17]....
        /*0650*/ 	.word	0xffffffff


	//   ....[18]....
        /*0654*/ 	.word	0xffffffff


	//   ....[19]....
        /*0658*/ 	.word	0xffffffff


	//   ....[20]....
        /*065c*/ 	.word	0xffffffff


	//   ....[21]....
        /*0660*/ 	.word	0xffffffff


	//   ....[22]....
        /*0664*/ 	.word	0xffffffff


	//   ....[23]....
        /*0668*/ 	.word	0xffffffff


	//   ....[24]....
        /*066c*/ 	.word	0xffffffff


	//   ....[25]....
        /*0670*/ 	.word	0xffffffff


	//   ....[26]....
        /*0674*/ 	.word	0xffffffff


	//   ....[27]....
        /*0678*/ 	.word	0xffffffff


	//   ....[28]....
        /*067c*/ 	.word	0xffffffff


	//   ....[29]....
        /*0680*/ 	.word	0xffffffff


	//   ....[30]....
        /*0684*/ 	.word	0xffffffff


	//   ....[31]....
        /*0688*/ 	.word	0xffffffff


	//   ....[32]....
        /*068c*/ 	.word	0xffffffff


	//   ....[33]....
        /*0690*/ 	.word	0xffffffff


	//   ....[34]....
        /*0694*/ 	.word	0xffffffff


	//   ....[35]....
        /*0698*/ 	.word	0xffffffff


	//   ....[36]....
        /*069c*/ 	.word	0xffffffff


	//   ....[37]....
        /*06a0*/ 	.word	0xffffffff


	//   ....[38]....
        /*06a4*/ 	.word	0xffffffff


	//   ....[39]....
        /*06a8*/ 	.word	0xffffffff


	//   ....[40]....
        /*06ac*/ 	.word	0xffffffff


	//   ....[41]....
        /*06b0*/ 	.word	0xffffffff


	//   ....[42]....
        /*06b4*/ 	.word	0xffffffff


	//   ....[43]....
        /*06b8*/ 	.word	0xffffffff


	//   ....[44]....
        /*06bc*/ 	.word	0xffffffff


	//   ....[45]....
        /*06c0*/ 	.word	0xffffffff


	//   ....[46]....
        /*06c4*/ 	.word	0xffffffff


	//   ....[47]....
        /*06c8*/ 	.word	0xffffffff


	//   ....[48]....
        /*06cc*/ 	.word	0xffffffff


	//   ....[49]....
        /*06d0*/ 	.word	0xffffffff


	//   ....[50]....
        /*06d4*/ 	.word	0xffffffff


	//   ....[51]....
        /*06d8*/ 	.word	0xffffffff


	//   ....[52]....
        /*06dc*/ 	.word	0xffffffff


	//   ....[53]....
        /*06e0*/ 	.word	0xffffffff


	//   ....[54]....
        /*06e4*/ 	.word	0xffffffff


	//   ....[55]....
        /*06e8*/ 	.word	0xffffffff


	//   ....[56]....
        /*06ec*/ 	.word	0xffffffff


	//   ....[57]....
        /*06f0*/ 	.word	0xffffffff


	//   ....[58]....
        /*06f4*/ 	.word	0xffffffff


	//   ....[59]....
        /*06f8*/ 	.word	0xffffffff


	//   ....[60]....
        /*06fc*/ 	.word	0xffffffff


	//   ....[61]....
        /*0700*/ 	.word	0xffffffff


	//   ....[62]....
        /*0704*/ 	.word	0xffffffff


	//   ....[63]....
        /*0708*/ 	.word	0xffffffff


	//   ....[64]....
        /*070c*/ 	.word	0xffffffff


	//   ....[65]....
        /*0710*/ 	.word	0xffffffff


	//   ....[66]....
        /*0714*/ 	.word	0xffffffff


	//   ....[67]....
        /*0718*/ 	.word	0xffffffff


	//   ....[68]....
        /*071c*/ 	.word	0xffffffff


	//   ....[69]....
        /*0720*/ 	.word	0xffffffff


	//   ....[70]....
        /*0724*/ 	.word	0xffffffff


	//   ....[71]....
        /*0728*/ 	.word	0xffffffff


	//   ....[72]....
        /*072c*/ 	.word	0xffffffff


	//   ....[73]....
        /*0730*/ 	.word	0xffffffff


	//   ....[74]....
        /*0734*/ 	.word	0xffffffff


	//   ....[75]....
        /*0738*/ 	.word	0xffffffff


	//   ....[76]....
        /*073c*/ 	.word	0xffffffff


	//   ....[77]....
        /*0740*/ 	.word	0xffffffff


	//   ....[78]....
        /*0744*/ 	.word	0xffffffff


	//   ....[79]....
        /*0748*/ 	.word	0xffffffff


	//   ....[80]....
        /*074c*/ 	.word	0xffffffff


	//   ....[81]....
        /*0750*/ 	.word	0xffffffff


	//   ....[82]....
        /*0754*/ 	.word	0xffffffff


	//   ....[83]....
        /*0758*/ 	.word	0xffffffff


	//   ....[84]....
        /*075c*/ 	.word	0xffffffff


	//   ....[85]....
        /*0760*/ 	.word	0xffffffff


	//   ....[86]....
        /*0764*/ 	.word	0xffffffff


	//   ....[87]....
        /*0768*/ 	.word	0xffffffff


	//   ....[88]....
        /*076c*/ 	.word	0xffffffff


	//   ....[89]....
        /*0770*/ 	.word	0xffffffff


	//   ....[90]....
        /*0774*/ 	.word	0xffffffff


	//   ....[91]....
        /*0778*/ 	.word	0xffffffff


	//   ....[92]....
        /*077c*/ 	.word	0xffffffff


	//   ....[93]....
        /*0780*/ 	.word	0xffffffff


	//   ....[94]....
        /*0784*/ 	.word	0xffffffff


	//   ....[95]....
        /*0788*/ 	.word	0xffffffff


	//   ....[96]....
        /*078c*/ 	.word	0xffffffff


	//   ....[97]....
        /*0790*/ 	.word	0xffffffff


	//   ....[98]....
        /*0794*/ 	.word	0xffffffff


	//   ....[99]....
        /*0798*/ 	.word	0xffffffff


	//   ....[100]....
        /*079c*/ 	.word	0x0500000f


	//   ....[101]....
        /*07a0*/ 	.word	0x0500000f


	//   ....[102]....
        /*07a4*/ 	.word	0x0500000f


	//   ....[103]....
        /*07a8*/ 	.word	0x0500000f


	//   ....[104]....
        /*07ac*/ 	.word	0x0500000f


	//   ....[105]....
        /*07b0*/ 	.word	0x0500000f


	//   ....[106]....
        /*07b4*/ 	.word	0x0500000f


	//   ....[107]....
        /*07b8*/ 	.word	0x0500000f


	//   ....[108]....
        /*07bc*/ 	.word	0x0500000f


	//   ....[109]....
        /*07c0*/ 	.word	0x0500000f


	//   ....[110]....
        /*07c4*/ 	.word	0x0500000f


	//   ....[111]....
        /*07c8*/ 	.word	0x0500000f


	//   ....[112]....
        /*07cc*/ 	.word	0x0500000f


	//   ....[113]....
        /*07d0*/ 	.word	0x0500000f


	//   ....[114]....
        /*07d4*/ 	.word	0x0500000f


	//   ....[115]....
        /*07d8*/ 	.word	0x0500000f


	//   ....[116]....
        /*07dc*/ 	.word	0x0500000f


	//   ....[117]....
        /*07e0*/ 	.word	0x0500000f


	//   ....[118]....
        /*07e4*/ 	.word	0x0500000f


	//   ....[119]....
        /*07e8*/ 	.word	0x0500000f


	//   ....[120]....
        /*07ec*/ 	.word	0x0500000f


	//   ....[121]....
        /*07f0*/ 	.word	0x0500000f


	//   ....[122]....
        /*07f4*/ 	.word	0x0500000f


	//   ....[123]....
        /*07f8*/ 	.word	0x0500000f


	//   ....[124]....
        /*07fc*/ 	.word	0x0500000f


	//   ....[125]....
        /*0800*/ 	.word	0x0500000f


	//   ....[126]....
        /*0804*/ 	.word	0x0500000f


	//   ....[127]....
        /*0808*/ 	.word	0x0500000f


	//   ....[128]....
        /*080c*/ 	.word	0x0500000f


	//   ....[129]....
        /*0810*/ 	.word	0x0500000f


	//   ....[130]....
        /*0814*/ 	.word	0x0500000f


	//   ....[131]....
        /*0818*/ 	.word	0x0500000f


	//   ....[132]....
        /*081c*/ 	.word	0x0500000f


	//   ....[133]....
        /*0820*/ 	.word	0x0500000f


	//   ....[134]....
        /*0824*/ 	.word	0x0500000f


	//   ....[135]....
        /*0828*/ 	.word	0x0500000f


	//   ....[136]....
        /*082c*/ 	.word	0x0500000f


	//   ....[137]....
        /*0830*/ 	.word	0x0500000f


	//   ....[138]....
        /*0834*/ 	.word	0x0500000f


	//   ....[139]....
        /*0838*/ 	.word	0x0500000f


	//   ....[140]....
        /*083c*/ 	.word	0x0500000f


	//   ....[141]....
        /*0840*/ 	.word	0x0500000f


	//   ....[142]....
        /*0844*/ 	.word	0x0500000f


	//   ....[143]....
        /*0848*/ 	.word	0x0500000f


	//   ....[144]....
        /*084c*/ 	.word	0x0500000f


	//   ....[145]....
        /*0850*/ 	.word	0x0500000f


	//   ....[146]....
        /*0854*/ 	.word	0x0500000f


	//   ....[147]....
        /*0858*/ 	.word	0x0500000f


	//   ....[148]....
        /*085c*/ 	.word	0x0500000f


	//   ....[149]....
        /*0860*/ 	.word	0x0500000f


	//   ....[150]....
        /*0864*/ 	.word	0x0500000f


	//   ....[151]....
        /*0868*/ 	.word	0x0500000f


	//   ....[152]....
        /*086c*/ 	.word	0x0500000f


	//----- nvinfo : EIATTR_COOP_GROUP_INSTR_OFFSETS
	.align		4
.L_233:
        /*0870*/ 	.byte	0x04, 0x28
        /*0872*/ 	.short	(.L_235 - .L_234)


	//   ....[0]....
.L_234:
        /*0874*/ 	.word	0x00000060


	//   ....[1]....
        /*0878*/ 	.word	0x00000190


	//   ....[2]....
        /*087c*/ 	.word	0x00000240


	//   ....[3]....
        /*0880*/ 	.word	0x00000400


	//   ....[4]....
        /*0884*/ 	.word	0x00000560


	//   ....[5]....
        /*0888*/ 	.word	0x00000680


	//   ....[6]....
        /*088c*/ 	.word	0x000007e0


	//   ....[7]....
        /*0890*/ 	.word	0x00005d20


	//   ....[8]....
        /*0894*/ 	.word	0x000062c0


	//   ....[9]....
        /*0898*/ 	.word	0x000062d0


	//   ....[10]....
        /*089c*/ 	.word	0x000062e0


	//   ....[11]....
        /*08a0*/ 	.word	0x000062f0


	//   ....[12]....
        /*08a4*/ 	.word	0x000072a0


	//   ....[13]....
        /*08a8*/ 	.word	0x000072b0


	//   ....[14]....
        /*08ac*/ 	.word	0x000072c0


	//   ....[15]....
        /*08b0*/ 	.word	0x000072d0


	//   ....[16]....
        /*08b4*/ 	.word	0x00009220


	//   ....[17]....
        /*08b8*/ 	.word	0x00009280


	//   ....[18]....
        /*08bc*/ 	.word	0x00009650


	//   ....[19]....
        /*08c0*/ 	.word	0x000096a0


	//   ....[20]....
        /*08c4*/ 	.word	0x0000acd0


	//   ....[21]....
        /*08c8*/ 	.word	0x0000ad40


	//   ....[22]....
        /*08cc*/ 	.word	0x0000b780


	//   ....[23]....
        /*08d0*/ 	.word	0x0000b7e0


	//   ....[24]....
        /*08d4*/ 	.word	0x0000c8f0


	//   ....[25]....
        /*08d8*/ 	.word	0x0000c960


	//   ....[26]....
        /*08dc*/ 	.word	0x0000c9b0


	//   ....[27]....
        /*08e0*/ 	.word	0x0000c9e0


	//   ....[28]....
        /*08e4*/ 	.word	0x0000e320


	//   ....[29]....
        /*08e8*/ 	.word	0x0000e360


	//   ....[30]....
        /*08ec*/ 	.word	0x0000e3a0


	//   ....[31]....
        /*08f0*/ 	.word	0x0000e3e0


	//   ....[32]....
        /*08f4*/ 	.word	0x0000ec80


	//   ....[33]....
        /*08f8*/ 	.word	0x0000ecc0


	//   ....[34]....
        /*08fc*/ 	.word	0x0000ee30


	//   ....[35]....
        /*0900*/ 	.word	0x0000ee50


	//   ....[36]....
        /*0904*/ 	.word	0x0000ef90


	//   ....[37]....
        /*0908*/ 	.word	0x0000efb0


	//   ....[38]....
        /*090c*/ 	.word	0x0000f100


	//   ....[39]....
        /*0910*/ 	.word	0x0000f120


	//   ....[40]....
        /*0914*/ 	.word	0x0000f980


	//   ....[41]....
        /*0918*/ 	.word	0x0000f990


	//   ....[42]....
        /*091c*/ 	.word	0x0000fb70


	//   ....[43]....
        /*0920*/ 	.word	0x0000fb80


	//   ....[44]....
        /*0924*/ 	.word	0x0000fd50


	//   ....[45]....
        /*0928*/ 	.word	0x0000fd60


	//   ....[46]....
        /*092c*/ 	.word	0x0000ff30


	//   ....[47]....
        /*0930*/ 	.word	0x0000ff40


	//   ....[48]....
        /*0934*/ 	.word	0x00010160


	//   ....[49]....
        /*0938*/ 	.word	0x00010350


	//   ....[50]....
        /*093c*/ 	.word	0x00010380


	//   ....[51]....
        /*0940*/ 	.word	0x000103b0


	//   ....[52]....
        /*0944*/ 	.word	0x000103e0


	//   ....[53]....
        /*0948*/ 	.word	0x00010410


	//   ....[54]....
        /*094c*/ 	.word	0x00010440


	//   ....[55]....
        /*0950*/ 	.word	0x000105b0


	//   ....[56]....
        /*0954*/ 	.word	0x000105e0


	//   ....[57]....
        /*0958*/ 	.word	0x00010610


	//   ....[58]....
        /*095c*/ 	.word	0x00010640


	//   ....[59]....
        /*0960*/ 	.word	0x00010670


	//   ....[60]....
        /*0964*/ 	.word	0x000106a0


	//   ....[61]....
        /*0968*/ 	.word	0x00010740


	//   ....[62]....
        /*096c*/ 	.word	0x00010770


	//   ....[63]....
        /*0970*/ 	.word	0x00010800


	//   ....[64]....
        /*0974*/ 	.word	0x00011350


	//   ....[65]....
        /*0978*/ 	.word	0x00012d40


	//   ....[66]....
        /*097c*/ 	.word	0x00013900


	//   ....[67]....
        /*0980*/ 	.word	0x00013910


	//   ....[68]....
        /*0984*/ 	.word	0x000139b0


	//   ....[69]....
        /*0988*/ 	.word	0x000139c0


	//   ....[70]....
        /*098c*/ 	.word	0x00013a40


	//   ....[71]....
        /*0990*/ 	.word	0x00013a50


	//   ....[72]....
        /*0994*/ 	.word	0x00013ad0


	//   ....[73]....
        /*0998*/ 	.word	0x00013ae0


	//   ....[74]....
        /*099c*/ 	.word	0x00013b60


	//   ....[75]....
        /*09a0*/ 	.word	0x00013b70


	//   ....[76]....
        /*09a4*/ 	.word	0x00013bf0


	//   ....[77]....
        /*09a8*/ 	.word	0x00013c00


	//   ....[78]....
        /*09ac*/ 	.word	0x00013c80


	//   ....[79]....
        /*09b0*/ 	.word	0x00013c90


	//   ....[80]....
        /*09b4*/ 	.word	0x00013ce0


	//   ....[81]....
        /*09b8*/ 	.word	0x00013d00


	//   ....[82]....
        /*09bc*/ 	.word	0x000169f0


	//   ....[83]....
        /*09c0*/ 	.word	0x00016a50


	//   ....[84]....
        /*09c4*/ 	.word	0x00016a80


	//   ....[85]....
        /*09c8*/ 	.word	0x00016ab0


	//   ....[86]....
        /*09cc*/ 	.word	0x00016ae0


	//   ....[87]....
        /*09d0*/ 	.word	0x00016b10


	//   ....[88]....
        /*09d4*/ 	.word	0x00016b40


	//   ....[89]....
        /*09d8*/ 	.word	0x00016b50


	//   ....[90]....
        /*09dc*/ 	.word	0x00016cd0


	//   ....[91]....
        /*09e0*/ 	.word	0x00016d00


	//   ....[92]....
        /*09e4*/ 	.word	0x00016d30


	//   ....[93]....
        /*09e8*/ 	.word	0x00016d60


	//   ....[94]....
        /*09ec*/ 	.word	0x00016d90


	//   ....[95]....
        /*09f0*/ 	.word	0x00016dc0


	//   ....[96]....
        /*09f4*/ 	.word	0x00016e80


	//   ....[97]....
        /*09f8*/ 	.word	0x00016ea0


	//   ....[98]....
        /*09fc*/ 	.word	0x00016f10


	//   ....[99]....
        /*0a00*/ 	.word	0x000173a0


	//   ....[100]....
        /*0a04*/ 	.word	0x000177e0


	//   ....[101]....
        /*0a08*/ 	.word	0x00017880


	//   ....[102]....
        /*0a0c*/ 	.word	0x00017910


	//   ....[103]....
        /*0a10*/ 	.word	0x00017960


	//   ....[104]....
        /*0a14*/ 	.word	0x000179b0


	//   ....[105]....
        /*0a18*/ 	.word	0x00017a90


	//   ....[106]....
        /*0a1c*/ 	.word	0x00017b20


	//   ....[107]....
        /*0a20*/ 	.word	0x00017b70


	//   ....[108]....
        /*0a24*/ 	.word	0x00017bc0


	//   ....[109]....
        /*0a28*/ 	.word	0x00017dd0


	//   ....[110]....
        /*0a2c*/ 	.word	0x00017e20


	//   ....[111]....
        /*0a30*/ 	.word	0x00017eb0


	//   ....[112]....
        /*0a34*/ 	.word	0x00017f40


	//   ....[113]....
        /*0a38*/ 	.word	0x00017fd0


	//   ....[114]....
        /*0a3c*/ 	.word	0x00018060


	//   ....[115]....
        /*0a40*/ 	.word	0x000180f0


	//   ....[116]....
        /*0a44*/ 	.word	0x00018180


	//   ....[117]....
        /*0a48*/ 	.word	0x00018240


	//   ....[118]....
        /*0a4c*/ 	.word	0x00018530


	//   ....[119]....
        /*0a50*/ 	.word	0x00018710


	//   ....[120]....
        /*0a54*/ 	.word	0x00018760


	//   ....[121]....
        /*0a58*/ 	.word	0x000187c0


	//   ....[122]....
        /*0a5c*/ 	.word	0x000188b0


	//   ....[123]....
        /*0a60*/ 	.word	0x00018910


	//   ....[124]....
        /*0a64*/ 	.word	0x00018a00


	//   ....[125]....
        /*0a68*/ 	.word	0x00018a60


	//   ....[126]....
        /*0a6c*/ 	.word	0x00018b50


	//   ....[127]....
        /*0a70*/ 	.word	0x00018bb0


	//   ....[128]....
        /*0a74*/ 	.word	0x00018ca0


	//   ....[129]....
        /*0a78*/ 	.word	0x00018d00


	//   ....[130]....
        /*0a7c*/ 	.word	0x00018df0


	//   ....[131]....
        /*0a80*/ 	.word	0x00018e50


	//   ....[132]....
        /*0a84*/ 	.word	0x00018f30


	//   ....[133]....
        /*0a88*/ 	.word	0x00018f90


	//   ....[134]....
        /*0a8c*/ 	.word	0x00019060


	//   ....[135]....
        /*0a90*/ 	.word	0x00019390


	//   ....[136]....
        /*0a94*/ 	.word	0x00019430


	//   ....[137]....
        /*0a98*/ 	.word	0x00019550


	//   ....[138]....
        /*0a9c*/ 	.word	0x000195d0


	//   ....[139]....
        /*0aa0*/ 	.word	0x00019650


	//   ....[140]....
        /*0aa4*/ 	.word	0x000196d0


	//   ....[141]....
        /*0aa8*/ 	.word	0x00019750


	//   ....[142]....
        /*0aac*/ 	.word	0x000197e0


	//   ....[143]....
        /*0ab0*/ 	.word	0x00019880


	//   ....[144]....
        /*0ab4*/ 	.word	0x00019920


	//   ....[145]....
        /*0ab8*/ 	.word	0x000199a0


	//   ....[146]....
        /*0abc*/ 	.word	0x00019a20


	//   ....[147]....
        /*0ac0*/ 	.word	0x00019aa0


	//   ....[148]....
        /*0ac4*/ 	.word	0x00019b30


	//   ....[149]....
        /*0ac8*/ 	.word	0x00019bb0


	//   ....[150]....
        /*0acc*/ 	.word	0x00019c50


	//   ....[151]....
        /*0ad0*/ 	.word	0x00019ce0


	//   ....[152]....
        /*0ad4*/ 	.word	0x00019e10


	//----- nvinfo : EIATTR_REG_RECONFIG
	.align		4
.L_235:
        /*0ad8*/ 	.byte	0x01, 0x54
	.zero		2


	//----- nvinfo : EIATTR_SYSCALL_OFFSETS
	.align		4
        /*0adc*/ 	.byte	0x04, 0x46
        /*0ade*/ 	.short	(.L_237 - .L_236)


	//   ....[0]....
.L_236:
        /*0ae0*/ 	.word	0x000017c0


	//   ....[1]....
        /*0ae4*/ 	.word	0x00001910


	//   ....[2]....
        /*0ae8*/ 	.word	0x00005ec0


	//   ....[3]....
        /*0aec*/ 	.word	0x00006230


	//   ....[4]....
        /*0af0*/ 	.word	0x00012930


	//   ....[5]....
        /*0af4*/ 	.word	0x00012a90


	//   ....[6]....
        /*0af8*/ 	.word	0x00012b90


	//   ....[7]....
        /*0afc*/ 	.word	0x00013500


	//----- nvinfo : EIATTR_MBARRIER_INSTR_OFFSETS
	.align		4
.L_237:
        /*0b00*/ 	.byte	0x04, 0x39
        /*0b02*/ 	.short	(.L_239 - .L_238)


	//   ....[0]....
.L_238:
        /*0b04*/ 	.word	0x000002b0
        /*0b08*/ 	.word	0x000000ff
        /*0b0c*/ 	.word	0x00022800
        /*0b10*/ 	.short	0x0100
        /*0b12*/ 	.byte	0x08
	.zero		1


	//   ....[1]....
        /*0b14*/ 	.word	0x000002c0
        /*0b18*/ 	.word	0x000000ff
        /*0b1c*/ 	.word	0x00022820
        /*0b20*/ 	.short	0x0100
        /*0b22*/ 	.byte	0x08
	.zero		1


	//   ....[2]....
        /*0b24*/ 	.word	0x000003b0
        /*0b28*/ 	.word	0x000000ff
        /*0b2c*/ 	.word	0x00022830
        /*0b30*/ 	.short	0x0100
        /*0b32*/ 	.byte	0x08
	.zero		1


	//   ....[3]....
        /*0b34*/ 	.word	0x000003c0
        /*0b38*/ 	.word	0x000000ff
        /*0b3c*/ 	.word	0x00022840
        /*0b40*/ 	.short	0x0100
        /*0b42*/ 	.byte	0x08
	.zero		1


	//   ....[4]....
        /*0b44*/ 	.word	0x000003d0
        /*0b48*/ 	.word	0x000000ff
        /*0b4c*/ 	.word	0x00022838
        /*0b50*/ 	.short	0x0100
        /*0b52*/ 	.byte	0x08
	.zero		1


	//   ....[5]....
        /*0b54*/ 	.word	0x000003e0
        /*0b58*/ 	.word	0x000000ff
        /*0b5c*/ 	.word	0x00022848
        /*0b60*/ 	.short	0x0100
        /*0b62*/ 	.byte	0x08
	.zero		1


	//   ....[6]....
        /*0b64*/ 	.word	0x00000510
        /*0b68*/ 	.word	0x000000ff
        /*0b6c*/ 	.word	0x00022850
        /*0b70*/ 	.short	0x0100
        /*0b72*/ 	.byte	0x08
	.zero		1


	//   ....[7]....
        /*0b74*/ 	.word	0x00000520
        /*0b78*/ 	.word	0x000000ff
        /*0b7c*/ 	.word	0x00022860
        /*0b80*/ 	.short	0x0100
        /*0b82*/ 	.byte	0x08
	.zero		1


	//   ....[8]....
        /*0b84*/ 	.word	0x00000530
        /*0b88*/ 	.word	0x000000ff
        /*0b8c*/ 	.word	0x00022858
        /*0b90*/ 	.short	0x0100
        /*0b92*/ 	.byte	0x08
	.zero		1


	//   ....[9]....
        /*0b94*/ 	.word	0x00000540
        /*0b98*/ 	.word	0x000000ff
        /*0b9c*/ 	.word	0x00022868
        /*0ba0*/ 	.short	0x0100
        /*0ba2*/ 	.byte	0x08
	.zero		1


	//   ....[10]....
        /*0ba4*/ 	.word	0x00000630
        /*0ba8*/ 	.word	0x000000ff
        /*0bac*/ 	.word	0x00022870
        /*0bb0*/ 	.short	0x0100
        /*0bb2*/ 	.byte	0x06
	.zero		1


	//   ....[11]....
        /*0bb4*/ 	.word	0x00000640
        /*0bb8*/ 	.word	0x000000ff
        /*0bbc*/ 	.word	0x00022880
        /*0bc0*/ 	.short	0x0100
        /*0bc2*/ 	.byte	0x06
	.zero		1


	//   ....[12]....
        /*0bc4*/ 	.word	0x00000650
        /*0bc8*/ 	.word	0x000000ff
        /*0bcc*/ 	.word	0x00022878
        /*0bd0*/ 	.short	0x0100
        /*0bd2*/ 	.byte	0x06
	.zero		1


	//   ....[13]....
        /*0bd4*/ 	.word	0x00000660
        /*0bd8*/ 	.word	0x000000ff
        /*0bdc*/ 	.word	0x00022888
        /*0be0*/ 	.short	0x0100
        /*0be2*/ 	.byte	0x06
	.zero		1


	//   ....[14]....
        /*0be4*/ 	.word	0x00000790
        /*0be8*/ 	.word	0x000000ff
        /*0bec*/ 	.word	0x00022890
        /*0bf0*/ 	.short	0x0100
        /*0bf2*/ 	.byte	0x08
	.zero		1


	//   ....[15]....
        /*0bf4*/ 	.word	0x000007a0
        /*0bf8*/ 	.word	0x000000ff
        /*0bfc*/ 	.word	0x000228a0
        /*0c00*/ 	.short	0x0100
        /*0c02*/ 	.byte	0x08
	.zero		1


	//   ....[16]....
        /*0c04*/ 	.word	0x000007b0
        /*0c08*/ 	.word	0x000000ff
        /*0c0c*/ 	.word	0x00022898
        /*0c10*/ 	.short	0x0100
        /*0c12*/ 	.byte	0x08
	.zero		1


	//   ....[17]....
        /*0c14*/ 	.word	0x000007c0
        /*0c18*/ 	.word	0x000000ff
        /*0c1c*/ 	.word	0x000228a8
        /*0c20*/ 	.short	0x0100
        /*0c22*/ 	.byte	0x08
	.zero		1


	//   ....[18]....
        /*0c24*/ 	.word	0x000008f0
        /*0c28*/ 	.word	0x000000ff
        /*0c2c*/ 	.word	0x000228b0
        /*0c30*/ 	.short	0x0100
        /*0c32*/ 	.byte	0x08
	.zero		1


	//   ....[19]....
        /*0c34*/ 	.word	0x00000900
        /*0c38*/ 	.word	0x000000ff
        /*0c3c*/ 	.word	0x000228c0
        /*0c40*/ 	.short	0x0100
        /*0c42*/ 	.byte	0x08
	.zero		1


	//   ....[20]....
        /*0c44*/ 	.word	0x00000910
        /*0c48*/ 	.word	0x000000ff
        /*0c4c*/ 	.word	0x000228b8
        /*0c50*/ 	.short	0x0100
        /*0c52*/ 	.byte	0x08
	.zero		1


	//   ....[21]....
        /*0c54*/ 	.word	0x00000920
        /*0c58*/ 	.word	0x000000ff
        /*0c5c*/ 	.word	0x000228c8
        /*0c60*/ 	.short	0x0100
        /*0c62*/ 	.byte	0x08
	.zero		1


	//   ....[22]....
        /*0c64*/ 	.word	0x00002b90
        /*0c68*/ 	.word	0x00000061
        /*0c6c*/ 	.word	0x00022890
        /*0c70*/ 	.short	0x010a
        /*0c72*/ 	.byte	0x3f
	.zero		1


	//   ....[23]....
        /*0c74*/ 	.word	0x00003e60
        /*0c78*/ 	.word	0x00000061
        /*0c7c*/ 	.word	0x00022890
        /*0c80*/ 	.short	0x010a
        /*0c82*/ 	.byte	0x3f
	.zero		1


	//   ....[24]....
        /*0c84*/ 	.word	0x00004f50
        /*0c88*/ 	.word	0x00000061
        /*0c8c*/ 	.word	0x00022890
        /*0c90*/ 	.short	0x010a
        /*0c92*/ 	.byte	0x3f
	.zero		1


	//   ....[25]....
        /*0c94*/ 	.word	0x00005160
        /*0c98*/ 	.word	0x0000001c
        /*0c9c*/ 	.word	0x00000000
        /*0ca0*/ 	.short	0x0101
        /*0ca2*/ 	.byte	0x3f
	.zero		1


	//   ....[26]....
        /*0ca4*/ 	.word	0x000051a0
        /*0ca8*/ 	.word	0x00000061
        /*0cac*/ 	.word	0x000228b0
        /*0cb0*/ 	.short	0x010a
        /*0cb2*/ 	.byte	0x3f
	.zero		1


	//   ....[27]....
        /*0cb4*/ 	.word	0x000057f0
        /*0cb8*/ 	.word	0x00000061
        /*0cbc*/ 	.word	0x00000000
        /*0cc0*/ 	.short	0x0101
        /*0cc2*/ 	.byte	0x3f
	.zero		1


	//   ....[28]....
        /*0cc4*/ 	.word	0x00005f50
        /*0cc8*/ 	.word	0x00000012
        /*0ccc*/ 	.word	0x00022800
        /*0cd0*/ 	.short	0x010a
        /*0cd2*/ 	.byte	0x3f
	.zero		1


	//   ....[29]....
        /*0cd4*/ 	.word	0x00005fa0
        /*0cd8*/ 	.word	0x00000012
        /*0cdc*/ 	.word	0x00022800
        /*0ce0*/ 	.short	0x010a
        /*0ce2*/ 	.byte	0x3f
	.zero		1


	//   ....[30]....
        /*0ce4*/ 	.word	0x00006540
        /*0ce8*/ 	.word	0x00000012
        /*0cec*/ 	.word	0x00022800
        /*0cf0*/ 	.short	0x010a
        /*0cf2*/ 	.byte	0x3f
	.zero		1


	//   ....[31]....
        /*0cf4*/ 	.word	0x00007490
        /*0cf8*/ 	.word	0x00000012
        /*0cfc*/ 	.word	0x00022800
        /*0d00*/ 	.short	0x010a
        /*0d02*/ 	.byte	0x3f
	.zero		1


	//   ....[32]....
        /*0d04*/ 	.word	0x000082b0
        /*0d08*/ 	.word	0x0000000e
        /*0d0c*/ 	.word	0x00022830
        /*0d10*/ 	.short	0x010a
        /*0d12*/ 	.byte	0x3f
	.zero		1


	//   ....[33]....
        /*0d14*/ 	.word	0x00008350
        /*0d18*/ 	.word	0x0000000e
        /*0d1c*/ 	.word	0x00022830
        /*0d20*/ 	.short	0x010a
        /*0d22*/ 	.byte	0x3f
	.zero		1


	//   ....[34]....
        /*0d24*/ 	.word	0x00009ad0
        /*0d28*/ 	.word	0x00000003
        /*0d2c*/ 	.word	0x00000000
        /*0d30*/ 	.short	0x0101
        /*0d32*/ 	.byte	0x3f
	.zero		1


	//   ....[35]....
        /*0d34*/ 	.word	0x00009fe0
        /*0d38*/ 	.word	0x0000000e
        /*0d3c*/ 	.word	0x00022850
        /*0d40*/ 	.short	0x010a
        /*0d42*/ 	.byte	0x3f
	.zero		1


	//   ....[36]....
        /*0d44*/ 	.word	0x0000a030
        /*0d48*/ 	.word	0x0000000e
        /*0d4c*/ 	.word	0x00022850
        /*0d50*/ 	.short	0x010a
        /*0d52*/ 	.byte	0x3f
	.zero		1


	//   ....[37]....
        /*0d54*/ 	.word	0x0000a3f0
        /*0d58*/ 	.word	0x0000000e
        /*0d5c*/ 	.word	0x00000000
        /*0d60*/ 	.short	0x0101
        /*0d62*/ 	.byte	0x3f
	.zero		1


	//   ....[38]....
        /*0d64*/ 	.word	0x0000a500
        /*0d68*/ 	.word	0x0000000f
        /*0d6c*/ 	.word	0x00022830
        /*0d70*/ 	.short	0x010a
        /*0d72*/ 	.byte	0x3f
	.zero		1


	//   ....[39]....
        /*0d74*/ 	.word	0x0000a560
        /*0d78*/ 	.word	0x0000000f
        /*0d7c*/ 	.word	0x00022830
        /*0d80*/ 	.short	0x010a
        /*0d82*/ 	.byte	0x3f
	.zero		1


	//   ....[40]....
        /*0d84*/ 	.word	0x0000be60
        /*0d88*/ 	.word	0x00000003
        /*0d8c*/ 	.word	0x00000000
        /*0d90*/ 	.short	0x0101
        /*0d92*/ 	.byte	0x3f
	.zero		1


	//   ....[41]....
        /*0d94*/ 	.word	0x0000c4d0
        /*0d98*/ 	.word	0x0000000f
        /*0d9c*/ 	.word	0x00022850
        /*0da0*/ 	.short	0x010a
        /*0da2*/ 	.byte	0x3f
	.zero		1


	//   ....[42]....
        /*0da4*/ 	.word	0x0000c520
        /*0da8*/ 	.word	0x0000000f
        /*0dac*/ 	.word	0x00022850
        /*0db0*/ 	.short	0x010a
        /*0db2*/ 	.byte	0x3f
	.zero		1


	//   ....[43]....
        /*0db4*/ 	.word	0x0000c8c0
        /*0db8*/ 	.word	0x0000000f
        /*0dbc*/ 	.word	0x00000000
        /*0dc0*/ 	.short	0x0101
        /*0dc2*/ 	.byte	0x3f
	.zero		1


	//   ....[44]....
        /*0dc4*/ 	.word	0x0000ec70
        /*0dc8*/ 	.word	0x00000000
        /*0dcc*/ 	.word	0x00000000
        /*0dd0*/ 	.short	0x0101
        /*0dd2*/ 	.byte	0x3f
	.zero		1


	//   ....[45]....
        /*0dd4*/ 	.word	0x00011440
        /*0dd8*/ 	.word	0x00000006
        /*0ddc*/ 	.word	0x00022820
        /*0de0*/ 	.short	0x010a
        /*0de2*/ 	.byte	0x3f
	.zero		1


	//   ....[46]....
        /*0de4*/ 	.word	0x00011530
        /*0de8*/ 	.word	0x00000004
        /*0dec*/ 	.word	0x000228a0
        /*0df0*/ 	.short	0x010a
        /*0df2*/ 	.byte	0x3f
	.zero		1


	//   ....[47]....
        /*0df4*/ 	.word	0x00011780
        /*0df8*/ 	.word	0x00000004
        /*0dfc*/ 	.word	0x000228c0
        /*0e00*/ 	.short	0x010a
        /*0e02*/ 	.byte	0x3f
	.zero		1


	//   ....[48]....
        /*0e04*/ 	.word	0x00011e40
        /*0e08*/ 	.word	0x00000005
        /*0e0c*/ 	.word	0x000228a0
        /*0e10*/ 	.short	0x010a
        /*0e12*/ 	.byte	0x3f
	.zero		1


	//   ....[49]....
        /*0e14*/ 	.word	0x00012080
        /*0e18*/ 	.word	0x00000005
        /*0e1c*/ 	.word	0x000228c0
        /*0e20*/ 	.short	0x010a
        /*0e22*/ 	.byte	0x3f
	.zero		1


	//   ....[50]....
        /*0e24*/ 	.word	0x00012fe0
        /*0e28*/ 	.word	0x00000000
        /*0e2c*/ 	.word	0x00022840
        /*0e30*/ 	.short	0x010a
        /*0e32*/ 	.byte	0x3f
	.zero		1


	//   ....[51]....
        /*0e34*/ 	.word	0x00013de0
        /*0e38*/ 	.word	0x00000009
        /*0e3c*/ 	.word	0x00022800
        /*0e40*/ 	.short	0x0107
        /*0e42*/ 	.byte	0x3f
	.zero		1


	//   ....[52]....
        /*0e44*/ 	.word	0x00013ee0
        /*0e48*/ 	.word	0x00000002
        /*0e4c*/ 	.word	0x00022800
        /*0e50*/ 	.short	0x0101
        /*0e52*/ 	.byte	0x3f
	.zero		1


	//   ....[53]....
        /*0e54*/ 	.word	0x00013f00
        /*0e58*/ 	.word	0x00000002
        /*0e5c*/ 	.word	0x00022820
        /*0e60*/ 	.short	0x010a
        /*0e62*/ 	.byte	0x3f
	.zero		1


	//   ....[54]....
        /*0e64*/ 	.word	0x00014010
        /*0e68*/ 	.word	0x00000002
        /*0e6c*/ 	.word	0x00022860
        /*0e70*/ 	.short	0x010a
        /*0e72*/ 	.byte	0x3f
	.zero		1


	//   ....[55]....
        /*0e74*/ 	.word	0x00014920
        /*0e78*/ 	.word	0x00000002
        /*0e7c*/ 	.word	0x00022840
        /*0e80*/ 	.short	0x010a
        /*0e82*/ 	.byte	0x3f
	.zero		1


	//   ....[56]....
        /*0e84*/ 	.word	0x00014b80
        /*0e88*/ 	.word	0x00000002
        /*0e8c*/ 	.word	0x00022860
        /*0e90*/ 	.short	0x010a
        /*0e92*/ 	.byte	0x3f
	.zero		1


	//   ....[57]....
        /*0e94*/ 	.word	0x00015420
        /*0e98*/ 	.word	0x00000003
        /*0e9c*/ 	.word	0x00022840
        /*0ea0*/ 	.short	0x010a
        /*0ea2*/ 	.byte	0x3f
	.zero		1


	//   ....[58]....
        /*0ea4*/ 	.word	0x00015670
        /*0ea8*/ 	.word	0x00000003
        /*0eac*/ 	.word	0x00022860
        /*0eb0*/ 	.short	0x010a
        /*0eb2*/ 	.byte	0x3f
	.zero		1


	//   ....[59]....
        /*0eb4*/ 	.word	0x00015e80
        /*0eb8*/ 	.word	0x00000003
        /*0ebc*/ 	.word	0x00022840
        /*0ec0*/ 	.short	0x010a
        /*0ec2*/ 	.byte	0x3f
	.zero		1


	//   ....[60]....
        /*0ec4*/ 	.word	0x000160e0
        /*0ec8*/ 	.word	0x00000003
        /*0ecc*/ 	.word	0x00022860
        /*0ed0*/ 	.short	0x010a
        /*0ed2*/ 	.byte	0x3f
	.zero		1


	//   ....[61]....
        /*0ed4*/ 	.word	0x00017320
        /*0ed8*/ 	.word	0x00000000
        /*0edc*/ 	.word	0x00022820
        /*0ee0*/ 	.short	0x010a
        /*0ee2*/ 	.byte	0x3f
	.zero		1


	//   ....[62]....
        /*0ee4*/ 	.word	0x000174d0
        /*0ee8*/ 	.word	0x00000006
        /*0eec*/ 	.word	0x00000000
        /*0ef0*/ 	.short	0x010a
        /*0ef2*/ 	.byte	0x3f
	.zero		1


	//   ....[63]....
        /*0ef4*/ 	.word	0x00017540
        /*0ef8*/ 	.word	0x00000007
        /*0efc*/ 	.word	0x00000000
        /*0f00*/ 	.short	0x010a
        /*0f02*/ 	.byte	0x3f
	.zero		1


	//   ....[64]....
        /*0f04*/ 	.word	0x000175b0
        /*0f08*/ 	.word	0x00000004
        /*0f0c*/ 	.word	0x00000000
        /*0f10*/ 	.short	0x010a
        /*0f12*/ 	.byte	0x3f
	.zero		1


	//   ....[65]....
        /*0f14*/ 	.word	0x000175e0
        /*0f18*/ 	.word	0x00000003
        /*0f1c*/ 	.word	0x00000000
        /*0f20*/ 	.short	0x010a
        /*0f22*/ 	.byte	0x3f
	.zero		1


	//   ....[66]....
        /*0f24*/ 	.word	0x00017640
        /*0f28*/ 	.word	0x00000061
        /*0f2c*/ 	.word	0x00022890
        /*0f30*/ 	.short	0x010a
        /*0f32*/ 	.byte	0x3f
	.zero		1


	//   ....[67]....
        /*0f34*/ 	.word	0x00017690
        /*0f38*/ 	.word	0x00000061
        /*0f3c*/ 	.word	0x00022890
        /*0f40*/ 	.short	0x010a
        /*0f42*/ 	.byte	0x3f
	.zero		1


	//   ....[68]....
        /*0f44*/ 	.word	0x000176e0
        /*0f48*/ 	.word	0x00000061
        /*0f4c*/ 	.word	0x00022890
        /*0f50*/ 	.short	0x010a
        /*0f52*/ 	.byte	0x3f
	.zero		1


	//   ....[69]....
        /*0f54*/ 	.word	0x00017730
        /*0f58*/ 	.word	0x00000061
        /*0f5c*/ 	.word	0x000228b0
        /*0f60*/ 	.short	0x010a
        /*0f62*/ 	.byte	0x3f
	.zero		1


	//   ....[70]....
        /*0f64*/ 	.word	0x000179e0
        /*0f68*/ 	.word	0x00000012
        /*0f6c*/ 	.word	0x00022800
        /*0f70*/ 	.short	0x010a
        /*0f72*/ 	.byte	0x3f
	.zero		1


	//   ....[71]....
        /*0f74*/ 	.word	0x00017bf0
        /*0f78*/ 	.word	0x00000012
        /*0f7c*/ 	.word	0x00022800
        /*0f80*/ 	.short	0x010a
        /*0f82*/ 	.byte	0x3f
	.zero		1


	//   ....[72]....
        /*0f84*/ 	.word	0x00017c40
        /*0f88*/ 	.word	0x0000000e
        /*0f8c*/ 	.word	0x00022830
        /*0f90*/ 	.short	0x010a
        /*0f92*/ 	.byte	0x3f
	.zero		1


	//   ....[73]....
        /*0f94*/ 	.word	0x00017c90
        /*0f98*/ 	.word	0x0000000e
        /*0f9c*/ 	.word	0x00022850
        /*0fa0*/ 	.short	0x010a
        /*0fa2*/ 	.byte	0x3f
	.zero		1


	//   ....[74]....
        /*0fa4*/ 	.word	0x00017ce0
        /*0fa8*/ 	.word	0x0000000f
        /*0fac*/ 	.word	0x00022830
        /*0fb0*/ 	.short	0x010a
        /*0fb2*/ 	.byte	0x3f
	.zero		1


	//   ....[75]....
        /*0fb4*/ 	.word	0x00017d30
        /*0fb8*/ 	.word	0x0000000f
        /*0fbc*/ 	.word	0x00022850
        /*0fc0*/ 	.short	0x010a
        /*0fc2*/ 	.byte	0x3f
	.zero		1


	//   ....[76]....
        /*0fc4*/ 	.word	0x00018310
        /*0fc8*/ 	.word	0x00000005
        /*0fcc*/ 	.word	0x00022820
        /*0fd0*/ 	.short	0x010a
        /*0fd2*/ 	.byte	0x3f
	.zero		1


	//   ....[77]....
        /*0fd4*/ 	.word	0x00018360
        /*0fd8*/ 	.word	0x00000004
        /*0fdc*/ 	.word	0x000228a0
        /*0fe0*/ 	.short	0x010a
        /*0fe2*/ 	.byte	0x3f
	.zero		1


	//   ....[78]....
        /*0fe4*/ 	.word	0x000183b0
        /*0fe8*/ 	.word	0x00000004
        /*0fec*/ 	.word	0x000228c0
        /*0ff0*/ 	.short	0x010a
        /*0ff2*/ 	.byte	0x3f
	.zero		1


	//   ....[79]....
        /*0ff4*/ 	.word	0x00018400
        /*0ff8*/ 	.word	0x00000005
        /*0ffc*/ 	.word	0x000228a0
        /*1000*/ 	.short	0x010a
        /*1002*/ 	.byte	0x3f
	.zero		1


	//   ....[80]....
        /*1004*/ 	.word	0x00018450
        /*1008*/ 	.word	0x00000005
        /*100c*/ 	.word	0x000228c0
        /*1010*/ 	.short	0x010a
        /*1012*/ 	.byte	0x3f
	.zero		1


	//   ....[81]....
        /*1014*/ 	.word	0x000185f0
        /*1018*/ 	.word	0x00000000
        /*101c*/ 	.word	0x00022840
        /*1020*/ 	.short	0x010a
        /*1022*/ 	.byte	0x3f
	.zero		1


	//   ....[82]....
        /*1024*/ 	.word	0x000190b0
        /*1028*/ 	.word	0x00000002
        /*102c*/ 	.word	0x00022820
        /*1030*/ 	.short	0x010a
        /*1032*/ 	.byte	0x3f
	.zero		1


	//   ....[83]....
        /*1034*/ 	.word	0x00019100
        /*1038*/ 	.word	0x00000002
        /*103c*/ 	.word	0x00022860
        /*1040*/ 	.short	0x010a
        /*1042*/ 	.byte	0x3f
	.zero		1


	//   ....[84]....
        /*1044*/ 	.word	0x00019150
        /*1048*/ 	.word	0x00000002
        /*104c*/ 	.word	0x00022840
        /*1050*/ 	.short	0x010a
        /*1052*/ 	.byte	0x3f
	.zero		1


	//   ....[85]....
        /*1054*/ 	.word	0x000191a0
        /*1058*/ 	.word	0x00000002
        /*105c*/ 	.word	0x00022860
        /*1060*/ 	.short	0x010a
        /*1062*/ 	.byte	0x3f
	.zero		1


	//   ....[86]....
        /*1064*/ 	.word	0x000191f0
        /*1068*/ 	.word	0x00000003
        /*106c*/ 	.word	0x00022840
        /*1070*/ 	.short	0x010a
        /*1072*/ 	.byte	0x3f
	.zero		1


	//   ....[87]....
        /*1074*/ 	.word	0x00019240
        /*1078*/ 	.word	0x00000003
        /*107c*/ 	.word	0x00022860
        /*1080*/ 	.short	0x010a
        /*1082*/ 	.byte	0x3f
	.zero		1


	//   ....[88]....
        /*1084*/ 	.word	0x00019290
        /*1088*/ 	.word	0x00000003
        /*108c*/ 	.word	0x00022840
        /*1090*/ 	.short	0x010a
        /*1092*/ 	.byte	0x3f
	.zero		1


	//   ....[89]....
        /*1094*/ 	.word	0x000192e0
        /*1098*/ 	.word	0x00000003
        /*109c*/ 	.word	0x00022860
        /*10a0*/ 	.short	0x010a
        /*10a2*/ 	.byte	0x3f
	.zero		1


	//   ....[90]....
        /*10a4*/ 	.word	0x00019d30
        /*10a8*/ 	.word	0x00000000
        /*10ac*/ 	.word	0x00022820
        /*10b0*/ 	.short	0x010a
        /*10b2*/ 	.byte	0x3f
	.zero		1


	//   ....[91]....
        /*10b4*/ 	.word	0x00019ed0
        /*10b8*/ 	.word	0x00000006
        /*10bc*/ 	.word	0x00000000
        /*10c0*/ 	.short	0x010a
        /*10c2*/ 	.byte	0x3f
	.zero		1


	//   ....[92]....
        /*10c4*/ 	.word	0x00019f20
        /*10c8*/ 	.word	0x00000007
        /*10cc*/ 	.word	0x00000000
        /*10d0*/ 	.short	0x010a
        /*10d2*/ 	.byte	0x3f
	.zero		1


	//   ....[93]....
        /*10d4*/ 	.word	0x00019f70
        /*10d8*/ 	.word	0x00000004
        /*10dc*/ 	.word	0x00000000
        /*10e0*/ 	.short	0x010a
        /*10e2*/ 	.byte	0x3f
	.zero		1


	//----- nvinfo : EIATTR_NUM_MBARRIERS
	.align		4
.L_239:
        /*10e4*/ 	.byte	0x03, 0x38
        /*10e6*/ 	.short	0x0016


	//----- nvinfo : EIATTR_EXIT_INSTR_OFFSETS
	.align		4
        /*10e8*/ 	.byte	0x04, 0x1c
        /*10ea*/ 	.short	(.L_241 - .L_240)


	//   ....[0]....
.L_240:
        /*10ec*/ 	.word	0x00017630


	//----- nvinfo : EIATTR_MAX_THREADS
	.align		4
.L_241:
        /*10f0*/ 	.byte	0x04, 0x05
        /*10f2*/ 	.short	(.L_243 - .L_242)
.L_242:
        /*10f4*/ 	.word	0x00000180
        /*10f8*/ 	.word	0x00000001
        /*10fc*/ 	.word	0x00000001


	//----- nvinfo : EIATTR_CRS_STACK_SIZE
	.align		4
.L_243:
        /*1100*/ 	.byte	0x04, 0x1e
        /*1102*/ 	.short	(.L_245 - .L_244)
.L_244:
        /*1104*/ 	.word	0x00000000


	//----- nvinfo : EIATTR_CBANK_PARAM_SIZE
	.align		4
.L_245:
        /*1108*/ 	.byte	0x03, 0x19
        /*110a*/ 	.short	0x0af0


	//----- nvinfo : EIATTR_PARAM_CBANK
	.align		4
        /*110c*/ 	.byte	0x04, 0x0a
        /*110e*/ 	.short	(.L_247 - .L_246)
	.align		4
.L_246:
        /*1110*/ 	.word	index@(.nv.constant0._ZN7cutlass13device_kernelIN5flash11enable_sm90INS1_16FlashAttnFwdSm90INS1_25CollectiveMainloopFwdSm90ILi2EN4cute5tupleIJNS5_1CILi1EEES8_S8_EEENS6_IJNS7_ILi128EEENS7_ILi96EEENS7_ILi64EEEEEELi256ENS_10bfloat16_tEfNS_4arch4Sm90ELb0ELb0ELb1ELb1ELb0ELb1ELb0ELb1ELb0ELb1ELb0ELb0EEENS1_21CollectiveEpilogueFwdINS6_IJSA_NS7_ILi256EEESB_EEES9_SE_SG_Li256ELb1ELb1ELb0ELb0EEENS1_36VarlenDynamicPersistentTileSchedulerILi128ELi96ELi256ELi128ELb0ELb1ELb1ELb0ELb1ELb1EEEEEEEEEvNT_6ParamsE)
        /*1114*/ 	.short	0x0210
        /*1116*/ 	.short	0x0af0


	//----- nvinfo : EIATTR_SW_WAR
	.align		4
.L_247:
        /*1118*/ 	.byte	0x04, 0x36
        /*111a*/ 	.short	(.L_249 - .L_248)
.L_248:
        /*111c*/ 	.word	0x00000008
.L_249:


//--------------------- .nv.info._ZN7cutlass13device_kernelIN5flash11enable_sm90INS1_16FlashAttnFwdSm90INS1_25CollectiveMainloopFwdSm90ILi2EN4cute5tupleIJNS5_1CILi1EEES8_S8_EEENS6_IJNS7_ILi128EEENS7_ILi96EEENS7_ILi64EEEEEELi256ENS_10bfloat16_tEfNS_4arch4Sm90ELb0ELb0ELb1ELb1ELb0ELb0ELb1ELb1ELb0ELb1ELb0ELb0EEENS1_21CollectiveEpilogueFwdINS6_IJSA_NS7_ILi256EEESB_EEES9_SE_SG_Li256ELb1ELb1ELb0ELb0EEENS1_36VarlenDynamicPersistentTileSchedulerILi128ELi96ELi256ELi128ELb0ELb1ELb1ELb0ELb1ELb1EEEEEEEEEvNT_6ParamsE --------------------------
	.section	.nv.info._ZN7cutlass13device_kernelIN5flash11enable_sm90INS1_16FlashAttnFwdSm90INS1_25CollectiveMainloopFwdSm90ILi2EN4cute5tupleIJNS5_1CILi1EEES8_S8_EEENS6_IJNS7_ILi128EEENS7_ILi96EEENS7_ILi64EEEEEELi256ENS_10bfloat16_tEfNS_4arch4Sm90ELb0ELb0ELb1ELb1ELb0ELb0ELb1ELb1ELb0ELb1ELb0ELb0EEENS1_21CollectiveEpilogueFwdINS6_IJSA_NS7_ILi256EEESB_EEES9_SE_SG_Li256ELb1ELb1ELb0ELb0EEENS1_36VarlenDynamicPersistentTileSchedulerILi128ELi96ELi256ELi128ELb0ELb1ELb1ELb0ELb1ELb1EEEEEEEEEvNT_6ParamsE,"",@"SHT_CUDA_INFO"
	.sectionflags	@""
	.align	4


	//----- nvinfo : EIATTR_CUDA_API_VERSION
	.align		4
        /*0000*/ 	.byte	0x04, 0x37
        /*0002*/ 	.short	(.L_251 - .L_250)
.L_250:
        /*0004*/ 	.word	0x00000082


	//----- nvinfo : EIATTR_KPARAM_INFO
	.align		4
.L_251:
        /*0008*/ 	.byte	0x04, 0x17
        /*000a*/ 	.short	(.L_253 - .L_252)
.L_252:
        /*000c*/ 	.word	0x00000000
        /*0010*/ 	.short	0x0000
        /*0012*/ 	.short	0x0070
        /*0014*/ 	.byte	0x00, 0xf0, 0x01, 0x2e


	//----- nvinfo : EIATTR_SPARSE_MMA_MASK
	.align		4
.L_253:
        /*0018*/ 	.byte	0x03, 0x50
        /*001a*/ 	.short	0x0000


	//----- nvinfo : EIATTR_MAXREG_COUNT
	.align		4
        /*001c*/ 	.byte	0x03, 0x1b
        /*001e*/ 	.short	0x00a8


	//----- nvinfo : EIATTR_NUM_BARRIERS
	.align		4
        /*0020*/ 	.byte	0x02, 0x4c
        /*0022*/ 	.byte	0x10
	.zero		1


	//----- nvinfo : EIATTR_EXTERNS
	.align		4
        /*0024*/ 	.byte	0x04, 0x0f
        /*0026*/ 	.short	(.L_255 - .L_254)


	//   ....[0]....
	.align		4
.L_254:
        /*0028*/ 	.word	index@(__assertfail)


	//----- nvinfo : EIATTR_ANNOTATIONS
	.align		4
.L_255:
        /*002c*/ 	.byte	0x04, 0x55
        /*002e*/ 	.short	(.L_257 - .L_256)


	//   ....[0]....
.L_256:
        /* <DEDUP_REMOVED lines=99> */


	//----- nvinfo : EIATTR_MERCURY_ISA_VERSION
	.align		4
.L_257:
        /*0650*/ 	.byte	0x03, 0x5f
        /*0652*/ 	.short	0x0101


	//----- nvinfo : EIATTR_UNUSED_LOAD_BYTE_OFFSET
	.align		4
        /*0654*/ 	.byte	0x04, 0x44
        /*0656*/ 	.short	(.L_259 - .L_258)


	//   ....[0]....
.L_258:
        /*0658*/ 	.word	0x00000a80
        /*065c*/ 	.word	0x0000fff0


	//   ....[1]....
        /*0660*/ 	.word	0x00007650
        /*0664*/ 	.word	0x0000fff0


	//----- nvinfo : EIATTR_INT_WARP_WIDE_INSTR_OFFSETS
	.align		4
.L_259:
        /*0668*/ 	.byte	0x04, 0x31
        /*066a*/ 	.short	(.L_261 - .L_260)


	//   ....[0]....
.L_260:
        /*066c*/ 	.word	0x00000130


	//   ....[1]....
        /*0670*/ 	.word	0x00000170


	//   ....[2]....
        /*0674*/ 	.word	0x000001e0


	//   ....[3]....
        /*0678*/ 	.word	0x000001f0


	//   ....[4]....
        /*067c*/ 	.word	0x0000b580


	//   ....[5]....
        /*0680*/ 	.word	0x0000b610


	//   ....[6]....
        /*0684*/ 	.word	0x00010220


	//   ....[7]....
        /*0688*/ 	.word	0x000102b0


	//----- nvinfo : EIATTR_COOP_GROUP_MASK_REGIDS
	.align		4
.L_261:
        /*068c*/ 	.byte	0x04, 0x29
        /*068e*/ 	.short	(.L_263 - .L_262)


	//   ....[0]....
.L_262:
        /*0690*/ 	.word	0xffffffff


	//   ....[1]....
        /*0694*/ 	.word	0xffffffff


	//   ....[2]....
        /*0698*/ 	.word	0xffffffff


	//   ....[3]....
        /*069c*/ 	.word	0xffffffff


	//   ....[4]....
        /*06a0*/ 	.word	0xffffffff


	//   ....[5]....
        /*06a4*/ 	.word	0xffffffff


	//   ....[6]....
        /*06a8*/ 	.word	0xffffffff


	//   ....[7]....
        /*06ac*/ 	.word	0xffffffff


	//   ....[8]....
        /*06b0*/ 	.word	0xffffffff


	//   ....[9]....
        /*06b4*/ 	.word	0xffffffff


	//   ....[10]....
        /*06b8*/ 	.word	0xffffffff


	//   ....[11]....
        /*06bc*/ 	.word	0xffffffff


	//   ....[12]....
        /*06c0*/ 	.word	0xffffffff


	//   ....[13]....
        /*06c4*/ 	.word	0xffffffff


	//   ....[14]....
        /*06c8*/ 	.word	0xffffffff


	//   ....[15]....
        /*06cc*/ 	.word	0xffffffff


	//   ....[16]....
        /*06d0*/ 	.word	0xffffffff


	//   ....[17]....
        /*06d4*/ 	.word	0xffffffff


	//   ....[18]....
        /*06d8*/ 	.word	0xffffffff


	//   ....[19]....
        /*06dc*/ 	.word	0xffffffff


	//   ....[20]....
        /*06e0*/ 	.word	0xffffffff


	//   ....[21]....
        /*06e4*/ 	.word	0xffffffff


	//   ....[22]....
        /*06e8*/ 	.word	0xffffffff


	//   ....[23]....
        /*06ec*/ 	.word	0xffffffff


	//   ....[24]....
        /*06f0*/ 	.word	0xffffffff


	//   ....[25]....
        /*06f4*/ 	.word	0xffffffff


	//   ....[26]....
        /*06f8*/ 	.word	0xffffffff


	//   ....[27]....
        /*06fc*/ 	.word	0xffffffff


	//   ....[28]....
        /*0700*/ 	.word	0xffffffff


	//   ....[29]....
        /*0704*/ 	.word	0xffffffff


	//   ....[30]....
        /*0708*/ 	.word	0xffffffff


	//   ....[31]....
        /*070c*/ 	.word	0xffffffff


	//   ....[32]....
        /*0710*/ 	.word	0xffffffff


	//   ....[33]....
        /*0714*/ 	.word	0xffffffff


	//   ....[34]....
        /*0718*/ 	.word	0xffffffff


	//   ....[35]....
        /*071c*/ 	.word	0xffffffff


	//   ....[36]....
        /*0720*/ 	.word	0xffffffff


	//   ....[37]....
        /*0724*/ 	.word	0xffffffff


	//   ....[38]....
        /*0728*/ 	.word	0xffffffff


	//   ....[39]....
        /*072c*/ 	.word	0xffffffff


	//   ....[40]....
        /*0730*/ 	.word	0xffffffff


	//   ....[41]....
        /*0734*/ 	.word	0xffffffff


	//   ....[42]....
        /*0738*/ 	.word	0xffffffff


	//   ....[43]....
        /*073c*/ 	.word	0xffffffff


	//   ....[44]....
        /*0740*/ 	.word	0xffffffff


	//   ....[45]....
        /*0744*/ 	.word	0xffffffff


	//   ....[46]....
        /*0748*/ 	.word	0xffffffff


	//   ....[47]....
        /*074c*/ 	.word	0xffffffff


	//   ....[48]....
        /*0750*/ 	.word	0xffffffff


	//   ....[49]....
        /*0754*/ 	.word	0xffffffff


	//   ....[50]....
        /*0758*/ 	.word	0xffffffff


	//   ....[51]....
        /*075c*/ 	.word	0xffffffff


	//   ....[52]....
        /*0760*/ 	.word	0xffffffff


	//   ....[53]....
        /*0764*/ 	.word	0xffffffff


	//   ....[54]....
        /*0768*/ 	.word	0xffffffff


	//   ....[55]....
        /*076c*/ 	.word	0xffffffff


	//   ....[56]....
        /*0770*/ 	.word	0xffffffff


	//   ....[57]....
        /*0774*/ 	.word	0xffffffff


	//   ....[58]....
        /*0778*/ 	.word	0xffffffff


	//   ....[59]....
        /*077c*/ 	.word	0xffffffff


	//   ....[60]....
        /*0780*/ 	.word	0xffffffff


	//   ....[61]....
        /*0784*/ 	.word	0xffffffff


	//   ....[62]....
        /*0788*/ 	.word	0xffffffff


	//   ....[63]....
        /*078c*/ 	.word	0xffffffff


	//   ....[64]....
        /*0790*/ 	.word	0xffffffff


	//   ....[65]....
        /*0794*/ 	.word	0xffffffff


	//   ....[66]....
        /*0798*/ 	.word	0xffffffff


	//   ....[67]....
        /*079c*/ 	.word	0xffffffff


	//   ....[68]....
        /*07a0*/ 	.word	0xffffffff


	//   ....[69]....
        /*07a4*/ 	.word	0xffffffff


	//   ....[70]....
        /*07a8*/ 	.word	0xffffffff


	//   ....[71]....
        /*07ac*/ 	.word	0xffffffff


	//   ....[72]....
        /*07b0*/ 	.word	0xffffffff


	//   ....[73]....
        /*07b4*/ 	.word	0xffffffff


	//   ....[74]....
        /*07b8*/ 	.word	0xffffffff


	//   ....[75]....
        /*07bc*/ 	.word	0xffffffff


	//   ....[76]....
        /*07c0*/ 	.word	0xffffffff


	//   ....[77]....
        /*07c4*/ 	.word	0xffffffff


	//   ....[78]....
        /*07c8*/ 	.word	0xffffffff


	//   ....[79]....
        /*07cc*/ 	.word	0xffffffff


	//   ....[80]....
        /*07d0*/ 	.word	0xffffffff


	//   ....[81]....
        /*07d4*/ 	.word	0xffffffff


	//   ....[82]....
        /*07d8*/ 	.word	0xffffffff


	//   ....[83]....
        /*07dc*/ 	.word	0xffffffff


	//   ....[84]....
        /*07e0*/ 	.word	0xffffffff


	//   ....[85]....
        /*07e4*/ 	.word	0xffffffff


	//   ....[86]....
        /*07e8*/ 	.word	0xffffffff


	//   ....[87]....
        /*07ec*/ 	.word	0xffffffff


	//   ....[88]....
        /*07f0*/ 	.word	0xffffffff


	//   ....[89]....
        /*07f4*/ 	.word	0xffffffff


	//   ....[90]....
        /*07f8*/ 	.word	0xffffffff


	//   ....[91]....
        /*07fc*/ 	.word	0xffffffff


	//   ....[92]....
        /*0800*/ 	.word	0xffffffff


	//   ....[93]....
        /*0804*/ 	.word	0xffffffff


	//   ....[94]....
        /*0808*/ 	.word	0xffffffff


	//   ....[95]....
        /*080c*/ 	.word	0xffffffff


	//   ....[96]....
        /*0810*/ 	.word	0xffffffff


	//   ....[97]....
        /*0814*/ 	.word	0xffffffff


	//   ....[98]....
        /*0818*/ 	.word	0xffffffff


	//   ....[99]....
        /*081c*/ 	.word	0xffffffff


	//   ....[100]....
        /*0820*/ 	.word	0xffffffff


	//   ....[101]....
        /*0824*/ 	.word	0xffffffff


	//   ....[102]....
        /*0828*/ 	.word	0xffffffff


	//   ....[103]....
        /*082c*/ 	.word	0xffffffff


	//   ....[104]....
        /*0830*/ 	.word	0xffffffff


	//   ....[105]....
        /*0834*/ 	.word	0xffffffff


	//   ....[106]....
        /*0838*/ 	.word	0xffffffff


	//   ....[107]....
        /*083c*/ 	.word	0x0500000f


	//   ....[108]....
        /*0840*/ 	.word	0x0500000f


	//   ....[109]....
        /*0844*/ 	.word	0x0500000f


	//   ....[110]....
        /*0848*/ 	.word	0x0500000f


	//   ....[111]....
        /*084c*/ 	.word	0x0500000f


	//   ....[112]....
        /*0850*/ 	.word	0x0500000f


	//   ....[113]....
        /*0854*/ 	.word	0x0500000f


	//   ....[114]....
        /*0858*/ 	.word	0x0500000f


	//   ....[115]....
        /*085c*/ 	.word	0x0500000f


	//   ....[116]....
        /*0860*/ 	.word	0x0500000f


	//   ....[117]....
        /*0864*/ 	.word	0x0500000f


	//   ....[118]....
        /*0868*/ 	.word	0x0500000f


	//   ....[119]....
        /*086c*/ 	.word	0x0500000f


	//   ....[120]....
        /*0870*/ 	.word	0x0500000f


	//   ....[121]....
        /*0874*/ 	.word	0x0500000f


	//   ....[122]....
        /*0878*/ 	.word	0x0500000f


	//   ....[123]....
        /*087c*/ 	.word	0x0500000f


	//   ....[124]....
        /*0880*/ 	.word	0x0500000f


	//   ....[125]....
        /*0884*/ 	.word	0x0500000f


	//   ....[126]....
        /*0888*/ 	.word	0x0500000f


	//   ....[127]....
        /*088c*/ 	.word	0x0500000f


	//   ....[128]....
        /*0890*/ 	.word	0x0500000f


	//   ....[129]....
        /*0894*/ 	.word	0x0500000f


	//   ....[130]....
        /*0898*/ 	.word	0x0500000f


	//   ....[131]....
        /*089c*/ 	.word	0x0500000f


	//   ....[132]....
        /*08a0*/ 	.word	0x0500000f


	//   ....[133]....
        /*08a4*/ 	.word	0x0500000f


	//   ....[134]....
        /*08a8*/ 	.word	0x0500000f


	//   ....[135]....
        /*08ac*/ 	.word	0x0500000f


	//   ....[136]....
        /*08b0*/ 	.word	0x0500000f


	//   ....[137]....
        /*08b4*/ 	.word	0x0500000f


	//   ....[138]....
        /*08b8*/ 	.word	0x0500000f


	//   ....[139]....
        /*08bc*/ 	.word	0x0500000f


	//   ....[140]....
        /*08c0*/ 	.word	0x0500000f


	//   ....[141]....
        /*08c4*/ 	.word	0x0500000f


	//   ....[142]....
        /*08c8*/ 	.word	0x0500000f


	//   ....[143]....
        /*08cc*/ 	.word	0x0500000f


	//   ....[144]....
        /*08d0*/ 	.word	0x0500000f


	//   ....[145]....
        /*08d4*/ 	.word	0x0500000f


	//   ....[146]....
        /*08d8*/ 	.word	0x0500000f


	//   ....[147]....
        /*08dc*/ 	.word	0x0500000f


	//   ....[148]....
        /*08e0*/ 	.word	0x0500000f


	//   ....[149]....
        /*08e4*/ 	.word	0x0500000f


	//   ....[150]....
        /*08e8*/ 	.word	0x0500000f


	//   ....[151]....
        /*08ec*/ 	.word	0x0500000f


	//   ....[152]....
        /*08f0*/ 	.word	0x0500000f


	//   ....[153]....
        /*08f4*/ 	.word	0x0500000f


	//   ....[154]....
        /*08f8*/ 	.word	0x0500000f


	//   ....[155]....
        /*08fc*/ 	.word	0x0500000f


	//   ....[156]....
        /*0900*/ 	.word	0x0500000f


	//   ....[157]....
        /*0904*/ 	.word	0x0500000f


	//----- nvinfo : EIATTR_COOP_GROUP_INSTR_OFFSETS
	.align		4
.L_263:
        /*0908*/ 	.byte	0x04, 0x28
        /*090a*/ 	.short	(.L_265 - .L_264)


	//   ....[0]....
.L_264:
        /*090c*/ 	.word	0x00000070


	//   ....[1]....
        /*0910*/ 	.word	0x00000140


	//   ....[2]....
        /*0914*/ 	.word	0x00000190


	//   ....[3]....
        /*0918*/ 	.word	0x000003e0


	//   ....[4]....
        /*091c*/ 	.word	0x00000540


	//   ....[5]....
        /*0920*/ 	.word	0x00000660


	//   ....[6]....
        /*0924*/ 	.word	0x000007c0


	//   ....[7]....
        /*0928*/ 	.word	0x000016a0


	//   ....[8]....
        /*092c*/ 	.word	0x000034a0


	//   ....[9]....
        /*0930*/ 	.word	0x000034f0


	//   ....[10]....
        /*0934*/ 	.word	0x00003510


	//   ....[11]....
        /*0938*/ 	.word	0x00003530


	//   ....[12]....
        /*093c*/ 	.word	0x00005560


	//   ....[13]....
        /*0940*/ 	.word	0x00005580


	//   ....[14]....
        /*0944*/ 	.word	0x000055a0


	//   ....[15]....
        /*0948*/ 	.word	0x000055c0


	//   ....[16]....
        /*094c*/ 	.word	0x00006bb0


	//   ....[17]....
        /*0950*/ 	.word	0x00006bf0


	//   ....[18]....
        /*0954*/ 	.word	0x00006cc0


	//   ....[19]....
        /*0958*/ 	.word	0x00006cf0


	//   ....[20]....
        /*095c*/ 	.word	0x00008770


	//   ....[21]....
        /*0960*/ 	.word	0x000087a0


	//   ....[22]....
        /*0964*/ 	.word	0x00008800


	//   ....[23]....
        /*0968*/ 	.word	0x00008860


	//   ....[24]....
        /*096c*/ 	.word	0x000090d0


	//   ....[25]....
        /*0970*/ 	.word	0x000090f0


	//   ....[26]....
        /*0974*/ 	.word	0x00009240


	//   ....[27]....
        /*0978*/ 	.word	0x00009260


	//   ....[28]....
        /*097c*/ 	.word	0x000093a0


	//   ....[29]....
        /*0980*/ 	.word	0x000093c0


	//   ....[30]....
        /*0984*/ 	.word	0x00009510


	//   ....[31]....
        /*0988*/ 	.word	0x00009530


	//   ....[32]....
        /*098c*/ 	.word	0x00009ee0


	//   ....[33]....
        /*0990*/ 	.word	0x00009f10


	//   ....[34]....
        /*0994*/ 	.word	0x0000a060


	//   ....[35]....
        /*0998*/ 	.word	0x0000a080


	//   ....[36]....
        /*099c*/ 	.word	0x0000a1c0


	//   ....[37]....
        /*09a0*/ 	.word	0x0000a1e0


	//   ....[38]....
        /*09a4*/ 	.word	0x0000a330


	//   ....[39]....
        /*09a8*/ 	.word	0x0000a350


	//   ....[40]....
        /*09ac*/ 	.word	0x0000a510


	//   ....[41]....
        /*09b0*/ 	.word	0x0000a700


	//   ....[42]....
        /*09b4*/ 	.word	0x0000a730


	//   ....[43]....
        /*09b8*/ 	.word	0x0000a760


	//   ....[44]....
        /*09bc*/ 	.word	0x0000a790


	//   ....[45]....
        /*09c0*/ 	.word	0x0000a7c0


	//   ....[46]....
        /*09c4*/ 	.word	0x0000a7f0


	//   ....[47]....
        /*09c8*/ 	.word	0x0000a960


	//   ....[48]....
        /*09cc*/ 	.word	0x0000a990


	//   ....[49]....
        /*09d0*/ 	.word	0x0000a9c0


	//   ....[50]....
        /*09d4*/ 	.word	0x0000a9f0


	//   ....[51]....
        /*09d8*/ 	.word	0x0000aa20


	//   ....[52]....
        /*09dc*/ 	.word	0x0000aa50


	//   ....[53]....
        /*09e0*/ 	.word	0x0000aaf0


	//   ....[54]....
        /*09e4*/ 	.word	0x0000ab20


	//   ....[55]....
        /*09e8*/ 	.word	0x0000abb0


	//   ....[56]....
        /*09ec*/ 	.word	0x0000bb90


	//   ....[57]....
        /*09f0*/ 	.word	0x0000c720


	//   ....[58]....
        /*09f4*/ 	.word	0x0000c740


	//   ....[59]....
        /*09f8*/ 	.word	0x0000c770


	//   ....[60]....
        /*09fc*/ 	.word	0x0000c790


	//   ....[61]....
        /*0a00*/ 	.word	0x0000c840


	//   ....[62]....
        /*0a04*/ 	.word	0x0000c8d0


	//   ....[63]....
        /*0a08*/ 	.word	0x0000c900


	//   ....[64]....
        /*0a0c*/ 	.word	0x0000c980


	//   ....[65]....
        /*0a10*/ 	.word	0x0000c9b0


	//   ....[66]....
        /*0a14*/ 	.word	0x0000ca30


	//   ....[67]....
        /*0a18*/ 	.word	0x0000ca60


	//   ....[68]....
        /*0a1c*/ 	.word	0x0000cae0


	//   ....[69]....
        /*0a20*/ 	.word	0x0000cb10


	//   ....[70]....
        /*0a24*/ 	.word	0x0000cb70


	//   ....[71]....
        /*0a28*/ 	.word	0x0000cb80


	//   ....[72]....
        /*0a2c*/ 	.word	0x0000cbf0


	//   ....[73]....
        /*0a30*/ 	.word	0x0000d2f0


	//   ....[74]....
        /*0a34*/ 	.word	0x0000d350


	//   ....[75]....
        /*0a38*/ 	.word	0x0000d400


	//   ....[76]....
        /*0a3c*/ 	.word	0x0000d410


	//   ....[77]....
        /*0a40*/ 	.word	0x0000d4a0


	//   ....[78]....
        /*0a44*/ 	.word	0x0000d4b0


	//   ....[79]....
        /*0a48*/ 	.word	0x0000d540


	//   ....[80]....
        /*0a4c*/ 	.word	0x0000d550


	//   ....[81]....
        /*0a50*/ 	.word	0x0000d5c0


	//   ....[82]....
        /*0a54*/ 	.word	0x0000d5d0


	//   ....[83]....
        /*0a58*/ 	.word	0x0000d650


	//   ....[84]....
        /*0a5c*/ 	.word	0x0000d660


	//   ....[85]....
        /*0a60*/ 	.word	0x0000d6e0


	//   ....[86]....
        /*0a64*/ 	.word	0x0000d6f0


	//   ....[87]....
        /*0a68*/ 	.word	0x0000d770


	//   ....[88]....
        /*0a6c*/ 	.word	0x0000d780


	//   ....[89]....
        /*0a70*/ 	.word	0x000104b0


	//   ....[90]....
        /*0a74*/ 	.word	0x000104e0


	//   ....[91]....
        /*0a78*/ 	.word	0x00010520


	//   ....[92]....
        /*0a7c*/ 	.word	0x00010550


	//   ....[93]....
        /*0a80*/ 	.word	0x00010580


	//   ....[94]....
        /*0a84*/ 	.word	0x000105b0


	//   ....[95]....
        /*0a88*/ 	.word	0x000105e0


	//   ....[96]....
        /*0a8c*/ 	.word	0x00010610


	//   ....[97]....
        /*0a90*/ 	.word	0x00010790


	//   ....[98]....
        /*0a94*/ 	.word	0x000107c0


	//   ....[99]....
        /*0a98*/ 	.word	0x000107f0


	//   ....[100]....
        /*0a9c*/ 	.word	0x00010820


	//   ....[101]....
        /*0aa0*/ 	.word	0x00010850


	//   ....[102]....
        /*0aa4*/ 	.word	0x00010880


	//   ....[103]....
        /*0aa8*/ 	.word	0x00010940


	//   ....[104]....
        /*0aac*/ 	.word	0x00010960


	//   ....[105]....
        /*0ab0*/ 	.word	0x000109d0


	//   ....[106]....
        /*0ab4*/ 	.word	0x00010e60


	//   ....[107]....
        /*0ab8*/ 	.word	0x000113c0


	//   ....[108]....
        /*0abc*/ 	.word	0x00011540


	//   ....[109]....
        /*0ac0*/ 	.word	0x000115b0


	//   ....[110]....
        /*0ac4*/ 	.word	0x00011610


	//   ....[111]....
        /*0ac8*/ 	.word	0x00011670


	//   ....[112]....
        /*0acc*/ 	.word	0x00011740


	//   ....[113]....
        /*0ad0*/ 	.word	0x00011800


	//   ....[114]....
        /*0ad4*/ 	.word	0x00011910


	//   ....[115]....
        /*0ad8*/ 	.word	0x000119b0


	//   ....[116]....
        /*0adc*/ 	.word	0x00011a80


	//   ....[117]....
        /*0ae0*/ 	.word	0x00011b20


	//   ....[118]....
        /*0ae4*/ 	.word	0x00011bf0


	//   ....[119]....
        /*0ae8*/ 	.word	0x00011c90


	//   ....[120]....
        /*0aec*/ 	.word	0x00011d60


	//   ....[121]....
        /*0af0*/ 	.word	0x00011e00


	//   ....[122]....
        /*0af4*/ 	.word	0x00011eb0


	//   ....[123]....
        /*0af8*/ 	.word	0x00011f90


	//   ....[124]....
        /*0afc*/ 	.word	0x000121e0


	//   ....[125]....
        /*0b00*/ 	.word	0x000122b0


	//   ....[126]....
        /*0b04*/ 	.word	0x00012390


	//   ....[127]....
        /*0b08*/ 	.word	0x00012400


	//   ....[128]....
        /*0b0c*/ 	.word	0x00012510


	//   ....[129]....
        /*0b10*/ 	.word	0x000125d0


	//   ....[130]....
        /*0b14*/ 	.word	0x00012690


	//   ....[131]....
        /*0b18*/ 	.word	0x00012750


	//   ....[132]....
        /*0b1c*/ 	.word	0x00012810


	//   ....[133]....
        /*0b20*/ 	.word	0x000128d0


	//   ....[134]....
        /*0b24*/ 	.word	0x00012990


	//   ....[135]....
        /*0b28*/ 	.word	0x00012a40


	//   ....[136]....
        /*0b2c*/ 	.word	0x00012b40


	//   ....[137]....
        /*0b30*/ 	.word	0x00012b90


	//   ....[138]....
        /*0b34*/ 	.word	0x00012bf0


	//   ....[139]....
        /*0b38*/ 	.word	0x00012cd0


	//   ....[140]....
        /*0b3c*/ 	.word	0x00013000


	//   ....[141]....
        /*0b40*/ 	.word	0x000130a0


	//   ....[142]....
        /*0b44*/ 	.word	0x000131c0


	//   ....[143]....
        /*0b48*/ 	.word	0x00013240


	//   ....[144]....
        /*0b4c*/ 	.word	0x000132c0


	//   ....[145]....
        /*0b50*/ 	.word	0x00013340


	//   ....[146]....
        /*0b54*/ 	.word	0x000133c0


	//   ....[147]....
        /*0b58*/ 	.word	0x00013450


	//   ....[148]....
        /*0b5c*/ 	.word	0x000134f0


	//   ....[149]....
        /*0b60*/ 	.word	0x000135a0


	//   ....[150]....
        /*0b64*/ 	.word	0x00013620


	//   ....[151]....
        /*0b68*/ 	.word	0x000136a0


	//   ....[152]....
        /*0b6c*/ 	.word	0x00013720


	//   ....[153]....
        /*0b70*/ 	.word	0x000137b0


	//   ....[154]....
        /*0b74*/ 	.word	0x00013830


	//   ....[155]....
        /*0b78*/ 	.word	0x000138d0


	//   ....[156]....
        /*0b7c*/ 	.word	0x00013960


	//   ....[157]....
        /*0b80*/ 	.word	0x00013a90


	//----- nvinfo : EIATTR_REG_RECONFIG
	.align		4
.L_265:
        /*0b84*/ 	.byte	0x01, 0x54
	.zero		2


	//----- nvinfo : EIATTR_SYSCALL_OFFSETS
	.align		4
        /*0b88*/ 	.byte	0x04, 0x46
        /*0b8a*/ 	.short	(.L_267 - .L_266)


	//   ....[0]....
.L_266:
        /*0b8c*/ 	.word	0x00001810


	//   ....[1]....
        /*0b90*/ 	.word	0x0000b780


	//   ....[2]....
        /*0b94*/ 	.word	0x0000b8e0


	//   ....[3]....
        /*0b98*/ 	.word	0x0000b9e0


	//   ....[4]....
        /*0b9c*/ 	.word	0x0000c2f0


	//   ....[5]....
        /*0ba0*/ 	.word	0x0000cf10


	//----- nvinfo : EIATTR_MBARRIER_INSTR_OFFSETS
	.align		4
.L_267:
        /*0ba4*/ 	.byte	0x04, 0x39
        /*0ba6*/ 	.short	(.L_269 - .L_268)


	//   ....[0]....
.L_268:
        /*0ba8*/ 	.word	0x00000280
        /*0bac*/ 	.word	0x000000ff
        /*0bb0*/ 	.word	0x00032400
        /*0bb4*/ 	.short	0x0100
        /*0bb6*/ 	.byte	0x08
	.zero		1


	//   ....[1]....
        /*0bb8*/ 	.word	0x00000290
        /*0bbc*/ 	.word	0x000000ff
        /*0bc0*/ 	.word	0x00032410
        /*0bc4*/ 	.short	0x0100
        /*0bc6*/ 	.byte	0x08
	.zero		1


	//   ....[2]....
        /*0bc8*/ 	.word	0x000002a0
        /*0bcc*/ 	.word	0x000000ff
        /*0bd0*/ 	.word	0x00032420
        /*0bd4*/ 	.short	0x0100
        /*0bd6*/ 	.byte	0x08
	.zero		1


	//   ....[3]....
        /*0bd8*/ 	.word	0x00000390
        /*0bdc*/ 	.word	0x000000ff
        /*0be0*/ 	.word	0x00032430
        /*0be4*/ 	.short	0x0100
        /*0be6*/ 	.byte	0x08
	.zero		1


	//   ....[4]....
        /*0be8*/ 	.word	0x000003a0
        /*0bec*/ 	.word	0x000000ff
        /*0bf0*/ 	.word	0x00032440
        /*0bf4*/ 	.short	0x0100
        /*0bf6*/ 	.byte	0x08
	.zero		1


	//   ....[5]....
        /*0bf8*/ 	.word	0x000003b0
        /*0bfc*/ 	.word	0x000000ff
        /*0c00*/ 	.word	0x00032438
        /*0c04*/ 	.short	0x0100
        /*0c06*/ 	.byte	0x08
	.zero		1


	//   ....[6]....
        /*0c08*/ 	.word	0x000003c0
        /*0c0c*/ 	.word	0x000000ff
        /*0c10*/ 	.word	0x00032448
        /*0c14*/ 	.short	0x0100
        /*0c16*/ 	.byte	0x08
	.zero		1


	//   ....[7]....
        /*0c18*/ 	.word	0x000004f0
        /*0c1c*/ 	.word	0x000000ff
        /*0c20*/ 	.word	0x00032450
        /*0c24*/ 	.short	0x0100
        /*0c26*/ 	.byte	0x08
	.zero		1


	//   ....[8]....
        /*0c28*/ 	.word	0x00000500
        /*0c2c*/ 	.word	0x000000ff
        /*0c30*/ 	.word	0x00032460
        /*0c34*/ 	.short	0x0100
        /*0c36*/ 	.byte	0x08
	.zero		1


	//   ....[9]....
        /*0c38*/ 	.word	0x00000510
        /*0c3c*/ 	.word	0x000000ff
        /*0c40*/ 	.word	0x00032458
        /*0c44*/ 	.short	0x0100
        /*0c46*/ 	.byte	0x08
	.zero		1


	//   ....[10]....
        /*0c48*/ 	.word	0x00000520
        /*0c4c*/ 	.word	0x000000ff
        /*0c50*/ 	.word	0x00032468
        /*0c54*/ 	.short	0x0100
        /*0c56*/ 	.byte	0x08
	.zero		1


	//   ....[11]....
        /*0c58*/ 	.word	0x00000610
        /*0c5c*/ 	.word	0x000000ff
        /*0c60*/ 	.word	0x00032470
        /*0c64*/ 	.short	0x0100
        /*0c66*/ 	.byte	0x06
	.zero		1


	//   ....[12]....
        /*0c68*/ 	.word	0x00000620
        /*0c6c*/ 	.word	0x000000ff
        /*0c70*/ 	.word	0x00032480
        /*0c74*/ 	.short	0x0100
        /*0c76*/ 	.byte	0x06
	.zero		1


	//   ....[13]....
        /*0c78*/ 	.word	0x00000630
        /*0c7c*/ 	.word	0x000000ff
        /*0c80*/ 	.word	0x00032478
        /*0c84*/ 	.short	0x0100
        /*0c86*/ 	.byte	0x06
	.zero		1


	//   ....[14]....
        /*0c88*/ 	.word	0x00000640
        /*0c8c*/ 	.word	0x000000ff
        /*0c90*/ 	.word	0x00032488
        /*0c94*/ 	.short	0x0100
        /*0c96*/ 	.byte	0x06
	.zero		1


	//   ....[15]....
        /*0c98*/ 	.word	0x00000770
        /*0c9c*/ 	.word	0x000000ff
        /*0ca0*/ 	.word	0x00032490
        /*0ca4*/ 	.short	0x0100
        /*0ca6*/ 	.byte	0x08
	.zero		1


	//   ....[16]....
        /*0ca8*/ 	.word	0x00000780
        /*0cac*/ 	.word	0x000000ff
        /*0cb0*/ 	.word	0x000324a0
        /*0cb4*/ 	.short	0x0100
        /*0cb6*/ 	.byte	0x08
	.zero		1


	//   ....[17]....
        /*0cb8*/ 	.word	0x00000790
        /*0cbc*/ 	.word	0x000000ff
        /*0cc0*/ 	.word	0x00032498
        /*0cc4*/ 	.short	0x0100
        /*0cc6*/ 	.byte	0x08
	.zero		1


	//   ....[18]....
        /*0cc8*/ 	.word	0x000007a0
        /*0ccc*/ 	.word	0x000000ff
        /*0cd0*/ 	.word	0x000324a8
        /*0cd4*/ 	.short	0x0100
        /*0cd6*/ 	.byte	0x08
	.zero		1


	//   ....[19]....
        /*0cd8*/ 	.word	0x000008d0
        /*0cdc*/ 	.word	0x000000ff
        /*0ce0*/ 	.word	0x000324b0
        /*0ce4*/ 	.short	0x0100
        /*0ce6*/ 	.byte	0x08
	.zero		1


	//   ....[20]....
        /*0ce8*/ 	.word	0x000008e0
        /*0cec*/ 	.word	0x000000ff
        /*0cf0*/ 	.word	0x000324c0
        /*0cf4*/ 	.short	0x0100
        /*0cf6*/ 	.byte	0x08
	.zero		1


	//   ....[21]....
        /*0cf8*/ 	.word	0x000008f0
        /*0cfc*/ 	.word	0x000000ff
        /*0d00*/ 	.word	0x000324b8
        /*0d04*/ 	.short	0x0100
        /*0d06*/ 	.byte	0x08
	.zero		1


	//   ....[22]....
        /*0d08*/ 	.word	0x00000900
        /*0d0c*/ 	.word	0x000000ff
        /*0d10*/ 	.word	0x000324c8
        /*0d14*/ 	.short	0x0100
        /*0d16*/ 	.byte	0x08
	.zero		1


	//   ....[23]....
        /*0d18*/ 	.word	0x000018d0
        /*0d1c*/ 	.word	0x00000004
        /*0d20*/ 	.word	0x00032400
        /*0d24*/ 	.short	0x010a
        /*0d26*/ 	.byte	0x3f
	.zero		1


	//   ....[24]....
        /*0d28*/ 	.word	0x000019b0
        /*0d2c*/ 	.word	0x00000000
        /*0d30*/ 	.word	0x00032430
        /*0d34*/ 	.short	0x010a
        /*0d36*/ 	.byte	0x3f
	.zero		1


	//   ....[25]....
        /*0d38*/ 	.word	0x00001a00
        /*0d3c*/ 	.word	0x00000000
        /*0d40*/ 	.word	0x00032430
        /*0d44*/ 	.short	0x010a
        /*0d46*/ 	.byte	0x3f
	.zero		1


	//   ....[26]....
        /*0d48*/ 	.word	0x00001d70
        /*0d4c*/ 	.word	0x00000004
        /*0d50*/ 	.word	0x00032410
        /*0d54*/ 	.short	0x010a
        /*0d56*/ 	.byte	0x3f
	.zero		1


	//   ....[27]....
        /*0d58*/ 	.word	0x00001db0
        /*0d5c*/ 	.word	0x00000000
        /*0d60*/ 	.word	0x00032450
        /*0d64*/ 	.short	0x010a
        /*0d66*/ 	.byte	0x3f
	.zero		1


	//   ....[28]....
        /*0d68*/ 	.word	0x00001df0
        /*0d6c*/ 	.word	0x00000000
        /*0d70*/ 	.word	0x00032450
        /*0d74*/ 	.short	0x010a
        /*0d76*/ 	.byte	0x3f
	.zero		1


	//   ....[29]....
        /*0d78*/ 	.word	0x00003790
        /*0d7c*/ 	.word	0x00000018
        /*0d80*/ 	.word	0x00000000
        /*0d84*/ 	.short	0x0101
        /*0d86*/ 	.byte	0x3f
	.zero		1


	//   ....[30]....
        /*0d88*/ 	.word	0x00004260
        /*0d8c*/ 	.word	0x00000000
        /*0d90*/ 	.word	0x00000000
        /*0d94*/ 	.short	0x0101
        /*0d96*/ 	.byte	0x3f
	.zero		1


	//   ....[31]....
        /*0d98*/ 	.word	0x000043c0
        /*0d9c*/ 	.word	0x000000ff
        /*0da0*/ 	.word	0x00032430
        /*0da4*/ 	.short	0x010a
        /*0da6*/ 	.byte	0x04
	.zero		1


	//   ....[32]....
        /*0da8*/ 	.word	0x00004400
        /*0dac*/ 	.word	0x000000ff
        /*0db0*/ 	.word	0x00032430
        /*0db4*/ 	.short	0x010a
        /*0db6*/ 	.byte	0x04
	.zero		1


	//   ....[33]....
        /*0db8*/ 	.word	0x00004610
        /*0dbc*/ 	.word	0x000000ff
        /*0dc0*/ 	.word	0x00032450
        /*0dc4*/ 	.short	0x010a
        /*0dc6*/ 	.byte	0x04
	.zero		1


	//   ....[34]....
        /*0dc8*/ 	.word	0x00004650
        /*0dcc*/ 	.word	0x000000ff
        /*0dd0*/ 	.word	0x00032450
        /*0dd4*/ 	.short	0x010a
        /*0dd6*/ 	.byte	0x04
	.zero		1


	//   ....[35]....
        /*0dd8*/ 	.word	0x00005750
        /*0ddc*/ 	.word	0x0000009c
        /*0de0*/ 	.word	0x00000000
        /*0de4*/ 	.short	0x0101
        /*0de6*/ 	.byte	0x3f
	.zero		1


	//   ....[36]....
        /*0de8*/ 	.word	0x00006b90
        /*0dec*/ 	.word	0x0000009b
        /*0df0*/ 	.word	0x00000000
        /*0df4*/ 	.short	0x0101
        /*0df6*/ 	.byte	0x3f
	.zero		1


	//   ....[37]....
        /*0df8*/ 	.word	0x000090c0
        /*0dfc*/ 	.word	0x00000097
        /*0e00*/ 	.word	0x00000000
        /*0e04*/ 	.short	0x0101
        /*0e06*/ 	.byte	0x3f
	.zero		1


	//   ....[38]....
        /*0e08*/ 	.word	0x0000be30
        /*0e0c*/ 	.word	0x00000000
        /*0e10*/ 	.word	0x00032440
        /*0e14*/ 	.short	0x010a
        /*0e16*/ 	.byte	0x3f
	.zero		1


	//   ....[39]....
        /*0e18*/ 	.word	0x0000ccb0
        /*0e1c*/ 	.word	0x00000008
        /*0e20*/ 	.word	0x00032400
        /*0e24*/ 	.short	0x0107
        /*0e26*/ 	.byte	0x3f
	.zero		1


	//   ....[40]....
        /*0e28*/ 	.word	0x0000cd50
        /*0e2c*/ 	.word	0x00000002
        /*0e30*/ 	.word	0x00032400
        /*0e34*/ 	.short	0x0101
        /*0e36*/ 	.byte	0x3f
	.zero		1


	//   ....[41]....
        /*0e38*/ 	.word	0x0000d8a0
        /*0e3c*/ 	.word	0x00000007
        /*0e40*/ 	.word	0x00032410
        /*0e44*/ 	.short	0x0107
        /*0e46*/ 	.byte	0x3f
	.zero		1


	//   ....[42]....
        /*0e48*/ 	.word	0x0000d9a0
        /*0e4c*/ 	.word	0x00000002
        /*0e50*/ 	.word	0x00032410
        /*0e54*/ 	.short	0x0101
        /*0e56*/ 	.byte	0x3f
	.zero		1


	//   ....[43]....
        /*0e58*/ 	.word	0x0000d9c0
        /*0e5c*/ 	.word	0x00000002
        /*0e60*/ 	.word	0x00032420
        /*0e64*/ 	.short	0x010a
        /*0e66*/ 	.byte	0x3f
	.zero		1


	//   ....[44]....
        /*0e68*/ 	.word	0x0000dad0
        /*0e6c*/ 	.word	0x00000002
        /*0e70*/ 	.word	0x00032460
        /*0e74*/ 	.short	0x010a
        /*0e76*/ 	.byte	0x3f
	.zero		1


	//   ....[45]....
        /*0e78*/ 	.word	0x0000e3e0
        /*0e7c*/ 	.word	0x00000003
        /*0e80*/ 	.word	0x00032440
        /*0e84*/ 	.short	0x010a
        /*0e86*/ 	.byte	0x3f
	.zero		1


	//   ....[46]....
        /*0e88*/ 	.word	0x0000e640
        /*0e8c*/ 	.word	0x00000003
        /*0e90*/ 	.word	0x00032460
        /*0e94*/ 	.short	0x010a
        /*0e96*/ 	.byte	0x3f
	.zero		1


	//   ....[47]....
        /*0e98*/ 	.word	0x0000eee0
        /*0e9c*/ 	.word	0x00000004
        /*0ea0*/ 	.word	0x00032440
        /*0ea4*/ 	.short	0x010a
        /*0ea6*/ 	.byte	0x3f
	.zero		1


	//   ....[48]....
        /*0ea8*/ 	.word	0x0000f130
        /*0eac*/ 	.word	0x00000004
        /*0eb0*/ 	.word	0x00032460
        /*0eb4*/ 	.short	0x010a
        /*0eb6*/ 	.byte	0x3f
	.zero		1


	//   ....[49]....
        /*0eb8*/ 	.word	0x0000f940
        /*0ebc*/ 	.word	0x00000004
        /*0ec0*/ 	.word	0x00032440
        /*0ec4*/ 	.short	0x010a
        /*0ec6*/ 	.byte	0x3f
	.zero		1


	//   ....[50]....
        /*0ec8*/ 	.word	0x0000fba0
        /*0ecc*/ 	.word	0x00000004
        /*0ed0*/ 	.word	0x00032460
        /*0ed4*/ 	.short	0x010a
        /*0ed6*/ 	.byte	0x3f
	.zero		1


	//   ....[51]....
        /*0ed8*/ 	.word	0x00010de0
        /*0edc*/ 	.word	0x00000000
        /*0ee0*/ 	.word	0x00032420
        /*0ee4*/ 	.short	0x010a
        /*0ee6*/ 	.byte	0x3f
	.zero		1


	//   ....[52]....
        /*0ee8*/ 	.word	0x00010fc0
        /*0eec*/ 	.word	0x00000006
        /*0ef0*/ 	.word	0x00000000
        /*0ef4*/ 	.short	0x010a
        /*0ef6*/ 	.byte	0x3f
	.zero		1


	//   ....[53]....
        /*0ef8*/ 	.word	0x00011030
        /*0efc*/ 	.word	0x00000007
        /*0f00*/ 	.word	0x00000000
        /*0f04*/ 	.short	0x010a
        /*0f06*/ 	.byte	0x3f
	.zero		1


	//   ....[54]....
        /*0f08*/ 	.word	0x000110a0
        /*0f0c*/ 	.word	0x00000004
        /*0f10*/ 	.word	0x00000000
        /*0f14*/ 	.short	0x010a
        /*0f16*/ 	.byte	0x3f
	.zero		1


	//   ....[55]....
        /*0f18*/ 	.word	0x000110d0
        /*0f1c*/ 	.word	0x00000003
        /*0f20*/ 	.word	0x00000000
        /*0f24*/ 	.short	0x010a
        /*0f26*/ 	.byte	0x3f
	.zero		1


	//   ....[56]....
        /*0f28*/ 	.word	0x00011130
        /*0f2c*/ 	.word	0x00000004
        /*0f30*/ 	.word	0x00032400
        /*0f34*/ 	.short	0x010a
        /*0f36*/ 	.byte	0x3f
	.zero		1


	//   ....[57]....
        /*0f38*/ 	.word	0x00011180
        /*0f3c*/ 	.word	0x00000000
        /*0f40*/ 	.word	0x00032430
        /*0f44*/ 	.short	0x010a
        /*0f46*/ 	.byte	0x3f
	.zero		1


	//   ....[58]....
        /*0f48*/ 	.word	0x000111d0
        /*0f4c*/ 	.word	0x00000004
        /*0f50*/ 	.word	0x00032410
        /*0f54*/ 	.short	0x010a
        /*0f56*/ 	.byte	0x3f
	.zero		1


	//   ....[59]....
        /*0f58*/ 	.word	0x00011220
        /*0f5c*/ 	.word	0x00000000
        /*0f60*/ 	.word	0x00032450
        /*0f64*/ 	.short	0x010a
        /*0f66*/ 	.byte	0x3f
	.zero		1


	//   ....[60]....
        /*0f68*/ 	.word	0x00011280
        /*0f6c*/ 	.word	0x00000099
        /*0f70*/ 	.word	0x00032430
        /*0f74*/ 	.short	0x010a
        /*0f76*/ 	.byte	0x3f
	.zero		1


	//   ....[61]....
        /*0f78*/ 	.word	0x000112e0
        /*0f7c*/ 	.word	0x000000d1
        /*0f80*/ 	.word	0x00032450
        /*0f84*/ 	.short	0x010a
        /*0f86*/ 	.byte	0x3f
	.zero		1


	//   ....[62]....
        /*0f88*/ 	.word	0x00011480
        /*0f8c*/ 	.word	0x00000000
        /*0f90*/ 	.word	0x00032440
        /*0f94*/ 	.short	0x010a
        /*0f96*/ 	.byte	0x3f
	.zero		1


	//   ....[63]....
        /*0f98*/ 	.word	0x00012d20
        /*0f9c*/ 	.word	0x00000002
        /*0fa0*/ 	.word	0x00032420
        /*0fa4*/ 	.short	0x010a
        /*0fa6*/ 	.byte	0x3f
	.zero		1


	//   ....[64]....
        /*0fa8*/ 	.word	0x00012d70
        /*0fac*/ 	.word	0x00000002
        /*0fb0*/ 	.word	0x00032460
        /*0fb4*/ 	.short	0x010a
        /*0fb6*/ 	.byte	0x3f
	.zero		1


	//   ....[65]....
        /*0fb8*/ 	.word	0x00012dc0
        /*0fbc*/ 	.word	0x00000003
        /*0fc0*/ 	.word	0x00032440
        /*0fc4*/ 	.short	0x010a
        /*0fc6*/ 	.byte	0x3f
	.zero		1


	//   ....[66]....
        /*0fc8*/ 	.word	0x00012e10
        /*0fcc*/ 	.word	0x00000003
        /*0fd0*/ 	.word	0x00032460
        /*0fd4*/ 	.short	0x010a
        /*0fd6*/ 	.byte	0x3f
	.zero		1


	//   ....[67]....
        /*0fd8*/ 	.word	0x00012e60
        /*0fdc*/ 	.word	0x00000004
        /*0fe0*/ 	.word	0x00032440
        /*0fe4*/ 	.short	0x010a
        /*0fe6*/ 	.byte	0x3f
	.zero		1


	//   ....[68]....
        /*0fe8*/ 	.word	0x00012eb0
        /*0fec*/ 	.word	0x00000004
        /*0ff0*/ 	.word	0x00032460
        /*0ff4*/ 	.short	0x010a
        /*0ff6*/ 	.byte	0x3f
	.zero		1


	//   ....[69]....
        /*0ff8*/ 	.word	0x00012f00
        /*0ffc*/ 	.word	0x00000004
        /*1000*/ 	.word	0x00032440
        /*1004*/ 	.short	0x010a
        /*1006*/ 	.byte	0x3f
	.zero		1


	//   ....[70]....
        /*1008*/ 	.word	0x00012f50
        /*100c*/ 	.word	0x00000004
        /*1010*/ 	.word	0x00032460
        /*1014*/ 	.short	0x010a
        /*1016*/ 	.byte	0x3f
	.zero		1


	//   ....[71]....
        /*1018*/ 	.word	0x000139b0
        /*101c*/ 	.word	0x00000000
        /*1020*/ 	.word	0x00032420
        /*1024*/ 	.short	0x010a
        /*1026*/ 	.byte	0x3f
	.zero		1


	//   ....[72]....
        /*1028*/ 	.word	0x00013b50
        /*102c*/ 	.word	0x00000006
        /*1030*/ 	.word	0x00000000
        /*1034*/ 	.short	0x010a
        /*1036*/ 	.byte	0x3f
	.zero		1


	//   ....[73]....
        /*1038*/ 	.word	0x00013ba0
        /*103c*/ 	.word	0x00000007
        /*1040*/ 	.word	0x00000000
        /*1044*/ 	.short	0x010a
        /*1046*/ 	.byte	0x3f
	.zero		1


	//   ....[74]....
        /*1048*/ 	.word	0x00013bf0
        /*104c*/ 	.word	0x00000004
        /*1050*/ 	.word	0x00000000
        /*1054*/ 	.short	0x010a
        /*1056*/ 	.byte	0x3f
	.zero		1


	//----- nvinfo : EIATTR_NUM_MBARRIERS
	.align		4
.L_269:
        /*1058*/ 	.byte	0x03, 0x38
        /*105a*/ 	.short	0x0017


	//----- nvinfo : EIATTR_EXIT_INSTR_OFFSETS
	.align		4
        /*105c*/ 	.byte	0x04, 0x1c
        /*105e*/ 	.short	(.L_271 - .L_270)


	//   ....[0]....
.L_270:
        /*1060*/ 	.word	0x00000ac0


	//   ....[1]....
        /*1064*/ 	.word	0x0000a4c0


	//   ....[2]....
        /*1068*/ 	.word	0x00011120


	//----- nvinfo : EIATTR_MAX_THREADS
	.align		4
.L_271:
        /*106c*/ 	.byte	0x04, 0x05
        /*106e*/ 	.short	(.L_273 - .L_272)
.L_272:
        /*1070*/ 	.word	0x00000180
        /*1074*/ 	.word	0x00000001
        /*1078*/ 	.word	0x00000001


	//----- nvinfo : EIATTR_CRS_STACK_SIZE
	.align		4
.L_273:
        /*107c*/ 	.byte	0x04, 0x1e
        /*107e*/ 	.short	(.L_275 - .L_274)
.L_274:
        /*1080*/ 	.word	0x00000000


	//----- nvinfo : EIATTR_CBANK_PARAM_SIZE
	.align		4
.L_275:
        /*1084*/ 	.byte	0x03, 0x19
        /*1086*/ 	.short	0x0bf0


	//----- nvinfo : EIATTR_PARAM_CBANK
	.align		4
        /*1088*/ 	.byte	0x04, 0x0a
        /*108a*/ 	.short	(.L_277 - .L_276)
	.align		4
.L_276:
        /*108c*/ 	.word	index@(.nv.constant0._ZN7cutlass13device_kernelIN5flash11enable_sm90INS1_16FlashAttnFwdSm90INS1_25CollectiveMainloopFwdSm90ILi2EN4cute5tupleIJNS5_1CILi1EEES8_S8_EEENS6_IJNS7_ILi128EEENS7_ILi96EEENS7_ILi64EEEEEELi256ENS_10bfloat16_tEfNS_4arch4Sm90ELb0ELb0ELb1ELb1ELb0ELb0ELb1ELb1ELb0ELb1ELb0ELb0EEENS1_21CollectiveEpilogueFwdINS6_IJSA_NS7_ILi256EEESB_EEES9_SE_SG_Li256ELb1ELb1ELb0ELb0EEENS1_36VarlenDynamicPersistentTileSchedulerILi128ELi96ELi256ELi128ELb0ELb1ELb1ELb0ELb1ELb1EEEEEEEEEvNT_6ParamsE)
        /*1090*/ 	.short	0x0210
        /*1092*/ 	.short	0x0bf0


	//----- nvinfo : EIATTR_SW_WAR
	.align		4
.L_277:
        /*1094*/ 	.byte	0x04, 0x36
        /*1096*/ 	.short	(.L_279 - .L_278)
.L_278:
        /*1098*/ 	.word	0x00000008
.L_279:


//--------------------- .nv.info._ZN7cutlass13device_kernelIN5flash11enable_sm90INS1_16FlashAttnFwdSm90INS1_25CollectiveMainloopFwdSm90ILi2EN4cute5tupleIJNS5_1CILi1EEES8_S8_EEENS6_IJNS7_ILi128EEENS7_ILi96EEENS7_ILi64EEEEEELi256ENS_10bfloat16_tEfNS_4arch4Sm90ELb0ELb0ELb1ELb1ELb0ELb1ELb1ELb1ELb0ELb1ELb0ELb0EEENS1_21CollectiveEpilogueFwdINS6_IJSA_NS7_ILi256EEESB_EEES9_SE_SG_Li256ELb1ELb1ELb0ELb0EEENS1_36VarlenDynamicPersistentTileSchedulerILi128ELi96ELi256ELi128ELb0ELb1ELb1ELb0ELb1ELb1EEEEEEEEEvNT_6ParamsE --------------------------
	.section	.nv.info._ZN7cutlass13device_kernelIN5flash11enable_sm90INS1_16FlashAttnFwdSm90INS1_25CollectiveMainloopFwdSm90ILi2EN4cute5tupleIJNS5_1CILi1EEES8_S8_EEENS6_IJNS7_ILi128EEENS7_ILi96EEENS7_ILi64EEEEEELi256ENS_10bfloat16_tEfNS_4arch4Sm90ELb0ELb0ELb1ELb1ELb0ELb1ELb1ELb1ELb0ELb1ELb0ELb0EEENS1_21CollectiveEpilogueFwdINS6_IJSA_NS7_ILi256EEESB_EEES9_SE_SG_Li256ELb1ELb1ELb0ELb0EEENS1_36VarlenDynamicPersistentTileSchedulerILi128ELi96ELi256ELi128ELb0ELb1ELb1ELb0ELb1ELb1EEEEEEEEEvNT_6ParamsE,"",@"SHT_CUDA_INFO"
	.sectionflags	@""
	.align	4


	//----- nvinfo : EIATTR_CUDA_API_VERSION
	.align		4
        /*0000*/ 	.byte	0x04, 0x37
        /*0002*/ 	.short	(.L_281 - .L_280)
.L_280:
        /*0004*/ 	.word	0x00000082


	//----- nvinfo : EIATTR_KPARAM_INFO
	.align		4
.L_281:
        /*0008*/ 	.byte	0x04, 0x17
        /*000a*/ 	.short	(.L_283 - .L_282)
.L_282:
        /*000c*/ 	.word	0x00000000
        /*0010*/ 	.short	0x0000
        /*0012*/ 	.short	0x0070
        /*0014*/ 	.byte	0x00, 0xf0, 0x01, 0x2e


	//----- nvinfo : EIATTR_SPARSE_MMA_MASK
	.align		4
.L_283:
        /*0018*/ 	.byte	0x03, 0x50
        /*001a*/ 	.short	0x0000


	//----- nvinfo : EIATTR_MAXREG_COUNT
	.align		4
        /*001c*/ 	.byte	0x03, 0x1b
        /*001e*/ 	.short	0x00a8


	//----- nvinfo : EIATTR_NUM_BARRIERS
	.align		4
        /*0020*/ 	.byte	0x02, 0x4c
        /*0022*/ 	.byte	0x10
	.zero		1


	//----- nvinfo : EIATTR_EXTERNS
	.align		4
        /*0024*/ 	.byte	0x04, 0x0f
        /*0026*/ 	.short	(.L_285 - .L_284)


	//   ....[0]....
	.align		4
.L_284:
        /*0028*/ 	.word	index@(__assertfail)


	//----- nvinfo : EIATTR_ANNOTATIONS
	.align		4
.L_285:
        /*002c*/ 	.byte	0x04, 0x55
        /*002e*/ 	.short	(.L_287 - .L_286)


	//   ....[0]....
.L_286:
        /* <DEDUP_REMOVED lines=132> */


	//----- nvinfo : EIATTR_MERCURY_ISA_VERSION
	.align		4
.L_287:
        /*0860*/ 	.byte	0x03, 0x5f
        /*0862*/ 	.short	0x0101


	//----- nvinfo : EIATTR_UNUSED_LOAD_BYTE_OFFSET
	.align		4
        /*0864*/ 	.byte	0x04, 0x44
        /*0866*/ 	.short	(.L_289 - .L_288)


	//   ....[0]....
.L_288:
        /*0868*/ 	.word	0x00000ae0
        /*086c*/ 	.word	0x0000fff0


	//   ....[1]....
        /*0870*/ 	.word	0x0000eae0
        /*0874*/ 	.word	0x0000fff0


	//----- nvinfo : EIATTR_INT_WARP_WIDE_INSTR_OFFSETS
	.align		4
.L_289:
        /*0878*/ 	.byte	0x04, 0x31
        /*087a*/ 	.short	(.L_291 - .L_290)


	//   ....[0]....
.L_290:
        /*087c*/ 	.word	0x00000180


	//   ....[1]....
        /*0880*/ 	.word	0x000001c0


	//   ....[2]....
        /*0884*/ 	.word	0x00000230


	//   ....[3]....
        /*0888*/ 	.word	0x000002a0


	//   ....[4]....
        /*088c*/ 	.word	0x00013f30


	//   ....[5]....
        /*0890*/ 	.word	0x00013f90


	//   ....[6]....
        /*0894*/ 	.word	0x00018ce0


	//   ....[7]....
        /*0898*/ 	.word	0x00018d40


	//----- nvinfo : EIATTR_COOP_GROUP_MASK_REGIDS
	.align		4
.L_291:
        /*089c*/ 	.byte	0x04, 0x29
        /*089e*/ 	.short	(.L_293 - .L_292)


	//   ....[0]....
.L_292:
        /*08a0*/ 	.word	0xffffffff


	//   ....[1]....
        /*08a4*/ 	.word	0xffffffff


	//   ....[2]....
        /*08a8*/ 	.word	0xffffffff


	//   ....[3]....
        /*08ac*/ 	.word	0xffffffff


	//   ....[4]....
        /*08b0*/ 	.word	0xffffffff


	//   ....[5]....
        /*08b4*/ 	.word	0xffffffff


	//   ....[6]....
        /*08b8*/ 	.word	0xffffffff


	//   ....[7]....
        /*08bc*/ 	.word	0xffffffff


	//   ....[8]....
        /*08c0*/ 	.word	0xffffffff


	//   ....[9]....
        /*08c4*/ 	.word	0xffffffff


	//   ....[10]....
        /*08c8*/ 	.word	0xffffffff


	//   ....[11]....
        /*08cc*/ 	.word	0xffffffff


	//   ....[12]....
        /*08d0*/ 	.word	0xffffffff


	//   ....[13]....
        /*08d4*/ 	.word	0xffffffff


	//   ....[14]....
        /*08d8*/ 	.word	0xffffffff


	//   ....[15]....
        /*08dc*/ 	.word	0xffffffff


	//   ....[16]....
        /*08e0*/ 	.word	0xffffffff


	//   ....[17]....
        /*08e4*/ 	.word	0xffffffff


	//   ....[18]....
        /*08e8*/ 	.word	0xffffffff


	//   ....[19]....
        /*08ec*/ 	.word	0xffffffff


	//   ....[20]....
        /*08f0*/ 	.word	0xffffffff


	//   ....[21]....
        /*08f4*/ 	.word	0xffffffff


	//   ....[22]....
        /*08f8*/ 	.word	0xffffffff


	//   ....[23]....
        /*08fc*/ 	.word	0xffffffff


	//   ....[24]....
        /*0900*/ 	.word	0xffffffff


	//   ....[25]....
        /*0904*/ 	.word	0xffffffff


	//   ....[26]....
        /*0908*/ 	.word	0xffffffff


	//   ....[27]....
        /*090c*/ 	.word	0xffffffff


	//   ....[28]....
        /*0910*/ 	.word	0xffffffff


	//   ....[29]....
        /*0914*/ 	.word	0xffffffff


	//   ....[30]....
        /*0918*/ 	.word	0xffffffff


	//   ....[31]....
        /*091c*/ 	.word	0xffffffff


	//   ....[32]....
        /*0920*/ 	.word	0xffffffff


	//   ....[33]....
        /*0924*/ 	.word	0xffffffff


	//   ....[34]....
        /*0928*/ 	.word	0xffffffff


	//   ....[35]....
        /*092c*/ 	.word	0xffffffff


	//   ....[36]....
        /*0930*/ 	.word	0xffffffff


	//   ....[37]....
        /*0934*/ 	.word	0xffffffff


	//   ....[38]....
        /*0938*/ 	.word	0xffffffff


	//   ....[39]....
        /*093c*/ 	.word	0xffffffff


	//   ....[40]....
        /*0940*/ 	.word	0xffffffff


	//   ....[41]....
        /*0944*/ 	.word	0xffffffff


	//   ....[42]....
        /*0948*/ 	.word	0xffffffff


	//   ....[43]....
        /*094c*/ 	.word	0xffffffff


	//   ....[44]....
        /*0950*/ 	.word	0xffffffff


	//   ....[45]....
        /*0954*/ 	.word	0xffffffff


	//   ....[46]....
        /*0958*/ 	.word	0xffffffff


	//   ....[47]....
        /*095c*/ 	.word	0xffffffff


	//   ....[48]....
        /*0960*/ 	.word	0xffffffff


	//   ....[49]....
        /*0964*/ 	.word	0xffffffff


	//   ....[50]....
        /*0968*/ 	.word	0xffffffff


	//   ....[51]....
        /*096c*/ 	.word	0xffffffff


	//   ....[52]....
        /*0970*/ 	.word	0xffffffff


	//   ....[53]....
        /*0974*/ 	.word	0xffffffff


	//   ....[54]....
        /*0978*/ 	.word	0xffffffff


	//   ....[55]....
        /*097c*/ 	.word	0xffffffff


	//   ....[56]....
        /*0980*/ 	.word	0xffffffff


	//   ....[57]....
        /*0984*/ 	.word	0xffffffff


	//   ....[58]....
        /*0988*/ 	.word	0xffffffff


	//   ....[59]....
        /*098c*/ 	.word	0xffffffff


	//   ....[60]....
        /*0990*/ 	.word	0xffffffff


	//   ....[61]....
        /*0994*/ 	.word	0xffffffff


	//   ....[62]....
        /*0998*/ 	.word	0xffffffff


	//   ....[63]....
        /*099c*/ 	.word	0xffffffff


	//   ....[64]....
        /*09a0*/ 	.word	0xffffffff


	//   ....[65]....
        /*09a4*/ 	.word	0xffffffff


	//   ....[66]....
        /*09a8*/ 	.word	0xffffffff


	//   ....[67]....
        /*09ac*/ 	.word	0xffffffff


	//   ....[68]....
        /*09b0*/ 	.word	0xffffffff


	//   ....[69]....
        /*09b4*/ 	.word	0xffffffff


	//   ....[70]....
        /*09b8*/ 	.word	0xffffffff


	//   ....[71]....
        /*09bc*/ 	.word	0xffffffff


	//   ....[72]....
        /*09c0*/ 	.word	0xffffffff


	//   ....[73]....
        /*09c4*/ 	.word	0xffffffff


	//   ....[74]....
        /*09c8*/ 	.word	0xffffffff


	//   ....[75]....
        /*09cc*/ 	.word	0xffffffff


	//   ....[76]....
        /*09d0*/ 	.word	0xffffffff


	//   ....[77]....
        /*09d4*/ 	.word	0xffffffff


	//   ....[78]....
        /*09d8*/ 	.word	0xffffffff


	//   ....[79]....
        /*09dc*/ 	.word	0xffffffff


	//   ....[80]....
        /*09e0*/ 	.word	0xffffffff


	//   ....[81]....
        /*09e4*/ 	.word	0xffffffff


	//   ....[82]....
        /*09e8*/ 	.word	0xffffffff


	//   ....[83]....
        /*09ec*/ 	.word	0xffffffff


	//   ....[84]....
        /*09f0*/ 	.word	0xffffffff


	//   ....[85]....
        /*09f4*/ 	.word	0xffffffff


	//   ....[86]....
        /*09f8*/ 	.word	0xffffffff


	//   ....[87]....
        /*09fc*/ 	.word	0xffffffff


	//   ....[88]....
        /*0a00*/ 	.word	0xffffffff


	//   ....[89]....
        /*0a04*/ 	.word	0xffffffff


	//   ....[90]....
        /*0a08*/ 	.word	0xffffffff


	//   ....[91]....
        /*0a0c*/ 	.word	0xffffffff


	//   ....[92]....
        /*0a10*/ 	.word	0xffffffff


	//   ....[93]....
        /*0a14*/ 	.word	0xffffffff


	//   ....[94]....
        /*0a18*/ 	.word	0xffffffff


	//   ....[95]....
        /*0a1c*/ 	.word	0xffffffff


	//   ....[96]....
        /*0a20*/ 	.word	0xffffffff


	//   ....[97]....
        /*0a24*/ 	.word	0xffffffff


	//   ....[98]....
        /*0a28*/ 	.word	0xffffffff


	//   ....[99]....
        /*0a2c*/ 	.word	0xffffffff


	//   ....[100]....
        /*0a30*/ 	.word	0xffffffff


	//   ....[101]....
        /*0a34*/ 	.word	0xffffffff


	//   ....[102]....
        /*0a38*/ 	.word	0xffffffff


	//   ....[103]....
        /*0a3c*/ 	.word	0xffffffff


	//   ....[104]....
        /*0a40*/ 	.word	0xffffffff


	//   ....[105]....
        /*0a44*/ 	.word	0xffffffff


	//   ....[106]....
        /*0a48*/ 	.word	0xffffffff


	//   ....[107]....
        /*0a4c*/ 	.word	0xffffffff


	//   ....[108]....
        /*0a50*/ 	.word	0xffffffff


	//   ....[109]....
        /*0a54*/ 	.word	0xffffffff


	//   ....[110]....
        /*0a58*/ 	.word	0xffffffff


	//   ....[111]....
        /*0a5c*/ 	.word	0xffffffff


	//   ....[112]....
        /*0a60*/ 	.word	0xffffffff


	//   ....[113]....
        /*0a64*/ 	.word	0xffffffff


	//   ....[114]....
        /*0a68*/ 	.word	0xffffffff


	//   ....[115]....
        /*0a6c*/ 	.word	0xffffffff


	//   ....[116]....
        /*0a70*/ 	.word	0x0500000f


	//   ....[117]....
        /*0a74*/ 	.word	0x0500000f


	//   ....[118]....
        /*0a78*/ 	.word	0x0500000f


	//   ....[119]....
        /*0a7c*/ 	.word	0x0500000f


	//   ....[120]....
        /*0a80*/ 	.word	0x0500000f


	//   ....[121]....
        /*0a84*/ 	.word	0x0500000f


	//   ....[122]....
        /*0a88*/ 	.word	0x0500000f


	//   ....[123]....
        /*0a8c*/ 	.word	0x0500000f


	//   ....[124]....
        /*0a90*/ 	.word	0x0500000f


	//   ....[125]....
        /*0a94*/ 	.word	0x0500000f


	//   ....[126]....
        /*0a98*/ 	.word	0x0500000f


	//   ....[127]....
        /*0a9c*/ 	.word	0x0500000f


	//   ....[128]....
        /*0aa0*/ 	.word	0x0500000f


	//   ....[129]....
        /*0aa4*/ 	.word	0x0500000f


	//   ....[130]....
        /*0aa8*/ 	.word	0x0500000f


	//   ....[131]....
        /*0aac*/ 	.word	0x0500000f


	//   ....[132]....
        /*0ab0*/ 	.word	0x0500000f


	//   ....[133]....
        /*0ab4*/ 	.word	0x0500000f


	//   ....[134]....
        /*0ab8*/ 	.word	0x0500000f


	//   ....[135]....
        /*0abc*/ 	.word	0x0500000f


	//   ....[136]....
        /*0ac0*/ 	.word	0x0500000f


	//   ....[137]....
        /*0ac4*/ 	.word	0x0500000f


	//   ....[138]....
        /*0ac8*/ 	.word	0x0500000f


	//   ....[139]....
        /*0acc*/ 	.word	0x0500000f


	//   ....[140]....
        /*0ad0*/ 	.word	0x0500000f


	//   ....[141]....
        /*0ad4*/ 	.word	0x0500000f


	//   ....[142]....
        /*0ad8*/ 	.word	0x0500000f


	//   ....[143]....
        /*0adc*/ 	.word	0x0500000f


	//   ....[144]....
        /*0ae0*/ 	.word	0x0500000f


	//   ....[145]....
        /*0ae4*/ 	.word	0x0500000f


	//   ....[146]....
        /*0ae8*/ 	.word	0x0500000f


	//   ....[147]....
        /*0aec*/ 	.word	0x0500000f


	//   ....[148]....
        /*0af0*/ 	.word	0x0500000f


	//   ....[149]....
        /*0af4*/ 	.word	0x0500000f


	//   ....[150]....
        /*0af8*/ 	.word	0x0500000f


	//   ....[151]....
        /*0afc*/ 	.word	0x0500000f


	//   ....[152]....
        /*0b00*/ 	.word	0x0500000f


	//   ....[153]....
        /*0b04*/ 	.word	0x0500000f


	//   ....[154]....
        /*0b08*/ 	.word	0x0500000f


	//   ....[155]....
        /*0b0c*/ 	.word	0x0500000f


	//   ....[156]....
        /*0b10*/ 	.word	0x0500000f


	//   ....[157]....
        /*0b14*/ 	.word	0x0500000f


	//   ....[158]....
        /*0b18*/ 	.word	0x0500000f


	//   ....[159]....
        /*0b1c*/ 	.word	0x0500000f


	//   ....[160]....
        /*0b20*/ 	.word	0x0500000f


	//   ....[161]....
        /*0b24*/ 	.word	0x0500000f


	//   ....[162]....
        /*0b28*/ 	.word	0x0500000f


	//   ....[163]....
        /*0b2c*/ 	.word	0x0500000f


	//   ....[164]....
        /*0b30*/ 	.word	0x0500000f


	//   ....[165]....
        /*0b34*/ 	.word	0x0500000f


	//   ....[166]....
        /*0b38*/ 	.word	0x0500000f


	//   ....[167]....
        /*0b3c*/ 	.word	0x0500000f


	//   ....[168]....
        /*0b40*/ 	.word	0x0500000f


	//   ....[169]....
        /*0b44*/ 	.word	0x0500000f


	//   ....[170]....
        /*0b48*/ 	.word	0x0500000f


	//   ....[171]....
        /*0b4c*/ 	.word	0x0500000f


	//   ....[172]....
        /*0b50*/ 	.word	0x0500000f


	//   ....[173]....
        /*0b54*/ 	.word	0x0500000f


	//   ....[174]....
        /*0b58*/ 	.word	0x0500000f


	//   ....[175]....
        /*0b5c*/ 	.word	0x0500000f


	//   ....[176]....
        /*0b60*/ 	.word	0x0500000f


	//   ....[177]....
        /*0b64*/ 	.word	0x0500000f


	//   ....[178]....
        /*0b68*/ 	.word	0x0500000f


	//   ....[179]....
        /*0b6c*/ 	.word	0x0500000f


	//   ....[180]....
        /*0b70*/ 	.word	0x0500000f


	//   ....[181]....
        /*0b74*/ 	.word	0x0500000f


	//   ....[182]....
        /*0b78*/ 	.word	0x0500000f


	//   ....[183]....
        /*0b7c*/ 	.word	0x0500000f


	//   ....[184]....
        /*0b80*/ 	.word	0x0500000f


	//----- nvinfo : EIATTR_COOP_GROUP_INSTR_OFFSETS
	.align		4
.L_293:
        /*0b84*/ 	.byte	0x04, 0x28
        /*0b86*/ 	.short	(.L_295 - .L_294)


	//   ....[0]....
.L_294:
        /*0b88*/ 	.word	0x00000060


	//   ....[1]....
        /*0b8c*/ 	.word	0x00000190


	//   ....[2]....
        /*0b90*/ 	.word	0x00000250


	//   ....[3]....
        /*0b94*/ 	.word	0x00000420


	//   ....[4]....
        /*0b98*/ 	.word	0x00000580


	//   ....[5]....
        /*0b9c*/ 	.word	0x000006a0


	//   ....[6]....
        /*0ba0*/ 	.word	0x00000800


	//   ....[7]....
        /*0ba4*/ 	.word	0x00005e10


	//   ....[8]....
        /*0ba8*/ 	.word	0x00006380


	//   ....[9]....
        /*0bac*/ 	.word	0x00006390


	//   ....[10]....
        /*0bb0*/ 	.word	0x000063a0


	//   ....[11]....
        /*0bb4*/ 	.word	0x000063b0


	//   ....[12]....
        /*0bb8*/ 	.word	0x00007360


	//   ....[13]....
        /*0bbc*/ 	.word	0x00007370


	//   ....[14]....
        /*0bc0*/ 	.word	0x00007380


	//   ....[15]....
        /*0bc4*/ 	.word	0x00007390


	//   ....[16]....
        /*0bc8*/ 	.word	0x0000a310


	//   ....[17]....
        /*0bcc*/ 	.word	0x0000a380


	//   ....[18]....
        /*0bd0*/ 	.word	0x0000a3a0


	//   ....[19]....
        /*0bd4*/ 	.word	0x0000a3c0


	//   ....[20]....
        /*0bd8*/ 	.word	0x0000c4b0


	//   ....[21]....
        /*0bdc*/ 	.word	0x0000c4d0


	//   ....[22]....
        /*0be0*/ 	.word	0x0000cb20


	//   ....[23]....
        /*0be4*/ 	.word	0x0000cbe0


	//   ....[24]....
        /*0be8*/ 	.word	0x0000e060


	//   ....[25]....
        /*0bec*/ 	.word	0x0000e0d0


	//   ....[26]....
        /*0bf0*/ 	.word	0x0000e130


	//   ....[27]....
        /*0bf4*/ 	.word	0x0000e160


	//   ....[28]....
        /*0bf8*/ 	.word	0x0000fab0


	//   ....[29]....
        /*0bfc*/ 	.word	0x0000fb10


	//   ....[30]....
        /*0c00*/ 	.word	0x0000fb40


	//   ....[31]....
        /*0c04*/ 	.word	0x0000fb90


	//   ....[32]....
        /*0c08*/ 	.word	0x00010490


	//   ....[33]....
        /*0c0c*/ 	.word	0x000104b0


	//   ....[34]....
        /*0c10*/ 	.word	0x00010600


	//   ....[35]....
        /*0c14*/ 	.word	0x00010620


	//   ....[36]....
        /*0c18*/ 	.word	0x00010760


	//   ....[37]....
        /*0c1c*/ 	.word	0x00010780


	//   ....[38]....
        /*0c20*/ 	.word	0x000108c0


	//   ....[39]....
        /*0c24*/ 	.word	0x000108d0


	//   ....[40]....
        /*0c28*/ 	.word	0x00011130


	//   ....[41]....
        /*0c2c*/ 	.word	0x00011140


	//   ....[42]....
        /*0c30*/ 	.word	0x00011320


	//   ....[43]....
        /*0c34*/ 	.word	0x00011330


	//   ....[44]....
        /*0c38*/ 	.word	0x00011500


	//   ....[45]....
        /*0c3c*/ 	.word	0x00011510


	//   ....[46]....
        /*0c40*/ 	.word	0x000116e0


	//   ....[47]....
        /*0c44*/ 	.word	0x000116f0


	//   ....[48]....
        /*0c48*/ 	.word	0x00011910


	//   ....[49]....
        /*0c4c*/ 	.word	0x00011b00


	//   ....[50]....
        /*0c50*/ 	.word	0x00011b30


	//   ....[51]....
        /*0c54*/ 	.word	0x00011b60


	//   ....[52]....
        /*0c58*/ 	.word	0x00011b90


	//   ....[53]....
        /*0c5c*/ 	.word	0x00011bc0


	//   ....[54]....
        /*0c60*/ 	.word	0x00011bf0


	//   ....[55]....
        /*0c64*/ 	.word	0x00011d60


	//   ....[56]....
        /*0c68*/ 	.word	0x00011d90


	//   ....[57]....
        /*0c6c*/ 	.word	0x00011dc0


	//   ....[58]....
        /*0c70*/ 	.word	0x00011df0


	//   ....[59]....
        /*0c74*/ 	.word	0x00011e20


	//   ....[60]....
        /*0c78*/ 	.word	0x00011e50


	//   ....[61]....
        /*0c7c*/ 	.word	0x00011ef0


	//   ....[62]....
        /*0c80*/ 	.word	0x00011f20


	//   ....[63]....
        /*0c84*/ 	.word	0x00011fb0


	//   ....[64]....
        /*0c88*/ 	.word	0x00012b50


	//   ....[65]....
        /*0c8c*/ 	.word	0x00014540


	//   ....[66]....
        /*0c90*/ 	.word	0x000150d0


	//   ....[67]....
        /*0c94*/ 	.word	0x000150f0


	//   ....[68]....
        /*0c98*/ 	.word	0x00015120


	//   ....[69]....
        /*0c9c*/ 	.word	0x00015140


	//   ....[70]....
        /*0ca0*/ 	.word	0x000151f0


	//   ....[71]....
        /*0ca4*/ 	.word	0x00015280


	//   ....[72]....
        /*0ca8*/ 	.word	0x000152b0


	//   ....[73]....
        /*0cac*/ 	.word	0x00015330


	//   ....[74]....
        /*0cb0*/ 	.word	0x00015360


	//   ....[75]....
        /*0cb4*/ 	.word	0x000153e0


	//   ....[76]....
        /*0cb8*/ 	.word	0x00015410


	//   ....[77]....
        /*0cbc*/ 	.word	0x00015490


	//   ....[78]....
        /*0cc0*/ 	.word	0x000154c0


	//   ....[79]....
        /*0cc4*/ 	.word	0x00015520


	//   ....[80]....
        /*0cc8*/ 	.word	0x00015530


	//   ....[81]....
        /*0ccc*/ 	.word	0x000155a0


	//   ....[82]....
        /*0cd0*/ 	.word	0x00015cc0


	//   ....[83]....
        /*0cd4*/ 	.word	0x00015ce0


	//   ....[84]....
        /*0cd8*/ 	.word	0x00015d00


	//   ....[85]....
        /*0cdc*/ 	.word	0x00015db0


	//   ....[86]....
        /*0ce0*/ 	.word	0x00015e70


	//   ....[87]....
        /*0ce4*/ 	.word	0x00015e80


	//   ....[88]....
        /*0ce8*/ 	.word	0x00015f40


	//   ....[89]....
        /*0cec*/ 	.word	0x00015f50


	//   ....[90]....
        /*0cf0*/ 	.word	0x00015ff0


	//   ....[91]....
        /*0cf4*/ 	.word	0x00016000


	//   ....[92]....
        /*0cf8*/ 	.word	0x000160b0


	//   ....[93]....
        /*0cfc*/ 	.word	0x000160c0


	//   ....[94]....
        /*0d00*/ 	.word	0x00016170


	//   ....[95]....
        /*0d04*/ 	.word	0x00016180


	//   ....[96]....
        /*0d08*/ 	.word	0x000161f0


	//   ....[97]....
        /*0d0c*/ 	.word	0x00016240


	//   ....[98]....
        /*0d10*/ 	.word	0x00018f70


	//   ....[99]....
        /*0d14*/ 	.word	0x00018fa0


	//   ....[100]....
        /*0d18*/ 	.word	0x00018fe0


	//   ....[101]....
        /*0d1c*/ 	.word	0x00019010


	//   ....[102]....
        /*0d20*/ 	.word	0x00019040


	//   ....[103]....
        /*0d24*/ 	.word	0x00019070


	//   ....[104]....
        /*0d28*/ 	.word	0x000190a0


	//   ....[105]....
        /*0d2c*/ 	.word	0x000190d0


	//   ....[106]....
        /*0d30*/ 	.word	0x00019250


	//   ....[107]....
        /*0d34*/ 	.word	0x00019280


	//   ....[108]....
        /*0d38*/ 	.word	0x000192b0


	//   ....[109]....
        /*0d3c*/ 	.word	0x000192e0


	//   ....[110]....
        /*0d40*/ 	.word	0x00019310


	//   ....[111]....
        /*0d44*/ 	.word	0x00019340


	//   ....[112]....
        /*0d48*/ 	.word	0x00019400


	//   ....[113]....
        /*0d4c*/ 	.word	0x00019420


	//   ....[114]....
        /*0d50*/ 	.word	0x00019490


	//   ....[115]....
        /*0d54*/ 	.word	0x00019920


	//   ....[116]....
        /*0d58*/ 	.word	0x00019db0


	//   ....[117]....
        /*0d5c*/ 	.word	0x00019e50


	//   ....[118]....
        /*0d60*/ 	.word	0x00019ee0


	//   ....[119]....
        /*0d64*/ 	.word	0x00019f30


	//   ....[120]....
        /*0d68*/ 	.word	0x00019f80


	//   ....[121]....
        /*0d6c*/ 	.word	0x0001a060


	//   ....[122]....
        /*0d70*/ 	.word	0x0001a0f0


	//   ....[123]....
        /*0d74*/ 	.word	0x0001a140


	//   ....[124]....
        /*0d78*/ 	.word	0x0001a190


	//   ....[125]....
        /*0d7c*/ 	.word	0x0001a3f0


	//   ....[126]....
        /*0d80*/ 	.word	0x0001a440


	//   ....[127]....
        /*0d84*/ 	.word	0x0001a4d0


	//   ....[128]....
        /*0d88*/ 	.word	0x0001a560


	//   ....[129]....
        /*0d8c*/ 	.word	0x0001a5f0


	//   ....[130]....
        /*0d90*/ 	.word	0x0001a680


	//   ....[131]....
        /*0d94*/ 	.word	0x0001a710


	//   ....[132]....
        /*0d98*/ 	.word	0x0001a7a0


	//   ....[133]....
        /*0d9c*/ 	.word	0x0001a860


	//   ....[134]....
        /*0da0*/ 	.word	0x0001ab50


	//   ....[135]....
        /*0da4*/ 	.word	0x0001acd0


	//   ....[136]....
        /*0da8*/ 	.word	0x0001ad40


	//   ....[137]....
        /*0dac*/ 	.word	0x0001ada0


	//   ....[138]....
        /*0db0*/ 	.word	0x0001ae00


	//   ....[139]....
        /*0db4*/ 	.word	0x0001aed0


	//   ....[140]....
        /*0db8*/ 	.word	0x0001af90


	//   ....[141]....
        /*0dbc*/ 	.word	0x0001b0a0


	//   ....[142]....
        /*0dc0*/ 	.word	0x0001b140


	//   ....[143]....
        /*0dc4*/ 	.word	0x0001b210


	//   ....[144]....
        /*0dc8*/ 	.word	0x0001b2b0


	//   ....[145]....
        /*0dcc*/ 	.word	0x0001b380


	//   ....[146]....
        /*0dd0*/ 	.word	0x0001b420


	//   ....[147]....
        /*0dd4*/ 	.word	0x0001b4f0


	//   ....[148]....
        /*0dd8*/ 	.word	0x0001b590


	//   ....[149]....
        /*0ddc*/ 	.word	0x0001b640


	//   ....[150]....
        /*0de0*/ 	.word	0x0001b720


	//   ....[151]....
        /*0de4*/ 	.word	0x0001b970


	//   ....[152]....
        /*0de8*/ 	.word	0x0001ba40


	//   ....[153]....
        /*0dec*/ 	.word	0x0001bb10


	//   ....[154]....
        /*0df0*/ 	.word	0x0001bb80


	//   ....[155]....
        /*0df4*/ 	.word	0x0001bc90


	//   ....[156]....
        /*0df8*/ 	.word	0x0001bd80


	//   ....[157]....
        /*0dfc*/ 	.word	0x0001be10


	//   ....[158]....
        /*0e00*/ 	.word	0x0001bf00


	//   ....[159]....
        /*0e04*/ 	.word	0x0001bf90


	//   ....[160]....
        /*0e08*/ 	.word	0x0001c080


	//   ....[161]....
        /*0e0c*/ 	.word	0x0001c110


	//   ....[162]....
        /*0e10*/ 	.word	0x0001c1f0


	//   ....[163]....
        /*0e14*/ 	.word	0x0001c320


	//   ....[164]....
        /*0e18*/ 	.word	0x0001c370


	//   ....[165]....
        /*0e1c*/ 	.word	0x0001c3d0


	//   ....[166]....
        /*0e20*/ 	.word	0x0001c470


	//   ....[167]....
        /*0e24*/ 	.word	0x0001c810


	//   ....[168]....
        /*0e28*/ 	.word	0x0001c8b0


	//   ....[169]....
        /*0e2c*/ 	.word	0x0001c9d0


	//   ....[170]....
        /*0e30*/ 	.word	0x0001ca50


	//   ....[171]....
        /*0e34*/ 	.word	0x0001cad0


	//   ....[172]....
        /*0e38*/ 	.word	0x0001cb50


	//   ....[173]....
        /*0e3c*/ 	.word	0x0001cbd0


	//   ....[174]....
        /*0e40*/ 	.word	0x0001cc60


	//   ....[175]....
        /*0e44*/ 	.word	0x0001cd00


	//   ....[176]....
        /*0e48*/ 	.word	0x0001cdb0


	//   ....[177]....
        /*0e4c*/ 	.word	0x0001ce30


	//   ....[178]....
        /*0e50*/ 	.word	0x0001ceb0


	//   ....[179]....
        /*0e54*/ 	.word	0x0001cf30


	//   ....[180]....
        /*0e58*/ 	.word	0x0001cfc0


	//   ....[181]....
        /*0e5c*/ 	.word	0x0001d040


	//   ....[182]....
        /*0e60*/ 	.word	0x0001d0e0


	//   ....[183]....
        /*0e64*/ 	.word	0x0001d170


	//   ....[184]....
        /*0e68*/ 	.word	0x0001d2a0


	//----- nvinfo : EIATTR_REG_RECONFIG
	.align		4
.L_295:
        /*0e6c*/ 	.byte	0x01, 0x54
	.zero		2


	//----- nvinfo : EIATTR_SYSCALL_OFFSETS
	.align		4
        /*0e70*/ 	.byte	0x04, 0x46
        /*0e72*/ 	.short	(.L_297 - .L_296)


	//   ....[0]....
.L_296:
        /*0e74*/ 	.word	0x00001810


	//   ....[1]....
        /*0e78*/ 	.word	0x00001960


	//   ....[2]....
        /*0e7c*/ 	.word	0x00005f80


	//   ....[3]....
        /*0e80*/ 	.word	0x000062f0


	//   ....[4]....
        /*0e84*/ 	.word	0x00014130


	//   ....[5]....
        /*0e88*/ 	.word	0x00014290


	//   ....[6]....
        /*0e8c*/ 	.word	0x00014390


	//   ....[7]....
        /*0e90*/ 	.word	0x00014ca0


	//   ....[8]....
        /*0e94*/ 	.word	0x000158c0


	//----- nvinfo : EIATTR_MBARRIER_INSTR_OFFSETS
	.align		4
.L_297:
        /*0e98*/ 	.byte	0x04, 0x39
        /*0e9a*/ 	.short	(.L_299 - .L_298)


	//   ....[0]....
.L_298:
        /*0e9c*/ 	.word	0x000002c0
        /*0ea0*/ 	.word	0x000000ff
        /*0ea4*/ 	.word	0x00032400
        /*0ea8*/ 	.short	0x0100
        /*0eaa*/ 	.byte	0x08
	.zero		1


	//   ....[1]....
        /*0eac*/ 	.word	0x000002d0
        /*0eb0*/ 	.word	0x000000ff
        /*0eb4*/ 	.word	0x00032410
        /*0eb8*/ 	.short	0x0100
        /*0eba*/ 	.byte	0x08
	.zero		1


	//   ....[2]....
        /*0ebc*/ 	.word	0x000002e0
        /*0ec0*/ 	.word	0x000000ff
        /*0ec4*/ 	.word	0x00032420
        /*0ec8*/ 	.short	0x0100
        /*0eca*/ 	.byte	0x08
	.zero		1


	//   ....[3]....
        /*0ecc*/ 	.word	0x000003d0
        /*0ed0*/ 	.word	0x000000ff
        /*0ed4*/ 	.word	0x00032430
        /*0ed8*/ 	.short	0x0100
        /*0eda*/ 	.byte	0x08
	.zero		1


	//   ....[4]....
        /*0edc*/ 	.word	0x000003e0
        /*0ee0*/ 	.word	0x000000ff
        /*0ee4*/ 	.word	0x00032440
        /*0ee8*/ 	.short	0x0100
        /*0eea*/ 	.byte	0x08
	.zero		1


	//   ....[5]....
        /*0eec*/ 	.word	0x000003f0
        /*0ef0*/ 	.word	0x000000ff
        /*0ef4*/ 	.word	0x00032438
        /*0ef8*/ 	.short	0x0100
        /*0efa*/ 	.byte	0x08
	.zero		1


	//   ....[6]....
        /*0efc*/ 	.word	0x00000400
        /*0f00*/ 	.word	0x000000ff
        /*0f04*/ 	.word	0x00032448
        /*0f08*/ 	.short	0x0100
        /*0f0a*/ 	.byte	0x08
	.zero		1


	//   ....[7]....
        /*0f0c*/ 	.word	0x00000530
        /*0f10*/ 	.word	0x000000ff
        /*0f14*/ 	.word	0x00032450
        /*0f18*/ 	.short	0x0100
        /*0f1a*/ 	.byte	0x08
	.zero		1


	//   ....[8]....
        /*0f1c*/ 	.word	0x00000540
        /*0f20*/ 	.word	0x000000ff
        /*0f24*/ 	.word	0x00032460
        /*0f28*/ 	.short	0x0100
        /*0f2a*/ 	.byte	0x08
	.zero		1


	//   ....[9]....
        /*0f2c*/ 	.word	0x00000550
        /*0f30*/ 	.word	0x000000ff
        /*0f34*/ 	.word	0x00032458
        /*0f38*/ 	.short	0x0100
        /*0f3a*/ 	.byte	0x08
	.zero		1


	//   ....[10]....
        /*0f3c*/ 	.word	0x00000560
        /*0f40*/ 	.word	0x000000ff
        /*0f44*/ 	.word	0x00032468
        /*0f48*/ 	.short	0x0100
        /*0f4a*/ 	.byte	0x08
	.zero		1


	//   ....[11]....
        /*0f4c*/ 	.word	0x00000650
        /*0f50*/ 	.word	0x000000ff
        /*0f54*/ 	.word	0x00032470
        /*0f58*/ 	.short	0x0100
        /*0f5a*/ 	.byte	0x06
	.zero		1


	//   ....[12]....
        /*0f5c*/ 	.word	0x00000660
        /*0f60*/ 	.word	0x000000ff
        /*0f64*/ 	.word	0x00032480
        /*0f68*/ 	.short	0x0100
        /*0f6a*/ 	.byte	0x06
	.zero		1


	//   ....[13]....
        /*0f6c*/ 	.word	0x00000670
        /*0f70*/ 	.word	0x000000ff
        /*0f74*/ 	.word	0x00032478
        /*0f78*/ 	.short	0x0100
        /*0f7a*/ 	.byte	0x06
	.zero		1


	//   ....[14]....
        /*0f7c*/ 	.word	0x00000680
        /*0f80*/ 	.word	0x000000ff
        /*0f84*/ 	.word	0x00032488
        /*0f88*/ 	.short	0x0100
        /*0f8a*/ 	.byte	0x06
	.zero		1


	//   ....[15]....
        /*0f8c*/ 	.word	0x000007b0
        /*0f90*/ 	.word	0x000000ff
        /*0f94*/ 	.word	0x00032490
        /*0f98*/ 	.short	0x0100
        /*0f9a*/ 	.byte	0x08
	.zero		1


	//   ....[16]....
        /*0f9c*/ 	.word	0x000007c0
        /*0fa0*/ 	.word	0x000000ff
        /*0fa4*/ 	.word	0x000324a0
        /*0fa8*/ 	.short	0x0100
        /*0faa*/ 	.byte	0x08
	.zero		1


	//   ....[17]....
        /*0fac*/ 	.word	0x000007d0
        /*0fb0*/ 	.word	0x000000ff
        /*0fb4*/ 	.word	0x00032498
        /*0fb8*/ 	.short	0x0100
        /*0fba*/ 	.byte	0x08
	.zero		1


	//   ....[18]....
        /*0fbc*/ 	.word	0x000007e0
        /*0fc0*/ 	.word	0x000000ff
        /*0fc4*/ 	.word	0x000324a8
        /*0fc8*/ 	.short	0x0100
        /*0fca*/ 	.byte	0x08
	.zero		1


	//   ....[19]....
        /*0fcc*/ 	.word	0x00000910
        /*0fd0*/ 	.word	0x000000ff
        /*0fd4*/ 	.word	0x000324b0
        /*0fd8*/ 	.short	0x0100
        /*0fda*/ 	.byte	0x08
	.zero		1


	//   ....[20]....
        /*0fdc*/ 	.word	0x00000920
        /*0fe0*/ 	.word	0x000000ff
        /*0fe4*/ 	.word	0x000324c0
        /*0fe8*/ 	.short	0x0100
        /*0fea*/ 	.byte	0x08
	.zero		1


	//   ....[21]....
        /*0fec*/ 	.word	0x00000930
        /*0ff0*/ 	.word	0x000000ff
        /*0ff4*/ 	.word	0x000324b8
        /*0ff8*/ 	.short	0x0100
        /*0ffa*/ 	.byte	0x08
	.zero		1


	//   ....[22]....
        /*0ffc*/ 	.word	0x00000940
        /*1000*/ 	.word	0x000000ff
        /*1004*/ 	.word	0x000324c8
        /*1008*/ 	.short	0x0100
        /*100a*/ 	.byte	0x08
	.zero		1


	//   ....[23]....
        /*100c*/ 	.word	0x00002be0
        /*1010*/ 	.word	0x0000005e
        /*1014*/ 	.word	0x00032490
        /*1018*/ 	.short	0x010a
        /*101a*/ 	.byte	0x3f
	.zero		1


	//   ....[24]....
        /*101c*/ 	.word	0x00003eb0
        /*1020*/ 	.word	0x0000005e
        /*1024*/ 	.word	0x00032490
        /*1028*/ 	.short	0x010a
        /*102a*/ 	.byte	0x3f
	.zero		1


	//   ....[25]....
        /*102c*/ 	.word	0x00004fa0
        /*1030*/ 	.word	0x0000005e
        /*1034*/ 	.word	0x00032490
        /*1038*/ 	.short	0x010a
        /*103a*/ 	.byte	0x3f
	.zero		1


	//   ....[26]....
        /*103c*/ 	.word	0x000051b0
        /*1040*/ 	.word	0x00000028
        /*1044*/ 	.word	0x00000000
        /*1048*/ 	.short	0x0101
        /*104a*/ 	.byte	0x3f
	.zero		1


	//   ....[27]....
        /*104c*/ 	.word	0x000051f0
        /*1050*/ 	.word	0x0000005e
        /*1054*/ 	.word	0x000324b0
        /*1058*/ 	.short	0x010a
        /*105a*/ 	.byte	0x3f
	.zero		1


	//   ....[28]....
        /*105c*/ 	.word	0x00005850
        /*1060*/ 	.word	0x0000005e
        /*1064*/ 	.word	0x00000000
        /*1068*/ 	.short	0x0101
        /*106a*/ 	.byte	0x3f
	.zero		1


	//   ....[29]....
        /*106c*/ 	.word	0x00006010
        /*1070*/ 	.word	0x00000012
        /*1074*/ 	.word	0x00032400
        /*1078*/ 	.short	0x010a
        /*107a*/ 	.byte	0x3f
	.zero		1


	//   ....[30]....
        /*107c*/ 	.word	0x00006060
        /*1080*/ 	.word	0x00000012
        /*1084*/ 	.word	0x00032400
        /*1088*/ 	.short	0x010a
        /*108a*/ 	.byte	0x3f
	.zero		1


	//   ....[31]....
        /*108c*/ 	.word	0x00006600
        /*1090*/ 	.word	0x00000012
        /*1094*/ 	.word	0x00032400
        /*1098*/ 	.short	0x010a
        /*109a*/ 	.byte	0x3f
	.zero		1


	//   ....[32]....
        /*109c*/ 	.word	0x00007550
        /*10a0*/ 	.word	0x00000012
        /*10a4*/ 	.word	0x00032400
        /*10a8*/ 	.short	0x010a
        /*10aa*/ 	.byte	0x3f
	.zero		1


	//   ....[33]....
        /*10ac*/ 	.word	0x00008380
        /*10b0*/ 	.word	0x00000000
        /*10b4*/ 	.word	0x00032430
        /*10b8*/ 	.short	0x010a
        /*10ba*/ 	.byte	0x3f
	.zero		1


	//   ....[34]....
        /*10bc*/ 	.word	0x000083f0
        /*10c0*/ 	.word	0x00000000
        /*10c4*/ 	.word	0x00032430
        /*10c8*/ 	.short	0x010a
        /*10ca*/ 	.byte	0x3f
	.zero		1


	//   ....[35]....
        /*10cc*/ 	.word	0x000087e0
        /*10d0*/ 	.word	0x00000012
        /*10d4*/ 	.word	0x00032410
        /*10d8*/ 	.short	0x010a
        /*10da*/ 	.byte	0x3f
	.zero		1


	//   ....[36]....
        /*10dc*/ 	.word	0x00008830
        /*10e0*/ 	.word	0x00000000
        /*10e4*/ 	.word	0x00032450
        /*10e8*/ 	.short	0x010a
        /*10ea*/ 	.byte	0x3f
	.zero		1


	//   ....[37]....
        /*10ec*/ 	.word	0x000088b0
        /*10f0*/ 	.word	0x00000000
        /*10f4*/ 	.word	0x00032450
        /*10f8*/ 	.short	0x010a
        /*10fa*/ 	.byte	0x3f
	.zero		1


	//   ....[38]....
        /*10fc*/ 	.word	0x0000a610
        /*1100*/ 	.word	0x00000005
        /*1104*/ 	.word	0x00000000
        /*1108*/ 	.short	0x0101
        /*110a*/ 	.byte	0x3f
	.zero		1


	//   ....[39]....
        /*110c*/ 	.word	0x0000b1d0
        /*1110*/ 	.word	0x00000000
        /*1114*/ 	.word	0x00000000
        /*1118*/ 	.short	0x0101
        /*111a*/ 	.byte	0x3f
	.zero		1


	//   ....[40]....
        /*111c*/ 	.word	0x0000b2e0
        /*1120*/ 	.word	0x00000003
        /*1124*/ 	.word	0x00032430
        /*1128*/ 	.short	0x010a
        /*112a*/ 	.byte	0x3f
	.zero		1


	//   ....[41]....
        /*112c*/ 	.word	0x0000b340
        /*1130*/ 	.word	0x00000003
        /*1134*/ 	.word	0x00032430
        /*1138*/ 	.short	0x010a
        /*113a*/ 	.byte	0x3f
	.zero		1


	//   ....[42]....
        /*113c*/ 	.word	0x0000b5f0
        /*1140*/ 	.word	0x00000003
        /*1144*/ 	.word	0x00032450
        /*1148*/ 	.short	0x010a
        /*114a*/ 	.byte	0x3f
	.zero		1


	//   ....[43]....
        /*114c*/ 	.word	0x0000b640
        /*1150*/ 	.word	0x00000003
        /*1154*/ 	.word	0x00032450
        /*1158*/ 	.short	0x010a
        /*115a*/ 	.byte	0x3f
	.zero		1


	//   ....[44]....
        /*115c*/ 	.word	0x0000d170
        /*1160*/ 	.word	0x0000009b
        /*1164*/ 	.word	0x00000000
        /*1168*/ 	.short	0x0101
        /*116a*/ 	.byte	0x3f
	.zero		1


	//   ....[45]....
        /*116c*/ 	.word	0x0000e030
        /*1170*/ 	.word	0x00000003
        /*1174*/ 	.word	0x00000000
        /*1178*/ 	.short	0x0101
        /*117a*/ 	.byte	0x3f
	.zero		1


	//   ....[46]....
        /*117c*/ 	.word	0x00010480
        /*1180*/ 	.word	0x00000000
        /*1184*/ 	.word	0x00000000
        /*1188*/ 	.short	0x0101
        /*118a*/ 	.byte	0x3f
	.zero		1


	//   ....[47]....
        /*118c*/ 	.word	0x00012c40
        /*1190*/ 	.word	0x00000005
        /*1194*/ 	.word	0x00032420
        /*1198*/ 	.short	0x010a
        /*119a*/ 	.byte	0x3f
	.zero		1


	//   ....[48]....
        /*119c*/ 	.word	0x00012d30
        /*11a0*/ 	.word	0x00000003
        /*11a4*/ 	.word	0x000324a0
        /*11a8*/ 	.short	0x010a
        /*11aa*/ 	.byte	0x3f
	.zero		1


	//   ....[49]....
        /*11ac*/ 	.word	0x00012f80
        /*11b0*/ 	.word	0x00000003
        /*11b4*/ 	.word	0x000324c0
        /*11b8*/ 	.short	0x010a
        /*11ba*/ 	.byte	0x3f
	.zero		1


	//   ....[50]....
        /*11bc*/ 	.word	0x00013640
        /*11c0*/ 	.word	0x00000004
        /*11c4*/ 	.word	0x000324a0
        /*11c8*/ 	.short	0x010a
        /*11ca*/ 	.byte	0x3f
	.zero		1


	//   ....[51]....
        /*11cc*/ 	.word	0x00013880
        /*11d0*/ 	.word	0x00000004
        /*11d4*/ 	.word	0x000324c0
        /*11d8*/ 	.short	0x010a
        /*11da*/ 	.byte	0x3f
	.zero		1


	//   ....[52]....
        /*11dc*/ 	.word	0x000147e0
        /*11e0*/ 	.word	0x00000000
        /*11e4*/ 	.word	0x00032440
        /*11e8*/ 	.short	0x010a
        /*11ea*/ 	.byte	0x3f
	.zero		1


	//   ....[53]....
        /*11ec*/ 	.word	0x00015660
        /*11f0*/ 	.word	0x00000008
        /*11f4*/ 	.word	0x00032400
        /*11f8*/ 	.short	0x0107
        /*11fa*/ 	.byte	0x3f
	.zero		1


	//   ....[54]....
        /*11fc*/ 	.word	0x00015700
        /*1200*/ 	.word	0x00000002
        /*1204*/ 	.word	0x00032400
        /*1208*/ 	.short	0x0101
        /*120a*/ 	.byte	0x3f
	.zero		1


	//   ....[55]....
        /*120c*/ 	.word	0x00016360
        /*1210*/ 	.word	0x00000008
        /*1214*/ 	.word	0x00032410
        /*1218*/ 	.short	0x0107
        /*121a*/ 	.byte	0x3f
	.zero		1


	//   ....[56]....
        /*121c*/ 	.word	0x00016460
        /*1220*/ 	.word	0x00000002
        /*1224*/ 	.word	0x00032410
        /*1228*/ 	.short	0x0101
        /*122a*/ 	.byte	0x3f
	.zero		1


	//   ....[57]....
        /*122c*/ 	.word	0x00016480
        /*1230*/ 	.word	0x00000002
        /*1234*/ 	.word	0x00032420
        /*1238*/ 	.short	0x010a
        /*123a*/ 	.byte	0x3f
	.zero		1


	//   ....[58]....
        /*123c*/ 	.word	0x00016590
        /*1240*/ 	.word	0x00000002
        /*1244*/ 	.word	0x00032460
        /*1248*/ 	.short	0x010a
        /*124a*/ 	.byte	0x3f
	.zero		1


	//   ....[59]....
        /*124c*/ 	.word	0x00016ea0
        /*1250*/ 	.word	0x00000002
        /*1254*/ 	.word	0x00032440
        /*1258*/ 	.short	0x010a
        /*125a*/ 	.byte	0x3f
	.zero		1


	//   ....[60]....
        /*125c*/ 	.word	0x00017100
        /*1260*/ 	.word	0x00000002
        /*1264*/ 	.word	0x00032460
        /*1268*/ 	.short	0x010a
        /*126a*/ 	.byte	0x3f
	.zero		1


	//   ....[61]....
        /*126c*/ 	.word	0x000179a0
        /*1270*/ 	.word	0x00000003
        /*1274*/ 	.word	0x00032440
        /*1278*/ 	.short	0x010a
        /*127a*/ 	.byte	0x3f
	.zero		1


	//   ....[62]....
        /*127c*/ 	.word	0x00017bf0
        /*1280*/ 	.word	0x00000003
        /*1284*/ 	.word	0x00032460
        /*1288*/ 	.short	0x010a
        /*128a*/ 	.byte	0x3f
	.zero		1


	//   ....[63]....
        /*128c*/ 	.word	0x00018400
        /*1290*/ 	.word	0x00000003
        /*1294*/ 	.word	0x00032440
        /*1298*/ 	.short	0x010a
        /*129a*/ 	.byte	0x3f
	.zero		1


	//   ....[64]....
        /*129c*/ 	.word	0x00018660
        /*12a0*/ 	.word	0x00000003
        /*12a4*/ 	.word	0x00032460
        /*12a8*/ 	.short	0x010a
        /*12aa*/ 	.byte	0x3f
	.zero		1


	//   ....[65]....
        /*12ac*/ 	.word	0x000198a0
        /*12b0*/ 	.word	0x00000000
        /*12b4*/ 	.word	0x00032420
        /*12b8*/ 	.short	0x010a
        /*12ba*/ 	.byte	0x3f
	.zero		1


	//   ....[66]....
        /*12bc*/ 	.word	0x00019a50
        /*12c0*/ 	.word	0x00000006
        /*12c4*/ 	.word	0x00000000
        /*12c8*/ 	.short	0x010a
        /*12ca*/ 	.byte	0x3f
	.zero		1


	//   ....[67]....
        /*12cc*/ 	.word	0x00019ac0
        /*12d0*/ 	.word	0x00000007
        /*12d4*/ 	.word	0x00000000
        /*12d8*/ 	.short	0x010a
        /*12da*/ 	.byte	0x3f
	.zero		1


	//   ....[68]....
        /*12dc*/ 	.word	0x00019b30
        /*12e0*/ 	.word	0x00000004
        /*12e4*/ 	.word	0x00000000
        /*12e8*/ 	.short	0x010a
        /*12ea*/ 	.byte	0x3f
	.zero		1


	//   ....[69]....
        /*12ec*/ 	.word	0x00019b60
        /*12f0*/ 	.word	0x00000003
        /*12f4*/ 	.word	0x00000000
        /*12f8*/ 	.short	0x010a
        /*12fa*/ 	.byte	0x3f
	.zero		1


	//   ....[70]....
        /*12fc*/ 	.word	0x00019bc0
        /*1300*/ 	.word	0x0000005e
        /*1304*/ 	.word	0x00032490
        /*1308*/ 	.short	0x010a
        /*130a*/ 	.byte	0x3f
	.zero		1


	//   ....[71]....
        /*130c*/ 	.word	0x00019c10
        /*1310*/ 	.word	0x0000005e
        /*1314*/ 	.word	0x00032490
        /*1318*/ 	.short	0x010a
        /*131a*/ 	.byte	0x3f
	.zero		1


	//   ....[72]....
        /*131c*/ 	.word	0x00019c60
        /*1320*/ 	.word	0x0000005e
        /*1324*/ 	.word	0x00032490
        /*1328*/ 	.short	0x010a
        /*132a*/ 	.byte	0x3f
	.zero		1


	//   ....[73]....
        /*132c*/ 	.word	0x00019cb0
        /*1330*/ 	.word	0x0000005e
        /*1334*/ 	.word	0x000324b0
        /*1338*/ 	.short	0x010a
        /*133a*/ 	.byte	0x3f
	.zero		1


	//   ....[74]....
        /*133c*/ 	.word	0x00019fb0
        /*1340*/ 	.word	0x00000012
        /*1344*/ 	.word	0x00032400
        /*1348*/ 	.short	0x010a
        /*134a*/ 	.byte	0x3f
	.zero		1


	//   ....[75]....
        /*134c*/ 	.word	0x0001a1c0
        /*1350*/ 	.word	0x00000012
        /*1354*/ 	.word	0x00032400
        /*1358*/ 	.short	0x010a
        /*135a*/ 	.byte	0x3f
	.zero		1


	//   ....[76]....
        /*135c*/ 	.word	0x0001a210
        /*1360*/ 	.word	0x00000000
        /*1364*/ 	.word	0x00032430
        /*1368*/ 	.short	0x010a
        /*136a*/ 	.byte	0x3f
	.zero		1


	//   ....[77]....
        /*136c*/ 	.word	0x0001a260
        /*1370*/ 	.word	0x00000012
        /*1374*/ 	.word	0x00032410
        /*1378*/ 	.short	0x010a
        /*137a*/ 	.byte	0x3f
	.zero		1


	//   ....[78]....
        /*137c*/ 	.word	0x0001a2b0
        /*1380*/ 	.word	0x00000000
        /*1384*/ 	.word	0x00032450
        /*1388*/ 	.short	0x010a
        /*138a*/ 	.byte	0x3f
	.zero		1


	//   ....[79]....
        /*138c*/ 	.word	0x0001a300
        /*1390*/ 	.word	0x00000003
        /*1394*/ 	.word	0x00032430
        /*1398*/ 	.short	0x010a
        /*139a*/ 	.byte	0x3f
	.zero		1


	//   ....[80]....
        /*139c*/ 	.word	0x0001a350
        /*13a0*/ 	.word	0x00000003
        /*13a4*/ 	.word	0x00032450
        /*13a8*/ 	.short	0x010a
        /*13aa*/ 	.byte	0x3f
	.zero		1


	//   ....[81]....
        /*13ac*/ 	.word	0x0001a930
        /*13b0*/ 	.word	0x00000004
        /*13b4*/ 	.word	0x00032420
        /*13b8*/ 	.short	0x010a
        /*13ba*/ 	.byte	0x3f
	.zero		1


	//   ....[82]....
        /*13bc*/ 	.word	0x0001a980
        /*13c0*/ 	.word	0x00000003
        /*13c4*/ 	.word	0x000324a0
        /*13c8*/ 	.short	0x010a
        /*13ca*/ 	.byte	0x3f
	.zero		1


	//   ....[83]....
        /*13cc*/ 	.word	0x0001a9d0
        /*13d0*/ 	.word	0x00000003
        /*13d4*/ 	.word	0x000324c0
        /*13d8*/ 	.short	0x010a
        /*13da*/ 	.byte	0x3f
	.zero		1


	//   ....[84]....
        /*13dc*/ 	.word	0x0001aa20
        /*13e0*/ 	.word	0x00000004
        /*13e4*/ 	.word	0x000324a0
        /*13e8*/ 	.short	0x010a
        /*13ea*/ 	.byte	0x3f
	.zero		1


	//   ....[85]....
        /*13ec*/ 	.word	0x0001aa70
        /*13f0*/ 	.word	0x00000004
        /*13f4*/ 	.word	0x000324c0
        /*13f8*/ 	.short	0x010a
        /*13fa*/ 	.byte	0x3f
	.zero		1


	//   ....[86]....
        /*13fc*/ 	.word	0x0001ac10
        /*1400*/ 	.word	0x00000000
        /*1404*/ 	.word	0x00032440
        /*1408*/ 	.short	0x010a
        /*140a*/ 	.byte	0x3f
	.zero		1


	//   ....[87]....
        /*140c*/ 	.word	0x0001c530
        /*1410*/ 	.word	0x00000002
        /*1414*/ 	.word	0x00032420
        /*1418*/ 	.short	0x010a
        /*141a*/ 	.byte	0x3f
	.zero		1


	//   ....[88]....
        /*141c*/ 	.word	0x0001c580
        /*1420*/ 	.word	0x00000002
        /*1424*/ 	.word	0x00032460
        /*1428*/ 	.short	0x010a
        /*142a*/ 	.byte	0x3f
	.zero		1


	//   ....[89]....
        /*142c*/ 	.word	0x0001c5d0
        /*1430*/ 	.word	0x00000002
        /*1434*/ 	.word	0x00032440
        /*1438*/ 	.short	0x010a
        /*143a*/ 	.byte	0x3f
	.zero		1


	//   ....[90]....
        /*143c*/ 	.word	0x0001c620
        /*1440*/ 	.word	0x00000002
        /*1444*/ 	.word	0x00032460
        /*1448*/ 	.short	0x010a
        /*144a*/ 	.byte	0x3f
	.zero		1


	//   ....[91]....
        /*144c*/ 	.word	0x0001c670
        /*1450*/ 	.word	0x00000003
        /*1454*/ 	.word	0x00032440
        /*1458*/ 	.short	0x010a
        /*145a*/ 	.byte	0x3f
	.zero		1


	//   ....[92]....
        /*145c*/ 	.word	0x0001c6c0
        /*1460*/ 	.word	0x00000003
        /*1464*/ 	.word	0x00032460
        /*1468*/ 	.short	0x010a
        /*146a*/ 	.byte	0x3f
	.zero		1


	//   ....[93]....
        /*146c*/ 	.word	0x0001c710
        /*1470*/ 	.word	0x00000003
        /*1474*/ 	.word	0x00032440
        /*1478*/ 	.short	0x010a
        /*147a*/ 	.byte	0x3f
	.zero		1


	//   ....[94]....
        /*147c*/ 	.word	0x0001c760
        /*1480*/ 	.word	0x00000003
        /*1484*/ 	.word	0x00032460
        /*1488*/ 	.short	0x010a
        /*148a*/ 	.byte	0x3f
	.zero		1


	//   ....[95]....
        /*148c*/ 	.word	0x0001d1c0
        /*1490*/ 	.word	0x00000000
        /*1494*/ 	.word	0x00032420
        /*1498*/ 	.short	0x010a
        /*149a*/ 	.byte	0x3f
	.zero		1


	//   ....[96]....
        /*149c*/ 	.word	0x0001d360
        /*14a0*/ 	.word	0x00000006
        /*14a4*/ 	.word	0x00000000
        /*14a8*/ 	.short	0x010a
        /*14aa*/ 	.byte	0x3f
	.zero		1


	//   ....[97]....
        /*14ac*/ 	.word	0x0001d3b0
        /*14b0*/ 	.word	0x00000007
        /*14b4*/ 	.word	0x00000000
        /*14b8*/ 	.short	0x010a
        /*14ba*/ 	.byte	0x3f
	.zero		1


	//   ....[98]....
        /*14bc*/ 	.word	0x0001d400
        /*14c0*/ 	.word	0x00000004
        /*14c4*/ 	.word	0x00000000
        /*14c8*/ 	.short	0x010a
        /*14ca*/ 	.byte	0x3f
	.zero		1


	//----- nvinfo : EIATTR_NUM_MBARRIERS
	.align		4
.L_299:
        /*14cc*/ 	.byte	0x03, 0x38
        /*14ce*/ 	.short	0x0017


	//----- nvinfo : EIATTR_EXIT_INSTR_OFFSETS
	.align		4
        /*14d0*/ 	.byte	0x04, 0x1c
        /*14d2*/ 	.short	(.L_301 - .L_300)


	//   ....[0]....
.L_300:
        /*14d4*/ 	.word	0x00019bb0


	//----- nvinfo : EIATTR_MAX_THREADS
	.align		4
.L_301:
        /*14d8*/ 	.byte	0x04, 0x05
        /*14da*/ 	.short	(.L_303 - .L_302)
.L_302:
        /*14dc*/ 	.word	0x00000180
        /*14e0*/ 	.word	0x00000001
        /*14e4*/ 	.word	0x00000001


	//----- nvinfo : EIATTR_CRS_STACK_SIZE
	.align		4
.L_303:
        /*14e8*/ 	.byte	0x04, 0x1e
        /*14ea*/ 	.short	(.L_305 - .L_304)
.L_304:
        /*14ec*/ 	.word	0x00000000


	//----- nvinfo : EIATTR_CBANK_PARAM_SIZE
	.align		4
.L_305:
        /*14f0*/ 	.byte	0x03, 0x19
        /*14f2*/ 	.short	0x0bf0


	//----- nvinfo : EIATTR_PARAM_CBANK
	.align		4
        /*14f4*/ 	.byte	0x04, 0x0a
        /*14f6*/ 	.short	(.L_307 - .L_306)
	.align		4
.L_306:
        /*14f8*/ 	.word	index@(.nv.constant0._ZN7cutlass13device_kernelIN5flash11enable_sm90INS1_16FlashAttnFwdSm90INS1_25CollectiveMainloopFwdSm90ILi2EN4cute5tupleIJNS5_1CILi1EEES8_S8_EEENS6_IJNS7_ILi128EEENS7_ILi96EEENS7_ILi64EEEEEELi256ENS_10bfloat16_tEfNS_4arch4Sm90ELb0ELb0ELb1ELb1ELb0ELb1ELb1ELb1ELb0ELb1ELb0ELb0EEENS1_21CollectiveEpilogueFwdINS6_IJSA_NS7_ILi256EEESB_EEES9_SE_SG_Li256ELb1ELb1ELb0ELb0EEENS1_36VarlenDynamicPersistentTileSchedulerILi128ELi96ELi256ELi128ELb0ELb1ELb1ELb0ELb1ELb1EEEEEEEEEvNT_6ParamsE)
        /*14fc*/ 	.short	0x0210
        /*14fe*/ 	.short	0x0bf0


	//----- nvinfo : EIATTR_SW_WAR
	.align		4
.L_307:
        /*1500*/ 	.byte	0x04, 0x36
        /*1502*/ 	.short	(.L_309 - .L_308)
.L_308:
        /*1504*/ 	.word	0x00000008
.L_309:


//--------------------- .nv.info._ZN7cutlass13device_kernelIN5flash11enable_sm90INS1_16FlashAttnFwdSm90INS1_25CollectiveMainloopFwdSm90ILi2EN4cute5tupleIJNS5_1CILi1EEES8_S8_EEENS6_IJNS7_ILi128EEENS7_ILi96EEENS7_ILi64EEEEEELi256ENS_10bfloat16_tEfNS_4arch4Sm90ELb0ELb1ELb1ELb0ELb0ELb0ELb0ELb1ELb0ELb1ELb0ELb0EEENS1_21CollectiveEpilogueFwdINS6_IJSA_NS7_ILi256EEESB_EEES9_SE_SG_Li256ELb0ELb1ELb0ELb0EEENS1_30DynamicPersistentTileSchedulerILi256ELi128ELb0ELb1ELb1EEEEEEEEEvNT_6ParamsE --------------------------
	.section	.nv.info._ZN7cutlass13device_kernelIN5flash11enable_sm90INS1_16FlashAttnFwdSm90INS1_25CollectiveMainloopFwdSm90ILi2EN4cute5tupleIJNS5_1CILi1EEES8_S8_EEENS6_IJNS7_ILi128EEENS7_ILi96EEENS7_ILi64EEEEEELi256ENS_10bfloat16_tEfNS_4arch4Sm90ELb0ELb1ELb1ELb0ELb0ELb0ELb0ELb1ELb0ELb1ELb0ELb0EEENS1_21CollectiveEpilogueFwdINS6_IJSA_NS7_ILi256EEESB_EEES9_SE_SG_Li256ELb0ELb1ELb0ELb0EEENS1_30DynamicPersistentTileSchedulerILi256ELi128ELb0ELb1ELb1EEEEEEEEEvNT_6ParamsE,"",@"SHT_CUDA_INFO"
	.sectionflags	@""
	.align	4


	//----- nvinfo : EIATTR_CUDA_API_VERSION
	.align		4
        /*0000*/ 	.byte	0x04, 0x37
        /*0002*/ 	.short	(.L_311 - .L_310)
.L_310:
        /*0004*/ 	.word	0x00000082


	//----- nvinfo : EIATTR_KPARAM_INFO
	.align		4
.L_311:
        /*0008*/ 	.byte	0x04, 0x17
        /*000a*/ 	.short	(.L_313 - .L_312)
.L_312:
        /*000c*/ 	.word	0x00000000
        /*0010*/ 	.short	0x0000
        /*0012*/ 	.short	0x0070
        /*0014*/ 	.byte	0x00, 0xf0, 0x01, 0x2a


	//----- nvinfo : EIATTR_SPARSE_MMA_MASK
	.align		4
.L_313:
        /*0018*/ 	.byte	0x03, 0x50
        /*001a*/ 	.short	0x0000


	//----- nvinfo : EIATTR_MAXREG_COUNT
	.align		4
        /*001c*/ 	.byte	0x03, 0x1b
        /*001e*/ 	.short	0x00a8


	//----- nvinfo : EIATTR_NUM_BARRIERS
	.align		4
        /*0020*/ 	.byte	0x02, 0x4c
        /*0022*/ 	.byte	0x10
	.zero		1


	//----- nvinfo : EIATTR_EXTERNS
	.align		4
        /*0024*/ 	.byte	0x04, 0x0f
        /*0026*/ 	.short	(.L_315 - .L_314)


	//   ....[0]....
	.align		4
.L_314:
        /*0028*/ 	.word	index@(__assertfail)


	//----- nvinfo : EIATTR_ANNOTATIONS
	.align		4
.L_315:
        /*002c*/ 	.byte	0x04, 0x55
        /*002e*/ 	.short	(.L_317 - .L_316)


	//   ....[0]....
.L_316:
        /* <DEDUP_REMOVED lines=20> */


	//----- nvinfo : EIATTR_MERCURY_ISA_VERSION
	.align		4
.L_317:
        /*0160*/ 	.byte	0x03, 0x5f
        /*0162*/ 	.short	0x0101


	//----- nvinfo : EIATTR_INT_WARP_WIDE_INSTR_OFFSETS
	.align		4
        /*0164*/ 	.byte	0x04, 0x31
        /*0166*/ 	.short	(.L_319 - .L_318)


	//   ....[0]....
.L_318:
        /*0168*/ 	.word	0x00000130


	//   ....[1]....
        /*016c*/ 	.word	0x00000170


	//   ....[2]....
        /*0170*/ 	.word	0x000001e0


	//   ....[3]....
        /*0174*/ 	.word	0x00011db0


	//   ....[4]....
        /*0178*/ 	.word	0x00011e40


	//   ....[5]....
        /*017c*/ 	.word	0x00015760


	//   ....[6]....
        /*0180*/ 	.word	0x000157f0


	//----- nvinfo : EIATTR_COOP_GROUP_MASK_REGIDS
	.align		4
.L_319:
        /*0184*/ 	.byte	0x04, 0x29
        /*0186*/ 	.short	(.L_321 - .L_320)


	//   ....[0]....
.L_320:
        /*0188*/ 	.word	0xffffffff


	//   ....[1]....
        /*018c*/ 	.word	0xffffffff


	//   ....[2]....
        /*0190*/ 	.word	0xffffffff


	//   ....[3]....
        /*0194*/ 	.word	0xffffffff


	//   ....[4]....
        /*0198*/ 	.word	0xffffffff


	//   ....[5]....
        /*019c*/ 	.word	0xffffffff


	//   ....[6]....
        /*01a0*/ 	.word	0xffffffff


	//   ....[7]....
        /*01a4*/ 	.word	0xffffffff


	//   ....[8]....
        /*01a8*/ 	.word	0xffffffff


	//   ....[9]....
        /*01ac*/ 	.word	0xffffffff


	//   ....[10]....
        /*01b0*/ 	.word	0xffffffff


	//   ....[11]....
        /*01b4*/ 	.word	0xffffffff


	//   ....[12]....
        /*01b8*/ 	.word	0xffffffff


	//   ....[13]....
        /*01bc*/ 	.word	0xffffffff


	//   ....[14]....
        /*01c0*/ 	.word	0xffffffff


	//   ....[15]....
        /*01c4*/ 	.word	0xffffffff


	//   ....[16]....
        /*01c8*/ 	.word	0xffffffff


	//   ....[17]....
        /*01cc*/ 	.word	0xffffffff


	//   ....[18]....
        /*01d0*/ 	.word	0xffffffff


	//   ....[19]....
        /*01d4*/ 	.word	0xffffffff


	//   ....[20]....
        /*01d8*/ 	.word	0xffffffff


	//   ....[21]....
        /*01dc*/ 	.word	0xffffffff


	//   ....[22]....
        /*01e0*/ 	.word	0xffffffff


	//   ....[23]....
        /*01e4*/ 	.word	0xffffffff


	//   ....[24]....
        /*01e8*/ 	.word	0xffffffff


	//   ....[25]....
        /*01ec*/ 	.word	0xffffffff


	//   ....[26]....
        /*01f0*/ 	.word	0xffffffff


	//   ....[27]....
        /*01f4*/ 	.word	0xffffffff


	//   ....[28]....
        /*01f8*/ 	.word	0xffffffff


	//   ....[29]....
        /*01fc*/ 	.word	0xffffffff


	//   ....[30]....
        /*0200*/ 	.word	0xffffffff


	//   ....[31]....
        /*0204*/ 	.word	0xffffffff


	//   ....[32]....
        /*0208*/ 	.word	0xffffffff


	//   ....[33]....
        /*020c*/ 	.word	0xffffffff


	//   ....[34]....
        /*0210*/ 	.word	0xffffffff


	//   ....[35]....
        /*0214*/ 	.word	0xffffffff


	//   ....[36]....
        /*0218*/ 	.word	0xffffffff


	//   ....[37]....
        /*021c*/ 	.word	0xffffffff


	//   ....[38]....
        /*0220*/ 	.word	0xffffffff


	//   ....[39]....
        /*0224*/ 	.word	0xffffffff


	//   ....[40]....
        /*0228*/ 	.word	0xffffffff


	//   ....[41]....
        /*022c*/ 	.word	0xffffffff


	//   ....[42]....
        /*0230*/ 	.word	0xffffffff


	//   ....[43]....
        /*0234*/ 	.word	0xffffffff


	//   ....[44]....
        /*0238*/ 	.word	0xffffffff


	//   ....[45]....
        /*023c*/ 	.word	0xffffffff


	//   ....[46]....
        /*0240*/ 	.word	0xffffffff


	//   ....[47]....
        /*0244*/ 	.word	0xffffffff


	//   ....[48]....
        /*0248*/ 	.word	0xffffffff


	//   ....[49]....
        /*024c*/ 	.word	0xffffffff


	//   ....[50]....
        /*0250*/ 	.word	0xffffffff


	//   ....[51]....
        /*0254*/ 	.word	0xffffffff


	//   ....[52]....
        /*0258*/ 	.word	0xffffffff


	//   ....[53]....
        /*025c*/ 	.word	0xffffffff


	//   ....[54]....
        /*0260*/ 	.word	0xffffffff


	//   ....[55]....
        /*0264*/ 	.word	0xffffffff


	//   ....[56]....
        /*0268*/ 	.word	0xffffffff


	//   ....[57]....
        /*026c*/ 	.word	0xffffffff


	//   ....[58]....
        /*0270*/ 	.word	0xffffffff


	//   ....[59]....
        /*0274*/ 	.word	0xffffffff


	//   ....[60]....
        /*0278*/ 	.word	0xffffffff


	//   ....[61]....
        /*027c*/ 	.word	0xffffffff


	//   ....[62]....
        /*0280*/ 	.word	0xffffffff


	//   ....[63]....
        /*0284*/ 	.word	0xffffffff


	//   ....[64]....
        /*0288*/ 	.word	0xffffffff


	//   ....[65]....
        /*028c*/ 	.word	0xffffffff


	//   ....[66]....
        /*0290*/ 	.word	0xffffffff


	//   ....[67]....
        /*0294*/ 	.word	0xffffffff


	//   ....[68]....
        /*0298*/ 	.word	0xffffffff


	//   ....[69]....
        /*029c*/ 	.word	0xffffffff


	//   ....[70]....
        /*02a0*/ 	.word	0xffffffff


	//   ....[71]....
        /*02a4*/ 	.word	0xffffffff


	//   ....[72]....
        /*02a8*/ 	.word	0xffffffff


	//   ....[73]....
        /*02ac*/ 	.word	0xffffffff


	//   ....[74]....
        /*02b0*/ 	.word	0x0500000f


	//   ....[75]....
        /*02b4*/ 	.word	0x0500000f


	//   ....[76]....
        /*02b8*/ 	.word	0x0500000f


	//   ....[77]....
        /*02bc*/ 	.word	0x0500000f


	//   ....[78]....
        /*02c0*/ 	.word	0x0500000f


	//   ....[79]....
        /*02c4*/ 	.word	0x0500000f


	//   ....[80]....
        /*02c8*/ 	.word	0x0500000f


	//   ....[81]....
        /*02cc*/ 	.word	0x0500000f


	//   ....[82]....
        /*02d0*/ 	.word	0x0500000f


	//   ....[83]....
        /*02d4*/ 	.word	0x0500000f


	//   ....[84]....
        /*02d8*/ 	.word	0x0500000f


	//   ....[85]....
        /*02dc*/ 	.word	0x0500000f


	//   ....[86]....
        /*02e0*/ 	.word	0x0500000f


	//   ....[87]....
        /*02e4*/ 	.word	0x0500000f


	//   ....[88]....
        /*02e8*/ 	.word	0x0500000f


	//   ....[89]....
        /*02ec*/ 	.word	0x0500000f


	//   ....[90]....
        /*02f0*/ 	.word	0x0500000f


	//   ....[91]....
        /*02f4*/ 	.word	0x0500000f


	//   ....[92]....
        /*02f8*/ 	.word	0x0500000f


	//----- nvinfo : EIATTR_COOP_GROUP_INSTR_OFFSETS
	.align		4
.L_321:
        /*02fc*/ 	.byte	0x04, 0x28
        /*02fe*/ 	.short	(.L_323 - .L_322)


	//   ....[0]....
.L_322:
        /*0300*/ 	.word	0x00000070


	//   ....[1]....
        /*0304*/ 	.word	0x00000140


	//   ....[2]....
        /*0308*/ 	.word	0x00000190


	//   ....[3]....
        /*030c*/ 	.word	0x000003c0


	//   ....[4]....
        /*0310*/ 	.word	0x00000520


	//   ....[5]....
        /*0314*/ 	.word	0x00000640


	//   ....[6]....
        /*0318*/ 	.word	0x000007a0


	//   ....[7]....
        /*031c*/ 	.word	0x00001a10


	//   ....[8]....
        /*0320*/ 	.word	0x000021c0


	//   ....[9]....
        /*0324*/ 	.word	0x00003100


	//   ....[10]....
        /*0328*/ 	.word	0x00003760


	//   ....[11]....
        /*032c*/ 	.word	0x00003870


	//   ....[12]....
        /*0330*/ 	.word	0x00003d90


	//   ....[13]....
        /*0334*/ 	.word	0x00003e20


	//   ....[14]....
        /*0338*/ 	.word	0x000051b0


	//   ....[15]....
        /*033c*/ 	.word	0x00005840


	//   ....[16]....
        /*0340*/ 	.word	0x00006610


	//   ....[17]....
        /*0344*/ 	.word	0x00006730


	//   ....[18]....
        /*0348*/ 	.word	0x00006fe0


	//   ....[19]....
        /*034c*/ 	.word	0x000071b0


	//   ....[20]....
        /*0350*/ 	.word	0x00008e60


	//   ....[21]....
        /*0354*/ 	.word	0x00008f10


	//   ....[22]....
        /*0358*/ 	.word	0x00009340


	//   ....[23]....
        /*035c*/ 	.word	0x00009490


	//   ....[24]....
        /*0360*/ 	.word	0x0000ad90


	//   ....[25]....
        /*0364*/ 	.word	0x0000b4d0


	//   ....[26]....
        /*0368*/ 	.word	0x0000c2a0


	//   ....[27]....
        /*036c*/ 	.word	0x0000c3c0


	//   ....[28]....
        /*0370*/ 	.word	0x0000cb60


	//   ....[29]....
        /*0374*/ 	.word	0x0000cd30


	//   ....[30]....
        /*0378*/ 	.word	0x0000df00


	//   ....[31]....
        /*037c*/ 	.word	0x0000df80


	//   ....[32]....
        /*0380*/ 	.word	0x0000dff0


	//   ....[33]....
        /*0384*/ 	.word	0x0000e040


	//   ....[34]....
        /*0388*/ 	.word	0x0000fac0


	//   ....[35]....
        /*038c*/ 	.word	0x0000fb40


	//   ....[36]....
        /*0390*/ 	.word	0x0000fb80


	//   ....[37]....
        /*0394*/ 	.word	0x0000fbb0


	//   ....[38]....
        /*0398*/ 	.word	0x00010130


	//   ....[39]....
        /*039c*/ 	.word	0x00010160


	//   ....[40]....
        /*03a0*/ 	.word	0x000102b0


	//   ....[41]....
        /*03a4*/ 	.word	0x000102d0


	//   ....[42]....
        /*03a8*/ 	.word	0x00010410


	//   ....[43]....
        /*03ac*/ 	.word	0x00010430


	//   ....[44]....
        /*03b0*/ 	.word	0x00010580


	//   ....[45]....
        /*03b4*/ 	.word	0x000105a0


	//   ....[46]....
        /*03b8*/ 	.word	0x00010cc0


	//   ....[47]....
        /*03bc*/ 	.word	0x00010ce0


	//   ....[48]....
        /*03c0*/ 	.word	0x00010e20


	//   ....[49]....
        /*03c4*/ 	.word	0x00010e40


	//   ....[50]....
        /*03c8*/ 	.word	0x00010f80


	//   ....[51]....
        /*03cc*/ 	.word	0x00010fa0


	//   ....[52]....
        /*03d0*/ 	.word	0x000110f0


	//   ....[53]....
        /*03d4*/ 	.word	0x00011110


	//   ....[54]....
        /*03d8*/ 	.word	0x00011310


	//   ....[55]....
        /*03dc*/ 	.word	0x000123b0


	//   ....[56]....
        /*03e0*/ 	.word	0x00012cf0


	//   ....[57]....
        /*03e4*/ 	.word	0x00012d00


	//   ....[58]....
        /*03e8*/ 	.word	0x00012d10


	//   ....[59]....
        /*03ec*/ 	.word	0x00012d50


	//   ....[60]....
        /*03f0*/ 	.word	0x00012db0


	//   ....[61]....
        /*03f4*/ 	.word	0x00012e50


	//   ....[62]....
        /*03f8*/ 	.word	0x00012e60


	//   ....[63]....
        /*03fc*/ 	.word	0x00012ed0


	//   ....[64]....
        /*0400*/ 	.word	0x00012ee0


	//   ....[65]....
        /*0404*/ 	.word	0x00012f50


	//   ....[66]....
        /*0408*/ 	.word	0x00012f60


	//   ....[67]....
        /*040c*/ 	.word	0x00012fd0


	//   ....[68]....
        /*0410*/ 	.word	0x00012fe0


	//   ....[69]....
        /*0414*/ 	.word	0x00013050


	//   ....[70]....
        /*0418*/ 	.word	0x00013060


	//   ....[71]....
        /*041c*/ 	.word	0x00013070


	//   ....[72]....
        /*0420*/ 	.word	0x00015940


	//   ....[73]....
        /*0424*/ 	.word	0x00015b30


	//   ....[74]....
        /*0428*/ 	.word	0x00016130


	//   ....[75]....
        /*042c*/ 	.word	0x000162b0


	//   ....[76]....
        /*0430*/ 	.word	0x00016310


	//   ....[77]....
        /*0434*/ 	.word	0x000163a0


	//   ....[78]....
        /*0438*/ 	.word	0x00016490


	//   ....[79]....
        /*043c*/ 	.word	0x00016510


	//   ....[80]....
        /*0440*/ 	.word	0x000165f0


	//   ....[81]....
        /*0444*/ 	.word	0x00016670


	//   ....[82]....
        /*0448*/ 	.word	0x00016750


	//   ....[83]....
        /*044c*/ 	.word	0x000167b0


	//   ....[84]....
        /*0450*/ 	.word	0x00016890


	//   ....[85]....
        /*0454*/ 	.word	0x000168f0


	//   ....[86]....
        /*0458*/ 	.word	0x000169d0


	//   ....[87]....
        /*045c*/ 	.word	0x00016a30


	//   ....[88]....
        /*0460*/ 	.word	0x00016b00


	//   ....[89]....
        /*0464*/ 	.word	0x00016b60


	//   ....[90]....
        /*0468*/ 	.word	0x00016c20


	//   ....[91]....
        /*046c*/ 	.word	0x00016f30


	//   ....[92]....
        /*0470*/ 	.word	0x00017050


	//----- nvinfo : EIATTR_REG_RECONFIG
	.align		4
.L_323:
        /*0474*/ 	.byte	0x01, 0x54
	.zero		2


	//----- nvinfo : EIATTR_SYSCALL_OFFSETS
	.align		4
        /*0478*/ 	.byte	0x04, 0x46
        /*047a*/ 	.short	(.L_325 - .L_324)


	//   ....[0]....
.L_324:
        /*047c*/ 	.word	0x00001bf0


	//   ....[1]....
        /*0480*/ 	.word	0x00011fb0


	//   ....[2]....
        /*0484*/ 	.word	0x00012100


	//   ....[3]....
        /*0488*/ 	.word	0x000121f0


	//   ....[4]....
        /*048c*/ 	.word	0x00012930


	//----- nvinfo : EIATTR_MBARRIER_INSTR_OFFSETS
	.align		4
.L_325:
        /*0490*/ 	.byte	0x04, 0x39
        /*0492*/ 	.short	(.L_327 - .L_326)


	//   ....[0]....
.L_326:
        /*0494*/ 	.word	0x00000270
        /*0498*/ 	.word	0x000000ff
        /*049c*/ 	.word	0x00022800
        /*04a0*/ 	.short	0x0100
        /*04a2*/ 	.byte	0x08
	.zero		1


	//   ....[1]....
        /*04a4*/ 	.word	0x00000280
        /*04a8*/ 	.word	0x000000ff
        /*04ac*/ 	.word	0x00022820
        /*04b0*/ 	.short	0x0100
        /*04b2*/ 	.byte	0x08
	.zero		1


	//   ....[2]....
        /*04b4*/ 	.word	0x00000370
        /*04b8*/ 	.word	0x000000ff
        /*04bc*/ 	.word	0x00022830
        /*04c0*/ 	.short	0x0100
        /*04c2*/ 	.byte	0x08
	.zero		1


	//   ....[3]....
        /*04c4*/ 	.word	0x00000380
        /*04c8*/ 	.word	0x000000ff
        /*04cc*/ 	.word	0x00022840
        /*04d0*/ 	.short	0x0100
        /*04d2*/ 	.byte	0x08
	.zero		1


	//   ....[4]....
        /*04d4*/ 	.word	0x00000390
        /*04d8*/ 	.word	0x000000ff
        /*04dc*/ 	.word	0x00022838
        /*04e0*/ 	.short	0x0100
        /*04e2*/ 	.byte	0x08
	.zero		1


	//   ....[5]....
        /*04e4*/ 	.word	0x000003a0
        /*04e8*/ 	.word	0x000000ff
        /*04ec*/ 	.word	0x00022848
        /*04f0*/ 	.short	0x0100
        /*04f2*/ 	.byte	0x08
	.zero		1


	//   ....[6]....
        /*04f4*/ 	.word	0x000004d0
        /*04f8*/ 	.word	0x000000ff
        /*04fc*/ 	.word	0x00022850
        /*0500*/ 	.short	0x0100
        /*0502*/ 	.byte	0x08
	.zero		1


	//   ....[7]....
        /*0504*/ 	.word	0x000004e0
        /*0508*/ 	.word	0x000000ff
        /*050c*/ 	.word	0x00022860
        /*0510*/ 	.short	0x0100
        /*0512*/ 	.byte	0x08
	.zero		1


	//   ....[8]....
        /*0514*/ 	.word	0x000004f0
        /*0518*/ 	.word	0x000000ff
        /*051c*/ 	.word	0x00022858
        /*0520*/ 	.short	0x0100
        /*0522*/ 	.byte	0x08
	.zero		1


	//   ....[9]....
        /*0524*/ 	.word	0x00000500
        /*0528*/ 	.word	0x000000ff
        /*052c*/ 	.word	0x00022868
        /*0530*/ 	.short	0x0100
        /*0532*/ 	.byte	0x08
	.zero		1


	//   ....[10]....
        /*0534*/ 	.word	0x000005f0
        /*0538*/ 	.word	0x000000ff
        /*053c*/ 	.word	0x00022870
        /*0540*/ 	.short	0x0100
        /*0542*/ 	.byte	0x06
	.zero		1


	//   ....[11]....
        /*0544*/ 	.word	0x00000600
        /*0548*/ 	.word	0x000000ff
        /*054c*/ 	.word	0x00022880
        /*0550*/ 	.short	0x0100
        /*0552*/ 	.byte	0x06
	.zero		1


	//   ....[12]....
        /*0554*/ 	.word	0x00000610
        /*0558*/ 	.word	0x000000ff
        /*055c*/ 	.word	0x00022878
        /*0560*/ 	.short	0x0100
        /*0562*/ 	.byte	0x06
	.zero		1


	//   ....[13]....
        /*0564*/ 	.word	0x00000620
        /*0568*/ 	.word	0x000000ff
        /*056c*/ 	.word	0x00022888
        /*0570*/ 	.short	0x0100
        /*0572*/ 	.byte	0x06
	.zero		1


	//   ....[14]....
        /*0574*/ 	.word	0x00000750
        /*0578*/ 	.word	0x000000ff
        /*057c*/ 	.word	0x00022890
        /*0580*/ 	.short	0x0100
        /*0582*/ 	.byte	0x08
	.zero		1


	//   ....[15]....
        /*0584*/ 	.word	0x00000760
        /*0588*/ 	.word	0x000000ff
        /*058c*/ 	.word	0x000228a0
        /*0590*/ 	.short	0x0100
        /*0592*/ 	.byte	0x08
	.zero		1


	//   ....[16]....
        /*0594*/ 	.word	0x00000770
        /*0598*/ 	.word	0x000000ff
        /*059c*/ 	.word	0x00022898
        /*05a0*/ 	.short	0x0100
        /*05a2*/ 	.byte	0x08
	.zero		1


	//   ....[17]....
        /*05a4*/ 	.word	0x00000780
        /*05a8*/ 	.word	0x000000ff
        /*05ac*/ 	.word	0x000228a8
        /*05b0*/ 	.short	0x0100
        /*05b2*/ 	.byte	0x08
	.zero		1


	//   ....[18]....
        /*05b4*/ 	.word	0x000008b0
        /*05b8*/ 	.word	0x000000ff
        /*05bc*/ 	.word	0x000228b0
        /*05c0*/ 	.short	0x0100
        /*05c2*/ 	.byte	0x08
	.zero		1


	//   ....[19]....
        /*05c4*/ 	.word	0x000008c0
        /*05c8*/ 	.word	0x000000ff
        /*05cc*/ 	.word	0x000228c0
        /*05d0*/ 	.short	0x0100
        /*05d2*/ 	.byte	0x08
	.zero		1


	//   ....[20]....
        /*05d4*/ 	.word	0x000008d0
        /*05d8*/ 	.word	0x000000ff
        /*05dc*/ 	.word	0x000228b8
        /*05e0*/ 	.short	0x0100
        /*05e2*/ 	.byte	0x08
	.zero		1


	//   ....[21]....
        /*05e4*/ 	.word	0x000008e0
        /*05e8*/ 	.word	0x000000ff
        /*05ec*/ 	.word	0x000228c8
        /*05f0*/ 	.short	0x0100
        /*05f2*/ 	.byte	0x08
	.zero		1


	//   ....[22]....
        /*05f4*/ 	.word	0x00001ca0
        /*05f8*/ 	.word	0x00000003
        /*05fc*/ 	.word	0x00022800
        /*0600*/ 	.short	0x010a
        /*0602*/ 	.byte	0x3f
	.zero		1


	//   ....[23]....
        /*0604*/ 	.word	0x00001d70
        /*0608*/ 	.word	0x000000ff
        /*060c*/ 	.word	0x00022830
        /*0610*/ 	.short	0x010a
        /*0612*/ 	.byte	0x17
	.zero		1


	//   ....[24]....
        /*0614*/ 	.word	0x00001db0
        /*0618*/ 	.word	0x000000ff
        /*061c*/ 	.word	0x00022830
        /*0620*/ 	.short	0x010a
        /*0622*/ 	.byte	0x17
	.zero		1


	//   ....[25]....
        /*0624*/ 	.word	0x00002480
        /*0628*/ 	.word	0x00000002
        /*062c*/ 	.word	0x00000000
        /*0630*/ 	.short	0x0101
        /*0632*/ 	.byte	0x3f
	.zero		1


	//   ....[26]....
        /*0634*/ 	.word	0x000046d0
        /*0638*/ 	.word	0x000000ff
        /*063c*/ 	.word	0x00022850
        /*0640*/ 	.short	0x010a
        /*0642*/ 	.byte	0x17
	.zero		1


	//   ....[27]....
        /*0644*/ 	.word	0x00004710
        /*0648*/ 	.word	0x000000ff
        /*064c*/ 	.word	0x00022850
        /*0650*/ 	.short	0x010a
        /*0652*/ 	.byte	0x17
	.zero		1


	//   ....[28]....
        /*0654*/ 	.word	0x00004aa0
        /*0658*/ 	.word	0x00000003
        /*065c*/ 	.word	0x00000000
        /*0660*/ 	.short	0x0101
        /*0662*/ 	.byte	0x3f
	.zero		1


	//   ....[29]....
        /*0664*/ 	.word	0x00004d80
        /*0668*/ 	.word	0x000000ff
        /*066c*/ 	.word	0x00022830
        /*0670*/ 	.short	0x010a
        /*0672*/ 	.byte	0x1c
	.zero		1


	//   ....[30]....
        /*0674*/ 	.word	0x00004dc0
        /*0678*/ 	.word	0x000000ff
        /*067c*/ 	.word	0x00022830
        /*0680*/ 	.short	0x010a
        /*0682*/ 	.byte	0x1c
	.zero		1


	//   ....[31]....
        /*0684*/ 	.word	0x00005340
        /*0688*/ 	.word	0x0000000a
        /*068c*/ 	.word	0x00000000
        /*0690*/ 	.short	0x0101
        /*0692*/ 	.byte	0x3f
	.zero		1


	//   ....[32]....
        /*0694*/ 	.word	0x00007f00
        /*0698*/ 	.word	0x000000ff
        /*069c*/ 	.word	0x00022850
        /*06a0*/ 	.short	0x010a
        /*06a2*/ 	.byte	0x1c
	.zero		1


	//   ....[33]....
        /*06a4*/ 	.word	0x00007f40
        /*06a8*/ 	.word	0x000000ff
        /*06ac*/ 	.word	0x00022850
        /*06b0*/ 	.short	0x010a
        /*06b2*/ 	.byte	0x1c
	.zero		1


	//   ....[34]....
        /*06b4*/ 	.word	0x00008240
        /*06b8*/ 	.word	0x000000b1
        /*06bc*/ 	.word	0x00000000
        /*06c0*/ 	.short	0x0101
        /*06c2*/ 	.byte	0x3f
	.zero		1


	//   ....[35]....
        /*06c4*/ 	.word	0x00008670
        /*06c8*/ 	.word	0x000000ff
        /*06cc*/ 	.word	0x00022830
        /*06d0*/ 	.short	0x010a
        /*06d2*/ 	.byte	0x1a
	.zero		1


	//   ....[36]....
        /*06d4*/ 	.word	0x000086b0
        /*06d8*/ 	.word	0x000000ff
        /*06dc*/ 	.word	0x00022830
        /*06e0*/ 	.short	0x010a
        /*06e2*/ 	.byte	0x1a
	.zero		1


	//   ....[37]....
        /*06e4*/ 	.word	0x00009770
        /*06e8*/ 	.word	0x00000099
        /*06ec*/ 	.word	0x00000000
        /*06f0*/ 	.short	0x0101
        /*06f2*/ 	.byte	0x3f
	.zero		1


	//   ....[38]....
        /*06f4*/ 	.word	0x0000a550
        /*06f8*/ 	.word	0x000000ff
        /*06fc*/ 	.word	0x00022850
        /*0700*/ 	.short	0x010a
        /*0702*/ 	.byte	0x1a
	.zero		1


	//   ....[39]....
        /*0704*/ 	.word	0x0000a590
        /*0708*/ 	.word	0x000000ff
        /*070c*/ 	.word	0x00022850
        /*0710*/ 	.short	0x010a
        /*0712*/ 	.byte	0x1a
	.zero		1


	//   ....[40]....
        /*0714*/ 	.word	0x0000a880
        /*0718*/ 	.word	0x000000b2
        /*071c*/ 	.word	0x00000000
        /*0720*/ 	.short	0x0101
        /*0722*/ 	.byte	0x3f
	.zero		1


	//   ....[41]....
        /*0724*/ 	.word	0x0000aa10
        /*0728*/ 	.word	0x000000ff
        /*072c*/ 	.word	0x00022830
        /*0730*/ 	.short	0x010a
        /*0732*/ 	.byte	0x1c
	.zero		1


	//   ....[42]....
        /*0734*/ 	.word	0x0000aa50
        /*0738*/ 	.word	0x000000ff
        /*073c*/ 	.word	0x00022830
        /*0740*/ 	.short	0x010a
        /*0742*/ 	.byte	0x1c
	.zero		1


	//   ....[43]....
        /*0744*/ 	.word	0x0000b030
        /*0748*/ 	.word	0x00000004
        /*074c*/ 	.word	0x00000000
        /*0750*/ 	.short	0x0101
        /*0752*/ 	.byte	0x3f
	.zero		1


	//   ....[44]....
        /*0754*/ 	.word	0x0000db90
        /*0758*/ 	.word	0x000000ff
        /*075c*/ 	.word	0x00022850
        /*0760*/ 	.short	0x010a
        /*0762*/ 	.byte	0x1c
	.zero		1


	//   ....[45]....
        /*0764*/ 	.word	0x0000dbd0
        /*0768*/ 	.word	0x000000ff
        /*076c*/ 	.word	0x00022850
        /*0770*/ 	.short	0x010a
        /*0772*/ 	.byte	0x1c
	.zero		1


	//   ....[46]....
        /*0774*/ 	.word	0x0000dec0
        /*0778*/ 	.word	0x000000b5
        /*077c*/ 	.word	0x00000000
        /*0780*/ 	.short	0x0101
        /*0782*/ 	.byte	0x3f
	.zero		1


	//   ....[47]....
        /*0784*/ 	.word	0x00010170
        /*0788*/ 	.word	0x000000cc
        /*078c*/ 	.word	0x00000000
        /*0790*/ 	.short	0x0101
        /*0792*/ 	.byte	0x3f
	.zero		1


	//   ....[48]....
        /*0794*/ 	.word	0x00012610
        /*0798*/ 	.word	0x00000003
        /*079c*/ 	.word	0x00022840
        /*07a0*/ 	.short	0x010a
        /*07a2*/ 	.byte	0x3f
	.zero		1


	//   ....[49]....
        /*07a4*/ 	.word	0x00013180
        /*07a8*/ 	.word	0x00000012
        /*07ac*/ 	.word	0x00022800
        /*07b0*/ 	.short	0x0107
        /*07b2*/ 	.byte	0x3f
	.zero		1


	//   ....[50]....
        /*07b4*/ 	.word	0x00013270
        /*07b8*/ 	.word	0x00000012
        /*07bc*/ 	.word	0x00022800
        /*07c0*/ 	.short	0x0101
        /*07c2*/ 	.byte	0x3f
	.zero		1


	//   ....[51]....
        /*07c4*/ 	.word	0x00013290
        /*07c8*/ 	.word	0x00000012
        /*07cc*/ 	.word	0x00022820
        /*07d0*/ 	.short	0x010a
        /*07d2*/ 	.byte	0x3f
	.zero		1


	//   ....[52]....
        /*07d4*/ 	.word	0x00013360
        /*07d8*/ 	.word	0x00000000
        /*07dc*/ 	.word	0x00022860
        /*07e0*/ 	.short	0x010a
        /*07e2*/ 	.byte	0x3f
	.zero		1


	//   ....[53]....
        /*07e4*/ 	.word	0x00013b80
        /*07e8*/ 	.word	0x00000004
        /*07ec*/ 	.word	0x00022840
        /*07f0*/ 	.short	0x010a
        /*07f2*/ 	.byte	0x3f
	.zero		1


	//   ....[54]....
        /*07f4*/ 	.word	0x00013da0
        /*07f8*/ 	.word	0x00000004
        /*07fc*/ 	.word	0x00022860
        /*0800*/ 	.short	0x010a
        /*0802*/ 	.byte	0x3f
	.zero		1


	//   ....[55]....
        /*0804*/ 	.word	0x00014590
        /*0808*/ 	.word	0x00000004
        /*080c*/ 	.word	0x00022840
        /*0810*/ 	.short	0x010a
        /*0812*/ 	.byte	0x3f
	.zero		1


	//   ....[56]....
        /*0814*/ 	.word	0x000147b0
        /*0818*/ 	.word	0x00000004
        /*081c*/ 	.word	0x00022860
        /*0820*/ 	.short	0x010a
        /*0822*/ 	.byte	0x3f
	.zero		1


	//   ....[57]....
        /*0824*/ 	.word	0x00014f30
        /*0828*/ 	.word	0x00000004
        /*082c*/ 	.word	0x00022840
        /*0830*/ 	.short	0x010a
        /*0832*/ 	.byte	0x3f
	.zero		1


	//   ....[58]....
        /*0834*/ 	.word	0x00015150
        /*0838*/ 	.word	0x00000004
        /*083c*/ 	.word	0x00022860
        /*0840*/ 	.short	0x010a
        /*0842*/ 	.byte	0x3f
	.zero		1


	//   ....[59]....
        /*0844*/ 	.word	0x00015ab0
        /*0848*/ 	.word	0x00000000
        /*084c*/ 	.word	0x00022820
        /*0850*/ 	.short	0x010a
        /*0852*/ 	.byte	0x3f
	.zero		1


	//   ....[60]....
        /*0854*/ 	.word	0x00015ca0
        /*0858*/ 	.word	0x00000006
        /*085c*/ 	.word	0x00000000
        /*0860*/ 	.short	0x010a
        /*0862*/ 	.byte	0x3f
	.zero		1


	//   ....[61]....
        /*0864*/ 	.word	0x00015cd0
        /*0868*/ 	.word	0x00000007
        /*086c*/ 	.word	0x00000000
        /*0870*/ 	.short	0x010a
        /*0872*/ 	.byte	0x3f
	.zero		1


	//   ....[62]....
        /*0874*/ 	.word	0x00015d30
        /*0878*/ 	.word	0x00000004
        /*087c*/ 	.word	0x00000000
        /*0880*/ 	.short	0x010a
        /*0882*/ 	.byte	0x3f
	.zero		1


	//   ....[63]....
        /*0884*/ 	.word	0x00015d60
        /*0888*/ 	.word	0x00000003
        /*088c*/ 	.word	0x00000000
        /*0890*/ 	.short	0x010a
        /*0892*/ 	.byte	0x3f
	.zero		1


	//   ....[64]....
        /*0894*/ 	.word	0x00015dc0
        /*0898*/ 	.word	0x00000003
        /*089c*/ 	.word	0x00022800
        /*08a0*/ 	.short	0x010a
        /*08a2*/ 	.byte	0x3f
	.zero		1


	//   ....[65]....
        /*08a4*/ 	.word	0x00015e20
        /*08a8*/ 	.word	0x00000005
        /*08ac*/ 	.word	0x00022830
        /*08b0*/ 	.short	0x010a
        /*08b2*/ 	.byte	0x3f
	.zero		1


	//   ....[66]....
        /*08b4*/ 	.word	0x00015e80
        /*08b8*/ 	.word	0x0000000b
        /*08bc*/ 	.word	0x00022850
        /*08c0*/ 	.short	0x010a
        /*08c2*/ 	.byte	0x3f
	.zero		1


	//   ....[67]....
        /*08c4*/ 	.word	0x00015ee0
        /*08c8*/ 	.word	0x00000007
        /*08cc*/ 	.word	0x00022830
        /*08d0*/ 	.short	0x010a
        /*08d2*/ 	.byte	0x3f
	.zero		1


	//   ....[68]....
        /*08d4*/ 	.word	0x00015f30
        /*08d8*/ 	.word	0x000000b1
        /*08dc*/ 	.word	0x00022850
        /*08e0*/ 	.short	0x010a
        /*08e2*/ 	.byte	0x3f
	.zero		1


	//   ....[69]....
        /*08e4*/ 	.word	0x00015f90
        /*08e8*/ 	.word	0x00000004
        /*08ec*/ 	.word	0x00022830
        /*08f0*/ 	.short	0x010a
        /*08f2*/ 	.byte	0x3f
	.zero		1


	//   ....[70]....
        /*08f4*/ 	.word	0x00015fe0
        /*08f8*/ 	.word	0x000000b2
        /*08fc*/ 	.word	0x00022850
        /*0900*/ 	.short	0x010a
        /*0902*/ 	.byte	0x3f
	.zero		1


	//   ....[71]....
        /*0904*/ 	.word	0x00016040
        /*0908*/ 	.word	0x00000005
        /*090c*/ 	.word	0x00022830
        /*0910*/ 	.short	0x010a
        /*0912*/ 	.byte	0x3f
	.zero		1


	//   ....[72]....
        /*0914*/ 	.word	0x00016090
        /*0918*/ 	.word	0x000000b5
        /*091c*/ 	.word	0x00022850
        /*0920*/ 	.short	0x010a
        /*0922*/ 	.byte	0x3f
	.zero		1


	//   ....[73]....
        /*0924*/ 	.word	0x000161e0
        /*0928*/ 	.word	0x00000003
        /*092c*/ 	.word	0x00022840
        /*0930*/ 	.short	0x010a
        /*0932*/ 	.byte	0x3f
	.zero		1


	//   ....[74]....
        /*0934*/ 	.word	0x00016c50
        /*0938*/ 	.word	0x00000012
        /*093c*/ 	.word	0x00022820
        /*0940*/ 	.short	0x010a
        /*0942*/ 	.byte	0x3f
	.zero		1


	//   ....[75]....
        /*0944*/ 	.word	0x00016ca0
        /*0948*/ 	.word	0x00000000
        /*094c*/ 	.word	0x00022860
        /*0950*/ 	.short	0x010a
        /*0952*/ 	.byte	0x3f
	.zero		1


	//   ....[76]....
        /*0954*/ 	.word	0x00016cf0
        /*0958*/ 	.word	0x00000004
        /*095c*/ 	.word	0x00022840
        /*0960*/ 	.short	0x010a
        /*0962*/ 	.byte	0x3f
	.zero		1


	//   ....[77]....
        /*0964*/ 	.word	0x00016d40
        /*0968*/ 	.word	0x00000004
        /*096c*/ 	.word	0x00022860
        /*0970*/ 	.short	0x010a
        /*0972*/ 	.byte	0x3f
	.zero		1


	//   ....[78]....
        /*0974*/ 	.word	0x00016d90
        /*0978*/ 	.word	0x00000004
        /*097c*/ 	.word	0x00022840
        /*0980*/ 	.short	0x010a
        /*0982*/ 	.byte	0x3f
	.zero		1


	//   ....[79]....
        /*0984*/ 	.word	0x00016de0
        /*0988*/ 	.word	0x00000004
        /*098c*/ 	.word	0x00022860
        /*0990*/ 	.short	0x010a
        /*0992*/ 	.byte	0x3f
	.zero		1


	//   ....[80]....
        /*0994*/ 	.word	0x00016e30
        /*0998*/ 	.word	0x00000004
        /*099c*/ 	.word	0x00022840
        /*09a0*/ 	.short	0x010a
        /*09a2*/ 	.byte	0x3f
	.zero		1


	//   ....[81]....
        /*09a4*/ 	.word	0x00016e80
        /*09a8*/ 	.word	0x00000004
        /*09ac*/ 	.word	0x00022860
        /*09b0*/ 	.short	0x010a
        /*09b2*/ 	.byte	0x3f
	.zero		1


	//   ....[82]....
        /*09b4*/ 	.word	0x00016f70
        /*09b8*/ 	.word	0x00000000
        /*09bc*/ 	.word	0x00022820
        /*09c0*/ 	.short	0x010a
        /*09c2*/ 	.byte	0x3f
	.zero		1


	//   ....[83]....
        /*09c4*/ 	.word	0x00017110
        /*09c8*/ 	.word	0x00000006
        /*09cc*/ 	.word	0x00000000
        /*09d0*/ 	.short	0x010a
        /*09d2*/ 	.byte	0x3f
	.zero		1


	//   ....[84]....
        /*09d4*/ 	.word	0x00017160
        /*09d8*/ 	.word	0x00000007
        /*09dc*/ 	.word	0x00000000
        /*09e0*/ 	.short	0x010a
        /*09e2*/ 	.byte	0x3f
	.zero		1


	//   ....[85]....
        /*09e4*/ 	.word	0x000171b0
        /*09e8*/ 	.word	0x00000004
        /*09ec*/ 	.word	0x00000000
        /*09f0*/ 	.short	0x010a
        /*09f2*/ 	.byte	0x3f
	.zero		1


	//----- nvinfo : EIATTR_NUM_MBARRIERS
	.align		4
.L_327:
        /*09f4*/ 	.byte	0x03, 0x38
        /*09f6*/ 	.short	0x0016


	//----- nvinfo : EIATTR_EXIT_INSTR_OFFSETS
	.align		4
        /*09f8*/ 	.byte	0x04, 0x1c
        /*09fa*/ 	.short	(.L_329 - .L_328)


	//   ....[0]....
.L_328:
        /*09fc*/ 	.word	0x00000a40


	//   ....[1]....
        /*0a00*/ 	.word	0x00011290


	//   ....[2]....
        /*0a04*/ 	.word	0x00015db0


	//----- nvinfo : EIATTR_MAX_THREADS
	.align		4
.L_329:
        /*0a08*/ 	.byte	0x04, 0x05
        /*0a0a*/ 	.short	(.L_331 - .L_330)
.L_330:
        /*0a0c*/ 	.word	0x00000180
        /*0a10*/ 	.word	0x00000001
        /*0a14*/ 	.word	0x00000001


	//----- nvinfo : EIATTR_CRS_STACK_SIZE
	.align		4
.L_331:
        /*0a18*/ 	.byte	0x04, 0x1e
        /*0a1a*/ 	.short	(.L_333 - .L_332)
.L_332:
        /*0a1c*/ 	.word	0x00000000


	//----- nvinfo : EIATTR_CBANK_PARAM_SIZE
	.align		4
.L_333:
        /*0a20*/ 	.byte	0x03, 0x19
        /*0a22*/ 	.short	0x0af0


	//----- nvinfo : EIATTR_PARAM_CBANK
	.align		4
        /*0a24*/ 	.byte	0x04, 0x0a
        /*0a26*/ 	.short	(.L_335 - .L_334)
	.align		4
.L_334:
        /*0a28*/ 	.word	index@(.nv.constant0._ZN7cutlass13device_kernelIN5flash11enable_sm90INS1_16FlashAttnFwdSm90INS1_25CollectiveMainloopFwdSm90ILi2EN4cute5tupleIJNS5_1CILi1EEES8_S8_EEENS6_IJNS7_ILi128EEENS7_ILi96EEENS7_ILi64EEEEEELi256ENS_10bfloat16_tEfNS_4arch4Sm90ELb0ELb1ELb1ELb0ELb0ELb0ELb0ELb1ELb0ELb1ELb0ELb0EEENS1_21CollectiveEpilogueFwdINS6_IJSA_NS7_ILi256EEESB_EEES9_SE_SG_Li256ELb0ELb1ELb0ELb0EEENS1_30DynamicPersistentTileSchedulerILi256ELi128ELb0ELb1ELb1EEEEEEEEEvNT_6ParamsE)
        /*0a2c*/ 	.short	0x0210
        /*0a2e*/ 	.short	0x0af0


	//----- nvinfo : EIATTR_SW_WAR
	.align		4
.L_335:
        /*0a30*/ 	.byte	0x04, 0x36
        /*0a32*/ 	.short	(.L_337 - .L_336)
.L_336:
        /*0a34*/ 	.word	0x00000008
.L_337:


//--------------------- .nv.info._ZN7cutlass13device_kernelIN5flash11enable_sm90INS1_16FlashAttnFwdSm90INS1_25CollectiveMainloopFwdSm90ILi2EN4cute5tupleIJNS5_1CILi1EEES8_S8_EEENS6_IJNS7_ILi128EEENS7_ILi96EEENS7_ILi64EEEEEELi256ENS_10bfloat16_tEfNS_4arch4Sm90ELb0ELb1ELb1ELb0ELb0ELb0ELb1ELb1ELb0ELb1ELb0ELb0EEENS1_21CollectiveEpilogueFwdINS6_IJSA_NS7_ILi256EEESB_EEES9_SE_SG_Li256ELb0ELb1ELb0ELb0EEENS1_30DynamicPersistentTileSchedulerILi256ELi128ELb0ELb1ELb1EEEEEEEEEvNT_6ParamsE --------------------------
	.section	.nv.info._ZN7cutlass13device_kernelIN5flash11enable_sm90INS1_16FlashAttnFwdSm90INS1_25CollectiveMainloopFwdSm90ILi2EN4cute5tupleIJNS5_1CILi1EEES8_S8_EEENS6_IJNS7_ILi128EEENS7_ILi96EEENS7_ILi64EEEEEELi256ENS_10bfloat16_tEfNS_4arch4Sm90ELb0ELb1ELb1ELb0ELb0ELb0ELb1ELb1ELb0ELb1ELb0ELb0EEENS1_21CollectiveEpilogueFwdINS6_IJSA_NS7_ILi256EEESB_EEES9_SE_SG_Li256ELb0ELb1ELb0ELb0EEENS1_30DynamicPersistentTileSchedulerILi256ELi128ELb0ELb1ELb1EEEEEEEEEvNT_6ParamsE,"",@"SHT_CUDA_INFO"
	.sectionflags	@""
	.align	4


	//----- nvinfo : EIATTR_CUDA_API_VERSION
	.align		4
        /*0000*/ 	.byte	0x04, 0x37
        /*0002*/ 	.short	(.L_339 - .L_338)
.L_338:
        /*0004*/ 	.word	0x00000082


	//----- nvinfo : EIATTR_KPARAM_INFO
	.align		4
.L_339:
        /*0008*/ 	.byte	0x04, 0x17
        /*000a*/ 	.short	(.L_341 - .L_340)
.L_340:
        /*000c*/ 	.word	0x00000000
        /*0010*/ 	.short	0x0000
        /*0012*/ 	.short	0x0070
        /*0014*/ 	.byte	0x00, 0xf0, 0x01, 0x2e


	//----- nvinfo : EIATTR_SPARSE_MMA_MASK
	.align		4
.L_341:
        /*0018*/ 	.byte	0x03, 0x50
        /*001a*/ 	.short	0x0000


	//----- nvinfo : EIATTR_MAXREG_COUNT
	.align		4
        /*001c*/ 	.byte	0x03, 0x1b
        /*001e*/ 	.short	0x00a8


	//----- nvinfo : EIATTR_NUM_BARRIERS
	.align		4
        /*0020*/ 	.byte	0x02, 0x4c
        /*0022*/ 	.byte	0x10
	.zero		1


	//----- nvinfo : EIATTR_EXTERNS
	.align		4
        /*0024*/ 	.byte	0x04, 0x0f
        /*0026*/ 	.short	(.L_343 - .L_342)


	//   ....[0]....
	.align		4
.L_342:
        /*0028*/ 	.word	index@(__assertfail)


	//----- nvinfo : EIATTR_ANNOTATIONS
	.align		4
.L_343:
        /*002c*/ 	.byte	0x04, 0x55
        /*002e*/ 	.short	(.L_345 - .L_344)


	//   ....[0]....
.L_344:
        /* <DEDUP_REMOVED lines=48> */


	//----- nvinfo : EIATTR_MERCURY_ISA_VERSION
	.align		4
.L_345:
        /*0320*/ 	.byte	0x03, 0x5f
        /*0322*/ 	.short	0x0101


	//----- nvinfo : EIATTR_INT_WARP_WIDE_INSTR_OFFSETS
	.align		4
        /*0324*/ 	.byte	0x04, 0x31
        /*0326*/ 	.short	(.L_347 - .L_346)


	//   ....[0]....
.L_346:
        /*0328*/ 	.word	0x00000170


	//   ....[1]....
        /*032c*/ 	.word	0x000001b0


	//   ....[2]....
        /*0330*/ 	.word	0x00000220


	//   ....[3]....
        /*0334*/ 	.word	0x00000230


	//   ....[4]....
        /*0338*/ 	.word	0x00023430


	//   ....[5]....
        /*033c*/ 	.word	0x000234c0


	//   ....[6]....
        /*0340*/ 	.word	0x00027ac0


	//   ....[7]....
        /*0344*/ 	.word	0x00027b50


	//----- nvinfo : EIATTR_COOP_GROUP_MASK_REGIDS
	.align		4
.L_347:
        /*0348*/ 	.byte	0x04, 0x29
        /*034a*/ 	.short	(.L_349 - .L_348)


	//   ....[0]....
.L_348:
        /*034c*/ 	.word	0xffffffff


	//   ....[1]....
        /*0350*/ 	.word	0xffffffff


	//   ....[2]....
        /*0354*/ 	.word	0xffffffff


	//   ....[3]....
        /*0358*/ 	.word	0xffffffff


	//   ....[4]....
        /*035c*/ 	.word	0xffffffff


	//   ....[5]....
        /*0360*/ 	.word	0xffffffff


	//   ....[6]....
        /*0364*/ 	.word	0xffffffff


	//   ....[7]....
        /*0368*/ 	.word	0xffffffff


	//   ....[8]....
        /*036c*/ 	.word	0xffffffff


	//   ....[9]....
        /*0370*/ 	.word	0xffffffff


	//   ....[10]....
        /*0374*/ 	.word	0xffffffff


	//   ....[11]....
        /*0378*/ 	.word	0xffffffff


	//   ....[12]....
        /*037c*/ 	.word	0xffffffff


	//   ....[13]....
        /*0380*/ 	.word	0xffffffff


	//   ....[14]....
        /*0384*/ 	.word	0xffffffff


	//   ....[15]....
        /*0388*/ 	.word	0xffffffff


	//   ....[16]....
        /*038c*/ 	.word	0xffffffff


	//   ....[17]....
        /*0390*/ 	.word	0xffffffff


	//   ....[18]....
        /*0394*/ 	.word	0xffffffff


	//   ....[19]....
        /*0398*/ 	.word	0xffffffff


	//   ....[20]....
        /*039c*/ 	.word	0xffffffff


	//   ....[21]....
        /*03a0*/ 	.word	0xffffffff


	//   ....[22]....
        /*03a4*/ 	.word	0xffffffff


	//   ....[23]....
        /*03a8*/ 	.word	0xffffffff


	//   ....[24]....
        /*03ac*/ 	.word	0xffffffff


	//   ....[25]....
        /*03b0*/ 	.word	0xffffffff


	//   ....[26]....
        /*03b4*/ 	.word	0xffffffff


	//   ....[27]....
        /*03b8*/ 	.word	0xffffffff


	//   ....[28]....
        /*03bc*/ 	.word	0xffffffff


	//   ....[29]....
        /*03c0*/ 	.word	0xffffffff


	//   ....[30]....
        /*03c4*/ 	.word	0xffffffff


	//   ....[31]....
        /*03c8*/ 	.word	0xffffffff


	//   ....[32]....
        /*03cc*/ 	.word	0xffffffff


	//   ....[33]....
        /*03d0*/ 	.word	0xffffffff


	//   ....[34]....
        /*03d4*/ 	.word	0xffffffff


	//   ....[35]....
        /*03d8*/ 	.word	0xffffffff


	//   ....[36]....
        /*03dc*/ 	.word	0xffffffff


	//   ....[37]....
        /*03e0*/ 	.word	0xffffffff


	//   ....[38]....
        /*03e4*/ 	.word	0xffffffff


	//   ....[39]....
        /*03e8*/ 	.word	0xffffffff


	//   ....[40]....
        /*03ec*/ 	.word	0xffffffff


	//   ....[41]....
        /*03f0*/ 	.word	0xffffffff


	//   ....[42]....
        /*03f4*/ 	.word	0xffffffff


	//   ....[43]....
        /*03f8*/ 	.word	0xffffffff


	//   ....[44]....
        /*03fc*/ 	.word	0xffffffff


	//   ....[45]....
        /*0400*/ 	.word	0xffffffff


	//   ....[46]....
        /*0404*/ 	.word	0xffffffff


	//   ....[47]....
        /*0408*/ 	.word	0xffffffff


	//   ....[48]....
        /*040c*/ 	.word	0xffffffff


	//   ....[49]....
        /*0410*/ 	.word	0xffffffff


	//   ....[50]....
        /*0414*/ 	.word	0xffffffff


	//   ....[51]....
        /*0418*/ 	.word	0xffffffff


	//   ....[52]....
        /*041c*/ 	.word	0xffffffff


	//   ....[53]....
        /*0420*/ 	.word	0xffffffff


	//   ....[54]....
        /*0424*/ 	.word	0xffffffff


	//   ....[55]....
        /*0428*/ 	.word	0xffffffff


	//   ....[56]....
        /*042c*/ 	.word	0xffffffff


	//   ....[57]....
        /*0430*/ 	.word	0xffffffff


	//   ....[58]....
        /*0434*/ 	.word	0xffffffff


	//   ....[59]....
        /*0438*/ 	.word	0xffffffff


	//   ....[60]....
        /*043c*/ 	.word	0xffffffff


	//   ....[61]....
        /*0440*/ 	.word	0xffffffff


	//   ....[62]....
        /*0444*/ 	.word	0xffffffff


	//   ....[63]....
        /*0448*/ 	.word	0xffffffff


	//   ....[64]....
        /*044c*/ 	.word	0xffffffff


	//   ....[65]....
        /*0450*/ 	.word	0xffffffff


	//   ....[66]....
        /*0454*/ 	.word	0xffffffff


	//   ....[67]....
        /*0458*/ 	.word	0xffffffff


	//   ....[68]....
        /*045c*/ 	.word	0xffffffff


	//   ....[69]....
        /*0460*/ 	.word	0xffffffff


	//   ....[70]....
        /*0464*/ 	.word	0xffffffff


	//   ....[71]....
        /*0468*/ 	.word	0xffffffff


	//   ....[72]....
        /*046c*/ 	.word	0xffffffff


	//   ....[73]....
        /*0470*/ 	.word	0xffffffff


	//   ....[74]....
        /*0474*/ 	.word	0xffffffff


	//   ....[75]....
        /*0478*/ 	.word	0xffffffff


	//   ....[76]....
        /*047c*/ 	.word	0xffffffff


	//   ....[77]....
        /*0480*/ 	.word	0xffffffff


	//   ....[78]....
        /*0484*/ 	.word	0xffffffff


	//   ....[79]....
        /*0488*/ 	.word	0xffffffff


	//   ....[80]....
        /*048c*/ 	.word	0xffffffff


	//   ....[81]....
        /*0490*/ 	.word	0xffffffff


	//   ....[82]....
        /*0494*/ 	.word	0xffffffff


	//   ....[83]....
        /*0498*/ 	.word	0xffffffff


	//   ....[84]....
        /*049c*/ 	.word	0x0500000f


	//   ....[85]....
        /*04a0*/ 	.word	0x0500000f


	//   ....[86]....
        /*04a4*/ 	.word	0x0500000f


	//   ....[87]....
        /*04a8*/ 	.word	0x0500000f


	//   ....[88]....
        /*04ac*/ 	.word	0x0500000f


	//   ....[89]....
        /*04b0*/ 	.word	0x0500000f


	//   ....[90]....
        /*04b4*/ 	.word	0x0500000f


	//   ....[91]....
        /*04b8*/ 	.word	0x0500000f


	//   ....[92]....
        /*04bc*/ 	.word	0x0500000f


	//   ....[93]....
        /*04c0*/ 	.word	0x0500000f


	//   ....[94]....
        /*04c4*/ 	.word	0x0500000f


	//   ....[95]....
        /*04c8*/ 	.word	0x0500000f


	//   ....[96]....
        /*04cc*/ 	.word	0x0500000f


	//   ....[97]....
        /*04d0*/ 	.word	0x0500000f


	//   ....[98]....
        /*04d4*/ 	.word	0x0500000f


	//   ....[99]....
        /*04d8*/ 	.word	0x0500000f


	//   ....[100]....
        /*04dc*/ 	.word	0x0500000f


	//   ....[101]....
        /*04e0*/ 	.word	0x0500000f


	//   ....[102]....
        /*04e4*/ 	.word	0x0500000f


	//   ....[103]....
        /*04e8*/ 	.word	0x0500000f


	//   ....[104]....
        /*04ec*/ 	.word	0x0500000f


	//   ....[105]....
        /*04f0*/ 	.word	0x0500000f


	//   ....[106]....
        /*04f4*/ 	.word	0x0500000f


	//   ....[107]....
        /*04f8*/ 	.word	0x0500000f


	//   ....[108]....
        /*04fc*/ 	.word	0x0500000f


	//   ....[109]....
        /*0500*/ 	.word	0x0500000f


	//   ....[110]....
        /*0504*/ 	.word	0x0500000f


	//   ....[111]....
        /*0508*/ 	.word	0x0500000f


	//   ....[112]....
        /*050c*/ 	.word	0x0500000f


	//   ....[113]....
        /*0510*/ 	.word	0x0500000f


	//   ....[114]....
        /*0514*/ 	.word	0x0500000f


	//   ....[115]....
        /*0518*/ 	.word	0x0500000f


	//   ....[116]....
        /*051c*/ 	.word	0x0500000f


	//   ....[117]....
        /*0520*/ 	.word	0x0500000f


	//   ....[118]....
        /*0524*/ 	.word	0x0500000f


	//   ....[119]....
        /*0528*/ 	.word	0xffffffff


	//   ....[120]....
        /*052c*/ 	.word	0xffffffff


	//   ....[121]....
        /*0530*/ 	.word	0xffffffff


	//   ....[122]....
        /*0534*/ 	.word	0xffffffff


	//   ....[123]....
        /*0538*/ 	.word	0xffffffff


	//   ....[124]....
        /*053c*/ 	.word	0xffffffff


	//----- nvinfo : EIATTR_COOP_GROUP_INSTR_OFFSETS
	.align		4
.L_349:
        /*0540*/ 	.byte	0x04, 0x28
        /*0542*/ 	.short	(.L_351 - .L_350)


	//   ....[0]....
.L_350:
        /*0544*/ 	.word	0x000000b0


	//   ....[1]....
        /*0548*/ 	.word	0x00000180


	//   ....[2]....
        /*054c*/ 	.word	0x000001d0


	//   ....[3]....
        /*0550*/ 	.word	0x00000420


	//   ....[4]....
        /*0554*/ 	.word	0x00000580


	//   ....[5]....
        /*0558*/ 	.word	0x000006a0


	//   ....[6]....
        /*055c*/ 	.word	0x00000800


	//   ....[7]....
        /*0560*/ 	.word	0x00001ed0


	//   ....[8]....
        /*0564*/ 	.word	0x000040e0


	//   ....[9]....
        /*0568*/ 	.word	0x00004930


	//   ....[10]....
        /*056c*/ 	.word	0x00006000


	//   ....[11]....
        /*0570*/ 	.word	0x00006080


	//   ....[12]....
        /*0574*/ 	.word	0x00006370


	//   ....[13]....
        /*0578*/ 	.word	0x00006390


	//   ....[14]....
        /*057c*/ 	.word	0x0000bb30


	//   ....[15]....
        /*0580*/ 	.word	0x0000be80


	//   ....[16]....
        /*0584*/ 	.word	0x0000bf20


	//   ....[17]....
        /*0588*/ 	.word	0x0000bf60


	//   ....[18]....
        /*058c*/ 	.word	0x00015180


	//   ....[19]....
        /*0590*/ 	.word	0x00016060


	//   ....[20]....
        /*0594*/ 	.word	0x00016f20


	//   ....[21]....
        /*0598*/ 	.word	0x00016fc0


	//   ....[22]....
        /*059c*/ 	.word	0x000171e0


	//   ....[23]....
        /*05a0*/ 	.word	0x00017290


	//   ....[24]....
        /*05a4*/ 	.word	0x0001efd0


	//   ....[25]....
        /*05a8*/ 	.word	0x0001eff0


	//   ....[26]....
        /*05ac*/ 	.word	0x0001f050


	//   ....[27]....
        /*05b0*/ 	.word	0x0001f090


	//   ....[28]....
        /*05b4*/ 	.word	0x00020dc0


	//   ....[29]....
        /*05b8*/ 	.word	0x00020dd0


	//   ....[30]....
        /*05bc*/ 	.word	0x00020ee0


	//   ....[31]....
        /*05c0*/ 	.word	0x00020f10


	//   ....[32]....
        /*05c4*/ 	.word	0x00021760


	//   ....[33]....
        /*05c8*/ 	.word	0x00021780


	//   ....[34]....
        /*05cc*/ 	.word	0x000218e0


	//   ....[35]....
        /*05d0*/ 	.word	0x00021900


	//   ....[36]....
        /*05d4*/ 	.word	0x00021a40


	//   ....[37]....
        /*05d8*/ 	.word	0x00021a60


	//   ....[38]....
        /*05dc*/ 	.word	0x00021bb0


	//   ....[39]....
        /*05e0*/ 	.word	0x00021bd0


	//   ....[40]....
        /*05e4*/ 	.word	0x000222e0


	//   ....[41]....
        /*05e8*/ 	.word	0x00022300


	//   ....[42]....
        /*05ec*/ 	.word	0x00022440


	//   ....[43]....
        /*05f0*/ 	.word	0x00022460


	//   ....[44]....
        /*05f4*/ 	.word	0x000225a0


	//   ....[45]....
        /*05f8*/ 	.word	0x000225c0


	//   ....[46]....
        /*05fc*/ 	.word	0x00022710


	//   ....[47]....
        /*0600*/ 	.word	0x00022730


	//   ....[48]....
        /*0604*/ 	.word	0x00022930


	//   ....[49]....
        /*0608*/ 	.word	0x00023a40


	//   ....[50]....
        /*060c*/ 	.word	0x000243b0


	//   ....[51]....
        /*0610*/ 	.word	0x000243e0


	//   ....[52]....
        /*0614*/ 	.word	0x00024410


	//   ....[53]....
        /*0618*/ 	.word	0x00024430


	//   ....[54]....
        /*061c*/ 	.word	0x00024500


	//   ....[55]....
        /*0620*/ 	.word	0x00024560


	//   ....[56]....
        /*0624*/ 	.word	0x00024570


	//   ....[57]....
        /*0628*/ 	.word	0x00024610


	//   ....[58]....
        /*062c*/ 	.word	0x00024640


	//   ....[59]....
        /*0630*/ 	.word	0x000246c0


	//   ....[60]....
        /*0634*/ 	.word	0x000246f0


	//   ....[61]....
        /*0638*/ 	.word	0x00024770


	//   ....[62]....
        /*063c*/ 	.word	0x000247a0


	//   ....[63]....
        /*0640*/ 	.word	0x000247c0


	//   ....[64]....
        /*0644*/ 	.word	0x00024810


	//   ....[65]....
        /*0648*/ 	.word	0x00024820


	//   ....[66]....
        /*064c*/ 	.word	0x00024f50


	//   ....[67]....
        /*0650*/ 	.word	0x00024f70


	//   ....[68]....
        /*0654*/ 	.word	0x00024fb0


	//   ....[69]....
        /*0658*/ 	.word	0x00025050


	//   ....[70]....
        /*065c*/ 	.word	0x000250e0


	//   ....[71]....
        /*0660*/ 	.word	0x000250f0


	//   ....[72]....
        /*0664*/ 	.word	0x00025180


	//   ....[73]....
        /*0668*/ 	.word	0x00025190


	//   ....[74]....
        /*066c*/ 	.word	0x00025200


	//   ....[75]....
        /*0670*/ 	.word	0x00025210


	//   ....[76]....
        /*0674*/ 	.word	0x00025290


	//   ....[77]....
        /*0678*/ 	.word	0x000252a0


	//   ....[78]....
        /*067c*/ 	.word	0x00025320


	//   ....[79]....
        /*0680*/ 	.word	0x00025330


	//   ....[80]....
        /*0684*/ 	.word	0x000253b0


	//   ....[81]....
        /*0688*/ 	.word	0x000253c0


	//   ....[82]....
        /*068c*/ 	.word	0x00027cb0


	//   ....[83]....
        /*0690*/ 	.word	0x00027ea0


	//   ....[84]....
        /*0694*/ 	.word	0x00028420


	//   ....[85]....
        /*0698*/ 	.word	0x00028580


	//   ....[86]....
        /*069c*/ 	.word	0x000285e0


	//   ....[87]....
        /*06a0*/ 	.word	0x00028670


	//   ....[88]....
        /*06a4*/ 	.word	0x00028710


	//   ....[89]....
        /*06a8*/ 	.word	0x000287e0


	//   ....[90]....
        /*06ac*/ 	.word	0x000288e0


	//   ....[91]....
        /*06b0*/ 	.word	0x00028940


	//   ....[92]....
        /*06b4*/ 	.word	0x000289e0


	//   ....[93]....
        /*06b8*/ 	.word	0x00028ab0


	//   ....[94]....
        /*06bc*/ 	.word	0x00028b50


	//   ....[95]....
        /*06c0*/ 	.word	0x00028c20


	//   ....[96]....
        /*06c4*/ 	.word	0x00028cc0


	//   ....[97]....
        /*06c8*/ 	.word	0x00028d90


	//   ....[98]....
        /*06cc*/ 	.word	0x00028e30


	//   ....[99]....
        /*06d0*/ 	.word	0x00028ee0


	//   ....[100]....
        /*06d4*/ 	.word	0x00028f80


	//   ....[101]....
        /*06d8*/ 	.word	0x00029060


	//   ....[102]....
        /*06dc*/ 	.word	0x00029120


	//   ....[103]....
        /*06e0*/ 	.word	0x00029350


	//   ....[104]....
        /*06e4*/ 	.word	0x000293d0


	//   ....[105]....
        /*06e8*/ 	.word	0x00029510


	//   ....[106]....
        /*06ec*/ 	.word	0x000295c0


	//   ....[107]....
        /*06f0*/ 	.word	0x00029690


	//   ....[108]....
        /*06f4*/ 	.word	0x00029740


	//   ....[109]....
        /*06f8*/ 	.word	0x00029810


	//   ....[110]....
        /*06fc*/ 	.word	0x000298c0


	//   ....[111]....
        /*0700*/ 	.word	0x000299c0


	//   ....[112]....
        /*0704*/ 	.word	0x00029a10


	//   ....[113]....
        /*0708*/ 	.word	0x00029af0


	//   ....[114]....
        /*070c*/ 	.word	0x00029ba0


	//   ....[115]....
        /*0710*/ 	.word	0x00029c70


	//   ....[116]....
        /*0714*/ 	.word	0x00029d20


	//   ....[117]....
        /*0718*/ 	.word	0x0002a040


	//   ....[118]....
        /*071c*/ 	.word	0x0002a160


	//   ....[119]....
        /*0720*/ 	.word	0x0002c8b0


	//   ....[120]....
        /*0724*/ 	.word	0x0002cf90


	//   ....[121]....
        /*0728*/ 	.word	0x0002e260


	//   ....[122]....
        /*072c*/ 	.word	0x0002e2b0


	//   ....[123]....
        /*0730*/ 	.word	0x0002e310


	//   ....[124]....
        /*0734*/ 	.word	0x0002e330


	//----- nvinfo : EIATTR_REG_RECONFIG
	.align		4
.L_351:
        /*0738*/ 	.byte	0x01, 0x54
	.zero		2


	//----- nvinfo : EIATTR_SYSCALL_OFFSETS
	.align		4
        /*073c*/ 	.byte	0x04, 0x46
        /*073e*/ 	.short	(.L_353 - .L_352)


	//   ....[0]....
.L_352:
        /*0740*/ 	.word	0x00002440


	//   ....[1]....
        /*0744*/ 	.word	0x00023630


	//   ....[2]....
        /*0748*/ 	.word	0x00023780


	//   ....[3]....
        /*074c*/ 	.word	0x00023870


	//   ....[4]....
        /*0750*/ 	.word	0x00024010


	//   ....[5]....
        /*0754*/ 	.word	0x00024b70


	//----- nvinfo : EIATTR_MBARRIER_INSTR_OFFSETS
	.align		4
.L_353:
        /*0758*/ 	.byte	0x04, 0x39
        /*075a*/ 	.short	(.L_355 - .L_354)


	//   ....[0]....
.L_354:
        /*075c*/ 	.word	0x000002c0
        /*0760*/ 	.word	0x000000ff
        /*0764*/ 	.word	0x00032400
        /*0768*/ 	.short	0x0100
        /*076a*/ 	.byte	0x08
	.zero		1


	//   ....[1]....
        /*076c*/ 	.word	0x000002d0
        /*0770*/ 	.word	0x000000ff
        /*0774*/ 	.word	0x00032410
        /*0778*/ 	.short	0x0100
        /*077a*/ 	.byte	0x08
	.zero		1


	//   ....[2]....
        /*077c*/ 	.word	0x000002e0
        /*0780*/ 	.word	0x000000ff
        /*0784*/ 	.word	0x00032420
        /*0788*/ 	.short	0x0100
        /*078a*/ 	.byte	0x08
	.zero		1


	//   ....[3]....
        /*078c*/ 	.word	0x000003d0
        /*0790*/ 	.word	0x000000ff
        /*0794*/ 	.word	0x00032430
        /*0798*/ 	.short	0x0100
        /*079a*/ 	.byte	0x08
	.zero		1


	//   ....[4]....
        /*079c*/ 	.word	0x000003e0
        /*07a0*/ 	.word	0x000000ff
        /*07a4*/ 	.word	0x00032440
        /*07a8*/ 	.short	0x0100
        /*07aa*/ 	.byte	0x08
	.zero		1


	//   ....[5]....
        /*07ac*/ 	.word	0x000003f0
        /*07b0*/ 	.word	0x000000ff
        /*07b4*/ 	.word	0x00032438
        /*07b8*/ 	.short	0x0100
        /*07ba*/ 	.byte	0x08
	.zero		1


	//   ....[6]....
        /*07bc*/ 	.word	0x00000400
        /*07c0*/ 	.word	0x000000ff
        /*07c4*/ 	.word	0x00032448
        /*07c8*/ 	.short	0x0100
        /*07ca*/ 	.byte	0x08
	.zero		1


	//   ....[7]....
        /*07cc*/ 	.word	0x00000530
        /*07d0*/ 	.word	0x000000ff
        /*07d4*/ 	.word	0x00032450
        /*07d8*/ 	.short	0x0100
        /*07da*/ 	.byte	0x08
	.zero		1


	//   ....[8]....
        /*07dc*/ 	.word	0x00000540
        /*07e0*/ 	.word	0x000000ff
        /*07e4*/ 	.word	0x00032460
        /*07e8*/ 	.short	0x0100
        /*07ea*/ 	.byte	0x08
	.zero		1


	//   ....[9]....
        /*07ec*/ 	.word	0x00000550
        /*07f0*/ 	.word	0x000000ff
        /*07f4*/ 	.word	0x00032458
        /*07f8*/ 	.short	0x0100
        /*07fa*/ 	.byte	0x08
	.zero		1


	//   ....[10]....
        /*07fc*/ 	.word	0x00000560
        /*0800*/ 	.word	0x000000ff
        /*0804*/ 	.word	0x00032468
        /*0808*/ 	.short	0x0100
        /*080a*/ 	.byte	0x08
	.zero		1


	//   ....[11]....
        /*080c*/ 	.word	0x00000650
        /*0810*/ 	.word	0x000000ff
        /*0814*/ 	.word	0x00032470
        /*0818*/ 	.short	0x0100
        /*081a*/ 	.byte	0x06
	.zero		1


	//   ....[12]....
        /*081c*/ 	.word	0x00000660
        /*0820*/ 	.word	0x000000ff
        /*0824*/ 	.word	0x00032480
        /*0828*/ 	.short	0x0100
        /*082a*/ 	.byte	0x06
	.zero		1


	//   ....[13]....
        /*082c*/ 	.word	0x00000670
        /*0830*/ 	.word	0x000000ff
        /*0834*/ 	.word	0x00032478
        /*0838*/ 	.short	0x0100
        /*083a*/ 	.byte	0x06
	.zero		1


	//   ....[14]....
        /*083c*/ 	.word	0x00000680
        /*0840*/ 	.word	0x000000ff
        /*0844*/ 	.word	0x00032488
        /*0848*/ 	.short	0x0100
        /*084a*/ 	.byte	0x06
	.zero		1


	//   ....[15]....
        /*084c*/ 	.word	0x000007b0
        /*0850*/ 	.word	0x000000ff
        /*0854*/ 	.word	0x00032490
        /*0858*/ 	.short	0x0100
        /*085a*/ 	.byte	0x08
	.zero		1


	//   ....[16]....
        /*085c*/ 	.word	0x000007c0
        /*0860*/ 	.word	0x000000ff
        /*0864*/ 	.word	0x000324a0
        /*0868*/ 	.short	0x0100
        /*086a*/ 	.byte	0x08
	.zero		1


	//   ....[17]....
        /*086c*/ 	.word	0x000007d0
        /*0870*/ 	.word	0x000000ff
        /*0874*/ 	.word	0x00032498
        /*0878*/ 	.short	0x0100
        /*087a*/ 	.byte	0x08
	.zero		1


	//   ....[18]....
        /*087c*/ 	.word	0x000007e0
        /*0880*/ 	.word	0x000000ff
        /*0884*/ 	.word	0x000324a8
        /*0888*/ 	.short	0x0100
        /*088a*/ 	.byte	0x08
	.zero		1


	//   ....[19]....
        /*088c*/ 	.word	0x00000910
        /*0890*/ 	.word	0x000000ff
        /*0894*/ 	.word	0x000324b0
        /*0898*/ 	.short	0x0100
        /*089a*/ 	.byte	0x08
	.zero		1


	//   ....[20]....
        /*089c*/ 	.word	0x00000920
        /*08a0*/ 	.word	0x000000ff
        /*08a4*/ 	.word	0x000324c0
        /*08a8*/ 	.short	0x0100
        /*08aa*/ 	.byte	0x08
	.zero		1


	//   ....[21]....
        /*08ac*/ 	.word	0x00000930
        /*08b0*/ 	.word	0x000000ff
        /*08b4*/ 	.word	0x000324b8
        /*08b8*/ 	.short	0x0100
        /*08ba*/ 	.byte	0x08
	.zero		1


	//   ....[22]....
        /*08bc*/ 	.word	0x00000940
        /*08c0*/ 	.word	0x000000ff
        /*08c4*/ 	.word	0x000324c8
        /*08c8*/ 	.short	0x0100
        /*08ca*/ 	.byte	0x08
	.zero		1


	//   ....[23]....
        /*08cc*/ 	.word	0x000026c0
        /*08d0*/ 	.word	0x000000ff
        /*08d4*/ 	.word	0x00032400
        /*08d8*/ 	.short	0x010a
        /*08da*/ 	.byte	0x2c
	.zero		1


	//   ....[24]....
        /*08dc*/ 	.word	0x00002af0
        /*08e0*/ 	.word	0x00000014
        /*08e4*/ 	.word	0x00000000
        /*08e8*/ 	.short	0x010a
        /*08ea*/ 	.byte	0x3f
	.zero		1


	//   ....[25]....
        /*08ec*/ 	.word	0x00002b50
        /*08f0*/ 	.word	0x00000014
        /*08f4*/ 	.word	0x00000000
        /*08f8*/ 	.short	0x010a
        /*08fa*/ 	.byte	0x3f
	.zero		1


	//   ....[26]....
        /*08fc*/ 	.word	0x00002f00
        /*0900*/ 	.word	0x000000ff
        /*0904*/ 	.word	0x00032410
        /*0908*/ 	.short	0x010a
        /*090a*/ 	.byte	0x2c
	.zero		1


	//   ....[27]....
        /*090c*/ 	.word	0x00003000
        /*0910*/ 	.word	0x00000008
        /*0914*/ 	.word	0x00000000
        /*0918*/ 	.short	0x010a
        /*091a*/ 	.byte	0x3f
	.zero		1


	//   ....[28]....
        /*091c*/ 	.word	0x00003060
        /*0920*/ 	.word	0x00000008
        /*0924*/ 	.word	0x00000000
        /*0928*/ 	.short	0x010a
        /*092a*/ 	.byte	0x3f
	.zero		1


	//   ....[29]....
        /*092c*/ 	.word	0x00003d50
        /*0930*/ 	.word	0x00000008
        /*0934*/ 	.word	0x00000000
        /*0938*/ 	.short	0x0101
        /*093a*/ 	.byte	0x3f
	.zero		1


	//   ....[30]....
        /*093c*/ 	.word	0x00009600
        /*0940*/ 	.word	0x00000015
        /*0944*/ 	.word	0x00000000
        /*0948*/ 	.short	0x0101
        /*094a*/ 	.byte	0x3f
	.zero		1


	//   ....[31]....
        /*094c*/ 	.word	0x00009d30
        /*0950*/ 	.word	0x00000003
        /*0954*/ 	.word	0x00000000
        /*0958*/ 	.short	0x010a
        /*095a*/ 	.byte	0x3f
	.zero		1


	//   ....[32]....
        /*095c*/ 	.word	0x00009e30
        /*0960*/ 	.word	0x00000000
        /*0964*/ 	.word	0x00000000
        /*0968*/ 	.short	0x010a
        /*096a*/ 	.byte	0x3f
	.zero		1


	//   ....[33]....
        /*096c*/ 	.word	0x0000a260
        /*0970*/ 	.word	0x00000003
        /*0974*/ 	.word	0x00000000
        /*0978*/ 	.short	0x010a
        /*097a*/ 	.byte	0x3f
	.zero		1


	//   ....[34]....
        /*097c*/ 	.word	0x0000a310
        /*0980*/ 	.word	0x00000004
        /*0984*/ 	.word	0x00000000
        /*0988*/ 	.short	0x010a
        /*098a*/ 	.byte	0x3f
	.zero		1


	//   ....[35]....
        /*098c*/ 	.word	0x0000afe0
        /*0990*/ 	.word	0x00000003
        /*0994*/ 	.word	0x00000000
        /*0998*/ 	.short	0x0101
        /*099a*/ 	.byte	0x3f
	.zero		1


	//   ....[36]....
        /*099c*/ 	.word	0x00013900
        /*09a0*/ 	.word	0x00000000
        /*09a4*/ 	.word	0x00000000
        /*09a8*/ 	.short	0x0101
        /*09aa*/ 	.byte	0x3f
	.zero		1


	//   ....[37]....
        /*09ac*/ 	.word	0x00013b00
        /*09b0*/ 	.word	0x00000005
        /*09b4*/ 	.word	0x00000000
        /*09b8*/ 	.short	0x010a
        /*09ba*/ 	.byte	0x3f
	.zero		1


	//   ....[38]....
        /*09bc*/ 	.word	0x00013c00
        /*09c0*/ 	.word	0x00000000
        /*09c4*/ 	.word	0x00000000
        /*09c8*/ 	.short	0x010a
        /*09ca*/ 	.byte	0x3f
	.zero		1


	//   ....[39]....
        /*09cc*/ 	.word	0x00014030
        /*09d0*/ 	.word	0x00000005
        /*09d4*/ 	.word	0x00000000
        /*09d8*/ 	.short	0x010a
        /*09da*/ 	.byte	0x3f
	.zero		1


	//   ....[40]....
        /*09dc*/ 	.word	0x000140e0
        /*09e0*/ 	.word	0x00000004
        /*09e4*/ 	.word	0x00000000
        /*09e8*/ 	.short	0x010a
        /*09ea*/ 	.byte	0x3f
	.zero		1


	//   ....[41]....
        /*09ec*/ 	.word	0x00014dc0
        /*09f0*/ 	.word	0x00000004
        /*09f4*/ 	.word	0x00000000
        /*09f8*/ 	.short	0x0101
        /*09fa*/ 	.byte	0x3f
	.zero		1


	//   ....[42]....
        /*09fc*/ 	.word	0x0001eb60
        /*0a00*/ 	.word	0x00000000
        /*0a04*/ 	.word	0x00000000
        /*0a08*/ 	.short	0x0101
        /*0a0a*/ 	.byte	0x3f
	.zero		1


	//   ....[43]....
        /*0a0c*/ 	.word	0x00021790
        /*0a10*/ 	.word	0x000000ff
        /*0a14*/ 	.word	0x00000000
        /*0a18*/ 	.short	0x0101
        /*0a1a*/ 	.byte	0x05
	.zero		1


	//   ....[44]....
        /*0a1c*/ 	.word	0x00023c80
        /*0a20*/ 	.word	0x00000000
        /*0a24*/ 	.word	0x00032440
        /*0a28*/ 	.short	0x010a
        /*0a2a*/ 	.byte	0x3f
	.zero		1


	//   ....[45]....
        /*0a2c*/ 	.word	0x00024940
        /*0a30*/ 	.word	0x00000011
        /*0a34*/ 	.word	0x00032400
        /*0a38*/ 	.short	0x0107
        /*0a3a*/ 	.byte	0x3f
	.zero		1


	//   ....[46]....
        /*0a3c*/ 	.word	0x000249e0
        /*0a40*/ 	.word	0x00000011
        /*0a44*/ 	.word	0x00032400
        /*0a48*/ 	.short	0x0101
        /*0a4a*/ 	.byte	0x3f
	.zero		1


	//   ....[47]....
        /*0a4c*/ 	.word	0x000254c0
        /*0a50*/ 	.word	0x00000011
        /*0a54*/ 	.word	0x00032410
        /*0a58*/ 	.short	0x0107
        /*0a5a*/ 	.byte	0x3f
	.zero		1


	//   ....[48]....
        /*0a5c*/ 	.word	0x000255c0
        /*0a60*/ 	.word	0x00000011
        /*0a64*/ 	.word	0x00032410
        /*0a68*/ 	.short	0x0101
        /*0a6a*/ 	.byte	0x3f
	.zero		1


	//   ....[49]....
        /*0a6c*/ 	.word	0x000255e0
        /*0a70*/ 	.word	0x00000011
        /*0a74*/ 	.word	0x00032420
        /*0a78*/ 	.short	0x010a
        /*0a7a*/ 	.byte	0x3f
	.zero		1


	//   ....[50]....
        /*0a7c*/ 	.word	0x000256c0
        /*0a80*/ 	.word	0x00000002
        /*0a84*/ 	.word	0x00032460
        /*0a88*/ 	.short	0x010a
        /*0a8a*/ 	.byte	0x3f
	.zero		1


	//   ....[51]....
        /*0a8c*/ 	.word	0x00025ee0
        /*0a90*/ 	.word	0x00000003
        /*0a94*/ 	.word	0x00032440
        /*0a98*/ 	.short	0x010a
        /*0a9a*/ 	.byte	0x3f
	.zero		1


	//   ....[52]....
        /*0a9c*/ 	.word	0x00026100
        /*0aa0*/ 	.word	0x00000003
        /*0aa4*/ 	.word	0x00032460
        /*0aa8*/ 	.short	0x010a
        /*0aaa*/ 	.byte	0x3f
	.zero		1


	//   ....[53]....
        /*0aac*/ 	.word	0x000268f0
        /*0ab0*/ 	.word	0x00000004
        /*0ab4*/ 	.word	0x00032440
        /*0ab8*/ 	.short	0x010a
        /*0aba*/ 	.byte	0x3f
	.zero		1


	//   ....[54]....
        /*0abc*/ 	.word	0x00026b10
        /*0ac0*/ 	.word	0x00000004
        /*0ac4*/ 	.word	0x00032460
        /*0ac8*/ 	.short	0x010a
        /*0aca*/ 	.byte	0x3f
	.zero		1


	//   ....[55]....
        /*0acc*/ 	.word	0x00027290
        /*0ad0*/ 	.word	0x00000004
        /*0ad4*/ 	.word	0x00032440
        /*0ad8*/ 	.short	0x010a
        /*0ada*/ 	.byte	0x3f
	.zero		1


	//   ....[56]....
        /*0adc*/ 	.word	0x000274b0
        /*0ae0*/ 	.word	0x00000004
        /*0ae4*/ 	.word	0x00032460
        /*0ae8*/ 	.short	0x010a
        /*0aea*/ 	.byte	0x3f
	.zero		1


	//   ....[57]....
        /*0aec*/ 	.word	0x00027e20
        /*0af0*/ 	.word	0x00000000
        /*0af4*/ 	.word	0x00032420
        /*0af8*/ 	.short	0x010a
        /*0afa*/ 	.byte	0x3f
	.zero		1


	//   ....[58]....
        /*0afc*/ 	.word	0x00027ff0
        /*0b00*/ 	.word	0x00000006
        /*0b04*/ 	.word	0x00000000
        /*0b08*/ 	.short	0x010a
        /*0b0a*/ 	.byte	0x3f
	.zero		1


	//   ....[59]....
        /*0b0c*/ 	.word	0x00028040
        /*0b10*/ 	.word	0x00000003
        /*0b14*/ 	.word	0x00000000
        /*0b18*/ 	.short	0x010a
        /*0b1a*/ 	.byte	0x3f
	.zero		1


	//   ....[60]....
        /*0b1c*/ 	.word	0x000280a0
        /*0b20*/ 	.word	0x00000012
        /*0b24*/ 	.word	0x00000000
        /*0b28*/ 	.short	0x010a
        /*0b2a*/ 	.byte	0x3f
	.zero		1


	//   ....[61]....
        /*0b2c*/ 	.word	0x000280d0
        /*0b30*/ 	.word	0x00000003
        /*0b34*/ 	.word	0x00000000
        /*0b38*/ 	.short	0x010a
        /*0b3a*/ 	.byte	0x3f
	.zero		1


	//   ....[62]....
        /*0b3c*/ 	.word	0x00028140
        /*0b40*/ 	.word	0x00000009
        /*0b44*/ 	.word	0x00032400
        /*0b48*/ 	.short	0x010a
        /*0b4a*/ 	.byte	0x3f
	.zero		1


	//   ....[63]....
        /*0b4c*/ 	.word	0x00028190
        /*0b50*/ 	.word	0x00000014
        /*0b54*/ 	.word	0x00000000
        /*0b58*/ 	.short	0x010a
        /*0b5a*/ 	.byte	0x3f
	.zero		1


	//   ....[64]....
        /*0b5c*/ 	.word	0x000281f0
        /*0b60*/ 	.word	0x00000009
        /*0b64*/ 	.word	0x00032410
        /*0b68*/ 	.short	0x010a
        /*0b6a*/ 	.byte	0x3f
	.zero		1


	//   ....[65]....
        /*0b6c*/ 	.word	0x00028240
        /*0b70*/ 	.word	0x00000008
        /*0b74*/ 	.word	0x00000000
        /*0b78*/ 	.short	0x010a
        /*0b7a*/ 	.byte	0x3f
	.zero		1


	//   ....[66]....
        /*0b7c*/ 	.word	0x00028290
        /*0b80*/ 	.word	0x00000000
        /*0b84*/ 	.word	0x00000000
        /*0b88*/ 	.short	0x010a
        /*0b8a*/ 	.byte	0x3f
	.zero		1


	//   ....[67]....
        /*0b8c*/ 	.word	0x000282e0
        /*0b90*/ 	.word	0x00000004
        /*0b94*/ 	.word	0x00000000
        /*0b98*/ 	.short	0x010a
        /*0b9a*/ 	.byte	0x3f
	.zero		1


	//   ....[68]....
        /*0b9c*/ 	.word	0x00028330
        /*0ba0*/ 	.word	0x00000000
        /*0ba4*/ 	.word	0x00000000
        /*0ba8*/ 	.short	0x010a
        /*0baa*/ 	.byte	0x3f
	.zero		1


	//   ....[69]....
        /*0bac*/ 	.word	0x00028380
        /*0bb0*/ 	.word	0x00000004
        /*0bb4*/ 	.word	0x00000000
        /*0bb8*/ 	.short	0x010a
        /*0bba*/ 	.byte	0x3f
	.zero		1


	//   ....[70]....
        /*0bbc*/ 	.word	0x000284d0
        /*0bc0*/ 	.word	0x00000000
        /*0bc4*/ 	.word	0x00032440
        /*0bc8*/ 	.short	0x010a
        /*0bca*/ 	.byte	0x3f
	.zero		1


	//   ....[71]....
        /*0bcc*/ 	.word	0x00029d60
        /*0bd0*/ 	.word	0x00000011
        /*0bd4*/ 	.word	0x00032420
        /*0bd8*/ 	.short	0x010a
        /*0bda*/ 	.byte	0x3f
	.zero		1


	//   ....[72]....
        /*0bdc*/ 	.word	0x00029db0
        /*0be0*/ 	.word	0x00000002
        /*0be4*/ 	.word	0x00032460
        /*0be8*/ 	.short	0x010a
        /*0bea*/ 	.byte	0x3f
	.zero		1


	//   ....[73]....
        /*0bec*/ 	.word	0x00029e00
        /*0bf0*/ 	.word	0x00000003
        /*0bf4*/ 	.word	0x00032440
        /*0bf8*/ 	.short	0x010a
        /*0bfa*/ 	.byte	0x3f
	.zero		1


	//   ....[74]....
        /*0bfc*/ 	.word	0x00029e50
        /*0c00*/ 	.word	0x00000003
        /*0c04*/ 	.word	0x00032460
        /*0c08*/ 	.short	0x010a
        /*0c0a*/ 	.byte	0x3f
	.zero		1


	//   ....[75]....
        /*0c0c*/ 	.word	0x00029ea0
        /*0c10*/ 	.word	0x00000004
        /*0c14*/ 	.word	0x00032440
        /*0c18*/ 	.short	0x010a
        /*0c1a*/ 	.byte	0x3f
	.zero		1


	//   ....[76]....
        /*0c1c*/ 	.word	0x00029ef0
        /*0c20*/ 	.word	0x00000004
        /*0c24*/ 	.word	0x00032460
        /*0c28*/ 	.short	0x010a
        /*0c2a*/ 	.byte	0x3f
	.zero		1


	//   ....[77]....
        /*0c2c*/ 	.word	0x00029f40
        /*0c30*/ 	.word	0x00000004
        /*0c34*/ 	.word	0x00032440
        /*0c38*/ 	.short	0x010a
        /*0c3a*/ 	.byte	0x3f
	.zero		1


	//   ....[78]....
        /*0c3c*/ 	.word	0x00029f90
        /*0c40*/ 	.word	0x00000004
        /*0c44*/ 	.word	0x00032460
        /*0c48*/ 	.short	0x010a
        /*0c4a*/ 	.byte	0x3f
	.zero		1


	//   ....[79]....
        /*0c4c*/ 	.word	0x0002a080
        /*0c50*/ 	.word	0x00000000
        /*0c54*/ 	.word	0x00032420
        /*0c58*/ 	.short	0x010a
        /*0c5a*/ 	.byte	0x3f
	.zero		1


	//   ....[80]....
        /*0c5c*/ 	.word	0x0002a220
        /*0c60*/ 	.word	0x00000006
        /*0c64*/ 	.word	0x00000000
        /*0c68*/ 	.short	0x010a
        /*0c6a*/ 	.byte	0x3f
	.zero		1


	//   ....[81]....
        /*0c6c*/ 	.word	0x0002a270
        /*0c70*/ 	.word	0x00000003
        /*0c74*/ 	.word	0x00000000
        /*0c78*/ 	.short	0x010a
        /*0c7a*/ 	.byte	0x3f
	.zero		1


	//   ....[82]....
        /*0c7c*/ 	.word	0x0002a2c0
        /*0c80*/ 	.word	0x00000012
        /*0c84*/ 	.word	0x00000000
        /*0c88*/ 	.short	0x010a
        /*0c8a*/ 	.byte	0x3f
	.zero		1


	//   ....[83]....
        /*0c8c*/ 	.word	0x0002a660
        /*0c90*/ 	.word	0x0000000c
        /*0c94*/ 	.word	0x00000000
        /*0c98*/ 	.short	0x010a
        /*0c9a*/ 	.byte	0x3f
	.zero		1


	//   ....[84]....
        /*0c9c*/ 	.word	0x0002a7a0
        /*0ca0*/ 	.word	0x00000002
        /*0ca4*/ 	.word	0x00000000
        /*0ca8*/ 	.short	0x010a
        /*0caa*/ 	.byte	0x3f
	.zero		1


	//   ....[85]....
        /*0cac*/ 	.word	0x0002ae00
        /*0cb0*/ 	.word	0x0000000b
        /*0cb4*/ 	.word	0x00000000
        /*0cb8*/ 	.short	0x010a
        /*0cba*/ 	.byte	0x3f
	.zero		1


	//   ....[86]....
        /*0cbc*/ 	.word	0x0002af40
        /*0cc0*/ 	.word	0x00000008
        /*0cc4*/ 	.word	0x00000000
        /*0cc8*/ 	.short	0x010a
        /*0cca*/ 	.byte	0x3f
	.zero		1


	//   ....[87]....
        /*0ccc*/ 	.word	0x0002c190
        /*0cd0*/ 	.word	0x00000002
        /*0cd4*/ 	.word	0x00000000
        /*0cd8*/ 	.short	0x0101
        /*0cda*/ 	.byte	0x3f
	.zero		1


	//   ....[88]....
        /*0cdc*/ 	.word	0x00045f70
        /*0ce0*/ 	.word	0x00000004
        /*0ce4*/ 	.word	0x00000000
        /*0ce8*/ 	.short	0x0101
        /*0cea*/ 	.byte	0x3f
	.zero		1


	//   ....[89]....
        /*0cec*/ 	.word	0x00045fb0
        /*0cf0*/ 	.word	0x00000002
        /*0cf4*/ 	.word	0x00000000
        /*0cf8*/ 	.short	0x010a
        /*0cfa*/ 	.byte	0x3f
	.zero		1


	//   ....[90]....
        /*0cfc*/ 	.word	0x00046000
        /*0d00*/ 	.word	0x00000008
        /*0d04*/ 	.word	0x00000000
        /*0d08*/ 	.short	0x010a
        /*0d0a*/ 	.byte	0x3f
	.zero		1


	//----- nvinfo : EIATTR_NUM_MBARRIERS
	.align		4
.L_355:
        /*0d0c*/ 	.byte	0x03, 0x38
        /*0d0e*/ 	.short	0x0017


	//----- nvinfo : EIATTR_EXIT_INSTR_OFFSETS
	.align		4
        /*0d10*/ 	.byte	0x04, 0x1c
        /*0d12*/ 	.short	(.L_357 - .L_356)


	//   ....[0]....
.L_356:
        /*0d14*/ 	.word	0x00000b30


	//   ....[1]....
        /*0d18*/ 	.word	0x000228b0


	//   ....[2]....
        /*0d1c*/ 	.word	0x00028120


	//----- nvinfo : EIATTR_MAX_THREADS
	.align		4
.L_357:
        /*0d20*/ 	.byte	0x04, 0x05
        /*0d22*/ 	.short	(.L_359 - .L_358)
.L_358:
        /*0d24*/ 	.word	0x00000180
        /*0d28*/ 	.word	0x00000001
        /*0d2c*/ 	.word	0x00000001


	//----- nvinfo : EIATTR_CRS_STACK_SIZE
	.align		4
.L_359:
        /*0d30*/ 	.byte	0x04, 0x1e
        /*0d32*/ 	.short	(.L_361 - .L_360)
.L_360:
        /*0d34*/ 	.word	0x00000000


	//----- nvinfo : EIATTR_CBANK_PARAM_SIZE
	.align		4
.L_361:
        /*0d38*/ 	.byte	0x03, 0x19
        /*0d3a*/ 	.short	0x0bf0


	//----- nvinfo : EIATTR_PARAM_CBANK
	.align		4
        /*0d3c*/ 	.byte	0x04, 0x0a
        /*0d3e*/ 	.short	(.L_363 - .L_362)
	.align		4
.L_362:
        /*0d40*/ 	.word	index@(.nv.constant0._ZN7cutlass13device_kernelIN5flash11enable_sm90INS1_16FlashAttnFwdSm90INS1_25CollectiveMainloopFwdSm90ILi2EN4cute5tupleIJNS5_1CILi1EEES8_S8_EEENS6_IJNS7_ILi128EEENS7_ILi96EEENS7_ILi64EEEEEELi256ENS_10bfloat16_tEfNS_4arch4Sm90ELb0ELb1ELb1ELb0ELb0ELb0ELb1ELb1ELb0ELb1ELb0ELb0EEENS1_21CollectiveEpilogueFwdINS6_IJSA_NS7_ILi256EEESB_EEES9_SE_SG_Li256ELb0ELb1ELb0ELb0EEENS1_30DynamicPersistentTileSchedulerILi256ELi128ELb0ELb1ELb1EEEEEEEEEvNT_6ParamsE)
        /*0d44*/ 	.short	0x0210
        /*0d46*/ 	.short	0x0bf0


	//----- nvinfo : EIATTR_SW_WAR
	.align		4
.L_363:
        /*0d48*/ 	.byte	0x04, 0x36
        /*0d4a*/ 	.short	(.L_365 - .L_364)
.L_364:
        /*0d4c*/ 	.word	0x00000008
.L_365:


//--------------------- .nv.info._ZN7cutlass13device_kernelIN5flash11enable_sm90INS1_16FlashAttnFwdSm90INS1_25CollectiveMainloopFwdSm90ILi2EN4cute5tupleIJNS5_1CILi1EEES8_S8_EEENS6_IJNS7_ILi128EEENS7_ILi96EEENS7_ILi64EEEEEELi256ENS_10bfloat16_tEfNS_4arch4Sm90ELb0ELb1ELb1ELb1ELb0ELb0ELb0ELb1ELb0ELb1ELb0ELb0EEENS1_21CollectiveEpilogueFwdINS6_IJSA_NS7_ILi256EEESB_EEES9_SE_SG_Li256ELb1ELb1ELb0ELb0EEENS1_36VarlenDynamicPersistentTileSchedulerILi128ELi96ELi256ELi128ELb0ELb1ELb1ELb1ELb0ELb1EEEEEEEEEvNT_6ParamsE --------------------------
	.section	.nv.info._ZN7cutlass13device_kernelIN5flash11enable_sm90INS1_16FlashAttnFwdSm90INS1_25CollectiveMainloopFwdSm90ILi2EN4cute5tupleIJNS5_1CILi1EEES8_S8_EEENS6_IJNS7_ILi128EEENS7_ILi96EEENS7_ILi64EEEEEELi256ENS_10bfloat16_tEfNS_4arch4Sm90ELb0ELb1ELb1ELb1ELb0ELb0ELb0ELb1ELb0ELb1ELb0ELb0EEENS1_21CollectiveEpilogueFwdINS6_IJSA_NS7_ILi256EEESB_EEES9_SE_SG_Li256ELb1ELb1ELb0ELb0EEENS1_36VarlenDynamicPersistentTileSchedulerILi128ELi96ELi256ELi128ELb0ELb1ELb1ELb1ELb0ELb1EEEEEEEEEvNT_6ParamsE,"",@"SHT_CUDA_INFO"
	.sectionflags	@""
	.align	4


	//----- nvinfo : EIATTR_CUDA_API_VERSION
	.align		4
        /*0000*/ 	.byte	0x04, 0x37
        /*0002*/ 	.short	(.L_367 - .L_366)
.L_366:
        /*0004*/ 	.word	0x00000082


	//----- nvinfo : EIATTR_KPARAM_INFO
	.align		4
.L_367:
        /*0008*/ 	.byte	0x04, 0x17
        /*000a*/ 	.short	(.L_369 - .L_368)
.L_368:
        /*000c*/ 	.word	0x00000000
        /*0010*/ 	.short	0x0000
        /*0012*/ 	.short	0x0070
        /*0014*/ 	.byte	0x00, 0xf0, 0x01, 0x2a


	//----- nvinfo : EIATTR_SPARSE_MMA_MASK
	.align		4
.L_369:
        /*0018*/ 	.byte	0x03, 0x50
        /*001a*/ 	.short	0x0000


	//----- nvinfo : EIATTR_MAXREG_COUNT
	.align		4
        /*001c*/ 	.byte	0x03, 0x1b
        /*001e*/ 	.short	0x00a8


	//----- nvinfo : EIATTR_NUM_BARRIERS
	.align		4
        /*0020*/ 	.byte	0x02, 0x4c
        /*0022*/ 	.byte	0x10
	.zero		1


	//----- nvinfo : EIATTR_EXTERNS
	.align		4
        /*0024*/ 	.byte	0x04, 0x0f
        /*0026*/ 	.short	(.L_371 - .L_370)


	//   ....[0]....
	.align		4
.L_370:
        /*0028*/ 	.word	index@(__assertfail)


	//----- nvinfo : EIATTR_ANNOTATIONS
	.align		4
.L_371:
        /*002c*/ 	.byte	0x04, 0x55
        /*002e*/ 	.short	(.L_373 - .L_372)


	//   ....[0]....
.L_372:
        /* <DEDUP_REMOVED lines=57> */


	//----- nvinfo : EIATTR_MERCURY_ISA_VERSION
	.align		4
.L_373:
        /*03b0*/ 	.byte	0x03, 0x5f
        /*03b2*/ 	.short	0x0101


	//----- nvinfo : EIATTR_UNUSED_LOAD_BYTE_OFFSET
	.align		4
        /*03b4*/ 	.byte	0x04, 0x44
        /*03b6*/ 	.short	(.L_375 - .L_374)


	//   ....[0]....
.L_374:
        /*03b8*/ 	.word	0x00000a40
        /*03bc*/ 	.word	0x0000fff0


	//   ....[1]....
        /*03c0*/ 	.word	0x0000e980
        /*03c4*/ 	.word	0x0000fff0


	//----- nvinfo : EIATTR_INT_WARP_WIDE_INSTR_OFFSETS
	.align		4
.L_375:
        /*03c8*/ 	.byte	0x04, 0x31
        /*03ca*/ 	.short	(.L_377 - .L_376)


	//   ....[0]....
.L_376:
        /*03cc*/ 	.word	0x00000130


	//   ....[1]....
        /*03d0*/ 	.word	0x00000170


	//   ....[2]....
        /*03d4*/ 	.word	0x000001e0


	//   ....[3]....
        /*03d8*/ 	.word	0x00012d10


	//   ....[4]....
        /*03dc*/ 	.word	0x00012da0


	//   ....[5]....
        /*03e0*/ 	.word	0x00016b10


	//   ....[6]....
        /*03e4*/ 	.word	0x00016ba0


	//----- nvinfo : EIATTR_COOP_GROUP_MASK_REGIDS
	.align		4
.L_377:
        /*03e8*/ 	.byte	0x04, 0x29
        /*03ea*/ 	.short	(.L_379 - .L_378)


	//   ....[0]....
.L_378:
        /*03ec*/ 	.word	0xffffffff


	//   ....[1]....
        /*03f0*/ 	.word	0xffffffff


	//   ....[2]....
        /*03f4*/ 	.word	0xffffffff


	//   ....[3]....
        /*03f8*/ 	.word	0xffffffff


	//   ....[4]....
        /*03fc*/ 	.word	0xffffffff


	//   ....[5]....
        /*0400*/ 	.word	0xffffffff


	//   ....[6]....
        /*0404*/ 	.word	0xffffffff


	//   ....[7]....
        /*0408*/ 	.word	0xffffffff


	//   ....[8]....
        /*040c*/ 	.word	0xffffffff


	//   ....[9]....
        /*0410*/ 	.word	0xffffffff


	//   ....[10]....
        /*0414*/ 	.word	0xffffffff


	//   ....[11]....
        /*0418*/ 	.word	0xffffffff


	//   ....[12]....
        /*041c*/ 	.word	0xffffffff


	//   ....[13]....
        /*0420*/ 	.word	0xffffffff


	//   ....[14]....
        /*0424*/ 	.word	0xffffffff


	//   ....[15]....
        /*0428*/ 	.word	0xffffffff


	//   ....[16]....
        /*042c*/ 	.word	0xffffffff


	//   ....[17]....
        /*0430*/ 	.word	0xffffffff


	//   ....[18]....
        /*0434*/ 	.word	0xffffffff


	//   ....[19]....
        /*0438*/ 	.word	0xffffffff


	//   ....[20]....
        /*043c*/ 	.word	0xffffffff


	//   ....[21]....
        /*0440*/ 	.word	0xffffffff


	//   ....[22]....
        /*0444*/ 	.word	0xffffffff


	//   ....[23]....
        /*0448*/ 	.word	0xffffffff


	//   ....[24]....
        /*044c*/ 	.word	0xffffffff


	//   ....[25]....
        /*0450*/ 	.word	0xffffffff


	//   ....[26]....
        /*0454*/ 	.word	0xffffffff


	//   ....[27]....
        /*0458*/ 	.word	0xffffffff


	//   ....[28]....
        /*045c*/ 	.word	0xffffffff


	//   ....[29]....
        /*0460*/ 	.word	0xffffffff


	//   ....[30]....
        /*0464*/ 	.word	0xffffffff


	//   ....[31]....
        /*0468*/ 	.word	0xffffffff


	//   ....[32]....
        /*046c*/ 	.word	0xffffffff


	//   ....[33]....
        /*0470*/ 	.word	0xffffffff


	//   ....[34]....
        /*0474*/ 	.word	0xffffffff


	//   ....[35]....
        /*0478*/ 	.word	0xffffffff


	//   ....[36]....
        /*047c*/ 	.word	0xffffffff


	//   ....[37]....
        /*0480*/ 	.word	0xffffffff


	//   ....[38]....
        /*0484*/ 	.word	0xffffffff


	//   ....[39]....
        /*0488*/ 	.word	0xffffffff


	//   ....[40]....
        /*048c*/ 	.word	0xffffffff


	//   ....[41]....
        /*0490*/ 	.word	0xffffffff


	//   ....[42]....
        /*0494*/ 	.word	0xffffffff


	//   ....[43]....
        /*0498*/ 	.word	0xffffffff


	//   ....[44]....
        /*049c*/ 	.word	0xffffffff


	//   ....[45]....
        /*04a0*/ 	.word	0xffffffff


	//   ....[46]....
        /*04a4*/ 	.word	0xffffffff


	//   ....[47]....
        /*04a8*/ 	.word	0xffffffff


	//   ....[48]....
        /*04ac*/ 	.word	0xffffffff


	//   ....[49]....
        /*04b0*/ 	.word	0xffffffff


	//   ....[50]....
        /*04b4*/ 	.word	0xffffffff


	//   ....[51]....
        /*04b8*/ 	.word	0xffffffff


	//   ....[52]....
        /*04bc*/ 	.word	0xffffffff


	//   ....[53]....
        /*04c0*/ 	.word	0xffffffff


	//   ....[54]....
        /*04c4*/ 	.word	0xffffffff


	//   ....[55]....
        /*04c8*/ 	.word	0xffffffff


	//   ....[56]....
        /*04cc*/ 	.word	0xffffffff


	//   ....[57]....
        /*04d0*/ 	.word	0xffffffff


	//   ....[58]....
        /*04d4*/ 	.word	0xffffffff


	//   ....[59]....
        /*04d8*/ 	.word	0xffffffff


	//   ....[60]....
        /*04dc*/ 	.word	0xffffffff


	//   ....[61]....
        /*04e0*/ 	.word	0xffffffff


	//   ....[62]....
        /*04e4*/ 	.word	0xffffffff


	//   ....[63]....
        /*04e8*/ 	.word	0xffffffff


	//   ....[64]....
        /*04ec*/ 	.word	0xffffffff


	//   ....[65]....
        /*04f0*/ 	.word	0xffffffff


	//   ....[66]....
        /*04f4*/ 	.word	0xffffffff


	//   ....[67]....
        /*04f8*/ 	.word	0xffffffff


	//   ....[68]....
        /*04fc*/ 	.word	0xffffffff


	//   ....[69]....
        /*0500*/ 	.word	0xffffffff


	//   ....[70]....
        /*0504*/ 	.word	0xffffffff


	//   ....[71]....
        /*0508*/ 	.word	0xffffffff


	//   ....[72]....
        /*050c*/ 	.word	0xffffffff


	//   ....[73]....
        /*0510*/ 	.word	0xffffffff


	//   ....[74]....
        /*0514*/ 	.word	0xffffffff


	//   ....[75]....
        /*0518*/ 	.word	0xffffffff


	//   ....[76]....
        /*051c*/ 	.word	0xffffffff


	//   ....[77]....
        /*0520*/ 	.word	0xffffffff


	//   ....[78]....
        /*0524*/ 	.word	0xffffffff


	//   ....[79]....
        /*0528*/ 	.word	0xffffffff


	//   ....[80]....
        /*052c*/ 	.word	0xffffffff


	//   ....[81]....
        /*0530*/ 	.word	0xffffffff


	//   ....[82]....
        /*0534*/ 	.word	0xffffffff


	//   ....[83]....
        /*0538*/ 	.word	0xffffffff


	//   ....[84]....
        /*053c*/ 	.word	0xffffffff


	//   ....[85]....
        /*0540*/ 	.word	0xffffffff


	//   ....[86]....
        /*0544*/ 	.word	0xffffffff


	//   ....[87]....
        /*0548*/ 	.word	0xffffffff


	//   ....[88]....
        /*054c*/ 	.word	0xffffffff


	//   ....[89]....
        /*0550*/ 	.word	0xffffffff


	//   ....[90]....
        /*0554*/ 	.word	0xffffffff


	//   ....[91]....
        /*0558*/ 	.word	0xffffffff


	//   ....[92]....
        /*055c*/ 	.word	0xffffffff


	//   ....[93]....
        /*0560*/ 	.word	0xffffffff


	//   ....[94]....
        /*0564*/ 	.word	0xffffffff


	//   ....[95]....
        /*0568*/ 	.word	0xffffffff


	//   ....[96]....
        /*056c*/ 	.word	0xffffffff


	//   ....[97]....
        /*0570*/ 	.word	0xffffffff


	//   ....[98]....
        /*0574*/ 	.word	0xffffffff


	//   ....[99]....
        /*0578*/ 	.word	0xffffffff


	//   ....[100]....
        /*057c*/ 	.word	0xffffffff


	//   ....[101]....
        /*0580*/ 	.word	0xffffffff


	//   ....[102]....
        /*0584*/ 	.word	0xffffffff


	//   ....[103]....
        /*0588*/ 	.word	0xffffffff


	//   ....[104]....
        /*058c*/ 	.word	0xffffffff


	//   ....[105]....
        /*0590*/ 	.word	0x0500000f


	//   ....[106]....
        /*0594*/ 	.word	0x0500000f


	//   ....[107]....
        /*0598*/ 	.word	0x0500000f


	//   ....[108]....
        /*059c*/ 	.word	0x0500000f


	//   ....[109]....
        /*05a0*/ 	.word	0x0500000f


	//   ....[110]....
        /*05a4*/ 	.word	0x0500000f


	//   ....[111]....
        /*05a8*/ 	.word	0x0500000f


	//   ....[112]....
        /*05ac*/ 	.word	0x0500000f


	//   ....[113]....
        /*05b0*/ 	.word	0x0500000f


	//   ....[114]....
        /*05b4*/ 	.word	0x0500000f


	//   ....[115]....
        /*05b8*/ 	.word	0x0500000f


	//   ....[116]....
        /*05bc*/ 	.word	0x0500000f


	//   ....[117]....
        /*05c0*/ 	.word	0x0500000f


	//   ....[118]....
        /*05c4*/ 	.word	0x0500000f


	//   ....[119]....
        /*05c8*/ 	.word	0x0500000f


	//   ....[120]....
        /*05cc*/ 	.word	0x0500000f


	//   ....[121]....
        /*05d0*/ 	.word	0x0500000f


	//   ....[122]....
        /*05d4*/ 	.word	0x0500000f


	//   ....[123]....
        /*05d8*/ 	.word	0x0500000f


	//   ....[124]....
        /*05dc*/ 	.word	0x0500000f


	//   ....[125]....
        /*05e0*/ 	.word	0x0500000f


	//   ....[126]....
        /*05e4*/ 	.word	0x0500000f


	//   ....[127]....
        /*05e8*/ 	.word	0x0500000f


	//   ....[128]....
        /*05ec*/ 	.word	0x0500000f


	//   ....[129]....
        /*05f0*/ 	.word	0x0500000f


	//   ....[130]....
        /*05f4*/ 	.word	0x0500000f


	//   ....[131]....
        /*05f8*/ 	.word	0x0500000f


	//   ....[132]....
        /*05fc*/ 	.word	0x0500000f


	//   ....[133]....
        /*0600*/ 	.word	0x0500000f


	//   ....[134]....
        /*0604*/ 	.word	0x0500000f


	//   ....[135]....
        /*0608*/ 	.word	0x0500000f


	//   ....[136]....
        /*060c*/ 	.word	0x0500000f


	//   ....[137]....
        /*0610*/ 	.word	0x0500000f


	//   ....[138]....
        /*0614*/ 	.word	0x0500000f


	//   ....[139]....
        /*0618*/ 	.word	0x0500000f


	//----- nvinfo : EIATTR_COOP_GROUP_INSTR_OFFSETS
	.align		4
.L_379:
        /*061c*/ 	.byte	0x04, 0x28
        /*061e*/ 	.short	(.L_381 - .L_380)


	//   ....[0]....
.L_380:
        /*0620*/ 	.word	0x00000070


	//   ....[1]....
        /*0624*/ 	.word	0x00000140


	//   ....[2]....
        /*0628*/ 	.word	0x00000190


	//   ....[3]....
        /*062c*/ 	.word	0x000003c0


	//   ....[4]....
        /*0630*/ 	.word	0x00000520


	//   ....[5]....
        /*0634*/ 	.word	0x00000640


	//   ....[6]....
        /*0638*/ 	.word	0x000007a0


	//   ....[7]....
        /*063c*/ 	.word	0x00001b50


	//   ....[8]....
        /*0640*/ 	.word	0x00002250


	//   ....[9]....
        /*0644*/ 	.word	0x00002b30


	//   ....[10]....
        /*0648*/ 	.word	0x00003890


	//   ....[11]....
        /*064c*/ 	.word	0x000039a0


	//   ....[12]....
        /*0650*/ 	.word	0x00003eb0


	//   ....[13]....
        /*0654*/ 	.word	0x00003f50


	//   ....[14]....
        /*0658*/ 	.word	0x00005270


	//   ....[15]....
        /*065c*/ 	.word	0x000059d0


	//   ....[16]....
        /*0660*/ 	.word	0x00006750


	//   ....[17]....
        /*0664*/ 	.word	0x00006870


	//   ....[18]....
        /*0668*/ 	.word	0x00006ed0


	//   ....[19]....
        /*066c*/ 	.word	0x00006f50


	//   ....[20]....
        /*0670*/ 	.word	0x00008fa0


	//   ....[21]....
        /*0674*/ 	.word	0x00009010


	//   ....[22]....
        /*0678*/ 	.word	0x000094a0


	//   ....[23]....
        /*067c*/ 	.word	0x00009660


	//   ....[24]....
        /*0680*/ 	.word	0x0000aec0


	//   ....[25]....
        /*0684*/ 	.word	0x0000b600


	//   ....[26]....
        /*0688*/ 	.word	0x0000c2a0


	//   ....[27]....
        /*068c*/ 	.word	0x0000c3c0


	//   ....[28]....
        /*0690*/ 	.word	0x0000cc30


	//   ....[29]....
        /*0694*/ 	.word	0x0000ce00


	//   ....[30]....
        /*0698*/ 	.word	0x0000df00


	//   ....[31]....
        /*069c*/ 	.word	0x0000df40


	//   ....[32]....
        /*06a0*/ 	.word	0x0000dfe0


	//   ....[33]....
        /*06a4*/ 	.word	0x0000e040


	//   ....[34]....
        /*06a8*/ 	.word	0x0000fa10


	//   ....[35]....
        /*06ac*/ 	.word	0x0000fa50


	//   ....[36]....
        /*06b0*/ 	.word	0x0000fa90


	//   ....[37]....
        /*06b4*/ 	.word	0x0000fac0


	//   ....[38]....
        /*06b8*/ 	.word	0x00010360


	//   ....[39]....
        /*06bc*/ 	.word	0x000103a0


	//   ....[40]....
        /*06c0*/ 	.word	0x000104e0


	//   ....[41]....
        /*06c4*/ 	.word	0x00010500


	//   ....[42]....
        /*06c8*/ 	.word	0x00010640


	//   ....[43]....
        /*06cc*/ 	.word	0x00010660


	//   ....[44]....
        /*06d0*/ 	.word	0x000107b0


	//   ....[45]....
        /*06d4*/ 	.word	0x000107d0


	//   ....[46]....
        /*06d8*/ 	.word	0x00011120


	//   ....[47]....
        /*06dc*/ 	.word	0x00011140


	//   ....[48]....
        /*06e0*/ 	.word	0x00011280


	//   ....[49]....
        /*06e4*/ 	.word	0x000112a0


	//   ....[50]....
        /*06e8*/ 	.word	0x000113e0


	//   ....[51]....
        /*06ec*/ 	.word	0x00011400


	//   ....[52]....
        /*06f0*/ 	.word	0x00011550


	//   ....[53]....
        /*06f4*/ 	.word	0x00011570


	//   ....[54]....
        /*06f8*/ 	.word	0x00011750


	//   ....[55]....
        /*06fc*/ 	.word	0x00011930


	//   ....[56]....
        /*0700*/ 	.word	0x00011960


	//   ....[57]....
        /*0704*/ 	.word	0x00011990


	//   ....[58]....
        /*0708*/ 	.word	0x000119c0


	//   ....[59]....
        /*070c*/ 	.word	0x000119f0


	//   ....[60]....
        /*0710*/ 	.word	0x00011a20


	//   ....[61]....
        /*0714*/ 	.word	0x00011b90


	//   ....[62]....
        /*0718*/ 	.word	0x00011bc0


	//   ....[63]....
        /*071c*/ 	.word	0x00011bf0


	//   ....[64]....
        /*0720*/ 	.word	0x00011c20


	//   ....[65]....
        /*0724*/ 	.word	0x00011c50


	//   ....[66]....
        /*0728*/ 	.word	0x00011c80


	//   ....[67]....
        /*072c*/ 	.word	0x00011d20


	//   ....[68]....
        /*0730*/ 	.word	0x00011d80


	//   ....[69]....
        /*0734*/ 	.word	0x00011e10


	//   ....[70]....
        /*0738*/ 	.word	0x000132d0


	//   ....[71]....
        /*073c*/ 	.word	0x00013df0


	//   ....[72]....
        /*0740*/ 	.word	0x00013e10


	//   ....[73]....
        /*0744*/ 	.word	0x00013ec0


	//   ....[74]....
        /*0748*/ 	.word	0x00013ed0


	//   ....[75]....
        /*074c*/ 	.word	0x00013f50


	//   ....[76]....
        /*0750*/ 	.word	0x00013f60


	//   ....[77]....
        /*0754*/ 	.word	0x00013fe0


	//   ....[78]....
        /*0758*/ 	.word	0x00013ff0


	//   ....[79]....
        /*075c*/ 	.word	0x00014070


	//   ....[80]....
        /*0760*/ 	.word	0x00014080


	//   ....[81]....
        /*0764*/ 	.word	0x00014100


	//   ....[82]....
        /*0768*/ 	.word	0x00014110


	//   ....[83]....
        /*076c*/ 	.word	0x00014190


	//   ....[84]....
        /*0770*/ 	.word	0x000141a0


	//   ....[85]....
        /*0774*/ 	.word	0x000141b0


	//   ....[86]....
        /*0778*/ 	.word	0x00014200


	//   ....[87]....
        /*077c*/ 	.word	0x00016da0


	//   ....[88]....
        /*0780*/ 	.word	0x00016e00


	//   ....[89]....
        /*0784*/ 	.word	0x00016e30


	//   ....[90]....
        /*0788*/ 	.word	0x00016e40


	//   ....[91]....
        /*078c*/ 	.word	0x00016e70


	//   ....[92]....
        /*0790*/ 	.word	0x00016ea0


	//   ....[93]....
        /*0794*/ 	.word	0x00016ed0


	//   ....[94]....
        /*0798*/ 	.word	0x00016f00


	//   ....[95]....
        /*079c*/ 	.word	0x00017080


	//   ....[96]....
        /*07a0*/ 	.word	0x000170b0


	//   ....[97]....
        /*07a4*/ 	.word	0x000170e0


	//   ....[98]....
        /*07a8*/ 	.word	0x00017110


	//   ....[99]....
        /*07ac*/ 	.word	0x00017140


	//   ....[100]....
        /*07b0*/ 	.word	0x00017170


	//   ....[101]....
        /*07b4*/ 	.word	0x00017230


	//   ....[102]....
        /*07b8*/ 	.word	0x00017250


	//   ....[103]....
        /*07bc*/ 	.word	0x000172c0


	//   ....[104]....
        /*07c0*/ 	.word	0x00017980


	//   ....[105]....
        /*07c4*/ 	.word	0x00017fc0


	//   ....[106]....
        /*07c8*/ 	.word	0x00018180


	//   ....[107]....
        /*07cc*/ 	.word	0x000181d0


	//   ....[108]....
        /*07d0*/ 	.word	0x00018230


	//   ....[109]....
        /*07d4*/ 	.word	0x00018320


	//   ....[110]....
        /*07d8*/ 	.word	0x00018380


	//   ....[111]....
        /*07dc*/ 	.word	0x00018470


	//   ....[112]....
        /*07e0*/ 	.word	0x000184d0


	//   ....[113]....
        /*07e4*/ 	.word	0x000185c0


	//   ....[114]....
        /*07e8*/ 	.word	0x00018620


	//   ....[115]....
        /*07ec*/ 	.word	0x00018710


	//   ....[116]....
        /*07f0*/ 	.word	0x00018770


	//   ....[117]....
        /*07f4*/ 	.word	0x00018860


	//   ....[118]....
        /*07f8*/ 	.word	0x000188c0


	//   ....[119]....
        /*07fc*/ 	.word	0x00018990


	//   ....[120]....
        /*0800*/ 	.word	0x00018a10


	//   ....[121]....
        /*0804*/ 	.word	0x00018ae0


	//   ....[122]....
        /*0808*/ 	.word	0x00018e10


	//   ....[123]....
        /*080c*/ 	.word	0x00018eb0


	//   ....[124]....
        /*0810*/ 	.word	0x00018fd0


	//   ....[125]....
        /*0814*/ 	.word	0x00019040


	//   ....[126]....
        /*0818*/ 	.word	0x000190b0


	//   ....[127]....
        /*081c*/ 	.word	0x00019120


	//   ....[128]....
        /*0820*/ 	.word	0x00019190


	//   ....[129]....
        /*0824*/ 	.word	0x00019210


	//   ....[130]....
        /*0828*/ 	.word	0x000192a0


	//   ....[131]....
        /*082c*/ 	.word	0x00019330


	//   ....[132]....
        /*0830*/ 	.word	0x000193a0


	//   ....[133]....
        /*0834*/ 	.word	0x00019410


	//   ....[134]....
        /*0838*/ 	.word	0x00019480


	//   ....[135]....
        /*083c*/ 	.word	0x00019500


	//   ....[136]....
        /*0840*/ 	.word	0x00019570


	//   ....[137]....
        /*0844*/ 	.word	0x00019610


	//   ....[138]....
        /*0848*/ 	.word	0x000196a0


	//   ....[139]....
        /*084c*/ 	.word	0x000197d0


	//----- nvinfo : EIATTR_REG_RECONFIG
	.align		4
.L_381:
        /*0850*/ 	.byte	0x01, 0x54
	.zero		2


	//----- nvinfo : EIATTR_SYSCALL_OFFSETS
	.align		4
        /*0854*/ 	.byte	0x04, 0x46
        /*0856*/ 	.short	(.L_383 - .L_382)


	//   ....[0]....
.L_382:
        /*0858*/ 	.word	0x00001d30


	//   ....[1]....
        /*085c*/ 	.word	0x00012f10


	//   ....[2]....
        /*0860*/ 	.word	0x00013060


	//   ....[3]....
        /*0864*/ 	.word	0x00013150


	//   ....[4]....
        /*0868*/ 	.word	0x000139c0


	//----- nvinfo : EIATTR_MBARRIER_INSTR_OFFSETS
	.align		4
.L_383:
        /*086c*/ 	.byte	0x04, 0x39
        /*086e*/ 	.short	(.L_385 - .L_384)


	//   ....[0]....
.L_384:
        /*0870*/ 	.word	0x00000270
        /*0874*/ 	.word	0x000000ff
        /*0878*/ 	.word	0x00022800
        /*087c*/ 	.short	0x0100
        /*087e*/ 	.byte	0x08
	.zero		1


	//   ....[1]....
        /*0880*/ 	.word	0x00000280
        /*0884*/ 	.word	0x000000ff
        /*0888*/ 	.word	0x00022820
        /*088c*/ 	.short	0x0100
        /*088e*/ 	.byte	0x08
	.zero		1


	//   ....[2]....
        /*0890*/ 	.word	0x00000370
        /*0894*/ 	.word	0x000000ff
        /*0898*/ 	.word	0x00022830
        /*089c*/ 	.short	0x0100
        /*089e*/ 	.byte	0x08
	.zero		1


	//   ....[3]....
        /*08a0*/ 	.word	0x00000380
        /*08a4*/ 	.word	0x000000ff
        /*08a8*/ 	.word	0x00022840
        /*08ac*/ 	.short	0x0100
        /*08ae*/ 	.byte	0x08
	.zero		1


	//   ....[4]....
        /*08b0*/ 	.word	0x00000390
        /*08b4*/ 	.word	0x000000ff
        /*08b8*/ 	.word	0x00022838
        /*08bc*/ 	.short	0x0100
        /*08be*/ 	.byte	0x08
	.zero		1


	//   ....[5]....
        /*08c0*/ 	.word	0x000003a0
        /*08c4*/ 	.word	0x000000ff
        /*08c8*/ 	.word	0x00022848
        /*08cc*/ 	.short	0x0100
        /*08ce*/ 	.byte	0x08
	.zero		1


	//   ....[6]....
        /*08d0*/ 	.word	0x000004d0
        /*08d4*/ 	.word	0x000000ff
        /*08d8*/ 	.word	0x00022850
        /*08dc*/ 	.short	0x0100
        /*08de*/ 	.byte	0x08
	.zero		1


	//   ....[7]....
        /*08e0*/ 	.word	0x000004e0
        /*08e4*/ 	.word	0x000000ff
        /*08e8*/ 	.word	0x00022860
        /*08ec*/ 	.short	0x0100
        /*08ee*/ 	.byte	0x08
	.zero		1


	//   ....[8]....
        /*08f0*/ 	.word	0x000004f0
        /*08f4*/ 	.word	0x000000ff
        /*08f8*/ 	.word	0x00022858
        /*08fc*/ 	.short	0x0100
        /*08fe*/ 	.byte	0x08
	.zero		1


	//   ....[9]....
        /*0900*/ 	.word	0x00000500
        /*0904*/ 	.word	0x000000ff
        /*0908*/ 	.word	0x00022868
        /*090c*/ 	.short	0x0100
        /*090e*/ 	.byte	0x08
	.zero		1


	//   ....[10]....
        /*0910*/ 	.word	0x000005f0
        /*0914*/ 	.word	0x000000ff
        /*0918*/ 	.word	0x00022870
        /*091c*/ 	.short	0x0100
        /*091e*/ 	.byte	0x06
	.zero		1


	//   ....[11]....
        /*0920*/ 	.word	0x00000600
        /*0924*/ 	.word	0x000000ff
        /*0928*/ 	.word	0x00022880
        /*092c*/ 	.short	0x0100
        /*092e*/ 	.byte	0x06
	.zero		1


	//   ....[12]....
        /*0930*/ 	.word	0x00000610
        /*0934*/ 	.word	0x000000ff
        /*0938*/ 	.word	0x00022878
        /*093c*/ 	.short	0x0100
        /*093e*/ 	.byte	0x06
	.zero		1


	//   ....[13]....
        /*0940*/ 	.word	0x00000620
        /*0944*/ 	.word	0x000000ff
        /*0948*/ 	.word	0x00022888
        /*094c*/ 	.short	0x0100
        /*094e*/ 	.byte	0x06
	.zero		1


	//   ....[14]....
        /*0950*/ 	.word	0x00000750
        /*0954*/ 	.word	0x000000ff
        /*0958*/ 	.word	0x00022890
        /*095c*/ 	.short	0x0100
        /*095e*/ 	.byte	0x08
	.zero		1


	//   ....[15]....
        /*0960*/ 	.word	0x00000760
        /*0964*/ 	.word	0x000000ff
        /*0968*/ 	.word	0x000228a0
        /*096c*/ 	.short	0x0100
        /*096e*/ 	.byte	0x08
	.zero		1


	//   ....[16]....
        /*0970*/ 	.word	0x00000770
        /*0974*/ 	.word	0x000000ff
        /*0978*/ 	.word	0x00022898
        /*097c*/ 	.short	0x0100
        /*097e*/ 	.byte	0x08
	.zero		1


	//   ....[17]....
        /*0980*/ 	.word	0x00000780
        /*0984*/ 	.word	0x000000ff
        /*0988*/ 	.word	0x000228a8
        /*098c*/ 	.short	0x0100
        /*098e*/ 	.byte	0x08
	.zero		1


	//   ....[18]....
        /*0990*/ 	.word	0x000008b0
        /*0994*/ 	.word	0x000000ff
        /*0998*/ 	.word	0x000228b0
        /*099c*/ 	.short	0x0100
        /*099e*/ 	.byte	0x08
	.zero		1


	//   ....[19]....
        /*09a0*/ 	.word	0x000008c0
        /*09a4*/ 	.word	0x000000ff
        /*09a8*/ 	.word	0x000228c0
        /*09ac*/ 	.short	0x0100
        /*09ae*/ 	.byte	0x08
	.zero		1


	//   ....[20]....
        /*09b0*/ 	.word	0x000008d0
        /*09b4*/ 	.word	0x000000ff
        /*09b8*/ 	.word	0x000228b8
        /*09bc*/ 	.short	0x0100
        /*09be*/ 	.byte	0x08
	.zero		1


	//   ....[21]....
        /*09c0*/ 	.word	0x000008e0
        /*09c4*/ 	.word	0x000000ff
        /*09c8*/ 	.word	0x000228c8
        /*09cc*/ 	.short	0x0100
        /*09ce*/ 	.byte	0x08
	.zero		1


	//   ....[22]....
        /*09d0*/ 	.word	0x00001de0
        /*09d4*/ 	.word	0x00000008
        /*09d8*/ 	.word	0x00022800
        /*09dc*/ 	.short	0x010a
        /*09de*/ 	.byte	0x3f
	.zero		1


	//   ....[23]....
        /*09e0*/ 	.word	0x00001eb0
        /*09e4*/ 	.word	0x00000003
        /*09e8*/ 	.word	0x00022830
        /*09ec*/ 	.short	0x010a
        /*09ee*/ 	.byte	0x3f
	.zero		1


	//   ....[24]....
        /*09f0*/ 	.word	0x00001ef0
        /*09f4*/ 	.word	0x00000003
        /*09f8*/ 	.word	0x00022830
        /*09fc*/ 	.short	0x010a
        /*09fe*/ 	.byte	0x3f
	.zero		1


	//   ....[25]....
        /*0a00*/ 	.word	0x00002600
        /*0a04*/ 	.word	0x00000002
        /*0a08*/ 	.word	0x00000000
        /*0a0c*/ 	.short	0x0101
        /*0a0e*/ 	.byte	0x3f
	.zero		1


	//   ....[26]....
        /*0a10*/ 	.word	0x00004810
        /*0a14*/ 	.word	0x00000003
        /*0a18*/ 	.word	0x00022850
        /*0a1c*/ 	.short	0x010a
        /*0a1e*/ 	.byte	0x3f
	.zero		1


	//   ....[27]....
        /*0a20*/ 	.word	0x00004850
        /*0a24*/ 	.word	0x00000003
        /*0a28*/ 	.word	0x00022850
        /*0a2c*/ 	.short	0x010a
        /*0a2e*/ 	.byte	0x3f
	.zero		1


	//   ....[28]....
        /*0a30*/ 	.word	0x00004bd0
        /*0a34*/ 	.word	0x00000003
        /*0a38*/ 	.word	0x00000000
        /*0a3c*/ 	.short	0x0101
        /*0a3e*/ 	.byte	0x3f
	.zero		1


	//   ....[29]....
        /*0a40*/ 	.word	0x00004eb0
        /*0a44*/ 	.word	0x000000ff
        /*0a48*/ 	.word	0x00022830
        /*0a4c*/ 	.short	0x010a
        /*0a4e*/ 	.byte	0x1c
	.zero		1


	//   ....[30]....
        /*0a50*/ 	.word	0x00004ef0
        /*0a54*/ 	.word	0x000000ff
        /*0a58*/ 	.word	0x00022830
        /*0a5c*/ 	.short	0x010a
        /*0a5e*/ 	.byte	0x1c
	.zero		1


	//   ....[31]....
        /*0a60*/ 	.word	0x00005460
        /*0a64*/ 	.word	0x0000000a
        /*0a68*/ 	.word	0x00000000
        /*0a6c*/ 	.short	0x0101
        /*0a6e*/ 	.byte	0x3f
	.zero		1


	//   ....[32]....
        /*0a70*/ 	.word	0x00008040
        /*0a74*/ 	.word	0x000000ff
        /*0a78*/ 	.word	0x00022850
        /*0a7c*/ 	.short	0x010a
        /*0a7e*/ 	.byte	0x1c
	.zero		1


	//   ....[33]....
        /*0a80*/ 	.word	0x00008080
        /*0a84*/ 	.word	0x000000ff
        /*0a88*/ 	.word	0x00022850
        /*0a8c*/ 	.short	0x010a
        /*0a8e*/ 	.byte	0x1c
	.zero		1


	//   ....[34]....
        /*0a90*/ 	.word	0x00008380
        /*0a94*/ 	.word	0x000000b1
        /*0a98*/ 	.word	0x00000000
        /*0a9c*/ 	.short	0x0101
        /*0a9e*/ 	.byte	0x3f
	.zero		1


	//   ....[35]....
        /*0aa0*/ 	.word	0x000087b0
        /*0aa4*/ 	.word	0x000000ff
        /*0aa8*/ 	.word	0x00022830
        /*0aac*/ 	.short	0x010a
        /*0aae*/ 	.byte	0x1a
	.zero		1


	//   ....[36]....
        /*0ab0*/ 	.word	0x000087f0
        /*0ab4*/ 	.word	0x000000ff
        /*0ab8*/ 	.word	0x00022830
        /*0abc*/ 	.short	0x010a
        /*0abe*/ 	.byte	0x1a
	.zero		1


	//   ....[37]....
        /*0ac0*/ 	.word	0x000099d0
        /*0ac4*/ 	.word	0x00000099
        /*0ac8*/ 	.word	0x00000000
        /*0acc*/ 	.short	0x0101
        /*0ace*/ 	.byte	0x3f
	.zero		1


	//   ....[38]....
        /*0ad0*/ 	.word	0x0000a690
        /*0ad4*/ 	.word	0x000000ff
        /*0ad8*/ 	.word	0x00022850
        /*0adc*/ 	.short	0x010a
        /*0ade*/ 	.byte	0x1a
	.zero		1


	//   ....[39]....
        /*0ae0*/ 	.word	0x0000a6d0
        /*0ae4*/ 	.word	0x000000ff
        /*0ae8*/ 	.word	0x00022850
        /*0aec*/ 	.short	0x010a
        /*0aee*/ 	.byte	0x1a
	.zero		1


	//   ....[40]....
        /*0af0*/ 	.word	0x0000a9c0
        /*0af4*/ 	.word	0x000000b2
        /*0af8*/ 	.word	0x00000000
        /*0afc*/ 	.short	0x0101
        /*0afe*/ 	.byte	0x3f
	.zero		1


	//   ....[41]....
        /*0b00*/ 	.word	0x0000ab40
        /*0b04*/ 	.word	0x000000ff
        /*0b08*/ 	.word	0x00022830
        /*0b0c*/ 	.short	0x010a
        /*0b0e*/ 	.byte	0x1b
	.zero		1


	//   ....[42]....
        /*0b10*/ 	.word	0x0000ab80
        /*0b14*/ 	.word	0x000000ff
        /*0b18*/ 	.word	0x00022830
        /*0b1c*/ 	.short	0x010a
        /*0b1e*/ 	.byte	0x1b
	.zero		1


	//   ....[43]....
        /*0b20*/ 	.word	0x0000b160
        /*0b24*/ 	.word	0x00000004
        /*0b28*/ 	.word	0x00000000
        /*0b2c*/ 	.short	0x0101
        /*0b2e*/ 	.byte	0x3f
	.zero		1


	//   ....[44]....
        /*0b30*/ 	.word	0x0000db90
        /*0b34*/ 	.word	0x000000ff
        /*0b38*/ 	.word	0x00022850
        /*0b3c*/ 	.short	0x010a
        /*0b3e*/ 	.byte	0x1b
	.zero		1


	//   ....[45]....
        /*0b40*/ 	.word	0x0000dbd0
        /*0b44*/ 	.word	0x000000ff
        /*0b48*/ 	.word	0x00022850
        /*0b4c*/ 	.short	0x010a
        /*0b4e*/ 	.byte	0x1b
	.zero		1


	//   ....[46]....
        /*0b50*/ 	.word	0x0000dec0
        /*0b54*/ 	.word	0x000000b1
        /*0b58*/ 	.word	0x00000000
        /*0b5c*/ 	.short	0x0101
        /*0b5e*/ 	.byte	0x3f
	.zero		1


	//   ....[47]....
        /*0b60*/ 	.word	0x00010390
        /*0b64*/ 	.word	0x00000097
        /*0b68*/ 	.word	0x00000000
        /*0b6c*/ 	.short	0x0101
        /*0b6e*/ 	.byte	0x3f
	.zero		1


	//   ....[48]....
        /*0b70*/ 	.word	0x00013560
        /*0b74*/ 	.word	0x00000000
        /*0b78*/ 	.word	0x00022840
        /*0b7c*/ 	.short	0x010a
        /*0b7e*/ 	.byte	0x3f
	.zero		1


	//   ....[49]....
        /*0b80*/ 	.word	0x000142c0
        /*0b84*/ 	.word	0x00000008
        /*0b88*/ 	.word	0x00022800
        /*0b8c*/ 	.short	0x0107
        /*0b8e*/ 	.byte	0x3f
	.zero		1


	//   ....[50]....
        /*0b90*/ 	.word	0x000143c0
        /*0b94*/ 	.word	0x00000002
        /*0b98*/ 	.word	0x00022800
        /*0b9c*/ 	.short	0x0101
        /*0b9e*/ 	.byte	0x3f
	.zero		1


	//   ....[51]....
        /*0ba0*/ 	.word	0x000143e0
        /*0ba4*/ 	.word	0x00000002
        /*0ba8*/ 	.word	0x00022820
        /*0bac*/ 	.short	0x010a
        /*0bae*/ 	.byte	0x3f
	.zero		1


	//   ....[52]....
        /*0bb0*/ 	.word	0x000144f0
        /*0bb4*/ 	.word	0x00000002
        /*0bb8*/ 	.word	0x00022860
        /*0bbc*/ 	.short	0x010a
        /*0bbe*/ 	.byte	0x3f
	.zero		1


	//   ....[53]....
        /*0bc0*/ 	.word	0x00014db0
        /*0bc4*/ 	.word	0x00000003
        /*0bc8*/ 	.word	0x00022840
        /*0bcc*/ 	.short	0x010a
        /*0bce*/ 	.byte	0x3f
	.zero		1


	//   ....[54]....
        /*0bd0*/ 	.word	0x00015000
        /*0bd4*/ 	.word	0x00000003
        /*0bd8*/ 	.word	0x00022860
        /*0bdc*/ 	.short	0x010a
        /*0bde*/ 	.byte	0x3f
	.zero		1


	//   ....[55]....
        /*0be0*/ 	.word	0x00015860
        /*0be4*/ 	.word	0x00000002
        /*0be8*/ 	.word	0x00022840
        /*0bec*/ 	.short	0x010a
        /*0bee*/ 	.byte	0x3f
	.zero		1


	//   ....[56]....
        /*0bf0*/ 	.word	0x00015aa0
        /*0bf4*/ 	.word	0x00000002
        /*0bf8*/ 	.word	0x00022860
        /*0bfc*/ 	.short	0x010a
        /*0bfe*/ 	.byte	0x3f
	.zero		1


	//   ....[57]....
        /*0c00*/ 	.word	0x00016270
        /*0c04*/ 	.word	0x00000003
        /*0c08*/ 	.word	0x00022840
        /*0c0c*/ 	.short	0x010a
        /*0c0e*/ 	.byte	0x3f
	.zero		1


	//   ....[58]....
        /*0c10*/ 	.word	0x000164c0
        /*0c14*/ 	.word	0x00000003
        /*0c18*/ 	.word	0x00022860
        /*0c1c*/ 	.short	0x010a
        /*0c1e*/ 	.byte	0x3f
	.zero		1


	//   ....[59]....
        /*0c20*/ 	.word	0x00017900
        /*0c24*/ 	.word	0x00000000
        /*0c28*/ 	.word	0x00022820
        /*0c2c*/ 	.short	0x010a
        /*0c2e*/ 	.byte	0x3f
	.zero		1


	//   ....[60]....
        /*0c30*/ 	.word	0x00017ac0
        /*0c34*/ 	.word	0x00000006
        /*0c38*/ 	.word	0x00000000
        /*0c3c*/ 	.short	0x010a
        /*0c3e*/ 	.byte	0x3f
	.zero		1


	//   ....[61]....
        /*0c40*/ 	.word	0x00017b30
        /*0c44*/ 	.word	0x00000007
        /*0c48*/ 	.word	0x00000000
        /*0c4c*/ 	.short	0x010a
        /*0c4e*/ 	.byte	0x3f
	.zero		1


	//   ....[62]....
        /*0c50*/ 	.word	0x00017ba0
        /*0c54*/ 	.word	0x00000004
        /*0c58*/ 	.word	0x00000000
        /*0c5c*/ 	.short	0x010a
        /*0c5e*/ 	.byte	0x3f
	.zero		1


	//   ....[63]....
        /*0c60*/ 	.word	0x00017bd0
        /*0c64*/ 	.word	0x00000003
        /*0c68*/ 	.word	0x00000000
        /*0c6c*/ 	.short	0x010a
        /*0c6e*/ 	.byte	0x3f
	.zero		1


	//   ....[64]....
        /*0c70*/ 	.word	0x00017c30
        /*0c74*/ 	.word	0x00000008
        /*0c78*/ 	.word	0x00022800
        /*0c7c*/ 	.short	0x010a
        /*0c7e*/ 	.byte	0x3f
	.zero		1


	//   ....[65]....
        /*0c80*/ 	.word	0x00017c80
        /*0c84*/ 	.word	0x00000003
        /*0c88*/ 	.word	0x00022830
        /*0c8c*/ 	.short	0x010a
        /*0c8e*/ 	.byte	0x3f
	.zero		1


	//   ....[66]....
        /*0c90*/ 	.word	0x00017cd0
        /*0c94*/ 	.word	0x00000003
        /*0c98*/ 	.word	0x00022850
        /*0c9c*/ 	.short	0x010a
        /*0c9e*/ 	.byte	0x3f
	.zero		1


	//   ....[67]....
        /*0ca0*/ 	.word	0x00017d30
        /*0ca4*/ 	.word	0x00000007
        /*0ca8*/ 	.word	0x00022830
        /*0cac*/ 	.short	0x010a
        /*0cae*/ 	.byte	0x3f
	.zero		1


	//   ....[68]....
        /*0cb0*/ 	.word	0x00017d80
        /*0cb4*/ 	.word	0x000000b1
        /*0cb8*/ 	.word	0x00022850
        /*0cbc*/ 	.short	0x010a
        /*0cbe*/ 	.byte	0x3f
	.zero		1


	//   ....[69]....
        /*0cc0*/ 	.word	0x00017de0
        /*0cc4*/ 	.word	0x00000004
        /*0cc8*/ 	.word	0x00022830
        /*0ccc*/ 	.short	0x010a
        /*0cce*/ 	.byte	0x3f
	.zero		1


	//   ....[70]....
        /*0cd0*/ 	.word	0x00017e30
        /*0cd4*/ 	.word	0x000000b2
        /*0cd8*/ 	.word	0x00022850
        /*0cdc*/ 	.short	0x010a
        /*0cde*/ 	.byte	0x3f
	.zero		1


	//   ....[71]....
        /*0ce0*/ 	.word	0x00017e90
        /*0ce4*/ 	.word	0x00000005
        /*0ce8*/ 	.word	0x00022830
        /*0cec*/ 	.short	0x010a
        /*0cee*/ 	.byte	0x3f
	.zero		1


	//   ....[72]....
        /*0cf0*/ 	.word	0x00017ee0
        /*0cf4*/ 	.word	0x000000b1
        /*0cf8*/ 	.word	0x00022850
        /*0cfc*/ 	.short	0x010a
        /*0cfe*/ 	.byte	0x3f
	.zero		1


	//   ....[73]....
        /*0d00*/ 	.word	0x00018080
        /*0d04*/ 	.word	0x00000000
        /*0d08*/ 	.word	0x00022840
        /*0d0c*/ 	.short	0x010a
        /*0d0e*/ 	.byte	0x3f
	.zero		1


	//   ....[74]....
        /*0d10*/ 	.word	0x00018b30
        /*0d14*/ 	.word	0x00000002
        /*0d18*/ 	.word	0x00022820
        /*0d1c*/ 	.short	0x010a
        /*0d1e*/ 	.byte	0x3f
	.zero		1


	//   ....[75]....
        /*0d20*/ 	.word	0x00018b80
        /*0d24*/ 	.word	0x00000002
        /*0d28*/ 	.word	0x00022860
        /*0d2c*/ 	.short	0x010a
        /*0d2e*/ 	.byte	0x3f
	.zero		1


	//   ....[76]....
        /*0d30*/ 	.word	0x00018bd0
        /*0d34*/ 	.word	0x00000003
        /*0d38*/ 	.word	0x00022840
        /*0d3c*/ 	.short	0x010a
        /*0d3e*/ 	.byte	0x3f
	.zero		1


	//   ....[77]....
        /*0d40*/ 	.word	0x00018c20
        /*0d44*/ 	.word	0x00000003
        /*0d48*/ 	.word	0x00022860
        /*0d4c*/ 	.short	0x010a
        /*0d4e*/ 	.byte	0x3f
	.zero		1


	//   ....[78]....
        /*0d50*/ 	.word	0x00018c70
        /*0d54*/ 	.word	0x00000002
        /*0d58*/ 	.word	0x00022840
        /*0d5c*/ 	.short	0x010a
        /*0d5e*/ 	.byte	0x3f
	.zero		1


	//   ....[79]....
        /*0d60*/ 	.word	0x00018cc0
        /*0d64*/ 	.word	0x00000002
        /*0d68*/ 	.word	0x00022860
        /*0d6c*/ 	.short	0x010a
        /*0d6e*/ 	.byte	0x3f
	.zero		1


	//   ....[80]....
        /*0d70*/ 	.word	0x00018d10
        /*0d74*/ 	.word	0x00000003
        /*0d78*/ 	.word	0x00022840
        /*0d7c*/ 	.short	0x010a
        /*0d7e*/ 	.byte	0x3f
	.zero		1


	//   ....[81]....
        /*0d80*/ 	.word	0x00018d60
        /*0d84*/ 	.word	0x00000003
        /*0d88*/ 	.word	0x00022860
        /*0d8c*/ 	.short	0x010a
        /*0d8e*/ 	.byte	0x3f
	.zero		1


	//   ....[82]....
        /*0d90*/ 	.word	0x000196f0
        /*0d94*/ 	.word	0x00000000
        /*0d98*/ 	.word	0x00022820
        /*0d9c*/ 	.short	0x010a
        /*0d9e*/ 	.byte	0x3f
	.zero		1


	//   ....[83]....
        /*0da0*/ 	.word	0x00019890
        /*0da4*/ 	.word	0x00000006
        /*0da8*/ 	.word	0x00000000
        /*0dac*/ 	.short	0x010a
        /*0dae*/ 	.byte	0x3f
	.zero		1


	//   ....[84]....
        /*0db0*/ 	.word	0x000198e0
        /*0db4*/ 	.word	0x00000007
        /*0db8*/ 	.word	0x00000000
        /*0dbc*/ 	.short	0x010a
        /*0dbe*/ 	.byte	0x3f
	.zero		1


	//   ....[85]....
        /*0dc0*/ 	.word	0x00019930
        /*0dc4*/ 	.word	0x00000004
        /*0dc8*/ 	.word	0x00000000
        /*0dcc*/ 	.short	0x010a
        /*0dce*/ 	.byte	0x3f
	.zero		1


	//----- nvinfo : EIATTR_NUM_MBARRIERS
	.align		4
.L_385:
        /*0dd0*/ 	.byte	0x03, 0x38
        /*0dd2*/ 	.short	0x0016


	//----- nvinfo : EIATTR_EXIT_INSTR_OFFSETS
	.align		4
        /*0dd4*/ 	.byte	0x04, 0x1c
        /*0dd6*/ 	.short	(.L_387 - .L_386)


	//   ....[0]....
.L_386:
        /*0dd8*/ 	.word	0x00000a80


	//   ....[1]....
        /*0ddc*/ 	.word	0x000116f0


	//   ....[2]....
        /*0de0*/ 	.word	0x00017c20


	//----- nvinfo : EIATTR_MAX_THREADS
	.align		4
.L_387:
        /*0de4*/ 	.byte	0x04, 0x05
        /*0de6*/ 	.short	(.L_389 - .L_388)
.L_388:
        /*0de8*/ 	.word	0x00000180
        /*0dec*/ 	.word	0x00000001
        /*0df0*/ 	.word	0x00000001


	//----- nvinfo : EIATTR_CRS_STACK_SIZE
	.align		4
.L_389:
        /*0df4*/ 	.byte	0x04, 0x1e
        /*0df6*/ 	.short	(.L_391 - .L_390)
.L_390:
        /*0df8*/ 	.word	0x00000000


	//----- nvinfo : EIATTR_CBANK_PARAM_SIZE
	.align		4
.L_391:
        /*0dfc*/ 	.byte	0x03, 0x19
        /*0dfe*/ 	.short	0x0af0


	//----- nvinfo : EIATTR_PARAM_CBANK
	.align		4
        /*0e00*/ 	.byte	0x04, 0x0a
        /*0e02*/ 	.short	(.L_393 - .L_392)
	.align		4
.L_392:
        /*0e04*/ 	.word	index@(.nv.constant0._ZN7cutlass13device_kernelIN5flash11enable_sm90INS1_16FlashAttnFwdSm90INS1_25CollectiveMainloopFwdSm90ILi2EN4cute5tupleIJNS5_1CILi1EEES8_S8_EEENS6_IJNS7_ILi128EEENS7_ILi96EEENS7_ILi64EEEEEELi256ENS_10bfloat16_tEfNS_4arch4Sm90ELb0ELb1ELb1ELb1ELb0ELb0ELb0ELb1ELb0ELb1ELb0ELb0EEENS1_21CollectiveEpilogueFwdINS6_IJSA_NS7_ILi256EEESB_EEES9_SE_SG_Li256ELb1ELb1ELb0ELb0EEENS1_36VarlenDynamicPersistentTileSchedulerILi128ELi96ELi256ELi128ELb0ELb1ELb1ELb1ELb0ELb1EEEEEEEEEvNT_6ParamsE)
        /*0e08*/ 	.short	0x0210
        /*0e0a*/ 	.short	0x0af0


	//----- nvinfo : EIATTR_SW_WAR
	.align		4
.L_393:
        /*0e0c*/ 	.byte	0x04, 0x36
        /*0e0e*/ 	.short	(.L_395 - .L_394)
.L_394:
        /*0e10*/ 	.word	0x00000008
.L_395:


//--------------------- .nv.info._ZN7cutlass13device_kernelIN5flash11enable_sm90INS1_16FlashAttnFwdSm90INS1_25CollectiveMainloopFwdSm90ILi2EN4cute5tupleIJNS5_1CILi1EEES8_S8_EEENS6_IJNS7_ILi128EEENS7_ILi96EEENS7_ILi64EEEEEELi256ENS_10bfloat16_tEfNS_4arch4Sm90ELb0ELb1ELb1ELb1ELb0ELb1ELb0ELb1ELb0ELb1ELb0ELb0EEENS1_21CollectiveEpilogueFwdINS6_IJSA_NS7_ILi256EEESB_EEES9_SE_SG_Li256ELb1ELb1ELb0ELb0EEENS1_36VarlenDynamicPersistentTileSchedulerILi128ELi96ELi256ELi128ELb0ELb1ELb1ELb1ELb0ELb1EEEEEEEEEvNT_6ParamsE --------------------------
	.section	.nv.info._ZN7cutlass13device_kernelIN5flash11enable_sm90INS1_16FlashAttnFwdSm90INS1_25CollectiveMainloopFwdSm90ILi2EN4cute5tupleIJNS5_1CILi1EEES8_S8_EEENS6_IJNS7_ILi128EEENS7_ILi96EEENS7_ILi64EEEEEELi256ENS_10bfloat16_tEfNS_4arch4Sm90ELb0ELb1ELb1ELb1ELb0ELb1ELb0ELb1ELb0ELb1ELb0ELb0EEENS1_21CollectiveEpilogueFwdINS6_IJSA_NS7_ILi256EEESB_EEES9_SE_SG_Li256ELb1ELb1ELb0ELb0EEENS1_36VarlenDynamicPersistentTileSchedulerILi128ELi96ELi256ELi128ELb0ELb1ELb1ELb1ELb0ELb1EEEEEEEEEvNT_6ParamsE,"",@"SHT_CUDA_INFO"
	.sectionflags	@""
	.align	4


	//----- nvinfo : EIATTR_CUDA_API_VERSION
	.align		4
        /*0000*/ 	.byte	0x04, 0x37
        /*0002*/ 	.short	(.L_397 - .L_396)
.L_396:
        /*0004*/ 	.word	0x00000082


	//----- nvinfo : EIATTR_KPARAM_INFO
	.align		4
.L_397:
        /*0008*/ 	.byte	0x04, 0x17
        /*000a*/ 	.short	(.L_399 - .L_398)
.L_398:
        /*000c*/ 	.word	0x00000000
        /*0010*/ 	.short	0x0000
        /*0012*/ 	.short	0x0070
        /*0014*/ 	.byte	0x00, 0xf0, 0x01, 0x2a


	//----- nvinfo : EIATTR_SPARSE_MMA_MASK
	.align		4
.L_399:
        /*0018*/ 	.byte	0x03, 0x50
        /*001a*/ 	.short	0x0000


	//----- nvinfo : EIATTR_MAXREG_COUNT
	.align		4
        /*001c*/ 	.byte	0x03, 0x1b
        /*001e*/ 	.short	0x00a8


	//----- nvinfo : EIATTR_NUM_BARRIERS
	.align		4
        /*0020*/ 	.byte	0x02, 0x4c
        /*0022*/ 	.byte	0x10
	.zero		1


	//----- nvinfo : EIATTR_EXTERNS
	.align		4
        /*0024*/ 	.byte	0x04, 0x0f
        /*0026*/ 	.short	(.L_401 - .L_400)


	//   ....[0]....
	.align		4
.L_400:
        /*0028*/ 	.word	index@(__assertfail)


	//----- nvinfo : EIATTR_ANNOTATIONS
	.align		4
.L_401:
        /*002c*/ 	.byte	0x04, 0x55
        /*002e*/ 	.short	(.L_403 - .L_402)


	//   ....[0]....
.L_402:
        /* <DEDUP_REMOVED lines=79> */


	//----- nvinfo : EIATTR_MERCURY_ISA_VERSION
	.align		4
.L_403:
        /*0510*/ 	.byte	0x03, 0x5f
        /*0512*/ 	.short	0x0101


	//----- nvinfo : EIATTR_UNUSED_LOAD_BYTE_OFFSET
	.align		4
        /*0514*/ 	.byte	0x04, 0x44
        /*0516*/ 	.short	(.L_405 - .L_404)


	//   ....[0]....
.L_404:
        /*0518*/ 	.word	0x00000ac0
        /*051c*/ 	.word	0x0000fff0


	//   ....[1]....
        /*0520*/ 	.word	0x00016a00
        /*0524*/ 	.word	0x0000fff0


	//----- nvinfo : EIATTR_INT_WARP_WIDE_INSTR_OFFSETS
	.align		4
.L_405:
        /*0528*/ 	.byte	0x04, 0x31
        /*052a*/ 	.short	(.L_407 - .L_406)


	//   ....[0]....
.L_406:
        /*052c*/ 	.word	0x00000180


	//   ....[1]....
        /*0530*/ 	.word	0x00000220


	//   ....[2]....
        /*0534*/ 	.word	0x00000290


	//   ....[3]....
        /*0538*/ 	.word	0x0001c7b0


	//   ....[4]....
        /*053c*/ 	.word	0x0001c840


	//   ....[5]....
        /*0540*/ 	.word	0x000205b0


	//   ....[6]....
        /*0544*/ 	.word	0x00020640


	//----- nvinfo : EIATTR_COOP_GROUP_MASK_REGIDS
	.align		4
.L_407:
        /*0548*/ 	.byte	0x04, 0x29
        /*054a*/ 	.short	(.L_409 - .L_408)


	//   ....[0]....
.L_408:
        /*054c*/ 	.word	0xffffffff


	//   ....[1]....
        /*0550*/ 	.word	0xffffffff


	//   ....[2]....
        /*0554*/ 	.word	0xffffffff


	//   ....[3]....
        /*0558*/ 	.word	0xffffffff


	//   ....[4]....
        /*055c*/ 	.word	0xffffffff


	//   ....[5]....
        /*0560*/ 	.word	0xffffffff


	//   ....[6]....
        /*0564*/ 	.word	0xffffffff


	//   ....[7]....
        /*0568*/ 	.word	0xffffffff


	//   ....[8]....
        /*056c*/ 	.word	0xffffffff


	//   ....[9]....
        /*0570*/ 	.word	0xffffffff


	//   ....[10]....
        /*0574*/ 	.word	0xffffffff


	//   ....[11]....
        /*0578*/ 	.word	0xffffffff


	//   ....[12]....
        /*057c*/ 	.word	0xffffffff


	//   ....[13]....
        /*0580*/ 	.word	0xffffffff


	//   ....[14]....
        /*0584*/ 	.word	0xffffffff


	//   ....[15]....
        /*0588*/ 	.word	0xffffffff


	//   ....[16]....
        /*058c*/ 	.word	0xffffffff


	//   ....[17]....
        /*0590*/ 	.word	0xffffffff


	//   ....[18]....
        /*0594*/ 	.word	0xffffffff


	//   ....[19]....
        /*0598*/ 	.word	0xffffffff


	//   ....[20]....
        /*059c*/ 	.word	0xffffffff


	//   ....[21]....
        /*05a0*/ 	.word	0xffffffff


	//   ....[22]....
        /*05a4*/ 	.word	0xffffffff


	//   ....[23]....
        /*05a8*/ 	.word	0xffffffff


	//   ....[24]....
        /*05ac*/ 	.word	0xffffffff


	//   ....[25]....
        /*05b0*/ 	.word	0xffffffff


	//   ....[26]....
        /*05b4*/ 	.word	0xffffffff


	//   ....[27]....
        /*05b8*/ 	.word	0xffffffff


	//   ....[28]....
        /*05bc*/ 	.word	0xffffffff


	//   ....[29]....
        /*05c0*/ 	.word	0xffffffff


	//   ....[30]....
        /*05c4*/ 	.word	0xffffffff


	//   ....[31]....
        /*05c8*/ 	.word	0xffffffff


	//   ....[32]....
        /*05cc*/ 	.word	0xffffffff


	//   ....[33]....
        /*05d0*/ 	.word	0xffffffff


	//   ....[34]....
        /*05d4*/ 	.word	0xffffffff


	//   ....[35]....
        /*05d8*/ 	.word	0xffffffff


	//   ....[36]....
        /*05dc*/ 	.word	0xffffffff


	//   ....[37]....
        /*05e0*/ 	.word	0xffffffff


	//   ....[38]....
        /*05e4*/ 	.word	0xffffffff


	//   ....[39]....
        /*05e8*/ 	.word	0xffffffff


	//   ....[40]....
        /*05ec*/ 	.word	0xffffffff


	//   ....[41]....
        /*05f0*/ 	.word	0xffffffff


	//   ....[42]....
        /*05f4*/ 	.word	0xffffffff


	//   ....[43]....
        /*05f8*/ 	.word	0xffffffff


	//   ....[44]....
        /*05fc*/ 	.word	0xffffffff


	//   ....[45]....
        /*0600*/ 	.word	0xffffffff


	//   ....[46]....
        /*0604*/ 	.word	0xffffffff


	//   ....[47]....
        /*0608*/ 	.word	0xffffffff


	//   ....[48]....
        /*060c*/ 	.word	0xffffffff


	//   ....[49]....
        /*0610*/ 	.word	0xffffffff


	//   ....[50]....
        /*0614*/ 	.word	0xffffffff


	//   ....[51]....
        /*0618*/ 	.word	0xffffffff


	//   ....[52]....
        /*061c*/ 	.word	0xffffffff


	//   ....[53]....
        /*0620*/ 	.word	0xffffffff


	//   ....[54]....
        /*0624*/ 	.word	0xffffffff


	//   ....[55]....
        /*0628*/ 	.word	0xffffffff


	//   ....[56]....
        /*062c*/ 	.word	0xffffffff


	//   ....[57]....
        /*0630*/ 	.word	0xffffffff


	//   ....[58]....
        /*0634*/ 	.word	0xffffffff


	//   ....[59]....
        /*0638*/ 	.word	0xffffffff


	//   ....[60]....
        /*063c*/ 	.word	0xffffffff


	//   ....[61]....
        /*0640*/ 	.word	0xffffffff


	//   ....[62]....
        /*0644*/ 	.word	0xffffffff


	//   ....[63]....
        /*0648*/ 	.word	0xffffffff


	//   ....[64]....
        /*064c*/ 	.word	0xffffffff


	//   ....[65]....
        /*0650*/ 	.word	0xffffffff


	//   ....[66]....
        /*0654*/ 	.word	0xffffffff


	//   ....[67]....
        /*0658*/ 	.word	0xffffffff


	//   ....[68]....
        /*065c*/ 	.word	0xffffffff


	//   ....[69]....
        /*0660*/ 	.word	0xffffffff


	//   ....[70]....
        /*0664*/ 	.word	0xffffffff


	//   ....[71]....
        /*0668*/ 	.word	0xffffffff


	//   ....[72]....
        /*066c*/ 	.word	0xffffffff


	//   ....[73]....
        /*0670*/ 	.word	0xffffffff


	//   ....[74]....
        /*0674*/ 	.word	0xffffffff


	//   ....[75]....
        /*0678*/ 	.word	0xffffffff


	//   ....[76]....
        /*067c*/ 	.word	0xffffffff


	//   ....[77]....
        /*0680*/ 	.word	0xffffffff


	//   ....[78]....
        /*0684*/ 	.word	0xffffffff


	//   ....[79]....
        /*0688*/ 	.word	0xffffffff


	//   ....[80]....
        /*068c*/ 	.word	0xffffffff


	//   ....[81]....
        /*0690*/ 	.word	0xffffffff


	//   ....[82]....
        /*0694*/ 	.word	0xffffffff


	//   ....[83]....
        /*0698*/ 	.word	0xffffffff


	//   ....[84]....
        /*069c*/ 	.word	0xffffffff


	//   ....[85]....
        /*06a0*/ 	.word	0xffffffff


	//   ....[86]....
        /*06a4*/ 	.word	0xffffffff


	//   ....[87]....
        /*06a8*/ 	.word	0xffffffff


	//   ....[88]....
        /*06ac*/ 	.word	0xffffffff


	//   ....[89]....
        /*06b0*/ 	.word	0xffffffff


	//   ....[90]....
        /*06b4*/ 	.word	0xffffffff


	//   ....[91]....
        /*06b8*/ 	.word	0xffffffff


	//   ....[92]....
        /*06bc*/ 	.word	0xffffffff


	//   ....[93]....
        /*06c0*/ 	.word	0xffffffff


	//   ....[94]....
        /*06c4*/ 	.word	0xffffffff


	//   ....[95]....
        /*06c8*/ 	.word	0xffffffff


	//   ....[96]....
        /*06cc*/ 	.word	0xffffffff


	//   ....[97]....
        /*06d0*/ 	.word	0xffffffff


	//   ....[98]....
        /*06d4*/ 	.word	0xffffffff


	//   ....[99]....
        /*06d8*/ 	.word	0xffffffff


	//   ....[100]....
        /*06dc*/ 	.word	0xffffffff


	//   ....[101]....
        /*06e0*/ 	.word	0xffffffff


	//   ....[102]....
        /*06e4*/ 	.word	0xffffffff


	//   ....[103]....
        /*06e8*/ 	.word	0xffffffff


	//   ....[104]....
        /*06ec*/ 	.word	0xffffffff


	//   ....[105]....
        /*06f0*/ 	.word	0xffffffff


	//   ....[106]....
        /*06f4*/ 	.word	0xffffffff


	//   ....[107]....
        /*06f8*/ 	.word	0xffffffff


	//   ....[108]....
        /*06fc*/ 	.word	0xffffffff


	//   ....[109]....
        /*0700*/ 	.word	0xffffffff


	//   ....[110]....
        /*0704*/ 	.word	0xffffffff


	//   ....[111]....
        /*0708*/ 	.word	0xffffffff


	//   ....[112]....
        /*070c*/ 	.word	0xffffffff


	//   ....[113]....
        /*0710*/ 	.word	0xffffffff


	//   ....[114]....
        /*0714*/ 	.word	0xffffffff


	//   ....[115]....
        /*0718*/ 	.word	0xffffffff


	//   ....[116]....
        /*071c*/ 	.word	0xffffffff


	//   ....[117]....
        /*0720*/ 	.word	0xffffffff


	//   ....[118]....
        /*0724*/ 	.word	0xffffffff


	//   ....[119]....
        /*0728*/ 	.word	0xffffffff


	//   ....[120]....
        /*072c*/ 	.word	0xffffffff


	//   ....[121]....
        /*0730*/ 	.word	0xffffffff


	//   ....[122]....
        /*0734*/ 	.word	0x0500000f


	//   ....[123]....
        /*0738*/ 	.word	0x0500000f


	//   ....[124]....
        /*073c*/ 	.word	0x0500000f


	//   ....[125]....
        /*0740*/ 	.word	0x0500000f


	//   ....[126]....
        /*0744*/ 	.word	0x0500000f


	//   ....[127]....
        /*0748*/ 	.word	0x0500000f


	//   ....[128]....
        /*074c*/ 	.word	0x0500000f


	//   ....[129]....
        /*0750*/ 	.word	0x0500000f


	//   ....[130]....
        /*0754*/ 	.word	0x0500000f


	//   ....[131]....
        /*0758*/ 	.word	0x0500000f


	//   ....[132]....
        /*075c*/ 	.word	0x0500000f


	//   ....[133]....
        /*0760*/ 	.word	0x0500000f


	//   ....[134]....
        /*0764*/ 	.word	0x0500000f


	//   ....[135]....
        /*0768*/ 	.word	0x0500000f


	//   ....[136]....
        /*076c*/ 	.word	0x0500000f


	//   ....[137]....
        /*0770*/ 	.word	0x0500000f


	//   ....[138]....
        /*0774*/ 	.word	0x0500000f


	//   ....[139]....
        /*0778*/ 	.word	0x0500000f


	//   ....[140]....
        /*077c*/ 	.word	0x0500000f


	//   ....[141]....
        /*0780*/ 	.word	0x0500000f


	//   ....[142]....
        /*0784*/ 	.word	0x0500000f


	//   ....[143]....
        /*0788*/ 	.word	0x0500000f


	//   ....[144]....
        /*078c*/ 	.word	0x0500000f


	//   ....[145]....
        /*0790*/ 	.word	0x0500000f


	//   ....[146]....
        /*0794*/ 	.word	0x0500000f


	//   ....[147]....
        /*0798*/ 	.word	0x0500000f


	//   ....[148]....
        /*079c*/ 	.word	0x0500000f


	//   ....[149]....
        /*07a0*/ 	.word	0x0500000f


	//   ....[150]....
        /*07a4*/ 	.word	0x0500000f


	//   ....[151]....
        /*07a8*/ 	.word	0x0500000f


	//   ....[152]....
        /*07ac*/ 	.word	0x0500000f


	//   ....[153]....
        /*07b0*/ 	.word	0x0500000f


	//   ....[154]....
        /*07b4*/ 	.word	0x0500000f


	//   ....[155]....
        /*07b8*/ 	.word	0x0500000f


	//   ....[156]....
        /*07bc*/ 	.word	0x0500000f


	//   ....[157]....
        /*07c0*/ 	.word	0x0500000f


	//   ....[158]....
        /*07c4*/ 	.word	0x0500000f


	//   ....[159]....
        /*07c8*/ 	.word	0x0500000f


	//   ....[160]....
        /*07cc*/ 	.word	0x0500000f


	//   ....[161]....
        /*07d0*/ 	.word	0x0500000f


	//   ....[162]....
        /*07d4*/ 	.word	0x0500000f


	//   ....[163]....
        /*07d8*/ 	.word	0x0500000f


	//   ....[164]....
        /*07dc*/ 	.word	0x0500000f


	//   ....[165]....
        /*07e0*/ 	.word	0x0500000f


	//   ....[166]....
        /*07e4*/ 	.word	0x0500000f


	//   ....[167]....
        /*07e8*/ 	.word	0x0500000f


	//   ....[168]....
        /*07ec*/ 	.word	0x0500000f


	//   ....[169]....
        /*07f0*/ 	.word	0x0500000f


	//   ....[170]....
        /*07f4*/ 	.word	0x0500000f


	//   ....[171]....
        /*07f8*/ 	.word	0x0500000f


	//   ....[172]....
        /*07fc*/ 	.word	0x0500000f


	//   ....[173]....
        /*0800*/ 	.word	0x0500000f


	//   ....[174]....
        /*0804*/ 	.word	0x0500000f


	//   ....[175]....
        /*0808*/ 	.word	0x0500000f


	//   ....[176]....
        /*080c*/ 	.word	0x0500000f


	//   ....[177]....
        /*0810*/ 	.word	0x0500000f


	//   ....[178]....
        /*0814*/ 	.word	0x0500000f


	//   ....[179]....
        /*0818*/ 	.word	0x0500000f


	//   ....[180]....
        /*081c*/ 	.word	0x0500000f


	//   ....[181]....
        /*0820*/ 	.word	0x0500000f


	//   ....[182]....
        /*0824*/ 	.word	0x0500000f


	//----- nvinfo : EIATTR_COOP_GROUP_INSTR_OFFSETS
	.align		4
.L_409:
        /*0828*/ 	.byte	0x04, 0x28
        /*082a*/ 	.short	(.L_411 - .L_410)


	//   ....[0]....
.L_410:
        /*082c*/ 	.word	0x00000060


	//   ....[1]....
        /*0830*/ 	.word	0x00000190


	//   ....[2]....
        /*0834*/ 	.word	0x00000240


	//   ....[3]....
        /*0838*/ 	.word	0x00000400


	//   ....[4]....
        /*083c*/ 	.word	0x00000560


	//   ....[5]....
        /*0840*/ 	.word	0x00000680


	//   ....[6]....
        /*0844*/ 	.word	0x000007e0


	//   ....[7]....
        /*0848*/ 	.word	0x000065a0


	//   ....[8]....
        /*084c*/ 	.word	0x00006cc0


	//   ....[9]....
        /*0850*/ 	.word	0x00006cd0


	//   ....[10]....
        /*0854*/ 	.word	0x00006ce0


	//   ....[11]....
        /*0858*/ 	.word	0x00006cf0


	//   ....[12]....
        /*085c*/ 	.word	0x00006ff0


	//   ....[13]....
        /*0860*/ 	.word	0x00007000


	//   ....[14]....
        /*0864*/ 	.word	0x00007010


	//   ....[15]....
        /*0868*/ 	.word	0x00007020


	//   ....[16]....
        /*086c*/ 	.word	0x00008320


	//   ....[17]....
        /*0870*/ 	.word	0x00008340


	//   ....[18]....
        /*0874*/ 	.word	0x00008350


	//   ....[19]....
        /*0878*/ 	.word	0x00008360


	//   ....[20]....
        /*087c*/ 	.word	0x00008440


	//   ....[21]....
        /*0880*/ 	.word	0x00008450


	//   ....[22]....
        /*0884*/ 	.word	0x000084e0


	//   ....[23]....
        /*0888*/ 	.word	0x00008530


	//   ....[24]....
        /*088c*/ 	.word	0x00009e70


	//   ....[25]....
        /*0890*/ 	.word	0x0000a7a0


	//   ....[26]....
        /*0894*/ 	.word	0x0000b210


	//   ....[27]....
        /*0898*/ 	.word	0x0000b2f0


	//   ....[28]....
        /*089c*/ 	.word	0x0000b8b0


	//   ....[29]....
        /*08a0*/ 	.word	0x0000b920


	//   ....[30]....
        /*08a4*/ 	.word	0x0000cbc0


	//   ....[31]....
        /*08a8*/ 	.word	0x0000d4a0


	//   ....[32]....
        /*08ac*/ 	.word	0x0000e280


	//   ....[33]....
        /*08b0*/ 	.word	0x0000e3e0


	//   ....[34]....
        /*08b4*/ 	.word	0x0000ed10


	//   ....[35]....
        /*08b8*/ 	.word	0x0000eee0


	//   ....[36]....
        /*08bc*/ 	.word	0x00010ba0


	//   ....[37]....
        /*08c0*/ 	.word	0x00010c00


	//   ....[38]....
        /*08c4*/ 	.word	0x00011650


	//   ....[39]....
        /*08c8*/ 	.word	0x000116b0


	//   ....[40]....
        /*08cc*/ 	.word	0x00012ba0


	//   ....[41]....
        /*08d0*/ 	.word	0x00013450


	//   ....[42]....
        /*08d4*/ 	.word	0x00014230


	//   ....[43]....
        /*08d8*/ 	.word	0x00014350


	//   ....[44]....
        /*08dc*/ 	.word	0x00014cb0


	//   ....[45]....
        /*08e0*/ 	.word	0x00014e80


	//   ....[46]....
        /*08e4*/ 	.word	0x00015f80


	//   ....[47]....
        /*08e8*/ 	.word	0x00015fe0


	//   ....[48]....
        /*08ec*/ 	.word	0x00016020


	//   ....[49]....
        /*08f0*/ 	.word	0x00016050


	//   ....[50]....
        /*08f4*/ 	.word	0x000179e0


	//   ....[51]....
        /*08f8*/ 	.word	0x00017a20


	//   ....[52]....
        /*08fc*/ 	.word	0x00017a50


	//   ....[53]....
        /*0900*/ 	.word	0x00017a80


	//   ....[54]....
        /*0904*/ 	.word	0x000183c0


	//   ....[55]....
        /*0908*/ 	.word	0x000183e0


	//   ....[56]....
        /*090c*/ 	.word	0x00018530


	//   ....[57]....
        /*0910*/ 	.word	0x00018550


	//   ....[58]....
        /*0914*/ 	.word	0x00018690


	//   ....[59]....
        /*0918*/ 	.word	0x000186b0


	//   ....[60]....
        /*091c*/ 	.word	0x000187f0


	//   ....[61]....
        /*0920*/ 	.word	0x00018800


	//   ....[62]....
        /*0924*/ 	.word	0x00019060


	//   ....[63]....
        /*0928*/ 	.word	0x00019070


	//   ....[64]....
        /*092c*/ 	.word	0x00019250


	//   ....[65]....
        /*0930*/ 	.word	0x00019260


	//   ....[66]....
        /*0934*/ 	.word	0x00019430


	//   ....[67]....
        /*0938*/ 	.word	0x00019440


	//   ....[68]....
        /*093c*/ 	.word	0x00019610


	//   ....[69]....
        /*0940*/ 	.word	0x00019620


	//   ....[70]....
        /*0944*/ 	.word	0x00019850


	//   ....[71]....
        /*0948*/ 	.word	0x00019a20


	//   ....[72]....
        /*094c*/ 	.word	0x00019a50


	//   ....[73]....
        /*0950*/ 	.word	0x00019a80


	//   ....[74]....
        /*0954*/ 	.word	0x00019ab0


	//   ....[75]....
        /*0958*/ 	.word	0x00019ae0


	//   ....[76]....
        /*095c*/ 	.word	0x00019b10


	//   ....[77]....
        /*0960*/ 	.word	0x00019c80


	//   ....[78]....
        /*0964*/ 	.word	0x00019cb0


	//   ....[79]....
        /*0968*/ 	.word	0x00019ce0


	//   ....[80]....
        /*096c*/ 	.word	0x00019d10


	//   ....[81]....
        /*0970*/ 	.word	0x00019d40


	//   ....[82]....
        /*0974*/ 	.word	0x00019d70


	//   ....[83]....
        /*0978*/ 	.word	0x00019e10


	//   ....[84]....
        /*097c*/ 	.word	0x00019e70


	//   ....[85]....
        /*0980*/ 	.word	0x00019f00


	//   ....[86]....
        /*0984*/ 	.word	0x0001afb0


	//   ....[87]....
        /*0988*/ 	.word	0x0001cd70


	//   ....[88]....
        /*098c*/ 	.word	0x0001d8a0


	//   ....[89]....
        /*0990*/ 	.word	0x0001d8c0


	//   ....[90]....
        /*0994*/ 	.word	0x0001d970


	//   ....[91]....
        /*0998*/ 	.word	0x0001d980


	//   ....[92]....
        /*099c*/ 	.word	0x0001da00


	//   ....[93]....
        /*09a0*/ 	.word	0x0001da10


	//   ....[94]....
        /*09a4*/ 	.word	0x0001da90


	//   ....[95]....
        /*09a8*/ 	.word	0x0001daa0


	//   ....[96]....
        /*09ac*/ 	.word	0x0001db20


	//   ....[97]....
        /*09b0*/ 	.word	0x0001db30


	//   ....[98]....
        /*09b4*/ 	.word	0x0001dbb0


	//   ....[99]....
        /*09b8*/ 	.word	0x0001dbc0


	//   ....[100]....
        /*09bc*/ 	.word	0x0001dc40


	//   ....[101]....
        /*09c0*/ 	.word	0x0001dc50


	//   ....[102]....
        /*09c4*/ 	.word	0x0001dca0


	//   ....[103]....
        /*09c8*/ 	.word	0x0001dcc0


	//   ....[104]....
        /*09cc*/ 	.word	0x00020840


	//   ....[105]....
        /*09d0*/ 	.word	0x000208a0


	//   ....[106]....
        /*09d4*/ 	.word	0x000208d0


	//   ....[107]....
        /*09d8*/ 	.word	0x00020900


	//   ....[108]....
        /*09dc*/ 	.word	0x00020930


	//   ....[109]....
        /*09e0*/ 	.word	0x00020960


	//   ....[110]....
        /*09e4*/ 	.word	0x00020990


	//   ....[111]....
        /*09e8*/ 	.word	0x000209a0


	//   ....[112]....
        /*09ec*/ 	.word	0x00020b20


	//   ....[113]....
        /*09f0*/ 	.word	0x00020b50


	//   ....[114]....
        /*09f4*/ 	.word	0x00020b80


	//   ....[115]....
        /*09f8*/ 	.word	0x00020bb0


	//   ....[116]....
        /*09fc*/ 	.word	0x00020be0


	//   ....[117]....
        /*0a00*/ 	.word	0x00020c10


	//   ....[118]....
        /*0a04*/ 	.word	0x00020cd0


	//   ....[119]....
        /*0a08*/ 	.word	0x00020cf0


	//   ....[120]....
        /*0a0c*/ 	.word	0x00020d60


	//   ....[121]....
        /*0a10*/ 	.word	0x00021430


	//   ....[122]....
        /*0a14*/ 	.word	0x000218c0


	//   ....[123]....
        /*0a18*/ 	.word	0x00021960


	//   ....[124]....
        /*0a1c*/ 	.word	0x000219f0


	//   ....[125]....
        /*0a20*/ 	.word	0x00021a40


	//   ....[126]....
        /*0a24*/ 	.word	0x00021a90


	//   ....[127]....
        /*0a28*/ 	.word	0x00021b20


	//   ....[128]....
        /*0a2c*/ 	.word	0x00021bb0


	//   ....[129]....
        /*0a30*/ 	.word	0x00021c00


	//   ....[130]....
        /*0a34*/ 	.word	0x00021c50


	//   ....[131]....
        /*0a38*/ 	.word	0x00021d40


	//   ....[132]....
        /*0a3c*/ 	.word	0x00021df0


	//   ....[133]....
        /*0a40*/ 	.word	0x00021e70


	//   ....[134]....
        /*0a44*/ 	.word	0x00021ef0


	//   ....[135]....
        /*0a48*/ 	.word	0x00021f90


	//   ....[136]....
        /*0a4c*/ 	.word	0x00022030


	//   ....[137]....
        /*0a50*/ 	.word	0x000220b0


	//   ....[138]....
        /*0a54*/ 	.word	0x000221c0


	//   ....[139]....
        /*0a58*/ 	.word	0x000225a0


	//   ....[140]....
        /*0a5c*/ 	.word	0x000225f0


	//   ....[141]....
        /*0a60*/ 	.word	0x00022680


	//   ....[142]....
        /*0a64*/ 	.word	0x00022710


	//   ....[143]....
        /*0a68*/ 	.word	0x000227a0


	//   ....[144]....
        /*0a6c*/ 	.word	0x00022830


	//   ....[145]....
        /*0a70*/ 	.word	0x000228c0


	//   ....[146]....
        /*0a74*/ 	.word	0x00022950


	//   ....[147]....
        /*0a78*/ 	.word	0x00022a10


	//   ....[148]....
        /*0a7c*/ 	.word	0x00022d00


	//   ....[149]....
        /*0a80*/ 	.word	0x00022ec0


	//   ....[150]....
        /*0a84*/ 	.word	0x00022f10


	//   ....[151]....
        /*0a88*/ 	.word	0x00022f70


	//   ....[152]....
        /*0a8c*/ 	.word	0x00023060


	//   ....[153]....
        /*0a90*/ 	.word	0x000230c0


	//   ....[154]....
        /*0a94*/ 	.word	0x000231b0


	//   ....[155]....
        /*0a98*/ 	.word	0x00023210


	//   ....[156]....
        /*0a9c*/ 	.word	0x00023300


	//   ....[157]....
        /*0aa0*/ 	.word	0x00023360


	//   ....[158]....
        /*0aa4*/ 	.word	0x00023450


	//   ....[159]....
        /*0aa8*/ 	.word	0x000234b0


	//   ....[160]....
        /*0aac*/ 	.word	0x000235a0


	//   ....[161]....
        /*0ab0*/ 	.word	0x00023600


	//   ....[162]....
        /*0ab4*/ 	.word	0x000236d0


	//   ....[163]....
        /*0ab8*/ 	.word	0x00023750


	//   ....[164]....
        /*0abc*/ 	.word	0x00023820


	//   ....[165]....
        /*0ac0*/ 	.word	0x00023b50


	//   ....[166]....
        /*0ac4*/ 	.word	0x00023bf0


	//   ....[167]....
        /*0ac8*/ 	.word	0x00023d10


	//   ....[168]....
        /*0acc*/ 	.word	0x00023d80


	//   ....[169]....
        /*0ad0*/ 	.word	0x00023e00


	//   ....[170]....
        /*0ad4*/ 	.word	0x00023e80


	//   ....[171]....
        /*0ad8*/ 	.word	0x00023f00


	//   ....[172]....
        /*0adc*/ 	.word	0x00023f90


	//   ....[173]....
        /*0ae0*/ 	.word	0x00024030


	//   ....[174]....
        /*0ae4*/ 	.word	0x000240d0


	//   ....[175]....
        /*0ae8*/ 	.word	0x00024140


	//   ....[176]....
        /*0aec*/ 	.word	0x000241b0


	//   ....[177]....
        /*0af0*/ 	.word	0x00024220


	//   ....[178]....
        /*0af4*/ 	.word	0x000242a0


	//   ....[179]....
        /*0af8*/ 	.word	0x00024320


	//   ....[180]....
        /*0afc*/ 	.word	0x000243c0


	//   ....[181]....
        /*0b00*/ 	.word	0x00024450


	//   ....[182]....
        /*0b04*/ 	.word	0x00024580


	//----- nvinfo : EIATTR_REG_RECONFIG
	.align		4
.L_411:
        /*0b08*/ 	.byte	0x01, 0x54
	.zero		2


	//----- nvinfo : EIATTR_SYSCALL_OFFSETS
	.align		4
        /*0b0c*/ 	.byte	0x04, 0x46
        /*0b0e*/ 	.short	(.L_413 - .L_412)


	//   ....[0]....
.L_412:
        /*0b10*/ 	.word	0x00001b90


	//   ....[1]....
        /*0b14*/ 	.word	0x00001ce0


	//   ....[2]....
        /*0b18*/ 	.word	0x00006740


	//   ....[3]....
        /*0b1c*/ 	.word	0x00006a50


	//   ....[4]....
        /*0b20*/ 	.word	0x0001c9b0


	//   ....[5]....
        /*0b24*/ 	.word	0x0001cb00


	//   ....[6]....
        /*0b28*/ 	.word	0x0001cbf0


	//   ....[7]....
        /*0b2c*/ 	.word	0x0001d460


	//----- nvinfo : EIATTR_MBARRIER_INSTR_OFFSETS
	.align		4
.L_413:
        /*0b30*/ 	.byte	0x04, 0x39
        /*0b32*/ 	.short	(.L_415 - .L_414)


	//   ....[0]....
.L_414:
        /*0b34*/ 	.word	0x000002b0
        /*0b38*/ 	.word	0x000000ff
        /*0b3c*/ 	.word	0x00022800
        /*0b40*/ 	.short	0x0100
        /*0b42*/ 	.byte	0x08
	.zero		1


	//   ....[1]....
        /*0b44*/ 	.word	0x000002c0
        /*0b48*/ 	.word	0x000000ff
        /*0b4c*/ 	.word	0x00022820
        /*0b50*/ 	.short	0x0100
        /*0b52*/ 	.byte	0x08
	.zero		1


	//   ....[2]....
        /*0b54*/ 	.word	0x000003b0
        /*0b58*/ 	.word	0x000000ff
        /*0b5c*/ 	.word	0x00022830
        /*0b60*/ 	.short	0x0100
        /*0b62*/ 	.byte	0x08
	.zero		1


	//   ....[3]....
        /*0b64*/ 	.word	0x000003c0
        /*0b68*/ 	.word	0x000000ff
        /*0b6c*/ 	.word	0x00022840
        /*0b70*/ 	.short	0x0100
        /*0b72*/ 	.byte	0x08
	.zero		1


	//   ....[4]....
        /*0b74*/ 	.word	0x000003d0
        /*0b78*/ 	.word	0x000000ff
        /*0b7c*/ 	.word	0x00022838
        /*0b80*/ 	.short	0x0100
        /*0b82*/ 	.byte	0x08
	.zero		1


	//   ....[5]....
        /*0b84*/ 	.word	0x000003e0
        /*0b88*/ 	.word	0x000000ff
        /*0b8c*/ 	.word	0x00022848
        /*0b90*/ 	.short	0x0100
        /*0b92*/ 	.byte	0x08
	.zero		1


	//   ....[6]....
        /*0b94*/ 	.word	0x00000510
        /*0b98*/ 	.word	0x000000ff
        /*0b9c*/ 	.word	0x00022850
        /*0ba0*/ 	.short	0x0100
        /*0ba2*/ 	.byte	0x08
	.zero		1


	//   ....[7]....
        /*0ba4*/ 	.word	0x00000520
        /*0ba8*/ 	.word	0x000000ff
        /*0bac*/ 	.word	0x00022860
        /*0bb0*/ 	.short	0x0100
        /*0bb2*/ 	.byte	0x08
	.zero		1


	//   ....[8]....
        /*0bb4*/ 	.word	0x00000530
        /*0bb8*/ 	.word	0x000000ff
        /*0bbc*/ 	.word	0x00022858
        /*0bc0*/ 	.short	0x0100
        /*0bc2*/ 	.byte	0x08
	.zero		1


	//   ....[9]....
        /*0bc4*/ 	.word	0x00000540
        /*0bc8*/ 	.word	0x000000ff
        /*0bcc*/ 	.word	0x00022868
        /*0bd0*/ 	.short	0x0100
        /*0bd2*/ 	.byte	0x08
	.zero		1


	//   ....[10]....
        /*0bd4*/ 	.word	0x00000630
        /*0bd8*/ 	.word	0x000000ff
        /*0bdc*/ 	.word	0x00022870
        /*0be0*/ 	.short	0x0100
        /*0be2*/ 	.byte	0x06
	.zero		1


	//   ....[11]....
        /*0be4*/ 	.word	0x00000640
        /*0be8*/ 	.word	0x000000ff
        /*0bec*/ 	.word	0x00022880
        /*0bf0*/ 	.short	0x0100
        /*0bf2*/ 	.byte	0x06
	.zero		1


	//   ....[12]....
        /*0bf4*/ 	.word	0x00000650
        /*0bf8*/ 	.word	0x000000ff
        /*0bfc*/ 	.word	0x00022878
        /*0c00*/ 	.short	0x0100
        /*0c02*/ 	.byte	0x06
	.zero		1


	//   ....[13]....
        /*0c04*/ 	.word	0x00000660
        /*0c08*/ 	.word	0x000000ff
        /*0c0c*/ 	.word	0x00022888
        /*0c10*/ 	.short	0x0100
        /*0c12*/ 	.byte	0x06
	.zero		1


	//   ....[14]....
        /*0c14*/ 	.word	0x00000790
        /*0c18*/ 	.word	0x000000ff
        /*0c1c*/ 	.word	0x00022890
        /*0c20*/ 	.short	0x0100
        /*0c22*/ 	.byte	0x08
	.zero		1


	//   ....[15]....
        /*0c24*/ 	.word	0x000007a0
        /*0c28*/ 	.word	0x000000ff
        /*0c2c*/ 	.word	0x000228a0
        /*0c30*/ 	.short	0x0100
        /*0c32*/ 	.byte	0x08
	.zero		1


	//   ....[16]....
        /*0c34*/ 	.word	0x000007b0
        /*0c38*/ 	.word	0x000000ff
        /*0c3c*/ 	.word	0x00022898
        /*0c40*/ 	.short	0x0100
        /*0c42*/ 	.byte	0x08
	.zero		1


	//   ....[17]....
        /*0c44*/ 	.word	0x000007c0
        /*0c48*/ 	.word	0x000000ff
        /*0c4c*/ 	.word	0x000228a8
        /*0c50*/ 	.short	0x0100
        /*0c52*/ 	.byte	0x08
	.zero		1


	//   ....[18]....
        /*0c54*/ 	.word	0x000008f0
        /*0c58*/ 	.word	0x000000ff
        /*0c5c*/ 	.word	0x000228b0
        /*0c60*/ 	.short	0x0100
        /*0c62*/ 	.byte	0x08
	.zero		1


	//   ....[19]....
        /*0c64*/ 	.word	0x00000900
        /*0c68*/ 	.word	0x000000ff
        /*0c6c*/ 	.word	0x000228c0
        /*0c70*/ 	.short	0x0100
        /*0c72*/ 	.byte	0x08
	.zero		1


	//   ....[20]....
        /*0c74*/ 	.word	0x00000910
        /*0c78*/ 	.word	0x000000ff
        /*0c7c*/ 	.word	0x000228b8
        /*0c80*/ 	.short	0x0100
        /*0c82*/ 	.byte	0x08
	.zero		1


	//   ....[21]....
        /*0c84*/ 	.word	0x00000920
        /*0c88*/ 	.word	0x000000ff
        /*0c8c*/ 	.word	0x000228c8
        /*0c90*/ 	.short	0x0100
        /*0c92*/ 	.byte	0x08
	.zero		1


	//   ....[22]....
        /*0c94*/ 	.word	0x00002f90
        /*0c98*/ 	.word	0x00000062
        /*0c9c*/ 	.word	0x00022890
        /*0ca0*/ 	.short	0x010a
        /*0ca2*/ 	.byte	0x3f
	.zero		1


	//   ....[23]....
        /*0ca4*/ 	.word	0x00004260
        /*0ca8*/ 	.word	0x00000062
        /*0cac*/ 	.word	0x00022890
        /*0cb0*/ 	.short	0x010a
        /*0cb2*/ 	.byte	0x3f
	.zero		1


	//   ....[24]....
        /*0cb4*/ 	.word	0x00005360
        /*0cb8*/ 	.word	0x00000062
        /*0cbc*/ 	.word	0x00022890
        /*0cc0*/ 	.short	0x010a
        /*0cc2*/ 	.byte	0x3f
	.zero		1


	//   ....[25]....
        /*0cc4*/ 	.word	0x00005570
        /*0cc8*/ 	.word	0x00000020
        /*0ccc*/ 	.word	0x00000000
        /*0cd0*/ 	.short	0x0101
        /*0cd2*/ 	.byte	0x3f
	.zero		1


	//   ....[26]....
        /*0cd4*/ 	.word	0x000055b0
        /*0cd8*/ 	.word	0x00000062
        /*0cdc*/ 	.word	0x000228b0
        /*0ce0*/ 	.short	0x010a
        /*0ce2*/ 	.byte	0x3f
	.zero		1


	//   ....[27]....
        /*0ce4*/ 	.word	0x00005c00
        /*0ce8*/ 	.word	0x00000062
        /*0cec*/ 	.word	0x00000000
        /*0cf0*/ 	.short	0x0101
        /*0cf2*/ 	.byte	0x3f
	.zero		1


	//   ....[28]....
        /*0cf4*/ 	.word	0x000067d0
        /*0cf8*/ 	.word	0x00000010
        /*0cfc*/ 	.word	0x00022800
        /*0d00*/ 	.short	0x010a
        /*0d02*/ 	.byte	0x3f
	.zero		1


	//   ....[29]....
        /*0d04*/ 	.word	0x00006820
        /*0d08*/ 	.word	0x00000010
        /*0d0c*/ 	.word	0x00022800
        /*0d10*/ 	.short	0x010a
        /*0d12*/ 	.byte	0x3f
	.zero		1


	//   ....[30]....
        /*0d14*/ 	.word	0x00007260
        /*0d18*/ 	.word	0x00000010
        /*0d1c*/ 	.word	0x00022800
        /*0d20*/ 	.short	0x010a
        /*0d22*/ 	.byte	0x3f
	.zero		1


	//   ....[31]....
        /*0d24*/ 	.word	0x000087a0
        /*0d28*/ 	.word	0x00000010
        /*0d2c*/ 	.word	0x00022800
        /*0d30*/ 	.short	0x010a
        /*0d32*/ 	.byte	0x3f
	.zero		1


	//   ....[32]....
        /*0d34*/ 	.word	0x00009720
        /*0d38*/ 	.word	0x00000006
        /*0d3c*/ 	.word	0x00022830
        /*0d40*/ 	.short	0x010a
        /*0d42*/ 	.byte	0x3f
	.zero		1


	//   ....[33]....
        /*0d44*/ 	.word	0x000097c0
        /*0d48*/ 	.word	0x00000006
        /*0d4c*/ 	.word	0x00022830
        /*0d50*/ 	.short	0x010a
        /*0d52*/ 	.byte	0x3f
	.zero		1


	//   ....[34]....
        /*0d54*/ 	.word	0x0000a010
        /*0d58*/ 	.word	0x0000000c
        /*0d5c*/ 	.word	0x00000000
        /*0d60*/ 	.short	0x0101
        /*0d62*/ 	.byte	0x3f
	.zero		1


	//   ....[35]....
        /*0d64*/ 	.word	0x0000c160
        /*0d68*/ 	.word	0x00000006
        /*0d6c*/ 	.word	0x00022850
        /*0d70*/ 	.short	0x010a
        /*0d72*/ 	.byte	0x3f
	.zero		1


	//   ....[36]....
        /*0d74*/ 	.word	0x0000c1b0
        /*0d78*/ 	.word	0x00000006
        /*0d7c*/ 	.word	0x00022850
        /*0d80*/ 	.short	0x010a
        /*0d82*/ 	.byte	0x3f
	.zero		1


	//   ....[37]....
        /*0d84*/ 	.word	0x0000c580
        /*0d88*/ 	.word	0x00000006
        /*0d8c*/ 	.word	0x00000000
        /*0d90*/ 	.short	0x0101
        /*0d92*/ 	.byte	0x3f
	.zero		1


	//   ....[38]....
        /*0d94*/ 	.word	0x0000c8c0
        /*0d98*/ 	.word	0x000000d2
        /*0d9c*/ 	.word	0x00022830
        /*0da0*/ 	.short	0x010a
        /*0da2*/ 	.byte	0x3f
	.zero		1


	//   ....[39]....
        /*0da4*/ 	.word	0x0000c920
        /*0da8*/ 	.word	0x000000d2
        /*0dac*/ 	.word	0x00022830
        /*0db0*/ 	.short	0x010a
        /*0db2*/ 	.byte	0x3f
	.zero		1


	//   ....[40]....
        /*0db4*/ 	.word	0x0000ce20
        /*0db8*/ 	.word	0x000000a4
        /*0dbc*/ 	.word	0x00000000
        /*0dc0*/ 	.short	0x0101
        /*0dc2*/ 	.byte	0x3f
	.zero		1


	//   ....[41]....
        /*0dc4*/ 	.word	0x0000fb90
        /*0dc8*/ 	.word	0x000000d2
        /*0dcc*/ 	.word	0x00022850
        /*0dd0*/ 	.short	0x010a
        /*0dd2*/ 	.byte	0x3f
	.zero		1


	//   ....[42]....
        /*0dd4*/ 	.word	0x0000fbe0
        /*0dd8*/ 	.word	0x000000d2
        /*0ddc*/ 	.word	0x00022850
        /*0de0*/ 	.short	0x010a
        /*0de2*/ 	.byte	0x3f
	.zero		1


	//   ....[43]....
        /*0de4*/ 	.word	0x0000ffa0
        /*0de8*/ 	.word	0x000000d2
        /*0dec*/ 	.word	0x00000000
        /*0df0*/ 	.short	0x0101
        /*0df2*/ 	.byte	0x3f
	.zero		1


	//   ....[44]....
        /*0df4*/ 	.word	0x000103b0
        /*0df8*/ 	.word	0x00000006
        /*0dfc*/ 	.word	0x00022830
        /*0e00*/ 	.short	0x010a
        /*0e02*/ 	.byte	0x3f
	.zero		1


	//   ....[45]....
        /*0e04*/ 	.word	0x00010410
        /*0e08*/ 	.word	0x00000006
        /*0e0c*/ 	.word	0x00022830
        /*0e10*/ 	.short	0x010a
        /*0e12*/ 	.byte	0x3f
	.zero		1


	//   ....[46]....
        /*0e14*/ 	.word	0x00011e10
        /*0e18*/ 	.word	0x00000003
        /*0e1c*/ 	.word	0x00000000
        /*0e20*/ 	.short	0x0101
        /*0e22*/ 	.byte	0x3f
	.zero		1


	//   ....[47]....
        /*0e24*/ 	.word	0x00012380
        /*0e28*/ 	.word	0x00000006
        /*0e2c*/ 	.word	0x00022850
        /*0e30*/ 	.short	0x010a
        /*0e32*/ 	.byte	0x3f
	.zero		1


	//   ....[48]....
        /*0e34*/ 	.word	0x000123d0
        /*0e38*/ 	.word	0x00000006
        /*0e3c*/ 	.word	0x00022850
        /*0e40*/ 	.short	0x010a
        /*0e42*/ 	.byte	0x3f
	.zero		1


	//   ....[49]....
        /*0e44*/ 	.word	0x00012770
        /*0e48*/ 	.word	0x00000006
        /*0e4c*/ 	.word	0x00000000
        /*0e50*/ 	.short	0x0101
        /*0e52*/ 	.byte	0x3f
	.zero		1


	//   ....[50]....
        /*0e54*/ 	.word	0x00012880
        /*0e58*/ 	.word	0x000000d2
        /*0e5c*/ 	.word	0x00022830
        /*0e60*/ 	.short	0x010a
        /*0e62*/ 	.byte	0x3f
	.zero		1


	//   ....[51]....
        /*0e64*/ 	.word	0x000128e0
        /*0e68*/ 	.word	0x000000d2
        /*0e6c*/ 	.word	0x00022830
        /*0e70*/ 	.short	0x010a
        /*0e72*/ 	.byte	0x3f
	.zero		1


	//   ....[52]....
        /*0e74*/ 	.word	0x00012dd0
        /*0e78*/ 	.word	0x000000a2
        /*0e7c*/ 	.word	0x00000000
        /*0e80*/ 	.short	0x0101
        /*0e82*/ 	.byte	0x3f
	.zero		1


	//   ....[53]....
        /*0e84*/ 	.word	0x00015b40
        /*0e88*/ 	.word	0x000000d2
        /*0e8c*/ 	.word	0x00022850
        /*0e90*/ 	.short	0x010a
        /*0e92*/ 	.byte	0x3f
	.zero		1


	//   ....[54]....
        /*0e94*/ 	.word	0x00015b90
        /*0e98*/ 	.word	0x000000d2
        /*0e9c*/ 	.word	0x00022850
        /*0ea0*/ 	.short	0x010a
        /*0ea2*/ 	.byte	0x3f
	.zero		1


	//   ....[55]....
        /*0ea4*/ 	.word	0x00015f50
        /*0ea8*/ 	.word	0x000000d2
        /*0eac*/ 	.word	0x00000000
        /*0eb0*/ 	.short	0x0101
        /*0eb2*/ 	.byte	0x3f
	.zero		1


	//   ....[56]....
        /*0eb4*/ 	.word	0x000183b0
        /*0eb8*/ 	.word	0x00000000
        /*0ebc*/ 	.word	0x00000000
        /*0ec0*/ 	.short	0x0101
        /*0ec2*/ 	.byte	0x3f
	.zero		1


	//   ....[57]....
        /*0ec4*/ 	.word	0x0001b0a0
        /*0ec8*/ 	.word	0x00000007
        /*0ecc*/ 	.word	0x00022820
        /*0ed0*/ 	.short	0x010a
        /*0ed2*/ 	.byte	0x3f
	.zero		1


	//   ....[58]....
        /*0ed4*/ 	.word	0x0001b180
        /*0ed8*/ 	.word	0x00000006
        /*0edc*/ 	.word	0x000228a0
        /*0ee0*/ 	.short	0x010a
        /*0ee2*/ 	.byte	0x3f
	.zero		1


	//   ....[59]....
        /*0ee4*/ 	.word	0x0001b3d0
        /*0ee8*/ 	.word	0x00000006
        /*0eec*/ 	.word	0x000228c0
        /*0ef0*/ 	.short	0x010a
        /*0ef2*/ 	.byte	0x3f
	.zero		1


	//   ....[60]....
        /*0ef4*/ 	.word	0x0001ba90
        /*0ef8*/ 	.word	0x00000005
        /*0efc*/ 	.word	0x000228a0
        /*0f00*/ 	.short	0x010a
        /*0f02*/ 	.byte	0x3f
	.zero		1


	//   ....[61]....
        /*0f04*/ 	.word	0x0001bcd0
        /*0f08*/ 	.word	0x00000005
        /*0f0c*/ 	.word	0x000228c0
        /*0f10*/ 	.short	0x010a
        /*0f12*/ 	.byte	0x3f
	.zero		1


	//   ....[62]....
        /*0f14*/ 	.word	0x0001d000
        /*0f18*/ 	.word	0x00000000
        /*0f1c*/ 	.word	0x00022840
        /*0f20*/ 	.short	0x010a
        /*0f22*/ 	.byte	0x3f
	.zero		1


	//   ....[63]....
        /*0f24*/ 	.word	0x0001dd70
        /*0f28*/ 	.word	0x00000008
        /*0f2c*/ 	.word	0x00022800
        /*0f30*/ 	.short	0x0107
        /*0f32*/ 	.byte	0x3f
	.zero		1


	//   ....[64]....
        /*0f34*/ 	.word	0x0001de70
        /*0f38*/ 	.word	0x00000002
        /*0f3c*/ 	.word	0x00022800
        /*0f40*/ 	.short	0x0101
        /*0f42*/ 	.byte	0x3f
	.zero		1


	//   ....[65]....
        /*0f44*/ 	.word	0x0001de90
        /*0f48*/ 	.word	0x00000002
        /*0f4c*/ 	.word	0x00022820
        /*0f50*/ 	.short	0x010a
        /*0f52*/ 	.byte	0x3f
	.zero		1


	//   ....[66]....
        /*0f54*/ 	.word	0x0001df90
        /*0f58*/ 	.word	0x00000002
        /*0f5c*/ 	.word	0x00022860
        /*0f60*/ 	.short	0x010a
        /*0f62*/ 	.byte	0x3f
	.zero		1


	//   ....[67]....
        /*0f64*/ 	.word	0x0001e850
        /*0f68*/ 	.word	0x00000002
        /*0f6c*/ 	.word	0x00022840
        /*0f70*/ 	.short	0x010a
        /*0f72*/ 	.byte	0x3f
	.zero		1


	//   ....[68]....
        /*0f74*/ 	.word	0x0001eaa0
        /*0f78*/ 	.word	0x00000002
        /*0f7c*/ 	.word	0x00022860
        /*0f80*/ 	.short	0x010a
        /*0f82*/ 	.byte	0x3f
	.zero		1


	//   ....[69]....
        /*0f84*/ 	.word	0x0001f300
        /*0f88*/ 	.word	0x00000003
        /*0f8c*/ 	.word	0x00022840
        /*0f90*/ 	.short	0x010a
        /*0f92*/ 	.byte	0x3f
	.zero		1


	//   ....[70]....
        /*0f94*/ 	.word	0x0001f540
        /*0f98*/ 	.word	0x00000003
        /*0f9c*/ 	.word	0x00022860
        /*0fa0*/ 	.short	0x010a
        /*0fa2*/ 	.byte	0x3f
	.zero		1


	//   ....[71]....
        /*0fa4*/ 	.word	0x0001fd10
        /*0fa8*/ 	.word	0x00000003
        /*0fac*/ 	.word	0x00022840
        /*0fb0*/ 	.short	0x010a
        /*0fb2*/ 	.byte	0x3f
	.zero		1


	//   ....[72]....
        /*0fb4*/ 	.word	0x0001ff60
        /*0fb8*/ 	.word	0x00000003
        /*0fbc*/ 	.word	0x00022860
        /*0fc0*/ 	.short	0x010a
        /*0fc2*/ 	.byte	0x3f
	.zero		1


	//   ....[73]....
        /*0fc4*/ 	.word	0x000213b0
        /*0fc8*/ 	.word	0x00000000
        /*0fcc*/ 	.word	0x00022820
        /*0fd0*/ 	.short	0x010a
        /*0fd2*/ 	.byte	0x3f
	.zero		1


	//   ....[74]....
        /*0fd4*/ 	.word	0x00021560
        /*0fd8*/ 	.word	0x00000006
        /*0fdc*/ 	.word	0x00000000
        /*0fe0*/ 	.short	0x010a
        /*0fe2*/ 	.byte	0x3f
	.zero		1


	//   ....[75]....
        /*0fe4*/ 	.word	0x000215d0
        /*0fe8*/ 	.word	0x00000007
        /*0fec*/ 	.word	0x00000000
        /*0ff0*/ 	.short	0x010a
        /*0ff2*/ 	.byte	0x3f
	.zero		1


	//   ....[76]....
        /*0ff4*/ 	.word	0x00021640
        /*0ff8*/ 	.word	0x00000004
        /*0ffc*/ 	.word	0x00000000
        /*1000*/ 	.short	0x010a
        /*1002*/ 	.byte	0x3f
	.zero		1


	//   ....[77]....
        /*1004*/ 	.word	0x00021670
        /*1008*/ 	.word	0x00000003
        /*100c*/ 	.word	0x00000000
        /*1010*/ 	.short	0x010a
        /*1012*/ 	.byte	0x3f
	.zero		1


	//   ....[78]....
        /*1014*/ 	.word	0x000216d0
        /*1018*/ 	.word	0x00000062
        /*101c*/ 	.word	0x00022890
        /*1020*/ 	.short	0x010a
        /*1022*/ 	.byte	0x3f
	.zero		1


	//   ....[79]....
        /*1024*/ 	.word	0x00021720
        /*1028*/ 	.word	0x00000062
        /*102c*/ 	.word	0x00022890
        /*1030*/ 	.short	0x010a
        /*1032*/ 	.byte	0x3f
	.zero		1


	//   ....[80]....
        /*1034*/ 	.word	0x00021770
        /*1038*/ 	.word	0x00000062
        /*103c*/ 	.word	0x00022890
        /*1040*/ 	.short	0x010a
        /*1042*/ 	.byte	0x3f
	.zero		1


	//   ....[81]....
        /*1044*/ 	.word	0x000217c0
        /*1048*/ 	.word	0x00000062
        /*104c*/ 	.word	0x000228b0
        /*1050*/ 	.short	0x010a
        /*1052*/ 	.byte	0x3f
	.zero		1


	//   ....[82]....
        /*1054*/ 	.word	0x00021c80
        /*1058*/ 	.word	0x00000010
        /*105c*/ 	.word	0x00022800
        /*1060*/ 	.short	0x010a
        /*1062*/ 	.byte	0x3f
	.zero		1


	//   ....[83]....
        /*1064*/ 	.word	0x00022280
        /*1068*/ 	.word	0x00000010
        /*106c*/ 	.word	0x00022800
        /*1070*/ 	.short	0x010a
        /*1072*/ 	.byte	0x3f
	.zero		1


	//   ....[84]....
        /*1074*/ 	.word	0x000222d0
        /*1078*/ 	.word	0x00000006
        /*107c*/ 	.word	0x00022830
        /*1080*/ 	.short	0x010a
        /*1082*/ 	.byte	0x3f
	.zero		1


	//   ....[85]....
        /*1084*/ 	.word	0x00022320
        /*1088*/ 	.word	0x00000006
        /*108c*/ 	.word	0x00022850
        /*1090*/ 	.short	0x010a
        /*1092*/ 	.byte	0x3f
	.zero		1


	//   ....[86]....
        /*1094*/ 	.word	0x00022370
        /*1098*/ 	.word	0x000000d2
        /*109c*/ 	.word	0x00022830
        /*10a0*/ 	.short	0x010a
        /*10a2*/ 	.byte	0x3f
	.zero		1


	//   ....[87]....
        /*10a4*/ 	.word	0x000223c0
        /*10a8*/ 	.word	0x000000d2
        /*10ac*/ 	.word	0x00022850
        /*10b0*/ 	.short	0x010a
        /*10b2*/ 	.byte	0x3f
	.zero		1


	//   ....[88]....
        /*10b4*/ 	.word	0x00022410
        /*10b8*/ 	.word	0x00000006
        /*10bc*/ 	.word	0x00022830
        /*10c0*/ 	.short	0x010a
        /*10c2*/ 	.byte	0x3f
	.zero		1


	//   ....[89]....
        /*10c4*/ 	.word	0x00022460
        /*10c8*/ 	.word	0x00000006
        /*10cc*/ 	.word	0x00022850
        /*10d0*/ 	.short	0x010a
        /*10d2*/ 	.byte	0x3f
	.zero		1


	//   ....[90]....
        /*10d4*/ 	.word	0x000224b0
        /*10d8*/ 	.word	0x000000d2
        /*10dc*/ 	.word	0x00022830
        /*10e0*/ 	.short	0x010a
        /*10e2*/ 	.byte	0x3f
	.zero		1


	//   ....[91]....
        /*10e4*/ 	.word	0x00022500
        /*10e8*/ 	.word	0x000000d2
        /*10ec*/ 	.word	0x00022850
        /*10f0*/ 	.short	0x010a
        /*10f2*/ 	.byte	0x3f
	.zero		1


	//   ....[92]....
        /*10f4*/ 	.word	0x00022ae0
        /*10f8*/ 	.word	0x00000006
        /*10fc*/ 	.word	0x00022820
        /*1100*/ 	.short	0x010a
        /*1102*/ 	.byte	0x3f
	.zero		1


	//   ....[93]....
        /*1104*/ 	.word	0x00022b30
        /*1108*/ 	.word	0x00000006
        /*110c*/ 	.word	0x000228a0
        /*1110*/ 	.short	0x010a
        /*1112*/ 	.byte	0x3f
	.zero		1


	//   ....[94]....
        /*1114*/ 	.word	0x00022b80
        /*1118*/ 	.word	0x00000006
        /*111c*/ 	.word	0x000228c0
        /*1120*/ 	.short	0x010a
        /*1122*/ 	.byte	0x3f
	.zero		1


	//   ....[95]....
        /*1124*/ 	.word	0x00022bd0
        /*1128*/ 	.word	0x00000005
        /*112c*/ 	.word	0x000228a0
        /*1130*/ 	.short	0x010a
        /*1132*/ 	.byte	0x3f
	.zero		1


	//   ....[96]....
        /*1134*/ 	.word	0x00022c20
        /*1138*/ 	.word	0x00000005
        /*113c*/ 	.word	0x000228c0
        /*1140*/ 	.short	0x010a
        /*1142*/ 	.byte	0x3f
	.zero		1


	//   ....[97]....
        /*1144*/ 	.word	0x00022dc0
        /*1148*/ 	.word	0x00000000
        /*114c*/ 	.word	0x00022840
        /*1150*/ 	.short	0x010a
        /*1152*/ 	.byte	0x3f
	.zero		1


	//   ....[98]....
        /*1154*/ 	.word	0x00023870
        /*1158*/ 	.word	0x00000002
        /*115c*/ 	.word	0x00022820
        /*1160*/ 	.short	0x010a
        /*1162*/ 	.byte	0x3f
	.zero		1


	//   ....[99]....
        /*1164*/ 	.word	0x000238c0
        /*1168*/ 	.word	0x00000002
        /*116c*/ 	.word	0x00022860
        /*1170*/ 	.short	0x010a
        /*1172*/ 	.byte	0x3f
	.zero		1


	//   ....[100]....
        /*1174*/ 	.word	0x00023910
        /*1178*/ 	.word	0x00000002
        /*117c*/ 	.word	0x00022840
        /*1180*/ 	.short	0x010a
        /*1182*/ 	.byte	0x3f
	.zero		1


	//   ....[101]....
        /*1184*/ 	.word	0x00023960
        /*1188*/ 	.word	0x00000002
        /*118c*/ 	.word	0x00022860
        /*1190*/ 	.short	0x010a
        /*1192*/ 	.byte	0x3f
	.zero		1


	//   ....[102]....
        /*1194*/ 	.word	0x000239b0
        /*1198*/ 	.word	0x00000003
        /*119c*/ 	.word	0x00022840
        /*11a0*/ 	.short	0x010a
        /*11a2*/ 	.byte	0x3f
	.zero		1


	//   ....[103]....
        /*11a4*/ 	.word	0x00023a00
        /*11a8*/ 	.word	0x00000003
        /*11ac*/ 	.word	0x00022860
        /*11b0*/ 	.short	0x010a
        /*11b2*/ 	.byte	0x3f
	.zero		1


	//   ....[104]....
        /*11b4*/ 	.word	0x00023a50
        /*11b8*/ 	.word	0x00000003
        /*11bc*/ 	.word	0x00022840
        /*11c0*/ 	.short	0x010a
        /*11c2*/ 	.byte	0x3f
	.zero		1


	//   ....[105]....
        /*11c4*/ 	.word	0x00023aa0
        /*11c8*/ 	.word	0x00000003
        /*11cc*/ 	.word	0x00022860
        /*11d0*/ 	.short	0x010a
        /*11d2*/ 	.byte	0x3f
	.zero		1


	//   ....[106]....
        /*11d4*/ 	.word	0x000244a0
        /*11d8*/ 	.word	0x00000000
        /*11dc*/ 	.word	0x00022820
        /*11e0*/ 	.short	0x010a
        /*11e2*/ 	.byte	0x3f
	.zero		1


	//   ....[107]....
        /*11e4*/ 	.word	0x00024640
        /*11e8*/ 	.word	0x00000006
        /*11ec*/ 	.word	0x00000000
        /*11f0*/ 	.short	0x010a
        /*11f2*/ 	.byte	0x3f
	.zero		1


	//   ....[108]....
        /*11f4*/ 	.word	0x00024690
        /*11f8*/ 	.word	0x00000007
        /*11fc*/ 	.word	0x00000000
        /*1200*/ 	.short	0x010a
        /*1202*/ 	.byte	0x3f
	.zero		1


	//   ....[109]....
        /*1204*/ 	.word	0x000246e0
        /*1208*/ 	.word	0x00000004
        /*120c*/ 	.word	0x00000000
        /*1210*/ 	.short	0x010a
        /*1212*/ 	.byte	0x3f
	.zero		1


	//----- nvinfo : EIATTR_NUM_MBARRIERS
	.align		4
.L_415:
        /*1214*/ 	.byte	0x03, 0x38
        /*1216*/ 	.short	0x0016


	//----- nvinfo : EIATTR_EXIT_INSTR_OFFSETS
	.align		4
        /*1218*/ 	.byte	0x04, 0x1c
        /*121a*/ 	.short	(.L_417 - .L_416)


	//   ....[0]....
.L_416:
        /*121c*/ 	.word	0x000216c0


	//----- nvinfo : EIATTR_MAX_THREADS
	.align		4
.L_417:
        /*1220*/ 	.byte	0x04, 0x05
        /*1222*/ 	.short	(.L_419 - .L_418)
.L_418:
        /*1224*/ 	.word	0x00000180
        /*1228*/ 	.word	0x00000001
        /*122c*/ 	.word	0x00000001


	//----- nvinfo : EIATTR_CRS_STACK_SIZE
	.align		4
.L_419:
        /*1230*/ 	.byte	0x04, 0x1e
        /*1232*/ 	.short	(.L_421 - .L_420)
.L_420:
        /*1234*/ 	.word	0x00000000


	//----- nvinfo : EIATTR_CBANK_PARAM_SIZE
	.align		4
.L_421:
        /*1238*/ 	.byte	0x03, 0x19
        /*123a*/ 	.short	0x0af0


	//----- nvinfo : EIATTR_PARAM_CBANK
	.align		4
        /*123c*/ 	.byte	0x04, 0x0a
        /*123e*/ 	.short	(.L_423 - .L_422)
	.align		4
.L_422:
        /*1240*/ 	.word	index@(.nv.constant0._ZN7cutlass13device_kernelIN5flash11enable_sm90INS1_16FlashAttnFwdSm90INS1_25CollectiveMainloopFwdSm90ILi2EN4cute5tupleIJNS5_1CILi1EEES8_S8_EEENS6_IJNS7_ILi128EEENS7_ILi96EEENS7_ILi64EEEEEELi256ENS_10bfloat16_tEfNS_4arch4Sm90ELb0ELb1ELb1ELb1ELb0ELb1ELb0ELb1ELb0ELb1ELb0ELb0EEENS1_21CollectiveEpilogueFwdINS6_IJSA_NS7_ILi256EEESB_EEES9_SE_SG_Li256ELb1ELb1ELb0ELb0EEENS1_36VarlenDynamicPersistentTileSchedulerILi128ELi96ELi256ELi128ELb0ELb1ELb1ELb1ELb0ELb1EEEEEEEEEvNT_6ParamsE)
        /*1244*/ 	.short	0x0210
        /*1246*/ 	.short	0x0af0


	//----- nvinfo : EIATTR_SW_WAR
	.align		4
.L_423:
        /*1248*/ 	.byte	0x04, 0x36
        /*124a*/ 	.short	(.L_425 - .L_424)
.L_424:
        /*124c*/ 	.word	0x00000008
.L_425:


//--------------------- .nv.info._ZN7cutlass13device_kernelIN5flash11enable_sm90INS1_16FlashAttnFwdSm90INS1_25CollectiveMainloopFwdSm90ILi2EN4cute5tupleIJNS5_1CILi1EEES8_S8_EEENS6_IJNS7_ILi128EEENS7_ILi96EEENS7_ILi64EEEEEELi256ENS_10bfloat16_tEfNS_4arch4Sm90ELb0ELb1ELb1ELb1ELb0ELb0ELb1ELb1ELb0ELb1ELb0ELb0EEENS1_21CollectiveEpilogueFwdINS6_IJSA_NS7_ILi256EEESB_EEES9_SE_SG_Li256ELb1ELb1ELb0ELb0EEENS1_36VarlenDynamicPersistentTileSchedulerILi128ELi96ELi256ELi128ELb0ELb1ELb1ELb1ELb0ELb1EEEEEEEEEvNT_6ParamsE --------------------------
	.section	.nv.info._ZN7cutlass13device_kernelIN5flash11enable_sm90INS1_16FlashAttnFwdSm90INS1_25CollectiveMainloopFwdSm90ILi2EN4cute5tupleIJNS5_1CILi1EEES8_S8_EEENS6_IJNS7_ILi128EEENS7_ILi96EEENS7_ILi64EEEEEELi256ENS_10bfloat16_tEfNS_4arch4Sm90ELb0ELb1ELb1ELb1ELb0ELb0ELb1ELb1ELb0ELb1ELb0ELb0EEENS1_21CollectiveEpilogueFwdINS6_IJSA_NS7_ILi256EEESB_EEES9_SE_SG_Li256ELb1ELb1ELb0ELb0EEENS1_36VarlenDynamicPersistentTileSchedulerILi128ELi96ELi256ELi128ELb0ELb1ELb1ELb1ELb0ELb1EEEEEEEEEvNT_6ParamsE,"",@"SHT_CUDA_INFO"
	.sectionflags	@""
	.align	4


	//----- nvinfo : EIATTR_CUDA_API_VERSION
	.align		4
        /*0000*/ 	.byte	0x04, 0x37
        /*0002*/ 	.short	(.L_427 - .L_426)
.L_426:
        /*0004*/ 	.word	0x00000082


	//----- nvinfo : EIATTR_KPARAM_INFO
	.align		4
.L_427:
        /*0008*/ 	.byte	0x04, 0x17
        /*000a*/ 	.short	(.L_429 - .L_428)
.L_428:
        /*000c*/ 	.word	0x00000000
        /*0010*/ 	.short	0x0000
        /*0012*/ 	.short	0x0070
        /*0014*/ 	.byte	0x00, 0xf0, 0x01, 0x2e


	//----- nvinfo : EIATTR_SPARSE_MMA_MASK
	.align		4
.L_429:
        /*0018*/ 	.byte	0x03, 0x50
        /*001a*/ 	.short	0x0000


	//----- nvinfo : EIATTR_MAXREG_COUNT
	.align		4
        /*001c*/ 	.byte	0x03, 0x1b
        /*001e*/ 	.short	0x00a8


	//----- nvinfo : EIATTR_NUM_BARRIERS
	.align		4
        /*0020*/ 	.byte	0x02, 0x4c
        /*0022*/ 	.byte	0x10
	.zero		1


	//----- nvinfo : EIATTR_EXTERNS
	.align		4
        /*0024*/ 	.byte	0x04, 0x0f
        /*0026*/ 	.short	(.L_431 - .L_430)


	//   ....[0]....
	.align		4
.L_430:
        /*0028*/ 	.word	index@(__assertfail)


	//----- nvinfo : EIATTR_ANNOTATIONS
	.align		4
.L_431:
        /*002c*/ 	.byte	0x04, 0x55
        /*002e*/ 	.short	(.L_433 - .L_432)


	//   ....[0]....
.L_432:
        /* <DEDUP_REMOVED lines=87> */


	//----- nvinfo : EIATTR_MERCURY_ISA_VERSION
	.align		4
.L_433:
        /*0590*/ 	.byte	0x03, 0x5f
        /*0592*/ 	.short	0x0101


	//----- nvinfo : EIATTR_UNUSED_LOAD_BYTE_OFFSET
	.align		4
        /*0594*/ 	.byte	0x04, 0x44
        /*0596*/ 	.short	(.L_435 - .L_434)


	//   ....[0]....
.L_434:
        /*0598*/ 	.word	0x00000b40
        /*059c*/ 	.word	0x0000fff0


	//   ....[1]....
        /*05a0*/ 	.word	0x000201a0
        /*05a4*/ 	.word	0x0000fff0


	//----- nvinfo : EIATTR_INT_WARP_WIDE_INSTR_OFFSETS
	.align		4
.L_435:
        /*05a8*/ 	.byte	0x04, 0x31
        /*05aa*/ 	.short	(.L_437 - .L_436)


	//   ....[0]....
.L_436:
        /*05ac*/ 	.word	0x00000170


	//   ....[1]....
        /*05b0*/ 	.word	0x000001b0


	//   ....[2]....
        /*05b4*/ 	.word	0x00000220


	//   ....[3]....
        /*05b8*/ 	.word	0x00000230


	//   ....[4]....
        /*05bc*/ 	.word	0x000244b0


	//   ....[5]....
        /*05c0*/ 	.word	0x00024540


	//   ....[6]....
        /*05c4*/ 	.word	0x00028fd0


	//   ....[7]....
        /*05c8*/ 	.word	0x00029060


	//----- nvinfo : EIATTR_COOP_GROUP_MASK_REGIDS
	.align		4
.L_437:
        /*05cc*/ 	.byte	0x04, 0x29
        /*05ce*/ 	.short	(.L_439 - .L_438)


	//   ....[0]....
.L_438:
        /*05d0*/ 	.word	0xffffffff


	//   ....[1]....
        /*05d4*/ 	.word	0xffffffff


	//   ....[2]....
        /*05d8*/ 	.word	0xffffffff


	//   ....[3]....
        /*05dc*/ 	.word	0xffffffff


	//   ....[4]....
        /*05e0*/ 	.word	0xffffffff


	//   ....[5]....
        /*05e4*/ 	.word	0xffffffff


	//   ....[6]....
        /*05e8*/ 	.word	0xffffffff


	//   ....[7]....
        /*05ec*/ 	.word	0xffffffff


	//   ....[8]....
        /*05f0*/ 	.word	0xffffffff


	//   ....[9]....
        /*05f4*/ 	.word	0xffffffff


	//   ....[10]....
        /*05f8*/ 	.word	0xffffffff


	//   ....[11]....
        /*05fc*/ 	.word	0xffffffff


	//   ....[12]....
        /*0600*/ 	.word	0xffffffff


	//   ....[13]....
        /*0604*/ 	.word	0xffffffff


	//   ....[14]....
        /*0608*/ 	.word	0xffffffff


	//   ....[15]....
        /*060c*/ 	.word	0xffffffff


	//   ....[16]....
        /*0610*/ 	.word	0xffffffff


	//   ....[17]....
        /*0614*/ 	.word	0xffffffff


	//   ....[18]....
        /*0618*/ 	.word	0xffffffff


	//   ....[19]....
        /*061c*/ 	.word	0xffffffff


	//   ....[20]....
        /*0620*/ 	.word	0xffffffff


	//   ....[21]....
        /*0624*/ 	.word	0xffffffff


	//   ....[22]....
        /*0628*/ 	.word	0xffffffff


	//   ....[23]....
        /*062c*/ 	.word	0xffffffff


	//   ....[24]....
        /*0630*/ 	.word	0xffffffff


	//   ....[25]....
        /*0634*/ 	.word	0xffffffff


	//   ....[26]....
        /*0638*/ 	.word	0xffffffff


	//   ....[27]....
        /*063c*/ 	.word	0xffffffff


	//   ....[28]....
        /*0640*/ 	.word	0xffffffff


	//   ....[29]....
        /*0644*/ 	.word	0xffffffff


	//   ....[30]....
        /*0648*/ 	.word	0xffffffff


	//   ....[31]....
        /*064c*/ 	.word	0xffffffff


	//   ....[32]....
        /*0650*/ 	.word	0xffffffff


	//   ....[33]....
        /*0654*/ 	.word	0xffffffff


	//   ....[34]....
        /*0658*/ 	.word	0xffffffff


	//   ....[35]....
        /*065c*/ 	.word	0xffffffff


	//   ....[36]....
        /*0660*/ 	.word	0xffffffff


	//   ....[37]....
        /*0664*/ 	.word	0xffffffff


	//   ....[38]....
        /*0668*/ 	.word	0xffffffff


	//   ....[39]....
        /*066c*/ 	.word	0xffffffff


	//   ....[40]....
        /*0670*/ 	.word	0xffffffff


	//   ....[41]....
        /*0674*/ 	.word	0xffffffff


	//   ....[42]....
        /*0678*/ 	.word	0xffffffff


	//   ....[43]....
        /*067c*/ 	.word	0xffffffff


	//   ....[44]....
        /*0680*/ 	.word	0xffffffff


	//   ....[45]....
        /*0684*/ 	.word	0xffffffff


	//   ....[46]....
        /*0688*/ 	.word	0xffffffff


	//   ....[47]....
        /*068c*/ 	.word	0xffffffff


	//   ....[48]....
        /*0690*/ 	.word	0xffffffff


	//   ....[49]....
        /*0694*/ 	.word	0xffffffff


	//   ....[50]....
        /*0698*/ 	.word	0xffffffff


	//   ....[51]....
        /*069c*/ 	.word	0xffffffff


	//   ....[52]....
        /*06a0*/ 	.word	0xffffffff


	//   ....[53]....
        /*06a4*/ 	.word	0xffffffff


	//   ....[54]....
        /*06a8*/ 	.word	0xffffffff


	//   ....[55]....
        /*06ac*/ 	.word	0xffffffff


	//   ....[56]....
        /*06b0*/ 	.word	0xffffffff


	//   ....[57]....
        /*06b4*/ 	.word	0xffffffff


	//   ....[58]....
        /*06b8*/ 	.word	0xffffffff


	//   ....[59]....
        /*06bc*/ 	.word	0xffffffff


	//   ....[60]....
        /*06c0*/ 	.word	0xffffffff


	//   ....[61]....
        /*06c4*/ 	.word	0xffffffff


	//   ....[62]....
        /*06c8*/ 	.word	0xffffffff


	//   ....[63]....
        /*06cc*/ 	.word	0xffffffff


	//   ....[64]....
        /*06d0*/ 	.word	0xffffffff


	//   ....[65]....
        /*06d4*/ 	.word	0xffffffff


	//   ....[66]....
        /*06d8*/ 	.word	0xffffffff


	//   ....[67]....
        /*06dc*/ 	.word	0xffffffff


	//   ....[68]....
        /*06e0*/ 	.word	0xffffffff


	//   ....[69]....
        /*06e4*/ 	.word	0xffffffff


	//   ....[70]....
        /*06e8*/ 	.word	0xffffffff


	//   ....[71]....
        /*06ec*/ 	.word	0xffffffff


	//   ....[72]....
        /*06f0*/ 	.word	0xffffffff


	//   ....[73]....
        /*06f4*/ 	.word	0xffffffff


	//   ....[74]....
        /*06f8*/ 	.word	0xffffffff


	//   ....[75]....
        /*06fc*/ 	.word	0xffffffff


	//   ....[76]....
        /*0700*/ 	.word	0xffffffff


	//   ....[77]....
        /*0704*/ 	.word	0xffffffff


	//   ....[78]....
        /*0708*/ 	.word	0xffffffff


	//   ....[79]....
        /*070c*/ 	.word	0xffffffff


	//   ....[80]....
        /*0710*/ 	.word	0xffffffff


	//   ....[81]....
        /*0714*/ 	.word	0xffffffff


	//   ....[82]....
        /*0718*/ 	.word	0xffffffff


	//   ....[83]....
        /*071c*/ 	.word	0xffffffff


	//   ....[84]....
        /*0720*/ 	.word	0xffffffff


	//   ....[85]....
        /*0724*/ 	.word	0xffffffff


	//   ....[86]....
        /*0728*/ 	.word	0xffffffff


	//   ....[87]....
        /*072c*/ 	.word	0xffffffff


	//   ....[88]....
        /*0730*/ 	.word	0xffffffff


	//   ....[89]....
        /*0734*/ 	.word	0xffffffff


	//   ....[90]....
        /*0738*/ 	.word	0xffffffff


	//   ....[91]....
        /*073c*/ 	.word	0xffffffff


	//   ....[92]....
        /*0740*/ 	.word	0xffffffff


	//   ....[93]....
        /*0744*/ 	.word	0xffffffff


	//   ....[94]....
        /*0748*/ 	.word	0xffffffff


	//   ....[95]....
        /*074c*/ 	.word	0xffffffff


	//   ....[96]....
        /*0750*/ 	.word	0xffffffff


	//   ....[97]....
        /*0754*/ 	.word	0xffffffff


	//   ....[98]....
        /*0758*/ 	.word	0xffffffff


	//   ....[99]....
        /*075c*/ 	.word	0xffffffff


	//   ....[100]....
        /*0760*/ 	.word	0xffffffff


	//   ....[101]....
        /*0764*/ 	.word	0xffffffff


	//   ....[102]....
        /*0768*/ 	.word	0xffffffff


	//   ....[103]....
        /*076c*/ 	.word	0xffffffff


	//   ....[104]....
        /*0770*/ 	.word	0xffffffff


	//   ....[105]....
        /*0774*/ 	.word	0xffffffff


	//   ....[106]....
        /*0778*/ 	.word	0xffffffff


	//   ....[107]....
        /*077c*/ 	.word	0xffffffff


	//   ....[108]....
        /*0780*/ 	.word	0xffffffff


	//   ....[109]....
        /*0784*/ 	.word	0xffffffff


	//   ....[110]....
        /*0788*/ 	.word	0xffffffff


	//   ....[111]....
        /*078c*/ 	.word	0xffffffff


	//   ....[112]....
        /*0790*/ 	.word	0xffffffff


	//   ....[113]....
        /*0794*/ 	.word	0xffffffff


	//   ....[114]....
        /*0798*/ 	.word	0xffffffff


	//   ....[115]....
        /*079c*/ 	.word	0x0500000f


	//   ....[116]....
        /*07a0*/ 	.word	0x0500000f


	//   ....[117]....
        /*07a4*/ 	.word	0x0500000f


	//   ....[118]....
        /*07a8*/ 	.word	0x0500000f


	//   ....[119]....
        /*07ac*/ 	.word	0x0500000f


	//   ....[120]....
        /*07b0*/ 	.word	0x0500000f


	//   ....[121]....
        /*07b4*/ 	.word	0x0500000f


	//   ....[122]....
        /*07b8*/ 	.word	0x0500000f


	//   ....[123]....
        /*07bc*/ 	.word	0x0500000f


	//   ....[124]....
        /*07c0*/ 	.word	0x0500000f


	//   ....[125]....
        /*07c4*/ 	.word	0x0500000f


	//   ....[126]....
        /*07c8*/ 	.word	0x0500000f


	//   ....[127]....
        /*07cc*/ 	.word	0x0500000f


	//   ....[128]....
        /*07d0*/ 	.word	0x0500000f


	//   ....[129]....
        /*07d4*/ 	.word	0x0500000f


	//   ....[130]....
        /*07d8*/ 	.word	0x0500000f


	//   ....[131]....
        /*07dc*/ 	.word	0x0500000f


	//   ....[132]....
        /*07e0*/ 	.word	0x0500000f


	//   ....[133]....
        /*07e4*/ 	.word	0x0500000f


	//   ....[134]....
        /*07e8*/ 	.word	0x0500000f


	//   ....[135]....
        /*07ec*/ 	.word	0x0500000f


	//   ....[136]....
        /*07f0*/ 	.word	0x0500000f


	//   ....[137]....
        /*07f4*/ 	.word	0x0500000f


	//   ....[138]....
        /*07f8*/ 	.word	0x0500000f


	//   ....[139]....
        /*07fc*/ 	.word	0x0500000f


	//   ....[140]....
        /*0800*/ 	.word	0x0500000f


	//   ....[141]....
        /*0804*/ 	.word	0x0500000f


	//   ....[142]....
        /*0808*/ 	.word	0x0500000f


	//   ....[143]....
        /*080c*/ 	.word	0x0500000f


	//   ....[144]....
        /*0810*/ 	.word	0x0500000f


	//   ....[145]....
        /*0814*/ 	.word	0x0500000f


	//   ....[146]....
        /*0818*/ 	.word	0x0500000f


	//   ....[147]....
        /*081c*/ 	.word	0x0500000f


	//   ....[148]....
        /*0820*/ 	.word	0x0500000f


	//   ....[149]....
        /*0824*/ 	.word	0x0500000f


	//   ....[150]....
        /*0828*/ 	.word	0x0500000f


	//   ....[151]....
        /*082c*/ 	.word	0x0500000f


	//   ....[152]....
        /*0830*/ 	.word	0x0500000f


	//   ....[153]....
        /*0834*/ 	.word	0x0500000f


	//   ....[154]....
        /*0838*/ 	.word	0x0500000f


	//   ....[155]....
        /*083c*/ 	.word	0x0500000f


	//   ....[156]....
        /*0840*/ 	.word	0x0500000f


	//   ....[157]....
        /*0844*/ 	.word	0x0500000f


	//   ....[158]....
        /*0848*/ 	.word	0x0500000f


	//   ....[159]....
        /*084c*/ 	.word	0x0500000f


	//   ....[160]....
        /*0850*/ 	.word	0x0500000f


	//   ....[161]....
        /*0854*/ 	.word	0x0500000f


	//   ....[162]....
        /*0858*/ 	.word	0x0500000f


	//   ....[163]....
        /*085c*/ 	.word	0x0500000f


	//   ....[164]....
        /*0860*/ 	.word	0x0500000f


	//   ....[165]....
        /*0864*/ 	.word	0x0500000f


	//   ....[166]....
        /*0868*/ 	.word	0xffffffff


	//   ....[167]....
        /*086c*/ 	.word	0xffffffff


	//   ....[168]....
        /*0870*/ 	.word	0xffffffff


	//   ....[169]....
        /*0874*/ 	.word	0xffffffff


	//   ....[170]....
        /*0878*/ 	.word	0xffffffff


	//   ....[171]....
        /*087c*/ 	.word	0xffffffff


	//----- nvinfo : EIATTR_COOP_GROUP_INSTR_OFFSETS
	.align		4
.L_439:
        /*0880*/ 	.byte	0x04, 0x28
        /*0882*/ 	.short	(.L_441 - .L_440)


	//   ....[0]....
.L_440:
        /*0884*/ 	.word	0x000000b0


	//   ....[1]....
        /*0888*/ 	.word	0x00000180


	//   ....[2]....
        /*088c*/ 	.word	0x000001d0


	//   ....[3]....
        /*0890*/ 	.word	0x00000420


	//   ....[4]....
        /*0894*/ 	.word	0x00000580


	//   ....[5]....
        /*0898*/ 	.word	0x000006a0


	//   ....[6]....
        /*089c*/ 	.word	0x00000800


	//   ....[7]....
        /*08a0*/ 	.word	0x00002150


	//   ....[8]....
        /*08a4*/ 	.word	0x00004380


	//   ....[9]....
        /*08a8*/ 	.word	0x00004bb0


	//   ....[10]....
        /*08ac*/ 	.word	0x00006260


	//   ....[11]....
        /*08b0*/ 	.word	0x000062e0


	//   ....[12]....
        /*08b4*/ 	.word	0x00006640


	//   ....[13]....
        /*08b8*/ 	.word	0x00006660


	//   ....[14]....
        /*08bc*/ 	.word	0x0000bdc0


	//   ....[15]....
        /*08c0*/ 	.word	0x0000bfd0


	//   ....[16]....
        /*08c4*/ 	.word	0x0000c1e0


	//   ....[17]....
        /*08c8*/ 	.word	0x0000c200


	//   ....[18]....
        /*08cc*/ 	.word	0x000153f0


	//   ....[19]....
        /*08d0*/ 	.word	0x00015b90


	//   ....[20]....
        /*08d4*/ 	.word	0x00016fe0


	//   ....[21]....
        /*08d8*/ 	.word	0x000171c0


	//   ....[22]....
        /*08dc*/ 	.word	0x000172f0


	//   ....[23]....
        /*08e0*/ 	.word	0x00017310


	//   ....[24]....
        /*08e4*/ 	.word	0x0001f220


	//   ....[25]....
        /*08e8*/ 	.word	0x0001f240


	//   ....[26]....
        /*08ec*/ 	.word	0x0001f2a0


	//   ....[27]....
        /*08f0*/ 	.word	0x0001f2e0


	//   ....[28]....
        /*08f4*/ 	.word	0x000210f0


	//   ....[29]....
        /*08f8*/ 	.word	0x00021110


	//   ....[30]....
        /*08fc*/ 	.word	0x00021170


	//   ....[31]....
        /*0900*/ 	.word	0x00021190


	//   ....[32]....
        /*0904*/ 	.word	0x00021ae0


	//   ....[33]....
        /*0908*/ 	.word	0x00021b00


	//   ....[34]....
        /*090c*/ 	.word	0x00021c50


	//   ....[35]....
        /*0910*/ 	.word	0x00021c70


	//   ....[36]....
        /*0914*/ 	.word	0x00021db0


	//   ....[37]....
        /*0918*/ 	.word	0x00021dd0


	//   ....[38]....
        /*091c*/ 	.word	0x00021f20


	//   ....[39]....
        /*0920*/ 	.word	0x00021f40


	//   ....[40]....
        /*0924*/ 	.word	0x00022880


	//   ....[41]....
        /*0928*/ 	.word	0x000228a0


	//   ....[42]....
        /*092c*/ 	.word	0x000229e0


	//   ....[43]....
        /*0930*/ 	.word	0x00022a00


	//   ....[44]....
        /*0934*/ 	.word	0x00022b40


	//   ....[45]....
        /*0938*/ 	.word	0x00022b60


	//   ....[46]....
        /*093c*/ 	.word	0x00022cb0


	//   ....[47]....
        /*0940*/ 	.word	0x00022cd0


	//   ....[48]....
        /*0944*/ 	.word	0x00022eb0


	//   ....[49]....
        /*0948*/ 	.word	0x00023090


	//   ....[50]....
        /*094c*/ 	.word	0x000230c0


	//   ....[51]....
        /*0950*/ 	.word	0x000230f0


	//   ....[52]....
        /*0954*/ 	.word	0x00023120


	//   ....[53]....
        /*0958*/ 	.word	0x00023150


	//   ....[54]....
        /*095c*/ 	.word	0x00023180


	//   ....[55]....
        /*0960*/ 	.word	0x000232f0


	//   ....[56]....
        /*0964*/ 	.word	0x00023320


	//   ....[57]....
        /*0968*/ 	.word	0x00023350


	//   ....[58]....
        /*096c*/ 	.word	0x00023380


	//   ....[59]....
        /*0970*/ 	.word	0x000233b0


	//   ....[60]....
        /*0974*/ 	.word	0x000233e0


	//   ....[61]....
        /*0978*/ 	.word	0x00023480


	//   ....[62]....
        /*097c*/ 	.word	0x000234e0


	//   ....[63]....
        /*0980*/ 	.word	0x00023570


	//   ....[64]....
        /*0984*/ 	.word	0x00024a70


	//   ....[65]....
        /*0988*/ 	.word	0x000255d0


	//   ....[66]....
        /*098c*/ 	.word	0x000255f0


	//   ....[67]....
        /*0990*/ 	.word	0x00025610


	//   ....[68]....
        /*0994*/ 	.word	0x00025640


	//   ....[69]....
        /*0998*/ 	.word	0x00025710


	//   ....[70]....
        /*099c*/ 	.word	0x000257a0


	//   ....[71]....
        /*09a0*/ 	.word	0x000257d0


	//   ....[72]....
        /*09a4*/ 	.word	0x00025850


	//   ....[73]....
        /*09a8*/ 	.word	0x00025880


	//   ....[74]....
        /*09ac*/ 	.word	0x00025900


	//   ....[75]....
        /*09b0*/ 	.word	0x00025930


	//   ....[76]....
        /*09b4*/ 	.word	0x000259b0


	//   ....[77]....
        /*09b8*/ 	.word	0x000259e0


	//   ....[78]....
        /*09bc*/ 	.word	0x00025a00


	//   ....[79]....
        /*09c0*/ 	.word	0x00025a50


	//   ....[80]....
        /*09c4*/ 	.word	0x00025a60


	//   ....[81]....
        /*09c8*/ 	.word	0x000261f0


	//   ....[82]....
        /*09cc*/ 	.word	0x00026230


	//   ....[83]....
        /*09d0*/ 	.word	0x00026250


	//   ....[84]....
        /*09d4*/ 	.word	0x000262f0


	//   ....[85]....
        /*09d8*/ 	.word	0x00026380


	//   ....[86]....
        /*09dc*/ 	.word	0x00026390


	//   ....[87]....
        /*09e0*/ 	.word	0x00026420


	//   ....[88]....
        /*09e4*/ 	.word	0x00026430


	//   ....[89]....
        /*09e8*/ 	.word	0x000264a0


	//   ....[90]....
        /*09ec*/ 	.word	0x000264b0


	//   ....[91]....
        /*09f0*/ 	.word	0x00026530


	//   ....[92]....
        /*09f4*/ 	.word	0x00026540


	//   ....[93]....
        /*09f8*/ 	.word	0x000265c0


	//   ....[94]....
        /*09fc*/ 	.word	0x000265d0


	//   ....[95]....
        /*0a00*/ 	.word	0x000265e0


	//   ....[96]....
        /*0a04*/ 	.word	0x00026620


	//   ....[97]....
        /*0a08*/ 	.word	0x00029260


	//   ....[98]....
        /*0a0c*/ 	.word	0x000292c0


	//   ....[99]....
        /*0a10*/ 	.word	0x000292f0


	//   ....[100]....
        /*0a14*/ 	.word	0x00029300


	//   ....[101]....
        /*0a18*/ 	.word	0x00029330


	//   ....[102]....
        /*0a1c*/ 	.word	0x00029360


	//   ....[103]....
        /*0a20*/ 	.word	0x00029390


	//   ....[104]....
        /*0a24*/ 	.word	0x000293c0


	//   ....[105]....
        /*0a28*/ 	.word	0x00029540


	//   ....[106]....
        /*0a2c*/ 	.word	0x00029570


	//   ....[107]....
        /*0a30*/ 	.word	0x000295a0


	//   ....[108]....
        /*0a34*/ 	.word	0x000295d0


	//   ....[109]....
        /*0a38*/ 	.word	0x00029600


	//   ....[110]....
        /*0a3c*/ 	.word	0x00029630


	//   ....[111]....
        /*0a40*/ 	.word	0x000296f0


	//   ....[112]....
        /*0a44*/ 	.word	0x00029710


	//   ....[113]....
        /*0a48*/ 	.word	0x00029780


	//   ....[114]....
        /*0a4c*/ 	.word	0x00029e50


	//   ....[115]....
        /*0a50*/ 	.word	0x0002a430


	//   ....[116]....
        /*0a54*/ 	.word	0x0002a5c0


	//   ....[117]....
        /*0a58*/ 	.word	0x0002a620


	//   ....[118]....
        /*0a5c*/ 	.word	0x0002a680


	//   ....[119]....
        /*0a60*/ 	.word	0x0002a6e0


	//   ....[120]....
        /*0a64*/ 	.word	0x0002a780


	//   ....[121]....
        /*0a68*/ 	.word	0x0002a870


	//   ....[122]....
        /*0a6c*/ 	.word	0x0002a9a0


	//   ....[123]....
        /*0a70*/ 	.word	0x0002aa40


	//   ....[124]....
        /*0a74*/ 	.word	0x0002ab10


	//   ....[125]....
        /*0a78*/ 	.word	0x0002abb0


	//   ....[126]....
        /*0a7c*/ 	.word	0x0002ac80


	//   ....[127]....
        /*0a80*/ 	.word	0x0002ad20


	//   ....[128]....
        /*0a84*/ 	.word	0x0002adf0


	//   ....[129]....
        /*0a88*/ 	.word	0x0002ae90


	//   ....[130]....
        /*0a8c*/ 	.word	0x0002af40


	//   ....[131]....
        /*0a90*/ 	.word	0x0002afe0


	//   ....[132]....
        /*0a94*/ 	.word	0x0002b280


	//   ....[133]....
        /*0a98*/ 	.word	0x0002b330


	//   ....[134]....
        /*0a9c*/ 	.word	0x0002b430


	//   ....[135]....
        /*0aa0*/ 	.word	0x0002b520


	//   ....[136]....
        /*0aa4*/ 	.word	0x0002b5e0


	//   ....[137]....
        /*0aa8*/ 	.word	0x0002b6a0


	//   ....[138]....
        /*0aac*/ 	.word	0x0002b760


	//   ....[139]....
        /*0ab0*/ 	.word	0x0002b820


	//   ....[140]....
        /*0ab4*/ 	.word	0x0002b8e0


	//   ....[141]....
        /*0ab8*/ 	.word	0x0002b9a0


	//   ....[142]....
        /*0abc*/ 	.word	0x0002ba60


	//   ....[143]....
        /*0ac0*/ 	.word	0x0002bb10


	//   ....[144]....
        /*0ac4*/ 	.word	0x0002bc10


	//   ....[145]....
        /*0ac8*/ 	.word	0x0002bc60


	//   ....[146]....
        /*0acc*/ 	.word	0x0002bcc0


	//   ....[147]....
        /*0ad0*/ 	.word	0x0002bda0


	//   ....[148]....
        /*0ad4*/ 	.word	0x0002c0d0


	//   ....[149]....
        /*0ad8*/ 	.word	0x0002c170


	//   ....[150]....
        /*0adc*/ 	.word	0x0002c290


	//   ....[151]....
        /*0ae0*/ 	.word	0x0002c300


	//   ....[152]....
        /*0ae4*/ 	.word	0x0002c380


	//   ....[153]....
        /*0ae8*/ 	.word	0x0002c400


	//   ....[154]....
        /*0aec*/ 	.word	0x0002c480


	//   ....[155]....
        /*0af0*/ 	.word	0x0002c510


	//   ....[156]....
        /*0af4*/ 	.word	0x0002c5b0


	//   ....[157]....
        /*0af8*/ 	.word	0x0002c650


	//   ....[158]....
        /*0afc*/ 	.word	0x0002c6c0


	//   ....[159]....
        /*0b00*/ 	.word	0x0002c730


	//   ....[160]....
        /*0b04*/ 	.word	0x0002c7a0


	//   ....[161]....
        /*0b08*/ 	.word	0x0002c820


	//   ....[162]....
        /*0b0c*/ 	.word	0x0002c8a0


	//   ....[163]....
        /*0b10*/ 	.word	0x0002c940


	//   ....[164]....
        /*0b14*/ 	.word	0x0002c9d0


	//   ....[165]....
        /*0b18*/ 	.word	0x0002cb00


	//   ....[166]....
        /*0b1c*/ 	.word	0x0002f1b0


	//   ....[167]....
        /*0b20*/ 	.word	0x0002f930


	//   ....[168]....
        /*0b24*/ 	.word	0x00030c00


	//   ....[169]....
        /*0b28*/ 	.word	0x00030c50


	//   ....[170]....
        /*0b2c*/ 	.word	0x00030cb0


	//   ....[171]....
        /*0b30*/ 	.word	0x00030cd0


	//----- nvinfo : EIATTR_REG_RECONFIG
	.align		4
.L_441:
        /*0b34*/ 	.byte	0x01, 0x54
	.zero		2


	//----- nvinfo : EIATTR_SYSCALL_OFFSETS
	.align		4
        /*0b38*/ 	.byte	0x04, 0x46
        /*0b3a*/ 	.short	(.L_443 - .L_442)


	//   ....[0]....
.L_442:
        /*0b3c*/ 	.word	0x000026c0


	//   ....[1]....
        /*0b40*/ 	.word	0x000246b0


	//   ....[2]....
        /*0b44*/ 	.word	0x00024800


	//   ....[3]....
        /*0b48*/ 	.word	0x000248f0


	//   ....[4]....
        /*0b4c*/ 	.word	0x000251a0


	//   ....[5]....
        /*0b50*/ 	.word	0x00025df0


	//----- nvinfo : EIATTR_MBARRIER_INSTR_OFFSETS
	.align		4
.L_443:
        /*0b54*/ 	.byte	0x04, 0x39
        /*0b56*/ 	.short	(.L_445 - .L_444)


	//   ....[0]....
.L_444:
        /*0b58*/ 	.word	0x000002c0
        /*0b5c*/ 	.word	0x000000ff
        /*0b60*/ 	.word	0x00032400
        /*0b64*/ 	.short	0x0100
        /*0b66*/ 	.byte	0x08
	.zero		1


	//   ....[1]....
        /*0b68*/ 	.word	0x000002d0
        /*0b6c*/ 	.word	0x000000ff
        /*0b70*/ 	.word	0x00032410
        /*0b74*/ 	.short	0x0100
        /*0b76*/ 	.byte	0x08
	.zero		1


	//   ....[2]....
        /*0b78*/ 	.word	0x000002e0
        /*0b7c*/ 	.word	0x000000ff
        /*0b80*/ 	.word	0x00032420
        /*0b84*/ 	.short	0x0100
        /*0b86*/ 	.byte	0x08
	.zero		1


	//   ....[3]....
        /*0b88*/ 	.word	0x000003d0
        /*0b8c*/ 	.word	0x000000ff
        /*0b90*/ 	.word	0x00032430
        /*0b94*/ 	.short	0x0100
        /*0b96*/ 	.byte	0x08
	.zero		1


	//   ....[4]....
        /*0b98*/ 	.word	0x000003e0
        /*0b9c*/ 	.word	0x000000ff
        /*0ba0*/ 	.word	0x00032440
        /*0ba4*/ 	.short	0x0100
        /*0ba6*/ 	.byte	0x08
	.zero		1


	//   ....[5]....
        /*0ba8*/ 	.word	0x000003f0
        /*0bac*/ 	.word	0x000000ff
        /*0bb0*/ 	.word	0x00032438
        /*0bb4*/ 	.short	0x0100
        /*0bb6*/ 	.byte	0x08
	.zero		1


	//   ....[6]....
        /*0bb8*/ 	.word	0x00000400
        /*0bbc*/ 	.word	0x000000ff
        /*0bc0*/ 	.word	0x00032448
        /*0bc4*/ 	.short	0x0100
        /*0bc6*/ 	.byte	0x08
	.zero		1


	//   ....[7]....
        /*0bc8*/ 	.word	0x00000530
        /*0bcc*/ 	.word	0x000000ff
        /*0bd0*/ 	.word	0x00032450
        /*0bd4*/ 	.short	0x0100
        /*0bd6*/ 	.byte	0x08
	.zero		1


	//   ....[8]....
        /*0bd8*/ 	.word	0x00000540
        /*0bdc*/ 	.word	0x000000ff
        /*0be0*/ 	.word	0x00032460
        /*0be4*/ 	.short	0x0100
        /*0be6*/ 	.byte	0x08
	.zero		1


	//   ....[9]....
        /*0be8*/ 	.word	0x00000550
        /*0bec*/ 	.word	0x000000ff
        /*0bf0*/ 	.word	0x00032458
        /*0bf4*/ 	.short	0x0100
        /*0bf6*/ 	.byte	0x08
	.zero		1


	//   ....[10]....
        /*0bf8*/ 	.word	0x00000560
        /*0bfc*/ 	.word	0x000000ff
        /*0c00*/ 	.word	0x00032468
        /*0c04*/ 	.short	0x0100
        /*0c06*/ 	.byte	0x08
	.zero		1


	//   ....[11]....
        /*0c08*/ 	.word	0x00000650
        /*0c0c*/ 	.word	0x000000ff
        /*0c10*/ 	.word	0x00032470
        /*0c14*/ 	.short	0x0100
        /*0c16*/ 	.byte	0x06
	.zero		1


	//   ....[12]....
        /*0c18*/ 	.word	0x00000660
        /*0c1c*/ 	.word	0x000000ff
        /*0c20*/ 	.word	0x00032480
        /*0c24*/ 	.short	0x0100
        /*0c26*/ 	.byte	0x06
	.zero		1


	//   ....[13]....
        /*0c28*/ 	.word	0x00000670
        /*0c2c*/ 	.word	0x000000ff
        /*0c30*/ 	.word	0x00032478
        /*0c34*/ 	.short	0x0100
        /*0c36*/ 	.byte	0x06
	.zero		1


	//   ....[14]....
        /*0c38*/ 	.word	0x00000680
        /*0c3c*/ 	.word	0x000000ff
        /*0c40*/ 	.word	0x00032488
        /*0c44*/ 	.short	0x0100
        /*0c46*/ 	.byte	0x06
	.zero		1


	//   ....[15]....
        /*0c48*/ 	.word	0x000007b0
        /*0c4c*/ 	.word	0x000000ff
        /*0c50*/ 	.word	0x00032490
        /*0c54*/ 	.short	0x0100
        /*0c56*/ 	.byte	0x08
	.zero		1


	//   ....[16]....
        /*0c58*/ 	.word	0x000007c0
        /*0c5c*/ 	.word	0x000000ff
        /*0c60*/ 	.word	0x000324a0
        /*0c64*/ 	.short	0x0100
        /*0c66*/ 	.byte	0x08
	.zero		1


	//   ....[17]....
        /*0c68*/ 	.word	0x000007d0
        /*0c6c*/ 	.word	0x000000ff
        /*0c70*/ 	.word	0x00032498
        /*0c74*/ 	.short	0x0100
        /*0c76*/ 	.byte	0x08
	.zero		1


	//   ....[18]....
        /*0c78*/ 	.word	0x000007e0
        /*0c7c*/ 	.word	0x000000ff
        /*0c80*/ 	.word	0x000324a8
        /*0c84*/ 	.short	0x0100
        /*0c86*/ 	.byte	0x08
	.zero		1


	//   ....[19]....
        /*0c88*/ 	.word	0x00000910
        /*0c8c*/ 	.word	0x000000ff
        /*0c90*/ 	.word	0x000324b0
        /*0c94*/ 	.short	0x0100
        /*0c96*/ 	.byte	0x08
	.zero		1


	//   ....[20]....
        /*0c98*/ 	.word	0x00000920
        /*0c9c*/ 	.word	0x000000ff
        /*0ca0*/ 	.word	0x000324c0
        /*0ca4*/ 	.short	0x0100
        /*0ca6*/ 	.byte	0x08
	.zero		1


	//   ....[21]....
        /*0ca8*/ 	.word	0x00000930
        /*0cac*/ 	.word	0x000000ff
        /*0cb0*/ 	.word	0x000324b8
        /*0cb4*/ 	.short	0x0100
        /*0cb6*/ 	.byte	0x08
	.zero		1


	//   ....[22]....
        /*0cb8*/ 	.word	0x00000940
        /*0cbc*/ 	.word	0x000000ff
        /*0cc0*/ 	.word	0x000324c8
        /*0cc4*/ 	.short	0x0100
        /*0cc6*/ 	.byte	0x08
	.zero		1


	//   ....[23]....
        /*0cc8*/ 	.word	0x00002940
        /*0ccc*/ 	.word	0x000000ff
        /*0cd0*/ 	.word	0x00032400
        /*0cd4*/ 	.short	0x010a
        /*0cd6*/ 	.byte	0x2e
	.zero		1


	//   ....[24]....
        /*0cd8*/ 	.word	0x00002d70
        /*0cdc*/ 	.word	0x00000014
        /*0ce0*/ 	.word	0x00000000
        /*0ce4*/ 	.short	0x010a
        /*0ce6*/ 	.byte	0x3f
	.zero		1


	//   ....[25]....
        /*0ce8*/ 	.word	0x00002dd0
        /*0cec*/ 	.word	0x00000014
        /*0cf0*/ 	.word	0x00000000
        /*0cf4*/ 	.short	0x010a
        /*0cf6*/ 	.byte	0x3f
	.zero		1


	//   ....[26]....
        /*0cf8*/ 	.word	0x00003180
        /*0cfc*/ 	.word	0x000000ff
        /*0d00*/ 	.word	0x00032410
        /*0d04*/ 	.short	0x010a
        /*0d06*/ 	.byte	0x2e
	.zero		1


	//   ....[27]....
        /*0d08*/ 	.word	0x00003280
        /*0d0c*/ 	.word	0x00000008
        /*0d10*/ 	.word	0x00000000
        /*0d14*/ 	.short	0x010a
        /*0d16*/ 	.byte	0x3f
	.zero		1


	//   ....[28]....
        /*0d18*/ 	.word	0x000032e0
        /*0d1c*/ 	.word	0x00000008
        /*0d20*/ 	.word	0x00000000
        /*0d24*/ 	.short	0x010a
        /*0d26*/ 	.byte	0x3f
	.zero		1


	//   ....[29]....
        /*0d28*/ 	.word	0x00003fd0
        /*0d2c*/ 	.word	0x00000008
        /*0d30*/ 	.word	0x00000000
        /*0d34*/ 	.short	0x0101
        /*0d36*/ 	.byte	0x3f
	.zero		1


	//   ....[30]....
        /*0d38*/ 	.word	0x00009880
        /*0d3c*/ 	.word	0x0000000b
        /*0d40*/ 	.word	0x00000000
        /*0d44*/ 	.short	0x0101
        /*0d46*/ 	.byte	0x3f
	.zero		1


	//   ....[31]....
        /*0d48*/ 	.word	0x00009fb0
        /*0d4c*/ 	.word	0x00000003
        /*0d50*/ 	.word	0x00000000
        /*0d54*/ 	.short	0x010a
        /*0d56*/ 	.byte	0x3f
	.zero		1


	//   ....[32]....
        /*0d58*/ 	.word	0x0000a0b0
        /*0d5c*/ 	.word	0x00000000
        /*0d60*/ 	.word	0x00000000
        /*0d64*/ 	.short	0x010a
        /*0d66*/ 	.byte	0x3f
	.zero		1


	//   ....[33]....
        /*0d68*/ 	.word	0x0000a4e0
        /*0d6c*/ 	.word	0x00000003
        /*0d70*/ 	.word	0x00000000
        /*0d74*/ 	.short	0x010a
        /*0d76*/ 	.byte	0x3f
	.zero		1


	//   ....[34]....
        /*0d78*/ 	.word	0x0000a590
        /*0d7c*/ 	.word	0x00000004
        /*0d80*/ 	.word	0x00000000
        /*0d84*/ 	.short	0x010a
        /*0d86*/ 	.byte	0x3f
	.zero		1


	//   ....[35]....
        /*0d88*/ 	.word	0x0000b250
        /*0d8c*/ 	.word	0x00000003
        /*0d90*/ 	.word	0x00000000
        /*0d94*/ 	.short	0x0101
        /*0d96*/ 	.byte	0x3f
	.zero		1


	//   ....[36]....
        /*0d98*/ 	.word	0x00013b70
        /*0d9c*/ 	.word	0x00000000
        /*0da0*/ 	.word	0x00000000
        /*0da4*/ 	.short	0x0101
        /*0da6*/ 	.byte	0x3f
	.zero		1


	//   ....[37]....
        /*0da8*/ 	.word	0x00013d70
        /*0dac*/ 	.word	0x00000005
        /*0db0*/ 	.word	0x00000000
        /*0db4*/ 	.short	0x010a
        /*0db6*/ 	.byte	0x3f
	.zero		1


	//   ....[38]....
        /*0db8*/ 	.word	0x00013e70
        /*0dbc*/ 	.word	0x00000000
        /*0dc0*/ 	.word	0x00000000
        /*0dc4*/ 	.short	0x010a
        /*0dc6*/ 	.byte	0x3f
	.zero		1


	//   ....[39]....
        /*0dc8*/ 	.word	0x000142a0
        /*0dcc*/ 	.word	0x00000005
        /*0dd0*/ 	.word	0x00000000
        /*0dd4*/ 	.short	0x010a
        /*0dd6*/ 	.byte	0x3f
	.zero		1


	//   ....[40]....
        /*0dd8*/ 	.word	0x00014350
        /*0ddc*/ 	.word	0x00000004
        /*0de0*/ 	.word	0x00000000
        /*0de4*/ 	.short	0x010a
        /*0de6*/ 	.byte	0x3f
	.zero		1


	//   ....[41]....
        /*0de8*/ 	.word	0x00015010
        /*0dec*/ 	.word	0x00000004
        /*0df0*/ 	.word	0x00000000
        /*0df4*/ 	.short	0x0101
        /*0df6*/ 	.byte	0x3f
	.zero		1


	//   ....[42]....
        /*0df8*/ 	.word	0x0001edb0
        /*0dfc*/ 	.word	0x00000000
        /*0e00*/ 	.word	0x00000000
        /*0e04*/ 	.short	0x0101
        /*0e06*/ 	.byte	0x3f
	.zero		1


	//   ....[43]....
        /*0e08*/ 	.word	0x00021b10
        /*0e0c*/ 	.word	0x000000ff
        /*0e10*/ 	.word	0x00000000
        /*0e14*/ 	.short	0x0101
        /*0e16*/ 	.byte	0x04
	.zero		1


	//   ....[44]....
        /*0e18*/ 	.word	0x00024d00
        /*0e1c*/ 	.word	0x00000000
        /*0e20*/ 	.word	0x00032440
        /*0e24*/ 	.short	0x010a
        /*0e26*/ 	.byte	0x3f
	.zero		1


	//   ....[45]....
        /*0e28*/ 	.word	0x00025b90
        /*0e2c*/ 	.word	0x00000008
        /*0e30*/ 	.word	0x00032400
        /*0e34*/ 	.short	0x0107
        /*0e36*/ 	.byte	0x3f
	.zero		1


	//   ....[46]....
        /*0e38*/ 	.word	0x00025c30
        /*0e3c*/ 	.word	0x00000002
        /*0e40*/ 	.word	0x00032400
        /*0e44*/ 	.short	0x0101
        /*0e46*/ 	.byte	0x3f
	.zero		1


	//   ....[47]....
        /*0e48*/ 	.word	0x00026780
        /*0e4c*/ 	.word	0x00000008
        /*0e50*/ 	.word	0x00032410
        /*0e54*/ 	.short	0x0107
        /*0e56*/ 	.byte	0x3f
	.zero		1


	//   ....[48]....
        /*0e58*/ 	.word	0x00026880
        /*0e5c*/ 	.word	0x00000002
        /*0e60*/ 	.word	0x00032410
        /*0e64*/ 	.short	0x0101
        /*0e66*/ 	.byte	0x3f
	.zero		1


	//   ....[49]....
        /*0e68*/ 	.word	0x000268a0
        /*0e6c*/ 	.word	0x00000002
        /*0e70*/ 	.word	0x00032420
        /*0e74*/ 	.short	0x010a
        /*0e76*/ 	.byte	0x3f
	.zero		1


	//   ....[50]....
        /*0e78*/ 	.word	0x000269b0
        /*0e7c*/ 	.word	0x00000002
        /*0e80*/ 	.word	0x00032460
        /*0e84*/ 	.short	0x010a
        /*0e86*/ 	.byte	0x3f
	.zero		1


	//   ....[51]....
        /*0e88*/ 	.word	0x00027270
        /*0e8c*/ 	.word	0x00000003
        /*0e90*/ 	.word	0x00032440
        /*0e94*/ 	.short	0x010a
        /*0e96*/ 	.byte	0x3f
	.zero		1


	//   ....[52]....
        /*0e98*/ 	.word	0x000274c0
        /*0e9c*/ 	.word	0x00000003
        /*0ea0*/ 	.word	0x00032460
        /*0ea4*/ 	.short	0x010a
        /*0ea6*/ 	.byte	0x3f
	.zero		1


	//   ....[53]....
        /*0ea8*/ 	.word	0x00027d20
        /*0eac*/ 	.word	0x00000002
        /*0eb0*/ 	.word	0x00032440
        /*0eb4*/ 	.short	0x010a
        /*0eb6*/ 	.byte	0x3f
	.zero		1


	//   ....[54]....
        /*0eb8*/ 	.word	0x00027f60
        /*0ebc*/ 	.word	0x00000002
        /*0ec0*/ 	.word	0x00032460
        /*0ec4*/ 	.short	0x010a
        /*0ec6*/ 	.byte	0x3f
	.zero		1


	//   ....[55]....
        /*0ec8*/ 	.word	0x00028730
        /*0ecc*/ 	.word	0x00000003
        /*0ed0*/ 	.word	0x00032440
        /*0ed4*/ 	.short	0x010a
        /*0ed6*/ 	.byte	0x3f
	.zero		1


	//   ....[56]....
        /*0ed8*/ 	.word	0x00028980
        /*0edc*/ 	.word	0x00000003
        /*0ee0*/ 	.word	0x00032460
        /*0ee4*/ 	.short	0x010a
        /*0ee6*/ 	.byte	0x3f
	.zero		1


	//   ....[57]....
        /*0ee8*/ 	.word	0x00029dd0
        /*0eec*/ 	.word	0x00000000
        /*0ef0*/ 	.word	0x00032420
        /*0ef4*/ 	.short	0x010a
        /*0ef6*/ 	.byte	0x3f
	.zero		1


	//   ....[58]....
        /*0ef8*/ 	.word	0x00029f90
        /*0efc*/ 	.word	0x00000006
        /*0f00*/ 	.word	0x00000000
        /*0f04*/ 	.short	0x010a
        /*0f06*/ 	.byte	0x3f
	.zero		1


	//   ....[59]....
        /*0f08*/ 	.word	0x0002a000
        /*0f0c*/ 	.word	0x00000007
        /*0f10*/ 	.word	0x00000000
        /*0f14*/ 	.short	0x010a
        /*0f16*/ 	.byte	0x3f
	.zero		1


	//   ....[60]....
        /*0f18*/ 	.word	0x0002a070
        /*0f1c*/ 	.word	0x00000004
        /*0f20*/ 	.word	0x00000000
        /*0f24*/ 	.short	0x010a
        /*0f26*/ 	.byte	0x3f
	.zero		1


	//   ....[61]....
        /*0f28*/ 	.word	0x0002a0a0
        /*0f2c*/ 	.word	0x00000003
        /*0f30*/ 	.word	0x00000000
        /*0f34*/ 	.short	0x010a
        /*0f36*/ 	.byte	0x3f
	.zero		1


	//   ....[62]....
        /*0f38*/ 	.word	0x0002a110
        /*0f3c*/ 	.word	0x00000009
        /*0f40*/ 	.word	0x00032400
        /*0f44*/ 	.short	0x010a
        /*0f46*/ 	.byte	0x3f
	.zero		1


	//   ....[63]....
        /*0f48*/ 	.word	0x0002a160
        /*0f4c*/ 	.word	0x00000014
        /*0f50*/ 	.word	0x00000000
        /*0f54*/ 	.short	0x010a
        /*0f56*/ 	.byte	0x3f
	.zero		1


	//   ....[64]....
        /*0f58*/ 	.word	0x0002a1c0
        /*0f5c*/ 	.word	0x00000009
        /*0f60*/ 	.word	0x00032410
        /*0f64*/ 	.short	0x010a
        /*0f66*/ 	.byte	0x3f
	.zero		1


	//   ....[65]....
        /*0f68*/ 	.word	0x0002a210
        /*0f6c*/ 	.word	0x00000008
        /*0f70*/ 	.word	0x00000000
        /*0f74*/ 	.short	0x010a
        /*0f76*/ 	.byte	0x3f
	.zero		1


	//   ....[66]....
        /*0f78*/ 	.word	0x0002a260
        /*0f7c*/ 	.word	0x00000000
        /*0f80*/ 	.word	0x00000000
        /*0f84*/ 	.short	0x010a
        /*0f86*/ 	.byte	0x3f
	.zero		1


	//   ....[67]....
        /*0f88*/ 	.word	0x0002a2b0
        /*0f8c*/ 	.word	0x00000004
        /*0f90*/ 	.word	0x00000000
        /*0f94*/ 	.short	0x010a
        /*0f96*/ 	.byte	0x3f
	.zero		1


	//   ....[68]....
        /*0f98*/ 	.word	0x0002a300
        /*0f9c*/ 	.word	0x00000000
        /*0fa0*/ 	.word	0x00000000
        /*0fa4*/ 	.short	0x010a
        /*0fa6*/ 	.byte	0x3f
	.zero		1


	//   ....[69]....
        /*0fa8*/ 	.word	0x0002a350
        /*0fac*/ 	.word	0x00000004
        /*0fb0*/ 	.word	0x00000000
        /*0fb4*/ 	.short	0x010a
        /*0fb6*/ 	.byte	0x3f
	.zero		1


	//   ....[70]....
        /*0fb8*/ 	.word	0x0002a4f0
        /*0fbc*/ 	.word	0x00000000
        /*0fc0*/ 	.word	0x00032440
        /*0fc4*/ 	.short	0x010a
        /*0fc6*/ 	.byte	0x3f
	.zero		1


	//   ....[71]....
        /*0fc8*/ 	.word	0x0002bdf0
        /*0fcc*/ 	.word	0x00000002
        /*0fd0*/ 	.word	0x00032420
        /*0fd4*/ 	.short	0x010a
        /*0fd6*/ 	.byte	0x3f
	.zero		1


	//   ....[72]....
        /*0fd8*/ 	.word	0x0002be40
        /*0fdc*/ 	.word	0x00000002
        /*0fe0*/ 	.word	0x00032460
        /*0fe4*/ 	.short	0x010a
        /*0fe6*/ 	.byte	0x3f
	.zero		1


	//   ....[73]....
        /*0fe8*/ 	.word	0x0002be90
        /*0fec*/ 	.word	0x00000003
        /*0ff0*/ 	.word	0x00032440
        /*0ff4*/ 	.short	0x010a
        /*0ff6*/ 	.byte	0x3f
	.zero		1


	//   ....[74]....
        /*0ff8*/ 	.word	0x0002bee0
        /*0ffc*/ 	.word	0x00000003
        /*1000*/ 	.word	0x00032460
        /*1004*/ 	.short	0x010a
        /*1006*/ 	.byte	0x3f
	.zero		1


	//   ....[75]....
        /*1008*/ 	.word	0x0002bf30
        /*100c*/ 	.word	0x00000002
        /*1010*/ 	.word	0x00032440
        /*1014*/ 	.short	0x010a
        /*1016*/ 	.byte	0x3f
	.zero		1


	//   ....[76]....
        /*1018*/ 	.word	0x0002bf80
        /*101c*/ 	.word	0x00000002
        /*1020*/ 	.word	0x00032460
        /*1024*/ 	.short	0x010a
        /*1026*/ 	.byte	0x3f
	.zero		1


	//   ....[77]....
        /*1028*/ 	.word	0x0002bfd0
        /*102c*/ 	.word	0x00000003
        /*1030*/ 	.word	0x00032440
        /*1034*/ 	.short	0x010a
        /*1036*/ 	.byte	0x3f
	.zero		1


	//   ....[78]....
        /*1038*/ 	.word	0x0002c020
        /*103c*/ 	.word	0x00000003
        /*1040*/ 	.word	0x00032460
        /*1044*/ 	.short	0x010a
        /*1046*/ 	.byte	0x3f
	.zero		1


	//   ....[79]....
        /*1048*/ 	.word	0x0002ca20
        /*104c*/ 	.word	0x00000000
        /*1050*/ 	.word	0x00032420
        /*1054*/ 	.short	0x010a
        /*1056*/ 	.byte	0x3f
	.zero		1


	//   ....[80]....
        /*1058*/ 	.word	0x0002cbc0
        /*105c*/ 	.word	0x00000006
        /*1060*/ 	.word	0x00000000
        /*1064*/ 	.short	0x010a
        /*1066*/ 	.byte	0x3f
	.zero		1


	//   ....[81]....
        /*1068*/ 	.word	0x0002cc10
        /*106c*/ 	.word	0x00000007
        /*1070*/ 	.word	0x00000000
        /*1074*/ 	.short	0x010a
        /*1076*/ 	.byte	0x3f
	.zero		1


	//   ....[82]....
        /*1078*/ 	.word	0x0002cc60
        /*107c*/ 	.word	0x00000004
        /*1080*/ 	.word	0x00000000
        /*1084*/ 	.short	0x010a
        /*1086*/ 	.byte	0x3f
	.zero		1


	//   ....[83]....
        /*1088*/ 	.word	0x0002d000
        /*108c*/ 	.word	0x0000000c
        /*1090*/ 	.word	0x00000000
        /*1094*/ 	.short	0x010a
        /*1096*/ 	.byte	0x3f
	.zero		1


	//   ....[84]....
        /*1098*/ 	.word	0x0002d140
        /*109c*/ 	.word	0x00000002
        /*10a0*/ 	.word	0x00000000
        /*10a4*/ 	.short	0x010a
        /*10a6*/ 	.byte	0x3f
	.zero		1


	//   ....[85]....
        /*10a8*/ 	.word	0x0002d7a0
        /*10ac*/ 	.word	0x0000000b
        /*10b0*/ 	.word	0x00000000
        /*10b4*/ 	.short	0x010a
        /*10b6*/ 	.byte	0x3f
	.zero		1


	//   ....[86]....
        /*10b8*/ 	.word	0x0002d8e0
        /*10bc*/ 	.word	0x00000008
        /*10c0*/ 	.word	0x00000000
        /*10c4*/ 	.short	0x010a
        /*10c6*/ 	.byte	0x3f
	.zero		1


	//   ....[87]....
        /*10c8*/ 	.word	0x0002eb30
        /*10cc*/ 	.word	0x00000002
        /*10d0*/ 	.word	0x00000000
        /*10d4*/ 	.short	0x0101
        /*10d6*/ 	.byte	0x3f
	.zero		1


	//   ....[88]....
        /*10d8*/ 	.word	0x00048910
        /*10dc*/ 	.word	0x00000004
        /*10e0*/ 	.word	0x00000000
        /*10e4*/ 	.short	0x0101
        /*10e6*/ 	.byte	0x3f
	.zero		1


	//   ....[89]....
        /*10e8*/ 	.word	0x00048940
        /*10ec*/ 	.word	0x00000002
        /*10f0*/ 	.word	0x00000000
        /*10f4*/ 	.short	0x010a
        /*10f6*/ 	.byte	0x3f
	.zero		1


	//   ....[90]....
        /*10f8*/ 	.word	0x00048990
        /*10fc*/ 	.word	0x00000008
        /*1100*/ 	.word	0x00000000
        /*1104*/ 	.short	0x010a
        /*1106*/ 	.byte	0x3f
	.zero		1


	//----- nvinfo : EIATTR_NUM_MBARRIERS
	.align		4
.L_445:
        /*1108*/ 	.byte	0x03, 0x38
        /*110a*/ 	.short	0x0017


	//----- nvinfo : EIATTR_EXIT_INSTR_OFFSETS
	.align		4
        /*110c*/ 	.byte	0x04, 0x1c
        /*110e*/ 	.short	(.L_447 - .L_446)


	//   ....[0]....
.L_446:
        /*1110*/ 	.word	0x00000b70


	//   ....[1]....
        /*1114*/ 	.word	0x00022e50


	//   ....[2]....
        /*1118*/ 	.word	0x0002a0f0


	//----- nvinfo : EIATTR_MAX_THREADS
	.align		4
.L_447:
        /*111c*/ 	.byte	0x04, 0x05
        /*111e*/ 	.short	(.L_449 - .L_448)
.L_448:
        /*1120*/ 	.word	0x00000180
        /*1124*/ 	.word	0x00000001
        /*1128*/ 	.word	0x00000001


	//----- nvinfo : EIATTR_CRS_STACK_SIZE
	.align		4
.L_449:
        /*112c*/ 	.byte	0x04, 0x1e
        /*112e*/ 	.short	(.L_451 - .L_450)
.L_450:
        /*1130*/ 	.word	0x00000000


	//----- nvinfo : EIATTR_CBANK_PARAM_SIZE
	.align		4
.L_451:
        /*1134*/ 	.byte	0x03, 0x19
        /*1136*/ 	.short	0x0bf0


	//----- nvinfo : EIATTR_PARAM_CBANK
	.align		4
        /*1138*/ 	.byte	0x04, 0x0a
        /*113a*/ 	.short	(.L_453 - .L_452)
	.align		4
.L_452:
        /*113c*/ 	.word	index@(.nv.constant0._ZN7cutlass13device_kernelIN5flash11enable_sm90INS1_16FlashAttnFwdSm90INS1_25CollectiveMainloopFwdSm90ILi2EN4cute5tupleIJNS5_1CILi1EEES8_S8_EEENS6_IJNS7_ILi128EEENS7_ILi96EEENS7_ILi64EEEEEELi256ENS_10bfloat16_tEfNS_4arch4Sm90ELb0ELb1ELb1ELb1ELb0ELb0ELb1ELb1ELb0ELb1ELb0ELb0EEENS1_21CollectiveEpilogueFwdINS6_IJSA_NS7_ILi256EEESB_EEES9_SE_SG_Li256ELb1ELb1ELb0ELb0EEENS1_36VarlenDynamicPersistentTileSchedulerILi128ELi96ELi256ELi128ELb0ELb1ELb1ELb1ELb0ELb1EEEEEEEEEvNT_6ParamsE)
        /*1140*/ 	.short	0x0210
        /*1142*/ 	.short	0x0bf0


	//----- nvinfo : EIATTR_SW_WAR
	.align		4
.L_453:
        /*1144*/ 	.byte	0x04, 0x36
        /*1146*/ 	.short	(.L_455 - .L_454)
.L_454:
        /*1148*/ 	.word	0x00000008
.L_455:


//--------------------- .nv.info._ZN7cutlass13device_kernelIN5flash11enable_sm90INS1_16FlashAttnFwdSm90INS1_25CollectiveMainloopFwdSm90ILi2EN4cute5tupleIJNS5_1CILi1EEES8_S8_EEENS6_IJNS7_ILi128EEENS7_ILi96EEENS7_ILi64EEEEEELi256ENS_10bfloat16_tEfNS_4arch4Sm90ELb0ELb1ELb1ELb1ELb0ELb1ELb1ELb1ELb0ELb1ELb0ELb0EEENS1_21CollectiveEpilogueFwdINS6_IJSA_NS7_ILi256EEESB_EEES9_SE_SG_Li256ELb1ELb1ELb0ELb0EEENS1_36VarlenDynamicPersistentTileSchedulerILi128ELi96ELi256ELi128ELb0ELb1ELb1ELb1ELb0ELb1EEEEEEEEEvNT_6ParamsE --------------------------
	.section	.nv.info._ZN7cutlass13device_kernelIN5flash11enable_sm90INS1_16FlashAttnFwdSm90INS1_25CollectiveMainloopFwdSm90ILi2EN4cute5tupleIJNS5_1CILi1EEES8_S8_EEENS6_IJNS7_ILi128EEENS7_ILi96EEENS7_ILi64EEEEEELi256ENS_10bfloat16_tEfNS_4arch4Sm90ELb0ELb1ELb1ELb1ELb0ELb1ELb1ELb1ELb0ELb1ELb0ELb0EEENS1_21CollectiveEpilogueFwdINS6_IJSA_NS7_ILi256EEESB_EEES9_SE_SG_Li256ELb1ELb1ELb0ELb0EEENS1_36VarlenDynamicPersistentTileSchedulerILi128ELi96ELi256ELi128ELb0ELb1ELb1ELb1ELb0ELb1EEEEEEEEEvNT_6ParamsE,"",@"SHT_CUDA_INFO"
	.sectionflags	@""
	.align	4


	//----- nvinfo : EIATTR_CUDA_API_VERSION
	.align		4
        /*0000*/ 	.byte	0x04, 0x37
        /*0002*/ 	.short	(.L_457 - .L_456)
.L_456:
        /*0004*/ 	.word	0x00000082


	//----- nvinfo : EIATTR_KPARAM_INFO
	.align		4
.L_457:
        /*0008*/ 	.byte	0x04, 0x17
        /*000a*/ 	.short	(.L_459 - .L_458)
.L_458:
        /*000c*/ 	.word	0x00000000
        /*0010*/ 	.short	0x0000
        /*0012*/ 	.short	0x0070
        /*0014*/ 	.byte	0x00, 0xf0, 0x01, 0x2e


	//----- nvinfo : EIATTR_SPARSE_MMA_MASK
	.align		4
.L_459:
        /*0018*/ 	.byte	0x03, 0x50
        /*001a*/ 	.short	0x0000


	//----- nvinfo : EIATTR_MAXREG_COUNT
	.align		4
        /*001c*/ 	.byte	0x03, 0x1b
        /*001e*/ 	.short	0x00a8


	//----- nvinfo : EIATTR_NUM_BARRIERS
	.align		4
        /*0020*/ 	.byte	0x02, 0x4c
        /*0022*/ 	.byte	0x10
	.zero		1


	//----- nvinfo : EIATTR_EXTERNS
	.align		4
        /*0024*/ 	.byte	0x04, 0x0f
        /*0026*/ 	.short	(.L_461 - .L_460)


	//   ....[0]....
	.align		4
.L_460:
        /*0028*/ 	.word	index@(__assertfail)


	//----- nvinfo : EIATTR_ANNOTATIONS
	.align		4
.L_461:
        /*002c*/ 	.byte	0x04, 0x55
        /*002e*/ 	.short	(.L_463 - .L_462)


	//   ....[0]....
.L_462:
        /* <DEDUP_REMOVED lines=100> */


	//----- nvinfo : EIATTR_MERCURY_ISA_VERSION
	.align		4
.L_463:
        /*0660*/ 	.byte	0x03, 0x5f
        /*0662*/ 	.short	0x0101


	//----- nvinfo : EIATTR_UNUSED_LOAD_BYTE_OFFSET
	.align		4
        /*0664*/ 	.byte	0x04, 0x44
        /*0666*/ 	.short	(.L_465 - .L_464)


	//   ....[0]....
.L_464:
        /*0668*/ 	.word	0x00000be0
        /*066c*/ 	.word	0x0000fff0


	//   ....[1]....
        /*0670*/ 	.word	0x0002bee0
        /*0674*/ 	.word	0x0000fff0


	//----- nvinfo : EIATTR_INT_WARP_WIDE_INSTR_OFFSETS
	.align		4
.L_465:
        /*0678*/ 	.byte	0x04, 0x31
        /*067a*/ 	.short	(.L_467 - .L_466)


	//   ....[0]....
.L_466:
        /*067c*/ 	.word	0x000001e0


	//   ....[1]....
        /*0680*/ 	.word	0x00000220


	//   ....[2]....
        /*0684*/ 	.word	0x00000290


	//   ....[3]....
        /*0688*/ 	.word	0x000002a0


	//   ....[4]....
        /*068c*/ 	.word	0x00031d60


	//   ....[5]....
        /*0690*/ 	.word	0x00031df0


	//   ....[6]....
        /*0694*/ 	.word	0x000369b0


	//   ....[7]....
        /*0698*/ 	.word	0x00036a40


	//----- nvinfo : EIATTR_COOP_GROUP_MASK_REGIDS
	.align		4
.L_467:
        /*069c*/ 	.byte	0x04, 0x29
        /*069e*/ 	.short	(.L_469 - .L_468)


	//   ....[0]....
.L_468:
        /*06a0*/ 	.word	0xffffffff


	//   ....[1]....
        /*06a4*/ 	.word	0xffffffff


	//   ....[2]....
        /*06a8*/ 	.word	0xffffffff


	//   ....[3]....
        /*06ac*/ 	.word	0xffffffff


	//   ....[4]....
        /*06b0*/ 	.word	0xffffffff


	//   ....[5]....
        /*06b4*/ 	.word	0xffffffff


	//   ....[6]....
        /*06b8*/ 	.word	0xffffffff


	//   ....[7]....
        /*06bc*/ 	.word	0xffffffff


	//   ....[8]....
        /*06c0*/ 	.word	0xffffffff


	//   ....[9]....
        /*06c4*/ 	.word	0xffffffff


	//   ....[10]....
        /*06c8*/ 	.word	0xffffffff


	//   ....[11]....
        /*06cc*/ 	.word	0xffffffff


	//   ....[12]....
        /*06d0*/ 	.word	0xffffffff


	//   ....[13]....
        /*06d4*/ 	.word	0xffffffff


	//   ....[14]....
        /*06d8*/ 	.word	0xffffffff


	//   ....[15]....
        /*06dc*/ 	.word	0xffffffff


	//   ....[16]....
        /*06e0*/ 	.word	0xffffffff


	//   ....[17]....
        /*06e4*/ 	.word	0xffffffff


	//   ....[18]....
        /*06e8*/ 	.word	0xffffffff


	//   ....[19]....
        /*06ec*/ 	.word	0xffffffff


	//   ....[20]....
        /*06f0*/ 	.word	0xffffffff


	//   ....[21]....
        /*06f4*/ 	.word	0xffffffff


	//   ....[22]....
        /*06f8*/ 	.word	0xffffffff


	//   ....[23]....
        /*06fc*/ 	.word	0xffffffff


	//   ....[24]....
        /*0700*/ 	.word	0xffffffff


	//   ....[25]....
        /*0704*/ 	.word	0xffffffff


	//   ....[26]....
        /*0708*/ 	.word	0xffffffff


	//   ....[27]....
        /*070c*/ 	.word	0xffffffff


	//   ....[28]....
        /*0710*/ 	.word	0xffffffff


	//   ....[29]....
        /*0714*/ 	.word	0xffffffff


	//   ....[30]....
        /*0718*/ 	.word	0xffffffff


	//   ....[31]....
        /*071c*/ 	.word	0xffffffff


	//   ....[32]....
        /*0720*/ 	.word	0xffffffff


	//   ....[33]....
        /*0724*/ 	.word	0xffffffff


	//   ....[34]....
        /*0728*/ 	.word	0xffffffff


	//   ....[35]....
        /*072c*/ 	.word	0xffffffff


	//   ....[36]....
        /*0730*/ 	.word	0xffffffff


	//   ....[37]....
        /*0734*/ 	.word	0xffffffff


	//   ....[38]....
        /*0738*/ 	.word	0xffffffff


	//   ....[39]....
        /*073c*/ 	.word	0xffffffff


	//   ....[40]....
        /*0740*/ 	.word	0xffffffff


	//   ....[41]....
        /*0744*/ 	.word	0xffffffff


	//   ....[42]....
        /*0748*/ 	.word	0xffffffff


	//   ....[43]....
        /*074c*/ 	.word	0xffffffff


	//   ....[44]....
        /*0750*/ 	.word	0xffffffff


	//   ....[45]....
        /*0754*/ 	.word	0xffffffff


	//   ....[46]....
        /*0758*/ 	.word	0xffffffff


	//   ....[47]....
        /*075c*/ 	.word	0xffffffff


	//   ....[48]....
        /*0760*/ 	.word	0xffffffff


	//   ....[49]....
        /*0764*/ 	.word	0xffffffff


	//   ....[50]....
        /*0768*/ 	.word	0xffffffff


	//   ....[51]....
        /*076c*/ 	.word	0xffffffff


	//   ....[52]....
        /*0770*/ 	.word	0xffffffff


	//   ....[53]....
        /*0774*/ 	.word	0xffffffff


	//   ....[54]....
        /*0778*/ 	.word	0xffffffff


	//   ....[55]....
        /*077c*/ 	.word	0xffffffff


	//   ....[56]....
        /*0780*/ 	.word	0xffffffff


	//   ....[57]....
        /*0784*/ 	.word	0xffffffff


	//   ....[58]....
        /*0788*/ 	.word	0xffffffff


	//   ....[59]....
        /*078c*/ 	.word	0xffffffff


	//   ....[60]....
        /*0790*/ 	.word	0xffffffff


	//   ....[61]....
        /*0794*/ 	.word	0xffffffff


	//   ....[62]....
        /*0798*/ 	.word	0xffffffff


	//   ....[63]....
        /*079c*/ 	.word	0xffffffff


	//   ....[64]....
        /*07a0*/ 	.word	0xffffffff


	//   ....[65]....
        /*07a4*/ 	.word	0xffffffff


	//   ....[66]....
        /*07a8*/ 	.word	0xffffffff


	//   ....[67]....
        /*07ac*/ 	.word	0xffffffff


	//   ....[68]....
        /*07b0*/ 	.word	0xffffffff


	//   ....[69]....
        /*07b4*/ 	.word	0xffffffff


	//   ....[70]....
        /*07b8*/ 	.word	0xffffffff


	//   ....[71]....
        /*07bc*/ 	.word	0xffffffff


	//   ....[72]....
        /*07c0*/ 	.word	0xffffffff


	//   ....[73]....
        /*07c4*/ 	.word	0xffffffff


	//   ....[74]....
        /*07c8*/ 	.word	0xffffffff


	//   ....[75]....
        /*07cc*/ 	.word	0xffffffff


	//   ....[76]....
        /*07d0*/ 	.word	0xffffffff


	//   ....[77]....
        /*07d4*/ 	.word	0xffffffff


	//   ....[78]....
        /*07d8*/ 	.word	0xffffffff


	//   ....[79]....
        /*07dc*/ 	.word	0xffffffff


	//   ....[80]....
        /*07e0*/ 	.word	0xffffffff


	//   ....[81]....
        /*07e4*/ 	.word	0xffffffff


	//   ....[82]....
        /*07e8*/ 	.word	0xffffffff


	//   ....[83]....
        /*07ec*/ 	.word	0xffffffff


	//   ....[84]....
        /*07f0*/ 	.word	0xffffffff


	//   ....[85]....
        /*07f4*/ 	.word	0xffffffff


	//   ....[86]....
        /*07f8*/ 	.word	0xffffffff


	//   ....[87]....
        /*07fc*/ 	.word	0xffffffff


	//   ....[88]....
        /*0800*/ 	.word	0xffffffff


	//   ....[89]....
        /*0804*/ 	.word	0xffffffff


	//   ....[90]....
        /*0808*/ 	.word	0xffffffff


	//   ....[91]....
        /*080c*/ 	.word	0xffffffff


	//   ....[92]....
        /*0810*/ 	.word	0xffffffff


	//   ....[93]....
        /*0814*/ 	.word	0xffffffff


	//   ....[94]....
        /*0818*/ 	.word	0xffffffff


	//   ....[95]....
        /*081c*/ 	.word	0xffffffff


	//   ....[96]....
        /*0820*/ 	.word	0xffffffff


	//   ....[97]....
        /*0824*/ 	.word	0xffffffff


	//   ....[98]....
        /*0828*/ 	.word	0xffffffff


	//   ....[99]....
        /*082c*/ 	.word	0xffffffff


	//   ....[100]....
        /*0830*/ 	.word	0xffffffff


	//   ....[101]....
        /*0834*/ 	.word	0xffffffff


	//   ....[102]....
        /*0838*/ 	.word	0xffffffff


	//   ....[103]....
        /*083c*/ 	.word	0xffffffff


	//   ....[104]....
        /*0840*/ 	.word	0xffffffff


	//   ....[105]....
        /*0844*/ 	.word	0xffffffff


	//   ....[106]....
        /*0848*/ 	.word	0xffffffff


	//   ....[107]....
        /*084c*/ 	.word	0xffffffff


	//   ....[108]....
        /*0850*/ 	.word	0xffffffff


	//   ....[109]....
        /*0854*/ 	.word	0xffffffff


	//   ....[110]....
        /*0858*/ 	.word	0xffffffff


	//   ....[111]....
        /*085c*/ 	.word	0xffffffff


	//   ....[112]....
        /*0860*/ 	.word	0xffffffff


	//   ....[113]....
        /*0864*/ 	.word	0xffffffff


	//   ....[114]....
        /*0868*/ 	.word	0xffffffff


	//   ....[115]....
        /*086c*/ 	.word	0xffffffff


	//   ....[116]....
        /*0870*/ 	.word	0xffffffff


	//   ....[117]....
        /*0874*/ 	.word	0xffffffff


	//   ....[118]....
        /*0878*/ 	.word	0xffffffff


	//   ....[119]....
        /*087c*/ 	.word	0xffffffff


	//   ....[120]....
        /*0880*/ 	.word	0xffffffff


	//   ....[121]....
        /*0884*/ 	.word	0xffffffff


	//   ....[122]....
        /*0888*/ 	.word	0xffffffff


	//   ....[123]....
        /*088c*/ 	.word	0xffffffff


	//   ....[124]....
        /*0890*/ 	.word	0xffffffff


	//   ....[125]....
        /*0894*/ 	.word	0xffffffff


	//   ....[126]....
        /*0898*/ 	.word	0xffffffff


	//   ....[127]....
        /*089c*/ 	.word	0xffffffff


	//   ....[128]....
        /*08a0*/ 	.word	0xffffffff


	//   ....[129]....
        /*08a4*/ 	.word	0xffffffff


	//   ....[130]....
        /*08a8*/ 	.word	0xffffffff


	//   ....[131]....
        /*08ac*/ 	.word	0xffffffff


	//   ....[132]....
        /*08b0*/ 	.word	0x0500000f


	//   ....[133]....
        /*08b4*/ 	.word	0x0500000f


	//   ....[134]....
        /*08b8*/ 	.word	0x0500000f


	//   ....[135]....
        /*08bc*/ 	.word	0x0500000f


	//   ....[136]....
        /*08c0*/ 	.word	0x0500000f


	//   ....[137]....
        /*08c4*/ 	.word	0x0500000f


	//   ....[138]....
        /*08c8*/ 	.word	0x0500000f


	//   ....[139]....
        /*08cc*/ 	.word	0x0500000f


	//   ....[140]....
        /*08d0*/ 	.word	0x0500000f


	//   ....[141]....
        /*08d4*/ 	.word	0x0500000f


	//   ....[142]....
        /*08d8*/ 	.word	0x0500000f


	//   ....[143]....
        /*08dc*/ 	.word	0x0500000f


	//   ....[144]....
        /*08e0*/ 	.word	0x0500000f


	//   ....[145]....
        /*08e4*/ 	.word	0x0500000f


	//   ....[146]....
        /*08e8*/ 	.word	0x0500000f


	//   ....[147]....
        /*08ec*/ 	.word	0x0500000f


	//   ....[148]....
        /*08f0*/ 	.word	0x0500000f


	//   ....[149]....
        /*08f4*/ 	.word	0x0500000f


	//   ....[150]....
        /*08f8*/ 	.word	0x0500000f


	//   ....[151]....
        /*08fc*/ 	.word	0x0500000f


	//   ....[152]....
        /*0900*/ 	.word	0x0500000f


	//   ....[153]....
        /*0904*/ 	.word	0x0500000f


	//   ....[154]....
        /*0908*/ 	.word	0x0500000f


	//   ....[155]....
        /*090c*/ 	.word	0x0500000f


	//   ....[156]....
        /*0910*/ 	.word	0x0500000f


	//   ....[157]....
        /*0914*/ 	.word	0x0500000f


	//   ....[158]....
        /*0918*/ 	.word	0x0500000f


	//   ....[159]....
        /*091c*/ 	.word	0x0500000f


	//   ....[160]....
        /*0920*/ 	.word	0x0500000f


	//   ....[161]....
        /*0924*/ 	.word	0x0500000f


	//   ....[162]....
        /*0928*/ 	.word	0x0500000f


	//   ....[163]....
        /*092c*/ 	.word	0x0500000f


	//   ....[164]....
        /*0930*/ 	.word	0x0500000f


	//   ....[165]....
        /*0934*/ 	.word	0x0500000f


	//   ....[166]....
        /*0938*/ 	.word	0x0500000f


	//   ....[167]....
        /*093c*/ 	.word	0x0500000f


	//   ....[168]....
        /*0940*/ 	.word	0x0500000f


	//   ....[169]....
        /*0944*/ 	.word	0x0500000f


	//   ....[170]....
        /*0948*/ 	.word	0x0500000f


	//   ....[171]....
        /*094c*/ 	.word	0x0500000f


	//   ....[172]....
        /*0950*/ 	.word	0x0500000f


	//   ....[173]....
        /*0954*/ 	.word	0x0500000f


	//   ....[174]....
        /*0958*/ 	.word	0x0500000f


	//   ....[175]....
        /*095c*/ 	.word	0x0500000f


	//   ....[176]....
        /*0960*/ 	.word	0x0500000f


	//   ....[177]....
        /*0964*/ 	.word	0x0500000f


	//   ....[178]....
        /*0968*/ 	.word	0x0500000f


	//   ....[179]....
        /*096c*/ 	.word	0x0500000f


	//   ....[180]....
        /*0970*/ 	.word	0x0500000f


	//   ....[181]....
        /*0974*/ 	.word	0x0500000f


	//   ....[182]....
        /*0978*/ 	.word	0x0500000f


	//   ....[183]....
        /*097c*/ 	.word	0x0500000f


	//   ....[184]....
        /*0980*/ 	.word	0x0500000f


	//   ....[185]....
        /*0984*/ 	.word	0x0500000f


	//   ....[186]....
        /*0988*/ 	.word	0x0500000f


	//   ....[187]....
        /*098c*/ 	.word	0x0500000f


	//   ....[188]....
        /*0990*/ 	.word	0x0500000f


	//   ....[189]....
        /*0994*/ 	.word	0x0500000f


	//   ....[190]....
        /*0998*/ 	.word	0x0500000f


	//   ....[191]....
        /*099c*/ 	.word	0x0500000f


	//   ....[192]....
        /*09a0*/ 	.word	0x0500000f


	//   ....[193]....
        /*09a4*/ 	.word	0x0500000f


	//   ....[194]....
        /*09a8*/ 	.word	0x0500000f


	//   ....[195]....
        /*09ac*/ 	.word	0x0500000f


	//   ....[196]....
        /*09b0*/ 	.word	0x0500000f


	//   ....[197]....
        /*09b4*/ 	.word	0x0500000f


	//   ....[198]....
        /*09b8*/ 	.word	0x0500000f


	//   ....[199]....
        /*09bc*/ 	.word	0x0500000f


	//   ....[200]....
        /*09c0*/ 	.word	0x0500000f


	//   ....[201]....
        /*09c4*/ 	.word	0x0500000f


	//   ....[202]....
        /*09c8*/ 	.word	0x0500000f


	//   ....[203]....
        /*09cc*/ 	.word	0x0500000f


	//   ....[204]....
        /*09d0*/ 	.word	0x0500000f


	//   ....[205]....
        /*09d4*/ 	.word	0x0500000f


	//   ....[206]....
        /*09d8*/ 	.word	0x0500000f


	//   ....[207]....
        /*09dc*/ 	.word	0x0500000f


	//   ....[208]....
        /*09e0*/ 	.word	0x0500000f


	//   ....[209]....
        /*09e4*/ 	.word	0xffffffff


	//   ....[210]....
        /*09e8*/ 	.word	0xffffffff


	//   ....[211]....
        /*09ec*/ 	.word	0xffffffff


	//   ....[212]....
        /*09f0*/ 	.word	0xffffffff


	//   ....[213]....
        /*09f4*/ 	.word	0xffffffff


	//   ....[214]....
        /*09f8*/ 	.word	0xffffffff


	//----- nvinfo : EIATTR_COOP_GROUP_INSTR_OFFSETS
	.align		4
.L_469:
        /*09fc*/ 	.byte	0x04, 0x28
        /*09fe*/ 	.short	(.L_471 - .L_470)


	//   ....[0]....
.L_470:
        /*0a00*/ 	.word	0x000000c0


	//   ....[1]....
        /*0a04*/ 	.word	0x000001f0


	//   ....[2]....
        /*0a08*/ 	.word	0x00000240


	//   ....[3]....
        /*0a0c*/ 	.word	0x00000490


	//   ....[4]....
        /*0a10*/ 	.word	0x000005f0


	//   ....[5]....
        /*0a14*/ 	.word	0x00000710


	//   ....[6]....
        /*0a18*/ 	.word	0x00000870


	//   ....[7]....
        /*0a1c*/ 	.word	0x00006890


	//   ....[8]....
        /*0a20*/ 	.word	0x000075a0


	//   ....[9]....
        /*0a24*/ 	.word	0x000075b0


	//   ....[10]....
        /*0a28*/ 	.word	0x000075c0


	//   ....[11]....
        /*0a2c*/ 	.word	0x000075d0


	//   ....[12]....
        /*0a30*/ 	.word	0x000078a0


	//   ....[13]....
        /*0a34*/ 	.word	0x000078b0


	//   ....[14]....
        /*0a38*/ 	.word	0x000078c0


	//   ....[15]....
        /*0a3c*/ 	.word	0x000078d0


	//   ....[16]....
        /*0a40*/ 	.word	0x00008b60


	//   ....[17]....
        /*0a44*/ 	.word	0x00008b80


	//   ....[18]....
        /*0a48*/ 	.word	0x00008b90


	//   ....[19]....
        /*0a4c*/ 	.word	0x00008ba0


	//   ....[20]....
        /*0a50*/ 	.word	0x00008c90


	//   ....[21]....
        /*0a54*/ 	.word	0x00008cc0


	//   ....[22]....
        /*0a58*/ 	.word	0x00008cf0


	//   ....[23]....
        /*0a5c*/ 	.word	0x00008d60


	//   ....[24]....
        /*0a60*/ 	.word	0x0000bdb0


	//   ....[25]....
        /*0a64*/ 	.word	0x0000c3d0


	//   ....[26]....
        /*0a68*/ 	.word	0x0000d470


	//   ....[27]....
        /*0a6c*/ 	.word	0x0000d500


	//   ....[28]....
        /*0a70*/ 	.word	0x0000d5d0


	//   ....[29]....
        /*0a74*/ 	.word	0x0000d640


	//   ....[30]....
        /*0a78*/ 	.word	0x000174d0


	//   ....[31]....
        /*0a7c*/ 	.word	0x00017650


	//   ....[32]....
        /*0a80*/ 	.word	0x00017770


	//   ....[33]....
        /*0a84*/ 	.word	0x00017790


	//   ....[34]....
        /*0a88*/ 	.word	0x00021090


	//   ....[35]....
        /*0a8c*/ 	.word	0x00021710


	//   ....[36]....
        /*0a90*/ 	.word	0x00022650


	//   ....[37]....
        /*0a94*/ 	.word	0x00022710


	//   ....[38]....
        /*0a98*/ 	.word	0x000229b0


	//   ....[39]....
        /*0a9c*/ 	.word	0x000229e0


	//   ....[40]....
        /*0aa0*/ 	.word	0x0002af40


	//   ....[41]....
        /*0aa4*/ 	.word	0x0002af60


	//   ....[42]....
        /*0aa8*/ 	.word	0x0002afc0


	//   ....[43]....
        /*0aac*/ 	.word	0x0002b000


	//   ....[44]....
        /*0ab0*/ 	.word	0x0002d050


	//   ....[45]....
        /*0ab4*/ 	.word	0x0002d080


	//   ....[46]....
        /*0ab8*/ 	.word	0x0002d0d0


	//   ....[47]....
        /*0abc*/ 	.word	0x0002d0f0


	//   ....[48]....
        /*0ac0*/ 	.word	0x0002d9d0


	//   ....[49]....
        /*0ac4*/ 	.word	0x0002da30


	//   ....[50]....
        /*0ac8*/ 	.word	0x0002db70


	//   ....[51]....
        /*0acc*/ 	.word	0x0002db90


	//   ....[52]....
        /*0ad0*/ 	.word	0x0002dcd0


	//   ....[53]....
        /*0ad4*/ 	.word	0x0002dcf0


	//   ....[54]....
        /*0ad8*/ 	.word	0x0002de40


	//   ....[55]....
        /*0adc*/ 	.word	0x0002de60


	//   ....[56]....
        /*0ae0*/ 	.word	0x0002e690


	//   ....[57]....
        /*0ae4*/ 	.word	0x0002e6a0


	//   ....[58]....
        /*0ae8*/ 	.word	0x0002e840


	//   ....[59]....
        /*0aec*/ 	.word	0x0002e850


	//   ....[60]....
        /*0af0*/ 	.word	0x0002e9e0


	//   ....[61]....
        /*0af4*/ 	.word	0x0002e9f0


	//   ....[62]....
        /*0af8*/ 	.word	0x0002eb80


	//   ....[63]....
        /*0afc*/ 	.word	0x0002eb90


	//   ....[64]....
        /*0b00*/ 	.word	0x0002ed80


	//   ....[65]....
        /*0b04*/ 	.word	0x0002ef60


	//   ....[66]....
        /*0b08*/ 	.word	0x0002ef90


	//   ....[67]....
        /*0b0c*/ 	.word	0x0002efc0


	//   ....[68]....
        /*0b10*/ 	.word	0x0002eff0


	//   ....[69]....
        /*0b14*/ 	.word	0x0002f020


	//   ....[70]....
        /*0b18*/ 	.word	0x0002f050


	//   ....[71]....
        /*0b1c*/ 	.word	0x0002f1c0


	//   ....[72]....
        /*0b20*/ 	.word	0x0002f1f0


	//   ....[73]....
        /*0b24*/ 	.word	0x0002f220


	//   ....[74]....
        /*0b28*/ 	.word	0x0002f250


	//   ....[75]....
        /*0b2c*/ 	.word	0x0002f280


	//   ....[76]....
        /*0b30*/ 	.word	0x0002f2b0


	//   ....[77]....
        /*0b34*/ 	.word	0x0002f350


	//   ....[78]....
        /*0b38*/ 	.word	0x0002f3b0


	//   ....[79]....
        /*0b3c*/ 	.word	0x0002f440


	//   ....[80]....
        /*0b40*/ 	.word	0x00030550


	//   ....[81]....
        /*0b44*/ 	.word	0x00032320


	//   ....[82]....
        /*0b48*/ 	.word	0x00032e80


	//   ....[83]....
        /*0b4c*/ 	.word	0x00032e90


	//   ....[84]....
        /*0b50*/ 	.word	0x00032eb0


	//   ....[85]....
        /*0b54*/ 	.word	0x00032ed0


	//   ....[86]....
        /*0b58*/ 	.word	0x00032fc0


	//   ....[87]....
        /*0b5c*/ 	.word	0x00033050


	//   ....[88]....
        /*0b60*/ 	.word	0x00033080


	//   ....[89]....
        /*0b64*/ 	.word	0x00033100


	//   ....[90]....
        /*0b68*/ 	.word	0x00033130


	//   ....[91]....
        /*0b6c*/ 	.word	0x000331b0


	//   ....[92]....
        /*0b70*/ 	.word	0x000331e0


	//   ....[93]....
        /*0b74*/ 	.word	0x00033260


	//   ....[94]....
        /*0b78*/ 	.word	0x00033290


	//   ....[95]....
        /*0b7c*/ 	.word	0x000332f0


	//   ....[96]....
        /*0b80*/ 	.word	0x00033300


	//   ....[97]....
        /*0b84*/ 	.word	0x00033370


	//   ....[98]....
        /*0b88*/ 	.word	0x00033a90


	//   ....[99]....
        /*0b8c*/ 	.word	0x00033ae0


	//   ....[100]....
        /*0b90*/ 	.word	0x00033ba0


	//   ....[101]....
        /*0b94*/ 	.word	0x00033bb0


	//   ....[102]....
        /*0b98*/ 	.word	0x00033c70


	//   ....[103]....
        /*0b9c*/ 	.word	0x00033c80


	//   ....[104]....
        /*0ba0*/ 	.word	0x00033d40


	//   ....[105]....
        /*0ba4*/ 	.word	0x00033d50


	//   ....[106]....
        /*0ba8*/ 	.word	0x00033df0


	//   ....[107]....
        /*0bac*/ 	.word	0x00033e00


	//   ....[108]....
        /*0bb0*/ 	.word	0x00033eb0


	//   ....[109]....
        /*0bb4*/ 	.word	0x00033ec0


	//   ....[110]....
        /*0bb8*/ 	.word	0x00033f70


	//   ....[111]....
        /*0bbc*/ 	.word	0x00033f80


	//   ....[112]....
        /*0bc0*/ 	.word	0x00033f90


	//   ....[113]....
        /*0bc4*/ 	.word	0x00034000


	//   ....[114]....
        /*0bc8*/ 	.word	0x00036c40


	//   ....[115]....
        /*0bcc*/ 	.word	0x00036ca0


	//   ....[116]....
        /*0bd0*/ 	.word	0x00036cd0


	//   ....[117]....
        /*0bd4*/ 	.word	0x00036ce0


	//   ....[118]....
        /*0bd8*/ 	.word	0x00036d10


	//   ....[119]....
        /*0bdc*/ 	.word	0x00036d40


	//   ....[120]....
        /*0be0*/ 	.word	0x00036d70


	//   ....[121]....
        /*0be4*/ 	.word	0x00036da0


	//   ....[122]....
        /*0be8*/ 	.word	0x00036f20


	//   ....[123]....
        /*0bec*/ 	.word	0x00036f50


	//   ....[124]....
        /*0bf0*/ 	.word	0x00036f80


	//   ....[125]....
        /*0bf4*/ 	.word	0x00036fb0


	//   ....[126]....
        /*0bf8*/ 	.word	0x00036fe0


	//   ....[127]....
        /*0bfc*/ 	.word	0x00037010


	//   ....[128]....
        /*0c00*/ 	.word	0x000370d0


	//   ....[129]....
        /*0c04*/ 	.word	0x000370f0


	//   ....[130]....
        /*0c08*/ 	.word	0x00037160


	//   ....[131]....
        /*0c0c*/ 	.word	0x00037830


	//   ....[132]....
        /*0c10*/ 	.word	0x00037c70


	//   ....[133]....
        /*0c14*/ 	.word	0x00037d10


	//   ....[134]....
        /*0c18*/ 	.word	0x00037da0


	//   ....[135]....
        /*0c1c*/ 	.word	0x00037df0


	//   ....[136]....
        /*0c20*/ 	.word	0x00037e40


	//   ....[137]....
        /*0c24*/ 	.word	0x00037ed0


	//   ....[138]....
        /*0c28*/ 	.word	0x00037f60


	//   ....[139]....
        /*0c2c*/ 	.word	0x00037fb0


	//   ....[140]....
        /*0c30*/ 	.word	0x00038000


	//   ....[141]....
        /*0c34*/ 	.word	0x000380f0


	//   ....[142]....
        /*0c38*/ 	.word	0x000381a0


	//   ....[143]....
        /*0c3c*/ 	.word	0x00038220


	//   ....[144]....
        /*0c40*/ 	.word	0x000382a0


	//   ....[145]....
        /*0c44*/ 	.word	0x00038340


	//   ....[146]....
        /*0c48*/ 	.word	0x000383d0


	//   ....[147]....
        /*0c4c*/ 	.word	0x00038430


	//   ....[148]....
        /*0c50*/ 	.word	0x000384c0


	//   ....[149]....
        /*0c54*/ 	.word	0x000388b0


	//   ....[150]....
        /*0c58*/ 	.word	0x00038900


	//   ....[151]....
        /*0c5c*/ 	.word	0x00038990


	//   ....[152]....
        /*0c60*/ 	.word	0x00038a20


	//   ....[153]....
        /*0c64*/ 	.word	0x00038ab0


	//   ....[154]....
        /*0c68*/ 	.word	0x00038b40


	//   ....[155]....
        /*0c6c*/ 	.word	0x00038bd0


	//   ....[156]....
        /*0c70*/ 	.word	0x00038c60


	//   ....[157]....
        /*0c74*/ 	.word	0x00038d20


	//   ....[158]....
        /*0c78*/ 	.word	0x00039010


	//   ....[159]....
        /*0c7c*/ 	.word	0x000391a0


	//   ....[160]....
        /*0c80*/ 	.word	0x00039200


	//   ....[161]....
        /*0c84*/ 	.word	0x00039260


	//   ....[162]....
        /*0c88*/ 	.word	0x000392c0


	//   ....[163]....
        /*0c8c*/ 	.word	0x00039360


	//   ....[164]....
        /*0c90*/ 	.word	0x00039450


	//   ....[165]....
        /*0c94*/ 	.word	0x00039580


	//   ....[166]....
        /*0c98*/ 	.word	0x00039620


	//   ....[167]....
        /*0c9c*/ 	.word	0x000396f0


	//   ....[168]....
        /*0ca0*/ 	.word	0x00039790


	//   ....[169]....
        /*0ca4*/ 	.word	0x00039860


	//   ....[170]....
        /*0ca8*/ 	.word	0x00039900


	//   ....[171]....
        /*0cac*/ 	.word	0x000399d0


	//   ....[172]....
        /*0cb0*/ 	.word	0x00039a70


	//   ....[173]....
        /*0cb4*/ 	.word	0x00039b20


	//   ....[174]....
        /*0cb8*/ 	.word	0x00039c00


	//   ....[175]....
        /*0cbc*/ 	.word	0x00039e60


	//   ....[176]....
        /*0cc0*/ 	.word	0x00039f10


	//   ....[177]....
        /*0cc4*/ 	.word	0x0003a010


	//   ....[178]....
        /*0cc8*/ 	.word	0x0003a100


	//   ....[179]....
        /*0ccc*/ 	.word	0x0003a190


	//   ....[180]....
        /*0cd0*/ 	.word	0x0003a280


	//   ....[181]....
        /*0cd4*/ 	.word	0x0003a310


	//   ....[182]....
        /*0cd8*/ 	.word	0x0003a400


	//   ....[183]....
        /*0cdc*/ 	.word	0x0003a490


	//   ....[184]....
        /*0ce0*/ 	.word	0x0003a580


	//   ....[185]....
        /*0ce4*/ 	.word	0x0003a610


	//   ....[186]....
        /*0ce8*/ 	.word	0x0003a6f0


	//   ....[187]....
        /*0cec*/ 	.word	0x0003a820


	//   ....[188]....
        /*0cf0*/ 	.word	0x0003a870


	//   ....[189]....
        /*0cf4*/ 	.word	0x0003a8d0


	//   ....[190]....
        /*0cf8*/ 	.word	0x0003a970


	//   ....[191]....
        /*0cfc*/ 	.word	0x0003ad10


	//   ....[192]....
        /*0d00*/ 	.word	0x0003adb0


	//   ....[193]....
        /*0d04*/ 	.word	0x0003aed0


	//   ....[194]....
        /*0d08*/ 	.word	0x0003af50


	//   ....[195]....
        /*0d0c*/ 	.word	0x0003afd0


	//   ....[196]....
        /*0d10*/ 	.word	0x0003b050


	//   ....[197]....
        /*0d14*/ 	.word	0x0003b0d0


	//   ....[198]....
        /*0d18*/ 	.word	0x0003b160


	//   ....[199]....
        /*0d1c*/ 	.word	0x0003b200


	//   ....[200]....
        /*0d20*/ 	.word	0x0003b2b0


	//   ....[201]....
        /*0d24*/ 	.word	0x0003b330


	//   ....[202]....
        /*0d28*/ 	.word	0x0003b3b0


	//   ....[203]....
        /*0d2c*/ 	.word	0x0003b430


	//   ....[204]....
        /*0d30*/ 	.word	0x0003b4c0


	//   ....[205]....
        /*0d34*/ 	.word	0x0003b540


	//   ....[206]....
        /*0d38*/ 	.word	0x0003b5e0


	//   ....[207]....
        /*0d3c*/ 	.word	0x0003b670


	//   ....[208]....
        /*0d40*/ 	.word	0x0003b7a0


	//   ....[209]....
        /*0d44*/ 	.word	0x0003d460


	//   ....[210]....
        /*0d48*/ 	.word	0x0003db50


	//   ....[211]....
        /*0d4c*/ 	.word	0x0003ed10


	//   ....[212]....
        /*0d50*/ 	.word	0x0003ed30


	//   ....[213]....
        /*0d54*/ 	.word	0x0003ed70


	//   ....[214]....
        /*0d58*/ 	.word	0x0003ed90


	//----- nvinfo : EIATTR_REG_RECONFIG
	.align		4
.L_471:
        /*0d5c*/ 	.byte	0x01, 0x54
	.zero		2


	//----- nvinfo : EIATTR_SYSCALL_OFFSETS
	.align		4
        /*0d60*/ 	.byte	0x04, 0x46
        /*0d62*/ 	.short	(.L_473 - .L_472)


	//   ....[0]....
.L_472:
        /*0d64*/ 	.word	0x00001d20


	//   ....[1]....
        /*0d68*/ 	.word	0x00001e70


	//   ....[2]....
        /*0d6c*/ 	.word	0x00006d70


	//   ....[3]....
        /*0d70*/ 	.word	0x00007340


	//   ....[4]....
        /*0d74*/ 	.word	0x00031f60


	//   ....[5]....
        /*0d78*/ 	.word	0x000320b0


	//   ....[6]....
        /*0d7c*/ 	.word	0x000321a0


	//   ....[7]....
        /*0d80*/ 	.word	0x00032a50


	//   ....[8]....
        /*0d84*/ 	.word	0x000336a0


	//----- nvinfo : EIATTR_MBARRIER_INSTR_OFFSETS
	.align		4
.L_473:
        /*0d88*/ 	.byte	0x04, 0x39
        /*0d8a*/ 	.short	(.L_475 - .L_474)


	//   ....[0]....
.L_474:
        /*0d8c*/ 	.word	0x00000330
        /*0d90*/ 	.word	0x000000ff
        /*0d94*/ 	.word	0x00032400
        /*0d98*/ 	.short	0x0100
        /*0d9a*/ 	.byte	0x08
	.zero		1


	//   ....[1]....
        /*0d9c*/ 	.word	0x00000340
        /*0da0*/ 	.word	0x000000ff
        /*0da4*/ 	.word	0x00032410
        /*0da8*/ 	.short	0x0100
        /*0daa*/ 	.byte	0x08
	.zero		1


	//   ....[2]....
        /*0dac*/ 	.word	0x00000350
        /*0db0*/ 	.word	0x000000ff
        /*0db4*/ 	.word	0x00032420
        /*0db8*/ 	.short	0x0100
        /*0dba*/ 	.byte	0x08
	.zero		1


	//   ....[3]....
        /*0dbc*/ 	.word	0x00000440
        /*0dc0*/ 	.word	0x000000ff
        /*0dc4*/ 	.word	0x00032430
        /*0dc8*/ 	.short	0x0100
        /*0dca*/ 	.byte	0x08
	.zero		1


	//   ....[4]....
        /*0dcc*/ 	.word	0x00000450
        /*0dd0*/ 	.word	0x000000ff
        /*0dd4*/ 	.word	0x00032440
        /*0dd8*/ 	.short	0x0100
        /*0dda*/ 	.byte	0x08
	.zero		1


	//   ....[5]....
        /*0ddc*/ 	.word	0x00000460
        /*0de0*/ 	.word	0x000000ff
        /*0de4*/ 	.word	0x00032438
        /*0de8*/ 	.short	0x0100
        /*0dea*/ 	.byte	0x08
	.zero		1


	//   ....[6]....
        /*0dec*/ 	.word	0x00000470
        /*0df0*/ 	.word	0x000000ff
        /*0df4*/ 	.word	0x00032448
        /*0df8*/ 	.short	0x0100
        /*0dfa*/ 	.byte	0x08
	.zero		1


	//   ....[7]....
        /*0dfc*/ 	.word	0x000005a0
        /*0e00*/ 	.word	0x000000ff
        /*0e04*/ 	.word	0x00032450
        /*0e08*/ 	.short	0x0100
        /*0e0a*/ 	.byte	0x08
	.zero		1


	//   ....[8]....
        /*0e0c*/ 	.word	0x000005b0
        /*0e10*/ 	.word	0x000000ff
        /*0e14*/ 	.word	0x00032460
        /*0e18*/ 	.short	0x0100
        /*0e1a*/ 	.byte	0x08
	.zero		1


	//   ....[9]....
        /*0e1c*/ 	.word	0x000005c0
        /*0e20*/ 	.word	0x000000ff
        /*0e24*/ 	.word	0x00032458
        /*0e28*/ 	.short	0x0100
        /*0e2a*/ 	.byte	0x08
	.zero		1


	//   ....[10]....
        /*0e2c*/ 	.word	0x000005d0
        /*0e30*/ 	.word	0x000000ff
        /*0e34*/ 	.word	0x00032468
        /*0e38*/ 	.short	0x0100
        /*0e3a*/ 	.byte	0x08
	.zero		1


	//   ....[11]....
        /*0e3c*/ 	.word	0x000006c0
        /*0e40*/ 	.word	0x000000ff
        /*0e44*/ 	.word	0x00032470
        /*0e48*/ 	.short	0x0100
        /*0e4a*/ 	.byte	0x06
	.zero		1


	//   ....[12]....
        /*0e4c*/ 	.word	0x000006d0
        /*0e50*/ 	.word	0x000000ff
        /*0e54*/ 	.word	0x00032480
        /*0e58*/ 	.short	0x0100
        /*0e5a*/ 	.byte	0x06
	.zero		1


	//   ....[13]....
        /*0e5c*/ 	.word	0x000006e0
        /*0e60*/ 	.word	0x000000ff
        /*0e64*/ 	.word	0x00032478
        /*0e68*/ 	.short	0x0100
        /*0e6a*/ 	.byte	0x06
	.zero		1


	//   ....[14]....
        /*0e6c*/ 	.word	0x000006f0
        /*0e70*/ 	.word	0x000000ff
        /*0e74*/ 	.word	0x00032488
        /*0e78*/ 	.short	0x0100
        /*0e7a*/ 	.byte	0x06
	.zero		1


	//   ....[15]....
        /*0e7c*/ 	.word	0x00000820
        /*0e80*/ 	.word	0x000000ff
        /*0e84*/ 	.word	0x00032490
        /*0e88*/ 	.short	0x0100
        /*0e8a*/ 	.byte	0x08
	.zero		1


	//   ....[16]....
        /*0e8c*/ 	.word	0x00000830
        /*0e90*/ 	.word	0x000000ff
        /*0e94*/ 	.word	0x000324a0
        /*0e98*/ 	.short	0x0100
        /*0e9a*/ 	.byte	0x08
	.zero		1


	//   ....[17]....
        /*0e9c*/ 	.word	0x00000840
        /*0ea0*/ 	.word	0x000000ff
        /*0ea4*/ 	.word	0x00032498
        /*0ea8*/ 	.short	0x0100
        /*0eaa*/ 	.byte	0x08
	.zero		1


	//   ....[18]....
        /*0eac*/ 	.word	0x00000850
        /*0eb0*/ 	.word	0x000000ff
        /*0eb4*/ 	.word	0x000324a8
        /*0eb8*/ 	.short	0x0100
        /*0eba*/ 	.byte	0x08
	.zero		1


	//   ....[19]....
        /*0ebc*/ 	.word	0x00000980
        /*0ec0*/ 	.word	0x000000ff
        /*0ec4*/ 	.word	0x000324b0
        /*0ec8*/ 	.short	0x0100
        /*0eca*/ 	.byte	0x08
	.zero		1


	//   ....[20]....
        /*0ecc*/ 	.word	0x00000990
        /*0ed0*/ 	.word	0x000000ff
        /*0ed4*/ 	.word	0x000324c0
        /*0ed8*/ 	.short	0x0100
        /*0eda*/ 	.byte	0x08
	.zero		1


	//   ....[21]....
        /*0edc*/ 	.word	0x000009a0
        /*0ee0*/ 	.word	0x000000ff
        /*0ee4*/ 	.word	0x000324b8
        /*0ee8*/ 	.short	0x0100
        /*0eea*/ 	.byte	0x08
	.zero		1


	//   ....[22]....
        /*0eec*/ 	.word	0x000009b0
        /*0ef0*/ 	.word	0x000000ff
        /*0ef4*/ 	.word	0x000324c8
        /*0ef8*/ 	.short	0x0100
        /*0efa*/ 	.byte	0x08
	.zero		1


	//   ....[23]....
        /*0efc*/ 	.word	0x00003080
        /*0f00*/ 	.word	0x00000059
        /*0f04*/ 	.word	0x00032490
        /*0f08*/ 	.short	0x010a
        /*0f0a*/ 	.byte	0x3f
	.zero		1


	//   ....[24]....
        /*0f0c*/ 	.word	0x00004360
        /*0f10*/ 	.word	0x00000059
        /*0f14*/ 	.word	0x00032490
        /*0f18*/ 	.short	0x010a
        /*0f1a*/ 	.byte	0x3f
	.zero		1


	//   ....[25]....
        /*0f1c*/ 	.word	0x00005440
        /*0f20*/ 	.word	0x00000059
        /*0f24*/ 	.word	0x00032490
        /*0f28*/ 	.short	0x010a
        /*0f2a*/ 	.byte	0x3f
	.zero		1


	//   ....[26]....
        /*0f2c*/ 	.word	0x00005650
        /*0f30*/ 	.word	0x0000001c
        /*0f34*/ 	.word	0x00000000
        /*0f38*/ 	.short	0x0101
        /*0f3a*/ 	.byte	0x3f
	.zero		1


	//   ....[27]....
        /*0f3c*/ 	.word	0x00005690
        /*0f40*/ 	.word	0x00000059
        /*0f44*/ 	.word	0x000324b0
        /*0f48*/ 	.short	0x010a
        /*0f4a*/ 	.byte	0x3f
	.zero		1


	//   ....[28]....
        /*0f4c*/ 	.word	0x00005ce0
        /*0f50*/ 	.word	0x00000059
        /*0f54*/ 	.word	0x00000000
        /*0f58*/ 	.short	0x0101
        /*0f5a*/ 	.byte	0x3f
	.zero		1


	//   ....[29]....
        /*0f5c*/ 	.word	0x000070c0
        /*0f60*/ 	.word	0x00000090
        /*0f64*/ 	.word	0x00032400
        /*0f68*/ 	.short	0x010a
        /*0f6a*/ 	.byte	0x3f
	.zero		1


	//   ....[30]....
        /*0f6c*/ 	.word	0x00007110
        /*0f70*/ 	.word	0x00000090
        /*0f74*/ 	.word	0x00032400
        /*0f78*/ 	.short	0x010a
        /*0f7a*/ 	.byte	0x3f
	.zero		1


	//   ....[31]....
        /*0f7c*/ 	.word	0x00007af0
        /*0f80*/ 	.word	0x00000090
        /*0f84*/ 	.word	0x00032400
        /*0f88*/ 	.short	0x010a
        /*0f8a*/ 	.byte	0x3f
	.zero		1


	//   ....[32]....
        /*0f8c*/ 	.word	0x00009000
        /*0f90*/ 	.word	0x00000090
        /*0f94*/ 	.word	0x00032400
        /*0f98*/ 	.short	0x010a
        /*0f9a*/ 	.byte	0x3f
	.zero		1


	//   ....[33]....
        /*0f9c*/ 	.word	0x0000a660
        /*0fa0*/ 	.word	0x00000005
        /*0fa4*/ 	.word	0x00000000
        /*0fa8*/ 	.short	0x010a
        /*0faa*/ 	.byte	0x3f
	.zero		1


	//   ....[34]....
        /*0fac*/ 	.word	0x0000a760
        /*0fb0*/ 	.word	0x00000002
        /*0fb4*/ 	.word	0x00000000
        /*0fb8*/ 	.short	0x010a
        /*0fba*/ 	.byte	0x3f
	.zero		1


	//   ....[35]....
        /*0fbc*/ 	.word	0x0000ab90
        /*0fc0*/ 	.word	0x00000005
        /*0fc4*/ 	.word	0x00000000
        /*0fc8*/ 	.short	0x010a
        /*0fca*/ 	.byte	0x3f
	.zero		1


	//   ....[36]....
        /*0fcc*/ 	.word	0x0000ac40
        /*0fd0*/ 	.word	0x00000004
        /*0fd4*/ 	.word	0x00000000
        /*0fd8*/ 	.short	0x010a
        /*0fda*/ 	.byte	0x3f
	.zero		1


	//   ....[37]....
        /*0fdc*/ 	.word	0x0000b920
        /*0fe0*/ 	.word	0x00000004
        /*0fe4*/ 	.word	0x00000000
        /*0fe8*/ 	.short	0x0101
        /*0fea*/ 	.byte	0x3f
	.zero		1


	//   ....[38]....
        /*0fec*/ 	.word	0x000155f0
        /*0ff0*/ 	.word	0x00000002
        /*0ff4*/ 	.word	0x00000000
        /*0ff8*/ 	.short	0x0101
        /*0ffa*/ 	.byte	0x3f
	.zero		1


	//   ....[39]....
        /*0ffc*/ 	.word	0x00015aa0
        /*1000*/ 	.word	0x00000007
        /*1004*/ 	.word	0x00000000
        /*1008*/ 	.short	0x010a
        /*100a*/ 	.byte	0x3f
	.zero		1


	//   ....[40]....
        /*100c*/ 	.word	0x00015ba0
        /*1010*/ 	.word	0x00000000
        /*1014*/ 	.word	0x00000000
        /*1018*/ 	.short	0x010a
        /*101a*/ 	.byte	0x3f
	.zero		1


	//   ....[41]....
        /*101c*/ 	.word	0x00015fd0
        /*1020*/ 	.word	0x00000007
        /*1024*/ 	.word	0x00000000
        /*1028*/ 	.short	0x010a
        /*102a*/ 	.byte	0x3f
	.zero		1


	//   ....[42]....
        /*102c*/ 	.word	0x00016080
        /*1030*/ 	.word	0x00000006
        /*1034*/ 	.word	0x00000000
        /*1038*/ 	.short	0x010a
        /*103a*/ 	.byte	0x3f
	.zero		1


	//   ....[43]....
        /*103c*/ 	.word	0x00016d60
        /*1040*/ 	.word	0x00000006
        /*1044*/ 	.word	0x00000000
        /*1048*/ 	.short	0x0101
        /*104a*/ 	.byte	0x3f
	.zero		1


	//   ....[44]....
        /*104c*/ 	.word	0x0001f780
        /*1050*/ 	.word	0x00000000
        /*1054*/ 	.word	0x00000000
        /*1058*/ 	.short	0x0101
        /*105a*/ 	.byte	0x3f
	.zero		1


	//   ....[45]....
        /*105c*/ 	.word	0x0001f990
        /*1060*/ 	.word	0x00000005
        /*1064*/ 	.word	0x00000000
        /*1068*/ 	.short	0x010a
        /*106a*/ 	.byte	0x3f
	.zero		1


	//   ....[46]....
        /*106c*/ 	.word	0x0001fa90
        /*1070*/ 	.word	0x00000006
        /*1074*/ 	.word	0x00000000
        /*1078*/ 	.short	0x010a
        /*107a*/ 	.byte	0x3f
	.zero		1


	//   ....[47]....
        /*107c*/ 	.word	0x0001fec0
        /*1080*/ 	.word	0x00000005
        /*1084*/ 	.word	0x00000000
        /*1088*/ 	.short	0x010a
        /*108a*/ 	.byte	0x3f
	.zero		1


	//   ....[48]....
        /*108c*/ 	.word	0x0001ff70
        /*1090*/ 	.word	0x00000006
        /*1094*/ 	.word	0x00000000
        /*1098*/ 	.short	0x010a
        /*109a*/ 	.byte	0x3f
	.zero		1


	//   ....[49]....
        /*109c*/ 	.word	0x00020c60
        /*10a0*/ 	.word	0x00000005
        /*10a4*/ 	.word	0x00000000
        /*10a8*/ 	.short	0x0101
        /*10aa*/ 	.byte	0x3f
	.zero		1


	//   ....[50]....
        /*10ac*/ 	.word	0x0002aad0
        /*10b0*/ 	.word	0x00000004
        /*10b4*/ 	.word	0x00000000
        /*10b8*/ 	.short	0x0101
        /*10ba*/ 	.byte	0x3f
	.zero		1


	//   ....[51]....
        /*10bc*/ 	.word	0x0002da10
        /*10c0*/ 	.word	0x00000000
        /*10c4*/ 	.word	0x00000000
        /*10c8*/ 	.short	0x0101
        /*10ca*/ 	.byte	0x3f
	.zero		1


	//   ....[52]....
        /*10cc*/ 	.word	0x00030640
        /*10d0*/ 	.word	0x00000006
        /*10d4*/ 	.word	0x00032420
        /*10d8*/ 	.short	0x010a
        /*10da*/ 	.byte	0x3f
	.zero		1


	//   ....[53]....
        /*10dc*/ 	.word	0x00030730
        /*10e0*/ 	.word	0x00000004
        /*10e4*/ 	.word	0x000324a0
        /*10e8*/ 	.short	0x010a
        /*10ea*/ 	.byte	0x3f
	.zero		1


	//   ....[54]....
        /*10ec*/ 	.word	0x00030980
        /*10f0*/ 	.word	0x00000004
        /*10f4*/ 	.word	0x000324c0
        /*10f8*/ 	.short	0x010a
        /*10fa*/ 	.byte	0x3f
	.zero		1


	//   ....[55]....
        /*10fc*/ 	.word	0x00031040
        /*1100*/ 	.word	0x00000005
        /*1104*/ 	.word	0x000324a0
        /*1108*/ 	.short	0x010a
        /*110a*/ 	.byte	0x3f
	.zero		1


	//   ....[56]....
        /*110c*/ 	.word	0x00031280
        /*1110*/ 	.word	0x00000005
        /*1114*/ 	.word	0x000324c0
        /*1118*/ 	.short	0x010a
        /*111a*/ 	.byte	0x3f
	.zero		1


	//   ....[57]....
        /*111c*/ 	.word	0x000325b0
        /*1120*/ 	.word	0x00000000
        /*1124*/ 	.word	0x00032440
        /*1128*/ 	.short	0x010a
        /*112a*/ 	.byte	0x3f
	.zero		1


	//   ....[58]....
        /*112c*/ 	.word	0x00033440
        /*1130*/ 	.word	0x00000008
        /*1134*/ 	.word	0x00032400
        /*1138*/ 	.short	0x0107
        /*113a*/ 	.byte	0x3f
	.zero		1


	//   ....[59]....
        /*113c*/ 	.word	0x000334e0
        /*1140*/ 	.word	0x00000002
        /*1144*/ 	.word	0x00032400
        /*1148*/ 	.short	0x0101
        /*114a*/ 	.byte	0x3f
	.zero		1


	//   ....[60]....
        /*114c*/ 	.word	0x00034160
        /*1150*/ 	.word	0x00000008
        /*1154*/ 	.word	0x00032410
        /*1158*/ 	.short	0x0107
        /*115a*/ 	.byte	0x3f
	.zero		1


	//   ....[61]....
        /*115c*/ 	.word	0x00034260
        /*1160*/ 	.word	0x00000002
        /*1164*/ 	.word	0x00032410
        /*1168*/ 	.short	0x0101
        /*116a*/ 	.byte	0x3f
	.zero		1


	//   ....[62]....
        /*116c*/ 	.word	0x00034280
        /*1170*/ 	.word	0x00000002
        /*1174*/ 	.word	0x00032420
        /*1178*/ 	.short	0x010a
        /*117a*/ 	.byte	0x3f
	.zero		1


	//   ....[63]....
        /*117c*/ 	.word	0x00034390
        /*1180*/ 	.word	0x00000002
        /*1184*/ 	.word	0x00032460
        /*1188*/ 	.short	0x010a
        /*118a*/ 	.byte	0x3f
	.zero		1


	//   ....[64]....
        /*118c*/ 	.word	0x00034c50
        /*1190*/ 	.word	0x00000002
        /*1194*/ 	.word	0x00032440
        /*1198*/ 	.short	0x010a
        /*119a*/ 	.byte	0x3f
	.zero		1


	//   ....[65]....
        /*119c*/ 	.word	0x00034ea0
        /*11a0*/ 	.word	0x00000002
        /*11a4*/ 	.word	0x00032460
        /*11a8*/ 	.short	0x010a
        /*11aa*/ 	.byte	0x3f
	.zero		1


	//   ....[66]....
        /*11ac*/ 	.word	0x00035700
        /*11b0*/ 	.word	0x00000003
        /*11b4*/ 	.word	0x00032440
        /*11b8*/ 	.short	0x010a
        /*11ba*/ 	.byte	0x3f
	.zero		1


	//   ....[67]....
        /*11bc*/ 	.word	0x00035940
        /*11c0*/ 	.word	0x00000003
        /*11c4*/ 	.word	0x00032460
        /*11c8*/ 	.short	0x010a
        /*11ca*/ 	.byte	0x3f
	.zero		1


	//   ....[68]....
        /*11cc*/ 	.word	0x00036110
        /*11d0*/ 	.word	0x00000003
        /*11d4*/ 	.word	0x00032440
        /*11d8*/ 	.short	0x010a
        /*11da*/ 	.byte	0x3f
	.zero		1


	//   ....[69]....
        /*11dc*/ 	.word	0x00036360
        /*11e0*/ 	.word	0x00000003
        /*11e4*/ 	.word	0x00032460
        /*11e8*/ 	.short	0x010a
        /*11ea*/ 	.byte	0x3f
	.zero		1


	//   ....[70]....
        /*11ec*/ 	.word	0x000377b0
        /*11f0*/ 	.word	0x00000000
        /*11f4*/ 	.word	0x00032420
        /*11f8*/ 	.short	0x010a
        /*11fa*/ 	.byte	0x3f
	.zero		1


	//   ....[71]....
        /*11fc*/ 	.word	0x00037960
        /*1200*/ 	.word	0x00000006
        /*1204*/ 	.word	0x00000000
        /*1208*/ 	.short	0x010a
        /*120a*/ 	.byte	0x3f
	.zero		1


	//   ....[72]....
        /*120c*/ 	.word	0x000379d0
        /*1210*/ 	.word	0x00000007
        /*1214*/ 	.word	0x00000000
        /*1218*/ 	.short	0x010a
        /*121a*/ 	.byte	0x3f
	.zero		1


	//   ....[73]....
        /*121c*/ 	.word	0x00037a40
        /*1220*/ 	.word	0x00000004
        /*1224*/ 	.word	0x00000000
        /*1228*/ 	.short	0x010a
        /*122a*/ 	.byte	0x3f
	.zero		1


	//   ....[74]....
        /*122c*/ 	.word	0x00037a70
        /*1230*/ 	.word	0x00000003
        /*1234*/ 	.word	0x00000000
        /*1238*/ 	.short	0x010a
        /*123a*/ 	.byte	0x3f
	.zero		1


	//   ....[75]....
        /*123c*/ 	.word	0x00037ad0
        /*1240*/ 	.word	0x00000059
        /*1244*/ 	.word	0x00032490
        /*1248*/ 	.short	0x010a
        /*124a*/ 	.byte	0x3f
	.zero		1


	//   ....[76]....
        /*124c*/ 	.word	0x00037b20
        /*1250*/ 	.word	0x00000059
        /*1254*/ 	.word	0x00032490
        /*1258*/ 	.short	0x010a
        /*125a*/ 	.byte	0x3f
	.zero		1


	//   ....[77]....
        /*125c*/ 	.word	0x00037b70
        /*1260*/ 	.word	0x00000059
        /*1264*/ 	.word	0x00032490
        /*1268*/ 	.short	0x010a
        /*126a*/ 	.byte	0x3f
	.zero		1


	//   ....[78]....
        /*126c*/ 	.word	0x00037bc0
        /*1270*/ 	.word	0x00000059
        /*1274*/ 	.word	0x000324b0
        /*1278*/ 	.short	0x010a
        /*127a*/ 	.byte	0x3f
	.zero		1


	//   ....[79]....
        /*127c*/ 	.word	0x00038030
        /*1280*/ 	.word	0x00000090
        /*1284*/ 	.word	0x00032400
        /*1288*/ 	.short	0x010a
        /*128a*/ 	.byte	0x3f
	.zero		1


	//   ....[80]....
        /*128c*/ 	.word	0x00038630
        /*1290*/ 	.word	0x00000090
        /*1294*/ 	.word	0x00032400
        /*1298*/ 	.short	0x010a
        /*129a*/ 	.byte	0x3f
	.zero		1


	//   ....[81]....
        /*129c*/ 	.word	0x00038680
        /*12a0*/ 	.word	0x00000002
        /*12a4*/ 	.word	0x00000000
        /*12a8*/ 	.short	0x010a
        /*12aa*/ 	.byte	0x3f
	.zero		1


	//   ....[82]....
        /*12ac*/ 	.word	0x000386d0
        /*12b0*/ 	.word	0x00000004
        /*12b4*/ 	.word	0x00000000
        /*12b8*/ 	.short	0x010a
        /*12ba*/ 	.byte	0x3f
	.zero		1


	//   ....[83]....
        /*12bc*/ 	.word	0x00038720
        /*12c0*/ 	.word	0x00000000
        /*12c4*/ 	.word	0x00000000
        /*12c8*/ 	.short	0x010a
        /*12ca*/ 	.byte	0x3f
	.zero		1


	//   ....[84]....
        /*12cc*/ 	.word	0x00038770
        /*12d0*/ 	.word	0x00000006
        /*12d4*/ 	.word	0x00000000
        /*12d8*/ 	.short	0x010a
        /*12da*/ 	.byte	0x3f
	.zero		1


	//   ....[85]....
        /*12dc*/ 	.word	0x000387c0
        /*12e0*/ 	.word	0x00000006
        /*12e4*/ 	.word	0x00000000
        /*12e8*/ 	.short	0x010a
        /*12ea*/ 	.byte	0x3f
	.zero		1


	//   ....[86]....
        /*12ec*/ 	.word	0x00038810
        /*12f0*/ 	.word	0x00000006
        /*12f4*/ 	.word	0x00000000
        /*12f8*/ 	.short	0x010a
        /*12fa*/ 	.byte	0x3f
	.zero		1


	//   ....[87]....
        /*12fc*/ 	.word	0x00038df0
        /*1300*/ 	.word	0x00000005
        /*1304*/ 	.word	0x00032420
        /*1308*/ 	.short	0x010a
        /*130a*/ 	.byte	0x3f
	.zero		1


	//   ....[88]....
        /*130c*/ 	.word	0x00038e40
        /*1310*/ 	.word	0x00000004
        /*1314*/ 	.word	0x000324a0
        /*1318*/ 	.short	0x010a
        /*131a*/ 	.byte	0x3f
	.zero		1


	//   ....[89]....
        /*131c*/ 	.word	0x00038e90
        /*1320*/ 	.word	0x00000004
        /*1324*/ 	.word	0x000324c0
        /*1328*/ 	.short	0x010a
        /*132a*/ 	.byte	0x3f
	.zero		1


	//   ....[90]....
        /*132c*/ 	.word	0x00038ee0
        /*1330*/ 	.word	0x00000005
        /*1334*/ 	.word	0x000324a0
        /*1338*/ 	.short	0x010a
        /*133a*/ 	.byte	0x3f
	.zero		1


	//   ....[91]....
        /*133c*/ 	.word	0x00038f30
        /*1340*/ 	.word	0x00000005
        /*1344*/ 	.word	0x000324c0
        /*1348*/ 	.short	0x010a
        /*134a*/ 	.byte	0x3f
	.zero		1


	//   ....[92]....
        /*134c*/ 	.word	0x000390d0
        /*1350*/ 	.word	0x00000000
        /*1354*/ 	.word	0x00032440
        /*1358*/ 	.short	0x010a
        /*135a*/ 	.byte	0x3f
	.zero		1


	//   ....[93]....
        /*135c*/ 	.word	0x0003aa30
        /*1360*/ 	.word	0x00000002
        /*1364*/ 	.word	0x00032420
        /*1368*/ 	.short	0x010a
        /*136a*/ 	.byte	0x3f
	.zero		1


	//   ....[94]....
        /*136c*/ 	.word	0x0003aa80
        /*1370*/ 	.word	0x00000002
        /*1374*/ 	.word	0x00032460
        /*1378*/ 	.short	0x010a
        /*137a*/ 	.byte	0x3f
	.zero		1


	//   ....[95]....
        /*137c*/ 	.word	0x0003aad0
        /*1380*/ 	.word	0x00000002
        /*1384*/ 	.word	0x00032440
        /*1388*/ 	.short	0x010a
        /*138a*/ 	.byte	0x3f
	.zero		1


	//   ....[96]....
        /*138c*/ 	.word	0x0003ab20
        /*1390*/ 	.word	0x00000002
        /*1394*/ 	.word	0x00032460
        /*1398*/ 	.short	0x010a
        /*139a*/ 	.byte	0x3f
	.zero		1


	//   ....[97]....
        /*139c*/ 	.word	0x0003ab70
        /*13a0*/ 	.word	0x00000003
        /*13a4*/ 	.word	0x00032440
        /*13a8*/ 	.short	0x010a
        /*13aa*/ 	.byte	0x3f
	.zero		1


	//   ....[98]....
        /*13ac*/ 	.word	0x0003abc0
        /*13b0*/ 	.word	0x00000003
        /*13b4*/ 	.word	0x00032460
        /*13b8*/ 	.short	0x010a
        /*13ba*/ 	.byte	0x3f
	.zero		1


	//   ....[99]....
        /*13bc*/ 	.word	0x0003ac10
        /*13c0*/ 	.word	0x00000003
        /*13c4*/ 	.word	0x00032440
        /*13c8*/ 	.short	0x010a
        /*13ca*/ 	.byte	0x3f
	.zero		1


	//   ....[100]....
        /*13cc*/ 	.word	0x0003ac60
        /*13d0*/ 	.word	0x00000003
        /*13d4*/ 	.word	0x00032460
        /*13d8*/ 	.short	0x010a
        /*13da*/ 	.byte	0x3f
	.zero		1


	//   ....[101]....
        /*13dc*/ 	.word	0x0003b6c0
        /*13e0*/ 	.word	0x00000000
        /*13e4*/ 	.word	0x00032420
        /*13e8*/ 	.short	0x010a
        /*13ea*/ 	.byte	0x3f
	.zero		1


	//   ....[102]....
        /*13ec*/ 	.word	0x0003b860
        /*13f0*/ 	.word	0x00000006
        /*13f4*/ 	.word	0x00000000
        /*13f8*/ 	.short	0x010a
        /*13fa*/ 	.byte	0x3f
	.zero		1


	//   ....[103]....
        /*13fc*/ 	.word	0x0003b8b0
        /*1400*/ 	.word	0x00000007
        /*1404*/ 	.word	0x00000000
        /*1408*/ 	.short	0x010a
        /*140a*/ 	.byte	0x3f
	.zero		1


	//   ....[104]....
        /*140c*/ 	.word	0x0003b900
        /*1410*/ 	.word	0x00000004
        /*1414*/ 	.word	0x00000000
        /*1418*/ 	.short	0x010a
        /*141a*/ 	.byte	0x3f
	.zero		1


	//   ....[105]....
        /*141c*/ 	.word	0x0003baa0
        /*1420*/ 	.word	0x0000000a
        /*1424*/ 	.word	0x00000000
        /*1428*/ 	.short	0x010a
        /*142a*/ 	.byte	0x3f
	.zero		1


	//   ....[106]....
        /*142c*/ 	.word	0x0003bba0
        /*1430*/ 	.word	0x00000008
        /*1434*/ 	.word	0x00000000
        /*1438*/ 	.short	0x010a
        /*143a*/ 	.byte	0x3f
	.zero		1


	//   ....[107]....
        /*143c*/ 	.word	0x0003bfc0
        /*1440*/ 	.word	0x00000004
        /*1444*/ 	.word	0x00032410
        /*1448*/ 	.short	0x010a
        /*144a*/ 	.byte	0x3f
	.zero		1


	//   ....[108]....
        /*144c*/ 	.word	0x0003c0e0
        /*1450*/ 	.word	0x0000000a
        /*1454*/ 	.word	0x00000000
        /*1458*/ 	.short	0x010a
        /*145a*/ 	.byte	0x3f
	.zero		1


	//   ....[109]....
        /*145c*/ 	.word	0x0003c1e0
        /*1460*/ 	.word	0x00000008
        /*1464*/ 	.word	0x00000000
        /*1468*/ 	.short	0x010a
        /*146a*/ 	.byte	0x3f
	.zero		1


	//   ....[110]....
        /*146c*/ 	.word	0x0003cf70
        /*1470*/ 	.word	0x0000000a
        /*1474*/ 	.word	0x00000000
        /*1478*/ 	.short	0x0101
        /*147a*/ 	.byte	0x3f
	.zero		1


	//   ....[111]....
        /*147c*/ 	.word	0x000474e0
        /*1480*/ 	.word	0x00000000
        /*1484*/ 	.word	0x00000000
        /*1488*/ 	.short	0x0101
        /*148a*/ 	.byte	0x3f
	.zero		1


	//   ....[112]....
        /*148c*/ 	.word	0x00047510
        /*1490*/ 	.word	0x00000008
        /*1494*/ 	.word	0x00000000
        /*1498*/ 	.short	0x010a
        /*149a*/ 	.byte	0x3f
	.zero		1


	//   ....[113]....
        /*149c*/ 	.word	0x00047560
        /*14a0*/ 	.word	0x00000004
        /*14a4*/ 	.word	0x00032410
        /*14a8*/ 	.short	0x010a
        /*14aa*/ 	.byte	0x3f
	.zero		1


	//   ....[114]....
        /*14ac*/ 	.word	0x000475b0
        /*14b0*/ 	.word	0x00000008
        /*14b4*/ 	.word	0x00000000
        /*14b8*/ 	.short	0x010a
        /*14ba*/ 	.byte	0x3f
	.zero		1


	//----- nvinfo : EIATTR_NUM_MBARRIERS
	.align		4
.L_475:
        /*14bc*/ 	.byte	0x03, 0x38
        /*14be*/ 	.short	0x0017


	//----- nvinfo : EIATTR_EXIT_INSTR_OFFSETS
	.align		4
        /*14c0*/ 	.byte	0x04, 0x1c
        /*14c2*/ 	.short	(.L_477 - .L_476)


	//   ....[0]....
.L_476:
        /*14c4*/ 	.word	0x00037ac0


	//----- nvinfo : EIATTR_MAX_THREADS
	.align		4
.L_477:
        /*14c8*/ 	.byte	0x04, 0x05
        /*14ca*/ 	.short	(.L_479 - .L_478)
.L_478:
        /*14cc*/ 	.word	0x00000180
        /*14d0*/ 	.word	0x00000001
        /*14d4*/ 	.word	0x00000001


	//----- nvinfo : EIATTR_CRS_STACK_SIZE
	.align		4
.L_479:
        /*14d8*/ 	.byte	0x04, 0x1e
        /*14da*/ 	.short	(.L_481 - .L_480)
.L_480:
        /*14dc*/ 	.word	0x00000000


	//----- nvinfo : EIATTR_CBANK_PARAM_SIZE
	.align		4
.L_481:
        /*14e0*/ 	.byte	0x03, 0x19
        /*14e2*/ 	.short	0x0bf0


	//----- nvinfo : EIATTR_PARAM_CBANK
	.align		4
        /*14e4*/ 	.byte	0x04, 0x0a
        /*14e6*/ 	.short	(.L_483 - .L_482)
	.align		4
.L_482:
        /*14e8*/ 	.word	index@(.nv.constant0._ZN7cutlass13device_kernelIN5flash11enable_sm90INS1_16FlashAttnFwdSm90INS1_25CollectiveMainloopFwdSm90ILi2EN4cute5tupleIJNS5_1CILi1EEES8_S8_EEENS6_IJNS7_ILi128EEENS7_ILi96EEENS7_ILi64EEEEEELi256ENS_10bfloat16_tEfNS_4arch4Sm90ELb0ELb1ELb1ELb1ELb0ELb1ELb1ELb1ELb0ELb1ELb0ELb0EEENS1_21CollectiveEpilogueFwdINS6_IJSA_NS7_ILi256EEESB_EEES9_SE_SG_Li256ELb1ELb1ELb0ELb0EEENS1_36VarlenDynamicPersistentTileSchedulerILi128ELi96ELi256ELi128ELb0ELb1ELb1ELb1ELb0ELb1EEEEEEEEEvNT_6ParamsE)
        /*14ec*/ 	.short	0x0210
        /*14ee*/ 	.short	0x0bf0


	//----- nvinfo : EIATTR_SW_WAR
	.align		4
.L_483:
        /*14f0*/ 	.byte	0x04, 0x36
        /*14f2*/ 	.short	(.L_485 - .L_484)
.L_484:
        /*14f4*/ 	.word	0x00000008
.L_485:


//--------------------- .nv.info._ZN7cutlass13device_kernelIN5flash11enable_sm90INS1_16FlashAttnFwdSm90INS1_25CollectiveMainloopFwdSm90ILi2EN4cute5tupleIJNS5_1CILi1EEES8_S8_EEENS6_IJNS7_ILi128EEENS7_ILi96EEENS7_ILi64EEEEEELi256ENS_10bfloat16_tEfNS_4arch4Sm90ELb1ELb0ELb1ELb0ELb0ELb0ELb0ELb1ELb0ELb1ELb0ELb0EEENS1_21CollectiveEpilogueFwdINS6_IJSA_NS7_ILi256EEESB_EEES9_SE_SG_Li256ELb0ELb1ELb0ELb0EEENS1_30DynamicPersistentTileSchedulerILi256ELi128ELb0ELb1ELb1EEEEEEEEEvNT_6ParamsE --------------------------
	.section	.nv.info._ZN7cutlass13device_kernelIN5flash11enable_sm90INS1_16FlashAttnFwdSm90INS1_25CollectiveMainloopFwdSm90ILi2EN4cute5tupleIJNS5_1CILi1EEES8_S8_EEENS6_IJNS7_ILi128EEENS7_ILi96EEENS7_ILi64EEEEEELi256ENS_10bfloat16_tEfNS_4arch4Sm90ELb1ELb0ELb1ELb0ELb0ELb0ELb0ELb1ELb0ELb1ELb0ELb0EEENS1_21CollectiveEpilogueFwdINS6_IJSA_NS7_ILi256EEESB_EEES9_SE_SG_Li256ELb0ELb1ELb0ELb0EEENS1_30DynamicPersistentTileSchedulerILi256ELi128ELb0ELb1ELb1EEEEEEEEEvNT_6ParamsE,"",@"SHT_CUDA_INFO"
	.sectionflags	@""
	.align	4


	//----- nvinfo : EIATTR_CUDA_API_VERSION
	.align		4
        /*0000*/ 	.byte	0x04, 0x37
        /*0002*/ 	.short	(.L_487 - .L_486)
.L_486:
        /*0004*/ 	.word	0x00000082


	//----- nvinfo : EIATTR_KPARAM_INFO
	.align		4
.L_487:
        /*0008*/ 	.byte	0x04, 0x17
        /*000a*/ 	.short	(.L_489 - .L_488)
.L_488:
        /*000c*/ 	.word	0x00000000
        /*0010*/ 	.short	0x0000
        /*0012*/ 	.short	0x0070
        /*0014*/ 	.byte	0x00, 0xf0, 0x01, 0x2a


	//----- nvinfo : EIATTR_SPARSE_MMA_MASK
	.align		4
.L_489:
        /*0018*/ 	.byte	0x03, 0x50
        /*001a*/ 	.short	0x0000


	//----- nvinfo : EIATTR_MAXREG_COUNT
	.align		4
        /*001c*/ 	.byte	0x03, 0x1b
        /*001e*/ 	.short	0x00a8


	//----- nvinfo : EIATTR_NUM_BARRIERS
	.align		4
        /*0020*/ 	.byte	0x02, 0x4c
        /*0022*/ 	.byte	0x10
	.zero		1


	//----- nvinfo : EIATTR_EXTERNS
	.align		4
        /*0024*/ 	.byte	0x04, 0x0f
        /*0026*/ 	.short	(.L_491 - .L_490)


	//   ....[0]....
	.align		4
.L_490:
        /*0028*/ 	.word	index@(__assertfail)


	//----- nvinfo : EIATTR_ANNOTATIONS
	.align		4
.L_491:
        /*002c*/ 	.byte	0x04, 0x55
        /*002e*/ 	.short	(.L_493 - .L_492)


	//   ....[0]....
.L_492:
        /* <DEDUP_REMOVED lines=24> */


	//----- nvinfo : EIATTR_MERCURY_ISA_VERSION
	.align		4
.L_493:
        /*01a0*/ 	.byte	0x03, 0x5f
        /*01a2*/ 	.short	0x0101


	//----- nvinfo : EIATTR_INT_WARP_WIDE_INSTR_OFFSETS
	.align		4
        /*01a4*/ 	.byte	0x04, 0x31
        /*01a6*/ 	.short	(.L_495 - .L_494)


	//   ....[0]....
.L_494:
        /*01a8*/ 	.word	0x00000130


	//   ....[1]....
        /*01ac*/ 	.word	0x00000170


	//   ....[2]....
        /*01b0*/ 	.word	0x000001e0


	//   ....[3]....
        /*01b4*/ 	.word	0x0000c610


	//   ....[4]....
        /*01b8*/ 	.word	0x0000c6a0


	//   ....[5]....
        /*01bc*/ 	.word	0x0000ffe0


	//   ....[6]....
        /*01c0*/ 	.word	0x00010070


	//----- nvinfo : EIATTR_COOP_GROUP_MASK_REGIDS
	.align		4
.L_495:
        /*01c4*/ 	.byte	0x04, 0x29
        /*01c6*/ 	.short	(.L_497 - .L_496)


	//   ....[0]....
.L_496:
        /*01c8*/ 	.word	0xffffffff


	//   ....[1]....
        /*01cc*/ 	.word	0xffffffff


	//   ....[2]....
        /*01d0*/ 	.word	0xffffffff


	//   ....[3]....
        /*01d4*/ 	.word	0xffffffff


	//   ....[4]....
        /*01d8*/ 	.word	0xffffffff


	//   ....[5]....
        /*01dc*/ 	.word	0xffffffff


	//   ....[6]....
        /*01e0*/ 	.word	0xffffffff


	//   ....[7]....
        /*01e4*/ 	.word	0xffffffff


	//   ....[8]....
        /*01e8*/ 	.word	0xffffffff


	//   ....[9]....
        /*01ec*/ 	.word	0xffffffff


	//   ....[10]....
        /*01f0*/ 	.word	0xffffffff


	//   ....[11]....
        /*01f4*/ 	.word	0xffffffff


	//   ....[12]....
        /*01f8*/ 	.word	0xffffffff


	//   ....[13]....
        /*01fc*/ 	.word	0xffffffff


	//   ....[14]....
        /*0200*/ 	.word	0xffffffff


	//   ....[15]....
        /*0204*/ 	.word	0xffffffff


	//   ....[16]....
        /*0208*/ 	.word	0xffffffff


	//   ....[17]....
        /*020c*/ 	.word	0xffffffff


	//   ....[18]....
        /*0210*/ 	.word	0xffffffff


	//   ....[19]....
        /*0214*/ 	.word	0xffffffff


	//   ....[20]....
        /*0218*/ 	.word	0xffffffff


	//   ....[21]....
        /*021c*/ 	.word	0xffffffff


	//   ....[22]....
        /*0220*/ 	.word	0xffffffff


	//   ....[23]....
        /*0224*/ 	.word	0xffffffff


	//   ....[24]....
        /*0228*/ 	.word	0xffffffff


	//   ....[25]....
        /*022c*/ 	.word	0xffffffff


	//   ....[26]....
        /*0230*/ 	.word	0xffffffff


	//   ....[27]....
        /*0234*/ 	.word	0xffffffff


	//   ....[28]....
        /*0238*/ 	.word	0xffffffff


	//   ....[29]....
        /*023c*/ 	.word	0xffffffff


	//   ....[30]....
        /*0240*/ 	.word	0xffffffff


	//   ....[31]....
        /*0244*/ 	.word	0xffffffff


	//   ....[32]....
        /*0248*/ 	.word	0xffffffff


	//   ....[33]....
        /*024c*/ 	.word	0xffffffff


	//   ....[34]....
        /*0250*/ 	.word	0xffffffff


	//   ....[35]....
        /*0254*/ 	.word	0xffffffff


	//   ....[36]....
        /*0258*/ 	.word	0xffffffff


	//   ....[37]....
        /*025c*/ 	.word	0xffffffff


	//   ....[38]....
        /*0260*/ 	.word	0xffffffff


	//   ....[39]....
        /*0264*/ 	.word	0xffffffff


	//   ....[40]....
        /*0268*/ 	.word	0xffffffff


	//   ....[41]....
        /*026c*/ 	.word	0xffffffff


	//   ....[42]....
        /*0270*/ 	.word	0xffffffff


	//   ....[43]....
        /*0274*/ 	.word	0xffffffff


	//   ....[44]....
        /*0278*/ 	.word	0xffffffff


	//   ....[45]....
        /*027c*/ 	.word	0xffffffff


	//   ....[46]....
        /*0280*/ 	.word	0xffffffff


	//   ....[47]....
        /*0284*/ 	.word	0xffffffff


	//   ....[48]....
        /*0288*/ 	.word	0xffffffff


	//   ....[49]....
        /*028c*/ 	.word	0xffffffff


	//   ....[50]....
        /*0290*/ 	.word	0xffffffff


	//   ....[51]....
        /*0294*/ 	.word	0xffffffff


	//   ....[52]....
        /*0298*/ 	.word	0xffffffff


	//   ....[53]....
        /*029c*/ 	.word	0xffffffff


	//   ....[54]....
        /*02a0*/ 	.word	0xffffffff


	//   ....[55]....
        /*02a4*/ 	.word	0xffffffff


	//   ....[56]....
        /*02a8*/ 	.word	0xffffffff


	//   ....[57]....
        /*02ac*/ 	.word	0xffffffff


	//   ....[58]....
        /*02b0*/ 	.word	0xffffffff


	//   ....[59]....
        /*02b4*/ 	.word	0xffffffff


	//   ....[60]....
        /*02b8*/ 	.word	0xffffffff


	//   ....[61]....
        /*02bc*/ 	.word	0xffffffff


	//   ....[62]....
        /*02c0*/ 	.word	0xffffffff


	//   ....[63]....
        /*02c4*/ 	.word	0xffffffff


	//   ....[64]....
        /*02c8*/ 	.word	0xffffffff


	//   ....[65]....
        /*02cc*/ 	.word	0xffffffff


	//   ....[66]....
        /*02d0*/ 	.word	0xffffffff


	//   ....[67]....
        /*02d4*/ 	.word	0xffffffff


	//   ....[68]....
        /*02d8*/ 	.word	0x0500000f


	//   ....[69]....
        /*02dc*/ 	.word	0x0500000f


	//   ....[70]....
        /*02e0*/ 	.word	0x0500000f


	//   ....[71]....
        /*02e4*/ 	.word	0x0500000f


	//   ....[72]....
        /*02e8*/ 	.word	0x0500000f


	//   ....[73]....
        /*02ec*/ 	.word	0x0500000f


	//   ....[74]....
        /*02f0*/ 	.word	0x0500000f


	//   ....[75]....
        /*02f4*/ 	.word	0x0500000f


	//   ....[76]....
        /*02f8*/ 	.word	0x0500000f


	//   ....[77]....
        /*02fc*/ 	.word	0x0500000f


	//   ....[78]....
        /*0300*/ 	.word	0x0500000f


	//   ....[79]....
        /*0304*/ 	.word	0x0500000f


	//   ....[80]....
        /*0308*/ 	.word	0x0500000f


	//   ....[81]....
        /*030c*/ 	.word	0x0500000f


	//   ....[82]....
        /*0310*/ 	.word	0x0500000f


	//   ....[83]....
        /*0314*/ 	.word	0x0500000f


	//   ....[84]....
        /*0318*/ 	.word	0x0500000f


	//   ....[85]....
        /*031c*/ 	.word	0x0500000f


	//   ....[86]....
        /*0320*/ 	.word	0x0500000f


	//----- nvinfo : EIATTR_COOP_GROUP_INSTR_OFFSETS
	.align		4
.L_497:
        /*0324*/ 	.byte	0x04, 0x28
        /*0326*/ 	.short	(.L_499 - .L_498)


	//   ....[0]....
.L_498:
        /*0328*/ 	.word	0x00000070


	//   ....[1]....
        /*032c*/ 	.word	0x00000140


	//   ....[2]....
        /*0330*/ 	.word	0x00000190


	//   ....[3]....
        /*0334*/ 	.word	0x000003c0


	//   ....[4]....
        /*0338*/ 	.word	0x00000520


	//   ....[5]....
        /*033c*/ 	.word	0x00000640


	//   ....[6]....
        /*0340*/ 	.word	0x000007a0


	//   ....[7]....
        /*0344*/ 	.word	0x000016b0


	//   ....[8]....
        /*0348*/ 	.word	0x00001ca0


	//   ....[9]....
        /*034c*/ 	.word	0x00001cb0


	//   ....[10]....
        /*0350*/ 	.word	0x000027e0


	//   ....[11]....
        /*0354*/ 	.word	0x00002840


	//   ....[12]....
        /*0358*/ 	.word	0x00002f60


	//   ....[13]....
        /*035c*/ 	.word	0x00002fb0


	//   ....[14]....
        /*0360*/ 	.word	0x00003f90


	//   ....[15]....
        /*0364*/ 	.word	0x00004890


	//   ....[16]....
        /*0368*/ 	.word	0x00004a20


	//   ....[17]....
        /*036c*/ 	.word	0x00004b10


	//   ....[18]....
        /*0370*/ 	.word	0x00005200


	//   ....[19]....
        /*0374*/ 	.word	0x00005260


	//   ....[20]....
        /*0378*/ 	.word	0x000070a0


	//   ....[21]....
        /*037c*/ 	.word	0x00007120


	//   ....[22]....
        /*0380*/ 	.word	0x000075b0


	//   ....[23]....
        /*0384*/ 	.word	0x00007770


	//   ....[24]....
        /*0388*/ 	.word	0x00008af0


	//   ....[25]....
        /*038c*/ 	.word	0x00008b70


	//   ....[26]....
        /*0390*/ 	.word	0x00008bd0


	//   ....[27]....
        /*0394*/ 	.word	0x00008c00


	//   ....[28]....
        /*0398*/ 	.word	0x0000a450


	//   ....[29]....
        /*039c*/ 	.word	0x0000a4e0


	//   ....[30]....
        /*03a0*/ 	.word	0x0000a510


	//   ....[31]....
        /*03a4*/ 	.word	0x0000a540


	//   ....[32]....
        /*03a8*/ 	.word	0x0000ad30


	//   ....[33]....
        /*03ac*/ 	.word	0x0000ad50


	//   ....[34]....
        /*03b0*/ 	.word	0x0000aea0


	//   ....[35]....
        /*03b4*/ 	.word	0x0000aec0


	//   ....[36]....
        /*03b8*/ 	.word	0x0000b000


	//   ....[37]....
        /*03bc*/ 	.word	0x0000b020


	//   ....[38]....
        /*03c0*/ 	.word	0x0000b170


	//   ....[39]....
        /*03c4*/ 	.word	0x0000b190


	//   ....[40]....
        /*03c8*/ 	.word	0x0000b890


	//   ....[41]....
        /*03cc*/ 	.word	0x0000b8c0


	//   ....[42]....
        /*03d0*/ 	.word	0x0000ba10


	//   ....[43]....
        /*03d4*/ 	.word	0x0000ba30


	//   ....[44]....
        /*03d8*/ 	.word	0x0000bb70


	//   ....[45]....
        /*03dc*/ 	.word	0x0000bb90


	//   ....[46]....
        /*03e0*/ 	.word	0x0000bce0


	//   ....[47]....
        /*03e4*/ 	.word	0x0000bd00


	//   ....[48]....
        /*03e8*/ 	.word	0x0000bee0


	//   ....[49]....
        /*03ec*/ 	.word	0x0000cc00


	//   ....[50]....
        /*03f0*/ 	.word	0x0000d570


	//   ....[51]....
        /*03f4*/ 	.word	0x0000d5b0


	//   ....[52]....
        /*03f8*/ 	.word	0x0000d5e0


	//   ....[53]....
        /*03fc*/ 	.word	0x0000d620


	//   ....[54]....
        /*0400*/ 	.word	0x0000d6c0


	//   ....[55]....
        /*0404*/ 	.word	0x0000d6d0


	//   ....[56]....
        /*0408*/ 	.word	0x0000d740


	//   ....[57]....
        /*040c*/ 	.word	0x0000d750


	//   ....[58]....
        /*0410*/ 	.word	0x0000d7c0


	//   ....[59]....
        /*0414*/ 	.word	0x0000d7d0


	//   ....[60]....
        /*0418*/ 	.word	0x0000d840


	//   ....[61]....
        /*041c*/ 	.word	0x0000d850


	//   ....[62]....
        /*0420*/ 	.word	0x0000d8c0


	//   ....[63]....
        /*0424*/ 	.word	0x0000d8d0


	//   ....[64]....
        /*0428*/ 	.word	0x0000d8e0


	//   ....[65]....
        /*042c*/ 	.word	0x0000d920


	//   ....[66]....
        /*0430*/ 	.word	0x000101d0


	//   ....[67]....
        /*0434*/ 	.word	0x000103c0


	//   ....[68]....
        /*0438*/ 	.word	0x000108f0


	//   ....[69]....
        /*043c*/ 	.word	0x00010a70


	//   ....[70]....
        /*0440*/ 	.word	0x00010ad0


	//   ....[71]....
        /*0444*/ 	.word	0x00010b60


	//   ....[72]....
        /*0448*/ 	.word	0x00010c60


	//   ....[73]....
        /*044c*/ 	.word	0x00010ce0


	//   ....[74]....
        /*0450*/ 	.word	0x00010db0


	//   ....[75]....
        /*0454*/ 	.word	0x00010e40


	//   ....[76]....
        /*0458*/ 	.word	0x00010f20


	//   ....[77]....
        /*045c*/ 	.word	0x00010f80


	//   ....[78]....
        /*0460*/ 	.word	0x00011060


	//   ....[79]....
        /*0464*/ 	.word	0x000110c0


	//   ....[80]....
        /*0468*/ 	.word	0x000111a0


	//   ....[81]....
        /*046c*/ 	.word	0x00011200


	//   ....[82]....
        /*0470*/ 	.word	0x000112d0


	//   ....[83]....
        /*0474*/ 	.word	0x00011330


	//   ....[84]....
        /*0478*/ 	.word	0x000113f0


	//   ....[85]....
        /*047c*/ 	.word	0x00011710


	//   ....[86]....
        /*0480*/ 	.word	0x00011830


	//----- nvinfo : EIATTR_REG_RECONFIG
	.align		4
.L_499:
        /*0484*/ 	.byte	0x01, 0x54
	.zero		2


	//----- nvinfo : EIATTR_SYSCALL_OFFSETS
	.align		4
        /*0488*/ 	.byte	0x04, 0x46
        /*048a*/ 	.short	(.L_501 - .L_500)


	//   ....[0]....
.L_500:
        /*048c*/ 	.word	0x00001890


	//   ....[1]....
        /*0490*/ 	.word	0x0000c810


	//   ....[2]....
        /*0494*/ 	.word	0x0000c960


	//   ....[3]....
        /*0498*/ 	.word	0x0000ca50


	//   ....[4]....
        /*049c*/ 	.word	0x0000d180


	//----- nvinfo : EIATTR_MBARRIER_INSTR_OFFSETS
	.align		4
.L_501:
        /*04a0*/ 	.byte	0x04, 0x39
        /*04a2*/ 	.short	(.L_503 - .L_502)


	//   ....[0]....
.L_502:
        /*04a4*/ 	.word	0x00000270
        /*04a8*/ 	.word	0x000000ff
        /*04ac*/ 	.word	0x00022800
        /*04b0*/ 	.short	0x0100
        /*04b2*/ 	.byte	0x08
	.zero		1


	//   ....[1]....
        /*04b4*/ 	.word	0x00000280
        /*04b8*/ 	.word	0x000000ff
        /*04bc*/ 	.word	0x00022820
        /*04c0*/ 	.short	0x0100
        /*04c2*/ 	.byte	0x08
	.zero		1


	//   ....[2]....
        /*04c4*/ 	.word	0x00000370
        /*04c8*/ 	.word	0x000000ff
        /*04cc*/ 	.word	0x00022830
        /*04d0*/ 	.short	0x0100
        /*04d2*/ 	.byte	0x08
	.zero		1


	//   ....[3]....
        /*04d4*/ 	.word	0x00000380
        /*04d8*/ 	.word	0x000000ff
        /*04dc*/ 	.word	0x00022840
        /*04e0*/ 	.short	0x0100
        /*04e2*/ 	.byte	0x08
	.zero		1


	//   ....[4]....
        /*04e4*/ 	.word	0x00000390
        /*04e8*/ 	.word	0x000000ff
        /*04ec*/ 	.word	0x00022838
        /*04f0*/ 	.short	0x0100
        /*04f2*/ 	.byte	0x08
	.zero		1


	//   ....[5]....
        /*04f4*/ 	.word	0x000003a0
        /*04f8*/ 	.word	0x000000ff
        /*04fc*/ 	.word	0x00022848
        /*0500*/ 	.short	0x0100
        /*0502*/ 	.byte	0x08
	.zero		1


	//   ....[6]....
        /*0504*/ 	.word	0x000004d0
        /*0508*/ 	.word	0x000000ff
        /*050c*/ 	.word	0x00022850
        /*0510*/ 	.short	0x0100
        /*0512*/ 	.byte	0x08
	.zero		1


	//   ....[7]....
        /*0514*/ 	.word	0x000004e0
        /*0518*/ 	.word	0x000000ff
        /*051c*/ 	.word	0x00022860
        /*0520*/ 	.short	0x0100
        /*0522*/ 	.byte	0x08
	.zero		1


	//   ....[8]....
        /*0524*/ 	.word	0x000004f0
        /*0528*/ 	.word	0x000000ff
        /*052c*/ 	.word	0x00022858
        /*0530*/ 	.short	0x0100
        /*0532*/ 	.byte	0x08
	.zero		1


	//   ....[9]....
        /*0534*/ 	.word	0x00000500
        /*0538*/ 	.word	0x000000ff
        /*053c*/ 	.word	0x00022868
        /*0540*/ 	.short	0x0100
        /*0542*/ 	.byte	0x08
	.zero		1


	//   ....[10]....
        /*0544*/ 	.word	0x000005f0
        /*0548*/ 	.word	0x000000ff
        /*054c*/ 	.word	0x00022870
        /*0550*/ 	.short	0x0100
        /*0552*/ 	.byte	0x06
	.zero		1


	//   ....[11]....
        /*0554*/ 	.word	0x00000600
        /*0558*/ 	.word	0x000000ff
        /*055c*/ 	.word	0x00022880
        /*0560*/ 	.short	0x0100
        /*0562*/ 	.byte	0x06
	.zero		1


	//   ....[12]....
        /*0564*/ 	.word	0x00000610
        /*0568*/ 	.word	0x000000ff
        /*056c*/ 	.word	0x00022878
        /*0570*/ 	.short	0x0100
        /*0572*/ 	.byte	0x06
	.zero		1


	//   ....[13]....
        /*0574*/ 	.word	0x00000620
        /*0578*/ 	.word	0x000000ff
        /*057c*/ 	.word	0x00022888
        /*0580*/ 	.short	0x0100
        /*0582*/ 	.byte	0x06
	.zero		1


	//   ....[14]....
        /*0584*/ 	.word	0x00000750
        /*0588*/ 	.word	0x000000ff
        /*058c*/ 	.word	0x00022890
        /*0590*/ 	.short	0x0100
        /*0592*/ 	.byte	0x08
	.zero		1


	//   ....[15]....
        /*0594*/ 	.word	0x00000760
        /*0598*/ 	.word	0x000000ff
        /*059c*/ 	.word	0x000228a0
        /*05a0*/ 	.short	0x0100
        /*05a2*/ 	.byte	0x08
	.zero		1


	//   ....[16]....
        /*05a4*/ 	.word	0x00000770
        /*05a8*/ 	.word	0x000000ff
        /*05ac*/ 	.word	0x00022898
        /*05b0*/ 	.short	0x0100
        /*05b2*/ 	.byte	0x08
	.zero		1


	//   ....[17]....
        /*05b4*/ 	.word	0x00000780
        /*05b8*/ 	.word	0x000000ff
        /*05bc*/ 	.word	0x000228a8
        /*05c0*/ 	.short	0x0100
        /*05c2*/ 	.byte	0x08
	.zero		1


	//   ....[18]....
        /*05c4*/ 	.word	0x000008b0
        /*05c8*/ 	.word	0x000000ff
        /*05cc*/ 	.word	0x000228b0
        /*05d0*/ 	.short	0x0100
        /*05d2*/ 	.byte	0x08
	.zero		1


	//   ....[19]....
        /*05d4*/ 	.word	0x000008c0
        /*05d8*/ 	.word	0x000000ff
        /*05dc*/ 	.word	0x000228c0
        /*05e0*/ 	.short	0x0100
        /*05e2*/ 	.byte	0x08
	.zero		1


	//   ....[20]....
        /*05e4*/ 	.word	0x000008d0
        /*05e8*/ 	.word	0x000000ff
        /*05ec*/ 	.word	0x000228b8
        /*05f0*/ 	.short	0x0100
        /*05f2*/ 	.byte	0x08
	.zero		1


	//   ....[21]....
        /*05f4*/ 	.word	0x000008e0
        /*05f8*/ 	.word	0x000000ff
        /*05fc*/ 	.word	0x000228c8
        /*0600*/ 	.short	0x0100
        /*0602*/ 	.byte	0x08
	.zero		1


	//   ....[22]....
        /*0604*/ 	.word	0x00001940
        /*0608*/ 	.word	0x00000007
        /*060c*/ 	.word	0x00022800
        /*0610*/ 	.short	0x010a
        /*0612*/ 	.byte	0x3f
	.zero		1


	//   ....[23]....
        /*0614*/ 	.word	0x00001a10
        /*0618*/ 	.word	0x00000006
        /*061c*/ 	.word	0x00022830
        /*0620*/ 	.short	0x010a
        /*0622*/ 	.byte	0x3f
	.zero		1


	//   ....[24]....
        /*0624*/ 	.word	0x00001a50
        /*0628*/ 	.word	0x00000006
        /*062c*/ 	.word	0x00022830
        /*0630*/ 	.short	0x010a
        /*0632*/ 	.byte	0x3f
	.zero		1


	//   ....[25]....
        /*0634*/ 	.word	0x00003420
        /*0638*/ 	.word	0x00000004
        /*063c*/ 	.word	0x00000000
        /*0640*/ 	.short	0x0101
        /*0642*/ 	.byte	0x3f
	.zero		1


	//   ....[26]....
        /*0644*/ 	.word	0x000038b0
        /*0648*/ 	.word	0x00000006
        /*064c*/ 	.word	0x00022850
        /*0650*/ 	.short	0x010a
        /*0652*/ 	.byte	0x3f
	.zero		1


	//   ....[27]....
        /*0654*/ 	.word	0x000038f0
        /*0658*/ 	.word	0x00000006
        /*065c*/ 	.word	0x00022850
        /*0660*/ 	.short	0x010a
        /*0662*/ 	.byte	0x3f
	.zero		1


	//   ....[28]....
        /*0664*/ 	.word	0x00003cc0
        /*0668*/ 	.word	0x00000006
        /*066c*/ 	.word	0x00000000
        /*0670*/ 	.short	0x0101
        /*0672*/ 	.byte	0x3f
	.zero		1


	//   ....[29]....
        /*0674*/ 	.word	0x00003e00
        /*0678*/ 	.word	0x000000ff
        /*067c*/ 	.word	0x00022830
        /*0680*/ 	.short	0x010a
        /*0682*/ 	.byte	0x1b
	.zero		1


	//   ....[30]....
        /*0684*/ 	.word	0x00003e40
        /*0688*/ 	.word	0x000000ff
        /*068c*/ 	.word	0x00022830
        /*0690*/ 	.short	0x010a
        /*0692*/ 	.byte	0x1b
	.zero		1


	//   ....[31]....
        /*0694*/ 	.word	0x00005890
        /*0698*/ 	.word	0x00000004
        /*069c*/ 	.word	0x00000000
        /*06a0*/ 	.short	0x0101
        /*06a2*/ 	.byte	0x3f
	.zero		1


	//   ....[32]....
        /*06a4*/ 	.word	0x00006420
        /*06a8*/ 	.word	0x000000ff
        /*06ac*/ 	.word	0x00022850
        /*06b0*/ 	.short	0x010a
        /*06b2*/ 	.byte	0x1b
	.zero		1


	//   ....[33]....
        /*06b4*/ 	.word	0x00006460
        /*06b8*/ 	.word	0x000000ff
        /*06bc*/ 	.word	0x00022850
        /*06c0*/ 	.short	0x010a
        /*06c2*/ 	.byte	0x1b
	.zero		1


	//   ....[34]....
        /*06c4*/ 	.word	0x00006770
        /*06c8*/ 	.word	0x000000c7
        /*06cc*/ 	.word	0x00000000
        /*06d0*/ 	.short	0x0101
        /*06d2*/ 	.byte	0x3f
	.zero		1


	//   ....[35]....
        /*06d4*/ 	.word	0x000068c0
        /*06d8*/ 	.word	0x000000ff
        /*06dc*/ 	.word	0x00022830
        /*06e0*/ 	.short	0x010a
        /*06e2*/ 	.byte	0x18
	.zero		1


	//   ....[36]....
        /*06e4*/ 	.word	0x00006900
        /*06e8*/ 	.word	0x000000ff
        /*06ec*/ 	.word	0x00022830
        /*06f0*/ 	.short	0x010a
        /*06f2*/ 	.byte	0x18
	.zero		1


	//   ....[37]....
        /*06f4*/ 	.word	0x00007c00
        /*06f8*/ 	.word	0x00000099
        /*06fc*/ 	.word	0x00000000
        /*0700*/ 	.short	0x0101
        /*0702*/ 	.byte	0x3f
	.zero		1


	//   ....[38]....
        /*0704*/ 	.word	0x00008790
        /*0708*/ 	.word	0x000000ff
        /*070c*/ 	.word	0x00022850
        /*0710*/ 	.short	0x010a
        /*0712*/ 	.byte	0x18
	.zero		1


	//   ....[39]....
        /*0714*/ 	.word	0x000087d0
        /*0718*/ 	.word	0x000000ff
        /*071c*/ 	.word	0x00022850
        /*0720*/ 	.short	0x010a
        /*0722*/ 	.byte	0x18
	.zero		1


	//   ....[40]....
        /*0724*/ 	.word	0x00008ad0
        /*0728*/ 	.word	0x000000b5
        /*072c*/ 	.word	0x00000000
        /*0730*/ 	.short	0x0101
        /*0732*/ 	.byte	0x3f
	.zero		1


	//   ....[41]....
        /*0734*/ 	.word	0x0000ad20
        /*0738*/ 	.word	0x000000cb
        /*073c*/ 	.word	0x00000000
        /*0740*/ 	.short	0x0101
        /*0742*/ 	.byte	0x3f
	.zero		1


	//   ....[42]....
        /*0744*/ 	.word	0x0000ce60
        /*0748*/ 	.word	0x00000003
        /*074c*/ 	.word	0x00022840
        /*0750*/ 	.short	0x010a
        /*0752*/ 	.byte	0x3f
	.zero		1


	//   ....[43]....
        /*0754*/ 	.word	0x0000da00
        /*0758*/ 	.word	0x00000011
        /*075c*/ 	.word	0x00022800
        /*0760*/ 	.short	0x0107
        /*0762*/ 	.byte	0x3f
	.zero		1


	//   ....[44]....
        /*0764*/ 	.word	0x0000daf0
        /*0768*/ 	.word	0x00000011
        /*076c*/ 	.word	0x00022800
        /*0770*/ 	.short	0x0101
        /*0772*/ 	.byte	0x3f
	.zero		1


	//   ....[45]....
        /*0774*/ 	.word	0x0000db10
        /*0778*/ 	.word	0x00000011
        /*077c*/ 	.word	0x00022820
        /*0780*/ 	.short	0x010a
        /*0782*/ 	.byte	0x3f
	.zero		1


	//   ....[46]....
        /*0784*/ 	.word	0x0000dbf0
        /*0788*/ 	.word	0x00000002
        /*078c*/ 	.word	0x00022860
        /*0790*/ 	.short	0x010a
        /*0792*/ 	.byte	0x3f
	.zero		1


	//   ....[47]....
        /*0794*/ 	.word	0x0000e410
        /*0798*/ 	.word	0x00000003
        /*079c*/ 	.word	0x00022840
        /*07a0*/ 	.short	0x010a
        /*07a2*/ 	.byte	0x3f
	.zero		1


	//   ....[48]....
        /*07a4*/ 	.word	0x0000e630
        /*07a8*/ 	.word	0x00000003
        /*07ac*/ 	.word	0x00022860
        /*07b0*/ 	.short	0x010a
        /*07b2*/ 	.byte	0x3f
	.zero		1


	//   ....[49]....
        /*07b4*/ 	.word	0x0000ee10
        /*07b8*/ 	.word	0x00000004
        /*07bc*/ 	.word	0x00022840
        /*07c0*/ 	.short	0x010a
        /*07c2*/ 	.byte	0x3f
	.zero		1


	//   ....[50]....
        /*07c4*/ 	.word	0x0000f030
        /*07c8*/ 	.word	0x00000004
        /*07cc*/ 	.word	0x00022860
        /*07d0*/ 	.short	0x010a
        /*07d2*/ 	.byte	0x3f
	.zero		1


	//   ....[51]....
        /*07d4*/ 	.word	0x0000f7b0
        /*07d8*/ 	.word	0x00000004
        /*07dc*/ 	.word	0x00022840
        /*07e0*/ 	.short	0x010a
        /*07e2*/ 	.byte	0x3f
	.zero		1


	//   ....[52]....
        /*07e4*/ 	.word	0x0000f9d0
        /*07e8*/ 	.word	0x00000004
        /*07ec*/ 	.word	0x00022860
        /*07f0*/ 	.short	0x010a
        /*07f2*/ 	.byte	0x3f
	.zero		1


	//   ....[53]....
        /*07f4*/ 	.word	0x00010340
        /*07f8*/ 	.word	0x00000000
        /*07fc*/ 	.word	0x00022820
        /*0800*/ 	.short	0x010a
        /*0802*/ 	.byte	0x3f
	.zero		1


	//   ....[54]....
        /*0804*/ 	.word	0x00010510
        /*0808*/ 	.word	0x00000006
        /*080c*/ 	.word	0x00000000
        /*0810*/ 	.short	0x010a
        /*0812*/ 	.byte	0x3f
	.zero		1


	//   ....[55]....
        /*0814*/ 	.word	0x00010560
        /*0818*/ 	.word	0x00000003
        /*081c*/ 	.word	0x00000000
        /*0820*/ 	.short	0x010a
        /*0822*/ 	.byte	0x3f
	.zero		1


	//   ....[56]....
        /*0824*/ 	.word	0x000105c0
        /*0828*/ 	.word	0x00000012
        /*082c*/ 	.word	0x00000000
        /*0830*/ 	.short	0x010a
        /*0832*/ 	.byte	0x3f
	.zero		1


	//   ....[57]....
        /*0834*/ 	.word	0x000105f0
        /*0838*/ 	.word	0x00000003
        /*083c*/ 	.word	0x00000000
        /*0840*/ 	.short	0x010a
        /*0842*/ 	.byte	0x3f
	.zero		1


	//   ....[58]....
        /*0844*/ 	.word	0x00010650
        /*0848*/ 	.word	0x00000007
        /*084c*/ 	.word	0x00022800
        /*0850*/ 	.short	0x010a
        /*0852*/ 	.byte	0x3f
	.zero		1


	//   ....[59]....
        /*0854*/ 	.word	0x000106a0
        /*0858*/ 	.word	0x00000006
        /*085c*/ 	.word	0x00022830
        /*0860*/ 	.short	0x010a
        /*0862*/ 	.byte	0x3f
	.zero		1


	//   ....[60]....
        /*0864*/ 	.word	0x000106f0
        /*0868*/ 	.word	0x00000006
        /*086c*/ 	.word	0x00022850
        /*0870*/ 	.short	0x010a
        /*0872*/ 	.byte	0x3f
	.zero		1


	//   ....[61]....
        /*0874*/ 	.word	0x00010750
        /*0878*/ 	.word	0x00000003
        /*087c*/ 	.word	0x00022830
        /*0880*/ 	.short	0x010a
        /*0882*/ 	.byte	0x3f
	.zero		1


	//   ....[62]....
        /*0884*/ 	.word	0x000107a0
        /*0888*/ 	.word	0x000000c7
        /*088c*/ 	.word	0x00022850
        /*0890*/ 	.short	0x010a
        /*0892*/ 	.byte	0x3f
	.zero		1


	//   ....[63]....
        /*0894*/ 	.word	0x00010800
        /*0898*/ 	.word	0x00000003
        /*089c*/ 	.word	0x00022830
        /*08a0*/ 	.short	0x010a
        /*08a2*/ 	.byte	0x3f
	.zero		1


	//   ....[64]....
        /*08a4*/ 	.word	0x00010850
        /*08a8*/ 	.word	0x000000b5
        /*08ac*/ 	.word	0x00022850
        /*08b0*/ 	.short	0x010a
        /*08b2*/ 	.byte	0x3f
	.zero		1


	//   ....[65]....
        /*08b4*/ 	.word	0x000109a0
        /*08b8*/ 	.word	0x00000003
        /*08bc*/ 	.word	0x00022840
        /*08c0*/ 	.short	0x010a
        /*08c2*/ 	.byte	0x3f
	.zero		1


	//   ....[66]....
        /*08c4*/ 	.word	0x00011430
        /*08c8*/ 	.word	0x00000011
        /*08cc*/ 	.word	0x00022820
        /*08d0*/ 	.short	0x010a
        /*08d2*/ 	.byte	0x3f
	.zero		1


	//   ....[67]....
        /*08d4*/ 	.word	0x00011480
        /*08d8*/ 	.word	0x00000002
        /*08dc*/ 	.word	0x00022860
        /*08e0*/ 	.short	0x010a
        /*08e2*/ 	.byte	0x3f
	.zero		1


	//   ....[68]....
        /*08e4*/ 	.word	0x000114d0
        /*08e8*/ 	.word	0x00000003
        /*08ec*/ 	.word	0x00022840
        /*08f0*/ 	.short	0x010a
        /*08f2*/ 	.byte	0x3f
	.zero		1


	//   ....[69]....
        /*08f4*/ 	.word	0x00011520
        /*08f8*/ 	.word	0x00000003
        /*08fc*/ 	.word	0x00022860
        /*0900*/ 	.short	0x010a
        /*0902*/ 	.byte	0x3f
	.zero		1


	//   ....[70]....
        /*0904*/ 	.word	0x00011570
        /*0908*/ 	.word	0x00000004
        /*090c*/ 	.word	0x00022840
        /*0910*/ 	.short	0x010a
        /*0912*/ 	.byte	0x3f
	.zero		1


	//   ....[71]....
        /*0914*/ 	.word	0x000115c0
        /*0918*/ 	.word	0x00000004
        /*091c*/ 	.word	0x00022860
        /*0920*/ 	.short	0x010a
        /*0922*/ 	.byte	0x3f
	.zero		1


	//   ....[72]....
        /*0924*/ 	.word	0x00011610
        /*0928*/ 	.word	0x00000004
        /*092c*/ 	.word	0x00022840
        /*0930*/ 	.short	0x010a
        /*0932*/ 	.byte	0x3f
	.zero		1


	//   ....[73]....
        /*0934*/ 	.word	0x00011660
        /*0938*/ 	.word	0x00000004
        /*093c*/ 	.word	0x00022860
        /*0940*/ 	.short	0x010a
        /*0942*/ 	.byte	0x3f
	.zero		1


	//   ....[74]....
        /*0944*/ 	.word	0x00011750
        /*0948*/ 	.word	0x00000000
        /*094c*/ 	.word	0x00022820
        /*0950*/ 	.short	0x010a
        /*0952*/ 	.byte	0x3f
	.zero		1


	//   ....[75]....
        /*0954*/ 	.word	0x000118f0
        /*0958*/ 	.word	0x00000006
        /*095c*/ 	.word	0x00000000
        /*0960*/ 	.short	0x010a
        /*0962*/ 	.byte	0x3f
	.zero		1


	//   ....[76]....
        /*0964*/ 	.word	0x00011940
        /*0968*/ 	.word	0x00000003
        /*096c*/ 	.word	0x00000000
        /*0970*/ 	.short	0x010a
        /*0972*/ 	.byte	0x3f
	.zero		1


	//   ....[77]....
        /*0974*/ 	.word	0x00011990
        /*0978*/ 	.word	0x00000012
        /*097c*/ 	.word	0x00000000
        /*0980*/ 	.short	0x010a
        /*0982*/ 	.byte	0x3f
	.zero		1


	//----- nvinfo : EIATTR_NUM_MBARRIERS
	.align		4
.L_503:
        /*0984*/ 	.byte	0x03, 0x38
        /*0986*/ 	.short	0x0016


	//----- nvinfo : EIATTR_EXIT_INSTR_OFFSETS
	.align		4
        /*0988*/ 	.byte	0x04, 0x1c
        /*098a*/ 	.short	(.L_505 - .L_504)


	//   ....[0]....
.L_504:
        /*098c*/ 	.word	0x00000a40


	//   ....[1]....
        /*0990*/ 	.word	0x0000be80


	//   ....[2]....
        /*0994*/ 	.word	0x00010640


	//----- nvinfo : EIATTR_MAX_THREADS
	.align		4
.L_505:
        /*0998*/ 	.byte	0x04, 0x05
        /*099a*/ 	.short	(.L_507 - .L_506)
.L_506:
        /*099c*/ 	.word	0x00000180
        /*09a0*/ 	.word	0x00000001
        /*09a4*/ 	.word	0x00000001


	//----- nvinfo : EIATTR_CRS_STACK_SIZE
	.align		4
.L_507:
        /*09a8*/ 	.byte	0x04, 0x1e
        /*09aa*/ 	.short	(.L_509 - .L_508)
.L_508:
        /*09ac*/ 	.word	0x00000000


	//----- nvinfo : EIATTR_CBANK_PARAM_SIZE
	.align		4
.L_509:
        /*09b0*/ 	.byte	0x03, 0x19
        /*09b2*/ 	.short	0x0af0


	//----- nvinfo : EIATTR_PARAM_CBANK
	.align		4
        /*09b4*/ 	.byte	0x04, 0x0a
        /*09b6*/ 	.short	(.L_511 - .L_510)
	.align		4
.L_510:
        /*09b8*/ 	.word	index@(.nv.constant0._ZN7cutlass13device_kernelIN5flash11enable_sm90INS1_16FlashAttnFwdSm90INS1_25CollectiveMainloopFwdSm90ILi2EN4cute5tupleIJNS5_1CILi1EEES8_S8_EEENS6_IJNS7_ILi128EEENS7_ILi96EEENS7_ILi64EEEEEELi256ENS_10bfloat16_tEfNS_4arch4Sm90ELb1ELb0ELb1ELb0ELb0ELb0ELb0ELb1ELb0ELb1ELb0ELb0EEENS1_21CollectiveEpilogueFwdINS6_IJSA_NS7_ILi256EEESB_EEES9_SE_SG_Li256ELb0ELb1ELb0ELb0EEENS1_30DynamicPersistentTileSchedulerILi256ELi128ELb0ELb1ELb1EEEEEEEEEvNT_6ParamsE)
        /*09bc*/ 	.short	0x0210
        /*09be*/ 	.short	0x0af0


	//----- nvinfo : EIATTR_SW_WAR
	.align		4
.L_511:
        /*09c0*/ 	.byte	0x04, 0x36
        /*09c2*/ 	.short	(.L_513 - .L_512)
.L_512:
        /*09c4*/ 	.word	0x00000008
.L_513:


//--------------------- .nv.info._ZN7cutlass13device_kernelIN5flash11enable_sm90INS1_16FlashAttnFwdSm90INS1_25CollectiveMainloopFwdSm90ILi2EN4cute5tupleIJNS5_1CILi1EEES8_S8_EEENS6_IJNS7_ILi128EEENS7_ILi96EEENS7_ILi64EEEEEELi256ENS_10bfloat16_tEfNS_4arch4Sm90ELb1ELb0ELb1ELb0ELb0ELb0ELb1ELb1ELb0ELb1ELb0ELb0EEENS1_21CollectiveEpilogueFwdINS6_IJSA_NS7_ILi256EEESB_EEES9_SE_SG_Li256ELb0ELb1ELb0ELb0EEENS1_30DynamicPersistentTileSchedulerILi256ELi128ELb0ELb1ELb1EEEEEEEEEvNT_6ParamsE --------------------------
	.section	.nv.info._ZN7cutlass13device_kernelIN5flash11enable_sm90INS1_16FlashAttnFwdSm90INS1_25CollectiveMainloopFwdSm90ILi2EN4cute5tupleIJNS5_1CILi1EEES8_S8_EEENS6_IJNS7_ILi128EEENS7_ILi96EEENS7_ILi64EEEEEELi256ENS_10bfloat16_tEfNS_4arch4Sm90ELb1ELb0ELb1ELb0ELb0ELb0ELb1ELb1ELb0ELb1ELb0ELb0EEENS1_21CollectiveEpilogueFwdINS6_IJSA_NS7_ILi256EEESB_EEES9_SE_SG_Li256ELb0ELb1ELb0ELb0EEENS1_30DynamicPersistentTileSchedulerILi256ELi128ELb0ELb1ELb1EEEEEEEEEvNT_6ParamsE,"",@"SHT_CUDA_INFO"
	.sectionflags	@""
	.align	4


	//----- nvinfo : EIATTR_CUDA_API_VERSION
	.align		4
        /*0000*/ 	.byte	0x04, 0x37
        /*0002*/ 	.short	(.L_515 - .L_514)
.L_514:
        /*0004*/ 	.word	0x00000082


	//----- nvinfo : EIATTR_KPARAM_INFO
	.align		4
.L_515:
        /*0008*/ 	.byte	0x04, 0x17
        /*000a*/ 	.short	(.L_517 - .L_516)
.L_516:
        /*000c*/ 	.word	0x00000000
        /*0010*/ 	.short	0x0000
        /*0012*/ 	.short	0x0070
        /*0014*/ 	.byte	0x00, 0xf0, 0x01, 0x2e


	//----- nvinfo : EIATTR_SPARSE_MMA_MASK
	.align		4
.L_517:
        /*0018*/ 	.byte	0x03, 0x50
        /*001a*/ 	.short	0x0000


	//----- nvinfo : EIATTR_MAXREG_COUNT
	.align		4
        /*001c*/ 	.byte	0x03, 0x1b
        /*001e*/ 	.short	0x00a8


	//----- nvinfo : EIATTR_NUM_BARRIERS
	.align		4
        /*0020*/ 	.byte	0x02, 0x4c
        /*0022*/ 	.byte	0x10
	.zero		1


	//----- nvinfo : EIATTR_EXTERNS
	.align		4
        /*0024*/ 	.byte	0x04, 0x0f
        /*0026*/ 	.short	(.L_519 - .L_518)


	//   ....[0]....
	.align		4
.L_518:
        /*0028*/ 	.word	index@(__assertfail)


	//----- nvinfo : EIATTR_ANNOTATIONS
	.align		4
.L_519:
        /*002c*/ 	.byte	0x04, 0x55
        /*002e*/ 	.short	(.L_521 - .L_520)


	//   ....[0]....
.L_520:
        /* <DEDUP_REMOVED lines=42> */


	//----- nvinfo : EIATTR_MERCURY_ISA_VERSION
	.align		4
.L_521:
        /*02b8*/ 	.byte	0x03, 0x5f
        /*02ba*/ 	.short	0x0101


	//----- nvinfo : EIATTR_INT_WARP_WIDE_INSTR_OFFSETS
	.align		4
        /*02bc*/ 	.byte	0x04, 0x31
        /*02be*/ 	.short	(.L_523 - .L_522)


	//   ....[0]....
.L_522:
        /*02c0*/ 	.word	0x00000130


	//   ....[1]....
        /*02c4*/ 	.word	0x00000170


	//   ....[2]....
        /*02c8*/ 	.word	0x000001e0


	//   ....[3]....
        /*02cc*/ 	.word	0x000001f0


	//   ....[4]....
        /*02d0*/ 	.word	0x0000dd10


	//   ....[5]....
        /*02d4*/ 	.word	0x0000ddb0


	//   ....[6]....
        /*02d8*/ 	.word	0x000123d0


	//   ....[7]....
        /*02dc*/ 	.word	0x00012470


	//----- nvinfo : EIATTR_COOP_GROUP_MASK_REGIDS
	.align		4
.L_523:
        /*02e0*/ 	.byte	0x04, 0x29
        /*02e2*/ 	.short	(.L_525 - .L_524)


	//   ....[0]....
.L_524:
        /*02e4*/ 	.word	0xffffffff


	//   ....[1]....
        /*02e8*/ 	.word	0xffffffff


	//   ....[2]....
        /*02ec*/ 	.word	0xffffffff


	//   ....[3]....
        /*02f0*/ 	.word	0xffffffff


	//   ....[4]....
        /*02f4*/ 	.word	0xffffffff


	//   ....[5]....
        /*02f8*/ 	.word	0xffffffff


	//   ....[6]....
        /*02fc*/ 	.word	0xffffffff


	//   ....[7]....
        /*0300*/ 	.word	0xffffffff


	//   ....[8]....
        /*0304*/ 	.word	0xffffffff


	//   ....[9]....
        /*0308*/ 	.word	0xffffffff


	//   ....[10]....
        /*030c*/ 	.word	0xffffffff


	//   ....[11]....
        /*0310*/ 	.word	0xffffffff


	//   ....[12]....
        /*0314*/ 	.word	0xffffffff


	//   ....[13]....
        /*0318*/ 	.word	0xffffffff


	//   ....[14]....
        /*031c*/ 	.word	0xffffffff


	//   ....[15]....
        /*0320*/ 	.word	0xffffffff


	//   ....[16]....
        /*0324*/ 	.word	0xffffffff


	//   ....[17]....
        /*0328*/ 	.word	0xffffffff


	//   ....[18]....
        /*032c*/ 	.word	0xffffffff


	//   ....[19]....
        /*0330*/ 	.word	0xffffffff


	//   ....[20]....
        /*0334*/ 	.word	0xffffffff


	//   ....[21]....
        /*0338*/ 	.word	0xffffffff


	//   ....[22]....
        /*033c*/ 	.word	0xffffffff


	//   ....[23]....
        /*0340*/ 	.word	0xffffffff


	//   ....[24]....
        /*0344*/ 	.word	0xffffffff


	//   ....[25]....
        /*0348*/ 	.word	0xffffffff


	//   ....[26]....
        /*034c*/ 	.word	0xffffffff


	//   ....[27]....
        /*0350*/ 	.word	0xffffffff


	//   ....[28]....
        /*0354*/ 	.word	0xffffffff


	//   ....[29]....
        /*0358*/ 	.word	0xffffffff


	//   ....[30]....
        /*035c*/ 	.word	0xffffffff


	//   ....[31]....
        /*0360*/ 	.word	0xffffffff


	//   ....[32]....
        /*0364*/ 	.word	0xffffffff


	//   ....[33]....
        /*0368*/ 	.word	0xffffffff


	//   ....[34]....
        /*036c*/ 	.word	0xffffffff


	//   ....[35]....
        /*0370*/ 	.word	0xffffffff


	//   ....[36]....
        /*0374*/ 	.word	0xffffffff


	//   ....[37]....
        /*0378*/ 	.word	0xffffffff


	//   ....[38]....
        /*037c*/ 	.word	0xffffffff


	//   ....[39]....
        /*0380*/ 	.word	0xffffffff


	//   ....[40]....
        /*0384*/ 	.word	0xffffffff


	//   ....[41]....
        /*0388*/ 	.word	0xffffffff


	//   ....[42]....
        /*038c*/ 	.word	0xffffffff


	//   ....[43]....
        /*0390*/ 	.word	0xffffffff


	//   ....[44]....
        /*0394*/ 	.word	0xffffffff


	//   ....[45]....
        /*0398*/ 	.word	0xffffffff


	//   ....[46]....
        /*039c*/ 	.word	0xffffffff


	//   ....[47]....
        /*03a0*/ 	.word	0xffffffff


	//   ....[48]....
        /*03a4*/ 	.word	0xffffffff


	//   ....[49]....
        /*03a8*/ 	.word	0xffffffff


	//   ....[50]....
        /*03ac*/ 	.word	0xffffffff


	//   ....[51]....
        /*03b0*/ 	.word	0xffffffff


	//   ....[52]....
        /*03b4*/ 	.word	0xffffffff


	//   ....[53]....
        /*03b8*/ 	.word	0xffffffff


	//   ....[54]....
        /*03bc*/ 	.word	0xffffffff


	//   ....[55]....
        /*03c0*/ 	.word	0xffffffff


	//   ....[56]....
        /*03c4*/ 	.word	0xffffffff


	//   ....[57]....
        /*03c8*/ 	.word	0xffffffff


	//   ....[58]....
        /*03cc*/ 	.word	0xffffffff


	//   ....[59]....
        /*03d0*/ 	.word	0xffffffff


	//   ....[60]....
        /*03d4*/ 	.word	0xffffffff


	//   ....[61]....
        /*03d8*/ 	.word	0xffffffff


	//   ....[62]....
        /*03dc*/ 	.word	0xffffffff


	//   ....[63]....
        /*03e0*/ 	.word	0xffffffff


	//   ....[64]....
        /*03e4*/ 	.word	0xffffffff


	//   ....[65]....
        /*03e8*/ 	.word	0xffffffff


	//   ....[66]....
        /*03ec*/ 	.word	0xffffffff


	//   ....[67]....
        /*03f0*/ 	.word	0xffffffff


	//   ....[68]....
        /*03f4*/ 	.word	0xffffffff


	//   ....[69]....
        /*03f8*/ 	.word	0xffffffff


	//   ....[70]....
        /*03fc*/ 	.word	0xffffffff


	//   ....[71]....
        /*0400*/ 	.word	0xffffffff


	//   ....[72]....
        /*0404*/ 	.word	0xffffffff


	//   ....[73]....
        /*0408*/ 	.word	0xffffffff


	//   ....[74]....
        /*040c*/ 	.word	0xffffffff


	//   ....[75]....
        /*0410*/ 	.word	0xffffffff


	//   ....[76]....
        /*0414*/ 	.word	0xffffffff


	//   ....[77]....
        /*0418*/ 	.word	0xffffffff


	//   ....[78]....
        /*041c*/ 	.word	0xffffffff


	//   ....[79]....
        /*0420*/ 	.word	0xffffffff


	//   ....[80]....
        /*0424*/ 	.word	0xffffffff


	//   ....[81]....
        /*0428*/ 	.word	0xffffffff


	//   ....[82]....
        /*042c*/ 	.word	0xffffffff


	//   ....[83]....
        /*0430*/ 	.word	0xffffffff


	//   ....[84]....
        /*0434*/ 	.word	0x0500000f


	//   ....[85]....
        /*0438*/ 	.word	0x0500000f


	//   ....[86]....
        /*043c*/ 	.word	0x0500000f


	//   ....[87]....
        /*0440*/ 	.word	0x0500000f


	//   ....[88]....
        /*0444*/ 	.word	0x0500000f


	//   ....[89]....
        /*0448*/ 	.word	0x0500000f


	//   ....[90]....
        /*044c*/ 	.word	0x0500000f


	//   ....[91]....
        /*0450*/ 	.word	0x0500000f


	//   ....[92]....
        /*0454*/ 	.word	0x0500000f


	//   ....[93]....
        /*0458*/ 	.word	0x0500000f


	//   ....[94]....
        /*045c*/ 	.word	0x0500000f


	//   ....[95]....
        /*0460*/ 	.word	0x0500000f


	//   ....[96]....
        /*0464*/ 	.word	0x0500000f


	//   ....[97]....
        /*0468*/ 	.word	0x0500000f


	//   ....[98]....
        /*046c*/ 	.word	0x0500000f


	//   ....[99]....
        /*0470*/ 	.word	0x0500000f


	//   ....[100]....
        /*0474*/ 	.word	0x0500000f


	//   ....[101]....
        /*0478*/ 	.word	0x0500000f


	//   ....[102]....
        /*047c*/ 	.word	0x0500000f


	//   ....[103]....
        /*0480*/ 	.word	0x0500000f


	//   ....[104]....
        /*0484*/ 	.word	0x0500000f


	//   ....[105]....
        /*0488*/ 	.word	0x0500000f


	//   ....[106]....
        /*048c*/ 	.word	0x0500000f


	//   ....[107]....
        /*0490*/ 	.word	0x0500000f


	//   ....[108]....
        /*0494*/ 	.word	0x0500000f


	//   ....[109]....
        /*0498*/ 	.word	0x0500000f


	//   ....[110]....
        /*049c*/ 	.word	0x0500000f


	//   ....[111]....
        /*04a0*/ 	.word	0x0500000f


	//   ....[112]....
        /*04a4*/ 	.word	0x0500000f


	//   ....[113]....
        /*04a8*/ 	.word	0x0500000f


	//   ....[114]....
        /*04ac*/ 	.word	0x0500000f


	//   ....[115]....
        /*04b0*/ 	.word	0x0500000f


	//   ....[116]....
        /*04b4*/ 	.word	0x0500000f


	//   ....[117]....
        /*04b8*/ 	.word	0x0500000f


	//   ....[118]....
        /*04bc*/ 	.word	0x0500000f


	//----- nvinfo : EIATTR_COOP_GROUP_INSTR_OFFSETS
	.align		4
.L_525:
        /*04c0*/ 	.byte	0x04, 0x28
        /*04c2*/ 	.short	(.L_527 - .L_526)


	//   ....[0]....
.L_526:
        /*04c4*/ 	.word	0x00000070


	//   ....[1]....
        /*04c8*/ 	.word	0x00000140


	//   ....[2]....
        /*04cc*/ 	.word	0x00000190


	//   ....[3]....
        /*04d0*/ 	.word	0x000003e0


	//   ....[4]....
        /*04d4*/ 	.word	0x00000540


	//   ....[5]....
        /*04d8*/ 	.word	0x00000660


	//   ....[6]....
        /*04dc*/ 	.word	0x000007c0


	//   ....[7]....
        /*04e0*/ 	.word	0x00001730


	//   ....[8]....
        /*04e4*/ 	.word	0x00002b10


	//   ....[9]....
        /*04e8*/ 	.word	0x00002b50


	//   ....[10]....
        /*04ec*/ 	.word	0x00003780


	//   ....[11]....
        /*04f0*/ 	.word	0x00003850


	//   ....[12]....
        /*04f4*/ 	.word	0x00003860


	//   ....[13]....
        /*04f8*/ 	.word	0x00003890


	//   ....[14]....
        /*04fc*/ 	.word	0x000051c0


	//   ....[15]....
        /*0500*/ 	.word	0x000052a0


	//   ....[16]....
        /*0504*/ 	.word	0x00006020


	//   ....[17]....
        /*0508*/ 	.word	0x000060a0


	//   ....[18]....
        /*050c*/ 	.word	0x000060c0


	//   ....[19]....
        /*0510*/ 	.word	0x000060e0


	//   ....[20]....
        /*0514*/ 	.word	0x000089e0


	//   ....[21]....
        /*0518*/ 	.word	0x00008a30


	//   ....[22]....
        /*051c*/ 	.word	0x00008a50


	//   ....[23]....
        /*0520*/ 	.word	0x00008a70


	//   ....[24]....
        /*0524*/ 	.word	0x0000a060


	//   ....[25]....
        /*0528*/ 	.word	0x0000a0a0


	//   ....[26]....
        /*052c*/ 	.word	0x0000a150


	//   ....[27]....
        /*0530*/ 	.word	0x0000a1b0


	//   ....[28]....
        /*0534*/ 	.word	0x0000bd30


	//   ....[29]....
        /*0538*/ 	.word	0x0000bd60


	//   ....[30]....
        /*053c*/ 	.word	0x0000bd90


	//   ....[31]....
        /*0540*/ 	.word	0x0000bdf0


	//   ....[32]....
        /*0544*/ 	.word	0x0000c2e0


	//   ....[33]....
        /*0548*/ 	.word	0x0000c310


	//   ....[34]....
        /*054c*/ 	.word	0x0000c470


	//   ....[35]....
        /*0550*/ 	.word	0x0000c490


	//   ....[36]....
        /*0554*/ 	.word	0x0000c5e0


	//   ....[37]....
        /*0558*/ 	.word	0x0000c600


	//   ....[38]....
        /*055c*/ 	.word	0x0000c760


	//   ....[39]....
        /*0560*/ 	.word	0x0000c780


	//   ....[40]....
        /*0564*/ 	.word	0x0000cf30


	//   ....[41]....
        /*0568*/ 	.word	0x0000cf50


	//   ....[42]....
        /*056c*/ 	.word	0x0000d0a0


	//   ....[43]....
        /*0570*/ 	.word	0x0000d0c0


	//   ....[44]....
        /*0574*/ 	.word	0x0000d210


	//   ....[45]....
        /*0578*/ 	.word	0x0000d230


	//   ....[46]....
        /*057c*/ 	.word	0x0000d390


	//   ....[47]....
        /*0580*/ 	.word	0x0000d3b0


	//   ....[48]....
        /*0584*/ 	.word	0x0000d5c0


	//   ....[49]....
        /*0588*/ 	.word	0x0000e330


	//   ....[50]....
        /*058c*/ 	.word	0x0000eca0


	//   ....[51]....
        /*0590*/ 	.word	0x0000ece0


	//   ....[52]....
        /*0594*/ 	.word	0x0000ed00


	//   ....[53]....
        /*0598*/ 	.word	0x0000ed30


	//   ....[54]....
        /*059c*/ 	.word	0x0000ee00


	//   ....[55]....
        /*05a0*/ 	.word	0x0000ee60


	//   ....[56]....
        /*05a4*/ 	.word	0x0000ee70


	//   ....[57]....
        /*05a8*/ 	.word	0x0000ef10


	//   ....[58]....
        /*05ac*/ 	.word	0x0000ef40


	//   ....[59]....
        /*05b0*/ 	.word	0x0000efc0


	//   ....[60]....
        /*05b4*/ 	.word	0x0000eff0


	//   ....[61]....
        /*05b8*/ 	.word	0x0000f070


	//   ....[62]....
        /*05bc*/ 	.word	0x0000f0a0


	//   ....[63]....
        /*05c0*/ 	.word	0x0000f0c0


	//   ....[64]....
        /*05c4*/ 	.word	0x0000f110


	//   ....[65]....
        /*05c8*/ 	.word	0x0000f120


	//   ....[66]....
        /*05cc*/ 	.word	0x0000f860


	//   ....[67]....
        /*05d0*/ 	.word	0x0000f880


	//   ....[68]....
        /*05d4*/ 	.word	0x0000f8c0


	//   ....[69]....
        /*05d8*/ 	.word	0x0000f970


	//   ....[70]....
        /*05dc*/ 	.word	0x0000fa00


	//   ....[71]....
        /*05e0*/ 	.word	0x0000fa10


	//   ....[72]....
        /*05e4*/ 	.word	0x0000faa0


	//   ....[73]....
        /*05e8*/ 	.word	0x0000fab0


	//   ....[74]....
        /*05ec*/ 	.word	0x0000fb20


	//   ....[75]....
        /*05f0*/ 	.word	0x0000fb30


	//   ....[76]....
        /*05f4*/ 	.word	0x0000fbb0


	//   ....[77]....
        /*05f8*/ 	.word	0x0000fbc0


	//   ....[78]....
        /*05fc*/ 	.word	0x0000fc40


	//   ....[79]....
        /*0600*/ 	.word	0x0000fc50


	//   ....[80]....
        /*0604*/ 	.word	0x0000fcd0


	//   ....[81]....
        /*0608*/ 	.word	0x0000fce0


	//   ....[82]....
        /*060c*/ 	.word	0x000125c0


	//   ....[83]....
        /*0610*/ 	.word	0x000127b0


	//   ....[84]....
        /*0614*/ 	.word	0x00012d70


	//   ....[85]....
        /*0618*/ 	.word	0x00012ed0


	//   ....[86]....
        /*061c*/ 	.word	0x00012f40


	//   ....[87]....
        /*0620*/ 	.word	0x00013070


	//   ....[88]....
        /*0624*/ 	.word	0x000130f0


	//   ....[89]....
        /*0628*/ 	.word	0x00013200


	//   ....[90]....
        /*062c*/ 	.word	0x00013260


	//   ....[91]....
        /*0630*/ 	.word	0x00013380


	//   ....[92]....
        /*0634*/ 	.word	0x000133e0


	//   ....[93]....
        /*0638*/ 	.word	0x00013500


	//   ....[94]....
        /*063c*/ 	.word	0x00013560


	//   ....[95]....
        /*0640*/ 	.word	0x00013680


	//   ....[96]....
        /*0644*/ 	.word	0x000136e0


	//   ....[97]....
        /*0648*/ 	.word	0x000137f0


	//   ....[98]....
        /*064c*/ 	.word	0x00013840


	//   ....[99]....
        /*0650*/ 	.word	0x00013940


	//   ....[100]....
        /*0654*/ 	.word	0x00013990


	//   ....[101]....
        /*0658*/ 	.word	0x00013a30


	//   ....[102]....
        /*065c*/ 	.word	0x00013af0


	//   ....[103]....
        /*0660*/ 	.word	0x00013e00


	//   ....[104]....
        /*0664*/ 	.word	0x00013e50


	//   ....[105]....
        /*0668*/ 	.word	0x00013f60


	//   ....[106]....
        /*066c*/ 	.word	0x00013fb0


	//   ....[107]....
        /*0670*/ 	.word	0x000140c0


	//   ....[108]....
        /*0674*/ 	.word	0x00014110


	//   ....[109]....
        /*0678*/ 	.word	0x00014220


	//   ....[110]....
        /*067c*/ 	.word	0x00014270


	//   ....[111]....
        /*0680*/ 	.word	0x00014390


	//   ....[112]....
        /*0684*/ 	.word	0x000143e0


	//   ....[113]....
        /*0688*/ 	.word	0x000144e0


	//   ....[114]....
        /*068c*/ 	.word	0x00014530


	//   ....[115]....
        /*0690*/ 	.word	0x00014630


	//   ....[116]....
        /*0694*/ 	.word	0x00014680


	//   ....[117]....
        /*0698*/ 	.word	0x000149a0


	//   ....[118]....
        /*069c*/ 	.word	0x00014ac0


	//----- nvinfo : EIATTR_REG_RECONFIG
	.align		4
.L_527:
        /*06a0*/ 	.byte	0x01, 0x54
	.zero		2


	//----- nvinfo : EIATTR_SYSCALL_OFFSETS
	.align		4
        /*06a4*/ 	.byte	0x04, 0x46
        /*06a6*/ 	.short	(.L_529 - .L_528)


	//   ....[0]....
.L_528:
        /*06a8*/ 	.word	0x00001990


	//   ....[1]....
        /*06ac*/ 	.word	0x0000df20


	//   ....[2]....
        /*06b0*/ 	.word	0x0000e070


	//   ....[3]....
        /*06b4*/ 	.word	0x0000e160


	//   ....[4]....
        /*06b8*/ 	.word	0x0000e8e0


	//   ....[5]....
        /*06bc*/ 	.word	0x0000f480


	//----- nvinfo : EIATTR_MBARRIER_INSTR_OFFSETS
	.align		4
.L_529:
        /*06c0*/ 	.byte	0x04, 0x39
        /*06c2*/ 	.short	(.L_531 - .L_530)


	//   ....[0]....
.L_530:
        /*06c4*/ 	.word	0x00000280
        /*06c8*/ 	.word	0x000000ff
        /*06cc*/ 	.word	0x00032400
        /*06d0*/ 	.short	0x0100
        /*06d2*/ 	.byte	0x08
	.zero		1


	//   ....[1]....
        /*06d4*/ 	.word	0x00000290
        /*06d8*/ 	.word	0x000000ff
        /*06dc*/ 	.word	0x00032410
        /*06e0*/ 	.short	0x0100
        /*06e2*/ 	.byte	0x08
	.zero		1


	//   ....[2]....
        /*06e4*/ 	.word	0x000002a0
        /*06e8*/ 	.word	0x000000ff
        /*06ec*/ 	.word	0x00032420
        /*06f0*/ 	.short	0x0100
        /*06f2*/ 	.byte	0x08
	.zero		1


	//   ....[3]....
        /*06f4*/ 	.word	0x00000390
        /*06f8*/ 	.word	0x000000ff
        /*06fc*/ 	.word	0x00032430
        /*0700*/ 	.short	0x0100
        /*0702*/ 	.byte	0x08
	.zero		1


	//   ....[4]....
        /*0704*/ 	.word	0x000003a0
        /*0708*/ 	.word	0x000000ff
        /*070c*/ 	.word	0x00032440
        /*0710*/ 	.short	0x0100
        /*0712*/ 	.byte	0x08
	.zero		1


	//   ....[5]....
        /*0714*/ 	.word	0x000003b0
        /*0718*/ 	.word	0x000000ff
        /*071c*/ 	.word	0x00032438
        /*0720*/ 	.short	0x0100
        /*0722*/ 	.byte	0x08
	.zero		1


	//   ....[6]....
        /*0724*/ 	.word	0x000003c0
        /*0728*/ 	.word	0x000000ff
        /*072c*/ 	.word	0x00032448
        /*0730*/ 	.short	0x0100
        /*0732*/ 	.byte	0x08
	.zero		1


	//   ....[7]....
        /*0734*/ 	.word	0x000004f0
        /*0738*/ 	.word	0x000000ff
        /*073c*/ 	.word	0x00032450
        /*0740*/ 	.short	0x0100
        /*0742*/ 	.byte	0x08
	.zero		1


	//   ....[8]....
        /*0744*/ 	.word	0x00000500
        /*0748*/ 	.word	0x000000ff
        /*074c*/ 	.word	0x00032460
        /*0750*/ 	.short	0x0100
        /*0752*/ 	.byte	0x08
	.zero		1


	//   ....[9]....
        /*0754*/ 	.word	0x00000510
        /*0758*/ 	.word	0x000000ff
        /*075c*/ 	.word	0x00032458
        /*0760*/ 	.short	0x0100
        /*0762*/ 	.byte	0x08
	.zero		1


	//   ....[10]....
        /*0764*/ 	.word	0x00000520
        /*0768*/ 	.word	0x000000ff
        /*076c*/ 	.word	0x00032468
        /*0770*/ 	.short	0x0100
        /*0772*/ 	.byte	0x08
	.zero		1


	//   ....[11]....
        /*0774*/ 	.word	0x00000610
        /*0778*/ 	.word	0x000000ff
        /*077c*/ 	.word	0x00032470
        /*0780*/ 	.short	0x0100
        /*0782*/ 	.byte	0x06
	.zero		1


	//   ....[12]....
        /*0784*/ 	.word	0x00000620
        /*0788*/ 	.word	0x000000ff
        /*078c*/ 	.word	0x00032480
        /*0790*/ 	.short	0x0100
        /*0792*/ 	.byte	0x06
	.zero		1


	//   ....[13]....
        /*0794*/ 	.word	0x00000630
        /*0798*/ 	.word	0x000000ff
        /*079c*/ 	.word	0x00032478
        /*07a0*/ 	.short	0x0100
        /*07a2*/ 	.byte	0x06
	.zero		1


	//   ....[14]....
        /*07a4*/ 	.word	0x00000640
        /*07a8*/ 	.word	0x000000ff
        /*07ac*/ 	.word	0x00032488
        /*07b0*/ 	.short	0x0100
        /*07b2*/ 	.byte	0x06
	.zero		1


	//   ....[15]....
        /*07b4*/ 	.word	0x00000770
        /*07b8*/ 	.word	0x000000ff
        /*07bc*/ 	.word	0x00032490
        /*07c0*/ 	.short	0x0100
        /*07c2*/ 	.byte	0x08
	.zero		1


	//   ....[16]....
        /*07c4*/ 	.word	0x00000780
        /*07c8*/ 	.word	0x000000ff
        /*07cc*/ 	.word	0x000324a0
        /*07d0*/ 	.short	0x0100
        /*07d2*/ 	.byte	0x08
	.zero		1


	//   ....[17]....
        /*07d4*/ 	.word	0x00000790
        /*07d8*/ 	.word	0x000000ff
        /*07dc*/ 	.word	0x00032498
        /*07e0*/ 	.short	0x0100
        /*07e2*/ 	.byte	0x08
	.zero		1


	//   ....[18]....
        /*07e4*/ 	.word	0x000007a0
        /*07e8*/ 	.word	0x000000ff
        /*07ec*/ 	.word	0x000324a8
        /*07f0*/ 	.short	0x0100
        /*07f2*/ 	.byte	0x08
	.zero		1


	//   ....[19]....
        /*07f4*/ 	.word	0x000008d0
        /*07f8*/ 	.word	0x000000ff
        /*07fc*/ 	.word	0x000324b0
        /*0800*/ 	.short	0x0100
        /*0802*/ 	.byte	0x08
	.zero		1


	//   ....[20]....
        /*0804*/ 	.word	0x000008e0
        /*0808*/ 	.word	0x000000ff
        /*080c*/ 	.word	0x000324c0
        /*0810*/ 	.short	0x0100
        /*0812*/ 	.byte	0x08
	.zero		1


	//   ....[21]....
        /*0814*/ 	.word	0x000008f0
        /*0818*/ 	.word	0x000000ff
        /*081c*/ 	.word	0x000324b8
        /*0820*/ 	.short	0x0100
        /*0822*/ 	.byte	0x08
	.zero		1


	//   ....[22]....
        /*0824*/ 	.word	0x00000900
        /*0828*/ 	.word	0x000000ff
        /*082c*/ 	.word	0x000324c8
        /*0830*/ 	.short	0x0100
        /*0832*/ 	.byte	0x08
	.zero		1


	//   ....[23]....
        /*0834*/ 	.word	0x00001a50
        /*0838*/ 	.word	0x00000005
        /*083c*/ 	.word	0x00032400
        /*0840*/ 	.short	0x010a
        /*0842*/ 	.byte	0x3f
	.zero		1


	//   ....[24]....
        /*0844*/ 	.word	0x00001b30
        /*0848*/ 	.word	0x00000000
        /*084c*/ 	.word	0x00032430
        /*0850*/ 	.short	0x010a
        /*0852*/ 	.byte	0x3f
	.zero		1


	//   ....[25]....
        /*0854*/ 	.word	0x00001b70
        /*0858*/ 	.word	0x00000000
        /*085c*/ 	.word	0x00032430
        /*0860*/ 	.short	0x010a
        /*0862*/ 	.byte	0x3f
	.zero		1


	//   ....[26]....
        /*0864*/ 	.word	0x00001e70
        /*0868*/ 	.word	0x00000005
        /*086c*/ 	.word	0x00032410
        /*0870*/ 	.short	0x010a
        /*0872*/ 	.byte	0x3f
	.zero		1


	//   ....[27]....
        /*0874*/ 	.word	0x00001eb0
        /*0878*/ 	.word	0x00000000
        /*087c*/ 	.word	0x00032450
        /*0880*/ 	.short	0x010a
        /*0882*/ 	.byte	0x3f
	.zero		1


	//   ....[28]....
        /*0884*/ 	.word	0x00001ef0
        /*0888*/ 	.word	0x00000000
        /*088c*/ 	.word	0x00032450
        /*0890*/ 	.short	0x010a
        /*0892*/ 	.byte	0x3f
	.zero		1


	//   ....[29]....
        /*0894*/ 	.word	0x00003b70
        /*0898*/ 	.word	0x00000018
        /*089c*/ 	.word	0x00000000
        /*08a0*/ 	.short	0x0101
        /*08a2*/ 	.byte	0x3f
	.zero		1


	//   ....[30]....
        /*08a4*/ 	.word	0x000045f0
        /*08a8*/ 	.word	0x00000000
        /*08ac*/ 	.word	0x00000000
        /*08b0*/ 	.short	0x0101
        /*08b2*/ 	.byte	0x3f
	.zero		1


	//   ....[31]....
        /*08b4*/ 	.word	0x000047a0
        /*08b8*/ 	.word	0x000000ff
        /*08bc*/ 	.word	0x00032430
        /*08c0*/ 	.short	0x010a
        /*08c2*/ 	.byte	0x04
	.zero		1


	//   ....[32]....
        /*08c4*/ 	.word	0x000047e0
        /*08c8*/ 	.word	0x000000ff
        /*08cc*/ 	.word	0x00032430
        /*08d0*/ 	.short	0x010a
        /*08d2*/ 	.byte	0x04
	.zero		1


	//   ....[33]....
        /*08d4*/ 	.word	0x000049f0
        /*08d8*/ 	.word	0x000000ff
        /*08dc*/ 	.word	0x00032450
        /*08e0*/ 	.short	0x010a
        /*08e2*/ 	.byte	0x04
	.zero		1


	//   ....[34]....
        /*08e4*/ 	.word	0x00004a30
        /*08e8*/ 	.word	0x000000ff
        /*08ec*/ 	.word	0x00032450
        /*08f0*/ 	.short	0x010a
        /*08f2*/ 	.byte	0x04
	.zero		1


	//   ....[35]....
        /*08f4*/ 	.word	0x000062f0
        /*08f8*/ 	.word	0x00000098
        /*08fc*/ 	.word	0x00000000
        /*0900*/ 	.short	0x0101
        /*0902*/ 	.byte	0x3f
	.zero		1


	//   ....[36]....
        /*0904*/ 	.word	0x00007700
        /*0908*/ 	.word	0x000000bb
        /*090c*/ 	.word	0x00000000
        /*0910*/ 	.short	0x0101
        /*0912*/ 	.byte	0x3f
	.zero		1


	//   ....[37]....
        /*0914*/ 	.word	0x00007840
        /*0918*/ 	.word	0x000000ff
        /*091c*/ 	.word	0x00032430
        /*0920*/ 	.short	0x010a
        /*0922*/ 	.byte	0x05
	.zero		1


	//   ....[38]....
        /*0924*/ 	.word	0x00007880
        /*0928*/ 	.word	0x000000ff
        /*092c*/ 	.word	0x00032430
        /*0930*/ 	.short	0x010a
        /*0932*/ 	.byte	0x05
	.zero		1


	//   ....[39]....
        /*0934*/ 	.word	0x00007a90
        /*0938*/ 	.word	0x000000ff
        /*093c*/ 	.word	0x00032450
        /*0940*/ 	.short	0x010a
        /*0942*/ 	.byte	0x05
	.zero		1


	//   ....[40]....
        /*0944*/ 	.word	0x00007ad0
        /*0948*/ 	.word	0x000000ff
        /*094c*/ 	.word	0x00032450
        /*0950*/ 	.short	0x010a
        /*0952*/ 	.byte	0x05
	.zero		1


	//   ....[41]....
        /*0954*/ 	.word	0x00008cb0
        /*0958*/ 	.word	0x00000098
        /*095c*/ 	.word	0x00000000
        /*0960*/ 	.short	0x0101
        /*0962*/ 	.byte	0x3f
	.zero		1


	//   ....[42]....
        /*0964*/ 	.word	0x0000a040
        /*0968*/ 	.word	0x000000d7
        /*096c*/ 	.word	0x00000000
        /*0970*/ 	.short	0x0101
        /*0972*/ 	.byte	0x3f
	.zero		1


	//   ....[43]....
        /*0974*/ 	.word	0x0000c320
        /*0978*/ 	.word	0x000000c2
        /*097c*/ 	.word	0x00000000
        /*0980*/ 	.short	0x0101
        /*0982*/ 	.byte	0x3f
	.zero		1


	//   ....[44]....
        /*0984*/ 	.word	0x0000e570
        /*0988*/ 	.word	0x00000000
        /*098c*/ 	.word	0x00032440
        /*0990*/ 	.short	0x010a
        /*0992*/ 	.byte	0x3f
	.zero		1


	//   ....[45]....
        /*0994*/ 	.word	0x0000f250
        /*0998*/ 	.word	0x00000011
        /*099c*/ 	.word	0x00032400
        /*09a0*/ 	.short	0x0107
        /*09a2*/ 	.byte	0x3f
	.zero		1


	//   ....[46]....
        /*09a4*/ 	.word	0x0000f2f0
        /*09a8*/ 	.word	0x00000011
        /*09ac*/ 	.word	0x00032400
        /*09b0*/ 	.short	0x0101
        /*09b2*/ 	.byte	0x3f
	.zero		1


	//   ....[47]....
        /*09b4*/ 	.word	0x0000fdf0
        /*09b8*/ 	.word	0x00000011
        /*09bc*/ 	.word	0x00032410
        /*09c0*/ 	.short	0x0107
        /*09c2*/ 	.byte	0x3f
	.zero		1


	//   ....[48]....
        /*09c4*/ 	.word	0x0000fef0
        /*09c8*/ 	.word	0x00000011
        /*09cc*/ 	.word	0x00032410
        /*09d0*/ 	.short	0x0101
        /*09d2*/ 	.byte	0x3f
	.zero		1


	//   ....[49]....
        /*09d4*/ 	.word	0x0000ff10
        /*09d8*/ 	.word	0x00000011
        /*09dc*/ 	.word	0x00032420
        /*09e0*/ 	.short	0x010a
        /*09e2*/ 	.byte	0x3f
	.zero		1


	//   ....[50]....
        /*09e4*/ 	.word	0x0000ffe0
        /*09e8*/ 	.word	0x00000002
        /*09ec*/ 	.word	0x00032460
        /*09f0*/ 	.short	0x010a
        /*09f2*/ 	.byte	0x3f
	.zero		1


	//   ....[51]....
        /*09f4*/ 	.word	0x00010800
        /*09f8*/ 	.word	0x00000003
        /*09fc*/ 	.word	0x00032440
        /*0a00*/ 	.short	0x010a
        /*0a02*/ 	.byte	0x3f
	.zero		1


	//   ....[52]....
        /*0a04*/ 	.word	0x00010a20
        /*0a08*/ 	.word	0x00000003
        /*0a0c*/ 	.word	0x00032460
        /*0a10*/ 	.short	0x010a
        /*0a12*/ 	.byte	0x3f
	.zero		1


	//   ....[53]....
        /*0a14*/ 	.word	0x00011200
        /*0a18*/ 	.word	0x00000004
        /*0a1c*/ 	.word	0x00032440
        /*0a20*/ 	.short	0x010a
        /*0a22*/ 	.byte	0x3f
	.zero		1


	//   ....[54]....
        /*0a24*/ 	.word	0x00011420
        /*0a28*/ 	.word	0x00000004
        /*0a2c*/ 	.word	0x00032460
        /*0a30*/ 	.short	0x010a
        /*0a32*/ 	.byte	0x3f
	.zero		1


	//   ....[55]....
        /*0a34*/ 	.word	0x00011ba0
        /*0a38*/ 	.word	0x00000004
        /*0a3c*/ 	.word	0x00032440
        /*0a40*/ 	.short	0x010a
        /*0a42*/ 	.byte	0x3f
	.zero		1


	//   ....[56]....
        /*0a44*/ 	.word	0x00011dc0
        /*0a48*/ 	.word	0x00000004
        /*0a4c*/ 	.word	0x00032460
        /*0a50*/ 	.short	0x010a
        /*0a52*/ 	.byte	0x3f
	.zero		1


	//   ....[57]....
        /*0a54*/ 	.word	0x00012730
        /*0a58*/ 	.word	0x00000000
        /*0a5c*/ 	.word	0x00032420
        /*0a60*/ 	.short	0x010a
        /*0a62*/ 	.byte	0x3f
	.zero		1


	//   ....[58]....
        /*0a64*/ 	.word	0x00012940
        /*0a68*/ 	.word	0x00000006
        /*0a6c*/ 	.word	0x00000000
        /*0a70*/ 	.short	0x010a
        /*0a72*/ 	.byte	0x3f
	.zero		1


	//   ....[59]....
        /*0a74*/ 	.word	0x00012970
        /*0a78*/ 	.word	0x00000007
        /*0a7c*/ 	.word	0x00000000
        /*0a80*/ 	.short	0x010a
        /*0a82*/ 	.byte	0x3f
	.zero		1


	//   ....[60]....
        /*0a84*/ 	.word	0x000129d0
        /*0a88*/ 	.word	0x00000004
        /*0a8c*/ 	.word	0x00000000
        /*0a90*/ 	.short	0x010a
        /*0a92*/ 	.byte	0x3f
	.zero		1


	//   ....[61]....
        /*0a94*/ 	.word	0x00012a00
        /*0a98*/ 	.word	0x00000003
        /*0a9c*/ 	.word	0x00000000
        /*0aa0*/ 	.short	0x010a
        /*0aa2*/ 	.byte	0x3f
	.zero		1


	//   ....[62]....
        /*0aa4*/ 	.word	0x00012a60
        /*0aa8*/ 	.word	0x00000005
        /*0aac*/ 	.word	0x00032400
        /*0ab0*/ 	.short	0x010a
        /*0ab2*/ 	.byte	0x3f
	.zero		1


	//   ....[63]....
        /*0ab4*/ 	.word	0x00012ab0
        /*0ab8*/ 	.word	0x00000000
        /*0abc*/ 	.word	0x00032430
        /*0ac0*/ 	.short	0x010a
        /*0ac2*/ 	.byte	0x3f
	.zero		1


	//   ....[64]....
        /*0ac4*/ 	.word	0x00012b00
        /*0ac8*/ 	.word	0x00000005
        /*0acc*/ 	.word	0x00032410
        /*0ad0*/ 	.short	0x010a
        /*0ad2*/ 	.byte	0x3f
	.zero		1


	//   ....[65]....
        /*0ad4*/ 	.word	0x00012b50
        /*0ad8*/ 	.word	0x00000000
        /*0adc*/ 	.word	0x00032450
        /*0ae0*/ 	.short	0x010a
        /*0ae2*/ 	.byte	0x3f
	.zero		1


	//   ....[66]....
        /*0ae4*/ 	.word	0x00012bb0
        /*0ae8*/ 	.word	0x00000015
        /*0aec*/ 	.word	0x00032430
        /*0af0*/ 	.short	0x010a
        /*0af2*/ 	.byte	0x3f
	.zero		1


	//   ....[67]....
        /*0af4*/ 	.word	0x00012c10
        /*0af8*/ 	.word	0x00000015
        /*0afc*/ 	.word	0x00032450
        /*0b00*/ 	.short	0x010a
        /*0b02*/ 	.byte	0x3f
	.zero		1


	//   ....[68]....
        /*0b04*/ 	.word	0x00012c70
        /*0b08*/ 	.word	0x00000015
        /*0b0c*/ 	.word	0x00032430
        /*0b10*/ 	.short	0x010a
        /*0b12*/ 	.byte	0x3f
	.zero		1


	//   ....[69]....
        /*0b14*/ 	.word	0x00012cd0
        /*0b18*/ 	.word	0x00000015
        /*0b1c*/ 	.word	0x00032450
        /*0b20*/ 	.short	0x010a
        /*0b22*/ 	.byte	0x3f
	.zero		1


	//   ....[70]....
        /*0b24*/ 	.word	0x00012e20
        /*0b28*/ 	.word	0x00000000
        /*0b2c*/ 	.word	0x00032440
        /*0b30*/ 	.short	0x010a
        /*0b32*/ 	.byte	0x3f
	.zero		1


	//   ....[71]....
        /*0b34*/ 	.word	0x000146c0
        /*0b38*/ 	.word	0x00000011
        /*0b3c*/ 	.word	0x00032420
        /*0b40*/ 	.short	0x010a
        /*0b42*/ 	.byte	0x3f
	.zero		1


	//   ....[72]....
        /*0b44*/ 	.word	0x00014710
        /*0b48*/ 	.word	0x00000002
        /*0b4c*/ 	.word	0x00032460
        /*0b50*/ 	.short	0x010a
        /*0b52*/ 	.byte	0x3f
	.zero		1


	//   ....[73]....
        /*0b54*/ 	.word	0x00014760
        /*0b58*/ 	.word	0x00000003
        /*0b5c*/ 	.word	0x00032440
        /*0b60*/ 	.short	0x010a
        /*0b62*/ 	.byte	0x3f
	.zero		1


	//   ....[74]....
        /*0b64*/ 	.word	0x000147b0
        /*0b68*/ 	.word	0x00000003
        /*0b6c*/ 	.word	0x00032460
        /*0b70*/ 	.short	0x010a
        /*0b72*/ 	.byte	0x3f
	.zero		1


	//   ....[75]....
        /*0b74*/ 	.word	0x00014800
        /*0b78*/ 	.word	0x00000004
        /*0b7c*/ 	.word	0x00032440
        /*0b80*/ 	.short	0x010a
        /*0b82*/ 	.byte	0x3f
	.zero		1


	//   ....[76]....
        /*0b84*/ 	.word	0x00014850
        /*0b88*/ 	.word	0x00000004
        /*0b8c*/ 	.word	0x00032460
        /*0b90*/ 	.short	0x010a
        /*0b92*/ 	.byte	0x3f
	.zero		1


	//   ....[77]....
        /*0b94*/ 	.word	0x000148a0
        /*0b98*/ 	.word	0x00000004
        /*0b9c*/ 	.word	0x00032440
        /*0ba0*/ 	.short	0x010a
        /*0ba2*/ 	.byte	0x3f
	.zero		1


	//   ....[78]....
        /*0ba4*/ 	.word	0x000148f0
        /*0ba8*/ 	.word	0x00000004
        /*0bac*/ 	.word	0x00032460
        /*0bb0*/ 	.short	0x010a
        /*0bb2*/ 	.byte	0x3f
	.zero		1


	//   ....[79]....
        /*0bb4*/ 	.word	0x000149e0
        /*0bb8*/ 	.word	0x00000000
        /*0bbc*/ 	.word	0x00032420
        /*0bc0*/ 	.short	0x010a
        /*0bc2*/ 	.byte	0x3f
	.zero		1


	//   ....[80]....
        /*0bc4*/ 	.word	0x00014b80
        /*0bc8*/ 	.word	0x00000006
        /*0bcc*/ 	.word	0x00000000
        /*0bd0*/ 	.short	0x010a
        /*0bd2*/ 	.byte	0x3f
	.zero		1


	//   ....[81]....
        /*0bd4*/ 	.word	0x00014bd0
        /*0bd8*/ 	.word	0x00000007
        /*0bdc*/ 	.word	0x00000000
        /*0be0*/ 	.short	0x010a
        /*0be2*/ 	.byte	0x3f
	.zero		1


	//   ....[82]....
        /*0be4*/ 	.word	0x00014c20
        /*0be8*/ 	.word	0x00000004
        /*0bec*/ 	.word	0x00000000
        /*0bf0*/ 	.short	0x010a
        /*0bf2*/ 	.byte	0x3f
	.zero		1


	//----- nvinfo : EIATTR_NUM_MBARRIERS
	.align		4
.L_531:
        /*0bf4*/ 	.byte	0x03, 0x38
        /*0bf6*/ 	.short	0x0017


	//----- nvinfo : EIATTR_EXIT_INSTR_OFFSETS
	.align		4
        /*0bf8*/ 	.byte	0x04, 0x1c
        /*0bfa*/ 	.short	(.L_533 - .L_532)


	//   ....[0]....
.L_532:
        /*0bfc*/ 	.word	0x00000a70


	//   ....[1]....
        /*0c00*/ 	.word	0x0000d540


	//   ....[2]....
        /*0c04*/ 	.word	0x00012a50


	//----- nvinfo : EIATTR_MAX_THREADS
	.align		4
.L_533:
        /*0c08*/ 	.byte	0x04, 0x05
        /*0c0a*/ 	.short	(.L_535 - .L_534)
.L_534:
        /*0c0c*/ 	.word	0x00000180
        /*0c10*/ 	.word	0x00000001
        /*0c14*/ 	.word	0x00000001


	//----- nvinfo : EIATTR_CRS_STACK_SIZE
	.align		4
.L_535:
        /*0c18*/ 	.byte	0x04, 0x1e
        /*0c1a*/ 	.short	(.L_537 - .L_536)
.L_536:
        /*0c1c*/ 	.word	0x00000000


	//----- nvinfo : EIATTR_CBANK_PARAM_SIZE
	.align		4
.L_537:
        /*0c20*/ 	.byte	0x03, 0x19
        /*0c22*/ 	.short	0x0bf0


	//----- nvinfo : EIATTR_PARAM_CBANK
	.align		4
        /*0c24*/ 	.byte	0x04, 0x0a
        /*0c26*/ 	.short	(.L_539 - .L_538)
	.align		4
.L_538:
        /*0c28*/ 	.word	index@(.nv.constant0._ZN7cutlass13device_kernelIN5flash11enable_sm90INS1_16FlashAttnFwdSm90INS1_25CollectiveMainloopFwdSm90ILi2EN4cute5tupleIJNS5_1CILi1EEES8_S8_EEENS6_IJNS7_ILi128EEENS7_ILi96EEENS7_ILi64EEEEEELi256ENS_10bfloat16_tEfNS_4arch4Sm90ELb1ELb0ELb1ELb0ELb0ELb0ELb1ELb1ELb0ELb1ELb0ELb0EEENS1_21CollectiveEpilogueFwdINS6_IJSA_NS7_ILi256EEESB_EEES9_SE_SG_Li256ELb0ELb1ELb0ELb0EEENS1_30DynamicPersistentTileSchedulerILi256ELi128ELb0ELb1ELb1EEEEEEEEEvNT_6ParamsE)
        /*0c2c*/ 	.short	0x0210
        /*0c2e*/ 	.short	0x0bf0


	//----- nvinfo : EIATTR_SW_WAR
	.align		4
.L_539:
        /*0c30*/ 	.byte	0x04, 0x36
        /*0c32*/ 	.short	(.L_541 - .L_540)
.L_540:
        /*0c34*/ 	.word	0x00000008
.L_541:


//--------------------- .nv.info._ZN7cutlass13device_kernelIN5flash11enable_sm90INS1_16FlashAttnFwdSm90INS1_25CollectiveMainloopFwdSm90ILi2EN4cute5tupleIJNS5_1CILi1EEES8_S8_EEENS6_IJNS7_ILi128EEENS7_ILi96EEENS7_ILi64EEEEEELi256ENS_10bfloat16_tEfNS_4arch4Sm90ELb1ELb0ELb1ELb1ELb0ELb0ELb0ELb1ELb0ELb1ELb0ELb0EEENS1_21CollectiveEpilogueFwdINS6_IJSA_NS7_ILi256EEESB_EEES9_SE_SG_Li256ELb1ELb1ELb0ELb0EEENS1_36VarlenDynamicPersistentTileSchedulerILi128ELi96ELi256ELi128ELb0ELb1ELb1ELb1ELb1ELb1EEEEEEEEEvNT_6ParamsE --------------------------
	.section	.nv.info._ZN7cutlass13device_kernelIN5flash11enable_sm90INS1_16FlashAttnFwdSm90INS1_25CollectiveMainloopFwdSm90ILi2EN4cute5tupleIJNS5_1CILi1EEES8_S8_EEENS6_IJNS7_ILi128EEENS7_ILi96EEENS7_ILi64EEEEEELi256ENS_10bfloat16_tEfNS_4arch4Sm90ELb1ELb0ELb1ELb1ELb0ELb0ELb0ELb1ELb0ELb1ELb0ELb0EEENS1_21CollectiveEpilogueFwdINS6_IJSA_NS7_ILi256EEESB_EEES9_SE_SG_Li256ELb1ELb1ELb0ELb0EEENS1_36VarlenDynamicPersistentTileSchedulerILi128ELi96ELi256ELi128ELb0ELb1ELb1ELb1ELb1ELb1EEEEEEEEEvNT_6ParamsE,"",@"SHT_CUDA_INFO"
	.sectionflags	@""
	.align	4


	//----- nvinfo : EIATTR_CUDA_API_VERSION
	.align		4
        /*0000*/ 	.byte	0x04, 0x37
        /*0002*/ 	.short	(.L_543 - .L_542)
.L_542:
        /*0004*/ 	.word	0x00000082


	//----- nvinfo : EIATTR_KPARAM_INFO
	.align		4
.L_543:
        /*0008*/ 	.byte	0x04, 0x17
        /*000a*/ 	.short	(.L_545 - .L_544)
.L_544:
        /*000c*/ 	.word	0x00000000
        /*0010*/ 	.short	0x0000
        /*0012*/ 	.short	0x0070
        /*0014*/ 	.byte	0x00, 0xf0, 0x01, 0x2a


	//----- nvinfo : EIATTR_SPARSE_MMA_MASK
	.align		4
.L_545:
        /*0018*/ 	.byte	0x03, 0x50
        /*001a*/ 	.short	0x0000


	//----- nvinfo : EIATTR_MAXREG_COUNT
	.align		4
        /*001c*/ 	.byte	0x03, 0x1b
        /*001e*/ 	.short	0x00a8


	//----- nvinfo : EIATTR_NUM_BARRIERS
	.align		4
        /*0020*/ 	.byte	0x02, 0x4c
        /*0022*/ 	.byte	0x10
	.zero		1


	//----- nvinfo : EIATTR_EXTERNS
	.align		4
        /*0024*/ 	.byte	0x04, 0x0f
        /*0026*/ 	.short	(.L_547 - .L_546)


	//   ....[0]....
	.align		4
.L_546:
        /*0028*/ 	.word	index@(__assertfail)


	//----- nvinfo : EIATTR_ANNOTATIONS
	.align		4
.L_547:
        /*002c*/ 	.byte	0x04, 0x55
        /*002e*/ 	.short	(.L_549 - .L_548)


	//   ....[0]....
.L_548:
        /* <DEDUP_REMOVED lines=71> */


	//----- nvinfo : EIATTR_MERCURY_ISA_VERSION
	.align		4
.L_549:
        /*0490*/ 	.byte	0x03, 0x5f
        /*0492*/ 	.short	0x0101


	//----- nvinfo : EIATTR_UNUSED_LOAD_BYTE_OFFSET
	.align		4
        /*0494*/ 	.byte	0x04, 0x44
        /*0496*/ 	.short	(.L_551 - .L_550)


	//   ....[0]....
.L_550:
        /*0498*/ 	.word	0x00000a40
        /*049c*/ 	.word	0x0000fff0


	//   ....[1]....
        /*04a0*/ 	.word	0x00009710
        /*04a4*/ 	.word	0x0000fff0


	//----- nvinfo : EIATTR_INT_WARP_WIDE_INSTR_OFFSETS
	.align		4
.L_551:
        /*04a8*/ 	.byte	0x04, 0x31
        /*04aa*/ 	.short	(.L_553 - .L_552)


	//   ....[0]....
.L_552:
        /*04ac*/ 	.word	0x00000130


	//   ....[1]....
        /*04b0*/ 	.word	0x00000170


	//   ....[2]....
        /*04b4*/ 	.word	0x000001e0


	//   ....[3]....
        /*04b8*/ 	.word	0x0000d7b0


	//   ....[4]....
        /*04bc*/ 	.word	0x0000d840


	//   ....[5]....
        /*04c0*/ 	.word	0x00011770


	//   ....[6]....
        /*04c4*/ 	.word	0x00011800


	//----- nvinfo : EIATTR_COOP_GROUP_MASK_REGIDS
	.align		4
.L_553:
        /*04c8*/ 	.byte	0x04, 0x29
        /*04ca*/ 	.short	(.L_555 - .L_554)


	//   ....[0]....
.L_554:
        /*04cc*/ 	.word	0xffffffff


	//   ....[1]....
        /*04d0*/ 	.word	0xffffffff


	//   ....[2]....
        /*04d4*/ 	.word	0xffffffff


	//   ....[3]....
        /*04d8*/ 	.word	0xffffffff


	//   ....[4]....
        /*04dc*/ 	.word	0xffffffff


	//   ....[5]....
        /*04e0*/ 	.word	0xffffffff


	//   ....[6]....
        /*04e4*/ 	.word	0xffffffff


	//   ....[7]....
        /*04e8*/ 	.word	0xffffffff


	//   ....[8]....
        /*04ec*/ 	.word	0xffffffff


	//   ....[9]....
        /*04f0*/ 	.word	0xffffffff


	//   ....[10]....
        /*04f4*/ 	.word	0xffffffff


	//   ....[11]....
        /*04f8*/ 	.word	0xffffffff


	//   ....[12]....
        /*04fc*/ 	.word	0xffffffff


	//   ....[13]....
        /*0500*/ 	.word	0xffffffff


	//   ....[14]....
        /*0504*/ 	.word	0xffffffff


	//   ....[15]....
        /*0508*/ 	.word	0xffffffff


	//   ....[16]....
        /*050c*/ 	.word	0xffffffff


	//   ....[17]....
        /*0510*/ 	.word	0xffffffff


	//   ....[18]....
        /*0514*/ 	.word	0xffffffff


	//   ....[19]....
        /*0518*/ 	.word	0xffffffff


	//   ....[20]....
        /*051c*/ 	.word	0xffffffff


	//   ....[21]....
        /*0520*/ 	.word	0xffffffff


	//   ....[22]....
        /*0524*/ 	.word	0xffffffff


	//   ....[23]....
        /*0528*/ 	.word	0xffffffff


	//   ....[24]....
        /*052c*/ 	.word	0xffffffff


	//   ....[25]....
        /*0530*/ 	.word	0xffffffff


	//   ....[26]....
        /*0534*/ 	.word	0xffffffff


	//   ....[27]....
        /*0538*/ 	.word	0xffffffff


	//   ....[28]....
        /*053c*/ 	.word	0xffffffff


	//   ....[29]....
        /*0540*/ 	.word	0xffffffff


	//   ....[30]....
        /*0544*/ 	.word	0xffffffff


	//   ....[31]....
        /*0548*/ 	.word	0xffffffff


	//   ....[32]....
        /*054c*/ 	.word	0xffffffff


	//   ....[33]....
        /*0550*/ 	.word	0xffffffff


	//   ....[34]....
        /*0554*/ 	.word	0xffffffff


	//   ....[35]....
        /*0558*/ 	.word	0xffffffff


	//   ....[36]....
        /*055c*/ 	.word	0xffffffff


	//   ....[37]....
        /*0560*/ 	.word	0xffffffff


	//   ....[38]....
        /*0564*/ 	.word	0xffffffff


	//   ....[39]....
        /*0568*/ 	.word	0xffffffff


	//   ....[40]....
        /*056c*/ 	.word	0xffffffff


	//   ....[41]....
        /*0570*/ 	.word	0xffffffff


	//   ....[42]....
        /*0574*/ 	.word	0xffffffff


	//   ....[43]....
        /*0578*/ 	.word	0xffffffff


	//   ....[44]....
        /*057c*/ 	.word	0xffffffff


	//   ....[45]....
        /*0580*/ 	.word	0xffffffff


	//   ....[46]....
        /*0584*/ 	.word	0xffffffff


	//   ....[47]....
        /*0588*/ 	.word	0xffffffff


	//   ....[48]....
        /*058c*/ 	.word	0xffffffff


	//   ....[49]....
        /*0590*/ 	.word	0xffffffff


	//   ....[50]....
        /*0594*/ 	.word	0xffffffff


	//   ....[51]....
        /*0598*/ 	.word	0xffffffff


	//   ....[52]....
        /*059c*/ 	.word	0xffffffff


	//   ....[53]....
        /*05a0*/ 	.word	0xffffffff


	//   ....[54]....
        /*05a4*/ 	.word	0xffffffff


	//   ....[55]....
        /*05a8*/ 	.word	0xffffffff


	//   ....[56]....
        /*05ac*/ 	.word	0xffffffff


	//   ....[57]....
        /*05b0*/ 	.word	0xffffffff


	//   ....[58]....
        /*05b4*/ 	.word	0xffffffff


	//   ....[59]....
        /*05b8*/ 	.word	0xffffffff


	//   ....[60]....
        /*05bc*/ 	.word	0xffffffff


	//   ....[61]....
        /*05c0*/ 	.word	0xffffffff


	//   ....[62]....
        /*05c4*/ 	.word	0xffffffff


	//   ....[63]....
        /*05c8*/ 	.word	0xffffffff


	//   ....[64]....
        /*05cc*/ 	.word	0xffffffff


	//   ....[65]....
        /*05d0*/ 	.word	0xffffffff


	//   ....[66]....
        /*05d4*/ 	.word	0xffffffff


	//   ....[67]....
        /*05d8*/ 	.word	0xffffffff


	//   ....[68]....
        /*05dc*/ 	.word	0xffffffff


	//   ....[69]....
        /*05e0*/ 	.word	0xffffffff


	//   ....[70]....
        /*05e4*/ 	.word	0xffffffff


	//   ....[71]....
        /*05e8*/ 	.word	0xffffffff


	//   ....[72]....
        /*05ec*/ 	.word	0xffffffff


	//   ....[73]....
        /*05f0*/ 	.word	0xffffffff


	//   ....[74]....
        /*05f4*/ 	.word	0xffffffff


	//   ....[75]....
        /*05f8*/ 	.word	0xffffffff


	//   ....[76]....
        /*05fc*/ 	.word	0xffffffff


	//   ....[77]....
        /*0600*/ 	.word	0xffffffff


	//   ....[78]....
        /*0604*/ 	.word	0xffffffff


	//   ....[79]....
        /*0608*/ 	.word	0xffffffff


	//   ....[80]....
        /*060c*/ 	.word	0xffffffff


	//   ....[81]....
        /*0610*/ 	.word	0xffffffff


	//   ....[82]....
        /*0614*/ 	.word	0xffffffff


	//   ....[83]....
        /*0618*/ 	.word	0xffffffff


	//   ....[84]....
        /*061c*/ 	.word	0xffffffff


	//   ....[85]....
        /*0620*/ 	.word	0xffffffff


	//   ....[86]....
        /*0624*/ 	.word	0xffffffff


	//   ....[87]....
        /*0628*/ 	.word	0xffffffff


	//   ....[88]....
        /*062c*/ 	.word	0xffffffff


	//   ....[89]....
        /*0630*/ 	.word	0xffffffff


	//   ....[90]....
        /*0634*/ 	.word	0xffffffff


	//   ....[91]....
        /*0638*/ 	.word	0xffffffff


	//   ....[92]....
        /*063c*/ 	.word	0xffffffff


	//   ....[93]....
        /*0640*/ 	.word	0xffffffff


	//   ....[94]....
        /*0644*/ 	.word	0xffffffff


	//   ....[95]....
        /*0648*/ 	.word	0xffffffff


	//   ....[96]....
        /*064c*/ 	.word	0xffffffff


	//   ....[97]....
        /*0650*/ 	.word	0xffffffff


	//   ....[98]....
        /*0654*/ 	.word	0xffffffff


	//   ....[99]....
        /*0658*/ 	.word	0x0500000f


	//   ....[100]....
        /*065c*/ 	.word	0x0500000f


	//   ....[101]....
        /*0660*/ 	.word	0x0500000f


	//   ....[102]....
        /*0664*/ 	.word	0x0500000f


	//   ....[103]....
        /*0668*/ 	.word	0x0500000f


	//   ....[104]....
        /*066c*/ 	.word	0x0500000f


	//   ....[105]....
        /*0670*/ 	.word	0x0500000f


	//   ....[106]....
        /*0674*/ 	.word	0x0500000f


	//   ....[107]....
        /*0678*/ 	.word	0x0500000f


	//   ....[108]....
        /*067c*/ 	.word	0x0500000f


	//   ....[109]....
        /*0680*/ 	.word	0x0500000f


	//   ....[110]....
        /*0684*/ 	.word	0x0500000f


	//   ....[111]....
        /*0688*/ 	.word	0x0500000f


	//   ....[112]....
        /*068c*/ 	.word	0x0500000f


	//   ....[113]....
        /*0690*/ 	.word	0x0500000f


	//   ....[114]....
        /*0694*/ 	.word	0x0500000f


	//   ....[115]....
        /*0698*/ 	.word	0x0500000f


	//   ....[116]....
        /*069c*/ 	.word	0x0500000f


	//   ....[117]....
        /*06a0*/ 	.word	0x0500000f


	//   ....[118]....
        /*06a4*/ 	.word	0x0500000f


	//   ....[119]....
        /*06a8*/ 	.word	0x0500000f


	//   ....[120]....
        /*06ac*/ 	.word	0x0500000f


	//   ....[121]....
        /*06b0*/ 	.word	0x0500000f


	//   ....[122]....
        /*06b4*/ 	.word	0x0500000f


	//   ....[123]....
        /*06b8*/ 	.word	0x0500000f


	//   ....[124]....
        /*06bc*/ 	.word	0x0500000f


	//   ....[125]....
        /*06c0*/ 	.word	0x0500000f


	//   ....[126]....
        /*06c4*/ 	.word	0x0500000f


	//   ....[127]....
        /*06c8*/ 	.word	0x0500000f


	//   ....[128]....
        /*06cc*/ 	.word	0x0500000f


	//   ....[129]....
        /*06d0*/ 	.word	0x0500000f


	//   ....[130]....
        /*06d4*/ 	.word	0x0500000f


	//   ....[131]....
        /*06d8*/ 	.word	0x0500000f


	//   ....[132]....
        /*06dc*/ 	.word	0x0500000f


	//   ....[133]....
        /*06e0*/ 	.word	0x0500000f


	//----- nvinfo : EIATTR_COOP_GROUP_INSTR_OFFSETS
	.align		4
.L_555:
        /*06e4*/ 	.byte	0x04, 0x28
        /*06e6*/ 	.short	(.L_557 - .L_556)


	//   ....[0]....
.L_556:
        /*06e8*/ 	.word	0x00000070


	//   ....[1]....
        /*06ec*/ 	.word	0x00000140


	//   ....[2]....
        /*06f0*/ 	.word	0x00000190


	//   ....[3]....
        /*06f4*/ 	.word	0x000003c0


	//   ....[4]....
        /*06f8*/ 	.word	0x00000520


	//   ....[5]....
        /*06fc*/ 	.word	0x00000640


	//   ....[6]....
        /*0700*/ 	.word	0x000007a0


	//   ....[7]....
        /*0704*/ 	.word	0x000018a0


	//   ....[8]....
        /*0708*/ 	.word	0x00001eb0


	//   ....[9]....
        /*070c*/ 	.word	0x00001ed0


	//   ....[10]....
        /*0710*/ 	.word	0x000029c0


	//   ....[11]....
        /*0714*/ 	.word	0x00002a10


	//   ....[12]....
        /*0718*/ 	.word	0x00003120


	//   ....[13]....
        /*071c*/ 	.word	0x00003180


	//   ....[14]....
        /*0720*/ 	.word	0x00004170


	//   ....[15]....
        /*0724*/ 	.word	0x00004b80


	//   ....[16]....
        /*0728*/ 	.word	0x00004bd0


	//   ....[17]....
        /*072c*/ 	.word	0x00004be0


	//   ....[18]....
        /*0730*/ 	.word	0x00005390


	//   ....[19]....
        /*0734*/ 	.word	0x000053f0


	//   ....[20]....
        /*0738*/ 	.word	0x00007240


	//   ....[21]....
        /*073c*/ 	.word	0x000072c0


	//   ....[22]....
        /*0740*/ 	.word	0x00007750


	//   ....[23]....
        /*0744*/ 	.word	0x00007910


	//   ....[24]....
        /*0748*/ 	.word	0x00008c90


	//   ....[25]....
        /*074c*/ 	.word	0x00008d10


	//   ....[26]....
        /*0750*/ 	.word	0x00008d70


	//   ....[27]....
        /*0754*/ 	.word	0x00008da0


	//   ....[28]....
        /*0758*/ 	.word	0x0000a7a0


	//   ....[29]....
        /*075c*/ 	.word	0x0000a7d0


	//   ....[30]....
        /*0760*/ 	.word	0x0000a800


	//   ....[31]....
        /*0764*/ 	.word	0x0000a840


	//   ....[32]....
        /*0768*/ 	.word	0x0000b100


	//   ....[33]....
        /*076c*/ 	.word	0x0000b120


	//   ....[34]....
        /*0770*/ 	.word	0x0000b270


	//   ....[35]....
        /*0774*/ 	.word	0x0000b290


	//   ....[36]....
        /*0778*/ 	.word	0x0000b3d0


	//   ....[37]....
        /*077c*/ 	.word	0x0000b3f0


	//   ....[38]....
        /*0780*/ 	.word	0x0000b540


	//   ....[39]....
        /*0784*/ 	.word	0x0000b560


	//   ....[40]....
        /*0788*/ 	.word	0x0000be80


	//   ....[41]....
        /*078c*/ 	.word	0x0000beb0


	//   ....[42]....
        /*0790*/ 	.word	0x0000c000


	//   ....[43]....
        /*0794*/ 	.word	0x0000c020


	//   ....[44]....
        /*0798*/ 	.word	0x0000c160


	//   ....[45]....
        /*079c*/ 	.word	0x0000c180


	//   ....[46]....
        /*07a0*/ 	.word	0x0000c2d0


	//   ....[47]....
        /*07a4*/ 	.word	0x0000c2f0


	//   ....[48]....
        /*07a8*/ 	.word	0x0000c4b0


	//   ....[49]....
        /*07ac*/ 	.word	0x0000c680


	//   ....[50]....
        /*07b0*/ 	.word	0x0000c6b0


	//   ....[51]....
        /*07b4*/ 	.word	0x0000c6e0


	//   ....[52]....
        /*07b8*/ 	.word	0x0000c710


	//   ....[53]....
        /*07bc*/ 	.word	0x0000c740


	//   ....[54]....
        /*07c0*/ 	.word	0x0000c770


	//   ....[55]....
        /*07c4*/ 	.word	0x0000c8e0


	//   ....[56]....
        /*07c8*/ 	.word	0x0000c910


	//   ....[57]....
        /*07cc*/ 	.word	0x0000c940


	//   ....[58]....
        /*07d0*/ 	.word	0x0000c970


	//   ....[59]....
        /*07d4*/ 	.word	0x0000c9a0


	//   ....[60]....
        /*07d8*/ 	.word	0x0000c9d0


	//   ....[61]....
        /*07dc*/ 	.word	0x0000ca70


	//   ....[62]....
        /*07e0*/ 	.word	0x0000cad0


	//   ....[63]....
        /*07e4*/ 	.word	0x0000cb60


	//   ....[64]....
        /*07e8*/ 	.word	0x0000ddb0


	//   ....[65]....
        /*07ec*/ 	.word	0x0000e910


	//   ....[66]....
        /*07f0*/ 	.word	0x0000e930


	//   ....[67]....
        /*07f4*/ 	.word	0x0000e9d0


	//   ....[68]....
        /*07f8*/ 	.word	0x0000e9f0


	//   ....[69]....
        /*07fc*/ 	.word	0x0000ea70


	//   ....[70]....
        /*0800*/ 	.word	0x0000ea90


	//   ....[71]....
        /*0804*/ 	.word	0x0000eb10


	//   ....[72]....
        /*0808*/ 	.word	0x0000eb30


	//   ....[73]....
        /*080c*/ 	.word	0x0000ebb0


	//   ....[74]....
        /*0810*/ 	.word	0x0000ebd0


	//   ....[75]....
        /*0814*/ 	.word	0x0000ec50


	//   ....[76]....
        /*0818*/ 	.word	0x0000ec70


	//   ....[77]....
        /*081c*/ 	.word	0x0000ecf0


	//   ....[78]....
        /*0820*/ 	.word	0x0000ed10


	//   ....[79]....
        /*0824*/ 	.word	0x0000ed20


	//   ....[80]....
        /*0828*/ 	.word	0x0000ed30


	//   ....[81]....
        /*082c*/ 	.word	0x00011a00


	//   ....[82]....
        /*0830*/ 	.word	0x00011a60


	//   ....[83]....
        /*0834*/ 	.word	0x00011a90


	//   ....[84]....
        /*0838*/ 	.word	0x00011aa0


	//   ....[85]....
        /*083c*/ 	.word	0x00011ad0


	//   ....[86]....
        /*0840*/ 	.word	0x00011b00


	//   ....[87]....
        /*0844*/ 	.word	0x00011b30


	//   ....[88]....
        /*0848*/ 	.word	0x00011b60


	//   ....[89]....
        /*084c*/ 	.word	0x00011ce0


	//   ....[90]....
        /*0850*/ 	.word	0x00011d10


	//   ....[91]....
        /*0854*/ 	.word	0x00011d40


	//   ....[92]....
        /*0858*/ 	.word	0x00011d70


	//   ....[93]....
        /*085c*/ 	.word	0x00011da0


	//   ....[94]....
        /*0860*/ 	.word	0x00011dd0


	//   ....[95]....
        /*0864*/ 	.word	0x00011e90


	//   ....[96]....
        /*0868*/ 	.word	0x00011eb0


	//   ....[97]....
        /*086c*/ 	.word	0x00011f20


	//   ....[98]....
        /*0870*/ 	.word	0x000125e0


	//   ....[99]....
        /*0874*/ 	.word	0x00012b70


	//   ....[100]....
        /*0878*/ 	.word	0x00012d20


	//   ....[101]....
        /*087c*/ 	.word	0x00012d70


	//   ....[102]....
        /*0880*/ 	.word	0x00012dd0


	//   ....[103]....
        /*0884*/ 	.word	0x00012ed0


	//   ....[104]....
        /*0888*/ 	.word	0x00012f30


	//   ....[105]....
        /*088c*/ 	.word	0x00013030


	//   ....[106]....
        /*0890*/ 	.word	0x00013090


	//   ....[107]....
        /*0894*/ 	.word	0x00013190


	//   ....[108]....
        /*0898*/ 	.word	0x000131f0


	//   ....[109]....
        /*089c*/ 	.word	0x000132f0


	//   ....[110]....
        /*08a0*/ 	.word	0x00013350


	//   ....[111]....
        /*08a4*/ 	.word	0x00013450


	//   ....[112]....
        /*08a8*/ 	.word	0x000134b0


	//   ....[113]....
        /*08ac*/ 	.word	0x000135a0


	//   ....[114]....
        /*08b0*/ 	.word	0x00013600


	//   ....[115]....
        /*08b4*/ 	.word	0x000136a0


	//   ....[116]....
        /*08b8*/ 	.word	0x00013a10


	//   ....[117]....
        /*08bc*/ 	.word	0x00013ab0


	//   ....[118]....
        /*08c0*/ 	.word	0x00013bd0


	//   ....[119]....
        /*08c4*/ 	.word	0x00013c40


	//   ....[120]....
        /*08c8*/ 	.word	0x00013cb0


	//   ....[121]....
        /*08cc*/ 	.word	0x00013d20


	//   ....[122]....
        /*08d0*/ 	.word	0x00013d90


	//   ....[123]....
        /*08d4*/ 	.word	0x00013e10


	//   ....[124]....
        /*08d8*/ 	.word	0x00013ea0


	//   ....[125]....
        /*08dc*/ 	.word	0x00013f30


	//   ....[126]....
        /*08e0*/ 	.word	0x00013fa0


	//   ....[127]....
        /*08e4*/ 	.word	0x00014010


	//   ....[128]....
        /*08e8*/ 	.word	0x00014080


	//   ....[129]....
        /*08ec*/ 	.word	0x00014100


	//   ....[130]....
        /*08f0*/ 	.word	0x00014170


	//   ....[131]....
        /*08f4*/ 	.word	0x00014210


	//   ....[132]....
        /*08f8*/ 	.word	0x000142a0


	//   ....[133]....
        /*08fc*/ 	.word	0x000143d0


	//----- nvinfo : EIATTR_REG_RECONFIG
	.align		4
.L_557:
        /*0900*/ 	.byte	0x01, 0x54
	.zero		2


	//----- nvinfo : EIATTR_SYSCALL_OFFSETS
	.align		4
        /*0904*/ 	.byte	0x04, 0x46
        /*0906*/ 	.short	(.L_559 - .L_558)


	//   ....[0]....
.L_558:
        /*0908*/ 	.word	0x00001a80


	//   ....[1]....
        /*090c*/ 	.word	0x0000d9b0


	//   ....[2]....
        /*0910*/ 	.word	0x0000db10


	//   ....[3]....
        /*0914*/ 	.word	0x0000dc10


	//   ....[4]....
        /*0918*/ 	.word	0x0000e540


	//----- nvinfo : EIATTR_MBARRIER_INSTR_OFFSETS
	.align		4
.L_559:
        /*091c*/ 	.byte	0x04, 0x39
        /*091e*/ 	.short	(.L_561 - .L_560)


	//   ....[0]....
.L_560:
        /*0920*/ 	.word	0x00000270
        /*0924*/ 	.word	0x000000ff
        /*0928*/ 	.word	0x00022800
        /*092c*/ 	.short	0x0100
        /*092e*/ 	.byte	0x08
	.zero		1


	//   ....[1]....
        /*0930*/ 	.word	0x00000280
        /*0934*/ 	.word	0x000000ff
        /*0938*/ 	.word	0x00022820
        /*093c*/ 	.short	0x0100
        /*093e*/ 	.byte	0x08
	.zero		1


	//   ....[2]....
        /*0940*/ 	.word	0x00000370
        /*0944*/ 	.word	0x000000ff
        /*0948*/ 	.word	0x00022830
        /*094c*/ 	.short	0x0100
        /*094e*/ 	.byte	0x08
	.zero		1


	//   ....[3]....
        /*0950*/ 	.word	0x00000380
        /*0954*/ 	.word	0x000000ff
        /*0958*/ 	.word	0x00022840
        /*095c*/ 	.short	0x0100
        /*095e*/ 	.byte	0x08
	.zero		1


	//   ....[4]....
        /*0960*/ 	.word	0x00000390
        /*0964*/ 	.word	0x000000ff
        /*0968*/ 	.word	0x00022838
        /*096c*/ 	.short	0x0100
        /*096e*/ 	.byte	0x08
	.zero		1


	//   ....[5]....
        /*0970*/ 	.word	0x000003a0
        /*0974*/ 	.word	0x000000ff
        /*0978*/ 	.word	0x00022848
        /*097c*/ 	.short	0x0100
        /*097e*/ 	.byte	0x08
	.zero		1


	//   ....[6]....
        /*0980*/ 	.word	0x000004d0
        /*0984*/ 	.word	0x000000ff
        /*0988*/ 	.word	0x00022850
        /*098c*/ 	.short	0x0100
        /*098e*/ 	.byte	0x08
	.zero		1


	//   ....[7]....
        /*0990*/ 	.word	0x000004e0
        /*0994*/ 	.word	0x000000ff
        /*0998*/ 	.word	0x00022860
        /*099c*/ 	.short	0x0100
        /*099e*/ 	.byte	0x08
	.zero		1


	//   ....[8]....
        /*09a0*/ 	.word	0x000004f0
        /*09a4*/ 	.word	0x000000ff
        /*09a8*/ 	.word	0x00022858
        /*09ac*/ 	.short	0x0100
        /*09ae*/ 	.byte	0x08
	.zero		1


	//   ....[9]....
        /*09b0*/ 	.word	0x00000500
        /*09b4*/ 	.word	0x000000ff
        /*09b8*/ 	.word	0x00022868
        /*09bc*/ 	.short	0x0100
        /*09be*/ 	.byte	0x08
	.zero		1


	//   ....[10]....
        /*09c0*/ 	.word	0x000005f0
        /*09c4*/ 	.word	0x000000ff
        /*09c8*/ 	.word	0x00022870
        /*09cc*/ 	.short	0x0100
        /*09ce*/ 	.byte	0x06
	.zero		1


	//   ....[11]....
        /*09d0*/ 	.word	0x00000600
        /*09d4*/ 	.word	0x000000ff
        /*09d8*/ 	.word	0x00022880
        /*09dc*/ 	.short	0x0100
        /*09de*/ 	.byte	0x06
	.zero		1


	//   ....[12]....
        /*09e0*/ 	.word	0x00000610
        /*09e4*/ 	.word	0x000000ff
        /*09e8*/ 	.word	0x00022878
        /*09ec*/ 	.short	0x0100
        /*09ee*/ 	.byte	0x06
	.zero		1


	//   ....[13]....
        /*09f0*/ 	.word	0x00000620
        /*09f4*/ 	.word	0x000000ff
        /*09f8*/ 	.word	0x00022888
        /*09fc*/ 	.short	0x0100
        /*09fe*/ 	.byte	0x06
	.zero		1


	//   ....[14]....
        /*0a00*/ 	.word	0x00000750
        /*0a04*/ 	.word	0x000000ff
        /*0a08*/ 	.word	0x00022890
        /*0a0c*/ 	.short	0x0100
        /*0a0e*/ 	.byte	0x08
	.zero		1


	//   ....[15]....
        /*0a10*/ 	.word	0x00000760
        /*0a14*/ 	.word	0x000000ff
        /*0a18*/ 	.word	0x000228a0
        /*0a1c*/ 	.short	0x0100
        /*0a1e*/ 	.byte	0x08
	.zero		1


	//   ....[16]....
        /*0a20*/ 	.word	0x00000770
        /*0a24*/ 	.word	0x000000ff
        /*0a28*/ 	.word	0x00022898
        /*0a2c*/ 	.short	0x0100
        /*0a2e*/ 	.byte	0x08
	.zero		1


	//   ....[17]....
        /*0a30*/ 	.word	0x00000780
        /*0a34*/ 	.word	0x000000ff
        /*0a38*/ 	.word	0x000228a8
        /*0a3c*/ 	.short	0x0100
        /*0a3e*/ 	.byte	0x08
	.zero		1


	//   ....[18]....
        /*0a40*/ 	.word	0x000008b0
        /*0a44*/ 	.word	0x000000ff
        /*0a48*/ 	.word	0x000228b0
        /*0a4c*/ 	.short	0x0100
        /*0a4e*/ 	.byte	0x08
	.zero		1


	//   ....[19]....
        /*0a50*/ 	.word	0x000008c0
        /*0a54*/ 	.word	0x000000ff
        /*0a58*/ 	.word	0x000228c0
        /*0a5c*/ 	.short	0x0100
        /*0a5e*/ 	.byte	0x08
	.zero		1


	//   ....[20]....
        /*0a60*/ 	.word	0x000008d0
        /*0a64*/ 	.word	0x000000ff
        /*0a68*/ 	.word	0x000228b8
        /*0a6c*/ 	.short	0x0100
        /*0a6e*/ 	.byte	0x08
	.zero		1


	//   ....[21]....
        /*0a70*/ 	.word	0x000008e0
        /*0a74*/ 	.word	0x000000ff
        /*0a78*/ 	.word	0x000228c8
        /*0a7c*/ 	.short	0x0100
        /*0a7e*/ 	.byte	0x08
	.zero		1


	//   ....[22]....
        /*0a80*/ 	.word	0x00001b30
        /*0a84*/ 	.word	0x00000007
        /*0a88*/ 	.word	0x00022800
        /*0a8c*/ 	.short	0x010a
        /*0a8e*/ 	.byte	0x3f
	.zero		1


	//   ....[23]....
        /*0a90*/ 	.word	0x00001c00
        /*0a94*/ 	.word	0x00000006
        /*0a98*/ 	.word	0x00022830
        /*0a9c*/ 	.short	0x010a
        /*0a9e*/ 	.byte	0x3f
	.zero		1


	//   ....[24]....
        /*0aa0*/ 	.word	0x00001c40
        /*0aa4*/ 	.word	0x00000006
        /*0aa8*/ 	.word	0x00022830
        /*0aac*/ 	.short	0x010a
        /*0aae*/ 	.byte	0x3f
	.zero		1


	//   ....[25]....
        /*0ab0*/ 	.word	0x000035c0
        /*0ab4*/ 	.word	0x00000000
        /*0ab8*/ 	.word	0x00000000
        /*0abc*/ 	.short	0x0101
        /*0abe*/ 	.byte	0x3f
	.zero		1


	//   ....[26]....
        /*0ac0*/ 	.word	0x00003a70
        /*0ac4*/ 	.word	0x00000006
        /*0ac8*/ 	.word	0x00022850
        /*0acc*/ 	.short	0x010a
        /*0ace*/ 	.byte	0x3f
	.zero		1


	//   ....[27]....
        /*0ad0*/ 	.word	0x00003ab0
        /*0ad4*/ 	.word	0x00000006
        /*0ad8*/ 	.word	0x00022850
        /*0adc*/ 	.short	0x010a
        /*0ade*/ 	.byte	0x3f
	.zero		1


	//   ....[28]....
        /*0ae0*/ 	.word	0x00003e70
        /*0ae4*/ 	.word	0x00000006
        /*0ae8*/ 	.word	0x00000000
        /*0aec*/ 	.short	0x0101
        /*0aee*/ 	.byte	0x3f
	.zero		1


	//   ....[29]....
        /*0af0*/ 	.word	0x00003fa0
        /*0af4*/ 	.word	0x000000ff
        /*0af8*/ 	.word	0x00022830
        /*0afc*/ 	.short	0x010a
        /*0afe*/ 	.byte	0x1a
	.zero		1


	//   ....[30]....
        /*0b00*/ 	.word	0x00003fe0
        /*0b04*/ 	.word	0x000000ff
        /*0b08*/ 	.word	0x00022830
        /*0b0c*/ 	.short	0x010a
        /*0b0e*/ 	.byte	0x1a
	.zero		1


	//   ....[31]....
        /*0b10*/ 	.word	0x00005a50
        /*0b14*/ 	.word	0x00000000
        /*0b18*/ 	.word	0x00000000
        /*0b1c*/ 	.short	0x0101
        /*0b1e*/ 	.byte	0x3f
	.zero		1


	//   ....[32]....
        /*0b20*/ 	.word	0x000065c0
        /*0b24*/ 	.word	0x000000ff
        /*0b28*/ 	.word	0x00022850
        /*0b2c*/ 	.short	0x010a
        /*0b2e*/ 	.byte	0x1a
	.zero		1


	//   ....[33]....
        /*0b30*/ 	.word	0x00006600
        /*0b34*/ 	.word	0x000000ff
        /*0b38*/ 	.word	0x00022850
        /*0b3c*/ 	.short	0x010a
        /*0b3e*/ 	.byte	0x1a
	.zero		1


	//   ....[34]....
        /*0b40*/ 	.word	0x00006910
        /*0b44*/ 	.word	0x000000c7
        /*0b48*/ 	.word	0x00000000
        /*0b4c*/ 	.short	0x0101
        /*0b4e*/ 	.byte	0x3f
	.zero		1


	//   ....[35]....
        /*0b50*/ 	.word	0x00006a60
        /*0b54*/ 	.word	0x000000ff
        /*0b58*/ 	.word	0x00022830
        /*0b5c*/ 	.short	0x010a
        /*0b5e*/ 	.byte	0x19
	.zero		1


	//   ....[36]....
        /*0b60*/ 	.word	0x00006aa0
        /*0b64*/ 	.word	0x000000ff
        /*0b68*/ 	.word	0x00022830
        /*0b6c*/ 	.short	0x010a
        /*0b6e*/ 	.byte	0x19
	.zero		1


	//   ....[37]....
        /*0b70*/ 	.word	0x00007da0
        /*0b74*/ 	.word	0x00000099
        /*0b78*/ 	.word	0x00000000
        /*0b7c*/ 	.short	0x0101
        /*0b7e*/ 	.byte	0x3f
	.zero		1


	//   ....[38]....
        /*0b80*/ 	.word	0x00008930
        /*0b84*/ 	.word	0x000000ff
        /*0b88*/ 	.word	0x00022850
        /*0b8c*/ 	.short	0x010a
        /*0b8e*/ 	.byte	0x19
	.zero		1


	//   ....[39]....
        /*0b90*/ 	.word	0x00008970
        /*0b94*/ 	.word	0x000000ff
        /*0b98*/ 	.word	0x00022850
        /*0b9c*/ 	.short	0x010a
        /*0b9e*/ 	.byte	0x19
	.zero		1


	//   ....[40]....
        /*0ba0*/ 	.word	0x00008c70
        /*0ba4*/ 	.word	0x000000b5
        /*0ba8*/ 	.word	0x00000000
        /*0bac*/ 	.short	0x0101
        /*0bae*/ 	.byte	0x3f
	.zero		1


	//   ....[41]....
        /*0bb0*/ 	.word	0x0000b0f0
        /*0bb4*/ 	.word	0x00000097
        /*0bb8*/ 	.word	0x00000000
        /*0bbc*/ 	.short	0x0101
        /*0bbe*/ 	.byte	0x3f
	.zero		1


	//   ....[42]....
        /*0bc0*/ 	.word	0x0000e040
        /*0bc4*/ 	.word	0x00000000
        /*0bc8*/ 	.word	0x00022840
        /*0bcc*/ 	.short	0x010a
        /*0bce*/ 	.byte	0x3f
	.zero		1


	//   ....[43]....
        /*0bd0*/ 	.word	0x0000ee40
        /*0bd4*/ 	.word	0x00000008
        /*0bd8*/ 	.word	0x00022800
        /*0bdc*/ 	.short	0x0107
        /*0bde*/ 	.byte	0x3f
	.zero		1


	//   ....[44]....
        /*0be0*/ 	.word	0x0000ef40
        /*0be4*/ 	.word	0x00000002
        /*0be8*/ 	.word	0x00022800
        /*0bec*/ 	.short	0x0101
        /*0bee*/ 	.byte	0x3f
	.zero		1


	//   ....[45]....
        /*0bf0*/ 	.word	0x0000ef60
        /*0bf4*/ 	.word	0x00000002
        /*0bf8*/ 	.word	0x00022820
        /*0bfc*/ 	.short	0x010a
        /*0bfe*/ 	.byte	0x3f
	.zero		1


	//   ....[46]....
        /*0c00*/ 	.word	0x0000f070
        /*0c04*/ 	.word	0x00000002
        /*0c08*/ 	.word	0x00022860
        /*0c0c*/ 	.short	0x010a
        /*0c0e*/ 	.byte	0x3f
	.zero		1


	//   ....[47]....
        /*0c10*/ 	.word	0x0000f950
        /*0c14*/ 	.word	0x00000003
        /*0c18*/ 	.word	0x00022840
        /*0c1c*/ 	.short	0x010a
        /*0c1e*/ 	.byte	0x3f
	.zero		1


	//   ....[48]....
        /*0c20*/ 	.word	0x0000fbb0
        /*0c24*/ 	.word	0x00000003
        /*0c28*/ 	.word	0x00022860
        /*0c2c*/ 	.short	0x010a
        /*0c2e*/ 	.byte	0x3f
	.zero		1


	//   ....[49]....
        /*0c30*/ 	.word	0x00010430
        /*0c34*/ 	.word	0x00000004
        /*0c38*/ 	.word	0x00022840
        /*0c3c*/ 	.short	0x010a
        /*0c3e*/ 	.byte	0x3f
	.zero		1


	//   ....[50]....
        /*0c40*/ 	.word	0x00010680
        /*0c44*/ 	.word	0x00000004
        /*0c48*/ 	.word	0x00022860
        /*0c4c*/ 	.short	0x010a
        /*0c4e*/ 	.byte	0x3f
	.zero		1


	//   ....[51]....
        /*0c50*/ 	.word	0x00010e90
        /*0c54*/ 	.word	0x00000004
        /*0c58*/ 	.word	0x00022840
        /*0c5c*/ 	.short	0x010a
        /*0c5e*/ 	.byte	0x3f
	.zero		1


	//   ....[52]....
        /*0c60*/ 	.word	0x000110f0
        /*0c64*/ 	.word	0x00000004
        /*0c68*/ 	.word	0x00022860
        /*0c6c*/ 	.short	0x010a
        /*0c6e*/ 	.byte	0x3f
	.zero		1


	//   ....[53]....
        /*0c70*/ 	.word	0x00012560
        /*0c74*/ 	.word	0x00000000
        /*0c78*/ 	.word	0x00022820
        /*0c7c*/ 	.short	0x010a
        /*0c7e*/ 	.byte	0x3f
	.zero		1


	//   ....[54]....
        /*0c80*/ 	.word	0x00012720
        /*0c84*/ 	.word	0x00000006
        /*0c88*/ 	.word	0x00000000
        /*0c8c*/ 	.short	0x010a
        /*0c8e*/ 	.byte	0x3f
	.zero		1


	//   ....[55]....
        /*0c90*/ 	.word	0x00012790
        /*0c94*/ 	.word	0x00000007
        /*0c98*/ 	.word	0x00000000
        /*0c9c*/ 	.short	0x010a
        /*0c9e*/ 	.byte	0x3f
	.zero		1


	//   ....[56]....
        /*0ca0*/ 	.word	0x00012800
        /*0ca4*/ 	.word	0x00000004
        /*0ca8*/ 	.word	0x00000000
        /*0cac*/ 	.short	0x010a
        /*0cae*/ 	.byte	0x3f
	.zero		1


	//   ....[57]....
        /*0cb0*/ 	.word	0x00012830
        /*0cb4*/ 	.word	0x00000003
        /*0cb8*/ 	.word	0x00000000
        /*0cbc*/ 	.short	0x010a
        /*0cbe*/ 	.byte	0x3f
	.zero		1


	//   ....[58]....
        /*0cc0*/ 	.word	0x00012890
        /*0cc4*/ 	.word	0x00000007
        /*0cc8*/ 	.word	0x00022800
        /*0ccc*/ 	.short	0x010a
        /*0cce*/ 	.byte	0x3f
	.zero		1


	//   ....[59]....
        /*0cd0*/ 	.word	0x000128e0
        /*0cd4*/ 	.word	0x00000006
        /*0cd8*/ 	.word	0x00022830
        /*0cdc*/ 	.short	0x010a
        /*0cde*/ 	.byte	0x3f
	.zero		1


	//   ....[60]....
        /*0ce0*/ 	.word	0x00012930
        /*0ce4*/ 	.word	0x00000006
        /*0ce8*/ 	.word	0x00022850
        /*0cec*/ 	.short	0x010a
        /*0cee*/ 	.byte	0x3f
	.zero		1


	//   ....[61]....
        /*0cf0*/ 	.word	0x00012990
        /*0cf4*/ 	.word	0x00000005
        /*0cf8*/ 	.word	0x00022830
        /*0cfc*/ 	.short	0x010a
        /*0cfe*/ 	.byte	0x3f
	.zero		1


	//   ....[62]....
        /*0d00*/ 	.word	0x000129e0
        /*0d04*/ 	.word	0x000000c7
        /*0d08*/ 	.word	0x00022850
        /*0d0c*/ 	.short	0x010a
        /*0d0e*/ 	.byte	0x3f
	.zero		1


	//   ....[63]....
        /*0d10*/ 	.word	0x00012a40
        /*0d14*/ 	.word	0x00000005
        /*0d18*/ 	.word	0x00022830
        /*0d1c*/ 	.short	0x010a
        /*0d1e*/ 	.byte	0x3f
	.zero		1


	//   ....[64]....
        /*0d20*/ 	.word	0x00012a90
        /*0d24*/ 	.word	0x000000b5
        /*0d28*/ 	.word	0x00022850
        /*0d2c*/ 	.short	0x010a
        /*0d2e*/ 	.byte	0x3f
	.zero		1


	//   ....[65]....
        /*0d30*/ 	.word	0x00012c30
        /*0d34*/ 	.word	0x00000000
        /*0d38*/ 	.word	0x00022840
        /*0d3c*/ 	.short	0x010a
        /*0d3e*/ 	.byte	0x3f
	.zero		1


	//   ....[66]....
        /*0d40*/ 	.word	0x00013730
        /*0d44*/ 	.word	0x00000002
        /*0d48*/ 	.word	0x00022820
        /*0d4c*/ 	.short	0x010a
        /*0d4e*/ 	.byte	0x3f
	.zero		1


	//   ....[67]....
        /*0d50*/ 	.word	0x00013780
        /*0d54*/ 	.word	0x00000002
        /*0d58*/ 	.word	0x00022860
        /*0d5c*/ 	.short	0x010a
        /*0d5e*/ 	.byte	0x3f
	.zero		1


	//   ....[68]....
        /*0d60*/ 	.word	0x000137d0
        /*0d64*/ 	.word	0x00000003
        /*0d68*/ 	.word	0x00022840
        /*0d6c*/ 	.short	0x010a
        /*0d6e*/ 	.byte	0x3f
	.zero		1


	//   ....[69]....
        /*0d70*/ 	.word	0x00013820
        /*0d74*/ 	.word	0x00000003
        /*0d78*/ 	.word	0x00022860
        /*0d7c*/ 	.short	0x010a
        /*0d7e*/ 	.byte	0x3f
	.zero		1


	//   ....[70]....
        /*0d80*/ 	.word	0x00013870
        /*0d84*/ 	.word	0x00000004
        /*0d88*/ 	.word	0x00022840
        /*0d8c*/ 	.short	0x010a
        /*0d8e*/ 	.byte	0x3f
	.zero		1


	//   ....[71]....
        /*0d90*/ 	.word	0x000138c0
        /*0d94*/ 	.word	0x00000004
        /*0d98*/ 	.word	0x00022860
        /*0d9c*/ 	.short	0x010a
        /*0d9e*/ 	.byte	0x3f
	.zero		1


	//   ....[72]....
        /*0da0*/ 	.word	0x00013910
        /*0da4*/ 	.word	0x00000004
        /*0da8*/ 	.word	0x00022840
        /*0dac*/ 	.short	0x010a
        /*0dae*/ 	.byte	0x3f
	.zero		1


	//   ....[73]....
        /*0db0*/ 	.word	0x00013960
        /*0db4*/ 	.word	0x00000004
        /*0db8*/ 	.word	0x00022860
        /*0dbc*/ 	.short	0x010a
        /*0dbe*/ 	.byte	0x3f
	.zero		1


	//   ....[74]....
        /*0dc0*/ 	.word	0x000142f0
        /*0dc4*/ 	.word	0x00000000
        /*0dc8*/ 	.word	0x00022820
        /*0dcc*/ 	.short	0x010a
        /*0dce*/ 	.byte	0x3f
	.zero		1


	//   ....[75]....
        /*0dd0*/ 	.word	0x00014490
        /*0dd4*/ 	.word	0x00000006
        /*0dd8*/ 	.word	0x00000000
        /*0ddc*/ 	.short	0x010a
        /*0dde*/ 	.byte	0x3f
	.zero		1


	//   ....[76]....
        /*0de0*/ 	.word	0x000144e0
        /*0de4*/ 	.word	0x00000007
        /*0de8*/ 	.word	0x00000000
        /*0dec*/ 	.short	0x010a
        /*0dee*/ 	.byte	0x3f
	.zero		1


	//   ....[77]....
        /*0df0*/ 	.word	0x00014530
        /*0df4*/ 	.word	0x00000004
        /*0df8*/ 	.word	0x00000000
        /*0dfc*/ 	.short	0x010a
        /*0dfe*/ 	.byte	0x3f
	.zero		1


	//----- nvinfo : EIATTR_NUM_MBARRIERS
	.align		4
.L_561:
        /*0e00*/ 	.byte	0x03, 0x38
        /*0e02*/ 	.short	0x0016


	//----- nvinfo : EIATTR_EXIT_INSTR_OFFSETS
	.align		4
        /*0e04*/ 	.byte	0x04, 0x1c
        /*0e06*/ 	.short	(.L_563 - .L_562)


	//   ....[0]....
.L_562:
        /*0e08*/ 	.word	0x00000a80


	//   ....[1]....
        /*0e0c*/ 	.word	0x0000c460


	//   ....[2]....
        /*0e10*/ 	.word	0x00012880


	//----- nvinfo : EIATTR_MAX_THREADS
	.align		4
.L_563:
        /*0e14*/ 	.byte	0x04, 0x05
        /*0e16*/ 	.short	(.L_565 - .L_564)
.L_564:
        /*0e18*/ 	.word	0x00000180
        /*0e1c*/ 	.word	0x00000001
        /*0e20*/ 	.word	0x00000001


	//----- nvinfo : EIATTR_CRS_STACK_SIZE
	.align		4
.L_565:
        /*0e24*/ 	.byte	0x04, 0x1e
        /*0e26*/ 	.short	(.L_567 - .L_566)
.L_566:
        /*0e28*/ 	.word	0x00000000


	//----- nvinfo : EIATTR_CBANK_PARAM_SIZE
	.align		4
.L_567:
        /*0e2c*/ 	.byte	0x03, 0x19
        /*0e2e*/ 	.short	0x0af0


	//----- nvinfo : EIATTR_PARAM_CBANK
	.align		4
        /*0e30*/ 	.byte	0x04, 0x0a
        /*0e32*/ 	.short	(.L_569 - .L_568)
	.align		4
.L_568:
        /*0e34*/ 	.word	index@(.nv.constant0._ZN7cutlass13device_kernelIN5flash11enable_sm90INS1_16FlashAttnFwdSm90INS1_25CollectiveMainloopFwdSm90ILi2EN4cute5tupleIJNS5_1CILi1EEES8_S8_EEENS6_IJNS7_ILi128EEENS7_ILi96EEENS7_ILi64EEEEEELi256ENS_10bfloat16_tEfNS_4arch4Sm90ELb1ELb0ELb1ELb1ELb0ELb0ELb0ELb1ELb0ELb1ELb0ELb0EEENS1_21CollectiveEpilogueFwdINS6_IJSA_NS7_ILi256EEESB_EEES9_SE_SG_Li256ELb1ELb1ELb0ELb0EEENS1_36VarlenDynamicPersistentTileSchedulerILi128ELi96ELi256ELi128ELb0ELb1ELb1ELb1ELb1ELb1EEEEEEEEEvNT_6ParamsE)
        /*0e38*/ 	.short	0x0210
        /*0e3a*/ 	.short	0x0af0


	//----- nvinfo : EIATTR_SW_WAR
	.align		4
.L_569:
        /*0e3c*/ 	.byte	0x04, 0x36
        /*0e3e*/ 	.short	(.L_571 - .L_570)
.L_570:
        /*0e40*/ 	.word	0x00000008
.L_571:


//--------------------- .nv.info._ZN7cutlass13device_kernelIN5flash11enable_sm90INS1_16FlashAttnFwdSm90INS1_25CollectiveMainloopFwdSm90ILi2EN4cute5tupleIJNS5_1CILi1EEES8_S8_EEENS6_IJNS7_ILi128EEENS7_ILi96EEENS7_ILi64EEEEEELi256ENS_10bfloat16_tEfNS_4arch4Sm90ELb1ELb0ELb1ELb1ELb0ELb1ELb0ELb1ELb0ELb1ELb0ELb0EEENS1_21CollectiveEpilogueFwdINS6_IJSA_NS7_ILi256EEESB_EEES9_SE_SG_Li256ELb1ELb1ELb0ELb0EEENS1_36VarlenDynamicPersistentTileSchedulerILi128ELi96ELi256ELi128ELb0ELb1ELb1ELb1ELb1ELb1EEEEEEEEEvNT_6ParamsE --------------------------
	.section	.nv.info._ZN7cutlass13device_kernelIN5flash11enable_sm90INS1_16FlashAttnFwdSm90INS1_25CollectiveMainloopFwdSm90ILi2EN4cute5tupleIJNS5_1CILi1EEES8_S8_EEENS6_IJNS7_ILi128EEENS7_ILi96EEENS7_ILi64EEEEEELi256ENS_10bfloat16_tEfNS_4arch4Sm90ELb1ELb0ELb1ELb1ELb0ELb1ELb0ELb1ELb0ELb1ELb0ELb0EEENS1_21CollectiveEpilogueFwdINS6_IJSA_NS7_ILi256EEESB_EEES9_SE_SG_Li256ELb1ELb1ELb0ELb0EEENS1_36VarlenDynamicPersistentTileSchedulerILi128ELi96ELi256ELi128ELb0ELb1ELb1ELb1ELb1ELb1EEEEEEEEEvNT_6ParamsE,"",@"SHT_CUDA_INFO"
	.sectionflags	@""
	.align	4


	//----- nvinfo : EIATTR_CUDA_API_VERSION
	.align		4
        /*0000*/ 	.byte	0x04, 0x37
        /*0002*/ 	.short	(.L_573 - .L_572)
.L_572:
        /*0004*/ 	.word	0x00000082


	//----- nvinfo : EIATTR_KPARAM_INFO
	.align		4
.L_573:
        /*0008*/ 	.byte	0x04, 0x17
        /*000a*/ 	.short	(.L_575 - .L_574)
.L_574:
        /*000c*/ 	.word	0x00000000
        /*0010*/ 	.short	0x0000
        /*0012*/ 	.short	0x0070
        /*0014*/ 	.byte	0x00, 0xf0, 0x01, 0x2a


	//----- nvinfo : EIATTR_SPARSE_MMA_MASK
	.align		4
.L_575:
        /*0018*/ 	.byte	0x03, 0x50
        /*001a*/ 	.short	0x0000


	//----- nvinfo : EIATTR_MAXREG_COUNT
	.align		4
        /*001c*/ 	.byte	0x03, 0x1b
        /*001e*/ 	.short	0x00a8


	//----- nvinfo : EIATTR_NUM_BARRIERS
	.align		4
        /*0020*/ 	.byte	0x02, 0x4c
        /*0022*/ 	.byte	0x10
	.zero		1


	//----- nvinfo : EIATTR_EXTERNS
	.align		4
        /*0024*/ 	.byte	0x04, 0x0f
        /*0026*/ 	.short	(.L_577 - .L_576)


	//   ....[0]....
	.align		4
.L_576:
        /*0028*/ 	.word	index@(__assertfail)


	//----- nvinfo : EIATTR_ANNOTATIONS
	.align		4
.L_577:
        /*002c*/ 	.byte	0x04, 0x55
        /*002e*/ 	.short	(.L_579 - .L_578)


	//   ....[0]....
.L_578:
        /* <DEDUP_REMOVED lines=95> */


	//----- nvinfo : EIATTR_MERCURY_ISA_VERSION
	.align		4
.L_579:
        /*0608*/ 	.byte	0x03, 0x5f
        /*060a*/ 	.short	0x0101


	//----- nvinfo : EIATTR_UNUSED_LOAD_BYTE_OFFSET
	.align		4
        /*060c*/ 	.byte	0x04, 0x44
        /*060e*/ 	.short	(.L_581 - .L_580)


	//   ....[0]....
.L_580:
        /*0610*/ 	.word	0x00000ac0
        /*0614*/ 	.word	0x0000fff0


	//   ....[1]....
        /*0618*/ 	.word	0x00011180
        /*061c*/ 	.word	0x0000fff0


	//----- nvinfo : EIATTR_INT_WARP_WIDE_INSTR_OFFSETS
	.align		4
.L_581:
        /*0620*/ 	.byte	0x04, 0x31
        /*0622*/ 	.short	(.L_583 - .L_582)


	//   ....[0]....
.L_582:
        /*0624*/ 	.word	0x00000180


	//   ....[1]....
        /*0628*/ 	.word	0x00000220


	//   ....[2]....
        /*062c*/ 	.word	0x00000290


	//   ....[3]....
        /*0630*/ 	.word	0x00016960


	//   ....[4]....
        /*0634*/ 	.word	0x000169f0


	//   ....[5]....
        /*0638*/ 	.word	0x0001a960


	//   ....[6]....
        /*063c*/ 	.word	0x0001a9f0


	//----- nvinfo : EIATTR_COOP_GROUP_MASK_REGIDS
	.align		4
.L_583:
        /*0640*/ 	.byte	0x04, 0x29
        /*0642*/ 	.short	(.L_585 - .L_584)


	//   ....[0]....
.L_584:
        /*0644*/ 	.word	0xffffffff


	//   ....[1]....
        /*0648*/ 	.word	0xffffffff


	//   ....[2]....
        /*064c*/ 	.word	0xffffffff


	//   ....[3]....
        /*0650*/ 	.word	0xffffffff


	//   ....[4]....
        /*0654*/ 	.word	0xffffffff


	//   ....[5]....
        /*0658*/ 	.word	0xffffffff


	//   ....[6]....
        /*065c*/ 	.word	0xffffffff


	//   ....[7]....
        /*0660*/ 	.word	0xffffffff


	//   ....[8]....
        /*0664*/ 	.word	0xffffffff


	//   ....[9]....
        /*0668*/ 	.word	0xffffffff


	//   ....[10]....
        /*066c*/ 	.word	0xffffffff


	//   ....[11]....
        /*0670*/ 	.word	0xffffffff


	//   ....[12]....
        /*0674*/ 	.word	0xffffffff


	//   ....[13]....
        /*0678*/ 	.word	0xffffffff


	//   ....[14]....
        /*067c*/ 	.word	0xffffffff


	//   ....[15]....
        /*0680*/ 	.word	0xffffffff


	//   ....[16]....
        /*0684*/ 	.word	0xffffffff


	//   ....[17]....
        /*0688*/ 	.word	0xffffffff


	//   ....[18]....
        /*068c*/ 	.word	0xffffffff


	//   ....[19]....
        /*0690*/ 	.word	0xffffffff


	//   ....[20]....
        /*0694*/ 	.word	0xffffffff


	//   ....[21]....
        /*0698*/ 	.word	0xffffffff


	//   ....[22]....
        /*069c*/ 	.word	0xffffffff


	//   ....[23]....
        /*06a0*/ 	.word	0xffffffff


	//   ....[24]....
        /*06a4*/ 	.word	0xffffffff


	//   ....[25]....
        /*06a8*/ 	.word	0xffffffff


	//   ....[26]....
        /*06ac*/ 	.word	0xffffffff


	//   ....[27]....
        /*06b0*/ 	.word	0xffffffff


	//   ....[28]....
        /*06b4*/ 	.word	0xffffffff


	//   ....[29]....
        /*06b8*/ 	.word	0xffffffff


	//   ....[30]....
        /*06bc*/ 	.word	0xffffffff


	//   ....[31]....
        /*06c0*/ 	.word	0xffffffff


	//   ....[32]....
        /*06c4*/ 	.word	0xffffffff


	//   ....[33]....
        /*06c8*/ 	.word	0xffffffff


	//   ....[34]....
        /*06cc*/ 	.word	0xffffffff


	//   ....[35]....
        /*06d0*/ 	.word	0xffffffff


	//   ....[36]....
        /*06d4*/ 	.word	0xffffffff


	//   ....[37]....
        /*06d8*/ 	.word	0xffffffff


	//   ....[38]....
        /*06dc*/ 	.word	0xffffffff


	//   ....[39]....
        /*06e0*/ 	.word	0xffffffff


	//   ....[40]....
        /*06e4*/ 	.word	0xffffffff


	//   ....[41]....
        /*06e8*/ 	.word	0xffffffff


	//   ....[42]....
        /*06ec*/ 	.word	0xffffffff


	//   ....[43]....
        /*06f0*/ 	.word	0xffffffff


	//   ....[44]....
        /*06f4*/ 	.word	0xffffffff


	//   ....[45]....
        /*06f8*/ 	.word	0xffffffff


	//   ....[46]....
        /*06fc*/ 	.word	0xffffffff


	//   ....[47]....
        /*0700*/ 	.word	0xffffffff


	//   ....[48]....
        /*0704*/ 	.word	0xffffffff


	//   ....[49]....
        /*0708*/ 	.word	0xffffffff


	//   ....[50]....
        /*070c*/ 	.word	0xffffffff


	//   ....[51]....
        /*0710*/ 	.word	0xffffffff


	//   ....[52]....
        /*0714*/ 	.word	0xffffffff


	//   ....[53]....
        /*0718*/ 	.word	0xffffffff


	//   ....[54]....
        /*071c*/ 	.word	0xffffffff


	//   ....[55]....
        /*0720*/ 	.word	0xffffffff


	//   ....[56]....
        /*0724*/ 	.word	0xffffffff


	//   ....[57]....
        /*0728*/ 	.word	0xffffffff


	//   ....[58]....
        /*072c*/ 	.word	0xffffffff


	//   ....[59]....
        /*0730*/ 	.word	0xffffffff


	//   ....[60]....
        /*0734*/ 	.word	0xffffffff


	//   ....[61]....
        /*0738*/ 	.word	0xffffffff


	//   ....[62]....
        /*073c*/ 	.word	0xffffffff


	//   ....[63]....
        /*0740*/ 	.word	0xffffffff


	//   ....[64]....
        /*0744*/ 	.word	0xffffffff


	//   ....[65]....
        /*0748*/ 	.word	0xffffffff


	//   ....[66]....
        /*074c*/ 	.word	0xffffffff


	//   ....[67]....
        /*0750*/ 	.word	0xffffffff


	//   ....[68]....
        /*0754*/ 	.word	0xffffffff


	//   ....[69]....
        /*0758*/ 	.word	0xffffffff


	//   ....[70]....
        /*075c*/ 	.word	0xffffffff


	//   ....[71]....
        /*0760*/ 	.word	0xffffffff


	//   ....[72]....
        /*0764*/ 	.word	0xffffffff


	//   ....[73]....
        /*0768*/ 	.word	0xffffffff


	//   ....[74]....
        /*076c*/ 	.word	0xffffffff


	//   ....[75]....
        /*0770*/ 	.word	0xffffffff


	//   ....[76]....
        /*0774*/ 	.word	0xffffffff


	//   ....[77]....
        /*0778*/ 	.word	0xffffffff


	//   ....[78]....
        /*077c*/ 	.word	0xffffffff


	//   ....[79]....
        /*0780*/ 	.word	0xffffffff


	//   ....[80]....
        /*0784*/ 	.word	0xffffffff


	//   ....[81]....
        /*0788*/ 	.word	0xffffffff


	//   ....[82]....
        /*078c*/ 	.word	0xffffffff


	//   ....[83]....
        /*0790*/ 	.word	0xffffffff


	//   ....[84]....
        /*0794*/ 	.word	0xffffffff


	//   ....[85]....
        /*0798*/ 	.word	0xffffffff


	//   ....[86]....
        /*079c*/ 	.word	0xffffffff


	//   ....[87]....
        /*07a0*/ 	.word	0xffffffff


	//   ....[88]....
        /*07a4*/ 	.word	0xffffffff


	//   ....[89]....
        /*07a8*/ 	.word	0xffffffff


	//   ....[90]....
        /*07ac*/ 	.word	0xffffffff


	//   ....[91]....
        /*07b0*/ 	.word	0xffffffff


	//   ....[92]....
        /*07b4*/ 	.word	0xffffffff


	//   ....[93]....
        /*07b8*/ 	.word	0xffffffff


	//   ....[94]....
        /*07bc*/ 	.word	0xffffffff


	//   ....[95]....
        /*07c0*/ 	.word	0xffffffff


	//   ....[96]....
        /*07c4*/ 	.word	0xffffffff


	//   ....[97]....
        /*07c8*/ 	.word	0xffffffff


	//   ....[98]....
        /*07cc*/ 	.word	0xffffffff


	//   ....[99]....
        /*07d0*/ 	.word	0xffffffff


	//   ....[100]....
        /*07d4*/ 	.word	0xffffffff


	//   ....[101]....
        /*07d8*/ 	.word	0xffffffff


	//   ....[102]....
        /*07dc*/ 	.word	0xffffffff


	//   ....[103]....
        /*07e0*/ 	.word	0xffffffff


	//   ....[104]....
        /*07e4*/ 	.word	0xffffffff


	//   ....[105]....
        /*07e8*/ 	.word	0xffffffff


	//   ....[106]....
        /*07ec*/ 	.word	0xffffffff


	//   ....[107]....
        /*07f0*/ 	.word	0xffffffff


	//   ....[108]....
        /*07f4*/ 	.word	0xffffffff


	//   ....[109]....
        /*07f8*/ 	.word	0xffffffff


	//   ....[110]....
        /*07fc*/ 	.word	0xffffffff


	//   ....[111]....
        /*0800*/ 	.word	0xffffffff


	//   ....[112]....
        /*0804*/ 	.word	0xffffffff


	//   ....[113]....
        /*0808*/ 	.word	0xffffffff


	//   ....[114]....
        /*080c*/ 	.word	0xffffffff


	//   ....[115]....
        /*0810*/ 	.word	0xffffffff


	//   ....[116]....
        /*0814*/ 	.word	0x0500000f


	//   ....[117]....
        /*0818*/ 	.word	0x0500000f


	//   ....[118]....
        /*081c*/ 	.word	0x0500000f


	//   ....[119]....
        /*0820*/ 	.word	0x0500000f


	//   ....[120]....
        /*0824*/ 	.word	0x0500000f


	//   ....[121]....
        /*0828*/ 	.word	0x0500000f


	//   ....[122]....
        /*082c*/ 	.word	0x0500000f


	//   ....[123]....
        /*0830*/ 	.word	0x0500000f


	//   ....[124]....
        /*0834*/ 	.word	0x0500000f


	//   ....[125]....
        /*0838*/ 	.word	0x0500000f


	//   ....[126]....
        /*083c*/ 	.word	0x0500000f


	//   ....[127]....
        /*0840*/ 	.word	0x0500000f


	//   ....[128]....
        /*0844*/ 	.word	0x0500000f


	//   ....[129]....
        /*0848*/ 	.word	0x0500000f


	//   ....[130]....
        /*084c*/ 	.word	0x0500000f


	//   ....[131]....
        /*0850*/ 	.word	0x0500000f


	//   ....[132]....
        /*0854*/ 	.word	0x0500000f


	//   ....[133]....
        /*0858*/ 	.word	0x0500000f


	//   ....[134]....
        /*085c*/ 	.word	0x0500000f


	//   ....[135]....
        /*0860*/ 	.word	0x0500000f


	//   ....[136]....
        /*0864*/ 	.word	0x0500000f


	//   ....[137]....
        /*0868*/ 	.word	0x0500000f


	//   ....[138]....
        /*086c*/ 	.word	0x0500000f


	//   ....[139]....
        /*0870*/ 	.word	0x0500000f


	//   ....[140]....
        /*0874*/ 	.word	0x0500000f


	//   ....[141]....
        /*0878*/ 	.word	0x0500000f


	//   ....[142]....
        /*087c*/ 	.word	0x0500000f


	//   ....[143]....
        /*0880*/ 	.word	0x0500000f


	//   ....[144]....
        /*0884*/ 	.word	0x0500000f


	//   ....[145]....
        /*0888*/ 	.word	0x0500000f


	//   ....[146]....
        /*088c*/ 	.word	0x0500000f


	//   ....[147]....
        /*0890*/ 	.word	0x0500000f


	//   ....[148]....
        /*0894*/ 	.word	0x0500000f


	//   ....[149]....
        /*0898*/ 	.word	0x0500000f


	//   ....[150]....
        /*089c*/ 	.word	0x0500000f


	//   ....[151]....
        /*08a0*/ 	.word	0x0500000f


	//   ....[152]....
        /*08a4*/ 	.word	0x0500000f


	//   ....[153]....
        /*08a8*/ 	.word	0x0500000f


	//   ....[154]....
        /*08ac*/ 	.word	0x0500000f


	//   ....[155]....
        /*08b0*/ 	.word	0x0500000f


	//   ....[156]....
        /*08b4*/ 	.word	0x0500000f


	//   ....[157]....
        /*08b8*/ 	.word	0x0500000f


	//   ....[158]....
        /*08bc*/ 	.word	0x0500000f


	//   ....[159]....
        /*08c0*/ 	.word	0x0500000f


	//   ....[160]....
        /*08c4*/ 	.word	0x0500000f


	//   ....[161]....
        /*08c8*/ 	.word	0x0500000f


	//   ....[162]....
        /*08cc*/ 	.word	0x0500000f


	//   ....[163]....
        /*08d0*/ 	.word	0x0500000f


	//   ....[164]....
        /*08d4*/ 	.word	0x0500000f


	//   ....[165]....
        /*08d8*/ 	.word	0x0500000f


	//   ....[166]....
        /*08dc*/ 	.word	0x0500000f


	//   ....[167]....
        /*08e0*/ 	.word	0x0500000f


	//   ....[168]....
        /*08e4*/ 	.word	0x0500000f


	//   ....[169]....
        /*08e8*/ 	.word	0x0500000f


	//   ....[170]....
        /*08ec*/ 	.word	0x0500000f


	//   ....[171]....
        /*08f0*/ 	.word	0x0500000f


	//   ....[172]....
        /*08f4*/ 	.word	0x0500000f


	//   ....[173]....
        /*08f8*/ 	.word	0x0500000f


	//   ....[174]....
        /*08fc*/ 	.word	0x0500000f


	//   ....[175]....
        /*0900*/ 	.word	0x0500000f


	//   ....[176]....
        /*0904*/ 	.word	0x0500000f


	//----- nvinfo : EIATTR_COOP_GROUP_INSTR_OFFSETS
	.align		4
.L_585:
        /*0908*/ 	.byte	0x04, 0x28
        /*090a*/ 	.short	(.L_587 - .L_586)


	//   ....[0]....
.L_586:
        /*090c*/ 	.word	0x00000060


	//   ....[1]....
        /*0910*/ 	.word	0x00000190


	//   ....[2]....
        /*0914*/ 	.word	0x00000240


	//   ....[3]....
        /*0918*/ 	.word	0x00000400


	//   ....[4]....
        /*091c*/ 	.word	0x00000560


	//   ....[5]....
        /*0920*/ 	.word	0x00000680


	//   ....[6]....
        /*0924*/ 	.word	0x000007e0


	//   ....[7]....
        /*0928*/ 	.word	0x00005f30


	//   ....[8]....
        /*092c*/ 	.word	0x00006630


	//   ....[9]....
        /*0930*/ 	.word	0x00006640


	//   ....[10]....
        /*0934*/ 	.word	0x00006650


	//   ....[11]....
        /*0938*/ 	.word	0x00006660


	//   ....[12]....
        /*093c*/ 	.word	0x00006960


	//   ....[13]....
        /*0940*/ 	.word	0x00006970


	//   ....[14]....
        /*0944*/ 	.word	0x00006980


	//   ....[15]....
        /*0948*/ 	.word	0x00006990


	//   ....[16]....
        /*094c*/ 	.word	0x00007c70


	//   ....[17]....
        /*0950*/ 	.word	0x00007c90


	//   ....[18]....
        /*0954*/ 	.word	0x00007ca0


	//   ....[19]....
        /*0958*/ 	.word	0x00007cb0


	//   ....[20]....
        /*095c*/ 	.word	0x00007d90


	//   ....[21]....
        /*0960*/ 	.word	0x00007da0


	//   ....[22]....
        /*0964*/ 	.word	0x00007e30


	//   ....[23]....
        /*0968*/ 	.word	0x00007e80


	//   ....[24]....
        /*096c*/ 	.word	0x00009720


	//   ....[25]....
        /*0970*/ 	.word	0x000097b0


	//   ....[26]....
        /*0974*/ 	.word	0x00009ee0


	//   ....[27]....
        /*0978*/ 	.word	0x00009f90


	//   ....[28]....
        /*097c*/ 	.word	0x0000a6d0


	//   ....[29]....
        /*0980*/ 	.word	0x0000a730


	//   ....[30]....
        /*0984*/ 	.word	0x0000b6d0


	//   ....[31]....
        /*0988*/ 	.word	0x0000b6e0


	//   ....[32]....
        /*098c*/ 	.word	0x0000c410


	//   ....[33]....
        /*0990*/ 	.word	0x0000c4b0


	//   ....[34]....
        /*0994*/ 	.word	0x0000cfd0


	//   ....[35]....
        /*0998*/ 	.word	0x0000d060


	//   ....[36]....
        /*099c*/ 	.word	0x0000eb70


	//   ....[37]....
        /*09a0*/ 	.word	0x0000ebd0


	//   ....[38]....
        /*09a4*/ 	.word	0x0000f590


	//   ....[39]....
        /*09a8*/ 	.word	0x0000f5f0


	//   ....[40]....
        /*09ac*/ 	.word	0x00010700


	//   ....[41]....
        /*09b0*/ 	.word	0x00010770


	//   ....[42]....
        /*09b4*/ 	.word	0x000107e0


	//   ....[43]....
        /*09b8*/ 	.word	0x00010810


	//   ....[44]....
        /*09bc*/ 	.word	0x00012190


	//   ....[45]....
        /*09c0*/ 	.word	0x000121e0


	//   ....[46]....
        /*09c4*/ 	.word	0x00012230


	//   ....[47]....
        /*09c8*/ 	.word	0x00012260


	//   ....[48]....
        /*09cc*/ 	.word	0x00012940


	//   ....[49]....
        /*09d0*/ 	.word	0x00012ba0


	//   ....[50]....
        /*09d4*/ 	.word	0x00012ce0


	//   ....[51]....
        /*09d8*/ 	.word	0x00012d10


	//   ....[52]....
        /*09dc*/ 	.word	0x00012e50


	//   ....[53]....
        /*09e0*/ 	.word	0x00012e70


	//   ....[54]....
        /*09e4*/ 	.word	0x00012fc0


	//   ....[55]....
        /*09e8*/ 	.word	0x00012fd0


	//   ....[56]....
        /*09ec*/ 	.word	0x00013820


	//   ....[57]....
        /*09f0*/ 	.word	0x00013830


	//   ....[58]....
        /*09f4*/ 	.word	0x00013a10


	//   ....[59]....
        /*09f8*/ 	.word	0x00013a20


	//   ....[60]....
        /*09fc*/ 	.word	0x00013bf0


	//   ....[61]....
        /*0a00*/ 	.word	0x00013c00


	//   ....[62]....
        /*0a04*/ 	.word	0x00013dd0


	//   ....[63]....
        /*0a08*/ 	.word	0x00013de0


	//   ....[64]....
        /*0a0c*/ 	.word	0x00014010


	//   ....[65]....
        /*0a10*/ 	.word	0x000141e0


	//   ....[66]....
        /*0a14*/ 	.word	0x00014210


	//   ....[67]....
        /*0a18*/ 	.word	0x00014240


	//   ....[68]....
        /*0a1c*/ 	.word	0x00014270


	//   ....[69]....
        /*0a20*/ 	.word	0x000142a0


	//   ....[70]....
        /*0a24*/ 	.word	0x000142d0


	//   ....[71]....
        /*0a28*/ 	.word	0x00014440


	//   ....[72]....
        /*0a2c*/ 	.word	0x00014470


	//   ....[73]....
        /*0a30*/ 	.word	0x000144a0


	//   ....[74]....
        /*0a34*/ 	.word	0x000144d0


	//   ....[75]....
        /*0a38*/ 	.word	0x00014500


	//   ....[76]....
        /*0a3c*/ 	.word	0x00014530


	//   ....[77]....
        /*0a40*/ 	.word	0x000145d0


	//   ....[78]....
        /*0a44*/ 	.word	0x00014630


	//   ....[79]....
        /*0a48*/ 	.word	0x000146c0


	//   ....[80]....
        /*0a4c*/ 	.word	0x000154d0


	//   ....[81]....
        /*0a50*/ 	.word	0x00016f60


	//   ....[82]....
        /*0a54*/ 	.word	0x00017b10


	//   ....[83]....
        /*0a58*/ 	.word	0x00017b20


	//   ....[84]....
        /*0a5c*/ 	.word	0x00017b40


	//   ....[85]....
        /*0a60*/ 	.word	0x00017be0


	//   ....[86]....
        /*0a64*/ 	.word	0x00017c10


	//   ....[87]....
        /*0a68*/ 	.word	0x00017c80


	//   ....[88]....
        /*0a6c*/ 	.word	0x00017cb0


	//   ....[89]....
        /*0a70*/ 	.word	0x00017d20


	//   ....[90]....
        /*0a74*/ 	.word	0x00017d50


	//   ....[91]....
        /*0a78*/ 	.word	0x00017dc0


	//   ....[92]....
        /*0a7c*/ 	.word	0x00017df0


	//   ....[93]....
        /*0a80*/ 	.word	0x00017e60


	//   ....[94]....
        /*0a84*/ 	.word	0x00017e90


	//   ....[95]....
        /*0a88*/ 	.word	0x00017eb0


	//   ....[96]....
        /*0a8c*/ 	.word	0x00017f10


	//   ....[97]....
        /*0a90*/ 	.word	0x00017f20


	//   ....[98]....
        /*0a94*/ 	.word	0x0001abf0


	//   ....[99]....
        /*0a98*/ 	.word	0x0001ac50


	//   ....[100]....
        /*0a9c*/ 	.word	0x0001ac80


	//   ....[101]....
        /*0aa0*/ 	.word	0x0001ac90


	//   ....[102]....
        /*0aa4*/ 	.word	0x0001acc0


	//   ....[103]....
        /*0aa8*/ 	.word	0x0001acf0


	//   ....[104]....
        /*0aac*/ 	.word	0x0001ad20


	//   ....[105]....
        /*0ab0*/ 	.word	0x0001ad50


	//   ....[106]....
        /*0ab4*/ 	.word	0x0001aed0


	//   ....[107]....
        /*0ab8*/ 	.word	0x0001af00


	//   ....[108]....
        /*0abc*/ 	.word	0x0001af30


	//   ....[109]....
        /*0ac0*/ 	.word	0x0001af60


	//   ....[110]....
        /*0ac4*/ 	.word	0x0001af90


	//   ....[111]....
        /*0ac8*/ 	.word	0x0001afc0


	//   ....[112]....
        /*0acc*/ 	.word	0x0001b080


	//   ....[113]....
        /*0ad0*/ 	.word	0x0001b0a0


	//   ....[114]....
        /*0ad4*/ 	.word	0x0001b110


	//   ....[115]....
        /*0ad8*/ 	.word	0x0001b7e0


	//   ....[116]....
        /*0adc*/ 	.word	0x0001bc70


	//   ....[117]....
        /*0ae0*/ 	.word	0x0001bd10


	//   ....[118]....
        /*0ae4*/ 	.word	0x0001bda0


	//   ....[119]....
        /*0ae8*/ 	.word	0x0001bdf0


	//   ....[120]....
        /*0aec*/ 	.word	0x0001be40


	//   ....[121]....
        /*0af0*/ 	.word	0x0001bed0


	//   ....[122]....
        /*0af4*/ 	.word	0x0001bf60


	//   ....[123]....
        /*0af8*/ 	.word	0x0001bfb0


	//   ....[124]....
        /*0afc*/ 	.word	0x0001c000


	//   ....[125]....
        /*0b00*/ 	.word	0x0001c0f0


	//   ....[126]....
        /*0b04*/ 	.word	0x0001c1a0


	//   ....[127]....
        /*0b08*/ 	.word	0x0001c220


	//   ....[128]....
        /*0b0c*/ 	.word	0x0001c2a0


	//   ....[129]....
        /*0b10*/ 	.word	0x0001c340


	//   ....[130]....
        /*0b14*/ 	.word	0x0001c3e0


	//   ....[131]....
        /*0b18*/ 	.word	0x0001c460


	//   ....[132]....
        /*0b1c*/ 	.word	0x0001c570


	//   ....[133]....
        /*0b20*/ 	.word	0x0001c8a0


	//   ....[134]....
        /*0b24*/ 	.word	0x0001c8f0


	//   ....[135]....
        /*0b28*/ 	.word	0x0001c980


	//   ....[136]....
        /*0b2c*/ 	.word	0x0001ca10


	//   ....[137]....
        /*0b30*/ 	.word	0x0001caa0


	//   ....[138]....
        /*0b34*/ 	.word	0x0001cb30


	//   ....[139]....
        /*0b38*/ 	.word	0x0001cbc0


	//   ....[140]....
        /*0b3c*/ 	.word	0x0001cc50


	//   ....[141]....
        /*0b40*/ 	.word	0x0001cd10


	//   ....[142]....
        /*0b44*/ 	.word	0x0001d000


	//   ....[143]....
        /*0b48*/ 	.word	0x0001d1a0


	//   ....[144]....
        /*0b4c*/ 	.word	0x0001d1f0


	//   ....[145]....
        /*0b50*/ 	.word	0x0001d250


	//   ....[146]....
        /*0b54*/ 	.word	0x0001d2f0


	//   ....[147]....
        /*0b58*/ 	.word	0x0001d3b0


	//   ....[148]....
        /*0b5c*/ 	.word	0x0001d440


	//   ....[149]....
        /*0b60*/ 	.word	0x0001d510


	//   ....[150]....
        /*0b64*/ 	.word	0x0001d5a0


	//   ....[151]....
        /*0b68*/ 	.word	0x0001d670


	//   ....[152]....
        /*0b6c*/ 	.word	0x0001d700


	//   ....[153]....
        /*0b70*/ 	.word	0x0001d7d0


	//   ....[154]....
        /*0b74*/ 	.word	0x0001d860


	//   ....[155]....
        /*0b78*/ 	.word	0x0001d930


	//   ....[156]....
        /*0b7c*/ 	.word	0x0001d9c0


	//   ....[157]....
        /*0b80*/ 	.word	0x0001da90


	//   ....[158]....
        /*0b84*/ 	.word	0x0001db20


	//   ....[159]....
        /*0b88*/ 	.word	0x0001dea0


	//   ....[160]....
        /*0b8c*/ 	.word	0x0001df40


	//   ....[161]....
        /*0b90*/ 	.word	0x0001e060


	//   ....[162]....
        /*0b94*/ 	.word	0x0001e0d0


	//   ....[163]....
        /*0b98*/ 	.word	0x0001e150


	//   ....[164]....
        /*0b9c*/ 	.word	0x0001e1d0


	//   ....[165]....
        /*0ba0*/ 	.word	0x0001e250


	//   ....[166]....
        /*0ba4*/ 	.word	0x0001e2e0


	//   ....[167]....
        /*0ba8*/ 	.word	0x0001e380


	//   ....[168]....
        /*0bac*/ 	.word	0x0001e420


	//   ....[169]....
        /*0bb0*/ 	.word	0x0001e490


	//   ....[170]....
        /*0bb4*/ 	.word	0x0001e500


	//   ....[171]....
        /*0bb8*/ 	.word	0x0001e570


	//   ....[172]....
        /*0bbc*/ 	.word	0x0001e5f0


	//   ....[173]....
        /*0bc0*/ 	.word	0x0001e670


	//   ....[174]....
        /*0bc4*/ 	.word	0x0001e710


	//   ....[175]....
        /*0bc8*/ 	.word	0x0001e7a0


	//   ....[176]....
        /*0bcc*/ 	.word	0x0001e8d0


	//----- nvinfo : EIATTR_REG_RECONFIG
	.align		4
.L_587:
        /*0bd0*/ 	.byte	0x01, 0x54
	.zero		2


	//----- nvinfo : EIATTR_SYSCALL_OFFSETS
	.align		4
        /*0bd4*/ 	.byte	0x04, 0x46
        /*0bd6*/ 	.short	(.L_589 - .L_588)


	//   ....[0]....
.L_588:
        /*0bd8*/ 	.word	0x000018c0


	//   ....[1]....
        /*0bdc*/ 	.word	0x00001a10


	//   ....[2]....
        /*0be0*/ 	.word	0x000060d0


	//   ....[3]....
        /*0be4*/ 	.word	0x000063e0


	//   ....[4]....
        /*0be8*/ 	.word	0x00016b60


	//   ....[5]....
        /*0bec*/ 	.word	0x00016cc0


	//   ....[6]....
        /*0bf0*/ 	.word	0x00016dc0


	//   ....[7]....
        /*0bf4*/ 	.word	0x00017730


	//----- nvinfo : EIATTR_MBARRIER_INSTR_OFFSETS
	.align		4
.L_589:
        /*0bf8*/ 	.byte	0x04, 0x39
        /*0bfa*/ 	.short	(.L_591 - .L_590)


	//   ....[0]....
.L_590:
        /*0bfc*/ 	.word	0x000002b0
        /*0c00*/ 	.word	0x000000ff
        /*0c04*/ 	.word	0x00022800
        /*0c08*/ 	.short	0x0100
        /*0c0a*/ 	.byte	0x08
	.zero		1


	//   ....[1]....
        /*0c0c*/ 	.word	0x000002c0
        /*0c10*/ 	.word	0x000000ff
        /*0c14*/ 	.word	0x00022820
        /*0c18*/ 	.short	0x0100
        /*0c1a*/ 	.byte	0x08
	.zero		1


	//   ....[2]....
        /*0c1c*/ 	.word	0x000003b0
        /*0c20*/ 	.word	0x000000ff
        /*0c24*/ 	.word	0x00022830
        /*0c28*/ 	.short	0x0100
        /*0c2a*/ 	.byte	0x08
	.zero		1


	//   ....[3]....
        /*0c2c*/ 	.word	0x000003c0
        /*0c30*/ 	.word	0x000000ff
        /*0c34*/ 	.word	0x00022840
        /*0c38*/ 	.short	0x0100
        /*0c3a*/ 	.byte	0x08
	.zero		1


	//   ....[4]....
        /*0c3c*/ 	.word	0x000003d0
        /*0c40*/ 	.word	0x000000ff
        /*0c44*/ 	.word	0x00022838
        /*0c48*/ 	.short	0x0100
        /*0c4a*/ 	.byte	0x08
	.zero		1


	//   ....[5]....
        /*0c4c*/ 	.word	0x000003e0
        /*0c50*/ 	.word	0x000000ff
        /*0c54*/ 	.word	0x00022848
        /*0c58*/ 	.short	0x0100
        /*0c5a*/ 	.byte	0x08
	.zero		1


	//   ....[6]....
        /*0c5c*/ 	.word	0x00000510
        /*0c60*/ 	.word	0x000000ff
        /*0c64*/ 	.word	0x00022850
        /*0c68*/ 	.short	0x0100
        /*0c6a*/ 	.byte	0x08
	.zero		1


	//   ....[7]....
        /*0c6c*/ 	.word	0x00000520
        /*0c70*/ 	.word	0x000000ff
        /*0c74*/ 	.word	0x00022860
        /*0c78*/ 	.short	0x0100
        /*0c7a*/ 	.byte	0x08
	.zero		1


	//   ....[8]....
        /*0c7c*/ 	.word	0x00000530
        /*0c80*/ 	.word	0x000000ff
        /*0c84*/ 	.word	0x00022858
        /*0c88*/ 	.short	0x0100
        /*0c8a*/ 	.byte	0x08
	.zero		1


	//   ....[9]....
        /*0c8c*/ 	.word	0x00000540
        /*0c90*/ 	.word	0x000000ff
        /*0c94*/ 	.word	0x00022868
        /*0c98*/ 	.short	0x0100
        /*0c9a*/ 	.byte	0x08
	.zero		1


	//   ....[10]....
        /*0c9c*/ 	.word	0x00000630
        /*0ca0*/ 	.word	0x000000ff
        /*0ca4*/ 	.word	0x00022870
        /*0ca8*/ 	.short	0x0100
        /*0caa*/ 	.byte	0x06
	.zero		1


	//   ....[11]....
        /*0cac*/ 	.word	0x00000640
        /*0cb0*/ 	.word	0x000000ff
        /*0cb4*/ 	.word	0x00022880
        /*0cb8*/ 	.short	0x0100
        /*0cba*/ 	.byte	0x06
	.zero		1


	//   ....[12]....
        /*0cbc*/ 	.word	0x00000650
        /*0cc0*/ 	.word	0x000000ff
        /*0cc4*/ 	.word	0x00022878
        /*0cc8*/ 	.short	0x0100
        /*0cca*/ 	.byte	0x06
	.zero		1


	//   ....[13]....
        /*0ccc*/ 	.word	0x00000660
        /*0cd0*/ 	.word	0x000000ff
        /*0cd4*/ 	.word	0x00022888
        /*0cd8*/ 	.short	0x0100
        /*0cda*/ 	.byte	0x06
	.zero		1


	//   ....[14]....
        /*0cdc*/ 	.word	0x00000790
        /*0ce0*/ 	.word	0x000000ff
        /*0ce4*/ 	.word	0x00022890
        /*0ce8*/ 	.short	0x0100
        /*0cea*/ 	.byte	0x08
	.zero		1


	//   ....[15]....
        /*0cec*/ 	.word	0x000007a0
        /*0cf0*/ 	.word	0x000000ff
        /*0cf4*/ 	.word	0x000228a0
        /*0cf8*/ 	.short	0x0100
        /*0cfa*/ 	.byte	0x08
	.zero		1


	//   ....[16]....
        /*0cfc*/ 	.word	0x000007b0
        /*0d00*/ 	.word	0x000000ff
        /*0d04*/ 	.word	0x00022898
        /*0d08*/ 	.short	0x0100
        /*0d0a*/ 	.byte	0x08
	.zero		1


	//   ....[17]....
        /*0d0c*/ 	.word	0x000007c0
        /*0d10*/ 	.word	0x000000ff
        /*0d14*/ 	.word	0x000228a8
        /*0d18*/ 	.short	0x0100
        /*0d1a*/ 	.byte	0x08
	.zero		1


	//   ....[18]....
        /*0d1c*/ 	.word	0x000008f0
        /*0d20*/ 	.word	0x000000ff
        /*0d24*/ 	.word	0x000228b0
        /*0d28*/ 	.short	0x0100
        /*0d2a*/ 	.byte	0x08
	.zero		1


	//   ....[19]....
        /*0d2c*/ 	.word	0x00000900
        /*0d30*/ 	.word	0x000000ff
        /*0d34*/ 	.word	0x000228c0
        /*0d38*/ 	.short	0x0100
        /*0d3a*/ 	.byte	0x08
	.zero		1


	//   ....[20]....
        /*0d3c*/ 	.word	0x00000910
        /*0d40*/ 	.word	0x000000ff
        /*0d44*/ 	.word	0x000228b8
        /*0d48*/ 	.short	0x0100
        /*0d4a*/ 	.byte	0x08
	.zero		1


	//   ....[21]....
        /*0d4c*/ 	.word	0x00000920
        /*0d50*/ 	.word	0x000000ff
        /*0d54*/ 	.word	0x000228c8
        /*0d58*/ 	.short	0x0100
        /*0d5a*/ 	.byte	0x08
	.zero		1


	//   ....[22]....
        /*0d5c*/ 	.word	0x00002c90
        /*0d60*/ 	.word	0x00000060
        /*0d64*/ 	.word	0x00022890
        /*0d68*/ 	.short	0x010a
        /*0d6a*/ 	.byte	0x3f
	.zero		1


	//   ....[23]....
        /*0d6c*/ 	.word	0x00003f60
        /*0d70*/ 	.word	0x00000060
        /*0d74*/ 	.word	0x00022890
        /*0d78*/ 	.short	0x010a
        /*0d7a*/ 	.byte	0x3f
	.zero		1


	//   ....[24]....
        /*0d7c*/ 	.word	0x00005040
        /*0d80*/ 	.word	0x00000060
        /*0d84*/ 	.word	0x00022890
        /*0d88*/ 	.short	0x010a
        /*0d8a*/ 	.byte	0x3f
	.zero		1


	//   ....[25]....
        /*0d8c*/ 	.word	0x00005250
        /*0d90*/ 	.word	0x00000020
        /*0d94*/ 	.word	0x00000000
        /*0d98*/ 	.short	0x0101
        /*0d9a*/ 	.byte	0x3f
	.zero		1


	//   ....[26]....
        /*0d9c*/ 	.word	0x00005290
        /*0da0*/ 	.word	0x00000060
        /*0da4*/ 	.word	0x000228b0
        /*0da8*/ 	.short	0x010a
        /*0daa*/ 	.byte	0x3f
	.zero		1


	//   ....[27]....
        /*0dac*/ 	.word	0x000058e0
        /*0db0*/ 	.word	0x00000060
        /*0db4*/ 	.word	0x00000000
        /*0db8*/ 	.short	0x0101
        /*0dba*/ 	.byte	0x3f
	.zero		1


	//   ....[28]....
        /*0dbc*/ 	.word	0x00006160
        /*0dc0*/ 	.word	0x00000012
        /*0dc4*/ 	.word	0x00022800
        /*0dc8*/ 	.short	0x010a
        /*0dca*/ 	.byte	0x3f
	.zero		1


	//   ....[29]....
        /*0dcc*/ 	.word	0x000061b0
        /*0dd0*/ 	.word	0x00000012
        /*0dd4*/ 	.word	0x00022800
        /*0dd8*/ 	.short	0x010a
        /*0dda*/ 	.byte	0x3f
	.zero		1


	//   ....[30]....
        /*0ddc*/ 	.word	0x00006bd0
        /*0de0*/ 	.word	0x00000012
        /*0de4*/ 	.word	0x00022800
        /*0de8*/ 	.short	0x010a
        /*0dea*/ 	.byte	0x3f
	.zero		1


	//   ....[31]....
        /*0dec*/ 	.word	0x000080e0
        /*0df0*/ 	.word	0x00000012
        /*0df4*/ 	.word	0x00022800
        /*0df8*/ 	.short	0x010a
        /*0dfa*/ 	.byte	0x3f
	.zero		1


	//   ....[32]....
        /*0dfc*/ 	.word	0x00009060
        /*0e00*/ 	.word	0x00000014
        /*0e04*/ 	.word	0x00022830
        /*0e08*/ 	.short	0x010a
        /*0e0a*/ 	.byte	0x3f
	.zero		1


	//   ....[33]....
        /*0e0c*/ 	.word	0x00009100
        /*0e10*/ 	.word	0x00000014
        /*0e14*/ 	.word	0x00022830
        /*0e18*/ 	.short	0x010a
        /*0e1a*/ 	.byte	0x3f
	.zero		1


	//   ....[34]....
        /*0e1c*/ 	.word	0x0000ab70
        /*0e20*/ 	.word	0x00000003
        /*0e24*/ 	.word	0x00000000
        /*0e28*/ 	.short	0x0101
        /*0e2a*/ 	.byte	0x3f
	.zero		1


	//   ....[35]....
        /*0e2c*/ 	.word	0x0000b020
        /*0e30*/ 	.word	0x00000014
        /*0e34*/ 	.word	0x00022850
        /*0e38*/ 	.short	0x010a
        /*0e3a*/ 	.byte	0x3f
	.zero		1


	//   ....[36]....
        /*0e3c*/ 	.word	0x0000b070
        /*0e40*/ 	.word	0x00000014
        /*0e44*/ 	.word	0x00022850
        /*0e48*/ 	.short	0x010a
        /*0e4a*/ 	.byte	0x3f
	.zero		1


	//   ....[37]....
        /*0e4c*/ 	.word	0x0000b4d0
        /*0e50*/ 	.word	0x00000014
        /*0e54*/ 	.word	0x00000000
        /*0e58*/ 	.short	0x0101
        /*0e5a*/ 	.byte	0x3f
	.zero		1


	//   ....[38]....
        /*0e5c*/ 	.word	0x0000b5f0
        /*0e60*/ 	.word	0x000000d3
        /*0e64*/ 	.word	0x00022830
        /*0e68*/ 	.short	0x010a
        /*0e6a*/ 	.byte	0x3f
	.zero		1


	//   ....[39]....
        /*0e6c*/ 	.word	0x0000b6a0
        /*0e70*/ 	.word	0x000000d3
        /*0e74*/ 	.word	0x00022830
        /*0e78*/ 	.short	0x010a
        /*0e7a*/ 	.byte	0x3f
	.zero		1


	//   ....[40]....
        /*0e7c*/ 	.word	0x0000d330
        /*0e80*/ 	.word	0x0000009d
        /*0e84*/ 	.word	0x00000000
        /*0e88*/ 	.short	0x0101
        /*0e8a*/ 	.byte	0x3f
	.zero		1


	//   ....[41]....
        /*0e8c*/ 	.word	0x0000dde0
        /*0e90*/ 	.word	0x000000d3
        /*0e94*/ 	.word	0x00022850
        /*0e98*/ 	.short	0x010a
        /*0e9a*/ 	.byte	0x3f
	.zero		1


	//   ....[42]....
        /*0e9c*/ 	.word	0x0000de30
        /*0ea0*/ 	.word	0x000000d3
        /*0ea4*/ 	.word	0x00022850
        /*0ea8*/ 	.short	0x010a
        /*0eaa*/ 	.byte	0x3f
	.zero		1


	//   ....[43]....
        /*0eac*/ 	.word	0x0000e1f0
        /*0eb0*/ 	.word	0x000000d3
        /*0eb4*/ 	.word	0x00000000
        /*0eb8*/ 	.short	0x0101
        /*0eba*/ 	.byte	0x3f
	.zero		1


	//   ....[44]....
        /*0ebc*/ 	.word	0x0000e2f0
        /*0ec0*/ 	.word	0x00000014
        /*0ec4*/ 	.word	0x00022830
        /*0ec8*/ 	.short	0x010a
        /*0eca*/ 	.byte	0x3f
	.zero		1


	//   ....[45]....
        /*0ecc*/ 	.word	0x0000e350
        /*0ed0*/ 	.word	0x00000014
        /*0ed4*/ 	.word	0x00022830
        /*0ed8*/ 	.short	0x010a
        /*0eda*/ 	.byte	0x3f
	.zero		1


	//   ....[46]....
        /*0edc*/ 	.word	0x0000fa40
        /*0ee0*/ 	.word	0x00000003
        /*0ee4*/ 	.word	0x00000000
        /*0ee8*/ 	.short	0x0101
        /*0eea*/ 	.byte	0x3f
	.zero		1


	//   ....[47]....
        /*0eec*/ 	.word	0x000102c0
        /*0ef0*/ 	.word	0x00000014
        /*0ef4*/ 	.word	0x00022850
        /*0ef8*/ 	.short	0x010a
        /*0efa*/ 	.byte	0x3f
	.zero		1


	//   ....[48]....
        /*0efc*/ 	.word	0x00010310
        /*0f00*/ 	.word	0x00000014
        /*0f04*/ 	.word	0x00022850
        /*0f08*/ 	.short	0x010a
        /*0f0a*/ 	.byte	0x3f
	.zero		1


	//   ....[49]....
        /*0f0c*/ 	.word	0x000106d0
        /*0f10*/ 	.word	0x00000014
        /*0f14*/ 	.word	0x00000000
        /*0f18*/ 	.short	0x0101
        /*0f1a*/ 	.byte	0x3f
	.zero		1


	//   ....[50]....
        /*0f1c*/ 	.word	0x00012b90
        /*0f20*/ 	.word	0x00000000
        /*0f24*/ 	.word	0x00000000
        /*0f28*/ 	.short	0x0101
        /*0f2a*/ 	.byte	0x3f
	.zero		1


	//   ....[51]....
        /*0f2c*/ 	.word	0x000155c0
        /*0f30*/ 	.word	0x00000006
        /*0f34*/ 	.word	0x00022820
        /*0f38*/ 	.short	0x010a
        /*0f3a*/ 	.byte	0x3f
	.zero		1


	//   ....[52]....
        /*0f3c*/ 	.word	0x000156a0
        /*0f40*/ 	.word	0x00000004
        /*0f44*/ 	.word	0x000228a0
        /*0f48*/ 	.short	0x010a
        /*0f4a*/ 	.byte	0x3f
	.zero		1


	//   ....[53]....
        /*0f4c*/ 	.word	0x000158f0
        /*0f50*/ 	.word	0x00000004
        /*0f54*/ 	.word	0x000228c0
        /*0f58*/ 	.short	0x010a
        /*0f5a*/ 	.byte	0x3f
	.zero		1


	//   ....[54]....
        /*0f5c*/ 	.word	0x00015fb0
        /*0f60*/ 	.word	0x00000005
        /*0f64*/ 	.word	0x000228a0
        /*0f68*/ 	.short	0x010a
        /*0f6a*/ 	.byte	0x3f
	.zero		1


	//   ....[55]....
        /*0f6c*/ 	.word	0x000161f0
        /*0f70*/ 	.word	0x00000005
        /*0f74*/ 	.word	0x000228c0
        /*0f78*/ 	.short	0x010a
        /*0f7a*/ 	.byte	0x3f
	.zero		1


	//   ....[56]....
        /*0f7c*/ 	.word	0x00017210
        /*0f80*/ 	.word	0x00000000
        /*0f84*/ 	.word	0x00022840
        /*0f88*/ 	.short	0x010a
        /*0f8a*/ 	.byte	0x3f
	.zero		1


	//   ....[57]....
        /*0f8c*/ 	.word	0x00018030
        /*0f90*/ 	.word	0x00000008
        /*0f94*/ 	.word	0x00022800
        /*0f98*/ 	.short	0x0107
        /*0f9a*/ 	.byte	0x3f
	.zero		1


	//   ....[58]....
        /*0f9c*/ 	.word	0x00018130
        /*0fa0*/ 	.word	0x00000002
        /*0fa4*/ 	.word	0x00022800
        /*0fa8*/ 	.short	0x0101
        /*0faa*/ 	.byte	0x3f
	.zero		1


	//   ....[59]....
        /*0fac*/ 	.word	0x00018150
        /*0fb0*/ 	.word	0x00000002
        /*0fb4*/ 	.word	0x00022820
        /*0fb8*/ 	.short	0x010a
        /*0fba*/ 	.byte	0x3f
	.zero		1


	//   ....[60]....
        /*0fbc*/ 	.word	0x00018250
        /*0fc0*/ 	.word	0x00000002
        /*0fc4*/ 	.word	0x00022860
        /*0fc8*/ 	.short	0x010a
        /*0fca*/ 	.byte	0x3f
	.zero		1


	//   ....[61]....
        /*0fcc*/ 	.word	0x00018b40
        /*0fd0*/ 	.word	0x00000002
        /*0fd4*/ 	.word	0x00022840
        /*0fd8*/ 	.short	0x010a
        /*0fda*/ 	.byte	0x3f
	.zero		1


	//   ....[62]....
        /*0fdc*/ 	.word	0x00018da0
        /*0fe0*/ 	.word	0x00000002
        /*0fe4*/ 	.word	0x00022860
        /*0fe8*/ 	.short	0x010a
        /*0fea*/ 	.byte	0x3f
	.zero		1


	//   ....[63]....
        /*0fec*/ 	.word	0x00019620
        /*0ff0*/ 	.word	0x00000003
        /*0ff4*/ 	.word	0x00022840
        /*0ff8*/ 	.short	0x010a
        /*0ffa*/ 	.byte	0x3f
	.zero		1


	//   ....[64]....
        /*0ffc*/ 	.word	0x00019870
        /*1000*/ 	.word	0x00000003
        /*1004*/ 	.word	0x00022860
        /*1008*/ 	.short	0x010a
        /*100a*/ 	.byte	0x3f
	.zero		1


	//   ....[65]....
        /*100c*/ 	.word	0x0001a080
        /*1010*/ 	.word	0x00000003
        /*1014*/ 	.word	0x00022840
        /*1018*/ 	.short	0x010a
        /*101a*/ 	.byte	0x3f
	.zero		1


	//   ....[66]....
        /*101c*/ 	.word	0x0001a2e0
        /*1020*/ 	.word	0x00000003
        /*1024*/ 	.word	0x00022860
        /*1028*/ 	.short	0x010a
        /*102a*/ 	.byte	0x3f
	.zero		1


	//   ....[67]....
        /*102c*/ 	.word	0x0001b760
        /*1030*/ 	.word	0x00000000
        /*1034*/ 	.word	0x00022820
        /*1038*/ 	.short	0x010a
        /*103a*/ 	.byte	0x3f
	.zero		1


	//   ....[68]....
        /*103c*/ 	.word	0x0001b910
        /*1040*/ 	.word	0x00000006
        /*1044*/ 	.word	0x00000000
        /*1048*/ 	.short	0x010a
        /*104a*/ 	.byte	0x3f
	.zero		1


	//   ....[69]....
        /*104c*/ 	.word	0x0001b980
        /*1050*/ 	.word	0x00000007
        /*1054*/ 	.word	0x00000000
        /*1058*/ 	.short	0x010a
        /*105a*/ 	.byte	0x3f
	.zero		1


	//   ....[70]....
        /*105c*/ 	.word	0x0001b9f0
        /*1060*/ 	.word	0x00000004
        /*1064*/ 	.word	0x00000000
        /*1068*/ 	.short	0x010a
        /*106a*/ 	.byte	0x3f
	.zero		1


	//   ....[71]....
        /*106c*/ 	.word	0x0001ba20
        /*1070*/ 	.word	0x00000003
        /*1074*/ 	.word	0x00000000
        /*1078*/ 	.short	0x010a
        /*107a*/ 	.byte	0x3f
	.zero		1


	//   ....[72]....
        /*107c*/ 	.word	0x0001ba80
        /*1080*/ 	.word	0x00000060
        /*1084*/ 	.word	0x00022890
        /*1088*/ 	.short	0x010a
        /*108a*/ 	.byte	0x3f
	.zero		1


	//   ....[73]....
        /*108c*/ 	.word	0x0001bad0
        /*1090*/ 	.word	0x00000060
        /*1094*/ 	.word	0x00022890
        /*1098*/ 	.short	0x010a
        /*109a*/ 	.byte	0x3f
	.zero		1


	//   ....[74]....
        /*109c*/ 	.word	0x0001bb20
        /*10a0*/ 	.word	0x00000060
        /*10a4*/ 	.word	0x00022890
        /*10a8*/ 	.short	0x010a
        /*10aa*/ 	.byte	0x3f
	.zero		1


	//   ....[75]....
        /*10ac*/ 	.word	0x0001bb70
        /*10b0*/ 	.word	0x00000060
        /*10b4*/ 	.word	0x000228b0
        /*10b8*/ 	.short	0x010a
        /*10ba*/ 	.byte	0x3f
	.zero		1


	//   ....[76]....
        /*10bc*/ 	.word	0x0001c030
        /*10c0*/ 	.word	0x00000012
        /*10c4*/ 	.word	0x00022800
        /*10c8*/ 	.short	0x010a
        /*10ca*/ 	.byte	0x3f
	.zero		1


	//   ....[77]....
        /*10cc*/ 	.word	0x0001c620
        /*10d0*/ 	.word	0x00000012
        /*10d4*/ 	.word	0x00022800
        /*10d8*/ 	.short	0x010a
        /*10da*/ 	.byte	0x3f
	.zero		1


	//   ....[78]....
        /*10dc*/ 	.word	0x0001c670
        /*10e0*/ 	.word	0x00000014
        /*10e4*/ 	.word	0x00022830
        /*10e8*/ 	.short	0x010a
        /*10ea*/ 	.byte	0x3f
	.zero		1


	//   ....[79]....
        /*10ec*/ 	.word	0x0001c6c0
        /*10f0*/ 	.word	0x00000014
        /*10f4*/ 	.word	0x00022850
        /*10f8*/ 	.short	0x010a
        /*10fa*/ 	.byte	0x3f
	.zero		1


	//   ....[80]....
        /*10fc*/ 	.word	0x0001c710
        /*1100*/ 	.word	0x000000d3
        /*1104*/ 	.word	0x00022830
        /*1108*/ 	.short	0x010a
        /*110a*/ 	.byte	0x3f
	.zero		1


	//   ....[81]....
        /*110c*/ 	.word	0x0001c760
        /*1110*/ 	.word	0x000000d3
        /*1114*/ 	.word	0x00022850
        /*1118*/ 	.short	0x010a
        /*111a*/ 	.byte	0x3f
	.zero		1


	//   ....[82]....
        /*111c*/ 	.word	0x0001c7b0
        /*1120*/ 	.word	0x00000014
        /*1124*/ 	.word	0x00022830
        /*1128*/ 	.short	0x010a
        /*112a*/ 	.byte	0x3f
	.zero		1


	//   ....[83]....
        /*112c*/ 	.word	0x0001c800
        /*1130*/ 	.word	0x00000014
        /*1134*/ 	.word	0x00022850
        /*1138*/ 	.short	0x010a
        /*113a*/ 	.byte	0x3f
	.zero		1


	//   ....[84]....
        /*113c*/ 	.word	0x0001cde0
        /*1140*/ 	.word	0x00000005
        /*1144*/ 	.word	0x00022820
        /*1148*/ 	.short	0x010a
        /*114a*/ 	.byte	0x3f
	.zero		1


	//   ....[85]....
        /*114c*/ 	.word	0x0001ce30
        /*1150*/ 	.word	0x00000004
        /*1154*/ 	.word	0x000228a0
        /*1158*/ 	.short	0x010a
        /*115a*/ 	.byte	0x3f
	.zero		1


	//   ....[86]....
        /*115c*/ 	.word	0x0001ce80
        /*1160*/ 	.word	0x00000004
        /*1164*/ 	.word	0x000228c0
        /*1168*/ 	.short	0x010a
        /*116a*/ 	.byte	0x3f
	.zero		1


	//   ....[87]....
        /*116c*/ 	.word	0x0001ced0
        /*1170*/ 	.word	0x00000005
        /*1174*/ 	.word	0x000228a0
        /*1178*/ 	.short	0x010a
        /*117a*/ 	.byte	0x3f
	.zero		1


	//   ....[88]....
        /*117c*/ 	.word	0x0001cf20
        /*1180*/ 	.word	0x00000005
        /*1184*/ 	.word	0x000228c0
        /*1188*/ 	.short	0x010a
        /*118a*/ 	.byte	0x3f
	.zero		1


	//   ....[89]....
        /*118c*/ 	.word	0x0001d0c0
        /*1190*/ 	.word	0x00000000
        /*1194*/ 	.word	0x00022840
        /*1198*/ 	.short	0x010a
        /*119a*/ 	.byte	0x3f
	.zero		1


	//   ....[90]....
        /*119c*/ 	.word	0x0001dbc0
        /*11a0*/ 	.word	0x00000002
        /*11a4*/ 	.word	0x00022820
        /*11a8*/ 	.short	0x010a
        /*11aa*/ 	.byte	0x3f
	.zero		1


	//   ....[91]....
        /*11ac*/ 	.word	0x0001dc10
        /*11b0*/ 	.word	0x00000002
        /*11b4*/ 	.word	0x00022860
        /*11b8*/ 	.short	0x010a
        /*11ba*/ 	.byte	0x3f
	.zero		1


	//   ....[92]....
        /*11bc*/ 	.word	0x0001dc60
        /*11c0*/ 	.word	0x00000002
        /*11c4*/ 	.word	0x00022840
        /*11c8*/ 	.short	0x010a
        /*11ca*/ 	.byte	0x3f
	.zero		1


	//   ....[93]....
        /*11cc*/ 	.word	0x0001dcb0
        /*11d0*/ 	.word	0x00000002
        /*11d4*/ 	.word	0x00022860
        /*11d8*/ 	.short	0x010a
        /*11da*/ 	.byte	0x3f
	.zero		1


	//   ....[94]....
        /*11dc*/ 	.word	0x0001dd00
        /*11e0*/ 	.word	0x00000003
        /*11e4*/ 	.word	0x00022840
        /*11e8*/ 	.short	0x010a
        /*11ea*/ 	.byte	0x3f
	.zero		1


	//   ....[95]....
        /*11ec*/ 	.word	0x0001dd50
        /*11f0*/ 	.word	0x00000003
        /*11f4*/ 	.word	0x00022860
        /*11f8*/ 	.short	0x010a
        /*11fa*/ 	.byte	0x3f
	.zero		1


	//   ....[96]....
        /*11fc*/ 	.word	0x0001dda0
        /*1200*/ 	.word	0x00000003
        /*1204*/ 	.word	0x00022840
        /*1208*/ 	.short	0x010a
        /*120a*/ 	.byte	0x3f
	.zero		1


	//   ....[97]....
        /*120c*/ 	.word	0x0001ddf0
        /*1210*/ 	.word	0x00000003
        /*1214*/ 	.word	0x00022860
        /*1218*/ 	.short	0x010a
        /*121a*/ 	.byte	0x3f
	.zero		1


	//   ....[98]....
        /*121c*/ 	.word	0x0001e7f0
        /*1220*/ 	.word	0x00000000
        /*1224*/ 	.word	0x00022820
        /*1228*/ 	.short	0x010a
        /*122a*/ 	.byte	0x3f
	.zero		1


	//   ....[99]....
        /*122c*/ 	.word	0x0001e990
        /*1230*/ 	.word	0x00000006
        /*1234*/ 	.word	0x00000000
        /*1238*/ 	.short	0x010a
        /*123a*/ 	.byte	0x3f
	.zero		1


	//   ....[100]....
        /*123c*/ 	.word	0x0001e9e0
        /*1240*/ 	.word	0x00000007
        /*1244*/ 	.word	0x00000000
        /*1248*/ 	.short	0x010a
        /*124a*/ 	.byte	0x3f
	.zero		1


	//   ....[101]....
        /*124c*/ 	.word	0x0001ea30
        /*1250*/ 	.word	0x00000004
        /*1254*/ 	.word	0x00000000
        /*1258*/ 	.short	0x010a
        /*125a*/ 	.byte	0x3f
	.zero		1


	//----- nvinfo : EIATTR_NUM_MBARRIERS
	.align		4
.L_591:
        /*125c*/ 	.byte	0x03, 0x38
        /*125e*/ 	.short	0x0016


	//----- nvinfo : EIATTR_EXIT_INSTR_OFFSETS
	.align		4
        /*1260*/ 	.byte	0x04, 0x1c
        /*1262*/ 	.short	(.L_593 - .L_592)


	//   ....[0]....
.L_592:
        /*1264*/ 	.word	0x0001ba70


	//----- nvinfo : EIATTR_MAX_THREADS
	.align		4
.L_593:
        /*1268*/ 	.byte	0x04, 0x05
        /*126a*/ 	.short	(.L_595 - .L_594)
.L_594:
        /*126c*/ 	.word	0x00000180
        /*1270*/ 	.word	0x00000001
        /*1274*/ 	.word	0x00000001


	//----- nvinfo : EIATTR_CRS_STACK_SIZE
	.align		4
.L_595:
        /*1278*/ 	.byte	0x04, 0x1e
        /*127a*/ 	.short	(.L_597 - .L_596)
.L_596:
        /*127c*/ 	.word	0x00000000


	//----- nvinfo : EIATTR_CBANK_PARAM_SIZE
	.align		4
.L_597:
        /*1280*/ 	.byte	0x03, 0x19
        /*1282*/ 	.short	0x0af0


	//----- nvinfo : EIATTR_PARAM_CBANK
	.align		4
        /*1284*/ 	.byte	0x04, 0x0a
        /*1286*/ 	.short	(.L_599 - .L_598)
	.align		4
.L_598:
        /*1288*/ 	.word	index@(.nv.constant0._ZN7cutlass13device_kernelIN5flash11enable_sm90INS1_16FlashAttnFwdSm90INS1_25CollectiveMainloopFwdSm90ILi2EN4cute5tupleIJNS5_1CILi1EEES8_S8_EEENS6_IJNS7_ILi128EEENS7_ILi96EEENS7_ILi64EEEEEELi256ENS_10bfloat16_tEfNS_4arch4Sm90ELb1ELb0ELb1ELb1ELb0ELb1ELb0ELb1ELb0ELb1ELb0ELb0EEENS1_21CollectiveEpilogueFwdINS6_IJSA_NS7_ILi256EEESB_EEES9_SE_SG_Li256ELb1ELb1ELb0ELb0EEENS1_36VarlenDynamicPersistentTileSchedulerILi128ELi96ELi256ELi128ELb0ELb1ELb1ELb1ELb1ELb1EEEEEEEEEvNT_6ParamsE)
        /*128c*/ 	.short	0x0210
        /*128e*/ 	.short	0x0af0


	//----- nvinfo : EIATTR_SW_WAR
	.align		4
.L_599:
        /*1290*/ 	.byte	0x04, 0x36
        /*1292*/ 	.short	(.L_601 - .L_600)
.L_600:
        /*1294*/ 	.word	0x00000008
.L_601:


//--------------------- .nv.info._ZN7cutlass13device_kernelIN5flash11enable_sm90INS1_16FlashAttnFwdSm90INS1_25CollectiveMainloopFwdSm90ILi2EN4cute5tupleIJNS5_1CILi1EEES8_S8_EEENS6_IJNS7_ILi128EEENS7_ILi96EEENS7_ILi64EEEEEELi256ENS_10bfloat16_tEfNS_4arch4Sm90ELb1ELb0ELb1ELb1ELb0ELb0ELb1ELb1ELb0ELb1ELb0ELb0EEENS1_21CollectiveEpilogueFwdINS6_IJSA_NS7_ILi256EEESB_EEES9_SE_SG_Li256ELb1ELb1ELb0ELb0EEENS1_36VarlenDynamicPersistentTileSchedulerILi128ELi96ELi256ELi128ELb0ELb1ELb1ELb1ELb1ELb1EEEEEEEEEvNT_6ParamsE --------------------------
	.section	.nv.info._ZN7cutlass13device_kernelIN5flash11enable_sm90INS1_16FlashAttnFwdSm90INS1_25CollectiveMainloopFwdSm90ILi2EN4cute5tupleIJNS5_1CILi1EEES8_S8_EEENS6_IJNS7_ILi128EEENS7_ILi96EEENS7_ILi64EEEEEELi256ENS_10bfloat16_tEfNS_4arch4Sm90ELb1ELb0ELb1ELb1ELb0ELb0ELb1ELb1ELb0ELb1ELb0ELb0EEENS1_21CollectiveEpilogueFwdINS6_IJSA_NS7_ILi256EEESB_EEES9_SE_SG_Li256ELb1ELb1ELb0ELb0EEENS1_36VarlenDynamicPersistentTileSchedulerILi128ELi96ELi256ELi128ELb0ELb1ELb1ELb1ELb1ELb1EEEEEEEEEvNT_6ParamsE,"",@"SHT_CUDA_INFO"
	.sectionflags	@""
	.align	4


	//----- nvinfo : EIATTR_CUDA_API_VERSION
	.align		4
        /*0000*/ 	.byte	0x04, 0x37
        /*0002*/ 	.short	(.L_603 - .L_602)
.L_602:
        /*0004*/ 	.word	0x00000082


	//----- nvinfo : EIATTR_KPARAM_INFO
	.align		4
.L_603:
        /*0008*/ 	.byte	0x04, 0x17
        /*000a*/ 	.short	(.L_605 - .L_604)
.L_604:
        /*000c*/ 	.word	0x00000000
        /*0010*/ 	.short	0x0000
        /*0012*/ 	.short	0x0070
        /*0014*/ 	.byte	0x00, 0xf0, 0x01, 0x2e


	//----- nvinfo : EIATTR_SPARSE_MMA_MASK
	.align		4
.L_605:
        /*0018*/ 	.byte	0x03, 0x50
        /*001a*/ 	.short	0x0000


	//----- nvinfo : EIATTR_MAXREG_COUNT
	.align		4
        /*001c*/ 	.byte	0x03, 0x1b
        /*001e*/ 	.short	0x00a8


	//----- nvinfo : EIATTR_NUM_BARRIERS
	.align		4
        /*0020*/ 	.byte	0x02, 0x4c
        /*0022*/ 	.byte	0x10
	.zero		1


	//----- nvinfo : EIATTR_EXTERNS
	.align		4
        /*0024*/ 	.byte	0x04, 0x0f
        /*0026*/ 	.short	(.L_607 - .L_606)


	//   ....[0]....
	.align		4
.L_606:
        /*0028*/ 	.word	index@(__assertfail)


	//----- nvinfo : EIATTR_ANNOTATIONS
	.align		4
.L_607:
        /*002c*/ 	.byte	0x04, 0x55
        /*002e*/ 	.short	(.L_609 - .L_608)


	//   ....[0]....
.L_608:
        /* <DEDUP_REMOVED lines=97> */


	//----- nvinfo : EIATTR_MERCURY_ISA_VERSION
	.align		4
.L_609:
        /*0630*/ 	.byte	0x03, 0x5f
        /*0632*/ 	.short	0x0101


	//----- nvinfo : EIATTR_UNUSED_LOAD_BYTE_OFFSET
	.align		4
        /*0634*/ 	.byte	0x04, 0x44
        /*0636*/ 	.short	(.L_611 - .L_610)


	//   ....[0]....
.L_610:
        /*0638*/ 	.word	0x00000a80
        /*063c*/ 	.word	0x0000fff0


	//   ....[1]....
        /*0640*/ 	.word	0x0000ac50
        /*0644*/ 	.word	0x0000fff0


	//----- nvinfo : EIATTR_INT_WARP_WIDE_INSTR_OFFSETS
	.align		4
.L_611:
        /*0648*/ 	.byte	0x04, 0x31
        /*064a*/ 	.short	(.L_613 - .L_612)


	//   ....[0]....
.L_612:
        /*064c*/ 	.word	0x00000130


	//   ....[1]....
        /*0650*/ 	.word	0x00000170


	//   ....[2]....
        /*0654*/ 	.word	0x000001e0


	//   ....[3]....
        /*0658*/ 	.word	0x000001f0


	//   ....[4]....
        /*065c*/ 	.word	0x0000ee10


	//   ....[5]....
        /*0660*/ 	.word	0x0000eea0


	//   ....[6]....
        /*0664*/ 	.word	0x00013a50


	//   ....[7]....
        /*0668*/ 	.word	0x00013ae0


	//----- nvinfo : EIATTR_COOP_GROUP_MASK_REGIDS
	.align		4
.L_613:
        /*066c*/ 	.byte	0x04, 0x29
        /*066e*/ 	.short	(.L_615 - .L_614)


	//   ....[0]....
.L_614:
        /*0670*/ 	.word	0xffffffff


	//   ....[1]....
        /*0674*/ 	.word	0xffffffff


	//   ....[2]....
        /*0678*/ 	.word	0xffffffff


	//   ....[3]....
        /*067c*/ 	.word	0xffffffff


	//   ....[4]....
        /*0680*/ 	.word	0xffffffff


	//   ....[5]....
        /*0684*/ 	.word	0xffffffff


	//   ....[6]....
        /*0688*/ 	.word	0xffffffff


	//   ....[7]....
        /*068c*/ 	.word	0xffffffff


	//   ....[8]....
        /*0690*/ 	.word	0xffffffff


	//   ....[9]....
        /*0694*/ 	.word	0xffffffff


	//   ....[10]....
        /*0698*/ 	.word	0xffffffff


	//   ....[11]....
        /*069c*/ 	.word	0xffffffff


	//   ....[12]....
        /*06a0*/ 	.word	0xffffffff


	//   ....[13]....
        /*06a4*/ 	.word	0xffffffff


	//   ....[14]....
        /*06a8*/ 	.word	0xffffffff


	//   ....[15]....
        /*06ac*/ 	.word	0xffffffff


	//   ....[16]....
        /*06b0*/ 	.word	0xffffffff


	//   ....[17]....
        /*06b4*/ 	.word	0xffffffff


	//   ....[18]....
        /*06b8*/ 	.word	0xffffffff


	//   ....[19]....
        /*06bc*/ 	.word	0xffffffff


	//   ....[20]....
        /*06c0*/ 	.word	0xffffffff


	//   ....[21]....
        /*06c4*/ 	.word	0xffffffff


	//   ....[22]....
        /*06c8*/ 	.word	0xffffffff


	//   ....[23]....
        /*06cc*/ 	.word	0xffffffff


	//   ....[24]....
        /*06d0*/ 	.word	0xffffffff


	//   ....[25]....
        /*06d4*/ 	.word	0xffffffff


	//   ....[26]....
        /*06d8*/ 	.word	0xffffffff


	//   ....[27]....
        /*06dc*/ 	.word	0xffffffff


	//   ....[28]....
        /*06e0*/ 	.word	0xffffffff


	//   ....[29]....
        /*06e4*/ 	.word	0xffffffff


	//   ....[30]....
        /*06e8*/ 	.word	0xffffffff


	//   ....[31]....
        /*06ec*/ 	.word	0xffffffff


	//   ....[32]....
        /*06f0*/ 	.word	0xffffffff


	//   ....[33]....
        /*06f4*/ 	.word	0xffffffff


	//   ....[34]....
        /*06f8*/ 	.word	0xffffffff


	//   ....[35]....
        /*06fc*/ 	.word	0xffffffff


	//   ....[36]....
        /*0700*/ 	.word	0xffffffff


	//   ....[37]....
        /*0704*/ 	.word	0xffffffff


	//   ....[38]....
        /*0708*/ 	.word	0xffffffff


	//   ....[39]....
        /*070c*/ 	.word	0xffffffff


	//   ....[40]....
        /*0710*/ 	.word	0xffffffff


	//   ....[41]....
        /*0714*/ 	.word	0xffffffff


	//   ....[42]....
        /*0718*/ 	.word	0xffffffff


	//   ....[43]....
        /*071c*/ 	.word	0xffffffff


	//   ....[44]....
        /*0720*/ 	.word	0xffffffff


	//   ....[45]....
        /*0724*/ 	.word	0xffffffff


	//   ....[46]....
        /*0728*/ 	.word	0xffffffff


	//   ....[47]....
        /*072c*/ 	.word	0xffffffff


	//   ....[48]....
        /*0730*/ 	.word	0xffffffff


	//   ....[49]....
        /*0734*/ 	.word	0xffffffff


	//   ....[50]....
        /*0738*/ 	.word	0xffffffff


	//   ....[51]....
        /*073c*/ 	.word	0xffffffff


	//   ....[52]....
        /*0740*/ 	.word	0xffffffff


	//   ....[53]....
        /*0744*/ 	.word	0xffffffff


	//   ....[54]....
        /*0748*/ 	.word	0xffffffff


	//   ....[55]....
        /*074c*/ 	.word	0xffffffff


	//   ....[56]....
        /*0750*/ 	.word	0xffffffff


	//   ....[57]....
        /*0754*/ 	.word	0xffffffff


	//   ....[58]....
        /*0758*/ 	.word	0xffffffff


	//   ....[59]....
        /*075c*/ 	.word	0xffffffff


	//   ....[60]....
        /*0760*/ 	.word	0xffffffff


	//   ....[61]....
        /*0764*/ 	.word	0xffffffff


	//   ....[62]....
        /*0768*/ 	.word	0xffffffff


	//   ....[63]....
        /*076c*/ 	.word	0xffffffff


	//   ....[64]....
        /*0770*/ 	.word	0xffffffff


	//   ....[65]....
        /*0774*/ 	.word	0xffffffff


	//   ....[66]....
        /*0778*/ 	.word	0xffffffff


	//   ....[67]....
        /*077c*/ 	.word	0xffffffff


	//   ....[68]....
        /*0780*/ 	.word	0xffffffff


	//   ....[69]....
        /*0784*/ 	.word	0xffffffff


	//   ....[70]....
        /*0788*/ 	.word	0xffffffff


	//   ....[71]....
        /*078c*/ 	.word	0xffffffff


	//   ....[72]....
        /*0790*/ 	.word	0xffffffff


	//   ....[73]....
        /*0794*/ 	.word	0xffffffff


	//   ....[74]....
        /*0798*/ 	.word	0xffffffff


	//   ....[75]....
        /*079c*/ 	.word	0xffffffff


	//   ....[76]....
        /*07a0*/ 	.word	0xffffffff


	//   ....[77]....
        /*07a4*/ 	.word	0xffffffff


	//   ....[78]....
        /*07a8*/ 	.word	0xffffffff


	//   ....[79]....
        /*07ac*/ 	.word	0xffffffff


	//   ....[80]....
        /*07b0*/ 	.word	0xffffffff


	//   ....[81]....
        /*07b4*/ 	.word	0xffffffff


	//   ....[82]....
        /*07b8*/ 	.word	0xffffffff


	//   ....[83]....
        /*07bc*/ 	.word	0xffffffff


	//   ....[84]....
        /*07c0*/ 	.word	0xffffffff


	//   ....[85]....
        /*07c4*/ 	.word	0xffffffff


	//   ....[86]....
        /*07c8*/ 	.word	0xffffffff


	//   ....[87]....
        /*07cc*/ 	.word	0xffffffff


	//   ....[88]....
        /*07d0*/ 	.word	0xffffffff


	//   ....[89]....
        /*07d4*/ 	.word	0xffffffff


	//   ....[90]....
        /*07d8*/ 	.word	0xffffffff


	//   ....[91]....
        /*07dc*/ 	.word	0xffffffff


	//   ....[92]....
        /*07e0*/ 	.word	0xffffffff


	//   ....[93]....
        /*07e4*/ 	.word	0xffffffff


	//   ....[94]....
        /*07e8*/ 	.word	0xffffffff


	//   ....[95]....
        /*07ec*/ 	.word	0xffffffff


	//   ....[96]....
        /*07f0*/ 	.word	0xffffffff


	//   ....[97]....
        /*07f4*/ 	.word	0xffffffff


	//   ....[98]....
        /*07f8*/ 	.word	0xffffffff


	//   ....[99]....
        /*07fc*/ 	.word	0xffffffff


	//   ....[100]....
        /*0800*/ 	.word	0xffffffff


	//   ....[101]....
        /*0804*/ 	.word	0xffffffff


	//   ....[102]....
        /*0808*/ 	.word	0xffffffff


	//   ....[103]....
        /*080c*/ 	.word	0xffffffff


	//   ....[104]....
        /*0810*/ 	.word	0xffffffff


	//   ....[105]....
        /*0814*/ 	.word	0xffffffff


	//   ....[106]....
        /*0818*/ 	.word	0xffffffff


	//   ....[107]....
        /*081c*/ 	.word	0xffffffff


	//   ....[108]....
        /*0820*/ 	.word	0xffffffff


	//   ....[109]....
        /*0824*/ 	.word	0xffffffff


	//   ....[110]....
        /*0828*/ 	.word	0xffffffff


	//   ....[111]....
        /*082c*/ 	.word	0xffffffff


	//   ....[112]....
        /*0830*/ 	.word	0xffffffff


	//   ....[113]....
        /*0834*/ 	.word	0xffffffff


	//   ....[114]....
        /*0838*/ 	.word	0xffffffff


	//   ....[115]....
        /*083c*/ 	.word	0x0500000f


	//   ....[116]....
        /*0840*/ 	.word	0x0500000f


	//   ....[117]....
        /*0844*/ 	.word	0x0500000f


	//   ....[118]....
        /*0848*/ 	.word	0x0500000f


	//   ....[119]....
        /*084c*/ 	.word	0x0500000f


	//   ....[120]....
        /*0850*/ 	.word	0x0500000f


	//   ....[121]....
        /*0854*/ 	.word	0x0500000f


	//   ....[122]....
        /*0858*/ 	.word	0x0500000f


	//   ....[123]....
        /*085c*/ 	.word	0x0500000f


	//   ....[124]....
        /*0860*/ 	.word	0x0500000f


	//   ....[125]....
        /*0864*/ 	.word	0x0500000f


	//   ....[126]....
        /*0868*/ 	.word	0x0500000f


	//   ....[127]....
        /*086c*/ 	.word	0x0500000f


	//   ....[128]....
        /*0870*/ 	.word	0x0500000f


	//   ....[129]....
        /*0874*/ 	.word	0x0500000f


	//   ....[130]....
        /*0878*/ 	.word	0x0500000f


	//   ....[131]....
        /*087c*/ 	.word	0x0500000f


	//   ....[132]....
        /*0880*/ 	.word	0x0500000f


	//   ....[133]....
        /*0884*/ 	.word	0x0500000f


	//   ....[134]....
        /*0888*/ 	.word	0x0500000f


	//   ....[135]....
        /*088c*/ 	.word	0x0500000f


	//   ....[136]....
        /*0890*/ 	.word	0x0500000f


	//   ....[137]....
        /*0894*/ 	.word	0x0500000f


	//   ....[138]....
        /*0898*/ 	.word	0x0500000f


	//   ....[139]....
        /*089c*/ 	.word	0x0500000f


	//   ....[140]....
        /*08a0*/ 	.word	0x0500000f


	//   ....[141]....
        /*08a4*/ 	.word	0x0500000f


	//   ....[142]....
        /*08a8*/ 	.word	0x0500000f


	//   ....[143]....
        /*08ac*/ 	.word	0x0500000f


	//   ....[144]....
        /*08b0*/ 	.word	0x0500000f


	//   ....[145]....
        /*08b4*/ 	.word	0x0500000f


	//   ....[146]....
        /*08b8*/ 	.word	0x0500000f


	//   ....[147]....
        /*08bc*/ 	.word	0x0500000f


	//   ....[148]....
        /*08c0*/ 	.word	0x0500000f


	//   ....[149]....
        /*08c4*/ 	.word	0x0500000f


	//   ....[150]....
        /*08c8*/ 	.word	0x0500000f


	//   ....[151]....
        /*08cc*/ 	.word	0x0500000f


	//   ....[152]....
        /*08d0*/ 	.word	0x0500000f


	//   ....[153]....
        /*08d4*/ 	.word	0x0500000f


	//   ....[154]....
        /*08d8*/ 	.word	0x0500000f


	//   ....[155]....
        /*08dc*/ 	.word	0x0500000f


	//   ....[156]....
        /*08e0*/ 	.word	0x0500000f


	//   ....[157]....
        /*08e4*/ 	.word	0x0500000f


	//   ....[158]....
        /*08e8*/ 	.word	0x0500000f


	//   ....[159]....
        /*08ec*/ 	.word	0x0500000f


	//   ....[160]....
        /*08f0*/ 	.word	0x0500000f


	//   ....[161]....
        /*08f4*/ 	.word	0x0500000f


	//   ....[162]....
        /*08f8*/ 	.word	0x0500000f


	//   ....[163]....
        /*08fc*/ 	.word	0x0500000f


	//   ....[164]....
        /*0900*/ 	.word	0x0500000f


	//   ....[165]....
        /*0904*/ 	.word	0x0500000f


	//----- nvinfo : EIATTR_COOP_GROUP_INSTR_OFFSETS
	.align		4
.L_615:
        /*0908*/ 	.byte	0x04, 0x28
        /*090a*/ 	.short	(.L_617 - .L_616)


	//   ....[0]....
.L_616:
        /*090c*/ 	.word	0x00000070


	//   ....[1]....
        /*0910*/ 	.word	0x00000140


	//   ....[2]....
        /*0914*/ 	.word	0x00000190


	//   ....[3]....
        /*0918*/ 	.word	0x000003e0


	//   ....[4]....
        /*091c*/ 	.word	0x00000540


	//   ....[5]....
        /*0920*/ 	.word	0x00000660


	//   ....[6]....
        /*0924*/ 	.word	0x000007c0


	//   ....[7]....
        /*0928*/ 	.word	0x00001920


	//   ....[8]....
        /*092c*/ 	.word	0x00002590


	//   ....[9]....
        /*0930*/ 	.word	0x000025d0


	//   ....[10]....
        /*0934*/ 	.word	0x000039a0


	//   ....[11]....
        /*0938*/ 	.word	0x000039e0


	//   ....[12]....
        /*093c*/ 	.word	0x00003a00


	//   ....[13]....
        /*0940*/ 	.word	0x00003a20


	//   ....[14]....
        /*0944*/ 	.word	0x000053f0


	//   ....[15]....
        /*0948*/ 	.word	0x00005430


	//   ....[16]....
        /*094c*/ 	.word	0x00006160


	//   ....[17]....
        /*0950*/ 	.word	0x00006210


	//   ....[18]....
        /*0954*/ 	.word	0x00006230


	//   ....[19]....
        /*0958*/ 	.word	0x00006250


	//   ....[20]....
        /*095c*/ 	.word	0x00008ab0


	//   ....[21]....
        /*0960*/ 	.word	0x00008b50


	//   ....[22]....
        /*0964*/ 	.word	0x00008bb0


	//   ....[23]....
        /*0968*/ 	.word	0x00008d50


	//   ....[24]....
        /*096c*/ 	.word	0x0000a1b0


	//   ....[25]....
        /*0970*/ 	.word	0x0000a1f0


	//   ....[26]....
        /*0974*/ 	.word	0x0000a2a0


	//   ....[27]....
        /*0978*/ 	.word	0x0000a300


	//   ....[28]....
        /*097c*/ 	.word	0x0000bda0


	//   ....[29]....
        /*0980*/ 	.word	0x0000bdd0


	//   ....[30]....
        /*0984*/ 	.word	0x0000be10


	//   ....[31]....
        /*0988*/ 	.word	0x0000be40


	//   ....[32]....
        /*098c*/ 	.word	0x0000c680


	//   ....[33]....
        /*0990*/ 	.word	0x0000c6c0


	//   ....[34]....
        /*0994*/ 	.word	0x0000c800


	//   ....[35]....
        /*0998*/ 	.word	0x0000c820


	//   ....[36]....
        /*099c*/ 	.word	0x0000c960


	//   ....[37]....
        /*09a0*/ 	.word	0x0000c980


	//   ....[38]....
        /*09a4*/ 	.word	0x0000cad0


	//   ....[39]....
        /*09a8*/ 	.word	0x0000caf0


	//   ....[40]....
        /*09ac*/ 	.word	0x0000d490


	//   ....[41]....
        /*09b0*/ 	.word	0x0000d4b0


	//   ....[42]....
        /*09b4*/ 	.word	0x0000d5f0


	//   ....[43]....
        /*09b8*/ 	.word	0x0000d610


	//   ....[44]....
        /*09bc*/ 	.word	0x0000d750


	//   ....[45]....
        /*09c0*/ 	.word	0x0000d770


	//   ....[46]....
        /*09c4*/ 	.word	0x0000d8c0


	//   ....[47]....
        /*09c8*/ 	.word	0x0000d8e0


	//   ....[48]....
        /*09cc*/ 	.word	0x0000dab0


	//   ....[49]....
        /*09d0*/ 	.word	0x0000dc90


	//   ....[50]....
        /*09d4*/ 	.word	0x0000dcc0


	//   ....[51]....
        /*09d8*/ 	.word	0x0000dcf0


	//   ....[52]....
        /*09dc*/ 	.word	0x0000dd20


	//   ....[53]....
        /*09e0*/ 	.word	0x0000dd50


	//   ....[54]....
        /*09e4*/ 	.word	0x0000dd80


	//   ....[55]....
        /*09e8*/ 	.word	0x0000def0


	//   ....[56]....
        /*09ec*/ 	.word	0x0000df20


	//   ....[57]....
        /*09f0*/ 	.word	0x0000df50


	//   ....[58]....
        /*09f4*/ 	.word	0x0000df80


	//   ....[59]....
        /*09f8*/ 	.word	0x0000dfb0


	//   ....[60]....
        /*09fc*/ 	.word	0x0000dfe0


	//   ....[61]....
        /*0a00*/ 	.word	0x0000e080


	//   ....[62]....
        /*0a04*/ 	.word	0x0000e0e0


	//   ....[63]....
        /*0a08*/ 	.word	0x0000e170


	//   ....[64]....
        /*0a0c*/ 	.word	0x0000f410


	//   ....[65]....
        /*0a10*/ 	.word	0x0000ffa0


	//   ....[66]....
        /*0a14*/ 	.word	0x0000ffc0


	//   ....[67]....
        /*0a18*/ 	.word	0x0000fff0


	//   ....[68]....
        /*0a1c*/ 	.word	0x00010010


	//   ....[69]....
        /*0a20*/ 	.word	0x000100c0


	//   ....[70]....
        /*0a24*/ 	.word	0x00010150


	//   ....[71]....
        /*0a28*/ 	.word	0x00010180


	//   ....[72]....
        /*0a2c*/ 	.word	0x00010200


	//   ....[73]....
        /*0a30*/ 	.word	0x00010230


	//   ....[74]....
        /*0a34*/ 	.word	0x000102b0


	//   ....[75]....
        /*0a38*/ 	.word	0x000102e0


	//   ....[76]....
        /*0a3c*/ 	.word	0x00010360


	//   ....[77]....
        /*0a40*/ 	.word	0x00010390


	//   ....[78]....
        /*0a44*/ 	.word	0x000103b0


	//   ....[79]....
        /*0a48*/ 	.word	0x00010400


	//   ....[80]....
        /*0a4c*/ 	.word	0x00010410


	//   ....[81]....
        /*0a50*/ 	.word	0x00010b70


	//   ....[82]....
        /*0a54*/ 	.word	0x00010bd0


	//   ....[83]....
        /*0a58*/ 	.word	0x00010c80


	//   ....[84]....
        /*0a5c*/ 	.word	0x00010c90


	//   ....[85]....
        /*0a60*/ 	.word	0x00010d20


	//   ....[86]....
        /*0a64*/ 	.word	0x00010d30


	//   ....[87]....
        /*0a68*/ 	.word	0x00010dc0


	//   ....[88]....
        /*0a6c*/ 	.word	0x00010dd0


	//   ....[89]....
        /*0a70*/ 	.word	0x00010e40


	//   ....[90]....
        /*0a74*/ 	.word	0x00010e50


	//   ....[91]....
        /*0a78*/ 	.word	0x00010ed0


	//   ....[92]....
        /*0a7c*/ 	.word	0x00010ee0


	//   ....[93]....
        /*0a80*/ 	.word	0x00010f60


	//   ....[94]....
        /*0a84*/ 	.word	0x00010f70


	//   ....[95]....
        /*0a88*/ 	.word	0x00010ff0


	//   ....[96]....
        /*0a8c*/ 	.word	0x00011000


	//   ....[97]....
        /*0a90*/ 	.word	0x00013ce0


	//   ....[98]....
        /*0a94*/ 	.word	0x00013d40


	//   ....[99]....
        /*0a98*/ 	.word	0x00013d70


	//   ....[100]....
        /*0a9c*/ 	.word	0x00013d80


	//   ....[101]....
        /*0aa0*/ 	.word	0x00013db0


	//   ....[102]....
        /*0aa4*/ 	.word	0x00013de0


	//   ....[103]....
        /*0aa8*/ 	.word	0x00013e10


	//   ....[104]....
        /*0aac*/ 	.word	0x00013e40


	//   ....[105]....
        /*0ab0*/ 	.word	0x00013fc0


	//   ....[106]....
        /*0ab4*/ 	.word	0x00013ff0


	//   ....[107]....
        /*0ab8*/ 	.word	0x00014020


	//   ....[108]....
        /*0abc*/ 	.word	0x00014050


	//   ....[109]....
        /*0ac0*/ 	.word	0x00014080


	//   ....[110]....
        /*0ac4*/ 	.word	0x000140b0


	//   ....[111]....
        /*0ac8*/ 	.word	0x00014170


	//   ....[112]....
        /*0acc*/ 	.word	0x00014190


	//   ....[113]....
        /*0ad0*/ 	.word	0x00014200


	//   ....[114]....
        /*0ad4*/ 	.word	0x000148d0


	//   ....[115]....
        /*0ad8*/ 	.word	0x00014ef0


	//   ....[116]....
        /*0adc*/ 	.word	0x00015070


	//   ....[117]....
        /*0ae0*/ 	.word	0x000150e0


	//   ....[118]....
        /*0ae4*/ 	.word	0x00015140


	//   ....[119]....
        /*0ae8*/ 	.word	0x000151a0


	//   ....[120]....
        /*0aec*/ 	.word	0x00015270


	//   ....[121]....
        /*0af0*/ 	.word	0x00015330


	//   ....[122]....
        /*0af4*/ 	.word	0x00015440


	//   ....[123]....
        /*0af8*/ 	.word	0x000154e0


	//   ....[124]....
        /*0afc*/ 	.word	0x000155b0


	//   ....[125]....
        /*0b00*/ 	.word	0x00015650


	//   ....[126]....
        /*0b04*/ 	.word	0x00015720


	//   ....[127]....
        /*0b08*/ 	.word	0x000157c0


	//   ....[128]....
        /*0b0c*/ 	.word	0x00015890


	//   ....[129]....
        /*0b10*/ 	.word	0x00015930


	//   ....[130]....
        /*0b14*/ 	.word	0x000159e0


	//   ....[131]....
        /*0b18*/ 	.word	0x00015a80


	//   ....[132]....
        /*0b1c*/ 	.word	0x00015d10


	//   ....[133]....
        /*0b20*/ 	.word	0x00015de0


	//   ....[134]....
        /*0b24*/ 	.word	0x00015ec0


	//   ....[135]....
        /*0b28*/ 	.word	0x00015f30


	//   ....[136]....
        /*0b2c*/ 	.word	0x00016040


	//   ....[137]....
        /*0b30*/ 	.word	0x00016100


	//   ....[138]....
        /*0b34*/ 	.word	0x000161c0


	//   ....[139]....
        /*0b38*/ 	.word	0x00016280


	//   ....[140]....
        /*0b3c*/ 	.word	0x00016340


	//   ....[141]....
        /*0b40*/ 	.word	0x00016400


	//   ....[142]....
        /*0b44*/ 	.word	0x000164c0


	//   ....[143]....
        /*0b48*/ 	.word	0x00016570


	//   ....[144]....
        /*0b4c*/ 	.word	0x00016670


	//   ....[145]....
        /*0b50*/ 	.word	0x000166c0


	//   ....[146]....
        /*0b54*/ 	.word	0x00016720


	//   ....[147]....
        /*0b58*/ 	.word	0x00016800


	//   ....[148]....
        /*0b5c*/ 	.word	0x00016b30


	//   ....[149]....
        /*0b60*/ 	.word	0x00016bd0


	//   ....[150]....
        /*0b64*/ 	.word	0x00016cf0


	//   ....[151]....
        /*0b68*/ 	.word	0x00016d70


	//   ....[152]....
        /*0b6c*/ 	.word	0x00016df0


	//   ....[153]....
        /*0b70*/ 	.word	0x00016e70


	//   ....[154]....
        /*0b74*/ 	.word	0x00016ef0


	//   ....[155]....
        /*0b78*/ 	.word	0x00016f80


	//   ....[156]....
        /*0b7c*/ 	.word	0x00017020


	//   ....[157]....
        /*0b80*/ 	.word	0x000170c0


	//   ....[158]....
        /*0b84*/ 	.word	0x00017140


	//   ....[159]....
        /*0b88*/ 	.word	0x000171c0


	//   ....[160]....
        /*0b8c*/ 	.word	0x00017240


	//   ....[161]....
        /*0b90*/ 	.word	0x000172d0


	//   ....[162]....
        /*0b94*/ 	.word	0x00017350


	//   ....[163]....
        /*0b98*/ 	.word	0x000173f0


	//   ....[164]....
        /*0b9c*/ 	.word	0x00017480


	//   ....[165]....
        /*0ba0*/ 	.word	0x000175b0


	//----- nvinfo : EIATTR_REG_RECONFIG
	.align		4
.L_617:
        /*0ba4*/ 	.byte	0x01, 0x54
	.zero		2


	//----- nvinfo : EIATTR_SYSCALL_OFFSETS
	.align		4
        /*0ba8*/ 	.byte	0x04, 0x46
        /*0baa*/ 	.short	(.L_619 - .L_618)


	//   ....[0]....
.L_618:
        /*0bac*/ 	.word	0x00001b80


	//   ....[1]....
        /*0bb0*/ 	.word	0x0000f010


	//   ....[2]....
        /*0bb4*/ 	.word	0x0000f170


	//   ....[3]....
        /*0bb8*/ 	.word	0x0000f270


	//   ....[4]....
        /*0bbc*/ 	.word	0x0000fb80


	//   ....[5]....
        /*0bc0*/ 	.word	0x00010790


	//----- nvinfo : EIATTR_MBARRIER_INSTR_OFFSETS
	.align		4
.L_619:
        /*0bc4*/ 	.byte	0x04, 0x39
        /*0bc6*/ 	.short	(.L_621 - .L_620)


	//   ....[0]....
.L_620:
        /*0bc8*/ 	.word	0x00000280
        /*0bcc*/ 	.word	0x000000ff
        /*0bd0*/ 	.word	0x00032400
        /*0bd4*/ 	.short	0x0100
        /*0bd6*/ 	.byte	0x08
	.zero		1


	//   ....[1]....
        /*0bd8*/ 	.word	0x00000290
        /*0bdc*/ 	.word	0x000000ff
        /*0be0*/ 	.word	0x00032410
        /*0be4*/ 	.short	0x0100
        /*0be6*/ 	.byte	0x08
	.zero		1


	//   ....[2]....
        /*0be8*/ 	.word	0x000002a0
        /*0bec*/ 	.word	0x000000ff
        /*0bf0*/ 	.word	0x00032420
        /*0bf4*/ 	.short	0x0100
        /*0bf6*/ 	.byte	0x08
	.zero		1


	//   ....[3]....
        /*0bf8*/ 	.word	0x00000390
        /*0bfc*/ 	.word	0x000000ff
        /*0c00*/ 	.word	0x00032430
        /*0c04*/ 	.short	0x0100
        /*0c06*/ 	.byte	0x08
	.zero		1


	//   ....[4]....
        /*0c08*/ 	.word	0x000003a0
        /*0c0c*/ 	.word	0x000000ff
        /*0c10*/ 	.word	0x00032440
        /*0c14*/ 	.short	0x0100
        /*0c16*/ 	.byte	0x08
	.zero		1


	//   ....[5]....
        /*0c18*/ 	.word	0x000003b0
        /*0c1c*/ 	.word	0x000000ff
        /*0c20*/ 	.word	0x00032438
        /*0c24*/ 	.short	0x0100
        /*0c26*/ 	.byte	0x08
	.zero		1


	//   ....[6]....
        /*0c28*/ 	.word	0x000003c0
        /*0c2c*/ 	.word	0x000000ff
        /*0c30*/ 	.word	0x00032448
        /*0c34*/ 	.short	0x0100
        /*0c36*/ 	.byte	0x08
	.zero		1


	//   ....[7]....
        /*0c38*/ 	.word	0x000004f0
        /*0c3c*/ 	.word	0x000000ff
        /*0c40*/ 	.word	0x00032450
        /*0c44*/ 	.short	0x0100
        /*0c46*/ 	.byte	0x08
	.zero		1


	//   ....[8]....
        /*0c48*/ 	.word	0x00000500
        /*0c4c*/ 	.word	0x000000ff
        /*0c50*/ 	.word	0x00032460
        /*0c54*/ 	.short	0x0100
        /*0c56*/ 	.byte	0x08
	.zero		1


	//   ....[9]....
        /*0c58*/ 	.word	0x00000510
        /*0c5c*/ 	.word	0x000000ff
        /*0c60*/ 	.word	0x00032458
        /*0c64*/ 	.short	0x0100
        /*0c66*/ 	.byte	0x08
	.zero		1


	//   ....[10]....
        /*0c68*/ 	.word	0x00000520
        /*0c6c*/ 	.word	0x000000ff
        /*0c70*/ 	.word	0x00032468
        /*0c74*/ 	.short	0x0100
        /*0c76*/ 	.byte	0x08
	.zero		1


	//   ....[11]....
        /*0c78*/ 	.word	0x00000610
        /*0c7c*/ 	.word	0x000000ff
        /*0c80*/ 	.word	0x00032470
        /*0c84*/ 	.short	0x0100
        /*0c86*/ 	.byte	0x06
	.zero		1


	//   ....[12]....
        /*0c88*/ 	.word	0x00000620
        /*0c8c*/ 	.word	0x000000ff
        /*0c90*/ 	.word	0x00032480
        /*0c94*/ 	.short	0x0100
        /*0c96*/ 	.byte	0x06
	.zero		1


	//   ....[13]....
        /*0c98*/ 	.word	0x00000630
        /*0c9c*/ 	.word	0x000000ff
        /*0ca0*/ 	.word	0x00032478
        /*0ca4*/ 	.short	0x0100
        /*0ca6*/ 	.byte	0x06
	.zero		1


	//   ....[14]....
        /*0ca8*/ 	.word	0x00000640
        /*0cac*/ 	.word	0x000000ff
        /*0cb0*/ 	.word	0x00032488
        /*0cb4*/ 	.short	0x0100
        /*0cb6*/ 	.byte	0x06
	.zero		1


	//   ....[15]....
        /*0cb8*/ 	.word	0x00000770
        /*0cbc*/ 	.word	0x000000ff
        /*0cc0*/ 	.word	0x00032490
        /*0cc4*/ 	.short	0x0100
        /*0cc6*/ 	.byte	0x08
	.zero		1


	//   ....[16]....
        /*0cc8*/ 	.word	0x00000780
        /*0ccc*/ 	.word	0x000000ff
        /*0cd0*/ 	.word	0x000324a0
        /*0cd4*/ 	.short	0x0100
        /*0cd6*/ 	.byte	0x08
	.zero		1


	//   ....[17]....
        /*0cd8*/ 	.word	0x00000790
        /*0cdc*/ 	.word	0x000000ff
        /*0ce0*/ 	.word	0x00032498
        /*0ce4*/ 	.short	0x0100
        /*0ce6*/ 	.byte	0x08
	.zero		1


	//   ....[18]....
        /*0ce8*/ 	.word	0x000007a0
        /*0cec*/ 	.word	0x000000ff
        /*0cf0*/ 	.word	0x000324a8
        /*0cf4*/ 	.short	0x0100
        /*0cf6*/ 	.byte	0x08
	.zero		1


	//   ....[19]....
        /*0cf8*/ 	.word	0x000008d0
        /*0cfc*/ 	.word	0x000000ff
        /*0d00*/ 	.word	0x000324b0
        /*0d04*/ 	.short	0x0100
        /*0d06*/ 	.byte	0x08
	.zero		1


	//   ....[20]....
        /*0d08*/ 	.word	0x000008e0
        /*0d0c*/ 	.word	0x000000ff
        /*0d10*/ 	.word	0x000324c0
        /*0d14*/ 	.short	0x0100
        /*0d16*/ 	.byte	0x08
	.zero		1


	//   ....[21]....
        /*0d18*/ 	.word	0x000008f0
        /*0d1c*/ 	.word	0x000000ff
        /*0d20*/ 	.word	0x000324b8
        /*0d24*/ 	.short	0x0100
        /*0d26*/ 	.byte	0x08
	.zero		1


	//   ....[22]....
        /*0d28*/ 	.word	0x00000900
        /*0d2c*/ 	.word	0x000000ff
        /*0d30*/ 	.word	0x000324c8
        /*0d34*/ 	.short	0x0100
        /*0d36*/ 	.byte	0x08
	.zero		1


	//   ....[23]....
        /*0d38*/ 	.word	0x00001c40
        /*0d3c*/ 	.word	0x00000005
        /*0d40*/ 	.word	0x00032400
        /*0d44*/ 	.short	0x010a
        /*0d46*/ 	.byte	0x3f
	.zero		1


	//   ....[24]....
        /*0d48*/ 	.word	0x00001d20
        /*0d4c*/ 	.word	0x00000000
        /*0d50*/ 	.word	0x00032430
        /*0d54*/ 	.short	0x010a
        /*0d56*/ 	.byte	0x3f
	.zero		1


	//   ....[25]....
        /*0d58*/ 	.word	0x00001d60
        /*0d5c*/ 	.word	0x00000000
        /*0d60*/ 	.word	0x00032430
        /*0d64*/ 	.short	0x010a
        /*0d66*/ 	.byte	0x3f
	.zero		1


	//   ....[26]....
        /*0d68*/ 	.word	0x00002060
        /*0d6c*/ 	.word	0x00000005
        /*0d70*/ 	.word	0x00032410
        /*0d74*/ 	.short	0x010a
        /*0d76*/ 	.byte	0x3f
	.zero		1


	//   ....[27]....
        /*0d78*/ 	.word	0x000020a0
        /*0d7c*/ 	.word	0x00000000
        /*0d80*/ 	.word	0x00032450
        /*0d84*/ 	.short	0x010a
        /*0d86*/ 	.byte	0x3f
	.zero		1


	//   ....[28]....
        /*0d88*/ 	.word	0x000020e0
        /*0d8c*/ 	.word	0x00000000
        /*0d90*/ 	.word	0x00032450
        /*0d94*/ 	.short	0x010a
        /*0d96*/ 	.byte	0x3f
	.zero		1


	//   ....[29]....
        /*0d98*/ 	.word	0x00003c80
        /*0d9c*/ 	.word	0x00000018
        /*0da0*/ 	.word	0x00000000
        /*0da4*/ 	.short	0x0101
        /*0da6*/ 	.byte	0x3f
	.zero		1


	//   ....[30]....
        /*0da8*/ 	.word	0x00004820
        /*0dac*/ 	.word	0x00000000
        /*0db0*/ 	.word	0x00000000
        /*0db4*/ 	.short	0x0101
        /*0db6*/ 	.byte	0x3f
	.zero		1


	//   ....[31]....
        /*0db8*/ 	.word	0x00004940
        /*0dbc*/ 	.word	0x000000ff
        /*0dc0*/ 	.word	0x00032430
        /*0dc4*/ 	.short	0x010a
        /*0dc6*/ 	.byte	0x04
	.zero		1


	//   ....[32]....
        /*0dc8*/ 	.word	0x00004980
        /*0dcc*/ 	.word	0x000000ff
        /*0dd0*/ 	.word	0x00032430
        /*0dd4*/ 	.short	0x010a
        /*0dd6*/ 	.byte	0x04
	.zero		1


	//   ....[33]....
        /*0dd8*/ 	.word	0x00004b90
        /*0ddc*/ 	.word	0x000000ff
        /*0de0*/ 	.word	0x00032450
        /*0de4*/ 	.short	0x010a
        /*0de6*/ 	.byte	0x04
	.zero		1


	//   ....[34]....
        /*0de8*/ 	.word	0x00004bd0
        /*0dec*/ 	.word	0x000000ff
        /*0df0*/ 	.word	0x00032450
        /*0df4*/ 	.short	0x010a
        /*0df6*/ 	.byte	0x04
	.zero		1


	//   ....[35]....
        /*0df8*/ 	.word	0x00006480
        /*0dfc*/ 	.word	0x00000099
        /*0e00*/ 	.word	0x00000000
        /*0e04*/ 	.short	0x0101
        /*0e06*/ 	.byte	0x3f
	.zero		1


	//   ....[36]....
        /*0e08*/ 	.word	0x00007870
        /*0e0c*/ 	.word	0x000000bb
        /*0e10*/ 	.word	0x00000000
        /*0e14*/ 	.short	0x0101
        /*0e16*/ 	.byte	0x3f
	.zero		1


	//   ....[37]....
        /*0e18*/ 	.word	0x000079a0
        /*0e1c*/ 	.word	0x000000ff
        /*0e20*/ 	.word	0x00032430
        /*0e24*/ 	.short	0x010a
        /*0e26*/ 	.byte	0x04
	.zero		1


	//   ....[38]....
        /*0e28*/ 	.word	0x000079e0
        /*0e2c*/ 	.word	0x000000ff
        /*0e30*/ 	.word	0x00032430
        /*0e34*/ 	.short	0x010a
        /*0e36*/ 	.byte	0x04
	.zero		1


	//   ....[39]....
        /*0e38*/ 	.word	0x00007bf0
        /*0e3c*/ 	.word	0x000000ff
        /*0e40*/ 	.word	0x00032450
        /*0e44*/ 	.short	0x010a
        /*0e46*/ 	.byte	0x04
	.zero		1


	//   ....[40]....
        /*0e48*/ 	.word	0x00007c30
        /*0e4c*/ 	.word	0x000000ff
        /*0e50*/ 	.word	0x00032450
        /*0e54*/ 	.short	0x010a
        /*0e56*/ 	.byte	0x04
	.zero		1


	//   ....[41]....
        /*0e58*/ 	.word	0x00008fe0
        /*0e5c*/ 	.word	0x00000098
        /*0e60*/ 	.word	0x00000000
        /*0e64*/ 	.short	0x0101
        /*0e66*/ 	.byte	0x3f
	.zero		1


	//   ....[42]....
        /*0e68*/ 	.word	0x0000a190
        /*0e6c*/ 	.word	0x000000d6
        /*0e70*/ 	.word	0x00000000
        /*0e74*/ 	.short	0x0101
        /*0e76*/ 	.byte	0x3f
	.zero		1


	//   ....[43]....
        /*0e78*/ 	.word	0x0000c6b0
        /*0e7c*/ 	.word	0x00000097
        /*0e80*/ 	.word	0x00000000
        /*0e84*/ 	.short	0x0101
        /*0e86*/ 	.byte	0x3f
	.zero		1


	//   ....[44]....
        /*0e88*/ 	.word	0x0000f6c0
        /*0e8c*/ 	.word	0x00000000
        /*0e90*/ 	.word	0x00032440
        /*0e94*/ 	.short	0x010a
        /*0e96*/ 	.byte	0x3f
	.zero		1


	//   ....[45]....
        /*0e98*/ 	.word	0x00010530
        /*0e9c*/ 	.word	0x00000008
        /*0ea0*/ 	.word	0x00032400
        /*0ea4*/ 	.short	0x0107
        /*0ea6*/ 	.byte	0x3f
	.zero		1


	//   ....[46]....
        /*0ea8*/ 	.word	0x000105d0
        /*0eac*/ 	.word	0x00000002
        /*0eb0*/ 	.word	0x00032400
        /*0eb4*/ 	.short	0x0101
        /*0eb6*/ 	.byte	0x3f
	.zero		1


	//   ....[47]....
        /*0eb8*/ 	.word	0x00011120
        /*0ebc*/ 	.word	0x00000007
        /*0ec0*/ 	.word	0x00032410
        /*0ec4*/ 	.short	0x0107
        /*0ec6*/ 	.byte	0x3f
	.zero		1


	//   ....[48]....
        /*0ec8*/ 	.word	0x00011220
        /*0ecc*/ 	.word	0x00000002
        /*0ed0*/ 	.word	0x00032410
        /*0ed4*/ 	.short	0x0101
        /*0ed6*/ 	.byte	0x3f
	.zero		1


	//   ....[49]....
        /*0ed8*/ 	.word	0x00011240
        /*0edc*/ 	.word	0x00000002
        /*0ee0*/ 	.word	0x00032420
        /*0ee4*/ 	.short	0x010a
        /*0ee6*/ 	.byte	0x3f
	.zero		1


	//   ....[50]....
        /*0ee8*/ 	.word	0x00011350
        /*0eec*/ 	.word	0x00000002
        /*0ef0*/ 	.word	0x00032460
        /*0ef4*/ 	.short	0x010a
        /*0ef6*/ 	.byte	0x3f
	.zero		1


	//   ....[51]....
        /*0ef8*/ 	.word	0x00011c30
        /*0efc*/ 	.word	0x00000003
        /*0f00*/ 	.word	0x00032440
        /*0f04*/ 	.short	0x010a
        /*0f06*/ 	.byte	0x3f
	.zero		1


	//   ....[52]....
        /*0f08*/ 	.word	0x00011e90
        /*0f0c*/ 	.word	0x00000003
        /*0f10*/ 	.word	0x00032460
        /*0f14*/ 	.short	0x010a
        /*0f16*/ 	.byte	0x3f
	.zero		1


	//   ....[53]....
        /*0f18*/ 	.word	0x00012710
        /*0f1c*/ 	.word	0x00000004
        /*0f20*/ 	.word	0x00032440
        /*0f24*/ 	.short	0x010a
        /*0f26*/ 	.byte	0x3f
	.zero		1


	//   ....[54]....
        /*0f28*/ 	.word	0x00012960
        /*0f2c*/ 	.word	0x00000004
        /*0f30*/ 	.word	0x00032460
        /*0f34*/ 	.short	0x010a
        /*0f36*/ 	.byte	0x3f
	.zero		1


	//   ....[55]....
        /*0f38*/ 	.word	0x00013170
        /*0f3c*/ 	.word	0x00000004
        /*0f40*/ 	.word	0x00032440
        /*0f44*/ 	.short	0x010a
        /*0f46*/ 	.byte	0x3f
	.zero		1


	//   ....[56]....
        /*0f48*/ 	.word	0x000133d0
        /*0f4c*/ 	.word	0x00000004
        /*0f50*/ 	.word	0x00032460
        /*0f54*/ 	.short	0x010a
        /*0f56*/ 	.byte	0x3f
	.zero		1


	//   ....[57]....
        /*0f58*/ 	.word	0x00014850
        /*0f5c*/ 	.word	0x00000000
        /*0f60*/ 	.word	0x00032420
        /*0f64*/ 	.short	0x010a
        /*0f66*/ 	.byte	0x3f
	.zero		1


	//   ....[58]....
        /*0f68*/ 	.word	0x00014a30
        /*0f6c*/ 	.word	0x00000006
        /*0f70*/ 	.word	0x00000000
        /*0f74*/ 	.short	0x010a
        /*0f76*/ 	.byte	0x3f
	.zero		1


	//   ....[59]....
        /*0f78*/ 	.word	0x00014aa0
        /*0f7c*/ 	.word	0x00000007
        /*0f80*/ 	.word	0x00000000
        /*0f84*/ 	.short	0x010a
        /*0f86*/ 	.byte	0x3f
	.zero		1


	//   ....[60]....
        /*0f88*/ 	.word	0x00014b10
        /*0f8c*/ 	.word	0x00000004
        /*0f90*/ 	.word	0x00000000
        /*0f94*/ 	.short	0x010a
        /*0f96*/ 	.byte	0x3f
	.zero		1


	//   ....[61]....
        /*0f98*/ 	.word	0x00014b40
        /*0f9c*/ 	.word	0x00000003
        /*0fa0*/ 	.word	0x00000000
        /*0fa4*/ 	.short	0x010a
        /*0fa6*/ 	.byte	0x3f
	.zero		1


	//   ....[62]....
        /*0fa8*/ 	.word	0x00014ba0
        /*0fac*/ 	.word	0x00000005
        /*0fb0*/ 	.word	0x00032400
        /*0fb4*/ 	.short	0x010a
        /*0fb6*/ 	.byte	0x3f
	.zero		1


	//   ....[63]....
        /*0fb8*/ 	.word	0x00014bf0
        /*0fbc*/ 	.word	0x00000000
        /*0fc0*/ 	.word	0x00032430
        /*0fc4*/ 	.short	0x010a
        /*0fc6*/ 	.byte	0x3f
	.zero		1


	//   ....[64]....
        /*0fc8*/ 	.word	0x00014c40
        /*0fcc*/ 	.word	0x00000005
        /*0fd0*/ 	.word	0x00032410
        /*0fd4*/ 	.short	0x010a
        /*0fd6*/ 	.byte	0x3f
	.zero		1


	//   ....[65]....
        /*0fd8*/ 	.word	0x00014c90
        /*0fdc*/ 	.word	0x00000000
        /*0fe0*/ 	.word	0x00032450
        /*0fe4*/ 	.short	0x010a
        /*0fe6*/ 	.byte	0x3f
	.zero		1


	//   ....[66]....
        /*0fe8*/ 	.word	0x00014cf0
        /*0fec*/ 	.word	0x00000098
        /*0ff0*/ 	.word	0x00032430
        /*0ff4*/ 	.short	0x010a
        /*0ff6*/ 	.byte	0x3f
	.zero		1


	//   ....[67]....
        /*0ff8*/ 	.word	0x00014d50
        /*0ffc*/ 	.word	0x000000d4
        /*1000*/ 	.word	0x00032450
        /*1004*/ 	.short	0x010a
        /*1006*/ 	.byte	0x3f
	.zero		1


	//   ....[68]....
        /*1008*/ 	.word	0x00014db0
        /*100c*/ 	.word	0x00000098
        /*1010*/ 	.word	0x00032430
        /*1014*/ 	.short	0x010a
        /*1016*/ 	.byte	0x3f
	.zero		1


	//   ....[69]....
        /*1018*/ 	.word	0x00014e10
        /*101c*/ 	.word	0x000000ca
        /*1020*/ 	.word	0x00032450
        /*1024*/ 	.short	0x010a
        /*1026*/ 	.byte	0x3f
	.zero		1


	//   ....[70]....
        /*1028*/ 	.word	0x00014fb0
        /*102c*/ 	.word	0x00000000
        /*1030*/ 	.word	0x00032440
        /*1034*/ 	.short	0x010a
        /*1036*/ 	.byte	0x3f
	.zero		1


	//   ....[71]....
        /*1038*/ 	.word	0x00016850
        /*103c*/ 	.word	0x00000002
        /*1040*/ 	.word	0x00032420
        /*1044*/ 	.short	0x010a
        /*1046*/ 	.byte	0x3f
	.zero		1


	//   ....[72]....
        /*1048*/ 	.word	0x000168a0
        /*104c*/ 	.word	0x00000002
        /*1050*/ 	.word	0x00032460
        /*1054*/ 	.short	0x010a
        /*1056*/ 	.byte	0x3f
	.zero		1


	//   ....[73]....
        /*1058*/ 	.word	0x000168f0
        /*105c*/ 	.word	0x00000003
        /*1060*/ 	.word	0x00032440
        /*1064*/ 	.short	0x010a
        /*1066*/ 	.byte	0x3f
	.zero		1


	//   ....[74]....
        /*1068*/ 	.word	0x00016940
        /*106c*/ 	.word	0x00000003
        /*1070*/ 	.word	0x00032460
        /*1074*/ 	.short	0x010a
        /*1076*/ 	.byte	0x3f
	.zero		1


	//   ....[75]....
        /*1078*/ 	.word	0x00016990
        /*107c*/ 	.word	0x00000004
        /*1080*/ 	.word	0x00032440
        /*1084*/ 	.short	0x010a
        /*1086*/ 	.byte	0x3f
	.zero		1


	//   ....[76]....
        /*1088*/ 	.word	0x000169e0
        /*108c*/ 	.word	0x00000004
        /*1090*/ 	.word	0x00032460
        /*1094*/ 	.short	0x010a
        /*1096*/ 	.byte	0x3f
	.zero		1


	//   ....[77]....
        /*1098*/ 	.word	0x00016a30
        /*109c*/ 	.word	0x00000004
        /*10a0*/ 	.word	0x00032440
        /*10a4*/ 	.short	0x010a
        /*10a6*/ 	.byte	0x3f
	.zero		1


	//   ....[78]....
        /*10a8*/ 	.word	0x00016a80
        /*10ac*/ 	.word	0x00000004
        /*10b0*/ 	.word	0x00032460
        /*10b4*/ 	.short	0x010a
        /*10b6*/ 	.byte	0x3f
	.zero		1


	//   ....[79]....
        /*10b8*/ 	.word	0x000174d0
        /*10bc*/ 	.word	0x00000000
        /*10c0*/ 	.word	0x00032420
        /*10c4*/ 	.short	0x010a
        /*10c6*/ 	.byte	0x3f
	.zero		1


	//   ....[80]....
        /*10c8*/ 	.word	0x00017670
        /*10cc*/ 	.word	0x00000006
        /*10d0*/ 	.word	0x00000000
        /*10d4*/ 	.short	0x010a
        /*10d6*/ 	.byte	0x3f
	.zero		1


	//   ....[81]....
        /*10d8*/ 	.word	0x000176c0
        /*10dc*/ 	.word	0x00000007
        /*10e0*/ 	.word	0x00000000
        /*10e4*/ 	.short	0x010a
        /*10e6*/ 	.byte	0x3f
	.zero		1


	//   ....[82]....
        /*10e8*/ 	.word	0x00017710
        /*10ec*/ 	.word	0x00000004
        /*10f0*/ 	.word	0x00000000
        /*10f4*/ 	.short	0x010a
        /*10f6*/ 	.byte	0x3f
	.zero		1


	//----- nvinfo : EIATTR_NUM_MBARRIERS
	.align		4
.L_621:
        /*10f8*/ 	.byte	0x03, 0x38
        /*10fa*/ 	.short	0x0017


	//----- nvinfo : EIATTR_EXIT_INSTR_OFFSETS
	.align		4
        /*10fc*/ 	.byte	0x04, 0x1c
        /*10fe*/ 	.short	(.L_623 - .L_622)


	//   ....[0]....
.L_622:
        /*1100*/ 	.word	0x00000ac0


	//   ....[1]....
        /*1104*/ 	.word	0x0000da50


	//   ....[2]....
        /*1108*/ 	.word	0x00014b90


	//----- nvinfo : EIATTR_MAX_THREADS
	.align		4
.L_623:
        /*110c*/ 	.byte	0x04, 0x05
        /*110e*/ 	.short	(.L_625 - .L_624)
.L_624:
        /*1110*/ 	.word	0x00000180
        /*1114*/ 	.word	0x00000001
        /*1118*/ 	.word	0x00000001


	//----- nvinfo : EIATTR_CRS_STACK_SIZE
	.align		4
.L_625:
        /*111c*/ 	.byte	0x04, 0x1e
        /*111e*/ 	.short	(.L_627 - .L_626)
.L_626:
        /*1120*/ 	.word	0x00000000


	//----- nvinfo : EIATTR_CBANK_PARAM_SIZE
	.align		4
.L_627:
        /*1124*/ 	.byte	0x03, 0x19
        /*1126*/ 	.short	0x0bf0


	//----- nvinfo : EIATTR_PARAM_CBANK
	.align		4
        /*1128*/ 	.byte	0x04, 0x0a
        /*112a*/ 	.short	(.L_629 - .L_628)
	.align		4
.L_628:
        /*112c*/ 	.word	index@(.nv.constant0._ZN7cutlass13device_kernelIN5flash11enable_sm90INS1_16FlashAttnFwdSm90INS1_25CollectiveMainloopFwdSm90ILi2EN4cute5tupleIJNS5_1CILi1EEES8_S8_EEENS6_IJNS7_ILi128EEENS7_ILi96EEENS7_ILi64EEEEEELi256ENS_10bfloat16_tEfNS_4arch4Sm90ELb1ELb0ELb1ELb1ELb0ELb0ELb1ELb1ELb0ELb1ELb0ELb0EEENS1_21CollectiveEpilogueFwdINS6_IJSA_NS7_ILi256EEESB_EEES9_SE_SG_Li256ELb1ELb1ELb0ELb0EEENS1_36VarlenDynamicPersistentTileSchedulerILi128ELi96ELi256ELi128ELb0ELb1ELb1ELb1ELb1ELb1EEEEEEEEEvNT_6ParamsE)
        /*1130*/ 	.short	0x0210
        /*1132*/ 	.short	0x0bf0


	//----- nvinfo : EIATTR_SW_WAR
	.align		4
.L_629:
        /*1134*/ 	.byte	0x04, 0x36
        /*1136*/ 	.short	(.L_631 - .L_630)
.L_630:
        /*1138*/ 	.word	0x00000008
.L_631:


//--------------------- .nv.info._ZN7cutlass13device_kernelIN5flash11enable_sm90INS1_16FlashAttnFwdSm90INS1_25CollectiveMainloopFwdSm90ILi2EN4cute5tupleIJNS5_1CILi1EEES8_S8_EEENS6_IJNS7_ILi128EEENS7_ILi96EEENS7_ILi64EEEEEELi256ENS_10bfloat16_tEfNS_4arch4Sm90ELb1ELb0ELb1ELb1ELb0ELb1ELb1ELb1ELb0ELb1ELb0ELb0EEENS1_21CollectiveEpilogueFwdINS6_IJSA_NS7_ILi256EEESB_EEES9_SE_SG_Li256ELb1ELb1ELb0ELb0EEENS1_36VarlenDynamicPersistentTileSchedulerILi128ELi96ELi256ELi128ELb0ELb1ELb1ELb1ELb1ELb1EEEEEEEEEvNT_6ParamsE --------------------------
	.section	.nv.info._ZN7cutlass13device_kernelIN5flash11enable_sm90INS1_16FlashAttnFwdSm90INS1_25CollectiveMainloopFwdSm90ILi2EN4cute5tupleIJNS5_1CILi1EEES8_S8_EEENS6_IJNS7_ILi128EEENS7_ILi96EEENS7_ILi64EEEEEELi256ENS_10bfloat16_tEfNS_4arch4Sm90ELb1ELb0ELb1ELb1ELb0ELb1ELb1ELb1ELb0ELb1ELb0ELb0EEENS1_21CollectiveEpilogueFwdINS6_IJSA_NS7_ILi256EEESB_EEES9_SE_SG_Li256ELb1ELb1ELb0ELb0EEENS1_36VarlenDynamicPersistentTileSchedulerILi128ELi96ELi256ELi128ELb0ELb1ELb1ELb1ELb1ELb1EEEEEEEEEvNT_6ParamsE,"",@"SHT_CUDA_INFO"
	.sectionflags	@""
	.align	4


	//----- nvinfo : EIATTR_CUDA_API_VERSION
	.align		4
        /*0000*/ 	.byte	0x04, 0x37
        /*0002*/ 	.short	(.L_633 - .L_632)
.L_632:
        /*0004*/ 	.word	0x00000082


	//----- nvinfo : EIATTR_KPARAM_INFO
	.align		4
.L_633:
        /*0008*/ 	.byte	0x04, 0x17
        /*000a*/ 	.short	(.L_635 - .L_634)
.L_634:
        /*000c*/ 	.word	0x00000000
        /*0010*/ 	.short	0x0000
        /*0012*/ 	.short	0x0070
        /*0014*/ 	.byte	0x00, 0xf0, 0x01, 0x2e


	//----- nvinfo : EIATTR_SPARSE_MMA_MASK
	.align		4
.L_635:
        /*0018*/ 	.byte	0x03, 0x50
        /*001a*/ 	.short	0x0000


	//----- nvinfo : EIATTR_MAXREG_COUNT
	.align		4
        /*001c*/ 	.byte	0x03, 0x1b
        /*001e*/ 	.short	0x00a8


	//----- nvinfo : EIATTR_NUM_BARRIERS
	.align		4
        /*0020*/ 	.byte	0x02, 0x4c
        /*0022*/ 	.byte	0x10
	.zero		1


	//----- nvinfo : EIATTR_EXTERNS
	.align		4
        /*0024*/ 	.byte	0x04, 0x0f
        /*0026*/ 	.short	(.L_637 - .L_636)


	//   ....[0]....
	.align		4
.L_636:
        /*0028*/ 	.word	index@(__assertfail)


	//----- nvinfo : EIATTR_ANNOTATIONS
	.align		4
.L_637:
        /*002c*/ 	.byte	0x04, 0x55
        /*002e*/ 	.short	(.L_639 - .L_638)


	//   ....[0]....
.L_638:
        /* <DEDUP_REMOVED lines=181> */


	//----- nvinfo : EIATTR_MERCURY_ISA_VERSION
	.align		4
.L_639:
        /*0b70*/ 	.byte	0x03, 0x5f
        /*0b72*/ 	.short	0x0101


	//----- nvinfo : EIATTR_UNUSED_LOAD_BYTE_OFFSET
	.align		4
        /*0b74*/ 	.byte	0x04, 0x44
        /*0b76*/ 	.short	(.L_641 - .L_640)


	//   ....[0]....
.L_640:
        /*0b78*/ 	.word	0x00000af0
        /*0b7c*/ 	.word	0x0000fff0


	//   ....[1]....
        /*0b80*/ 	.word	0x000136e0
        /*0b84*/ 	.word	0x0000fff0


	//----- nvinfo : EIATTR_INT_WARP_WIDE_INSTR_OFFSETS
	.align		4
.L_641:
        /*0b88*/ 	.byte	0x04, 0x31
        /*0b8a*/ 	.short	(.L_643 - .L_642)


	//   ....[0]....
.L_642:
        /*0b8c*/ 	.word	0x00000180


	//   ....[1]....
        /*0b90*/ 	.word	0x000001c0


	//   ....[2]....
        /*0b94*/ 	.word	0x00000230


	//   ....[3]....
        /*0b98*/ 	.word	0x000002a0


	//   ....[4]....
        /*0b9c*/ 	.word	0x00019240


	//   ....[5]....
        /*0ba0*/ 	.word	0x000192d0


	//   ....[6]....
        /*0ba4*/ 	.word	0x0001dfa0


	//   ....[7]....
        /*0ba8*/ 	.word	0x0001e030


	//----- nvinfo : EIATTR_COOP_GROUP_MASK_REGIDS
	.align		4
.L_643:
        /*0bac*/ 	.byte	0x04, 0x29
        /*0bae*/ 	.short	(.L_645 - .L_644)


	//   ....[0]....
.L_644:
        /*0bb0*/ 	.word	0xffffffff


	//   ....[1]....
        /*0bb4*/ 	.word	0xffffffff


	//   ....[2]....
        /*0bb8*/ 	.word	0xffffffff


	//   ....[3]....
        /*0bbc*/ 	.word	0xffffffff


	//   ....[4]....
        /*0bc0*/ 	.word	0xffffffff


	//   ....[5]....
        /*0bc4*/ 	.word	0xffffffff


	//   ....[6]....
        /*0bc8*/ 	.word	0xffffffff


	//   ....[7]....
        /*0bcc*/ 	.word	0xffffffff


	//   ....[8]....
        /*0bd0*/ 	.word	0xffffffff


	//   ....[9]....
        /*0bd4*/ 	.word	0xffffffff


	//   ....[10]....
        /*0bd8*/ 	.word	0xffffffff


	//   ....[11]....
        /*0bdc*/ 	.word	0xffffffff


	//   ....[12]....
        /*0be0*/ 	.word	0xffffffff


	//   ....[13]....
        /*0be4*/ 	.word	0xffffffff


	//   ....[14]....
        /*0be8*/ 	.word	0xffffffff


	//   ....[15]....
        /*0bec*/ 	.word	0xffffffff


	//   ....[16]....
        /*0bf0*/ 	.word	0xffffffff


	//   ....[17]....
        /*0bf4*/ 	.word	0xffffffff


	//   ....[18]....
        /*0bf8*/ 	.word	0xffffffff


	//   ....[19]....
        /*0bfc*/ 	.word	0xffffffff


	//   ....[20]....
        /*0c00*/ 	.word	0xffffffff


	//   ....[21]....
        /*0c04*/ 	.word	0xffffffff


	//   ....[22]....
        /*0c08*/ 	.word	0xffffffff


	//   ....[23]....
        /*0c0c*/ 	.word	0xffffffff


	//   ....[24]....
        /*0c10*/ 	.word	0xffffffff


	//   ....[25]....
        /*0c14*/ 	.word	0xffffffff


	//   ....[26]....
        /*0c18*/ 	.word	0xffffffff


	//   ....[27]....
        /*0c1c*/ 	.word	0xffffffff


	//   ....[28]....
        /*0c20*/ 	.word	0xffffffff


	//   ....[29]....
        /*0c24*/ 	.word	0xffffffff


	//   ....[30]....
        /*0c28*/ 	.word	0xffffffff


	//   ....[31]....
        /*0c2c*/ 	.word	0xffffffff


	//   ....[32]....
        /*0c30*/ 	.word	0xffffffff


	//   ....[33]....
        /*0c34*/ 	.word	0xffffffff


	//   ....[34]....
        /*0c38*/ 	.word	0xffffffff


	//   ....[35]....
        /*0c3c*/ 	.word	0xffffffff


	//   ....[36]....
        /*0c40*/ 	.word	0xffffffff


	//   ....[37]....
        /*0c44*/ 	.word	0xffffffff


	//   ....[38]....
        /*0c48*/ 	.word	0xffffffff


	//   ....[39]....
        /*0c4c*/ 	.word	0xffffffff


	//   ....[40]....
        /*0c50*/ 	.word	0xffffffff


	//   ....[41]....
        /*0c54*/ 	.word	0xffffffff


	//   ....[42]....
        /*0c58*/ 	.word	0xffffffff


	//   ....[43]....
        /*0c5c*/ 	.word	0xffffffff


	//   ....[44]....
        /*0c60*/ 	.word	0xffffffff


	//   ....[45]....
        /*0c64*/ 	.word	0xffffffff


	//   ....[46]....
        /*0c68*/ 	.word	0xffffffff


	//   ....[47]....
        /*0c6c*/ 	.word	0xffffffff


	//   ....[48]....
        /*0c70*/ 	.word	0xffffffff


	//   ....[49]....
        /*0c74*/ 	.word	0xffffffff


	//   ....[50]....
        /*0c78*/ 	.word	0xffffffff


	//   ....[51]....
        /*0c7c*/ 	.word	0xffffffff


	//   ....[52]....
        /*0c80*/ 	.word	0xffffffff


	//   ....[53]....
        /*0c84*/ 	.word	0xffffffff


	//   ....[54]....
        /*0c88*/ 	.word	0xffffffff


	//   ....[55]....
        /*0c8c*/ 	.word	0xffffffff


	//   ....[56]....
        /*0c90*/ 	.word	0xffffffff


	//   ....[57]....
        /*0c94*/ 	.word	0xffffffff


	//   ....[58]....
        /*0c98*/ 	.word	0xffffffff


	//   ....[59]....
        /*0c9c*/ 	.word	0xffffffff


	//   ....[60]....
        /*0ca0*/ 	.word	0xffffffff


	//   ....[61]....
        /*0ca4*/ 	.word	0xffffffff


	//   ....[62]....
        /*0ca8*/ 	.word	0xffffffff


	//   ....[63]....
        /*0cac*/ 	.word	0xffffffff


	//   ....[64]....
        /*0cb0*/ 	.word	0xffffffff


	//   ....[65]....
        /*0cb4*/ 	.word	0xffffffff


	//   ....[66]....
        /*0cb8*/ 	.word	0xffffffff


	//   ....[67]....
        /*0cbc*/ 	.word	0xffffffff


	//   ....[68]....
        /*0cc0*/ 	.word	0xffffffff


	//   ....[69]....
        /*0cc4*/ 	.word	0xffffffff


	//   ....[70]....
        /*0cc8*/ 	.word	0xffffffff


	//   ....[71]....
        /*0ccc*/ 	.word	0xffffffff


	//   ....[72]....
        /*0cd0*/ 	.word	0xffffffff


	//   ....[73]....
        /*0cd4*/ 	.word	0xffffffff


	//   ....[74]....
        /*0cd8*/ 	.word	0xffffffff


	//   ....[75]....
        /*0cdc*/ 	.word	0xffffffff


	//   ....[76]....
        /*0ce0*/ 	.word	0xffffffff


	//   ....[77]....
        /*0ce4*/ 	.word	0xffffffff


	//   ....[78]....
        /*0ce8*/ 	.word	0xffffffff


	//   ....[79]....
        /*0cec*/ 	.word	0xffffffff


	//   ....[80]....
        /*0cf0*/ 	.word	0xffffffff


	//   ....[81]....
        /*0cf4*/ 	.word	0xffffffff


	//   ....[82]....
        /*0cf8*/ 	.word	0xffffffff


	//   ....[83]....
        /*0cfc*/ 	.word	0xffffffff


	//   ....[84]....
        /*0d00*/ 	.word	0xffffffff


	//   ....[85]....
        /*0d04*/ 	.word	0xffffffff


	//   ....[86]....
        /*0d08*/ 	.word	0xffffffff


	//   ....[87]....
        /*0d0c*/ 	.word	0xffffffff


	//   ....[88]....
        /*0d10*/ 	.word	0xffffffff


	//   ....[89]....
        /*0d14*/ 	.word	0xffffffff


	//   ....[90]....
        /*0d18*/ 	.word	0xffffffff


	//   ....[91]....
        /*0d1c*/ 	.word	0xffffffff


	//   ....[92]....
        /*0d20*/ 	.word	0xffffffff


	//   ....[93]....
        /*0d24*/ 	.word	0xffffffff


	//   ....[94]....
        /*0d28*/ 	.word	0xffffffff


	//   ....[95]....
        /*0d2c*/ 	.word	0xffffffff


	//   ....[96]....
        /*0d30*/ 	.word	0xffffffff


	//   ....[97]....
        /*0d34*/ 	.word	0xffffffff


	//   ....[98]....
        /*0d38*/ 	.word	0xffffffff


	//   ....[99]....
        /*0d3c*/ 	.word	0xffffffff


	//   ....[100]....
        /*0d40*/ 	.word	0xffffffff


	//   ....[101]....
        /*0d44*/ 	.word	0xffffffff


	//   ....[102]....
        /*0d48*/ 	.word	0xffffffff


	//   ....[103]....
        /*0d4c*/ 	.word	0xffffffff


	//   ....[104]....
        /*0d50*/ 	.word	0xffffffff


	//   ....[105]....
        /*0d54*/ 	.word	0xffffffff


	//   ....[106]....
        /*0d58*/ 	.word	0xffffffff


	//   ....[107]....
        /*0d5c*/ 	.word	0xffffffff


	//   ....[108]....
        /*0d60*/ 	.word	0xffffffff


	//   ....[109]....
        /*0d64*/ 	.word	0xffffffff


	//   ....[110]....
        /*0d68*/ 	.word	0xffffffff


	//   ....[111]....
        /*0d6c*/ 	.word	0xffffffff


	//   ....[112]....
        /*0d70*/ 	.word	0xffffffff


	//   ....[113]....
        /*0d74*/ 	.word	0xffffffff


	//   ....[114]....
        /*0d78*/ 	.word	0xffffffff


	//   ....[115]....
        /*0d7c*/ 	.word	0xffffffff


	//   ....[116]....
        /*0d80*/ 	.word	0xffffffff


	//   ....[117]....
        /*0d84*/ 	.word	0xffffffff


	//   ....[118]....
        /*0d88*/ 	.word	0xffffffff


	//   ....[119]....
        /*0d8c*/ 	.word	0xffffffff


	//   ....[120]....
        /*0d90*/ 	.word	0xffffffff


	//   ....[121]....
        /*0d94*/ 	.word	0xffffffff


	//   ....[122]....
        /*0d98*/ 	.word	0xffffffff


	//   ....[123]....
        /*0d9c*/ 	.word	0xffffffff


	//   ....[124]....
        /*0da0*/ 	.word	0xffffffff


	//   ....[125]....
        /*0da4*/ 	.word	0xffffffff


	//   ....[126]....
        /*0da8*/ 	.word	0xffffffff


	//   ....[127]....
        /*0dac*/ 	.word	0xffffffff


	//   ....[128]....
        /*0db0*/ 	.word	0xffffffff


	//   ....[129]....
        /*0db4*/ 	.word	0xffffffff


	//   ....[130]....
        /*0db8*/ 	.word	0xffffffff


	//   ....[131]....
        /*0dbc*/ 	.word	0xffffffff


	//   ....[132]....
        /*0dc0*/ 	.word	0x0500000f


	//   ....[133]....
        /*0dc4*/ 	.word	0x0500000f


	//   ....[134]....
        /*0dc8*/ 	.word	0x0500000f


	//   ....[135]....
        /*0dcc*/ 	.word	0x0500000f


	//   ....[136]....
        /*0dd0*/ 	.word	0x0500000f


	//   ....[137]....
        /*0dd4*/ 	.word	0x0500000f


	//   ....[138]....
        /*0dd8*/ 	.word	0x0500000f


	//   ....[139]....
        /*0ddc*/ 	.word	0x0500000f


	//   ....[140]....
        /*0de0*/ 	.word	0x0500000f


	//   ....[141]....
        /*0de4*/ 	.word	0x0500000f


	//   ....[142]....
        /*0de8*/ 	.word	0x0500000f


	//   ....[143]....
        /*0dec*/ 	.word	0x0500000f


	//   ....[144]....
        /*0df0*/ 	.word	0x0500000f


	//   ....[145]....
        /*0df4*/ 	.word	0x0500000f


	//   ....[146]....
        /*0df8*/ 	.word	0x0500000f


	//   ....[147]....
        /*0dfc*/ 	.word	0x0500000f


	//   ....[148]....
        /*0e00*/ 	.word	0x0500000f


	//   ....[149]....
        /*0e04*/ 	.word	0x0500000f


	//   ....[150]....
        /*0e08*/ 	.word	0x0500000f


	//   ....[151]....
        /*0e0c*/ 	.word	0x0500000f


	//   ....[152]....
        /*0e10*/ 	.word	0x0500000f


	//   ....[153]....
        /*0e14*/ 	.word	0x0500000f


	//   ....[154]....
        /*0e18*/ 	.word	0x0500000f


	//   ....[155]....
        /*0e1c*/ 	.word	0x0500000f


	//   ....[156]....
        /*0e20*/ 	.word	0x0500000f


	//   ....[157]....
        /*0e24*/ 	.word	0x0500000f


	//   ....[158]....
        /*0e28*/ 	.word	0x0500000f


	//   ....[159]....
        /*0e2c*/ 	.word	0x0500000f


	//   ....[160]....
        /*0e30*/ 	.word	0x0500000f


	//   ....[161]....
        /*0e34*/ 	.word	0x0500000f


	//   ....[162]....
        /*0e38*/ 	.word	0x0500000f


	//   ....[163]....
        /*0e3c*/ 	.word	0x0500000f


	//   ....[164]....
        /*0e40*/ 	.word	0x0500000f


	//   ....[165]....
        /*0e44*/ 	.word	0x0500000f


	//   ....[166]....
        /*0e48*/ 	.word	0x0500000f


	//   ....[167]....
        /*0e4c*/ 	.word	0x0500000f


	//   ....[168]....
        /*0e50*/ 	.word	0x0500000f


	//   ....[169]....
        /*0e54*/ 	.word	0x0500000f


	//   ....[170]....
        /*0e58*/ 	.word	0x0500000f


	//   ....[171]....
        /*0e5c*/ 	.word	0x0500000f


	//   ....[172]....
        /*0e60*/ 	.word	0x0500000f


	//   ....[173]....
        /*0e64*/ 	.word	0x0500000f


	//   ....[174]....
        /*0e68*/ 	.word	0x0500000f


	//   ....[175]....
        /*0e6c*/ 	.word	0x0500000f


	//   ....[176]....
        /*0e70*/ 	.word	0x0500000f


	//   ....[177]....
        /*0e74*/ 	.word	0x0500000f


	//   ....[178]....
        /*0e78*/ 	.word	0x0500000f


	//   ....[179]....
        /*0e7c*/ 	.word	0x0500000f


	//   ....[180]....
        /*0e80*/ 	.word	0x0500000f


	//   ....[181]....
        /*0e84*/ 	.word	0x0500000f


	//   ....[182]....
        /*0e88*/ 	.word	0x0500000f


	//   ....[183]....
        /*0e8c*/ 	.word	0x0500000f


	//   ....[184]....
        /*0e90*/ 	.word	0x0500000f


	//   ....[185]....
        /*0e94*/ 	.word	0x0500000f


	//   ....[186]....
        /*0e98*/ 	.word	0x0500000f


	//   ....[187]....
        /*0e9c*/ 	.word	0x0500000f


	//   ....[188]....
        /*0ea0*/ 	.word	0x0500000f


	//   ....[189]....
        /*0ea4*/ 	.word	0x0500000f


	//   ....[190]....
        /*0ea8*/ 	.word	0x0500000f


	//   ....[191]....
        /*0eac*/ 	.word	0x0500000f


	//   ....[192]....
        /*0eb0*/ 	.word	0x0500000f


	//   ....[193]....
        /*0eb4*/ 	.word	0x0500000f


	//   ....[194]....
        /*0eb8*/ 	.word	0x0500000f


	//   ....[195]....
        /*0ebc*/ 	.word	0x0500000f


	//   ....[196]....
        /*0ec0*/ 	.word	0x0500000f


	//   ....[197]....
        /*0ec4*/ 	.word	0x0500000f


	//   ....[198]....
        /*0ec8*/ 	.word	0x0500000f


	//   ....[199]....
        /*0ecc*/ 	.word	0x0500000f


	//   ....[200]....
        /*0ed0*/ 	.word	0x0500000f


	//   ....[201]....
        /*0ed4*/ 	.word	0x0500000f


	//   ....[202]....
        /*0ed8*/ 	.word	0x0500000f


	//   ....[203]....
        /*0edc*/ 	.word	0x0500000f


	//   ....[204]....
        /*0ee0*/ 	.word	0x0500000f


	//   ....[205]....
        /*0ee4*/ 	.word	0x0500000f


	//   ....[206]....
        /*0ee8*/ 	.word	0x0500000f


	//   ....[207]....
        /*0eec*/ 	.word	0x0500000f


	//   ....[208]....
        /*0ef0*/ 	.word	0x0500000f


	//----- nvinfo : EIATTR_COOP_GROUP_INSTR_OFFSETS
	.align		4
.L_645:
        /*0ef4*/ 	.byte	0x04, 0x28
        /*0ef6*/ 	.short	(.L_647 - .L_646)


	//   ....[0]....
.L_646:
        /*0ef8*/ 	.word	0x00000060


	//   ....[1]....
        /*0efc*/ 	.word	0x00000190


	//   ....[2]....
        /*0f00*/ 	.word	0x00000250


	//   ....[3]....
        /*0f04*/ 	.word	0x00000420


	//   ....[4]....
        /*0f08*/ 	.word	0x00000580


	//   ....[5]....
        /*0f0c*/ 	.word	0x000006a0


	//   ....[6]....
        /*0f10*/ 	.word	0x00000800


	//   ....[7]....
        /*0f14*/ 	.word	0x000062e0


	//   ....[8]....
        /*0f18*/ 	.word	0x00006ab0


	//   ....[9]....
        /*0f1c*/ 	.word	0x00006ac0


	//   ....[10]....
        /*0f20*/ 	.word	0x00006ad0


	//   ....[11]....
        /*0f24*/ 	.word	0x00006ae0


	//   ....[12]....
        /*0f28*/ 	.word	0x00006e00


	//   ....[13]....
        /*0f2c*/ 	.word	0x00006e10


	//   ....[14]....
        /*0f30*/ 	.word	0x00006e20


	//   ....[15]....
        /*0f34*/ 	.word	0x00006e30


	//   ....[16]....
        /*0f38*/ 	.word	0x00008200


	//   ....[17]....
        /*0f3c*/ 	.word	0x00008210


	//   ....[18]....
        /*0f40*/ 	.word	0x00008220


	//   ....[19]....
        /*0f44*/ 	.word	0x00008230


	//   ....[20]....
        /*0f48*/ 	.word	0x00008320


	//   ....[21]....
        /*0f4c*/ 	.word	0x00008330


	//   ....[22]....
        /*0f50*/ 	.word	0x000083c0


	//   ....[23]....
        /*0f54*/ 	.word	0x00008460


	//   ....[24]....
        /*0f58*/ 	.word	0x0000a8e0


	//   ....[25]....
        /*0f5c*/ 	.word	0x0000b0d0


	//   ....[26]....
        /*0f60*/ 	.word	0x0000b0f0


	//   ....[27]....
        /*0f64*/ 	.word	0x0000b200


	//   ....[28]....
        /*0f68*/ 	.word	0x0000b8d0


	//   ....[29]....
        /*0f6c*/ 	.word	0x0000b8f0


	//   ....[30]....
        /*0f70*/ 	.word	0x0000d780


	//   ....[31]....
        /*0f74*/ 	.word	0x0000d8e0


	//   ....[32]....
        /*0f78*/ 	.word	0x0000e3a0


	//   ....[33]....
        /*0f7c*/ 	.word	0x0000e3c0


	//   ....[34]....
        /*0f80*/ 	.word	0x0000e8d0


	//   ....[35]....
        /*0f84*/ 	.word	0x0000e8f0


	//   ....[36]....
        /*0f88*/ 	.word	0x00011080


	//   ....[37]....
        /*0f8c*/ 	.word	0x000110f0


	//   ....[38]....
        /*0f90*/ 	.word	0x00011790


	//   ....[39]....
        /*0f94*/ 	.word	0x000117b0


	//   ....[40]....
        /*0f98*/ 	.word	0x00012c50


	//   ....[41]....
        /*0f9c*/ 	.word	0x00012ca0


	//   ....[42]....
        /*0fa0*/ 	.word	0x00012d00


	//   ....[43]....
        /*0fa4*/ 	.word	0x00012d20


	//   ....[44]....
        /*0fa8*/ 	.word	0x00014890


	//   ....[45]....
        /*0fac*/ 	.word	0x000148d0


	//   ....[46]....
        /*0fb0*/ 	.word	0x00014910


	//   ....[47]....
        /*0fb4*/ 	.word	0x00014950


	//   ....[48]....
        /*0fb8*/ 	.word	0x000151f0


	//   ....[49]....
        /*0fbc*/ 	.word	0x00015230


	//   ....[50]....
        /*0fc0*/ 	.word	0x00015370


	//   ....[51]....
        /*0fc4*/ 	.word	0x00015390


	//   ....[52]....
        /*0fc8*/ 	.word	0x000154d0


	//   ....[53]....
        /*0fcc*/ 	.word	0x000154f0


	//   ....[54]....
        /*0fd0*/ 	.word	0x00015640


	//   ....[55]....
        /*0fd4*/ 	.word	0x00015660


	//   ....[56]....
        /*0fd8*/ 	.word	0x00015f70


	//   ....[57]....
        /*0fdc*/ 	.word	0x00015f80


	//   ....[58]....
        /*0fe0*/ 	.word	0x000161a0


	//   ....[59]....
        /*0fe4*/ 	.word	0x000161b0


	//   ....[60]....
        /*0fe8*/ 	.word	0x000163c0


	//   ....[61]....
        /*0fec*/ 	.word	0x000163d0


	//   ....[62]....
        /*0ff0*/ 	.word	0x000165e0


	//   ....[63]....
        /*0ff4*/ 	.word	0x000165f0


	//   ....[64]....
        /*0ff8*/ 	.word	0x00016860


	//   ....[65]....
        /*0ffc*/ 	.word	0x00016a40


	//   ....[66]....
        /*1000*/ 	.word	0x00016a70


	//   ....[67]....
        /*1004*/ 	.word	0x00016aa0


	//   ....[68]....
        /*1008*/ 	.word	0x00016ad0


	//   ....[69]....
        /*100c*/ 	.word	0x00016b00


	//   ....[70]....
        /*1010*/ 	.word	0x00016b30


	//   ....[71]....
        /*1014*/ 	.word	0x00016ca0


	//   ....[72]....
        /*1018*/ 	.word	0x00016cd0


	//   ....[73]....
        /*101c*/ 	.word	0x00016d00


	//   ....[74]....
        /*1020*/ 	.word	0x00016d30


	//   ....[75]....
        /*1024*/ 	.word	0x00016d60


	//   ....[76]....
        /*1028*/ 	.word	0x00016d90


	//   ....[77]....
        /*102c*/ 	.word	0x00016e30


	//   ....[78]....
        /*1030*/ 	.word	0x00016e90


	//   ....[79]....
        /*1034*/ 	.word	0x00016f20


	//   ....[80]....
        /*1038*/ 	.word	0x00017da0


	//   ....[81]....
        /*103c*/ 	.word	0x00019840


	//   ....[82]....
        /*1040*/ 	.word	0x0001a3d0


	//   ....[83]....
        /*1044*/ 	.word	0x0001a3f0


	//   ....[84]....
        /*1048*/ 	.word	0x0001a420


	//   ....[85]....
        /*104c*/ 	.word	0x0001a440


	//   ....[86]....
        /*1050*/ 	.word	0x0001a4f0


	//   ....[87]....
        /*1054*/ 	.word	0x0001a580


	//   ....[88]....
        /*1058*/ 	.word	0x0001a5b0


	//   ....[89]....
        /*105c*/ 	.word	0x0001a630


	//   ....[90]....
        /*1060*/ 	.word	0x0001a660


	//   ....[91]....
        /*1064*/ 	.word	0x0001a6e0


	//   ....[92]....
        /*1068*/ 	.word	0x0001a710


	//   ....[93]....
        /*106c*/ 	.word	0x0001a790


	//   ....[94]....
        /*1070*/ 	.word	0x0001a7c0


	//   ....[95]....
        /*1074*/ 	.word	0x0001a820


	//   ....[96]....
        /*1078*/ 	.word	0x0001a830


	//   ....[97]....
        /*107c*/ 	.word	0x0001a8a0


	//   ....[98]....
        /*1080*/ 	.word	0x0001afc0


	//   ....[99]....
        /*1084*/ 	.word	0x0001afe0


	//   ....[100]....
        /*1088*/ 	.word	0x0001b000


	//   ....[101]....
        /*108c*/ 	.word	0x0001b0b0


	//   ....[102]....
        /*1090*/ 	.word	0x0001b170


	//   ....[103]....
        /*1094*/ 	.word	0x0001b180


	//   ....[104]....
        /*1098*/ 	.word	0x0001b240


	//   ....[105]....
        /*109c*/ 	.word	0x0001b250


	//   ....[106]....
        /*10a0*/ 	.word	0x0001b2f0


	//   ....[107]....
        /*10a4*/ 	.word	0x0001b300


	//   ....[108]....
        /*10a8*/ 	.word	0x0001b3b0


	//   ....[109]....
        /*10ac*/ 	.word	0x0001b3c0


	//   ....[110]....
        /*10b0*/ 	.word	0x0001b470


	//   ....[111]....
        /*10b4*/ 	.word	0x0001b480


	//   ....[112]....
        /*10b8*/ 	.word	0x0001b4f0


	//   ....[113]....
        /*10bc*/ 	.word	0x0001b540


	//   ....[114]....
        /*10c0*/ 	.word	0x0001e230


	//   ....[115]....
        /*10c4*/ 	.word	0x0001e260


	//   ....[116]....
        /*10c8*/ 	.word	0x0001e2a0


	//   ....[117]....
        /*10cc*/ 	.word	0x0001e2d0


	//   ....[118]....
        /*10d0*/ 	.word	0x0001e300


	//   ....[119]....
        /*10d4*/ 	.word	0x0001e330


	//   ....[120]....
        /*10d8*/ 	.word	0x0001e360


	//   ....[121]....
        /*10dc*/ 	.word	0x0001e390


	//   ....[122]....
        /*10e0*/ 	.word	0x0001e510


	//   ....[123]....
        /*10e4*/ 	.word	0x0001e540


	//   ....[124]....
        /*10e8*/ 	.word	0x0001e570


	//   ....[125]....
        /*10ec*/ 	.word	0x0001e5a0


	//   ....[126]....
        /*10f0*/ 	.word	0x0001e5d0


	//   ....[127]....
        /*10f4*/ 	.word	0x0001e600


	//   ....[128]....
        /*10f8*/ 	.word	0x0001e6c0


	//   ....[129]....
        /*10fc*/ 	.word	0x0001e6e0


	//   ....[130]....
        /*1100*/ 	.word	0x0001e750


	//   ....[131]....
        /*1104*/ 	.word	0x0001ee10


	//   ....[132]....
        /*1108*/ 	.word	0x0001f2a0


	//   ....[133]....
        /*110c*/ 	.word	0x0001f340


	//   ....[134]....
        /*1110*/ 	.word	0x0001f3d0


	//   ....[135]....
        /*1114*/ 	.word	0x0001f420


	//   ....[136]....
        /*1118*/ 	.word	0x0001f470


	//   ....[137]....
        /*111c*/ 	.word	0x0001f500


	//   ....[138]....
        /*1120*/ 	.word	0x0001f590


	//   ....[139]....
        /*1124*/ 	.word	0x0001f5e0


	//   ....[140]....
        /*1128*/ 	.word	0x0001f630


	//   ....[141]....
        /*112c*/ 	.word	0x0001f720


	//   ....[142]....
        /*1130*/ 	.word	0x0001f7d0


	//   ....[143]....
        /*1134*/ 	.word	0x0001f820


	//   ....[144]....
        /*1138*/ 	.word	0x0001f870


	//   ....[145]....
        /*113c*/ 	.word	0x0001f9a0


	//   ....[146]....
        /*1140*/ 	.word	0x0001fa70


	//   ....[147]....
        /*1144*/ 	.word	0x0001fbb0


	//   ....[148]....
        /*1148*/ 	.word	0x0001fc20


	//   ....[149]....
        /*114c*/ 	.word	0x0001ff50


	//   ....[150]....
        /*1150*/ 	.word	0x0001ffa0


	//   ....[151]....
        /*1154*/ 	.word	0x00020030


	//   ....[152]....
        /*1158*/ 	.word	0x000200c0


	//   ....[153]....
        /*115c*/ 	.word	0x00020150


	//   ....[154]....
        /*1160*/ 	.word	0x000201e0


	//   ....[155]....
        /*1164*/ 	.word	0x00020270


	//   ....[156]....
        /*1168*/ 	.word	0x00020300


	//   ....[157]....
        /*116c*/ 	.word	0x000203c0


	//   ....[158]....
        /*1170*/ 	.word	0x000206b0


	//   ....[159]....
        /*1174*/ 	.word	0x00020830


	//   ....[160]....
        /*1178*/ 	.word	0x000208a0


	//   ....[161]....
        /*117c*/ 	.word	0x00020900


	//   ....[162]....
        /*1180*/ 	.word	0x00020960


	//   ....[163]....
        /*1184*/ 	.word	0x00020a30


	//   ....[164]....
        /*1188*/ 	.word	0x00020af0


	//   ....[165]....
        /*118c*/ 	.word	0x00020c00


	//   ....[166]....
        /*1190*/ 	.word	0x00020ca0


	//   ....[167]....
        /*1194*/ 	.word	0x00020d70


	//   ....[168]....
        /*1198*/ 	.word	0x00020e10


	//   ....[169]....
        /*119c*/ 	.word	0x00020ee0


	//   ....[170]....
        /*11a0*/ 	.word	0x00020f80


	//   ....[171]....
        /*11a4*/ 	.word	0x00021050


	//   ....[172]....
        /*11a8*/ 	.word	0x000210f0


	//   ....[173]....
        /*11ac*/ 	.word	0x000211a0


	//   ....[174]....
        /*11b0*/ 	.word	0x00021280


	//   ....[175]....
        /*11b4*/ 	.word	0x000214d0


	//   ....[176]....
        /*11b8*/ 	.word	0x000215a0


	//   ....[177]....
        /*11bc*/ 	.word	0x00021670


	//   ....[178]....
        /*11c0*/ 	.word	0x000216e0


	//   ....[179]....
        /*11c4*/ 	.word	0x000217f0


	//   ....[180]....
        /*11c8*/ 	.word	0x000218e0


	//   ....[181]....
        /*11cc*/ 	.word	0x00021970


	//   ....[182]....
        /*11d0*/ 	.word	0x00021a60


	//   ....[183]....
        /*11d4*/ 	.word	0x00021af0


	//   ....[184]....
        /*11d8*/ 	.word	0x00021be0


	//   ....[185]....
        /*11dc*/ 	.word	0x00021c70


	//   ....[186]....
        /*11e0*/ 	.word	0x00021d50


	//   ....[187]....
        /*11e4*/ 	.word	0x00021e80


	//   ....[188]....
        /*11e8*/ 	.word	0x00021ed0


	//   ....[189]....
        /*11ec*/ 	.word	0x00021f30


	//   ....[190]....
        /*11f0*/ 	.word	0x00021fd0


	//   ....[191]....
        /*11f4*/ 	.word	0x00022370


	//   ....[192]....
        /*11f8*/ 	.word	0x00022410


	//   ....[193]....
        /*11fc*/ 	.word	0x00022530


	//   ....[194]....
        /*1200*/ 	.word	0x000225b0


	//   ....[195]....
        /*1204*/ 	.word	0x00022630


	//   ....[196]....
        /*1208*/ 	.word	0x000226b0


	//   ....[197]....
        /*120c*/ 	.word	0x00022730


	//   ....[198]....
        /*1210*/ 	.word	0x000227c0


	//   ....[199]....
        /*1214*/ 	.word	0x00022860


	//   ....[200]....
        /*1218*/ 	.word	0x00022910


	//   ....[201]....
        /*121c*/ 	.word	0x00022990


	//   ....[202]....
        /*1220*/ 	.word	0x00022a10


	//   ....[203]....
        /*1224*/ 	.word	0x00022a90


	//   ....[204]....
        /*1228*/ 	.word	0x00022b20


	//   ....[205]....
        /*122c*/ 	.word	0x00022ba0


	//   ....[206]....
        /*1230*/ 	.word	0x00022c40


	//   ....[207]....
        /*1234*/ 	.word	0x00022cd0


	//   ....[208]....
        /*1238*/ 	.word	0x00022e00


	//----- nvinfo : EIATTR_REG_RECONFIG
	.align		4
.L_647:
        /*123c*/ 	.byte	0x01, 0x54
	.zero		2


	//----- nvinfo : EIATTR_SYSCALL_OFFSETS
	.align		4
        /*1240*/ 	.byte	0x04, 0x46
        /*1242*/ 	.short	(.L_649 - .L_648)


	//   ....[0]....
.L_648:
        /*1244*/ 	.word	0x00001a50


	//   ....[1]....
        /*1248*/ 	.word	0x00001ba0


	//   ....[2]....
        /*124c*/ 	.word	0x000064d0


	//   ....[3]....
        /*1250*/ 	.word	0x000067f0


	//   ....[4]....
        /*1254*/ 	.word	0x00019440


	//   ....[5]....
        /*1258*/ 	.word	0x000195a0


	//   ....[6]....
        /*125c*/ 	.word	0x000196a0


	//   ....[7]....
        /*1260*/ 	.word	0x00019fb0


	//   ....[8]....
        /*1264*/ 	.word	0x0001abc0


	//----- nvinfo : EIATTR_MBARRIER_INSTR_OFFSETS
	.align		4
.L_649:
        /*1268*/ 	.byte	0x04, 0x39
        /*126a*/ 	.short	(.L_651 - .L_650)


	//   ....[0]....
.L_650:
        /*126c*/ 	.word	0x000002c0
        /*1270*/ 	.word	0x000000ff
        /*1274*/ 	.word	0x00032400
        /*1278*/ 	.short	0x0100
        /*127a*/ 	.byte	0x08
	.zero		1


	//   ....[1]....
        /*127c*/ 	.word	0x000002d0
        /*1280*/ 	.word	0x000000ff
        /*1284*/ 	.word	0x00032410
        /*1288*/ 	.short	0x0100
        /*128a*/ 	.byte	0x08
	.zero		1


	//   ....[2]....
        /*128c*/ 	.word	0x000002e0
        /*1290*/ 	.word	0x000000ff
        /*1294*/ 	.word	0x00032420
        /*1298*/ 	.short	0x0100
        /*129a*/ 	.byte	0x08
	.zero		1


	//   ....[3]....
        /*129c*/ 	.word	0x000003d0
        /*12a0*/ 	.word	0x000000ff
        /*12a4*/ 	.word	0x00032430
        /*12a8*/ 	.short	0x0100
        /*12aa*/ 	.byte	0x08
	.zero		1


	//   ....[4]....
        /*12ac*/ 	.word	0x000003e0
        /*12b0*/ 	.word	0x000000ff
        /*12b4*/ 	.word	0x00032440
        /*12b8*/ 	.short	0x0100
        /*12ba*/ 	.byte	0x08
	.zero		1


	//   ....[5]....
        /*12bc*/ 	.word	0x000003f0
        /*12c0*/ 	.word	0x000000ff
        /*12c4*/ 	.word	0x00032438
        /*12c8*/ 	.short	0x0100
        /*12ca*/ 	.byte	0x08
	.zero		1


	//   ....[6]....
        /*12cc*/ 	.word	0x00000400
        /*12d0*/ 	.word	0x000000ff
        /*12d4*/ 	.word	0x00032448
        /*12d8*/ 	.short	0x0100
        /*12da*/ 	.byte	0x08
	.zero		1


	//   ....[7]....
        /*12dc*/ 	.word	0x00000530
        /*12e0*/ 	.word	0x000000ff
        /*12e4*/ 	.word	0x00032450
        /*12e8*/ 	.short	0x0100
        /*12ea*/ 	.byte	0x08
	.zero		1


	//   ....[8]....
        /*12ec*/ 	.word	0x00000540
        /*12f0*/ 	.word	0x000000ff
        /*12f4*/ 	.word	0x00032460
        /*12f8*/ 	.short	0x0100
        /*12fa*/ 	.byte	0x08
	.zero		1


	//   ....[9]....
        /*12fc*/ 	.word	0x00000550
        /*1300*/ 	.word	0x000000ff
        /*1304*/ 	.word	0x00032458
        /*1308*/ 	.short	0x0100
        /*130a*/ 	.byte	0x08
	.zero		1


	//   ....[10]....
        /*130c*/ 	.word	0x00000560
        /*1310*/ 	.word	0x000000ff
        /*1314*/ 	.word	0x00032468
        /*1318*/ 	.short	0x0100
        /*131a*/ 	.byte	0x08
	.zero		1


	//   ....[11]....
        /*131c*/ 	.word	0x00000650
        /*1320*/ 	.word	0x000000ff
        /*1324*/ 	.word	0x00032470
        /*1328*/ 	.short	0x0100
        /*132a*/ 	.byte	0x06
	.zero		1


	//   ....[12]....
        /*132c*/ 	.word	0x00000660
        /*1330*/ 	.word	0x000000ff
        /*1334*/ 	.word	0x00032480
        /*1338*/ 	.short	0x0100
        /*133a*/ 	.byte	0x06
	.zero		1


	//   ....[13]....
        /*133c*/ 	.word	0x00000670
        /*1340*/ 	.word	0x000000ff
        /*1344*/ 	.word	0x00032478
        /*1348*/ 	.short	0x0100
        /*134a*/ 	.byte	0x06
	.zero		1


	//   ....[14]....
        /*134c*/ 	.word	0x00000680
        /*1350*/ 	.word	0x000000ff
        /*1354*/ 	.word	0x00032488
        /*1358*/ 	.short	0x0100
        /*135a*/ 	.byte	0x06
	.zero		1


	//   ....[15]....
        /*135c*/ 	.word	0x000007b0
        /*1360*/ 	.word	0x000000ff
        /*1364*/ 	.word	0x00032490
        /*1368*/ 	.short	0x0100
        /*136a*/ 	.byte	0x08
	.zero		1


	//   ....[16]....
        /*136c*/ 	.word	0x000007c0
        /*1370*/ 	.word	0x000000ff
        /*1374*/ 	.word	0x000324a0
        /*1378*/ 	.short	0x0100
        /*137a*/ 	.byte	0x08
	.zero		1


	//   ....[17]....
        /*137c*/ 	.word	0x000007d0
        /*1380*/ 	.word	0x000000ff
        /*1384*/ 	.word	0x00032498
        /*1388*/ 	.short	0x0100
        /*138a*/ 	.byte	0x08
	.zero		1


	//   ....[18]....
        /*138c*/ 	.word	0x000007e0
        /*1390*/ 	.word	0x000000ff
        /*1394*/ 	.word	0x000324a8
        /*1398*/ 	.short	0x0100
        /*139a*/ 	.byte	0x08
	.zero		1


	//   ....[19]....
        /*139c*/ 	.word	0x00000910
        /*13a0*/ 	.word	0x000000ff
        /*13a4*/ 	.word	0x000324b0
        /*13a8*/ 	.short	0x0100
        /*13aa*/ 	.byte	0x08
	.zero		1


	//   ....[20]....
        /*13ac*/ 	.word	0x00000920
        /*13b0*/ 	.word	0x000000ff
        /*13b4*/ 	.word	0x000324c0
        /*13b8*/ 	.short	0x0100
        /*13ba*/ 	.byte	0x08
	.zero		1


	//   ....[21]....
        /*13bc*/ 	.word	0x00000930
        /*13c0*/ 	.word	0x000000ff
        /*13c4*/ 	.word	0x000324b8
        /*13c8*/ 	.short	0x0100
        /*13ca*/ 	.byte	0x08
	.zero		1


	//   ....[22]....
        /*13cc*/ 	.word	0x00000940
        /*13d0*/ 	.word	0x000000ff
        /*13d4*/ 	.word	0x000324c8
        /*13d8*/ 	.short	0x0100
        /*13da*/ 	.byte	0x08
	.zero		1


	//   ....[23]....
        /*13dc*/ 	.word	0x00002f10
        /*13e0*/ 	.word	0x00000060
        /*13e4*/ 	.word	0x00032490
        /*13e8*/ 	.short	0x010a
        /*13ea*/ 	.byte	0x3f
	.zero		1


	//   ....[24]....
        /*13ec*/ 	.word	0x000041f0
        /*13f0*/ 	.word	0x00000060
        /*13f4*/ 	.word	0x00032490
        /*13f8*/ 	.short	0x010a
        /*13fa*/ 	.byte	0x3f
	.zero		1


	//   ....[25]....
        /*13fc*/ 	.word	0x000053d0
        /*1400*/ 	.word	0x00000060
        /*1404*/ 	.word	0x00032490
        /*1408*/ 	.short	0x010a
        /*140a*/ 	.byte	0x3f
	.zero		1


	//   ....[26]....
        /*140c*/ 	.word	0x000055f0
        /*1410*/ 	.word	0x00000020
        /*1414*/ 	.word	0x00000000
        /*1418*/ 	.short	0x0101
        /*141a*/ 	.byte	0x3f
	.zero		1


	//   ....[27]....
        /*141c*/ 	.word	0x00005630
        /*1420*/ 	.word	0x00000060
        /*1424*/ 	.word	0x000324b0
        /*1428*/ 	.short	0x010a
        /*142a*/ 	.byte	0x3f
	.zero		1


	//   ....[28]....
        /*142c*/ 	.word	0x00005c90
        /*1430*/ 	.word	0x00000060
        /*1434*/ 	.word	0x00000000
        /*1438*/ 	.short	0x0101
        /*143a*/ 	.byte	0x3f
	.zero		1


	//   ....[29]....
        /*143c*/ 	.word	0x00006570
        /*1440*/ 	.word	0x00000013
        /*1444*/ 	.word	0x00032400
        /*1448*/ 	.short	0x010a
        /*144a*/ 	.byte	0x3f
	.zero		1


	//   ....[30]....
        /*144c*/ 	.word	0x000065c0
        /*1450*/ 	.word	0x00000013
        /*1454*/ 	.word	0x00032400
        /*1458*/ 	.short	0x010a
        /*145a*/ 	.byte	0x3f
	.zero		1


	//   ....[31]....
        /*145c*/ 	.word	0x000070b0
        /*1460*/ 	.word	0x00000013
        /*1464*/ 	.word	0x00032400
        /*1468*/ 	.short	0x010a
        /*146a*/ 	.byte	0x3f
	.zero		1


	//   ....[32]....
        /*146c*/ 	.word	0x000086b0
        /*1470*/ 	.word	0x00000013
        /*1474*/ 	.word	0x00032400
        /*1478*/ 	.short	0x010a
        /*147a*/ 	.byte	0x3f
	.zero		1


	//   ....[33]....
        /*147c*/ 	.word	0x000096f0
        /*1480*/ 	.word	0x000000b4
        /*1484*/ 	.word	0x00032430
        /*1488*/ 	.short	0x010a
        /*148a*/ 	.byte	0x3f
	.zero		1


	//   ....[34]....
        /*148c*/ 	.word	0x00009780
        /*1490*/ 	.word	0x000000b4
        /*1494*/ 	.word	0x00032430
        /*1498*/ 	.short	0x010a
        /*149a*/ 	.byte	0x3f
	.zero		1


	//   ....[35]....
        /*149c*/ 	.word	0x00009ab0
        /*14a0*/ 	.word	0x00000013
        /*14a4*/ 	.word	0x00032410
        /*14a8*/ 	.short	0x010a
        /*14aa*/ 	.byte	0x3f
	.zero		1


	//   ....[36]....
        /*14ac*/ 	.word	0x00009b00
        /*14b0*/ 	.word	0x000000b4
        /*14b4*/ 	.word	0x00032450
        /*14b8*/ 	.short	0x010a
        /*14ba*/ 	.byte	0x3f
	.zero		1


	//   ....[37]....
        /*14bc*/ 	.word	0x00009b80
        /*14c0*/ 	.word	0x000000b4
        /*14c4*/ 	.word	0x00032450
        /*14c8*/ 	.short	0x010a
        /*14ca*/ 	.byte	0x3f
	.zero		1


	//   ....[38]....
        /*14cc*/ 	.word	0x0000bc60
        /*14d0*/ 	.word	0x00000018
        /*14d4*/ 	.word	0x00000000
        /*14d8*/ 	.short	0x0101
        /*14da*/ 	.byte	0x3f
	.zero		1


	//   ....[39]....
        /*14dc*/ 	.word	0x0000c780
        /*14e0*/ 	.word	0x000000b4
        /*14e4*/ 	.word	0x00000000
        /*14e8*/ 	.short	0x0101
        /*14ea*/ 	.byte	0x3f
	.zero		1


	//   ....[40]....
        /*14ec*/ 	.word	0x0000c860
        /*14f0*/ 	.word	0x000000d2
        /*14f4*/ 	.word	0x00032430
        /*14f8*/ 	.short	0x010a
        /*14fa*/ 	.byte	0x3f
	.zero		1


	//   ....[41]....
        /*14fc*/ 	.word	0x0000c8d0
        /*1500*/ 	.word	0x000000d2
        /*1504*/ 	.word	0x00032430
        /*1508*/ 	.short	0x010a
        /*150a*/ 	.byte	0x3f
	.zero		1


	//   ....[42]....
        /*150c*/ 	.word	0x0000cb70
        /*1510*/ 	.word	0x000000d2
        /*1514*/ 	.word	0x00032450
        /*1518*/ 	.short	0x010a
        /*151a*/ 	.byte	0x3f
	.zero		1


	//   ....[43]....
        /*151c*/ 	.word	0x0000cbc0
        /*1520*/ 	.word	0x000000d2
        /*1524*/ 	.word	0x00032450
        /*1528*/ 	.short	0x010a
        /*152a*/ 	.byte	0x3f
	.zero		1


	//   ....[44]....
        /*152c*/ 	.word	0x0000f280
        /*1530*/ 	.word	0x0000009c
        /*1534*/ 	.word	0x00000000
        /*1538*/ 	.short	0x0101
        /*153a*/ 	.byte	0x3f
	.zero		1


	//   ....[45]....
        /*153c*/ 	.word	0x0000fd80
        /*1540*/ 	.word	0x000000d2
        /*1544*/ 	.word	0x00000000
        /*1548*/ 	.short	0x0101
        /*154a*/ 	.byte	0x3f
	.zero		1


	//   ....[46]....
        /*154c*/ 	.word	0x0000fe80
        /*1550*/ 	.word	0x000000d2
        /*1554*/ 	.word	0x00032430
        /*1558*/ 	.short	0x010a
        /*155a*/ 	.byte	0x3f
	.zero		1


	//   ....[47]....
        /*155c*/ 	.word	0x0000fef0
        /*1560*/ 	.word	0x000000d2
        /*1564*/ 	.word	0x00032430
        /*1568*/ 	.short	0x010a
        /*156a*/ 	.byte	0x3f
	.zero		1


	//   ....[48]....
        /*156c*/ 	.word	0x00010190
        /*1570*/ 	.word	0x000000d2
        /*1574*/ 	.word	0x00032450
        /*1578*/ 	.short	0x010a
        /*157a*/ 	.byte	0x3f
	.zero		1


	//   ....[49]....
        /*157c*/ 	.word	0x000101e0
        /*1580*/ 	.word	0x000000d2
        /*1584*/ 	.word	0x00032450
        /*1588*/ 	.short	0x010a
        /*158a*/ 	.byte	0x3f
	.zero		1


	//   ....[50]....
        /*158c*/ 	.word	0x000122c0
        /*1590*/ 	.word	0x00000003
        /*1594*/ 	.word	0x00000000
        /*1598*/ 	.short	0x0101
        /*159a*/ 	.byte	0x3f
	.zero		1


	//   ....[51]....
        /*159c*/ 	.word	0x00012c10
        /*15a0*/ 	.word	0x000000d2
        /*15a4*/ 	.word	0x00000000
        /*15a8*/ 	.short	0x0101
        /*15aa*/ 	.byte	0x3f
	.zero		1


	//   ....[52]....
        /*15ac*/ 	.word	0x000151e0
        /*15b0*/ 	.word	0x00000000
        /*15b4*/ 	.word	0x00000000
        /*15b8*/ 	.short	0x0101
        /*15ba*/ 	.byte	0x3f
	.zero		1


	//   ....[53]....
        /*15bc*/ 	.word	0x00017e90
        /*15c0*/ 	.word	0x00000006
        /*15c4*/ 	.word	0x00032420
        /*15c8*/ 	.short	0x010a
        /*15ca*/ 	.byte	0x3f
	.zero		1


	//   ....[54]....
        /*15cc*/ 	.word	0x00017f80
        /*15d0*/ 	.word	0x00000004
        /*15d4*/ 	.word	0x000324a0
        /*15d8*/ 	.short	0x010a
        /*15da*/ 	.byte	0x3f
	.zero		1


	//   ....[55]....
        /*15dc*/ 	.word	0x000181d0
        /*15e0*/ 	.word	0x00000004
        /*15e4*/ 	.word	0x000324c0
        /*15e8*/ 	.short	0x010a
        /*15ea*/ 	.byte	0x3f
	.zero		1


	//   ....[56]....
        /*15ec*/ 	.word	0x00018890
        /*15f0*/ 	.word	0x00000005
        /*15f4*/ 	.word	0x000324a0
        /*15f8*/ 	.short	0x010a
        /*15fa*/ 	.byte	0x3f
	.zero		1


	//   ....[57]....
        /*15fc*/ 	.word	0x00018ad0
        /*1600*/ 	.word	0x00000005
        /*1604*/ 	.word	0x000324c0
        /*1608*/ 	.short	0x010a
        /*160a*/ 	.byte	0x3f
	.zero		1


	//   ....[58]....
        /*160c*/ 	.word	0x00019af0
        /*1610*/ 	.word	0x00000000
        /*1614*/ 	.word	0x00032440
        /*1618*/ 	.short	0x010a
        /*161a*/ 	.byte	0x3f
	.zero		1


	//   ....[59]....
        /*161c*/ 	.word	0x0001a960
        /*1620*/ 	.word	0x00000008
        /*1624*/ 	.word	0x00032400
        /*1628*/ 	.short	0x0107
        /*162a*/ 	.byte	0x3f
	.zero		1


	//   ....[60]....
        /*162c*/ 	.word	0x0001aa00
        /*1630*/ 	.word	0x00000002
        /*1634*/ 	.word	0x00032400
        /*1638*/ 	.short	0x0101
        /*163a*/ 	.byte	0x3f
	.zero		1


	//   ....[61]....
        /*163c*/ 	.word	0x0001b660
        /*1640*/ 	.word	0x00000008
        /*1644*/ 	.word	0x00032410
        /*1648*/ 	.short	0x0107
        /*164a*/ 	.byte	0x3f
	.zero		1


	//   ....[62]....
        /*164c*/ 	.word	0x0001b760
        /*1650*/ 	.word	0x00000002
        /*1654*/ 	.word	0x00032410
        /*1658*/ 	.short	0x0101
        /*165a*/ 	.byte	0x3f
	.zero		1


	//   ....[63]....
        /*165c*/ 	.word	0x0001b780
        /*1660*/ 	.word	0x00000002
        /*1664*/ 	.word	0x00032420
        /*1668*/ 	.short	0x010a
        /*166a*/ 	.byte	0x3f
	.zero		1


	//   ....[64]....
        /*166c*/ 	.word	0x0001b890
        /*1670*/ 	.word	0x00000002
        /*1674*/ 	.word	0x00032460
        /*1678*/ 	.short	0x010a
        /*167a*/ 	.byte	0x3f
	.zero		1


	//   ....[65]....
        /*167c*/ 	.word	0x0001c180
        /*1680*/ 	.word	0x00000002
        /*1684*/ 	.word	0x00032440
        /*1688*/ 	.short	0x010a
        /*168a*/ 	.byte	0x3f
	.zero		1


	//   ....[66]....
        /*168c*/ 	.word	0x0001c3e0
        /*1690*/ 	.word	0x00000002
        /*1694*/ 	.word	0x00032460
        /*1698*/ 	.short	0x010a
        /*169a*/ 	.byte	0x3f
	.zero		1


	//   ....[67]....
        /*169c*/ 	.word	0x0001cc60
        /*16a0*/ 	.word	0x00000003
        /*16a4*/ 	.word	0x00032440
        /*16a8*/ 	.short	0x010a
        /*16aa*/ 	.byte	0x3f
	.zero		1


	//   ....[68]....
        /*16ac*/ 	.word	0x0001ceb0
        /*16b0*/ 	.word	0x00000003
        /*16b4*/ 	.word	0x00032460
        /*16b8*/ 	.short	0x010a
        /*16ba*/ 	.byte	0x3f
	.zero		1


	//   ....[69]....
        /*16bc*/ 	.word	0x0001d6c0
        /*16c0*/ 	.word	0x00000003
        /*16c4*/ 	.word	0x00032440
        /*16c8*/ 	.short	0x010a
        /*16ca*/ 	.byte	0x3f
	.zero		1


	//   ....[70]....
        /*16cc*/ 	.word	0x0001d920
        /*16d0*/ 	.word	0x00000003
        /*16d4*/ 	.word	0x00032460
        /*16d8*/ 	.short	0x010a
        /*16da*/ 	.byte	0x3f
	.zero		1


	//   ....[71]....
        /*16dc*/ 	.word	0x0001ed90
        /*16e0*/ 	.word	0x00000000
        /*16e4*/ 	.word	0x00032420
        /*16e8*/ 	.short	0x010a
        /*16ea*/ 	.byte	0x3f
	.zero		1


	//   ....[72]....
        /*16ec*/ 	.word	0x0001ef40
        /*16f0*/ 	.word	0x00000006
        /*16f4*/ 	.word	0x00000000
        /*16f8*/ 	.short	0x010a
        /*16fa*/ 	.byte	0x3f
	.zero		1


	//   ....[73]....
        /*16fc*/ 	.word	0x0001efb0
        /*1700*/ 	.word	0x00000007
        /*1704*/ 	.word	0x00000000
        /*1708*/ 	.short	0x010a
        /*170a*/ 	.byte	0x3f
	.zero		1


	//   ....[74]....
        /*170c*/ 	.word	0x0001f020
        /*1710*/ 	.word	0x00000004
        /*1714*/ 	.word	0x00000000
        /*1718*/ 	.short	0x010a
        /*171a*/ 	.byte	0x3f
	.zero		1


	//   ....[75]....
        /*171c*/ 	.word	0x0001f050
        /*1720*/ 	.word	0x00000003
        /*1724*/ 	.word	0x00000000
        /*1728*/ 	.short	0x010a
        /*172a*/ 	.byte	0x3f
	.zero		1


	//   ....[76]....
        /*172c*/ 	.word	0x0001f0b0
        /*1730*/ 	.word	0x00000060
        /*1734*/ 	.word	0x00032490
        /*1738*/ 	.short	0x010a
        /*173a*/ 	.byte	0x3f
	.zero		1


	//   ....[77]....
        /*173c*/ 	.word	0x0001f100
        /*1740*/ 	.word	0x00000060
        /*1744*/ 	.word	0x00032490
        /*1748*/ 	.short	0x010a
        /*174a*/ 	.byte	0x3f
	.zero		1


	//   ....[78]....
        /*174c*/ 	.word	0x0001f150
        /*1750*/ 	.word	0x00000060
        /*1754*/ 	.word	0x00032490
        /*1758*/ 	.short	0x010a
        /*175a*/ 	.byte	0x3f
	.zero		1


	//   ....[79]....
        /*175c*/ 	.word	0x0001f1a0
        /*1760*/ 	.word	0x00000060
        /*1764*/ 	.word	0x000324b0
        /*1768*/ 	.short	0x010a
        /*176a*/ 	.byte	0x3f
	.zero		1


	//   ....[80]....
        /*176c*/ 	.word	0x0001f660
        /*1770*/ 	.word	0x00000013
        /*1774*/ 	.word	0x00032400
        /*1778*/ 	.short	0x010a
        /*177a*/ 	.byte	0x3f
	.zero		1


	//   ....[81]....
        /*177c*/ 	.word	0x0001fc80
        /*1780*/ 	.word	0x00000013
        /*1784*/ 	.word	0x00032400
        /*1788*/ 	.short	0x010a
        /*178a*/ 	.byte	0x3f
	.zero		1


	//   ....[82]....
        /*178c*/ 	.word	0x0001fcd0
        /*1790*/ 	.word	0x000000b4
        /*1794*/ 	.word	0x00032430
        /*1798*/ 	.short	0x010a
        /*179a*/ 	.byte	0x3f
	.zero		1


	//   ....[83]....
        /*179c*/ 	.word	0x0001fd20
        /*17a0*/ 	.word	0x00000013
        /*17a4*/ 	.word	0x00032410
        /*17a8*/ 	.short	0x010a
        /*17aa*/ 	.byte	0x3f
	.zero		1


	//   ....[84]....
        /*17ac*/ 	.word	0x0001fd70
        /*17b0*/ 	.word	0x000000b4
        /*17b4*/ 	.word	0x00032450
        /*17b8*/ 	.short	0x010a
        /*17ba*/ 	.byte	0x3f
	.zero		1


	//   ....[85]....
        /*17bc*/ 	.word	0x0001fdc0
        /*17c0*/ 	.word	0x000000d2
        /*17c4*/ 	.word	0x00032430
        /*17c8*/ 	.short	0x010a
        /*17ca*/ 	.byte	0x3f
	.zero		1


	//   ....[86]....
        /*17cc*/ 	.word	0x0001fe10
        /*17d0*/ 	.word	0x000000d2
        /*17d4*/ 	.word	0x00032450
        /*17d8*/ 	.short	0x010a
        /*17da*/ 	.byte	0x3f
	.zero		1


	//   ....[87]....
        /*17dc*/ 	.word	0x0001fe60
        /*17e0*/ 	.word	0x000000d2
        /*17e4*/ 	.word	0x00032430
        /*17e8*/ 	.short	0x010a
        /*17ea*/ 	.byte	0x3f
	.zero		1


	//   ....[88]....
        /*17ec*/ 	.word	0x0001feb0
        /*17f0*/ 	.word	0x000000d2
        /*17f4*/ 	.word	0x00032450
        /*17f8*/ 	.short	0x010a
        /*17fa*/ 	.byte	0x3f
	.zero		1


	//   ....[89]....
        /*17fc*/ 	.word	0x00020490
        /*1800*/ 	.word	0x00000005
        /*1804*/ 	.word	0x00032420
        /*1808*/ 	.short	0x010a
        /*180a*/ 	.byte	0x3f
	.zero		1


	//   ....[90]....
        /*180c*/ 	.word	0x000204e0
        /*1810*/ 	.word	0x00000004
        /*1814*/ 	.word	0x000324a0
        /*1818*/ 	.short	0x010a
        /*181a*/ 	.byte	0x3f
	.zero		1


	//   ....[91]....
        /*181c*/ 	.word	0x00020530
        /*1820*/ 	.word	0x00000004
        /*1824*/ 	.word	0x000324c0
        /*1828*/ 	.short	0x010a
        /*182a*/ 	.byte	0x3f
	.zero		1


	//   ....[92]....
        /*182c*/ 	.word	0x00020580
        /*1830*/ 	.word	0x00000005
        /*1834*/ 	.word	0x000324a0
        /*1838*/ 	.short	0x010a
        /*183a*/ 	.byte	0x3f
	.zero		1


	//   ....[93]....
        /*183c*/ 	.word	0x000205d0
        /*1840*/ 	.word	0x00000005
        /*1844*/ 	.word	0x000324c0
        /*1848*/ 	.short	0x010a
        /*184a*/ 	.byte	0x3f
	.zero		1


	//   ....[94]....
        /*184c*/ 	.word	0x00020770
        /*1850*/ 	.word	0x00000000
        /*1854*/ 	.word	0x00032440
        /*1858*/ 	.short	0x010a
        /*185a*/ 	.byte	0x3f
	.zero		1


	//   ....[95]....
        /*185c*/ 	.word	0x00022090
        /*1860*/ 	.word	0x00000002
        /*1864*/ 	.word	0x00032420
        /*1868*/ 	.short	0x010a
        /*186a*/ 	.byte	0x3f
	.zero		1


	//   ....[96]....
        /*186c*/ 	.word	0x000220e0
        /*1870*/ 	.word	0x00000002
        /*1874*/ 	.word	0x00032460
        /*1878*/ 	.short	0x010a
        /*187a*/ 	.byte	0x3f
	.zero		1


	//   ....[97]....
        /*187c*/ 	.word	0x00022130
        /*1880*/ 	.word	0x00000002
        /*1884*/ 	.word	0x00032440
        /*1888*/ 	.short	0x010a
        /*188a*/ 	.byte	0x3f
	.zero		1


	//   ....[98]....
        /*188c*/ 	.word	0x00022180
        /*1890*/ 	.word	0x00000002
        /*1894*/ 	.word	0x00032460
        /*1898*/ 	.short	0x010a
        /*189a*/ 	.byte	0x3f
	.zero		1


	//   ....[99]....
        /*189c*/ 	.word	0x000221d0
        /*18a0*/ 	.word	0x00000003
        /*18a4*/ 	.word	0x00032440
        /*18a8*/ 	.short	0x010a
        /*18aa*/ 	.byte	0x3f
	.zero		1


	//   ....[100]....
        /*18ac*/ 	.word	0x00022220
        /*18b0*/ 	.word	0x00000003
        /*18b4*/ 	.word	0x00032460
        /*18b8*/ 	.short	0x010a
        /*18ba*/ 	.byte	0x3f
	.zero		1


	//   ....[101]....
        /*18bc*/ 	.word	0x00022270
        /*18c0*/ 	.word	0x00000003
        /*18c4*/ 	.word	0x00032440
        /*18c8*/ 	.short	0x010a
        /*18ca*/ 	.byte	0x3f
	.zero		1


	//   ....[102]....
        /*18cc*/ 	.word	0x000222c0
        /*18d0*/ 	.word	0x00000003
        /*18d4*/ 	.word	0x00032460
        /*18d8*/ 	.short	0x010a
        /*18da*/ 	.byte	0x3f
	.zero		1


	//   ....[103]....
        /*18dc*/ 	.word	0x00022d20
        /*18e0*/ 	.word	0x00000000
        /*18e4*/ 	.word	0x00032420
        /*18e8*/ 	.short	0x010a
        /*18ea*/ 	.byte	0x3f
	.zero		1


	//   ....[104]....
        /*18ec*/ 	.word	0x00022ec0
        /*18f0*/ 	.word	0x00000006
        /*18f4*/ 	.word	0x00000000
        /*18f8*/ 	.short	0x010a
        /*18fa*/ 	.byte	0x3f
	.zero		1


	//   ....[105]....
        /*18fc*/ 	.word	0x00022f10
        /*1900*/ 	.word	0x00000007
        /*1904*/ 	.word	0x00000000
        /*1908*/ 	.short	0x010a
        /*190a*/ 	.byte	0x3f
	.zero		1


	//   ....[106]....
        /*190c*/ 	.word	0x00022f60
        /*1910*/ 	.word	0x00000004
        /*1914*/ 	.word	0x00000000
        /*1918*/ 	.short	0x010a
        /*191a*/ 	.byte	0x3f
	.zero		1


	//----- nvinfo : EIATTR_NUM_MBARRIERS
	.align		4
.L_651:
        /*191c*/ 	.byte	0x03, 0x38
        /*191e*/ 	.short	0x0017


	//----- nvinfo : EIATTR_EXIT_INSTR_OFFSETS
	.align		4
        /*1920*/ 	.byte	0x04, 0x1c
        /*1922*/ 	.short	(.L_653 - .L_652)


	//   ....[0]....
.L_652:
        /*1924*/ 	.word	0x0001f0a0


	//----- nvinfo : EIATTR_MAX_THREADS
	.align		4
.L_653:
        /*1928*/ 	.byte	0x04, 0x05
        /*192a*/ 	.short	(.L_655 - .L_654)
.L_654:
        /*192c*/ 	.word	0x00000180
        /*1930*/ 	.word	0x00000001
        /*1934*/ 	.word	0x00000001


	//----- nvinfo : EIATTR_CRS_STACK_SIZE
	.align		4
.L_655:
        /*1938*/ 	.byte	0x04, 0x1e
        /*193a*/ 	.short	(.L_657 - .L_656)
.L_656:
        /*193c*/ 	.word	0x00000000


	//----- nvinfo : EIATTR_CBANK_PARAM_SIZE
	.align		4
.L_657:
        /*1940*/ 	.byte	0x03, 0x19
        /*1942*/ 	.short	0x0bf0


	//----- nvinfo : EIATTR_PARAM_CBANK
	.align		4
        /*1944*/ 	.byte	0x04, 0x0a
        /*1946*/ 	.short	(.L_659 - .L_658)
	.align		4
.L_658:
        /*1948*/ 	.word	index@(.nv.constant0._ZN7cutlass13device_kernelIN5flash11enable_sm90INS1_16FlashAttnFwdSm90INS1_25CollectiveMainloopFwdSm90ILi2EN4cute5tupleIJNS5_1CILi1EEES8_S8_EEENS6_IJNS7_ILi128EEENS7_ILi96EEENS7_ILi64EEEEEELi256ENS_10bfloat16_tEfNS_4arch4Sm90ELb1ELb0ELb1ELb1ELb0ELb1ELb1ELb1ELb0ELb1ELb0ELb0EEENS1_21CollectiveEpilogueFwdINS6_IJSA_NS7_ILi256EEESB_EEES9_SE_SG_Li256ELb1ELb1ELb0ELb0EEENS1_36VarlenDynamicPersistentTileSchedulerILi128ELi96ELi256ELi128ELb0ELb1ELb1ELb1ELb1ELb1EEEEEEEEEvNT_6ParamsE)
        /*194c*/ 	.short	0x0210
        /*194e*/ 	.short	0x0bf0


	//----- nvinfo : EIATTR_SW_WAR
	.align		4
.L_659:
        /*1950*/ 	.byte	0x04, 0x36
        /*1952*/ 	.short	(.L_661 - .L_660)
.L_660:
        /*1954*/ 	.word	0x00000008
.L_661:


//--------------------- .nv.callgraph             --------------------------
	.section	.nv.callgraph,"",@"SHT_CUDA_CALLGRAPH"
	.align	4
	.sectionentsize	8
	.align		4
        /*0000*/ 	.word	0x00000000
	.align		4
        /*0004*/ 	.word	0xffffffff
	.align		4
        /*0008*/ 	.word	index@(_ZN7cutlass13device_kernelIN5flash11enable_sm90INS1_16FlashAttnFwdSm90INS1_25CollectiveMainloopFwdSm90ILi2EN4cute5tupleIJNS5_1CILi1EEES8_S8_EEENS6_IJNS7_ILi128EEENS7_ILi96EEENS7_ILi64EEEEEELi256ENS_10bfloat16_tEfNS_4arch4Sm90ELb0ELb0ELb1ELb0ELb0ELb0ELb0ELb1ELb0ELb1ELb0ELb0EEENS1_21CollectiveEpilogueFwdINS6_IJSA_NS7_ILi256EEESB_EEES9_SE_SG_Li256ELb0ELb1ELb0ELb0EEENS1_29StaticPersistentTileSchedulerILb0EEEEEEEEEvNT_6ParamsE)
	.align		4
        /*000c*/ 	.word	index@(__assertfail)
	.align		4
        /*0010*/ 	.word	index@(_ZN7cutlass13device_kernelIN5flash11enable_sm90INS1_16FlashAttnFwdSm90INS1_25CollectiveMainloopFwdSm90ILi2EN4cute5tupleIJNS5_1CILi1EEES8_S8_EEENS6_IJNS7_ILi128EEENS7_ILi96EEENS7_ILi64EEEEEELi256ENS_10bfloat16_tEfNS_4arch4Sm90ELb0ELb0ELb1ELb0ELb0ELb0ELb1ELb1ELb0ELb1ELb0ELb0EEENS1_21CollectiveEpilogueFwdINS6_IJSA_NS7_ILi256EEESB_EEES9_SE_SG_Li256ELb0ELb1ELb0ELb0EEENS1_29StaticPersistentTileSchedulerILb0EEEEEEEEEvNT_6ParamsE)
	.align		4
        /*0014*/ 	.word	index@(__assertfail)
	.align		4
        /*0018*/ 	.word	index@(_ZN7cutlass13device_kernelIN5flash11enable_sm90INS1_16FlashAttnFwdSm90INS1_25CollectiveMainloopFwdSm90ILi2EN4cute5tupleIJNS5_1CILi1EEES8_S8_EEENS6_IJNS7_ILi128EEENS7_ILi96EEENS7_ILi64EEEEEELi256ENS_10bfloat16_tEfNS_4arch4Sm90ELb0ELb0ELb1ELb1ELb0ELb0ELb0ELb1ELb0ELb1ELb0ELb0EEENS1_21CollectiveEpilogueFwdINS6_IJSA_NS7_ILi256EEESB_EEES9_SE_SG_Li256ELb1ELb1ELb0ELb0EEENS1_36VarlenDynamicPersistentTileSchedulerILi128ELi96ELi256ELi128ELb0ELb1ELb1ELb0ELb1ELb1EEEEEEEEEvNT_6ParamsE)
	.align		4
        /*001c*/ 	.word	index@(__assertfail)
	.align		4
        /*0020*/ 	.word	index@(_ZN7cutlass13device_kernelIN5flash11enable_sm90INS1_16FlashAttnFwdSm90INS1_25CollectiveMainloopFwdSm90ILi2EN4cute5tupleIJNS5_1CILi1EEES8_S8_EEENS6_IJNS7_ILi128EEENS7_ILi96EEENS7_ILi64EEEEEELi256ENS_10bfloat16_tEfNS_4arch4Sm90ELb0ELb0ELb1ELb1ELb0ELb1ELb0ELb1ELb0ELb1ELb0ELb0EEENS1_21CollectiveEpilogueFwdINS6_IJSA_NS7_ILi256EEESB_EEES9_SE_SG_Li256ELb1ELb1ELb0ELb0EEENS1_36VarlenDynamicPersistentTileSchedulerILi128ELi96ELi256ELi128ELb0ELb1ELb1ELb0ELb1ELb1EEEEEEEEEvNT_6ParamsE)
	.align		4
        /*0024*/ 	.word	index@(__assertfail)
	.align		4
        /*0028*/ 	.word	index@(_ZN7cutlass13device_kernelIN5flash11enable_sm90INS1_16FlashAttnFwdSm90INS1_25CollectiveMainloopFwdSm90ILi2EN4cute5tupleIJNS5_1CILi1EEES8_S8_EEENS6_IJNS7_ILi128EEENS7_ILi96EEENS7_ILi64EEEEEELi256ENS_10bfloat16_tEfNS_4arch4Sm90ELb0ELb0ELb1ELb1ELb0ELb0ELb1ELb1ELb0ELb1ELb0ELb0EEENS1_21CollectiveEpilogueFwdINS6_IJSA_NS7_ILi256EEESB_EEES9_SE_SG_Li256ELb1ELb1ELb0ELb0EEENS1_36VarlenDynamicPersistentTileSchedulerILi128ELi96ELi256ELi128ELb0ELb1ELb1ELb0ELb1ELb1EEEEEEEEEvNT_6ParamsE)
	.align		4
        /*002c*/ 	.word	index@(__assertfail)
	.align		4
        /*0030*/ 	.word	index@(_ZN7cutlass13device_kernelIN5flash11enable_sm90INS1_16FlashAttnFwdSm90INS1_25CollectiveMainloopFwdSm90ILi2EN4cute5tupleIJNS5_1CILi1EEES8_S8_EEENS6_IJNS7_ILi128EEENS7_ILi96EEENS7_ILi64EEEEEELi256ENS_10bfloat16_tEfNS_4arch4Sm90ELb0ELb0ELb1ELb1ELb0ELb1ELb1ELb1ELb0ELb1ELb0ELb0EEENS1_21CollectiveEpilogueFwdINS6_IJSA_NS7_ILi256EEESB_EEES9_SE_SG_Li256ELb1ELb1ELb0ELb0EEENS1_36VarlenDynamicPersistentTileSchedulerILi128ELi96ELi256ELi128ELb0ELb1ELb1ELb0ELb1ELb1EEEEEEEEEvNT_6ParamsE)
	.align		4
        /*0034*/ 	.word	index@(__assertfail)
	.align		4
        /*0038*/ 	.word	index@(_ZN7cutlass13device_kernelIN5flash11enable_sm90INS1_16FlashAttnFwdSm90INS1_25CollectiveMainloopFwdSm90ILi2EN4cute5tupleIJNS5_1CILi1EEES8_S8_EEENS6_IJNS7_ILi128EEENS7_ILi96EEENS7_ILi64EEEEEELi256ENS_10bfloat16_tEfNS_4arch4Sm90ELb0ELb1ELb1ELb0ELb0ELb0ELb0ELb1ELb0ELb1ELb0ELb0EEENS1_21CollectiveEpilogueFwdINS6_IJSA_NS7_ILi256EEESB_EEES9_SE_SG_Li256ELb0ELb1ELb0ELb0EEENS1_30DynamicPersistentTileSchedulerILi256ELi128ELb0ELb1ELb1EEEEEEEEEvNT_6ParamsE)
	.align		4
        /*003c*/ 	.word	index@(__assertfail)
	.align		4
        /*0040*/ 	.word	index@(_ZN7cutlass13device_kernelIN5flash11enable_sm90INS1_16FlashAttnFwdSm90INS1_25CollectiveMainloopFwdSm90ILi2EN4cute5tupleIJNS5_1CILi1EEES8_S8_EEENS6_IJNS7_ILi128EEENS7_ILi96EEENS7_ILi64EEEEEELi256ENS_10bfloat16_tEfNS_4arch4Sm90ELb0ELb1ELb1ELb0ELb0ELb0ELb1ELb1ELb0ELb1ELb0ELb0EEENS1_21CollectiveEpilogueFwdINS6_IJSA_NS7_ILi256EEESB_EEES9_SE_SG_Li256ELb0ELb1ELb0ELb0EEENS1_30DynamicPersistentTileSchedulerILi256ELi128ELb0ELb1ELb1EEEEEEEEEvNT_6ParamsE)
	.align		4
        /*0044*/ 	.word	index@(__assertfail)
	.align		4
        /*0048*/ 	.word	index@(_ZN7cutlass13device_kernelIN5flash11enable_sm90INS1_16FlashAttnFwdSm90INS1_25CollectiveMainloopFwdSm90ILi2EN4cute5tupleIJNS5_1CILi1EEES8_S8_EEENS6_IJNS7_ILi128EEENS7_ILi96EEENS7_ILi64EEEEEELi256ENS_10bfloat16_tEfNS_4arch4Sm90ELb0ELb1ELb1ELb1ELb0ELb0ELb0ELb1ELb0ELb1ELb0ELb0EEENS1_21CollectiveEpilogueFwdINS6_IJSA_NS7_ILi256EEESB_EEES9_SE_SG_Li256ELb1ELb1ELb0ELb0EEENS1_36VarlenDynamicPersistentTileSchedulerILi128ELi96ELi256ELi128ELb0ELb1ELb1ELb1ELb0ELb1EEEEEEEEEvNT_6ParamsE)
	.align		4
        /*004c*/ 	.word	index@(__assertfail)
	.align		4
        /*0050*/ 	.word	index@(_ZN7cutlass13device_kernelIN5flash11enable_sm90INS1_16FlashAttnFwdSm90INS1_25CollectiveMainloopFwdSm90ILi2EN4cute5tupleIJNS5_1CILi1EEES8_S8_EEENS6_IJNS7_ILi128EEENS7_ILi96EEENS7_ILi64EEEEEELi256ENS_10bfloat16_tEfNS_4arch4Sm90ELb0ELb1ELb1ELb1ELb0ELb1ELb0ELb1ELb0ELb1ELb0ELb0EEENS1_21CollectiveEpilogueFwdINS6_IJSA_NS7_ILi256EEESB_EEES9_SE_SG_Li256ELb1ELb1ELb0ELb0EEENS1_36VarlenDynamicPersistentTileSchedulerILi128ELi96ELi256ELi128ELb0ELb1ELb1ELb1ELb0ELb1EEEEEEEEEvNT_6ParamsE)
	.align		4
        /*0054*/ 	.word	index@(__assertfail)
	.align		4
        /*0058*/ 	.word	index@(_ZN7cutlass13device_kernelIN5flash11enable_sm90INS1_16FlashAttnFwdSm90INS1_25CollectiveMainloopFwdSm90ILi2EN4cute5tupleIJNS5_1CILi1EEES8_S8_EEENS6_IJNS7_ILi128EEENS7_ILi96EEENS7_ILi64EEEEEELi256ENS_10bfloat16_tEfNS_4arch4Sm90ELb0ELb1ELb1ELb1ELb0ELb0ELb1ELb1ELb0ELb1ELb0ELb0EEENS1_21CollectiveEpilogueFwdINS6_IJSA_NS7_ILi256EEESB_EEES9_SE_SG_Li256ELb1ELb1ELb0ELb0EEENS1_36VarlenDynamicPersistentTileSchedulerILi128ELi96ELi256ELi128ELb0ELb1ELb1ELb1ELb0ELb1EEEEEEEEEvNT_6ParamsE)
	.align		4
        /*005c*/ 	.word	index@(__assertfail)
	.align		4
        /*0060*/ 	.word	index@(_ZN7cutlass13device_kernelIN5flash11enable_sm90INS1_16FlashAttnFwdSm90INS1_25CollectiveMainloopFwdSm90ILi2EN4cute5tupleIJNS5_1CILi1EEES8_S8_EEENS6_IJNS7_ILi128EEENS7_ILi96EEENS7_ILi64EEEEEELi256ENS_10bfloat16_tEfNS_4arch4Sm90ELb0ELb1ELb1ELb1ELb0ELb1ELb1ELb1ELb0ELb1ELb0ELb0EEENS1_21CollectiveEpilogueFwdINS6_IJSA_NS7_ILi256EEESB_EEES9_SE_SG_Li256ELb1ELb1ELb0ELb0EEENS1_36VarlenDynamicPersistentTileSchedulerILi128ELi96ELi256ELi128ELb0ELb1ELb1ELb1ELb0ELb1EEEEEEEEEvNT_6ParamsE)
	.align		4
        /*0064*/ 	.word	index@(__assertfail)
	.align		4
        /*0068*/ 	.word	index@(_ZN7cutlass13device_kernelIN5flash11enable_sm90INS1_16FlashAttnFwdSm90INS1_25CollectiveMainloopFwdSm90ILi2EN4cute5tupleIJNS5_1CILi1EEES8_S8_EEENS6_IJNS7_ILi128EEENS7_ILi96EEENS7_ILi64EEEEEELi256ENS_10bfloat16_tEfNS_4arch4Sm90ELb1ELb0ELb1ELb0ELb0ELb0ELb0ELb1ELb0ELb1ELb0ELb0EEENS1_21CollectiveEpilogueFwdINS6_IJSA_NS7_ILi256EEESB_EEES9_SE_SG_Li256ELb0ELb1ELb0ELb0EEENS1_30DynamicPersistentTileSchedulerILi256ELi128ELb0ELb1ELb1EEEEEEEEEvNT_6ParamsE)
	.align		4
        /*006c*/ 	.word	index@(__assertfail)
	.align		4
        /*0070*/ 	.word	index@(_ZN7cutlass13device_kernelIN5flash11enable_sm90INS1_16FlashAttnFwdSm90INS1_25CollectiveMainloopFwdSm90ILi2EN4cute5tupleIJNS5_1CILi1EEES8_S8_EEENS6_IJNS7_ILi128EEENS7_ILi96EEENS7_ILi64EEEEEELi256ENS_10bfloat16_tEfNS_4arch4Sm90ELb1ELb0ELb1ELb0ELb0ELb0ELb1ELb1ELb0ELb1ELb0ELb0EEENS1_21CollectiveEpilogueFwdINS6_IJSA_NS7_ILi256EEESB_EEES9_SE_SG_Li256ELb0ELb1ELb0ELb0EEENS1_30DynamicPersistentTileSchedulerILi256ELi128ELb0ELb1ELb1EEEEEEEEEvNT_6ParamsE)
	.align		4
        /*0074*/ 	.word	index@(__assertfail)
	.align		4
        /*0078*/ 	.word	index@(_ZN7cutlass13device_kernelIN5flash11enable_sm90INS1_16FlashAttnFwdSm90INS1_25CollectiveMainloopFwdSm90ILi2EN4cute5tupleIJNS5_1CILi1EEES8_S8_EEENS6_IJNS7_ILi128EEENS7_ILi96EEENS7_ILi64EEEEEELi256ENS_10bfloat16_tEfNS_4arch4Sm90ELb1ELb0ELb1ELb1ELb0ELb0ELb0ELb1ELb0ELb1ELb0ELb0EEENS1_21CollectiveEpilogueFwdINS6_IJSA_NS7_ILi256EEESB_EEES9_SE_SG_Li256ELb1ELb1ELb0ELb0EEENS1_36VarlenDynamicPersistentTileSchedulerILi128ELi96ELi256ELi128ELb0ELb1ELb1ELb1ELb1ELb1EEEEEEEEEvNT_6ParamsE)
	.align		4
        /*007c*/ 	.word	index@(__assertfail)
	.align		4
        /*0080*/ 	.word	index@(_ZN7cutlass13device_kernelIN5flash11enable_sm90INS1_16FlashAttnFwdSm90INS1_25CollectiveMainloopFwdSm90ILi2EN4cute5tupleIJNS5_1CILi1EEES8_S8_EEENS6_IJNS7_ILi128EEENS7_ILi96EEENS7_ILi64EEEEEELi256ENS_10bfloat16_tEfNS_4arch4Sm90ELb1ELb0ELb1ELb1ELb0ELb1ELb0ELb1ELb0ELb1ELb0ELb0EEENS1_21CollectiveEpilogueFwdINS6_IJSA_NS7_ILi256EEESB_EEES9_SE_SG_Li256ELb1ELb1ELb0ELb0EEENS1_36VarlenDynamicPersistentTileSchedulerILi128ELi96ELi256ELi128ELb0ELb1ELb1ELb1ELb1ELb1EEEEEEEEEvNT_6ParamsE)
	.align		4
        /*0084*/ 	.word	index@(__assertfail)
	.align		4
        /*0088*/ 	.word	index@(_ZN7cutlass13device_kernelIN5flash11enable_sm90INS1_16FlashAttnFwdSm90INS1_25CollectiveMainloopFwdSm90ILi2EN4cute5tupleIJNS5_1CILi1EEES8_S8_EEENS6_IJNS7_ILi128EEENS7_ILi96EEENS7_ILi64EEEEEELi256ENS_10bfloat16_tEfNS_4arch4Sm90ELb1ELb0ELb1ELb1ELb0ELb0ELb1ELb1ELb0ELb1ELb0ELb0EEENS1_21CollectiveEpilogueFwdINS6_IJSA_NS7_ILi256EEESB_EEES9_SE_SG_Li256ELb1ELb1ELb0ELb0EEENS1_36VarlenDynamicPersistentTileSchedulerILi128ELi96ELi256ELi128ELb0ELb1ELb1ELb1ELb1ELb1EEEEEEEEEvNT_6ParamsE)
	.align		4
        /*008c*/ 	.word	index@(__assertfail)
	.align		4
        /*0090*/ 	.word	index@(_ZN7cutlass13device_kernelIN5flash11enable_sm90INS1_16FlashAttnFwdSm90INS1_25CollectiveMainloopFwdSm90ILi2EN4cute5tupleIJNS5_1CILi1EEES8_S8_EEENS6_IJNS7_ILi128EEENS7_ILi96EEENS7_ILi64EEEEEELi256ENS_10bfloat16_tEfNS_4arch4Sm90ELb1ELb0ELb1ELb1ELb0ELb1ELb1ELb1ELb0ELb1ELb0ELb0EEENS1_21CollectiveEpilogueFwdINS6_IJSA_NS7_ILi256EEESB_EEES9_SE_SG_Li256ELb1ELb1ELb0ELb0EEENS1_36VarlenDynamicPersistentTileSchedulerILi128ELi96ELi256ELi128ELb0ELb1ELb1ELb1ELb1ELb1EEEEEEEEEvNT_6ParamsE)
	.align		4
        /*0094*/ 	.word	index@(__assertfail)
	.align		4
        /*0098*/ 	.word	0x00000000
	.align		4
        /*009c*/ 	.word	0xfffffffe
	.align		4
        /*00a0*/ 	.word	0x00000000
	.align		4
        /*00a4*/ 	.word	0xfffffffd
	.align		4
        /*00a8*/ 	.word	0x00000000
	.align		4
        /*00ac*/ 	.word	0xfffffffc


//--------------------- .nv.constant4             --------------------------
	.section	.nv.constant4,"a",@progbits
	.align	8
	.align		8
.nv.constant4:
        /*0000*/ 	.dword	__assertfail
	.align		8
        /*0008*/ 	.dword	__unnamed_1
	.align		8
        /*0010*/ 	.dword	__unnamed_2
	.align		8
        /*0018*/ 	.dword	__unnamed_3
	.align		8
        /*0020*/ 	.dword	__unnamed_4
	.align		8
        /*0028*/ 	.dword	__unnamed_5
	.align		8
        /*0030*/ 	.dword	__unnamed_6
	.align		8
        /*0038*/ 	.dword	__unnamed_7
	.align		8
        /*0040*/ 	.dword	_ZN85_INTERNAL_fae86351_49_flash_fwd_hdim64_256_bf16_softcap_packgqa_sm90_cu_ef95aea4_37334cuda3std3__45__cpo5beginE
	.align		8
        /*0048*/ 	.dword	_ZN85_INTERNAL_fae86351_49_flash_fwd_hdim64_256_bf16_softcap_packgqa_sm90_cu_ef95aea4_37334cuda3std3__45__cpo3endE
	.align		8
        /*0050*/ 	.dword	_ZN85_INTERNAL_fae86351_49_flash_fwd_hdim64_256_bf16_softcap_packgqa_sm90_cu_ef95aea4_37334cuda3std3__45__cpo6cbeginE
	.align		8
        /*0058*/ 	.dword	_ZN85_INTERNAL_fae86351_49_flash_fwd_hdim64_256_bf16_softcap_packgqa_sm90_cu_ef95aea4_37334cuda3std3__45__cpo4cendE
	.align		8
        /*0060*/ 	.dword	_ZN85_INTERNAL_fae86351_49_flash_fwd_hdim64_256_bf16_softcap_packgqa_sm90_cu_ef95aea4_37334cuda3std3__487_GLOBAL__N__fae86351_49_flash_fwd_hdim64_256_bf16_softcap_packgqa_sm90_cu_ef95aea4_37336ignoreE
	.align		8
        /*0068*/ 	.dword	_ZN85_INTERNAL_fae86351_49_flash_fwd_hdim64_256_bf16_softcap_packgqa_sm90_cu_ef95aea4_37334cuda3std3__419piecewise_constructE
	.align		8
        /*0070*/ 	.dword	_ZN85_INTERNAL_fae86351_49_flash_fwd_hdim64_256_bf16_softcap_packgqa_sm90_cu_ef95aea4_37334cuda3std3__48in_placeE
	.align		8
        /*0078*/ 	.dword	_ZN85_INTERNAL_fae86351_49_flash_fwd_hdim64_256_bf16_softcap_packgqa_sm90_cu_ef95aea4_37334cuda3std6ranges3__45__cpo4swapE
	.align		8
        /*0080*/ 	.dword	_ZN85_INTERNAL_fae86351_49_flash_fwd_hdim64_256_bf16_softcap_packgqa_sm90_cu_ef95aea4_37334cuda3std6ranges3__45__cpo9iter_moveE
	.align		8
        /*0088*/ 	.dword	_ZN85_INTERNAL_fae86351_49_flash_fwd_hdim64_256_bf16_softcap_packgqa_sm90_cu_ef95aea4_37334cute7productE
	.align		8
        /*0090*/ 	.dword	_ZN85_INTERNAL_fae86351_49_flash_fwd_hdim64_256_bf16_softcap_packgqa_sm90_cu_ef95aea4_37334cute1_E
	.align		8
        /*0098*/ 	.dword	$str$20
	.align		8
        /*00a0*/ 	.dword	$str$21


//--------------------- .text._ZN7cutlass13device_kernelIN5flash11enable_sm90INS1_16FlashAttnFwdSm90INS1_25CollectiveMainloopFwdSm90ILi2EN4cute5tupleIJNS5_1CILi1EEES8_S8_EEENS6_IJNS7_ILi128EEENS7_ILi96EEENS7_ILi64EEEEEELi256ENS_10bfloat16_tEfNS_4arch4Sm90ELb0ELb0ELb1ELb0ELb0ELb0ELb0ELb1ELb0ELb1ELb0ELb0EEENS1_21CollectiveEpilogueFwdINS6_IJSA_NS7_ILi256EEESB_EEES9_SE_SG_Li256ELb0ELb1ELb0ELb0EEENS1_29StaticPersistentTileSchedulerILb0EEEEEEEEEvNT_6ParamsE --------------------------
	.section	.text._ZN7cutlass13device_kernelIN5flash11enable_sm90INS1_16FlashAttnFwdSm90INS1_25CollectiveMainloopFwdSm90ILi2EN4cute5tupleIJNS5_1CILi1EEES8_S8_EEENS6_IJNS7_ILi128EEENS7_ILi96EEENS7_ILi64EEEEEELi256ENS_10bfloat16_tEfNS_4arch4Sm90ELb0ELb0ELb1ELb0ELb0ELb0ELb0ELb1ELb0ELb1ELb0ELb0EEENS1_21CollectiveEpilogueFwdINS6_IJSA_NS7_ILi256EEESB_EEES9_SE_SG_Li256ELb0ELb1ELb0ELb0EEENS1_29StaticPersistentTileSchedulerILb0EEEEEEEEEvNT_6ParamsE,"ax",@progbits
	.align	128
.text._ZN7cutlass13device_kernelIN5flash11enable_sm90INS1_16FlashAttnFwdSm90INS1_25CollectiveMainloopFwdSm90ILi2EN4cute5tupleIJNS5_1CILi1EEES8_S8_EEENS6_IJNS7_ILi128EEENS7_ILi96EEENS7_ILi64EEEEEELi256ENS_10bfloat16_tEfNS_4arch4Sm90ELb0ELb0ELb1ELb0ELb0ELb0ELb0ELb1ELb0ELb1ELb0ELb0EEENS1_21CollectiveEpilogueFwdINS6_IJSA_NS7_ILi256EEESB_EEES9_SE_SG_Li256ELb0ELb1ELb0ELb0EEENS1_29StaticPersistentTileSchedulerILb0EEEEEEEEEvNT_6ParamsE:
        .type           _ZN7cutlass13device_kernelIN5flash11enable_sm90INS1_16FlashAttnFwdSm90INS1_25CollectiveMainloopFwdSm90ILi2EN4cute5tupleIJNS5_1CILi1EEES8_S8_EEENS6_IJNS7_ILi128EEENS7_ILi96EEENS7_ILi64EEEEEELi256ENS_10bfloat16_tEfNS_4arch4Sm90ELb0ELb0ELb1ELb0ELb0ELb0ELb0ELb1ELb0ELb1ELb0ELb0EEENS1_21CollectiveEpilogueFwdINS6_IJSA_NS7_ILi256EEESB_EEES9_SE_SG_Li256ELb0ELb1ELb0ELb0EEENS1_29StaticPersistentTileSchedulerILb0EEEEEEEEEvNT_6ParamsE,@function
        .size           _ZN7cutlass13device_kernelIN5flash11enable_sm90INS1_16FlashAttnFwdSm90INS1_25CollectiveMainloopFwdSm90ILi2EN4cute5tupleIJNS5_1CILi1EEES8_S8_EEENS6_IJNS7_ILi128EEENS7_ILi96EEENS7_ILi64EEEEEELi256ENS_10bfloat16_tEfNS_4arch4Sm90ELb0ELb0ELb1ELb0ELb0ELb0ELb0ELb1ELb0ELb1ELb0ELb0EEENS1_21CollectiveEpilogueFwdINS6_IJSA_NS7_ILi256EEESB_EEES9_SE_SG_Li256ELb0ELb1ELb0ELb0EEENS1_29StaticPersistentTileSchedulerILb0EEEEEEEEEvNT_6ParamsE,(.L_x_6030 - _ZN7cutlass13device_kernelIN5flash11enable_sm90INS1_16FlashAttnFwdSm90INS1_25CollectiveMainloopFwdSm90ILi2EN4cute5tupleIJNS5_1CILi1EEES8_S8_EEENS6_IJNS7_ILi128EEENS7_ILi96EEENS7_ILi64EEEEEELi256ENS_10bfloat16_tEfNS_4arch4Sm90ELb0ELb0ELb1ELb0ELb0ELb0ELb0ELb1ELb0ELb1ELb0ELb0EEENS1_21CollectiveEpilogueFwdINS6_IJSA_NS7_ILi256EEESB_EEES9_SE_SG_Li256ELb0ELb1ELb0ELb0EEENS1_29StaticPersistentTileSchedulerILb0EEEEEEEEEvNT_6ParamsE)
        .other          _ZN7cutlass13device_kernelIN5flash11enable_sm90INS1_16FlashAttnFwdSm90INS1_25CollectiveMainloopFwdSm90ILi2EN4cute5tupleIJNS5_1CILi1EEES8_S8_EEENS6_IJNS7_ILi128EEENS7_ILi96EEENS7_ILi64EEEEEELi256ENS_10bfloat16_tEfNS_4arch4Sm90ELb0ELb0ELb1ELb0ELb0ELb0ELb0ELb1ELb0ELb1ELb0ELb0EEENS1_21CollectiveEpilogueFwdINS6_IJSA_NS7_ILi256EEESB_EEES9_SE_SG_Li256ELb0ELb1ELb0ELb0EEENS1_29StaticPersistentTileSchedulerILb0EEEEEEEEEvNT_6ParamsE,@"STO_CUDA_ENTRY STV_DEFAULT"
_ZN7cutlass13device_kernelIN5flash11enable_sm90INS1_16FlashAttnFwdSm90INS1_25CollectiveMainloopFwdSm90ILi2EN4cute5tupleIJNS5_1CILi1EEES8_S8_EEENS6_IJNS7_ILi128EEENS7_ILi96EEENS7_ILi64EEEEEELi256ENS_10bfloat16_tEfNS_4arch4Sm90ELb0ELb0ELb1ELb0ELb0ELb0ELb0ELb1ELb0ELb1ELb0ELb0EEENS1_21CollectiveEpilogueFwdINS6_IJSA_NS7_ILi256EEESB_EEES9_SE_SG_Li256ELb0ELb1ELb0ELb0EEENS1_29StaticPersistentTileSchedulerILb0EEEEEEEEEvNT_6ParamsE:
[----:B------:R-:W0:Y:S02]  /*0000*/  LDC R1, c[0x0][0x28] ;  /* 0x00000a00ff017b82 */ /* 0x000e240000000800 */
[----:B0-----:R-:W-:Y:S01]  /*0010*/  VIADD R1, R1, 0xffffffc8 ;  /* 0xffffffc801017836 */ /* 0x001fe20000000000 */
[----:B------:R-:W0:Y:S01]  /*0020*/  S2R R0, SR_TID.X ;  /* 0x0000000000007919 */ /* 0x000e220000002100 */
[----:B------:R-:W-:Y:S01]  /*0030*/  ELECT P0, URZ, PT ;  /* 0x00000000003f782f */ /* 0x000fe20003800000 */
[----:B------:R-:W-:Y:S01]  /*0040*/  BSSY B0, `(.L_x_0) ;  /* 0x000000e000007945 */ /* 0x000fe20003800000 */
[--C-:B0-----:R-:W-:Y:S02]  /*0050*/  SHF.R.U32.HI R2, RZ, 0x5, R0.reuse ;  /* 0x00000005ff027819 */ /* 0x101fe40000011600 */
[----:B------:R-:W-:-:S03]  /*0060*/  SHF.R.U32.HI R4, RZ, 0x7, R0 ;  /* 0x00000007ff047819 */ /* 0x000fc60000011600 */
[----:B------:R-:W0:Y:S02]  /*0070*/  SHFL.IDX PT, R3, R2, RZ, 0x1f ;  /* 0x00001fff02037589 */ /* 0x000e2400000e0000 */
[----:B0-----:R-:W-:-:S13]  /*0080*/  ISETP.EQ.AND P0, PT, R3, RZ, P0 ;  /* 0x000000ff0300720c */ /* 0x001fda0000702270 */
[----:B------:R-:W-:Y:S05]  /*0090*/  @!P0 BRA `(.L_x_1) ;  /* 0x0000000000208947 */ /* 0x000fea0003800000 */
[----:B------:R-:W-:Y:S02]  /*00a0*/  ULDC.64 UR4, c[0x0][0x198] ;  /* 0x0000660000047ab9 */ /* 0x000fe40000000a00 */
[----:B------:R-:W-:Y:S02]  /*00b0*/  UIADD3 UR6, UP0, UR4, 0x370, URZ ;  /* 0x0000037004067890 */ /* 0x000fe4000ff1e03f */
[----:B------:R-:W-:Y:S02]  /*00c0*/  UIADD3 UR4, UP1, UR4, 0x470, URZ ;  /* 0x0000047004047890 */ /* 0x000fe4000ff3e03f */
[----:B------:R-:W-:Y:S02]  /*00d0*/  UIADD3.X UR7, URZ, UR5, URZ, UP0, !UPT ;  /* 0x000000053f077290 */ /* 0x000fe400087fe43f */
[----:B------:R-:W-:-:S07]  /*00e0*/  UIADD3.X UR5, URZ, UR5, URZ, UP1, !UPT ;  /* 0x000000053f057290 */ /* 0x000fce0008ffe43f */
[----:B------:R0:W-:Y:S02]  /*00f0*/  UTMACCTL.PF [UR6] ;  /* 0x00000000060079b9 */ /* 0x0001e40008040000 */
[----:B------:R0:W-:Y:S02]  /*0100*/  UTMACCTL.PF [UR4] ;  /* 0x00000000040079b9 */ /* 0x0001e40008040000 */
[----:B0-----:R-:W-:Y:S01]  /*0110*/  NOP ;  /* 0x0000000000007918 */ /* 0x001fe20000000000 */
.L_x_1:
[----:B------:R-:W-:Y:S05]  /*0120*/  BSYNC B0 ;  /* 0x0000000000007941 */ /* 0x000fea0003800000 */
.L_x_0:
[----:B------:R-:W-:Y:S01]  /*0130*/  VOTEU.ANY UP0, P0 ;  /* 0x00000000003f7886 */ /* 0x000fe20000000100 */
[----:B------:R-:W0:Y:S01]  /*0140*/  SHFL.IDX PT, R4, R4, RZ, 0x1f ;  /* 0x00001fff04047589 */ /* 0x000e2200000e0000 */
[----:B------:R-:W-:Y:S01]  /*0150*/  UMOV UR4, 0x80 ;  /* 0x0000008000047882 */ /* 0x000fe20000000000 */
[----:B------:R-:W-:Y:S01]  /*0160*/  UMOV UR7, 0x100 ;  /* 0x0000010000077882 */ /* 0x000fe20000000000 */
[----:B------:R-:W-:Y:S01]  /*0170*/  VOTEU.ANY UP1, P0 ;  /* 0x00000000003f7886 */ /* 0x000fe20000020100 */
[----:B------:R-:W1:Y:S01]  /*0180*/  @UP0 S2UR UR8, SR_CgaCtaId ;  /* 0x00000000000809c3 */ /* 0x000e620000008800 */
[----:B------:R-:W2:Y:S01]  /*0190*/  SHFL.IDX PT, R3, R2, RZ, 0x1f ;  /* 0x00001fff02037589 */ /* 0x000ea200000e0000 */
[----:B------:R-:W-:Y:S01]  /*01a0*/  @UP0 UMOV UR6, 0x400 ;  /* 0x0000040000060882 */ /* 0x000fe20000000000 */
[----:B------:R-:W-:-:S04]  /*01b0*/  @UP0 UIADD3 UR4, -UR4, 0x100000, URZ ;  /* 0x0010000004040890 */ /* 0x000fc8000fffe13f */
[----:B------:R-:W-:Y:S02]  /*01c0*/  @UP0 USHF.L.U32 UR5, UR4, 0xb, URZ ;  /* 0x0000000b04050899 */ /* 0x000fe4000800063f */
[----:B------:R-:W-:Y:S01]  /*01d0*/  @UP0 USHF.L.U32 UR4, UR4, 0x1, URZ ;  /* 0x0000000104040899 */ /* 0x000fe2000800063f */
[----:B------:R-:W-:Y:S01]  /*01e0*/  VOTEU.ANY UP2, P0 ;  /* 0x00000000003f7886 */ /* 0x000fe20000040100 */
[----:B0-----:R-:W-:Y:S01]  /*01f0*/  R2UR UR9, R4 ;  /* 0x00000000040972ca */ /* 0x001fe200000e0000 */
[----:B-1----:R-:W-:Y:S01]  /*0200*/  @UP0 ULEA UR8, UR8, UR6, 0x18 ;  /* 0x0000000608080291 */ /* 0x002fe2000f8ec03f */
[----:B--2---:R-:W-:Y:S01]  /*0210*/  ISETP.NE.AND P1, PT, R3, RZ, PT ;  /* 0x000000ff0300720c */ /* 0x004fe20003f25270 */
[----:B------:R-:W-:-:S04]  /*0220*/  @UP0 UIADD3 UR6, -UR7, 0x100000, URZ ;  /* 0x0010000007060890 */ /* 0x000fc8000fffe13f */
[----:B------:R-:W-:Y:S02]  /*0230*/  @UP0 USHF.L.U32 UR7, UR6, 0xb, URZ ;  /* 0x0000000b06070899 */ /* 0x000fe4000800063f */
[----:B------:R-:W-:-:S04]  /*0240*/  @UP0 USHF.L.U32 UR6, UR6, 0x1, URZ ;  /* 0x0000000106060899 */ /* 0x000fc8000800063f */
[----:B------:R-:W-:Y:S01]  /*0250*/  UISETP.NE.AND UP0, UPT, UR9, URZ, UPT ;  /* 0x0000003f0900728c */ /* 0x000fe2000bf05270 */
[----:B------:R-:W0:Y:S02]  /*0260*/  FENCE.VIEW.ASYNC.S ;  /* 0x00000000000073c6 */ /* 0x000e240000000000 */
[----:B0-----:R0:W1:Y:S05]  /*0270*/  @UP1 SYNCS.EXCH.64 URZ, [UR8+0x22800], UR4 ;  /* 0x02280004083f15b2 */ /* 0x00106a0008000100 */
[----:B------:R0:W2:Y:S01]  /*0280*/  @UP2 SYNCS.EXCH.64 URZ, [UR8+0x22820], UR6 ;  /* 0x02282006083f25b2 */ /* 0x0000a20008000100 */
[----:B------:R-:W-:Y:S05]  /*0290*/  @P1 BRA `(.L_x_2) ;  /* 0x0000000000481947 */ /* 0x000fea0003800000 */
[----:B0-----:R-:W0:Y:S01]  /*02a0*/  S2UR UR5, SR_CgaCtaId ;  /* 0x00000000000579c3 */ /* 0x001e220000008800 */
[----:B------:R-:W-:Y:S01]  /*02b0*/  UMOV UR4, 0x400 ;  /* 0x0000040000047882 */ /* 0x000fe20000000000 */
[----:B------:R-:W-:Y:S01]  /*02c0*/  UMOV UR6, 0x1 ;  /* 0x0000000100067882 */ /* 0x000fe20000000000 */
[----:B------:R-:W-:Y:S01]  /*02d0*/  UMOV UR7, 0x2 ;  /* 0x0000000200077882 */ /* 0x000fe20000000000 */
[----:B------:R-:W-:Y:S01]  /*02e0*/  ELECT P0, URZ, PT ;  /* 0x00000000003f782f */ /* 0x000fe20003800000 */
[----:B0-----:R-:W-:Y:S02]  /*02f0*/  ULEA UR8, UR5, UR4, 0x18 ;  /* 0x0000000405087291 */ /* 0x001fe4000f8ec03f */
[----:B------:R-:W-:-:S04]  /*0300*/  UIADD3 UR4, -UR6, 0x100000, URZ ;  /* 0x0010000006047890 */ /* 0x000fc8000fffe13f */
[----:B------:R-:W-:Y:S02]  /*0310*/  USHF.L.U32 UR5, UR4, 0xb, URZ ;  /* 0x0000000b04057899 */ /* 0x000fe4000800063f */
[----:B------:R-:W-:Y:S02]  /*0320*/  USHF.L.U32 UR4, UR4, 0x1, URZ ;  /* 0x0000000104047899 */ /* 0x000fe4000800063f */
[----:B------:R-:W-:-:S04]  /*0330*/  UIADD3 UR6, -UR7, 0x100000, URZ ;  /* 0x0010000007067890 */ /* 0x000fc8000fffe13f */
[----:B------:R-:W-:Y:S02]  /*0340*/  USHF.L.U32 UR7, UR6, 0xb, URZ ;  /* 0x0000000b06077899 */ /* 0x000fe4000800063f */
[----:B------:R-:W-:Y:S01]  /*0350*/  USHF.L.U32 UR6, UR6, 0x1, URZ ;  /* 0x0000000106067899 */ /* 0x000fe2000800063f */
[----:B------:R-:W0:Y:S03]  /*0360*/  FENCE.VIEW.ASYNC.S ;  /* 0x00000000000073c6 */ /* 0x000e260000000000 */
[----:B0-----:R3:W4:Y:S08]  /*0370*/  SYNCS.EXCH.64 URZ, [UR8+0x22830], UR4 ;  /* 0x02283004083f75b2 */ /* 0x0017300008000100 */
[----:B------:R3:W0:Y:S01]  /*0380*/  SYNCS.EXCH.64 URZ, [UR8+0x22840], UR6 ;  /* 0x02284006083f75b2 */ /* 0x0006220008000100 */
[----:B------:R3:W0:Y:S01]  /*0390*/  SYNCS.EXCH.64 URZ, [UR8+0x22838], UR4 ;  /* 0x02283804083f75b2 */ /* 0x0006220008000100 */
[----:B------:R3:W0:Y:S02]  /*03a0*/  SYNCS.EXCH.64 URZ, [UR8+0x22848], UR6 ;  /* 0x02284806083f75b2 */ /* 0x0006240008000100 */
[----:B---3--:R-:W-:Y:S01]  /*03b0*/  NOP ;  /* 0x0000000000007918 */ /* 0x008fe20000000000 */
.L_x_2:
[----:B------:R-:W3:Y:S01]  /*03c0*/  SHFL.IDX PT, R3, R2, RZ, 0x1f ;  /* 0x00001fff02037589 */ /* 0x000ee200000e0000 */
[----:B------:R-:W-:Y:S01]  /*03d0*/  NOP ;  /* 0x0000000000007918 */ /* 0x000fe20000000000 */
[----:B---3--:R-:W-:-:S13]  /*03e0*/  ISETP.NE.AND P0, PT, R3, RZ, PT ;  /* 0x000000ff0300720c */ /* 0x008fda0003f05270 */
        /* <DEDUP_REMOVED lines=14> */
[----:B0-----:R3:W0:Y:S08]  /*04d0*/  SYNCS.EXCH.64 URZ, [UR8+0x22850], UR4 ;  /* 0x02285004083f75b2 */ /* 0x0016300008000100 */
[----:B------:R3:W0:Y:S01]  /*04e0*/  SYNCS.EXCH.64 URZ, [UR8+0x22860], UR6 ;  /* 0x02286006083f75b2 */ /* 0x0006220008000100 */
[----:B------:R3:W0:Y:S01]  /*04f0*/  SYNCS.EXCH.64 URZ, [UR8+0x22858], UR4 ;  /* 0x02285804083f75b2 */ /* 0x0006220008000100 */
[----:B------:R3:W0:Y:S02]  /*0500*/  SYNCS.EXCH.64 URZ, [UR8+0x22868], UR6 ;  /* 0x02286806083f75b2 */ /* 0x0006240008000100 */
[----:B---3--:R-:W-:Y:S01]  /*0510*/  NOP ;  /* 0x0000000000007918 */ /* 0x008fe20000000000 */
.L_x_3:
[----:B------:R-:W3:Y:S01]  /*0520*/  SHFL.IDX PT, R3, R2, RZ, 0x1f ;  /* 0x00001fff02037589 */ /* 0x000ee200000e0000 */
[----:B------:R-:W-:Y:S01]  /*0530*/  NOP ;  /* 0x0000000000007918 */ /* 0x000fe20000000000 */
[----:B---3--:R-:W-:-:S13]  /*0540*/  ISETP.NE.AND P0, PT, R3, RZ, PT ;  /* 0x000000ff0300720c */ /* 0x008fda0003f05270 */
[----:B------:R-:W-:Y:S05]  /*0550*/  @P0 BRA `(.L_x_4) ;  /* 0x0000000000380947 */ /* 0x000fea0003800000 */
[----:B0-----:R-:W0:Y:S01]  /*0560*/  S2UR UR5, SR_CgaCtaId ;  /* 0x00000000000579c3 */ /* 0x001e220000008800 */
[----:B------:R-:W-:Y:S01]  /*0570*/  UMOV UR4, 0x400 ;  /* 0x0000040000047882 */ /* 0x000fe20000000000 */
[----:B------:R-:W-:Y:S01]  /*0580*/  UMOV UR7, 0x1 ;  /* 0x0000000100077882 */ /* 0x000fe20000000000 */
[----:B------:R-:W-:Y:S01]  /*0590*/  ELECT P0, URZ, PT ;  /* 0x00000000003f782f */ /* 0x000fe20003800000 */
[----:B0-----:R-:W-:Y:S02]  /*05a0*/  ULEA UR6, UR5, UR4, 0x18 ;  /* 0x0000000405067291 */ /* 0x001fe4000f8ec03f */
[----:B------:R-:W-:-:S04]  /*05b0*/  UIADD3 UR4, -UR7, 0x100000, URZ ;  /* 0x0010000007047890 */ /* 0x000fc8000fffe13f */
[----:B------:R-:W-:Y:S02]  /*05c0*/  USHF.L.U32 UR5, UR4, 0xb, URZ ;  /* 0x0000000b04057899 */ /* 0x000fe4000800063f */
[----:B------:R-:W-:Y:S01]  /*05d0*/  USHF.L.U32 UR4, UR4, 0x1, URZ ;  /* 0x0000000104047899 */ /* 0x000fe2000800063f */
[----:B------:R-:W0:Y:S11]  /*05e0*/  FENCE.VIEW.ASYNC.S ;  /* 0x00000000000073c6 */ /* 0x000e360000000000 */
[----:B0-----:R3:W0:Y:S01]  /*05f0*/  SYNCS.EXCH.64 URZ, [UR6+0x22870], UR4 ;  /* 0x02287004063f75b2 */ /* 0x0016220008000100 */
[----:B------:R3:W0:Y:S01]  /*0600*/  SYNCS.EXCH.64 URZ, [UR6+0x22880], UR4 ;  /* 0x02288004063f75b2 */ /* 0x0006220008000100 */
[----:B------:R3:W0:Y:S01]  /*0610*/  SYNCS.EXCH.64 URZ, [UR6+0x22878], UR4 ;  /* 0x02287804063f75b2 */ /* 0x0006220008000100 */
[----:B------:R3:W0:Y:S02]  /*0620*/  SYNCS.EXCH.64 URZ, [UR6+0x22888], UR4 ;  /* 0x02288804063f75b2 */ /* 0x0006240008000100 */
[----:B---3--:R-:W-:Y:S01]  /*0630*/  NOP ;  /* 0x0000000000007918 */ /* 0x008fe20000000000 */
.L_x_4:
        /* <DEDUP_REMOVED lines=22> */
.L_x_5:
        /* <DEDUP_REMOVED lines=22> */
.L_x_6:
[----:B------:R-:W-:Y:S01]  /*0900*/  PLOP3.LUT P0, PT, PT, PT, UP0, 0x80, 0x0 ;  /* 0x000000000000781c */ /* 0x000fe20003f0f008 */
[----:B------:R-:W-:Y:S01]  /*0910*/  UMOV UR37, 0x1 ;  /* 0x0000000100257882 */ /* 0x000fe20000000000 */
[----:B------:R-:W-:Y:S01]  /*0920*/  NOP ;  /* 0x0000000000007918 */ /* 0x000fe20000000000 */
[----:B------:R-:W-:Y:S01]  /*0930*/  USEL UR37, UR37, 0x2, !UP0 ;  /* 0x0000000225257887 */ /* 0x000fe2000c000000 */
[----:B------:R-:W-:Y:S01]  /*0940*/  ULDC.64 UR42, c[0x0][0x208] ;  /* 0x00008200002a7ab9 */ /* 0x000fe20000000a00 */
[----:B012-4-:R-:W-:Y:S08]  /*0950*/  BAR.SYNC.DEFER_BLOCKING 0x0 ;  /* 0x0000000000007b1d */ /* 0x017ff00000010000 */
[----:B------:R-:W-:Y:S05]  /*0960*/  @!P0 BRA `(.L_x_7) ;  /* 0x0000007000fc8947 */ /* 0x000fea0003800000 */
.L_x_8:
[----:B------:R-:W-:-:S08]  /*0970*/  NOP ;  /* 0x0000000000007918 */ /* 0x000fd00000000000 */
[----:B------:R-:W0:Y:S02]  /*0980*/  USETMAXREG.TRY_ALLOC.CTAPOOL UP0, 0xf0 ;  /* 0x000000f0000079c8 */ /* 0x000e240008000600 */
[----:B0-----:R-:W-:-:S13]  /*0990*/  PLOP3.LUT P0, PT, PT, PT, UP0, 0x80, 0x0 ;  /* 0x000000000000781c */ /* 0x001fda0003f0f008 */
[----:B------:R-:W-:Y:S05]  /*09a0*/  @!P0 BRA `(.L_x_8) ;  /* 0xfffffffc00f08947 */ /* 0x000fea000383ffff */
[----:B------:R-:W-:Y:S01]  /*09b0*/  SHF.R.U32.HI R2, RZ, 0x7, R0 ;  /* 0x00000007ff027819 */ /* 0x000fe20000011600 */
[----:B------:R-:W0:Y:S08]  /*09c0*/  S2UR UR39, SR_CTAID.X ;  /* 0x00000000002779c3 */ /* 0x000e300000002500 */
[----:B------:R-:W-:Y:S06]  /*09d0*/  BAR.ARV 0x8, 0x180 ;  /* 0x0206000000007b1d */ /* 0x000fec0000002000 */
[----:B------:R-:W-:-:S02]  /*09e0*/  ISETP.NE.AND P0, PT, R2, 0x1, PT ;  /* 0x000000010200780c */ /* 0x000fc40003f05270 */
[----:B------:R-:W0:Y:S11]  /*09f0*/  LDC R2, c[0x0][0xc34] ;  /* 0x00030d00ff027b82 */ /* 0x000e360000000800 */
[----:B------:R-:W-:Y:S06]  /*0a00*/  @!P0 BAR.ARV 0x9, 0x100 ;  /* 0x0244000000008b1d */ /* 0x000fec0000002000 */
[----:B0-----:R-:W-:-:S13]  /*0a10*/  ISETP.LE.AND P0, PT, R2, UR39, PT ;  /* 0x0000002702007c0c */ /* 0x001fda000bf03270 */
[----:B------:R-:W-:Y:S05]  /*0a20*/  @P0 EXIT ;  /* 0x000000000000094d */ /* 0x000fea0003800000 */
[----:B------:R-:W-:Y:S01]  /*0a30*/  VIADD R0, R0, 0xffffff80 ;  /* 0xffffff8000007836 */ /* 0x000fe20000000000 */
[----:B------:R-:W-:Y:S01]  /*0a40*/  ULOP3.LUT UR48, UR37, 0x1, URZ, 0xfc, !UPT ;  /* 0x0000000125307892 */ /* 0x000fe2000f8efc3f */
[----:B------:R-:W-:Y:S01]  /*0a50*/  UMOV UR47, URZ ;  /* 0x0000003f002f7c82 */ /* 0x000fe20008000000 */
[----:B------:R-:W-:Y:S02]  /*0a60*/  UMOV UR38, URZ ;  /* 0x0000003f00267c82 */ /* 0x000fe40008000000 */
[----:B------:R-:W-:Y:S01]  /*0a70*/  SHF.R.S32.HI R3, RZ, 0x1f, R0 ;  /* 0x0000001fff037819 */ /* 0x000fe20000011400 */
[----:B------:R-:W-:-:S03]  /*0a80*/  UMOV UR36, URZ ;  /* 0x0000003f00247c82 */ /* 0x000fc60008000000 */
[CC--:B------:R-:W-:Y:S02]  /*0a90*/  LEA.HI R2, R3.reuse, R0.reuse, RZ, 0x7 ;  /* 0x0000000003027211 */ /* 0x0c0fe400078f38ff */
[CC--:B------:R-:W-:Y:S02]  /*0aa0*/  LEA.HI R4, R3.reuse, R0.reuse, RZ, 0x4 ;  /* 0x0000000003047211 */ /* 0x0c0fe400078f20ff */
[----:B------:R-:W-:Y:S02]  /*0ab0*/  LOP3.LUT R205, R2, 0xffffff80, RZ, 0xc0, !PT ;  /* 0xffffff8002cd7812 */ /* 0x000fe400078ec0ff */
[CC--:B------:R-:W-:Y:S02]  /*0ac0*/  LEA.HI R5, R3.reuse, R0.reuse, RZ, 0x5 ;  /* 0x0000000003057211 */ /* 0x0c0fe400078f28ff */
[----:B------:R-:W-:Y:S01]  /*0ad0*/  SHF.R.S32.HI R7, RZ, 0x4, R4 ;  /* 0x00000004ff077819 */ /* 0x000fe20000011404 */
[----:B------:R-:W-:Y:S01]  /*0ae0*/  IMAD.IADD R205, R0, 0x1, -R205 ;  /* 0x0000000100cd7824 */ /* 0x000fe200078e0acd */
[----:B------:R-:W-:Y:S01]  /*0af0*/  LEA.HI R12, R3, R0, RZ, 0x2 ;  /* 0x00000000030c7211 */ /* 0x000fe200078f10ff */
[----:B------:R-:W-:Y:S01]  /*0b00*/  IMAD.SHL.U32 R6, R5, 0x20, RZ ;  /* 0x0000002005067824 */ /* 0x000fe200078e00ff */
[----:B------:R-:W-:-:S02]  /*0b10*/  LOP3.LUT R5, R4, 0x3fffff0, RZ, 0xc0, !PT ;  /* 0x03fffff004057812 */ /* 0x000fc400078ec0ff */
[----:B------:R-:W-:Y:S02]  /*0b20*/  SHF.R.S32.HI R8, RZ, 0x1f, R205 ;  /* 0x0000001fff087819 */ /* 0x000fe400000114cd */
[----:B------:R-:W-:Y:S01]  /*0b30*/  LEA.HI R4, R4, R7, RZ, 0x1 ;  /* 0x0000000704047211 */ /* 0x000fe200078f08ff */
[----:B------:R-:W-:Y:S01]  /*0b40*/  IMAD.IADD R5, R0, 0x1, -R5 ;  /* 0x0000000100057824 */ /* 0x000fe200078e0a05 */
[----:B------:R-:W-:Y:S02]  /*0b50*/  LEA.HI R9, R8, R205, RZ, 0x2 ;  /* 0x000000cd08097211 */ /* 0x000fe400078f10ff */
[----:B------:R-:W-:Y:S02]  /*0b60*/  LOP3.LUT R4, R4, 0x1ffffffe, RZ, 0xc0, !PT ;  /* 0x1ffffffe04047812 */ /* 0x000fe400078ec0ff */
[--C-:B------:R-:W-:Y:S02]  /*0b70*/  SHF.R.S32.HI R10, RZ, 0x2, R9.reuse ;  /* 0x00000002ff0a7819 */ /* 0x100fe40000011409 */
[----:B------:R-:W-:Y:S01]  /*0b80*/  SHF.R.S32.HI R11, RZ, 0x1f, R9 ;  /* 0x0000001fff0b7819 */ /* 0x000fe20000011409 */
[----:B------:R-:W-:Y:S01]  /*0b90*/  IMAD.IADD R4, R7, 0x1, -R4 ;  /* 0x0000000107047824 */ /* 0x000fe200078e0a04 */
[----:B------:R-:W-:-:S02]  /*0ba0*/  SHF.R.S32.HI R207, RZ, 0x7, R2 ;  /* 0x00000007ffcf7819 */ /* 0x000fc40000011402 */
[----:B------:R-:W-:Y:S02]  /*0bb0*/  LEA.HI R11, R11, R10, RZ, 0x3 ;  /* 0x0000000a0b0b7211 */ /* 0x000fe400078f18ff */
[----:B------:R-:W-:Y:S02]  /*0bc0*/  LOP3.LUT R7, R12, 0xfffffffc, RZ, 0xc0, !PT ;  /* 0xfffffffc0c077812 */ /* 0x000fe400078ec0ff */
[----:B------:R-:W-:Y:S02]  /*0bd0*/  LOP3.LUT R11, R11, 0xfffffff8, RZ, 0xc0, !PT ;  /* 0xfffffff80b0b7812 */ /* 0x000fe400078ec0ff */
[----:B------:R-:W-:Y:S01]  /*0be0*/  LEA.HI R8, R8, R205, RZ, 0x5 ;  /* 0x000000cd08087211 */ /* 0x000fe200078f28ff */
[----:B------:R-:W-:Y:S01]  /*0bf0*/  IMAD.IADD R7, R0, 0x1, -R7 ;  /* 0x0000000100077824 */ /* 0x000fe200078e0a07 */
[----:B------:R-:W-:Y:S01]  /*0c00*/  LEA.HI R2, R2, R207, RZ, 0x1 ;  /* 0x000000cf02027211 */ /* 0x000fe200078f08ff */
[----:B------:R-:W-:Y:S01]  /*0c10*/  IMAD.IADD R11, R10, 0x1, -R11 ;  /* 0x000000010a0b7824 */ /* 0x000fe200078e0a0b */
[----:B------:R-:W-:-:S02]  /*0c20*/  LEA.HI R22, R3, R0, RZ, 0x3 ;  /* 0x0000000003167211 */ /* 0x000fc400078f18ff */
[----:B------:R-:W-:Y:S02]  /*0c30*/  SHF.R.S32.HI R8, RZ, 0x5, R8 ;  /* 0x00000005ff087819 */ /* 0x000fe40000011408 */
[----:B------:R-:W-:Y:S02]  /*0c40*/  LOP3.LUT R2, R2, 0x3fffffe, RZ, 0xc0, !PT ;  /* 0x03fffffe02027812 */ /* 0x000fe400078ec0ff */
[----:B------:R-:W-:Y:S01]  /*0c50*/  LOP3.LUT R19, R22, 0xfffffff8, RZ, 0xc0, !PT ;  /* 0xfffffff816137812 */ /* 0x000fe200078ec0ff */
[----:B------:R-:W-:Y:S01]  /*0c60*/  IMAD R11, R8, 0x10, R11 ;  /* 0x00000010080b7824 */ /* 0x000fe200078e020b */
[----:B------:R-:W-:Y:S01]  /*0c70*/  LOP3.LUT R6, R6, 0xfffffc00, RZ, 0xc0, !PT ;  /* 0xfffffc0006067812 */ /* 0x000fe200078ec0ff */
[----:B------:R-:W-:Y:S01]  /*0c80*/  IMAD.IADD R2, R207, 0x1, -R2 ;  /* 0x00000001cf027824 */ /* 0x000fe200078e0a02 */
[----:B------:R-:W-:Y:S01]  /*0c90*/  LEA.HI R3, R7, R7, RZ, 0x1 ;  /* 0x0000000707037211 */ /* 0x000fe200078f08ff */
[----:B------:R-:W-:Y:S01]  /*0ca0*/  IMAD.IADD R19, R0, 0x1, -R19 ;  /* 0x0000000100137824 */ /* 0x000fe200078e0a13 */
[----:B------:R-:W-:Y:S01]  /*0cb0*/  LOP3.LUT R0, R9, 0x7ffffffc, RZ, 0xc0, !PT ;  /* 0x7ffffffc09007812 */ /* 0x000fe200078ec0ff */
[----:B------:R-:W-:Y:S01]  /*0cc0*/  IMAD R5, R5, 0x40, R6 ;  /* 0x0000004005057824 */ /* 0x000fe200078e0206 */
[----:B------:R-:W-:Y:S01]  /*0cd0*/  LOP3.LUT R6, R3, 0x1ffffffe, RZ, 0xc0, !PT ;  /* 0x1ffffffe03067812 */ /* 0x000fe200078ec0ff */
[----:B------:R-:W-:Y:S01]  /*0ce0*/  IMAD R208, R2, 0x40, R11 ;  /* 0x0000004002d07824 */ /* 0x000fe200078e020b */
[----:B------:R-:W-:Y:S01]  /*0cf0*/  SHF.R.S32.HI R22, RZ, 0x3, R22 ;  /* 0x00000003ff167819 */ /* 0x000fe20000011416 */
[----:B------:R-:W-:-:S02]  /*0d00*/  IMAD.SHL.U32 R2, R19, 0x8, RZ ;  /* 0x0000000813027824 */ /* 0x000fc400078e00ff */
[----:B------:R-:W-:Y:S02]  /*0d10*/  IMAD.IADD R7, R7, 0x1, -R6 ;  /* 0x0000000107077824 */ /* 0x000fe400078e0a06 */
[C---:B------:R-:W-:Y:S02]  /*0d20*/  VIADD R18, R2.reuse, 0x40 ;  /* 0x0000004002127836 */ /* 0x040fe40000000000 */
[C---:B------:R-:W-:Y:S02]  /*0d30*/  VIADD R17, R2.reuse, 0x80 ;  /* 0x0000008002117836 */ /* 0x040fe40000000000 */
[----:B------:R-:W-:Y:S01]  /*0d40*/  VIADD R16, R2, 0xc0 ;  /* 0x000000c002107836 */ /* 0x000fe20000000000 */
[----:B------:R-:W-:Y:S01]  /*0d50*/  SHF.R.S32.HI R214, RZ, 0x1f, R18 ;  /* 0x0000001fffd67819 */ /* 0x000fe20000011412 */
[----:B------:R-:W-:Y:S01]  /*0d60*/  IMAD R211, R4, 0x8, R5 ;  /* 0x0000000804d37824 */ /* 0x000fe200078e0205 */
[----:B------:R-:W-:Y:S01]  /*0d70*/  SHF.R.S32.HI R213, RZ, 0x1f, R17 ;  /* 0x0000001fffd57819 */ /* 0x000fe20000011411 */
[----:B------:R-:W-:Y:S01]  /*0d80*/  IMAD.IADD R209, R205, 0x1, -R0 ;  /* 0x00000001cdd17824 */ /* 0x000fe200078e0a00 */
[----:B------:R-:W-:Y:S01]  /*0d90*/  SHF.R.S32.HI R212, RZ, 0x1f, R16 ;  /* 0x0000001fffd47819 */ /* 0x000fe20000011410 */
[----:B------:R-:W-:-:S07]  /*0da0*/  IMAD R210, R7, 0x8, R208 ;  /* 0x0000000807d27824 */ /* 0x000fce00078e02d0 */
.L_x_37:
[----:B0-----:R-:W0:Y:S01]  /*0db0*/  SHFL.IDX PT, R0, R207, RZ, 0x1f ;  /* 0x00001fffcf007589 */ /* 0x001e2200000e0000 */
[----:B-1----:R-:W1:Y:S01]  /*0dc0*/  S2UR UR4, SR_CgaCtaId ;  /* 0x00000000000479c3 */ /* 0x002e620000008800 */
[----:B------:R-:W-:Y:S01]  /*0dd0*/  ULDC.64 UR6, c[0x0][0x418] ;  /* 0x0001060000067ab9 */ /* 0x000fe20000000a00 */
[----:B------:R-:W-:Y:S01]  /*0de0*/  ULDC UR5, c[0x0][0xc38] ;  /* 0x00030e0000057ab9 */ /* 0x000fe20000000800 */
[----:B------:R-:W-:Y:S02]  /*0df0*/  UISETP.NE.U32.AND UP0, UPT, UR6, URZ, UPT ;  /* 0x0000003f0600728c */ /* 0x000fe4000bf05070 */
[----:B------:R-:W-:Y:S01]  /*0e00*/  UISETP.NE.AND UP1, UPT, UR5, 0x1, UPT ;  /* 0x000000010500788c */ /* 0x000fe2000bf25270 */
[----:B------:R-:W-:Y:S02]  /*0e10*/  UMOV UR45, 0x400 ;  /* 0x00000400002d7882 */ /* 0x000fe40000000000 */
[----:B------:R-:W-:Y:S01]  /*0e20*/  ULDC UR5, c[0x0][0xc44] ;  /* 0x0003110000057ab9 */ /* 0x000fe20000000800 */
[----:B------:R-:W-:-:S02]  /*0e30*/  UISETP.NE.AND.EX UP0, UPT, UR7, URZ, UPT, UP0 ;  /* 0x0000003f0700728c */ /* 0x000fc4000bf05300 */
[----:B------:R-:W-:Y:S01]  /*0e40*/  UISETP.NE.AND UP2, UPT, UR5, 0x1, UPT ;  /* 0x000000010500788c */ /* 0x000fe2000bf45270 */
[----:B------:R-:W-:Y:S01]  /*0e50*/  ULDC UR44, c[0x0][0x424] ;  /* 0x00010900002c7ab9 */ /* 0x000fe20000000800 */
[----:B------:R-:W-:Y:S01]  /*0e60*/  ULDC UR10, c[0x0][0x2f0] ;  /* 0x0000bc00000a7ab9 */ /* 0x000fe20000000800 */
[----:B------:R-:W-:Y:S02]  /*0e70*/  USEL UR44, UR44, 0x1, UP0 ;  /* 0x000000012c2c7887 */ /* 0x000fe40008000000 */
[----:B------:R-:W-:Y:S01]  /*0e80*/  @UP1 ULDC UR12, c[0x0][0xc40] ;  /* 0x00031000000c1ab9 */ /* 0x000fe20000000800 */
[----:B------:R-:W-:Y:S01]  /*0e90*/  UMOV UR46, UR39 ;  /* 0x00000027002e7c82 */ /* 0x000fe20008000000 */
[----:B------:R-:W-:-:S04]  /*0ea0*/  UIMAD UR44, UR44, UR10, URZ ;  /* 0x0000000a2c2c72a4 */ /* 0x000fc8000f8e023f */
[----:B------:R-:W-:Y:S01]  /*0eb0*/  @UP2 ULDC.64 UR8, c[0x0][0xc48] ;  /* 0x0003120000082ab9 */ /* 0x000fe20000000a00 */
[----:B0-----:R-:W-:Y:S01]  /*0ec0*/  R2UR UR6, R0 ;  /* 0x00000000000672ca */ /* 0x001fe200000e0000 */
[----:B-1----:R-:W-:-:S03]  /*0ed0*/  ULEA UR45, UR4, UR45, 0x18 ;  /* 0x0000002d042d7291 */ /* 0x002fc6000f8ec03f */
[----:B------:R-:W-:Y:S01]  /*0ee0*/  @UP1 ULDC UR4, c[0x0][0xc3c] ;  /* 0x00030f0000041ab9 */ /* 0x000fe20000000800 */
[----:B------:R-:W-:Y:S02]  /*0ef0*/  UIADD3 UR11, UR45, 0x18400, URZ ;  /* 0x000184002d0b7890 */ /* 0x000fe4000fffe03f */
[----:B------:R-:W-:Y:S02]  /*0f00*/  UIMAD.WIDE.U32 UR4, UR39, UR4, URZ ;  /* 0x00000004270472a5 */ /* 0x000fe4000f8e003f */
[----:B------:R-:W-:Y:S02]  /*0f10*/  ULOP3.LUT UP0, URZ, UR11, 0x1bf, URZ, 0xc0, !UPT ;  /* 0x000001bf0b3f7892 */ /* 0x000fe4000f80c03f */
[----:B------:R-:W-:Y:S02]  /*0f20*/  @UP1 USHF.R.U32.HI UR46, URZ, UR12, UR5 ;  /* 0x0000000c3f2e1299 */ /* 0x000fe40008011605 */
[----:B------:R-:W-:Y:S02]  /*0f30*/  ULEA.HI UR7, UR6, UR6, URZ, 0x1 ;  /* 0x0000000606077291 */ /* 0x000fe4000f8f083f */
[----:B------:R-:W-:Y:S01]  /*0f40*/  PLOP3.LUT P0, PT, PT, PT, UP0, 0x80, 0x0 ;  /* 0x000000000000781c */ /* 0x000fe20003f0f008 */
[----:B------:R-:W-:-:S02]  /*0f50*/  UIMAD.WIDE.U32 UR4, UR46, UR8, URZ ;  /* 0x000000082e0472a5 */ /* 0x000fc4000f8e003f */
[----:B------:R-:W-:Y:S01]  /*0f60*/  ULOP3.LUT UR7, UR7, 0x1e, URZ, 0xc0, !UPT ;  /* 0x0000001e07077892 */ /* 0x000fe2000f8ec03f */
[----:B------:R-:W-:Y:S01]  /*0f70*/  UMOV UR41, UR46 ;  /* 0x0000002e00297c82 */ /* 0x000fe20008000000 */
[----:B------:R-:W-:Y:S02]  /*0f80*/  @UP2 USHF.R.U32.HI UR41, URZ, UR9, UR5 ;  /* 0x000000093f292299 */ /* 0x000fe40008011605 */
[----:B------:R-:W-:Y:S02]  /*0f90*/  UIADD3 UR7, UR6, -UR7, URZ ;  /* 0x8000000706077290 */ /* 0x000fe4000fffe03f */
[----:B------:R-:W-:Y:S02]  /*0fa0*/  UIADD3 UR6, UR44, 0x5f, URZ ;  /* 0x0000005f2c067890 */ /* 0x000fe4000fffe03f */
[----:B------:R-:W-:Y:S02]  /*0fb0*/  ULEA UR8, UR7, UR11, 0xd ;  /* 0x0000000b07087291 */ /* 0x000fe4000f8e683f */
[----:B------:R-:W-:-:S02]  /*0fc0*/  UIMAD.WIDE UR6, UR6, 0x2aaaaaab, URZ ;  /* 0x2aaaaaab060678a5 */ /* 0x000fc4000f8e023f */
[----:B------:R-:W-:Y:S02]  /*0fd0*/  USHF.R.U32.HI UR8, URZ, 0x4, UR8 ;  /* 0x000000043f087899 */ /* 0x000fe40008011608 */
[----:B------:R-:W-:Y:S02]  /*0fe0*/  USHF.R.U32.HI UR40, URZ, 0x1f, UR7 ;  /* 0x0000001f3f287899 */ /* 0x000fe40008011607 */
[----:B------:R-:W-:Y:S02]  /*0ff0*/  ULOP3.LUT UR49, UR8, 0x3fff, URZ, 0xc0, !UPT ;  /* 0x00003fff08317892 */ /* 0x000fe4000f8ec03f */
[----:B------:R-:W-:Y:S01]  /*1000*/  ULEA.HI.SX32 UR40, UR7, UR40, 0x1c ;  /* 0x0000002807287291 */ /* 0x000fe2000f8fe23f */
[----:B--234-:R-:W-:Y:S11]  /*1010*/  @!P0 BRA `(.L_x_9) ;  /* 0x0000000000408947 */ /* 0x01cff60003800000 */
[----:B------:R-:W-:Y:S01]  /*1020*/  MOV R0, 0x0 ;  /* 0x0000000000007802 */ /* 0x000fe20000000f00 */
[----:B------:R-:W-:Y:S01]  /*1030*/  ULDC.64 UR4, c[0x4][0x98] ;  /* 0x0100260000047ab9 */ /* 0x000fe20000000a00 */
[----:B------:R-:W-:Y:S01]  /*1040*/  ULDC.64 UR6, c[0x4][0x38] ;  /* 0x01000e0000067ab9 */ /* 0x000fe20000000a00 */
[----:B------:R-:W-:Y:S01]  /*1050*/  IMAD.U32 R4, RZ, RZ, UR4 ;  /* 0x00000004ff047e24 */ /* 0x000fe2000f8e00ff */
[----:B------:R0:W1:Y:S01]  /*1060*/  LDC.64 R14, c[0x4][R0] ;  /* 0x01000000000e7b82 */ /* 0x0000620000000a00 */
[----:B------:R-:W-:Y:S01]  /*1070*/  IMAD.U32 R5, RZ, RZ, UR5 ;  /* 0x00000005ff057e24 */ /* 0x000fe2000f8e00ff */
[----:B------:R-:W-:Y:S01]  /*1080*/  ULDC.64 UR4, c[0x4][0xa0] ;  /* 0x0100280000047ab9 */ /* 0x000fe20000000a00 */
[----:B------:R-:W-:Y:S02]  /*1090*/  IMAD.U32 R10, RZ, RZ, UR6 ;  /* 0x00000006ff0a7e24 */ /* 0x000fe4000f8e00ff */
[----:B------:R-:W-:Y:S02]  /*10a0*/  IMAD.U32 R6, RZ, RZ, UR4 ;  /* 0x00000004ff067e24 */ /* 0x000fe4000f8e00ff */
[----:B------:R-:W-:-:S02]  /*10b0*/  IMAD.U32 R7, RZ, RZ, UR5 ;  /* 0x00000005ff077e24 */ /* 0x000fc4000f8e00ff */
[----:B------:R-:W-:Y:S02]  /*10c0*/  IMAD.U32 R11, RZ, RZ, UR7 ;  /* 0x00000007ff0b7e24 */ /* 0x000fe4000f8e00ff */
[----:B------:R-:W-:Y:S02]  /*10d0*/  IMAD.MOV.U32 R8, RZ, RZ, 0x70 ;  /* 0x00000070ff087424 */ /* 0x000fe400078e00ff */
[----:B------:R-:W-:Y:S02]  /*10e0*/  IMAD.MOV.U32 R12, RZ, RZ, 0x1 ;  /* 0x00000001ff0c7424 */ /* 0x000fe400078e00ff */
[----:B0-----:R-:W-:-:S07]  /*10f0*/  IMAD.MOV.U32 R13, RZ, RZ, RZ ;  /* 0x000000ffff0d7224 */ /* 0x001fce00078e00ff */
[----:B------:R-:W-:-:S07]  /*1100*/  LEPC R20, `(.L_x_9) ;  /* 0x000000001014794e */ /* 0x000fce0000000000 */
[----:B-1----:R-:W-:Y:S05]  /*1110*/  CALL.ABS.NOINC R14 ;  /* 0x000000000e007343 */ /* 0x002fea0003c00000 */
.L_x_9:
[----:B------:R-:W-:Y:S01]  /*1120*/  ULOP3.LUT UR4, UR47, 0x1, URZ, 0xc0, !UPT ;  /* 0x000000012f047892 */ /* 0x000fe2000f8ec03f */
[----:B------:R-:W0:Y:S05]  /*1130*/  S2R R20, SR_TID.X ;  /* 0x0000000000147919 */ /* 0x000e2a0000002100 */
[----:B------:R-:W-:-:S05]  /*1140*/  IMAD.U32 R0, RZ, RZ, UR4 ;  /* 0x00000004ff007e24 */ /* 0x000fca000f8e00ff */
[----:B------:R-:W-:-:S04]  /*1150*/  SHF.L.U32 R0, R0, 0x1f, RZ ;  /* 0x0000001f00007819 */ /* 0x000fc800000006ff */
[----:B------:R-:W1:Y:S01]  /*1160*/  SYNCS.PHASECHK.TRANS64.TRYWAIT P0, [UR45+0x22800], R0 ;  /* 0x02280000ff0075a7 */ /* 0x000e62000800016d */
[----:B0-----:R-:W-:-:S05]  /*1170*/  SHF.R.U32.HI R20, RZ, 0x7, R20 ;  /* 0x00000007ff147819 */ /* 0x001fca0000011614 */
[----:B------:R-:W-:Y:S01]  /*1180*/  VIADD R7, R20, 0x8 ;  /* 0x0000000814077836 */ /* 0x000fe20000000000 */
[----:B-1----:R-:W-:Y:S06]  /*1190*/  @!P0 BRA `(.L_x_10) ;  /* 0x000000ac00248947 */ /* 0x002fec0003800000 */
.L_x_127:
[----:B0-----:R-:W-:Y:S01]  /*11a0*/  IMAD.U32 R0, RZ, RZ, UR48 ;  /* 0x00000030ff007e24 */ /* 0x001fe2000f8e00ff */
[----:B------:R-:W-:Y:S05]  /*11b0*/  WARPSYNC.ALL ;  /* 0x0000000000007948 */ /* 0x000fea0003800000 */
[----:B------:R0:W-:Y:S01]  /*11c0*/  BAR.SYNC.DEFER_BLOCKING R7, 0x100 ;  /* 0x000400070000751d */ /* 0x0001e20000010000 */
[----:B------:R-:W-:-:S13]  /*11d0*/  ISETP.NE.AND P0, PT, R0, 0x3, PT ;  /* 0x000000030000780c */ /* 0x000fda0003f05270 */
[----:B0-----:R-:W-:Y:S05]  /*11e0*/  @!P0 BRA `(.L_x_11) ;  /* 0x0000000000048947 */ /* 0x001fea0003800000 */
[----:B------:R-:W-:Y:S01]  /*11f0*/  BPT.TRAP 0x1 ;  /* 0x000000040000795c */ /* 0x000fe20000300000 */
.L_x_11:
[----:B------:R-:W-:Y:S01]  /*1200*/  ULEA UR21, UR36, UR45, 0x3 ;  /* 0x0000002d24157291 */ /* 0x000fe2000f8e183f */
[----:B------:R-:W-:-:S05]  /*1210*/  IMAD.U32 R8, RZ, RZ, UR38 ;  /* 0x00000026ff087e24 */ /* 0x000fca000f8e00ff */
[----:B------:R-:W-:-:S04]  /*1220*/  SHF.L.U32 R8, R8, 0x1f, RZ ;  /* 0x0000001f08087819 */ /* 0x000fc800000006ff */
[----:B------:R0:W1:Y:S01]  /*1230*/  SYNCS.PHASECHK.TRANS64.TRYWAIT P1, [UR21+0x22830], R8 ;  /* 0x02283008ff0075a7 */ /* 0x0000620008020155 */
[----:B------:R-:W-:Y:S05]  /*1240*/  @!P0 BRA `(.L_x_12) ;  /* 0x0000000000048947 */ /* 0x000fea0003800000 */
[----:B------:R-:W-:Y:S01]  /*1250*/  BPT.TRAP 0x1 ;  /* 0x000000040000795c */ /* 0x000fe20000300000 */
.L_x_12:
[----:B-1----:R-:W-:Y:S05]  /*1260*/  @P1 BRA `(.L_x_13) ;  /* 0x0000000000081947 */ /* 0x002fea0003800000 */
[----:B------:R-:W1:Y:S02]  /*1270*/  SYNCS.PHASECHK.TRANS64.TRYWAIT P1, [UR21+0x22830], R8 ;  /* 0x02283008ff0075a7 */ /* 0x000e640008020155 */
[----:B-1----:R-:W-:Y:S05]  /*1280*/  @!P1 BRA `(.L_x_14) ;  /* 0x000000ac00009947 */ /* 0x002fea0003800000 */
.L_x_13:
[----:B------:R-:W-:Y:S01]  /*1290*/  UIADD3 UR4, UR45, 0x1c400, URZ ;  /* 0x0001c4002d047890 */ /* 0x000fe2000fffe03f */
[----:B------:R-:W-:Y:S01]  /*12a0*/  WARPGROUP.ARRIVE ;  /* 0x00000000000079c5 */ /* 0x000fe20000000000 */
[----:B------:R-:W-:Y:S01]  /*12b0*/  UMOV UR5, 0x40000040 ;  /* 0x4000004000057882 */ /* 0x000fe20000000000 */
[----:B------:R-:W-:Y:S01]  /*12c0*/  UMOV UR7, 0x40000040 ;  /* 0x4000004000077882 */ /* 0x000fe20000000000 */
[----:B------:R-:W-:-:S03]  /*12d0*/  USHF.R.U32.HI UR4, URZ, 0x4, UR4 ;  /* 0x000000043f047899 */ /* 0x000fc60008011604 */
[----:B------:R-:W2:Y:S01]  /*12e0*/  S2R R72, SR_TID.X ;  /* 0x0000000000487919 */ /* 0x000ea20000002100 */
[----:B------:R-:W-:Y:S01]  /*12f0*/  UMOV UR9, 0x40000040 ;  /* 0x4000004000097882 */ /* 0x000fe20000000000 */
[----:B------:R-:W-:Y:S01]  /*1300*/  UMOV UR11, 0x40000040 ;  /* 0x40000040000b7882 */ /* 0x000fe20000000000 */
[----:B------:R-:W-:Y:S01]  /*1310*/  ULOP3.LUT UR4, UR4, 0x3fff, URZ, 0xc0, !UPT ;  /* 0x00003fff04047892 */ /* 0x000fe2000f8ec03f */
[----:B------:R-:W-:Y:S01]  /*1320*/  P2R R23, PR, RZ, 0x1 ;  /* 0x00000001ff177803 */ /* 0x000fe20000000000 */
[----:B------:R-:W-:Y:S01]  /*1330*/  UMOV UR13, 0x40000040 ;  /* 0x40000040000d7882 */ /* 0x000fe20000000000 */
[----:B------:R-:W-:Y:S01]  /*1340*/  UMOV UR15, 0x40000040 ;  /* 0x40000040000f7882 */ /* 0x000fe20000000000 */
[----:B------:R-:W-:Y:S02]  /*1350*/  ULOP3.LUT UR20, UR4, 0x10000, URZ, 0xfc, !UPT ;  /* 0x0001000004147892 */ /* 0x000fe4000f8efc3f */
[----:B------:R-:W-:Y:S02]  /*1360*/  ULOP3.LUT UR4, UR49, 0x10000, URZ, 0xfc, !UPT ;  /* 0x0001000031047892 */ /* 0x000fe4000f8efc3f */
[----:B------:R-:W-:-:S02]  /*1370*/  UIMAD UR6, UR36, 0x300, UR20 ;  /* 0x00000300240678a4 */ /* 0x000fc4000f8e0214 */
[----:B------:R-:W-:Y:S02]  /*1380*/  UIADD3 UR8, UR4, 0x2, URZ ;  /* 0x0000000204087890 */ /* 0x000fe4000fffe03f */
[----:B------:R-:W-:Y:S02]  /*1390*/  UIADD3 UR10, UR6, 0x2, URZ ;  /* 0x00000002060a7890 */ /* 0x000fe4000fffe03f */
[----:B------:R-:W-:Y:S02]  /*13a0*/  UIADD3 UR12, UR4, 0x4, URZ ;  /* 0x00000004040c7890 */ /* 0x000fe4000fffe03f */
[----:B------:R-:W-:Y:S02]  /*13b0*/  UIADD3 UR14, UR6, 0x4, URZ ;  /* 0x00000004060e7890 */ /* 0x000fe4000fffe03f */
[----:B------:R-:W-:Y:S01]  /*13c0*/  HGMMA.64x96x16.F32.BF16 R24, gdesc[UR4], RZ, !UPT, gsb0 ;  /* 0x01600000041879f0 */ /* 0x000fe2000c0018ff */
[----:B------:R-:W-:Y:S02]  /*13d0*/  UIADD3 UR16, UR4, 0x6, URZ ;  /* 0x0000000604107890 */ /* 0x000fe4000fffe03f */
[----:B------:R-:W-:Y:S01]  /*13e0*/  UIADD3 UR18, UR6, 0x6, URZ ;  /* 0x0000000606127890 */ /* 0x000fe2000fffe03f */
[----:B------:R-:W-:Y:S01]  /*13f0*/  UMOV UR17, 0x40000040 ;  /* 0x4000004000117882 */ /* 0x000fe20000000000 */
[----:B------:R-:W-:Y:S01]  /*1400*/  UMOV UR19, 0x40000040 ;  /* 0x4000004000137882 */ /* 0x000fe20000000000 */
[----:B------:R-:W-:Y:S01]  /*1410*/  ULDC UR7, c[0x0][0x9d8] ;  /* 0x0002760000077ab9 */ /* 0x000fe20000000800 */
[----:B------:R-:W-:-:S04]  /*1420*/  UIMAD UR6, UR40, -0x60, UR44 ;  /* 0xffffffa0280678a4 */ /* 0x000fc8000f8e022c */
[----:B------:R-:W-:Y:S01]  /*1430*/  UIADD3 UR6, UR6, 0x60, URZ ;  /* 0x0000006006067890 */ /* 0x000fe2000fffe03f */
[----:B--2---:R-:W-:-:S05]  /*1440*/  LOP3.LUT R72, R72, 0x7f, RZ, 0xc0, !PT ;  /* 0x0000007f48487812 */ /* 0x004fca00078ec0ff */
[----:B------:R-:W-:-:S04]  /*1450*/  IMAD.U32 R0, RZ, RZ, UR6 ;  /* 0x00000006ff007e24 */ /* 0x000fc8000f8e00ff */
[----:B------:R-:W-:-:S05]  /*1460*/  IMAD R0, R209, -0x2, R0 ;  /* 0xfffffffed1007824 */ /* 0x000fca00078e0200 */
[C---:B------:R-:W-:Y:S02]  /*1470*/  ISETP.GT.AND P6, PT, R0.reuse, RZ, PT ;  /* 0x000000ff0000720c */ /* 0x040fe40003fc4270 */
[C---:B------:R-:W-:Y:S02]  /*1480*/  ISETP.GT.AND P5, PT, R0.reuse, 0x1, PT ;  /* 0x000000010000780c */ /* 0x040fe40003fa4270 */
[C---:B------:R-:W-:Y:S02]  /*1490*/  ISETP.GT.AND P4, PT, R0.reuse, 0x8, PT ;  /* 0x000000080000780c */ /* 0x040fe40003f84270 */
[C---:B------:R-:W-:Y:S02]  /*14a0*/  ISETP.GT.AND P3, PT, R0.reuse, 0x9, PT ;  /* 0x000000090000780c */ /* 0x040fe40003f64270 */
[C---:B------:R-:W-:Y:S02]  /*14b0*/  ISETP.GT.AND P1, PT, R0.reuse, 0x10, PT ;  /* 0x000000100000780c */ /* 0x040fe40003f24270 */
[----:B------:R-:W-:Y:S01]  /*14c0*/  ISETP.GT.AND P2, PT, R0, 0x11, PT ;  /* 0x000000110000780c */ /* 0x000fe20003f44270 */
[----:B------:R-:W-:-:S02]  /*14d0*/  WARPGROUP.DEPBAR.LE gsb0, 0x0 ;  /* 0x00008000000079c5 */ /* 0x000fc40000010000 */
[----:B------:R-:W-:-:S06]  /*14e0*/  WARPGROUP.ARRIVE ;  /* 0x00000000000079c5 */ /* 0x000fcc0000000000 */
[----:B------:R-:W-:Y:S01]  /*14f0*/  HGMMA.64x96x16.F32.BF16 R24, gdesc[UR8], R24, gsb0 ;  /* 0x01600000081879f0 */ /* 0x000fe20008001818 */
[----:B------:R-:W-:Y:S02]  /*1500*/  ULDC UR10, c[0x0][0x988] ;  /* 0x00026200000a7ab9 */ /* 0x000fe40000000800 */
[----:B------:R-:W-:Y:S02]  /*1510*/  WARPGROUP.DEPBAR.LE gsb0, 0x0 ;  /* 0x00008000000079c5 */ /* 0x000fe40000010000 */
[----:B------:R-:W-:-:S06]  /*1520*/  WARPGROUP.ARRIVE ;  /* 0x00000000000079c5 */ /* 0x000fcc0000000000 */
[----:B------:R-:W-:Y:S03]  /*1530*/  HGMMA.64x96x16.F32.BF16 R24, gdesc[UR12], R24, gsb0 ;  /* 0x016000000c1879f0 */ /* 0x000fe60008001818 */
[----:B------:R-:W-:Y:S02]  /*1540*/  WARPGROUP.DEPBAR.LE gsb0, 0x0 ;  /* 0x00008000000079c5 */ /* 0x000fe40000010000 */
[----:B------:R-:W-:-:S06]  /*1550*/  WARPGROUP.ARRIVE ;  /* 0x00000000000079c5 */ /* 0x000fcc0000000000 */
[----:B------:R-:W-:Y:S03]  /*1560*/  HGMMA.64x96x16.F32.BF16 R24, gdesc[UR16], R24, gsb0 ;  /* 0x01600000101879f0 */ /* 0x000fe60008001818 */
[----:B------:R-:W-:Y:S02]  /*1570*/  WARPGROUP.DEPBAR.LE gsb0, 0x0 ;  /* 0x00008000000079c5 */ /* 0x000fe40000010000 */
[----:B------:R-:W-:Y:S01]  /*1580*/  FMUL.FTZ R24, R24, UR7 ;  /* 0x0000000718187c20 */ /* 0x000fe20008410000 */
[----:B------:R-:W-:Y:S01]  /*1590*/  FMUL.FTZ R25, R25, UR7 ;  /* 0x0000000719197c20 */ /* 0x000fe20008410000 */
[----:B------:R-:W-:Y:S01]  /*15a0*/  FMUL.FTZ R28, R28, UR7 ;  /* 0x000000071c1c7c20 */ /* 0x000fe20008410000 */
[----:B------:R-:W-:Y:S01]  /*15b0*/  FMUL.FTZ R29, R29, UR7 ;  /* 0x000000071d1d7c20 */ /* 0x000fe20008410000 */
[----:B------:R-:W-:Y:S01]  /*15c0*/  FMUL.FTZ R32, R32, UR7 ;  /* 0x0000000720207c20 */ /* 0x000fe20008410000 */
[----:B------:R-:W-:Y:S01]  /*15d0*/  FMUL.FTZ R33, R33, UR7 ;  /* 0x0000000721217c20 */ /* 0x000fe20008410000 */
[----:B------:R-:W2:Y:S01]  /*15e0*/  MUFU.TANH R24, R24 ;  /* 0x0000001800187308 */ /* 0x000ea20000002400 */
[----:B------:R-:W-:Y:S01]  /*15f0*/  FMUL.FTZ R26, R26, UR7 ;  /* 0x000000071a1a7c20 */ /* 0x000fe20008410000 */
[----:B------:R-:W-:Y:S01]  /*1600*/  FMUL.FTZ R36, R36, UR7 ;  /* 0x0000000724247c20 */ /* 0x000fe20008410000 */
[----:B------:R-:W-:Y:S01]  /*1610*/  FMUL.FTZ R27, R27, UR7 ;  /* 0x000000071b1b7c20 */ /* 0x000fe20008410000 */
[----:B------:R-:W-:Y:S01]  /*1620*/  FMUL.FTZ R37, R37, UR7 ;  /* 0x0000000725257c20 */ /* 0x000fe20008410000 */
[----:B------:R-:W-:Y:S01]  /*1630*/  FMUL.FTZ R30, R30, UR7 ;  /* 0x000000071e1e7c20 */ /* 0x000fe20008410000 */
[----:B------:R-:W-:Y:S01]  /*1640*/  FMUL.FTZ R40, R40, UR7 ;  /* 0x0000000728287c20 */ /* 0x000fe20008410000 */
[----:B------:R-:W-:Y:S01]  /*1650*/  FMUL.FTZ R31, R31, UR7 ;  /* 0x000000071f1f7c20 */ /* 0x000fe20008410000 */
[----:B------:R-:W3:Y:S01]  /*1660*/  MUFU.TANH R25, R25 ;  /* 0x0000001900197308 */ /* 0x000ee20000002400 */
[----:B------:R-:W-:Y:S01]  /*1670*/  FMUL.FTZ R41, R41, UR7 ;  /* 0x0000000729297c20 */ /* 0x000fe20008410000 */
[----:B------:R-:W-:Y:S01]  /*1680*/  FMUL.FTZ R34, R34, UR7 ;  /* 0x0000000722227c20 */ /* 0x000fe20008410000 */
[----:B------:R-:W-:Y:S01]  /*1690*/  FMUL.FTZ R44, R44, UR7 ;  /* 0x000000072c2c7c20 */ /* 0x000fe20008410000 */
[----:B------:R-:W-:Y:S01]  /*16a0*/  FMUL.FTZ R35, R35, UR7 ;  /* 0x0000000723237c20 */ /* 0x000fe20008410000 */
[----:B------:R-:W-:Y:S01]  /*16b0*/  FMUL.FTZ R45, R45, UR7 ;  /* 0x000000072d2d7c20 */ /* 0x000fe20008410000 */
[----:B------:R-:W-:Y:S01]  /*16c0*/  FMUL.FTZ R38, R38, UR7 ;  /* 0x0000000726267c20 */ /* 0x000fe20008410000 */
[----:B------:R-:W-:Y:S01]  /*16d0*/  FMUL.FTZ R48, R48, UR7 ;  /* 0x0000000730307c20 */ /* 0x000fe20008410000 */
[----:B------:R-:W4:Y:S01]  /*16e0*/  MUFU.TANH R28, R28 ;  /* 0x0000001c001c7308 */ /* 0x000f220000002400 */
[----:B--2---:R-:W-:Y:S01]  /*16f0*/  FSEL R24, R24, -INF , P6 ;  /* 0xff80000018187808 */ /* 0x004fe20003000000 */
[----:B------:R-:W-:Y:S01]  /*1700*/  FMUL.FTZ R39, R39, UR7 ;  /* 0x0000000727277c20 */ /* 0x000fe20008410000 */
[----:B------:R-:W-:Y:S01]  /*1710*/  FMUL.FTZ R49, R49, UR7 ;  /* 0x0000000731317c20 */ /* 0x000fe20008410000 */
[----:B------:R-:W-:Y:S01]  /*1720*/  FMUL.FTZ R42, R42, UR7 ;  /* 0x000000072a2a7c20 */ /* 0x000fe20008410000 */
[----:B------:R-:W-:Y:S01]  /*1730*/  FMUL.FTZ R52, R52, UR7 ;  /* 0x0000000734347c20 */ /* 0x000fe20008410000 */
[----:B------:R-:W-:Y:S01]  /*1740*/  FMUL.FTZ R43, R43, UR7 ;  /* 0x000000072b2b7c20 */ /* 0x000fe20008410000 */
[----:B------:R-:W-:Y:S01]  /*1750*/  FMUL.FTZ R47, R47, UR7 ;  /* 0x000000072f2f7c20 */ /* 0x000fe20008410000 */
[----:B------:R-:W2:Y:S01]  /*1760*/  MUFU.TANH R29, R29 ;  /* 0x0000001d001d7308 */ /* 0x000ea20000002400 */
[----:B---3--:R-:W-:Y:S01]  /*1770*/  FSEL R25, R25, -INF , P5 ;  /* 0xff80000019197808 */ /* 0x008fe20002800000 */
[----:B------:R-:W-:Y:S01]  /*1780*/  FMUL.FTZ R53, R53, UR7 ;  /* 0x0000000735357c20 */ /* 0x000fe20008410000 */
[----:B------:R-:W-:Y:S01]  /*1790*/  FMUL.FTZ R46, R46, UR7 ;  /* 0x000000072e2e7c20 */ /* 0x000fe20008410000 */
[----:B------:R-:W-:Y:S01]  /*17a0*/  FMUL.FTZ R56, R56, UR7 ;  /* 0x0000000738387c20 */ /* 0x000fe20008410000 */
[----:B------:R-:W-:Y:S01]  /*17b0*/  FMNMX.FTZ R21, R24, R25, !PT ;  /* 0x0000001918157209 */ /* 0x000fe20007810000 */
[----:B------:R-:W-:Y:S01]  /*17c0*/  FMUL.FTZ R50, R50, UR7 ;  /* 0x0000000732327c20 */ /* 0x000fe20008410000 */
[----:B------:R-:W-:Y:S01]  /*17d0*/  FMUL.FTZ R57, R57, UR7 ;  /* 0x0000000739397c20 */ /* 0x000fe20008410000 */
[----:B------:R-:W3:Y:S01]  /*17e0*/  MUFU.TANH R32, R32 ;  /* 0x0000002000207308 */ /* 0x000ee20000002400 */
[----:B----4-:R-:W-:Y:S01]  /*17f0*/  FSEL R28, R28, -INF , P4 ;  /* 0xff8000001c1c7808 */ /* 0x010fe20002000000 */
[----:B------:R-:W-:Y:S01]  /*1800*/  FMUL.FTZ R51, R51, UR7 ;  /* 0x0000000733337c20 */ /* 0x000fe20008410000 */
[----:B------:R-:W-:Y:S01]  /*1810*/  FMUL.FTZ R60, R60, UR7 ;  /* 0x000000073c3c7c20 */ /* 0x000fe20008410000 */
[----:B------:R-:W-:Y:S01]  /*1820*/  FMUL.FTZ R54, R54, UR7 ;  /* 0x0000000736367c20 */ /* 0x000fe20008410000 */
[----:B------:R-:W-:Y:S01]  /*1830*/  FMNMX.FTZ R4, R28, R21, !PT ;  /* 0x000000151c047209 */ /* 0x000fe20007810000 */
[----:B------:R-:W-:Y:S01]  /*1840*/  FMUL.FTZ R61, R61, UR7 ;  /* 0x000000073d3d7c20 */ /* 0x000fe20008410000 */
[----:B------:R-:W-:Y:S01]  /*1850*/  FMUL.FTZ R55, R55, UR7 ;  /* 0x0000000737377c20 */ /* 0x000fe20008410000 */
[----:B-1----:R-:W1:Y:S01]  /*1860*/  MUFU.TANH R3, R26 ;  /* 0x0000001a00037308 */ /* 0x002e620000002400 */
[----:B--2---:R-:W-:Y:S01]  /*1870*/  FSEL R29, R29, -INF , P3 ;  /* 0xff8000001d1d7808 */ /* 0x004fe20001800000 */
[----:B------:R-:W-:Y:S01]  /*1880*/  FMUL.FTZ R64, R64, UR7 ;  /* 0x0000000740407c20 */ /* 0x000fe20008410000 */
[----:B------:R-:W-:Y:S01]  /*1890*/  FMUL.FTZ R58, R58, UR7 ;  /* 0x000000073a3a7c20 */ /* 0x000fe20008410000 */
[----:B------:R-:W-:Y:S01]  /*18a0*/  FMUL.FTZ R65, R65, UR7 ;  /* 0x0000000741417c20 */ /* 0x000fe20008410000 */
[----:B------:R-:W-:Y:S01]  /*18b0*/  FMNMX.FTZ R21, R29, R4, !PT ;  /* 0x000000041d157209 */ /* 0x000fe20007810000 */
        /* <DEDUP_REMOVED lines=11> */
[----:B-1----:R-:W-:Y:S01]  /*1970*/  FSEL R3, R3, -INF , P6 ;  /* 0xff80000003037808 */ /* 0x002fe20003000000 */
[----:B------:R-:W-:Y:S01]  /*1980*/  FMUL.FTZ R70, R70, UR7 ;  /* 0x0000000746467c20 */ /* 0x000fe20008410000 */
[----:B------:R-:W-:Y:S01]  /*1990*/  ISETP.GT.AND P6, PT, R0, 0x18, PT ;  /* 0x000000180000780c */ /* 0x000fe20003fc4270 */
[----:B------:R-:W-:-:S04]  /*19a0*/  FMUL.FTZ R71, R71, UR7 ;  /* 0x0000000747477c20 */ /* 0x000fc80008410000 */
[----:B------:R-:W1:Y:S01]  /*19b0*/  MUFU.TANH R36, R36 ;  /* 0x0000002400247308 */ /* 0x000e620000002400 */
[----:B--2---:R-:W-:-:S04]  /*19c0*/  FSEL R33, R33, -INF , P2 ;  /* 0xff80000021217808 */ /* 0x004fc80001000000 */
[----:B------:R-:W-:-:S03]  /*19d0*/  FMNMX.FTZ R21, R33, R4, !PT ;  /* 0x0000000421157209 */ /* 0x000fc60007810000 */
[----:B------:R-:W2:Y:S01]  /*19e0*/  MUFU.TANH R5, R30 ;  /* 0x0000001e00057308 */ /* 0x000ea20000002400 */
[----:B---3--:R-:W-:Y:S02]  /*19f0*/  FSEL R6, R6, -INF , P5 ;  /* 0xff80000006067808 */ /* 0x008fe40002800000 */
[----:B------:R-:W-:-:S05]  /*1a00*/  ISETP.GT.AND P5, PT, R0, 0x19, PT ;  /* 0x000000190000780c */ /* 0x000fca0003fa4270 */
[----:B------:R-:W3:Y:S01]  /*1a10*/  MUFU.TANH R37, R37 ;  /* 0x0000002500257308 */ /* 0x000ee20000002400 */
[----:B-1----:R-:W-:-:S04]  /*1a20*/  FSEL R36, R36, -INF , P6 ;  /* 0xff80000024247808 */ /* 0x002fc80003000000 */
[----:B------:R-:W-:-:S03]  /*1a30*/  FMNMX.FTZ R4, R36, R21, !PT ;  /* 0x0000001524047209 */ /* 0x000fc60007810000 */
[----:B------:R-:W1:Y:S01]  /*1a40*/  MUFU.TANH R9, R31 ;  /* 0x0000001f00097308 */ /* 0x000e620000002400 */
[----:B--2---:R-:W-:Y:S02]  /*1a50*/  FSEL R5, R5, -INF , P4 ;  /* 0xff80000005057808 */ /* 0x004fe40002000000 */
[----:B------:R-:W-:-:S05]  /*1a60*/  ISETP.GT.AND P4, PT, R0, 0x20, PT ;  /* 0x000000200000780c */ /* 0x000fca0003f84270 */
[----:B------:R-:W2:Y:S01]  /*1a70*/  MUFU.TANH R40, R40 ;  /* 0x0000002800287308 */ /* 0x000ea20000002400 */
[----:B---3--:R-:W-:-:S04]  /*1a80*/  FSEL R37, R37, -INF , P5 ;  /* 0xff80000025257808 */ /* 0x008fc80002800000 */
[----:B------:R-:W-:-:S03]  /*1a90*/  FMNMX.FTZ R21, R37, R4, !PT ;  /* 0x0000000425157209 */ /* 0x000fc60007810000 */
[----:B------:R-:W3:Y:S01]  /*1aa0*/  MUFU.TANH R10, R34 ;  /* 0x00000022000a7308 */ /* 0x000ee20000002400 */
[----:B-1----:R-:W-:Y:S02]  /*1ab0*/  FSEL R9, R9, -INF , P3 ;  /* 0xff80000009097808 */ /* 0x002fe40001800000 */
[----:B------:R-:W-:-:S05]  /*1ac0*/  ISETP.GT.AND P3, PT, R0, 0x21, PT ;  /* 0x000000210000780c */ /* 0x000fca0003f64270 */
        /* <DEDUP_REMOVED lines=88> */
[----:B-1----:R-:W-:-:S04]  /*2050*/  FSEL R69, R69, -INF , P1 ;  /* 0xff80000045457808 */ /* 0x002fc80000800000 */
[----:B------:R-:W-:-:S03]  /*2060*/  FMNMX.FTZ R4, R69, R0, !PT ;  /* 0x0000000045047209 */ /* 0x000fc60007810000 */
[----:B------:R-:W1:Y:S01]  /*2070*/  MUFU.TANH R66, R66 ;  /* 0x0000004200427308 */ /* 0x000e620000002400 */
[----:B--2---:R-:W-:Y:S01]  /*2080*/  FSEL R62, R62, -INF , P6 ;  /* 0xff8000003e3e7808 */ /* 0x004fe20003000000 */
[----:B------:R-:W2:Y:S06]  /*2090*/  SHFL.BFLY PT, R21, R4, 0x2, 0x1f ;  /* 0x0c401f0004157f89 */ /* 0x000eac00000e0000 */
[----:B------:R-:W4:Y:S01]  /*20a0*/  MUFU.TANH R67, R67 ;  /* 0x0000004300437308 */ /* 0x000f220000002400 */
[----:B---3--:R-:W-:-:S07]  /*20b0*/  FSEL R63, R63, -INF , P5 ;  /* 0xff8000003f3f7808 */ /* 0x008fce0002800000 */
[----:B------:R-:W3:Y:S01]  /*20c0*/  MUFU.TANH R70, R70 ;  /* 0x0000004600467308 */ /* 0x000ee20000002400 */
[----:B-1----:R-:W-:-:S07]  /*20d0*/  FSEL R66, R66, -INF , P4 ;  /* 0xff80000042427808 */ /* 0x002fce0002000000 */
[----:B------:R-:W1:Y:S01]  /*20e0*/  MUFU.TANH R71, R71 ;  /* 0x0000004700477308 */ /* 0x000e620000002400 */
[----:B----4-:R-:W-:Y:S02]  /*20f0*/  FSEL R67, R67, -INF , P3 ;  /* 0xff80000043437808 */ /* 0x010fe40001800000 */
[----:B--2---:R-:W-:Y:S02]  /*2100*/  FMNMX.FTZ R21, R4, R21, !PT ;  /* 0x0000001504157209 */ /* 0x004fe40007810000 */
[----:B------:R-:W-:-:S03]  /*2110*/  FMNMX.FTZ R4, R3, R6, !PT ;  /* 0x0000000603047209 */ /* 0x000fc60007810000 */
[----:B------:R-:W2:Y:S01]  /*2120*/  SHFL.BFLY PT, R0, R21, 0x1, 0x1f ;  /* 0x0c201f0015007f89 */ /* 0x000ea200000e0000 */
[----:B------:R-:W-:Y:S02]  /*2130*/  FMNMX.FTZ R4, R5, R4, !PT ;  /* 0x0000000405047209 */ /* 0x000fe40007810000 */
[----:B---3--:R-:W-:Y:S02]  /*2140*/  FSEL R70, R70, -INF , P2 ;  /* 0xff80000046467808 */ /* 0x008fe40001000000 */
[----:B-1----:R-:W-:Y:S02]  /*2150*/  FSEL R71, R71, -INF , P1 ;  /* 0xff80000047477808 */ /* 0x002fe40000800000 */
[----:B--2---:R-:W-:Y:S02]  /*2160*/  FMNMX.FTZ R0, R21, R0, !PT ;  /* 0x0000000015007209 */ /* 0x004fe40007810000 */
[----:B------:R-:W-:Y:S02]  /*2170*/  FMNMX.FTZ R21, R9, R4, !PT ;  /* 0x0000000409157209 */ /* 0x000fe40007810000 */
[C---:B------:R-:W-:Y:S01]  /*2180*/  FSETP.NEU.FTZ.AND P0, PT, R0.reuse, -INF , PT ;  /* 0xff8000000000780b */ /* 0x040fe20003f1d000 */
[----:B------:R-:W-:Y:S01]  /*2190*/  FMUL.FTZ R20, R0, UR10 ;  /* 0x0000000a00147c20 */ /* 0x000fe20008410000 */
[----:B------:R-:W-:-:S04]  /*21a0*/  FMNMX.FTZ R4, R10, R21, !PT ;  /* 0x000000150a047209 */ /* 0x000fc80007810000 */
[----:B------:R-:W-:Y:S02]  /*21b0*/  FMNMX.FTZ R21, R11, R4, !PT ;  /* 0x000000040b157209 */ /* 0x000fe40007810000 */
[----:B------:R-:W-:Y:S02]  /*21c0*/  FSEL R20, R20, RZ, P0 ;  /* 0x000000ff14147208 */ /* 0x000fe40000000000 */
[----:B------:R-:W-:Y:S02]  /*21d0*/  FMNMX.FTZ R4, R12, R21, !PT ;  /* 0x000000150c047209 */ /* 0x000fe40007810000 */
[----:B------:R-:W-:Y:S01]  /*21e0*/  ISETP.NE.AND P0, PT, R23, RZ, PT ;  /* 0x000000ff1700720c */ /* 0x000fe20003f05270 */
[--C-:B------:R-:W-:Y:S01]  /*21f0*/  FFMA.FTZ R24, R24, UR10, -R20.reuse ;  /* 0x0000000a18187c23 */ /* 0x100fe20008010814 */
[----:B------:R-:W-:Y:S01]  /*2200*/  FMNMX.FTZ R21, R13, R4, !PT ;  /* 0x000000040d157209 */ /* 0x000fe20007810000 */
[--C-:B------:R-:W-:Y:S01]  /*2210*/  FFMA.FTZ R25, R25, UR10, -R20.reuse ;  /* 0x0000000a19197c23 */ /* 0x100fe20008010814 */
[--C-:B------:R-:W-:Y:S01]  /*2220*/  FFMA.FTZ R28, R28, UR10, -R20.reuse ;  /* 0x0000000a1c1c7c23 */ /* 0x100fe20008010814 */
[--C-:B------:R-:W-:Y:S01]  /*2230*/  FFMA.FTZ R29, R29, UR10, -R20.reuse ;  /* 0x0000000a1d1d7c23 */ /* 0x100fe20008010814 */
[----:B------:R-:W-:Y:S01]  /*2240*/  FMNMX.FTZ R4, R14, R21, !PT ;  /* 0x000000150e047209 */ /* 0x000fe20007810000 */
[----:B------:R-:W-:Y:S01]  /*2250*/  MUFU.EX2 R24, R24 ;  /* 0x0000001800187308 */ /* 0x000fe20000000800 */
[--C-:B------:R-:W-:Y:S01]  /*2260*/  FFMA.FTZ R32, R32, UR10, -R20.reuse ;  /* 0x0000000a20207c23 */ /* 0x100fe20008010814 */
[--C-:B------:R-:W-:Y:S01]  /*2270*/  FFMA.FTZ R33, R33, UR10, -R20.reuse ;  /* 0x0000000a21217c23 */ /* 0x100fe20008010814 */
[----:B------:R-:W-:Y:S01]  /*2280*/  FMNMX.FTZ R21, R15, R4, !PT ;  /* 0x000000040f157209 */ /* 0x000fe20007810000 */
[--C-:B------:R-:W-:Y:S01]  /*2290*/  FFMA.FTZ R36, R36, UR10, -R20.reuse ;  /* 0x0000000a24247c23 */ /* 0x100fe20008010814 */
[--C-:B------:R-:W-:Y:S01]  /*22a0*/  FFMA.FTZ R37, R37, UR10, -R20.reuse ;  /* 0x0000000a25257c23 */ /* 0x100fe20008010814 */
[--C-:B------:R-:W-:Y:S01]  /*22b0*/  FFMA.FTZ R40, R40, UR10, -R20.reuse ;  /* 0x0000000a28287c23 */ /* 0x100fe20008010814 */
[----:B------:R-:W-:Y:S01]  /*22c0*/  FMNMX.FTZ R4, R46, R21, !PT ;  /* 0x000000152e047209 */ /* 0x000fe20007810000 */
[----:B------:R-:W1:Y:S01]  /*22d0*/  MUFU.EX2 R25, R25 ;  /* 0x0000001900197308 */ /* 0x000e620000000800 */
[--C-:B------:R-:W-:Y:S01]  /*22e0*/  FFMA.FTZ R41, R41, UR10, -R20.reuse ;  /* 0x0000000a29297c23 */ /* 0x100fe20008010814 */
        /* <DEDUP_REMOVED lines=14> */
[----:B------:R-:W2:Y:S01]  /*23d0*/  MUFU.EX2 R29, R29 ;  /* 0x0000001d001d7308 */ /* 0x000ea20000000800 */
[--C-:B------:R-:W-:Y:S01]  /*23e0*/  FFMA.FTZ R61, R61, UR10, -R20.reuse ;  /* 0x0000000a3d3d7c23 */ /* 0x100fe20008010814 */
[--C-:B------:R-:W-:Y:S01]  /*23f0*/  FFMA.FTZ R64, R64, UR10, -R20.reuse ;  /* 0x0000000a40407c23 */ /* 0x100fe20008010814 */
[----:B------:R-:W-:Y:S01]  /*2400*/  FMNMX.FTZ R21, R55, R4, !PT ;  /* 0x0000000437157209 */ /* 0x000fe20007810000 */
[--C-:B------:R-:W-:Y:S01]  /*2410*/  FFMA.FTZ R65, R65, UR10, -R20.reuse ;  /* 0x0000000a41417c23 */ /* 0x100fe20008010814 */
[--C-:B------:R-:W-:Y:S01]  /*2420*/  FFMA.FTZ R68, R68, UR10, -R20.reuse ;  /* 0x0000000a44447c23 */ /* 0x100fe20008010814 */
[----:B------:R-:W-:Y:S01]  /*2430*/  FFMA.FTZ R20, R69, UR10, -R20 ;  /* 0x0000000a45147c23 */ /* 0x000fe20008010814 */
[----:B------:R-:W-:Y:S01]  /*2440*/  FMNMX.FTZ R4, R58, R21, !PT ;  /* 0x000000153a047209 */ /* 0x000fe20007810000 */
[----:B------:R-:W-:Y:S01]  /*2450*/  MUFU.EX2 R32, R32 ;  /* 0x0000002000207308 */ /* 0x000fe20000000800 */
[----:B-1----:R-:W-:-:S02]  /*2460*/  F2FP.BF16.F32.PACK_AB R152, R25, R24 ;  /* 0x000000181998723e */ /* 0x002fc400000010ff */
[----:B------:R-:W-:-:S04]  /*2470*/  FMNMX.FTZ R21, R59, R4, !PT ;  /* 0x000000043b157209 */ /* 0x000fc80007810000 */
[----:B------:R-:W-:Y:S01]  /*2480*/  FMNMX.FTZ R4, R62, R21, !PT ;  /* 0x000000153e047209 */ /* 0x000fe20007810000 */
[----:B------:R-:W1:Y:S01]  /*2490*/  MUFU.EX2 R33, R33 ;  /* 0x0000002100217308 */ /* 0x000e620000000800 */
[----:B--2---:R-:W-:Y:S02]  /*24a0*/  F2FP.BF16.F32.PACK_AB R154, R29, R28 ;  /* 0x0000001c1d9a723e */ /* 0x004fe400000010ff */
[----:B------:R-:W-:-:S04]  /*24b0*/  FMNMX.FTZ R21, R63, R4, !PT ;  /* 0x000000043f157209 */ /* 0x000fc80007810000 */
[----:B------:R-:W-:Y:S01]  /*24c0*/  FMNMX.FTZ R4, R66, R21, !PT ;  /* 0x0000001542047209 */ /* 0x000fe20007810000 */
[----:B------:R-:W-:Y:S03]  /*24d0*/  MUFU.EX2 R36, R36 ;  /* 0x0000002400247308 */ /* 0x000fe60000000800 */
[----:B------:R-:W-:-:S04]  /*24e0*/  FMNMX.FTZ R21, R67, R4, !PT ;  /* 0x0000000443157209 */ /* 0x000fc80007810000 */
[----:B------:R-:W-:Y:S01]  /*24f0*/  FMNMX.FTZ R4, R70, R21, !PT ;  /* 0x0000001546047209 */ /* 0x000fe20007810000 */
[----:B------:R-:W2:Y:S01]  /*2500*/  MUFU.EX2 R37, R37 ;  /* 0x0000002500257308 */ /* 0x000ea20000000800 */
[----:B-1----:R-:W-:Y:S02]  /*2510*/  F2FP.BF16.F32.PACK_AB R156, R33, R32 ;  /* 0x00000020219c723e */ /* 0x002fe400000010ff */
[----:B------:R-:W-:-:S05]  /*2520*/  FMNMX.FTZ R4, R71, R4, !PT ;  /* 0x0000000447047209 */ /* 0x000fca0007810000 */
[----:B------:R-:W1:Y:S01]  /*2530*/  SHFL.BFLY PT, R21, R4, 0x2, 0x1f ;  /* 0x0c401f0004157f89 */ /* 0x000e6200000e0000 */
[----:B------:R-:W-:Y:S08]  /*2540*/  MUFU.EX2 R40, R40 ;  /* 0x0000002800287308 */ /* 0x000ff00000000800 */
[----:B------:R-:W3:Y:S01]  /*2550*/  MUFU.EX2 R41, R41 ;  /* 0x0000002900297308 */ /* 0x000ee20000000800 */
[----:B--2---:R-:W-:-:S07]  /*2560*/  F2FP.BF16.F32.PACK_AB R158, R37, R36 ;  /* 0x00000024259e723e */ /* 0x004fce00000010ff */
[----:B------:R-:W-:Y:S01]  /*2570*/  MUFU.EX2 R44, R44 ;  /* 0x0000002c002c7308 */ /* 0x000fe20000000800 */
[----:B-1----:R-:W-:-:S07]  /*2580*/  FMNMX.FTZ R21, R4, R21, !PT ;  /* 0x0000001504157209 */ /* 0x002fce0007810000 */
[----:B------:R-:W1:Y:S01]  /*2590*/  MUFU.EX2 R45, R45 ;  /* 0x0000002d002d7308 */ /* 0x000e620000000800 */
[----:B---3--:R-:W-:Y:S01]  /*25a0*/  F2FP.BF16.F32.PACK_AB R160, R41, R40 ;  /* 0x0000002829a0723e */ /* 0x008fe200000010ff */
[----:B------:R-:W2:Y:S06]  /*25b0*/  SHFL.BFLY PT, R4, R21, 0x1, 0x1f ;  /* 0x0c201f0015047f89 */ /* 0x000eac00000e0000 */
[----:B------:R-:W-:Y:S08]  /*25c0*/  MUFU.EX2 R48, R48 ;  /* 0x0000003000307308 */ /* 0x000ff00000000800 */
[----:B------:R-:W3:Y:S01]  /*25d0*/  MUFU.EX2 R49, R49 ;  /* 0x0000003100317308 */ /* 0x000ee20000000800 */
[----:B-1----:R-:W-:-:S07]  /*25e0*/  F2FP.BF16.F32.PACK_AB R162, R45, R44 ;  /* 0x0000002c2da2723e */ /* 0x002fce00000010ff */
[----:B------:R-:W-:Y:S01]  /*25f0*/  MUFU.EX2 R52, R52 ;  /* 0x0000003400347308 */ /* 0x000fe20000000800 */
[----:B--2---:R-:W-:-:S04]  /*2600*/  FMNMX.FTZ R4, R21, R4, !PT ;  /* 0x0000000415047209 */ /* 0x004fc80007810000 */
[C---:B------:R-:W-:Y:S01]  /*2610*/  FSETP.NEU.FTZ.AND P1, PT, R4.reuse, -INF , PT ;  /* 0xff8000000400780b */ /* 0x040fe20003f3d000 */
[----:B------:R-:W-:Y:S02]  /*2620*/  FMUL.FTZ R21, R4, UR10 ;  /* 0x0000000a04157c20 */ /* 0x000fe40008410000 */
[----:B------:R-:W1:Y:S01]  /*2630*/  MUFU.EX2 R53, R53 ;  /* 0x0000003500357308 */ /* 0x000e620000000800 */
[----:B---3--:R-:W-:Y:S02]  /*2640*/  F2FP.BF16.F32.PACK_AB R164, R49, R48 ;  /* 0x0000003031a4723e */ /* 0x008fe400000010ff */
[----:B------:R-:W-:Y:S02]  /*2650*/  FSEL R26, R21, RZ, P1 ;  /* 0x000000ff151a7208 */ /* 0x000fe40000800000 */
[----:B------:R-:W-:Y:S02]  /*2660*/  ISETP.NE.AND P1, PT, R72, RZ, PT ;  /* 0x000000ff4800720c */ /* 0x000fe40003f25270 */
[----:B------:R-:W2:Y:S01]  /*2670*/  S2R R72, SR_TID.X ;  /* 0x0000000000487919 */ /* 0x000ea20000002100 */
[--C-:B------:R-:W-:Y:S01]  /*2680*/  FFMA.FTZ R3, R3, UR10, -R26.reuse ;  /* 0x0000000a03037c23 */ /* 0x100fe2000801081a */
[--C-:B------:R-:W-:Y:S01]  /*2690*/  FFMA.FTZ R6, R6, UR10, -R26.reuse ;  /* 0x0000000a06067c23 */ /* 0x100fe2000801081a */
[--C-:B------:R-:W-:Y:S01]  /*26a0*/  FFMA.FTZ R5, R5, UR10, -R26.reuse ;  /* 0x0000000a05057c23 */ /* 0x100fe2000801081a */
[--C-:B------:R-:W-:Y:S01]  /*26b0*/  FFMA.FTZ R9, R9, UR10, -R26.reuse ;  /* 0x0000000a09097c23 */ /* 0x100fe2000801081a */
[----:B------:R3:W-:Y:S01]  /*26c0*/  MUFU.EX2 R153, R3 ;  /* 0x0000000300997308 */ /* 0x0007e20000000800 */
[--C-:B------:R-:W-:Y:S01]  /*26d0*/  FFMA.FTZ R10, R10, UR10, -R26.reuse ;  /* 0x0000000a0a0a7c23 */ /* 0x100fe2000801081a */
[--C-:B------:R-:W-:Y:S01]  /*26e0*/  FFMA.FTZ R11, R11, UR10, -R26.reuse ;  /* 0x0000000a0b0b7c23 */ /* 0x100fe2000801081a */
[--C-:B------:R-:W-:Y:S01]  /*26f0*/  FFMA.FTZ R12, R12, UR10, -R26.reuse ;  /* 0x0000000a0c0c7c23 */ /* 0x100fe2000801081a */
[--C-:B------:R-:W-:Y:S01]  /*2700*/  FFMA.FTZ R13, R13, UR10, -R26.reuse ;  /* 0x0000000a0d0d7c23 */ /* 0x100fe2000801081a */
[--C-:B------:R-:W-:Y:S01]  /*2710*/  FFMA.FTZ R14, R14, UR10, -R26.reuse ;  /* 0x0000000a0e0e7c23 */ /* 0x100fe2000801081a */
[--C-:B------:R-:W-:Y:S01]  /*2720*/  FFMA.FTZ R15, R15, UR10, -R26.reuse ;  /* 0x0000000a0f0f7c23 */ /* 0x100fe2000801081a */
[--C-:B------:R-:W-:Y:S01]  /*2730*/  FFMA.FTZ R46, R46, UR10, -R26.reuse ;  /* 0x0000000a2e2e7c23 */ /* 0x100fe2000801081a */
[----:B------:R4:W5:Y:S01]  /*2740*/  MUFU.EX2 R30, R6 ;  /* 0x00000006001e7308 */ /* 0x0009620000000800 */
[----:B---3--:R-:W-:Y:S01]  /*2750*/  FADD.FTZ R3, R24, R25 ;  /* 0x0000001918037221 */ /* 0x008fe20000010000 */
[--C-:B------:R-:W-:Y:S01]  /*2760*/  FFMA.FTZ R47, R47, UR10, -R26.reuse ;  /* 0x0000000a2f2f7c23 */ /* 0x100fe2000801081a */
[--C-:B------:R-:W-:Y:S01]  /*2770*/  FFMA.FTZ R50, R50, UR10, -R26.reuse ;  /* 0x0000000a32327c23 */ /* 0x100fe2000801081a */
[--C-:B------:R-:W-:Y:S01]  /*2780*/  FFMA.FTZ R51, R51, UR10, -R26.reuse ;  /* 0x0000000a33337c23 */ /* 0x100fe2000801081a */
[--C-:B------:R-:W-:Y:S01]  /*2790*/  FFMA.FTZ R54, R54, UR10, -R26.reuse ;  /* 0x0000000a36367c23 */ /* 0x100fe2000801081a */
[--C-:B------:R-:W-:Y:S01]  /*27a0*/  FFMA.FTZ R55, R55, UR10, -R26.reuse ;  /* 0x0000000a37377c23 */ /* 0x100fe2000801081a */
[--C-:B------:R-:W-:Y:S01]  /*27b0*/  FFMA.FTZ R58, R58, UR10, -R26.reuse ;  /* 0x0000000a3a3a7c23 */ /* 0x100fe2000801081a */
[----:B------:R3:W0:Y:S01]  /*27c0*/  MUFU.EX2 R155, R5 ;  /* 0x00000005009b7308 */ /* 0x0006220000000800 */
[----:B----4-:R-:W-:Y:S01]  /*27d0*/  FADD.FTZ R6, R28, R3 ;  /* 0x000000031c067221 */ /* 0x010fe20000010000 */
[--C-:B------:R-:W-:Y:S01]  /*27e0*/  FFMA.FTZ R59, R59, UR10, -R26.reuse ;  /* 0x0000000a3b3b7c23 */ /* 0x100fe2000801081a */
[--C-:B------:R-:W-:Y:S01]  /*27f0*/  FFMA.FTZ R62, R62, UR10, -R26.reuse ;  /* 0x0000000a3e3e7c23 */ /* 0x100fe2000801081a */
[----:B------:R-:W-:Y:S01]  /*2800*/  FFMA.FTZ R63, R63, UR10, -R26 ;  /* 0x0000000a3f3f7c23 */ /* 0x000fe2000801081a */
[----:B------:R-:W-:Y:S01]  /*2810*/  FADD.FTZ R3, R29, R6 ;  /* 0x000000061d037221 */ /* 0x000fe20000010000 */
[--C-:B------:R-:W-:Y:S01]  /*2820*/  FFMA.FTZ R66, R66, UR10, -R26.reuse ;  /* 0x0000000a42427c23 */ /* 0x100fe2000801081a */
[--C-:B------:R-:W-:Y:S01]  /*2830*/  FFMA.FTZ R67, R67, UR10, -R26.reuse ;  /* 0x0000000a43437c23 */ /* 0x100fe2000801081a */
[----:B------:R4:W0:Y:S01]  /*2840*/  MUFU.EX2 R34, R9 ;  /* 0x0000000900227308 */ /* 0x0008220000000800 */
[----:B------:R-:W-:Y:S01]  /*2850*/  FADD.FTZ R6, R32, R3 ;  /* 0x0000000320067221 */ /* 0x000fe20000010000 */
[----:B------:R-:W-:Y:S01]  /*2860*/  FFMA.FTZ R70, R70, UR10, -R26 ;  /* 0x0000000a46467c23 */ /* 0x000fe2000801081a */
[----:B--2---:R-:W-:Y:S01]  /*2870*/  SHF.R.U32.HI R72, RZ, 0x7, R72 ;  /* 0x00000007ff487819 */ /* 0x004fe20000011648 */
[----:B------:R-:W-:Y:S01]  /*2880*/  FFMA.FTZ R26, R71, UR10, -R26 ;  /* 0x0000000a471a7c23 */ /* 0x000fe2000801081a */
[----:B---3--:R-:W-:Y:S01]  /*2890*/  FADD.FTZ R5, R33, R6 ;  /* 0x0000000621057221 */ /* 0x008fe20000010000 */
[----:B-1----:R-:W-:-:S02]  /*28a0*/  F2FP.BF16.F32.PACK_AB R166, R53, R52 ;  /* 0x0000003435a6723e */ /* 0x002fc400000010ff */
[----:B------:R-:W1:Y:S01]  /*28b0*/  MUFU.EX2 R10, R10 ;  /* 0x0000000a000a7308 */ /* 0x000e620000000800 */
[----:B----4-:R-:W-:Y:S01]  /*28c0*/  IMAD.U32 R9, RZ, RZ, UR21 ;  /* 0x00000015ff097e24 */ /* 0x010fe2000f8e00ff */
[----:B------:R-:W-:-:S06]  /*28d0*/  IADD3 R6, -R72, 0xb, RZ ;  /* 0x0000000b48067810 */ /* 0x000fcc0007ffe1ff */
[----:B------:R5:W-:Y:S08]  /*28e0*/  MUFU.EX2 R21, R20 ;  /* 0x0000001400157308 */ /* 0x000bf00000000800 */
[----:B------:R-:W2:Y:S01]  /*28f0*/  MUFU.EX2 R11, R11 ;  /* 0x0000000b000b7308 */ /* 0x000ea20000000800 */
[----:B-----5:R-:W-:Y:S01]  /*2900*/  FADD.FTZ R20, R153, R30 ;  /* 0x0000001e99147221 */ /* 0x020fe20000010000 */
[----:B------:R-:W-:-:S03]  /*2910*/  F2FP.BF16.F32.PACK_AB R153, R30, R153 ;  /* 0x000000991e99723e */ /* 0x000fc600000010ff */
[----:B0-----:R-:W-:Y:S01]  /*2920*/  FADD.FTZ R3, R155, R20 ;  /* 0x000000149b037221 */ /* 0x001fe20000010000 */
[----:B------:R-:W-:Y:S01]  /*2930*/  FADD.FTZ R20, R36, R5 ;  /* 0x0000000524147221 */ /* 0x000fe20000010000 */
[C---:B------:R-:W-:Y:S01]  /*2940*/  F2FP.BF16.F32.PACK_AB R155, R34.reuse, R155 ;  /* 0x0000009b229b723e */ /* 0x040fe200000010ff */
[----:B------:R-:W0:Y:S01]  /*2950*/  MUFU.EX2 R12, R12 ;  /* 0x0000000c000c7308 */ /* 0x000e220000000800 */
[----:B------:R-:W-:Y:S01]  /*2960*/  FADD.FTZ R5, R34, R3 ;  /* 0x0000000322057221 */ /* 0x000fe20000010000 */
[----:B------:R-:W-:Y:S01]  /*2970*/  FADD.FTZ R23, R37, R20 ;  /* 0x0000001425177221 */ /* 0x000fe20000010000 */
[----:B------:R-:W-:Y:S02]  /*2980*/  @!P1 VIADD R3, R9, 0x22840 ;  /* 0x0002284009039836 */ /* 0x000fe40000000000 */
[----:B-1----:R-:W-:Y:S01]  /*2990*/  FADD.FTZ R20, R10, R5 ;  /* 0x000000050a147221 */ /* 0x002fe20000010000 */
[----:B------:R-:W-:Y:S02]  /*29a0*/  FADD.FTZ R38, R40, R23 ;  /* 0x0000001728267221 */ /* 0x000fe40000010000 */
[----:B------:R-:W1:Y:S01]  /*29b0*/  MUFU.EX2 R13, R13 ;  /* 0x0000000d000d7308 */ /* 0x000e620000000800 */
[----:B--2---:R-:W-:Y:S01]  /*29c0*/  FADD.FTZ R5, R11, R20 ;  /* 0x000000140b057221 */ /* 0x004fe20000010000 */
[----:B------:R-:W-:Y:S01]  /*29d0*/  @!P1 PRMT R3, RZ, 0x654, R3 ;  /* 0x00000654ff039816 */ /* 0x000fe20000000003 */
[----:B------:R2:W-:Y:S06]  /*29e0*/  BAR.ARV R6, 0x100 ;  /* 0x000400060000751d */ /* 0x0005ec0000002000 */
[----:B------:R-:W3:Y:S01]  /*29f0*/  MUFU.EX2 R14, R14 ;  /* 0x0000000e000e7308 */ /* 0x000ee20000000800 */
[----:B0-----:R-:W-:Y:S01]  /*2a00*/  FADD.FTZ R20, R12, R5 ;  /* 0x000000050c147221 */ /* 0x001fe20000010000 */
[----:B------:R0:W-:Y:S01]  /*2a10*/  @!P1 SYNCS.ARRIVE.TRANS64.RED.A1T0 RZ, [R3+URZ], RZ ;  /* 0x000000ff03ff99a7 */ /* 0x0001e2000810043f */
[----:B------:R-:W-:Y:S01]  /*2a20*/  FADD.FTZ R23, R41, R38 ;  /* 0x0000002629177221 */ /* 0x000fe20000010000 */
[----:B------:R-:W-:-:S03]  /*2a30*/  F2FP.BF16.F32.PACK_AB R157, R11, R10 ;  /* 0x0000000a0b9d723e */ /* 0x000fc600000010ff */
[----:B------:R-:W-:Y:S01]  /*2a40*/  FADD.FTZ R38, R44, R23 ;  /* 0x000000172c267221 */ /* 0x000fe20000010000 */
[----:B------:R-:W0:Y:S01]  /*2a50*/  MUFU.EX2 R15, R15 ;  /* 0x0000000f000f7308 */ /* 0x000e220000000800 */
[C---:B-1----:R-:W-:Y:S01]  /*2a60*/  FADD.FTZ R5, R13.reuse, R20 ;  /* 0x000000140d057221 */ /* 0x042fe20000010000 */
[----:B------:R-:W-:Y:S01]  /*2a70*/  F2FP.BF16.F32.PACK_AB R159, R13, R12 ;  /* 0x0000000c0d9f723e */ /* 0x000fe200000010ff */
[----:B------:R-:W-:-:S04]  /*2a80*/  FADD.FTZ R23, R45, R38 ;  /* 0x000000262d177221 */ /* 0x000fc80000010000 */
[----:B------:R-:W-:Y:S01]  /*2a90*/  FADD.FTZ R38, R48, R23 ;  /* 0x0000001730267221 */ /* 0x000fe20000010000 */
[----:B------:R-:W1:Y:S01]  /*2aa0*/  MUFU.EX2 R46, R46 ;  /* 0x0000002e002e7308 */ /* 0x000e620000000800 */
[----:B---3--:R-:W-:Y:S02]  /*2ab0*/  FADD.FTZ R20, R14, R5 ;  /* 0x000000050e147221 */ /* 0x008fe40000010000 */
[----:B------:R-:W-:-:S04]  /*2ac0*/  FADD.FTZ R5, R49, R38 ;  /* 0x0000002631057221 */ /* 0x000fc80000010000 */
[----:B------:R-:W-:Y:S01]  /*2ad0*/  FADD.FTZ R38, R52, R5 ;  /* 0x0000000534267221 */ /* 0x000fe20000010000 */
[----:B------:R-:W3:Y:S01]  /*2ae0*/  MUFU.EX2 R47, R47 ;  /* 0x0000002f002f7308 */ /* 0x000ee20000000800 */
[C---:B0-----:R-:W-:Y:S01]  /*2af0*/  FADD.FTZ R3, R15.reuse, R20 ;  /* 0x000000140f037221 */ /* 0x041fe20000010000 */
[----:B------:R-:W-:Y:S01]  /*2b00*/  F2FP.BF16.F32.PACK_AB R161, R15, R14 ;  /* 0x0000000e0fa1723e */ /* 0x000fe200000010ff */
[----:B------:R-:W-:-:S05]  /*2b10*/  FADD.FTZ R5, R53, R38 ;  /* 0x0000002635057221 */ /* 0x000fca0000010000 */
[----:B------:R-:W0:Y:S01]  /*2b20*/  MUFU.EX2 R50, R50 ;  /* 0x0000003200327308 */ /* 0x000e220000000800 */
[----:B-1----:R-:W-:-:S07]  /*2b30*/  FADD.FTZ R20, R46, R3 ;  /* 0x000000032e147221 */ /* 0x002fce0000010000 */
[----:B------:R-:W1:Y:S01]  /*2b40*/  MUFU.EX2 R51, R51 ;  /* 0x0000003300337308 */ /* 0x000e620000000800 */
[C---:B---3--:R-:W-:Y:S01]  /*2b50*/  FADD.FTZ R3, R47.reuse, R20 ;  /* 0x000000142f037221 */ /* 0x048fe20000010000 */
[----:B------:R-:W-:-:S06]  /*2b60*/  F2FP.BF16.F32.PACK_AB R163, R47, R46 ;  /* 0x0000002e2fa3723e */ /* 0x000fcc00000010ff */
[----:B------:R-:W3:Y:S01]  /*2b70*/  MUFU.EX2 R54, R54 ;  /* 0x0000003600367308 */ /* 0x000ee20000000800 */
[----:B0-----:R-:W-:-:S07]  /*2b80*/  FADD.FTZ R20, R50, R3 ;  /* 0x0000000332147221 */ /* 0x001fce0000010000 */
[----:B------:R-:W0:Y:S01]  /*2b90*/  MUFU.EX2 R55, R55 ;  /* 0x0000003700377308 */ /* 0x000e220000000800 */
[C---:B-1----:R-:W-:Y:S01]  /*2ba0*/  FADD.FTZ R3, R51.reuse, R20 ;  /* 0x0000001433037221 */ /* 0x042fe20000010000 */
[----:B------:R-:W-:-:S06]  /*2bb0*/  F2FP.BF16.F32.PACK_AB R165, R51, R50 ;  /* 0x0000003233a5723e */ /* 0x000fcc00000010ff */
[----:B------:R-:W1:Y:S01]  /*2bc0*/  MUFU.EX2 R58, R58 ;  /* 0x0000003a003a7308 */ /* 0x000e620000000800 */
[----:B---3--:R-:W-:-:S07]  /*2bd0*/  FADD.FTZ R20, R54, R3 ;  /* 0x0000000336147221 */ /* 0x008fce0000010000 */
[----:B------:R-:W3:Y:S01]  /*2be0*/  MUFU.EX2 R56, R56 ;  /* 0x0000003800387308 */ /* 0x000ee20000000800 */
[C---:B0-----:R-:W-:Y:S01]  /*2bf0*/  FADD.FTZ R3, R55.reuse, R20 ;  /* 0x0000001437037221 */ /* 0x041fe20000010000 */
[----:B------:R-:W-:-:S06]  /*2c00*/  F2FP.BF16.F32.PACK_AB R167, R55, R54 ;  /* 0x0000003637a7723e */ /* 0x000fcc00000010ff */
[----:B------:R-:W0:Y:S01]  /*2c10*/  MUFU.EX2 R59, R59 ;  /* 0x0000003b003b7308 */ /* 0x000e220000000800 */
[----:B-1----:R-:W-:-:S07]  /*2c20*/  FADD.FTZ R20, R58, R3 ;  /* 0x000000033a147221 */ /* 0x002fce0000010000 */
[----:B------:R-:W1:Y:S01]  /*2c30*/  MUFU.EX2 R57, R57 ;  /* 0x0000003900397308 */ /* 0x000e620000000800 */
[----:B---3--:R-:W-:-:S07]  /*2c40*/  FADD.FTZ R24, R56, R5 ;  /* 0x0000000538187221 */ /* 0x008fce0000010000 */
[----:B------:R-:W3:Y:S01]  /*2c50*/  MUFU.EX2 R62, R62 ;  /* 0x0000003e003e7308 */ /* 0x000ee20000000800 */
[C---:B0-----:R-:W-:Y:S01]  /*2c60*/  FADD.FTZ R3, R59.reuse, R20 ;  /* 0x000000143b037221 */ /* 0x041fe20000010000 */
[----:B------:R-:W-:-:S06]  /*2c70*/  F2FP.BF16.F32.PACK_AB R169, R59, R58 ;  /* 0x0000003a3ba9723e */ /* 0x000fcc00000010ff */
[----:B------:R-:W0:Y:S01]  /*2c80*/  MUFU.EX2 R60, R60 ;  /* 0x0000003c003c7308 */ /* 0x000e220000000800 */
[C---:B-1----:R-:W-:Y:S01]  /*2c90*/  FADD.FTZ R5, R57.reuse, R24 ;  /* 0x0000001839057221 */ /* 0x042fe20000010000 */
[----:B------:R-:W-:-:S06]  /*2ca0*/  F2FP.BF16.F32.PACK_AB R168, R57, R56 ;  /* 0x0000003839a8723e */ /* 0x000fcc00000010ff */
[----:B------:R-:W1:Y:S01]  /*2cb0*/  MUFU.EX2 R63, R63 ;  /* 0x0000003f003f7308 */ /* 0x000e620000000800 */
[----:B---3--:R-:W-:-:S07]  /*2cc0*/  FADD.FTZ R20, R62, R3 ;  /* 0x000000033e147221 */ /* 0x008fce0000010000 */
[----:B------:R-:W3:Y:S01]  /*2cd0*/  MUFU.EX2 R61, R61 ;  /* 0x0000003d003d7308 */ /* 0x000ee20000000800 */
[----:B0-----:R-:W-:-:S07]  /*2ce0*/  FADD.FTZ R24, R60, R5 ;  /* 0x000000053c187221 */ /* 0x001fce0000010000 */
[----:B------:R-:W0:Y:S01]  /*2cf0*/  MUFU.EX2 R66, R66 ;  /* 0x0000004200427308 */ /* 0x000e220000000800 */
[C---:B-1----:R-:W-:Y:S01]  /*2d00*/  FADD.FTZ R3, R63.reuse, R20 ;  /* 0x000000143f037221 */ /* 0x042fe20000010000 */
[----:B------:R-:W-:-:S06]  /*2d10*/  F2FP.BF16.F32.PACK_AB R171, R63, R62 ;  /* 0x0000003e3fab723e */ /* 0x000fcc00000010ff */
[----:B------:R-:W1:Y:S01]  /*2d20*/  MUFU.EX2 R64, R64 ;  /* 0x0000004000407308 */ /* 0x000e620000000800 */
[C---:B---3--:R-:W-:Y:S01]  /*2d30*/  FADD.FTZ R5, R61.reuse, R24 ;  /* 0x000000183d057221 */ /* 0x048fe20000010000 */
[----:B------:R-:W-:-:S06]  /*2d40*/  F2FP.BF16.F32.PACK_AB R170, R61, R60 ;  /* 0x0000003c3daa723e */ /* 0x000fcc00000010ff */
[----:B------:R-:W3:Y:S01]  /*2d50*/  MUFU.EX2 R67, R67 ;  /* 0x0000004300437308 */ /* 0x000ee20000000800 */
[----:B0-----:R-:W-:-:S07]  /*2d60*/  FADD.FTZ R20, R66, R3 ;  /* 0x0000000342147221 */ /* 0x001fce0000010000 */
[----:B------:R-:W0:Y:S01]  /*2d70*/  MUFU.EX2 R65, R65 ;  /* 0x0000004100417308 */ /* 0x000e220000000800 */
[----:B-1----:R-:W-:-:S07]  /*2d80*/  FADD.FTZ R24, R64, R5 ;  /* 0x0000000540187221 */ /* 0x002fce0000010000 */
[----:B------:R-:W1:Y:S01]  /*2d90*/  MUFU.EX2 R70, R70 ;  /* 0x0000004600467308 */ /* 0x000e620000000800 */
[C---:B---3--:R-:W-:Y:S01]  /*2da0*/  FADD.FTZ R3, R67.reuse, R20 ;  /* 0x0000001443037221 */ /* 0x048fe20000010000 */
[----:B------:R-:W-:-:S06]  /*2db0*/  F2FP.BF16.F32.PACK_AB R173, R67, R66 ;  /* 0x0000004243ad723e */ /* 0x000fcc00000010ff */
[----:B------:R-:W3:Y:S01]  /*2dc0*/  MUFU.EX2 R68, R68 ;  /* 0x0000004400447308 */ /* 0x000ee20000000800 */
[C---:B0-----:R-:W-:Y:S01]  /*2dd0*/  FADD.FTZ R5, R65.reuse, R24 ;  /* 0x0000001841057221 */ /* 0x041fe20000010000 */
[----:B------:R-:W-:-:S06]  /*2de0*/  F2FP.BF16.F32.PACK_AB R172, R65, R64 ;  /* 0x0000004041ac723e */ /* 0x000fcc00000010ff */
[----:B------:R-:W0:Y:S01]  /*2df0*/  MUFU.EX2 R175, R26 ;  /* 0x0000001a00af7308 */ /* 0x000e220000000800 */
[----:B-1----:R-:W-:Y:S01]  /*2e00*/  FADD.FTZ R10, R70, R3 ;  /* 0x00000003460a7221 */ /* 0x002fe20000010000 */
[----:B---3--:R-:W-:Y:S01]  /*2e10*/  FADD.FTZ R24, R68, R5 ;  /* 0x0000000544187221 */ /* 0x008fe20000010000 */
[----:B------:R-:W-:-:S03]  /*2e20*/  F2FP.BF16.F32.PACK_AB R174, R21, R68 ;  /* 0x0000004415ae723e */ /* 0x000fc600000010ff */
[----:B------:R-:W-:Y:S01]  /*2e30*/  FADD.FTZ R5, R21, R24 ;  /* 0x0000001815057221 */ /* 0x000fe20000010000 */
[C---:B0-----:R-:W-:Y:S01]  /*2e40*/  FADD.FTZ R3, R175.reuse, R10 ;  /* 0x0000000aaf037221 */ /* 0x041fe20000010000 */
[----:B------:R-:W-:Y:S01]  /*2e50*/  F2FP.BF16.F32.PACK_AB R175, R175, R70 ;  /* 0x00000046afaf723e */ /* 0x000fe200000010ff */
[----:B--2---:R-:W-:Y:S06]  /*2e60*/  @!P0 BRA `(.L_x_15) ;  /* 0x0000000000048947 */ /* 0x004fec0003800000 */
[----:B------:R-:W-:Y:S01]  /*2e70*/  BPT.TRAP 0x1 ;  /* 0x000000040000795c */ /* 0x000fe20000300000 */
.L_x_15:
[----:B------:R0:W1:Y:S01]  /*2e80*/  SYNCS.PHASECHK.TRANS64.TRYWAIT P2, [UR21+0x22850], R8 ;  /* 0x02285008ff0075a7 */ /* 0x0000620008040155 */
[----:B------:R-:W-:Y:S05]  /*2e90*/  @!P0 BRA `(.L_x_16) ;  /* 0x0000000000048947 */ /* 0x000fea0003800000 */
[----:B------:R-:W-:Y:S01]  /*2ea0*/  BPT.TRAP 0x1 ;  /* 0x000000040000795c */ /* 0x000fe20000300000 */
.L_x_16:
[----:B-1----:R-:W-:Y:S05]  /*2eb0*/  @P2 BRA `(.L_x_17) ;  /* 0x0000000000082947 */ /* 0x002fea0003800000 */
[----:B------:R-:W1:Y:S02]  /*2ec0*/  SYNCS.PHASECHK.TRANS64.TRYWAIT P2, [UR21+0x22850], R8 ;  /* 0x02285008ff0075a7 */ /* 0x000e640008040155 */
[----:B-1----:R-:W-:Y:S05]  /*2ed0*/  @!P2 BRA `(.L_x_18) ;  /* 0x000000900004a947 */ /* 0x002fea0003800000 */
.L_x_17:
[----:B------:R2:W-:Y:S01]  /*2ee0*/  BAR.SYNC.DEFER_BLOCKING R7, 0x100 ;  /* 0x000400070000751d */ /* 0x0005e20000010000 */
[----:B------:R-:W-:Y:S01]  /*2ef0*/  UIADD3 UR45, UR45, 0x400, URZ ;  /* 0x000004002d2d7890 */ /* 0x000fe2000fffe03f */
[----:B-1----:R-:W-:Y:S01]  /*2f00*/  @!P1 VIADD R9, R9, 0x22860 ;  /* 0x0002286009099836 */ /* 0x002fe20000000000 */
[----:B------:R-:W-:Y:S02]  /*2f10*/  UISETP.GE.AND UP0, UPT, UR44, 0x61, UPT ;  /* 0x000000612c00788c */ /* 0x000fe4000bf06270 */
[----:B------:R-:W-:Y:S01]  /*2f20*/  USHF.R.U32.HI UR45, URZ, 0x4, UR45 ;  /* 0x000000043f2d7899 */ /* 0x000fe2000801162d */
[----:B------:R-:W-:Y:S01]  /*2f30*/  UMOV UR7, 0x40000040 ;  /* 0x4000004000077882 */ /* 0x000fe20000000000 */
[----:B------:R-:W-:Y:S02]  /*2f40*/  @!P1 PRMT R9, RZ, 0x654, R9 ;  /* 0x00000654ff099816 */ /* 0x000fe40000000009 */
[----:B------:R-:W-:Y:S01]  /*2f50*/  ULOP3.LUT UR21, UR45, 0x3fff, URZ, 0xc0, !UPT ;  /* 0x00003fff2d157892 */ /* 0x000fe2000f8ec03f */
[----:B------:R-:W-:-:S03]  /*2f60*/  PLOP3.LUT P2, PT, PT, PT, UP0, 0x80, 0x0 ;  /* 0x000000000000781c */ /* 0x000fc60003f4f008 */
[----:B------:R-:W-:-:S04]  /*2f70*/  ULOP3.LUT UR21, UR21, 0x3000000, URZ, 0xfc, !UPT ;  /* 0x0300000015157892 */ /* 0x000fc8000f8efc3f */
[----:B------:R-:W-:Y:S01]  /*2f80*/  UIMAD UR11, UR36, 0xc00, UR21 ;  /* 0x00000c00240b78a4 */ /* 0x000fe2000f8e0215 */
[----:B------:R-:W-:-:S06]  /*2f90*/  WARPGROUP.ARRIVE ;  /* 0x00000000000079c5 */ /* 0x000fcc0000000000 */
[----:B------:R-:W-:Y:S02]  /*2fa0*/  UMOV UR6, UR11 ;  /* 0x0000000b00067c82 */ /* 0x000fe40008000000 */
[----:B------:R-:W-:Y:S01]  /*2fb0*/  HGMMA.64x256x16.F32.BF16 R24, R152, gdesc[UR4].tnspB, RZ, !UPT, gsb0 ;  /* 0x43e0000498187df0 */ /* 0x000fe2000c0018ff */
[----:B------:R-:W-:Y:S01]  /*2fc0*/  UIADD3 UR6, UR11, 0x80, URZ ;  /* 0x000000800b067890 */ /* 0x000fe2000fffe03f */
[----:B------:R-:W-:Y:S01]  /*2fd0*/  UMOV UR7, 0x40000040 ;  /* 0x4000004000077882 */ /* 0x000fe20000000000 */
[----:B------:R-:W-:Y:S02]  /*2fe0*/  WARPGROUP.DEPBAR.LE gsb0, 0x0 ;  /* 0x00008000000079c5 */ /* 0x000fe40000010000 */
[----:B------:R-:W-:-:S15]  /*2ff0*/  WARPGROUP.ARRIVE ;  /* 0x00000000000079c5 */ /* 0x000fde0000000000 */
[----:B------:R-:W-:-:S08]  /*3000*/  NOP ;  /* 0x0000000000007918 */ /* 0x000fd00000000000 */
[----:B------:R-:W-:Y:S01]  /*3010*/  HGMMA.64x256x16.F32.BF16 R24, R156, gdesc[UR4].tnspB, R24, gsb0 ;  /* 0x43e000049c187df0 */ /* 0x000fe20008001818 */
        /* <DEDUP_REMOVED lines=23> */
[----:B------:R-:W-:Y:S03]  /*3190*/  HGMMA.64x256x16.F32.BF16 R24, R172, gdesc[UR4].tnspB, R24, gsb0 ;  /* 0x43e00004ac187df0 */ /* 0x000fe60008001818 */
[----:B------:R-:W-:Y:S02]  /*31a0*/  WARPGROUP.DEPBAR.LE gsb0, 0x0 ;  /* 0x00008000000079c5 */ /* 0x000fe40000010000 */
[----:B------:R2:W-:Y:S01]  /*31b0*/  @!P1 SYNCS.ARRIVE.TRANS64.RED.A1T0 RZ, [R9+URZ], RZ ;  /* 0x000000ff09ff99a7 */ /* 0x0005e2000810043f */
[----:B------:R-:W-:Y:S05]  /*31c0*/  @!P2 BRA `(.L_x_19) ;  /* 0x0000002000eca947 */ /* 0x000fea0003800000 */
[----:B--2---:R-:W-:Y:S01]  /*31d0*/  IMAD.MOV.U32 R7, RZ, RZ, R4 ;  /* 0x000000ffff077224 */ /* 0x004fe200078e0004 */
[----:B------:R-:W-:Y:S01]  /*31e0*/  UIADD3 UR40, UR40, -0x2, URZ ;  /* 0xfffffffe28287890 */ /* 0x000fe2000fffe03f */
[----:B------:R-:W-:Y:S01]  /*31f0*/  IMAD.MOV.U32 R23, RZ, RZ, R0 ;  /* 0x000000ffff177224 */ /* 0x000fe200078e0000 */
[----:B------:R-:W-:Y:S01]  /*3200*/  ULDC UR24, c[0x0][0x9d8] ;  /* 0x0002760000187ab9 */ /* 0x000fe20000000800 */
[----:B------:R-:W-:-:S09]  /*3210*/  ULDC UR22, c[0x0][0x988] ;  /* 0x0002620000167ab9 */ /* 0x000fd20000000800 */
.L_x_28:
[----:B------:R-:W-:Y:S01]  /*3220*/  UIADD3 UR36, UR36, 0x1, URZ ;  /* 0x0000000124247890 */ /* 0x000fe2000fffe03f */
[----:B------:R-:W-:Y:S01]  /*3230*/  IMAD.U32 R0, RZ, RZ, UR40 ;  /* 0x00000028ff007e24 */ /* 0x000fe2000f8e00ff */
[----:B------:R-:W-:Y:S02]  /*3240*/  UIADD3 UR40, UR40, -0x1, URZ ;  /* 0xffffffff28287890 */ /* 0x000fe4000fffe03f */
[----:B------:R-:W-:Y:S02]  /*3250*/  UISETP.NE.AND UP0, UPT, UR36, 0x2, UPT ;  /* 0x000000022400788c */ /* 0x000fe4000bf05270 */
[----:B------:R-:W-:Y:S02]  /*3260*/  ISETP.GT.AND P2, PT, R0, RZ, PT ;  /* 0x000000ff0000720c */ /* 0x000fe40003f44270 */
[----:B------:R-:W-:Y:S02]  /*3270*/  USEL UR6, URZ, 0x1, UP0 ;  /* 0x000000013f067887 */ /* 0x000fe40008000000 */
[----:B------:R-:W-:-:S02]  /*3280*/  USEL UR36, UR36, URZ, UP0 ;  /* 0x0000003f24247287 */ /* 0x000fc40008000000 */
[----:B------:R-:W-:Y:S01]  /*3290*/  ULOP3.LUT UR38, UR38, UR6, URZ, 0x3c, !UPT ;  /* 0x0000000626267292 */ /* 0x000fe2000f8e3c3f */
[----:B-1----:R-:W-:Y:S11]  /*32a0*/  @!P0 BRA `(.L_x_20) ;  /* 0x0000000000048947 */ /* 0x002ff60003800000 */
[----:B------:R-:W-:Y:S01]  /*32b0*/  BPT.TRAP 0x1 ;  /* 0x000000040000795c */ /* 0x000fe20000300000 */
.L_x_20:
[----:B------:R-:W1:Y:S01]  /*32c0*/  S2UR UR7, SR_CgaCtaId ;  /* 0x00000000000779c3 */ /* 0x000e620000008800 */
[----:B------:R-:W-:Y:S01]  /*32d0*/  IMAD.U32 R0, RZ, RZ, UR38 ;  /* 0x00000026ff007e24 */ /* 0x000fe2000f8e00ff */
[----:B------:R-:W-:-:S04]  /*32e0*/  UMOV UR6, 0x400 ;  /* 0x0000040000067882 */ /* 0x000fc80000000000 */
[----:B------:R-:W-:-:S04]  /*32f0*/  SHF.L.U32 R0, R0, 0x1f, RZ ;  /* 0x0000001f00007819 */ /* 0x000fc800000006ff */
[----:B------:R-:W-:-:S13]  /*3300*/  R2UR UR25, R0 ;  /* 0x00000000001972ca */ /* 0x000fda00000e0000 */
[----:B------:R-:W-:Y:S01]  /*3310*/  IMAD.U32 R0, RZ, RZ, UR25 ;  /* 0x00000019ff007e24 */ /* 0x000fe2000f8e00ff */
[----:B-1----:R-:W-:-:S04]  /*3320*/  ULEA UR6, UR7, UR6, 0x18 ;  /* 0x0000000607067291 */ /* 0x002fc8000f8ec03f */
[----:B------:R-:W-:-:S09]  /*3330*/  ULEA UR23, UR36, UR6, 0x3 ;  /* 0x0000000624177291 */ /* 0x000fd2000f8e183f */
[----:B------:R1:W2:Y:S01]  /*3340*/  SYNCS.PHASECHK.TRANS64.TRYWAIT P3, [UR23+0x22830], R0 ;  /* 0x02283000ff0075a7 */ /* 0x0002a20008060157 */
[----:B------:R-:W-:Y:S05]  /*3350*/  @!P0 BRA `(.L_x_21) ;  /* 0x0000000000048947 */ /* 0x000fea0003800000 */
[----:B------:R-:W-:Y:S01]  /*3360*/  BPT.TRAP 0x1 ;  /* 0x000000040000795c */ /* 0x000fe20000300000 */
.L_x_21:
[----:B--2---:R-:W-:Y:S05]  /*3370*/  @P3 BRA `(.L_x_22) ;  /* 0x00000000000c3947 */ /* 0x004fea0003800000 */
[----:B-1----:R-:W-:-:S04]  /*3380*/  IMAD.U32 R0, RZ, RZ, UR25 ;  /* 0x00000019ff007e24 */ /* 0x002fc8000f8e00ff */
[----:B------:R-:W1:Y:S02]  /*3390*/  SYNCS.PHASECHK.TRANS64.TRYWAIT P3, [UR23+0x22830], R0 ;  /* 0x02283000ff0075a7 */ /* 0x000e640008060157 */
[----:B-1----:R-:W-:Y:S05]  /*33a0*/  @!P3 BRA `(.L_x_23) ;  /* 0x0000008800e4b947 */ /* 0x002fea0003800000 */
.L_x_22:
[----:B------:R-:W-:Y:S01]  /*33b0*/  UIMAD UR6, UR36, 0x300, UR20 ;  /* 0x00000300240678a4 */ /* 0x000fe2000f8e0214 */
[----:B------:R-:W-:Y:S01]  /*33c0*/  WARPGROUP.ARRIVE ;  /* 0x00000000000079c5 */ /* 0x000fe20000000000 */
[----:B------:R-:W-:Y:S01]  /*33d0*/  UMOV UR7, 0x40000040 ;  /* 0x4000004000077882 */ /* 0x000fe20000000000 */
[----:B------:R-:W-:Y:S01]  /*33e0*/  UMOV UR11, 0x40000040 ;  /* 0x40000040000b7882 */ /* 0x000fe20000000000 */
[----:B------:R-:W-:-:S03]  /*33f0*/  UIADD3 UR10, UR6, 0x2, URZ ;  /* 0x00000002060a7890 */ /* 0x000fc6000fffe03f */
[----:B------:R-:W2:Y:S01]  /*3400*/  S2R R216, SR_TID.X ;  /* 0x0000000000d87919 */ /* 0x000ea20000002100 */
[----:B------:R-:W-:Y:S01]  /*3410*/  UIADD3 UR14, UR6, 0x4, URZ ;  /* 0x00000004060e7890 */ /* 0x000fe2000fffe03f */
[----:B------:R-:W-:Y:S01]  /*3420*/  UMOV UR15, 0x40000040 ;  /* 0x40000040000f7882 */ /* 0x000fe20000000000 */
[----:B------:R-:W-:Y:S01]  /*3430*/  HGMMA.64x96x16.F32.BF16 R152, gdesc[UR4], RZ, !UPT, gsb0 ;  /* 0x01600000049879f0 */ /* 0x000fe2000c0018ff */
[----:B------:R-:W-:Y:S01]  /*3440*/  UIADD3 UR18, UR6, 0x6, URZ ;  /* 0x0000000606127890 */ /* 0x000fe2000fffe03f */
[----:B------:R-:W-:Y:S01]  /*3450*/  UMOV UR19, 0x40000040 ;  /* 0x4000004000137882 */ /* 0x000fe20000000000 */
[----:B--2---:R-:W-:Y:S01]  /*3460*/  SHF.R.U32.HI R216, RZ, 0x7, R216 ;  /* 0x00000007ffd87819 */ /* 0x004fe200000116d8 */
[----:B------:R-:W-:Y:S02]  /*3470*/  WARPGROUP.DEPBAR.LE gsb0, 0x0 ;  /* 0x00008000000079c5 */ /* 0x000fe40000010000 */
[----:B------:R-:W-:-:S06]  /*3480*/  WARPGROUP.ARRIVE ;  /* 0x00000000000079c5 */ /* 0x000fcc0000000000 */
[----:B------:R-:W-:Y:S01]  /*3490*/  HGMMA.64x96x16.F32.BF16 R152, gdesc[UR8], R152, gsb0 ;  /* 0x01600000089879f0 */ /* 0x000fe20008001898 */
[----:B------:R-:W-:Y:S02]  /*34a0*/  UMOV UR10, UR22 ;  /* 0x00000016000a7c82 */ /* 0x000fe40008000000 */
        /* <DEDUP_REMOVED lines=14> */
[----:B0-----:R-:W-:Y:S01]  /*3590*/  FMUL.FTZ R8, R155, UR24 ;  /* 0x000000189b087c20 */ /* 0x001fe20008410000 */
[----:B------:R-:W-:Y:S01]  /*35a0*/  FMUL.FTZ R155, R161, UR24 ;  /* 0x00000018a19b7c20 */ /* 0x000fe20008410000 */
[----:B-1----:R-:W-:Y:S01]  /*35b0*/  FMUL.FTZ R9, R158, UR24 ;  /* 0x000000189e097c20 */ /* 0x002fe20008410000 */
[----:B------:R-:W-:Y:S01]  /*35c0*/  FMUL.FTZ R158, R164, UR24 ;  /* 0x00000018a49e7c20 */ /* 0x000fe20008410000 */
[----:B------:R-:W-:Y:S01]  /*35d0*/  FMUL.FTZ R157, R165, UR24 ;  /* 0x00000018a59d7c20 */ /* 0x000fe20008410000 */
[----:B------:R-:W-:Y:S01]  /*35e0*/  FMUL.FTZ R160, R168, UR24 ;  /* 0x00000018a8a07c20 */ /* 0x000fe20008410000 */
[----:B------:R-:W-:Y:S01]  /*35f0*/  FMUL.FTZ R10, R159, UR24 ;  /* 0x000000189f0a7c20 */ /* 0x000fe20008410000 */
[----:B------:R-:W0:Y:S01]  /*3600*/  MUFU.TANH R152, R152 ;  /* 0x0000009800987308 */ /* 0x000e220000002400 */
[----:B------:R-:W-:Y:S01]  /*3610*/  FMUL.FTZ R159, R169, UR24 ;  /* 0x00000018a99f7c20 */ /* 0x000fe20008410000 */
[----:B------:R-:W-:Y:S01]  /*3620*/  FMUL.FTZ R200, R172, UR24 ;  /* 0x00000018acc87c20 */ /* 0x000fe20008410000 */
[----:B------:R-:W-:Y:S01]  /*3630*/  FMUL.FTZ R201, R173, UR24 ;  /* 0x00000018adc97c20 */ /* 0x000fe20008410000 */
[----:B------:R-:W-:Y:S01]  /*3640*/  FMUL.FTZ R202, R176, UR24 ;  /* 0x00000018b0ca7c20 */ /* 0x000fe20008410000 */
[----:B------:R-:W-:Y:S01]  /*3650*/  FMUL.FTZ R215, R177, UR24 ;  /* 0x00000018b1d77c20 */ /* 0x000fe20008410000 */
[----:B------:R-:W-:Y:S01]  /*3660*/  FMUL.FTZ R180, R180, UR24 ;  /* 0x00000018b4b47c20 */ /* 0x000fe20008410000 */
[----:B------:R-:W-:Y:S01]  /*3670*/  FMUL.FTZ R206, R181, UR24 ;  /* 0x00000018b5ce7c20 */ /* 0x000fe20008410000 */
[----:B------:R-:W1:Y:S01]  /*3680*/  MUFU.TANH R154, R154 ;  /* 0x0000009a009a7308 */ /* 0x000e620000002400 */
[----:B--2---:R-:W-:Y:S01]  /*3690*/  FMNMX.FTZ R161, R4, R23, !PT ;  /* 0x0000001704a17209 */ /* 0x004fe20007810000 */
[----:B------:R-:W-:Y:S01]  /*36a0*/  FMUL.FTZ R181, R184, UR24 ;  /* 0x00000018b8b57c20 */ /* 0x000fe20008410000 */
[----:B------:R-:W-:Y:S01]  /*36b0*/  FMUL.FTZ R203, R185, UR24 ;  /* 0x00000018b9cb7c20 */ /* 0x000fe20008410000 */
[----:B------:R-:W-:Y:S01]  /*36c0*/  FMUL.FTZ R184, R188, UR24 ;  /* 0x00000018bcb87c20 */ /* 0x000fe20008410000 */
[----:B------:R-:W-:Y:S01]  /*36d0*/  FMUL.FTZ R204, R189, UR24 ;  /* 0x00000018bdcc7c20 */ /* 0x000fe20008410000 */
[----:B------:R-:W-:Y:S01]  /*36e0*/  FMUL.FTZ R185, R192, UR24 ;  /* 0x00000018c0b97c20 */ /* 0x000fe20008410000 */
[----:B------:R-:W-:Y:S01]  /*36f0*/  FMUL.FTZ R192, R193, UR24 ;  /* 0x00000018c1c07c20 */ /* 0x000fe20008410000 */
[----:B------:R-:W2:Y:S01]  /*3700*/  MUFU.TANH R153, R153 ;  /* 0x0000009900997308 */ /* 0x000ea20000002400 */
[----:B0-----:R-:W-:Y:S01]  /*3710*/  FMNMX.FTZ R161, R152, R161, !PT ;  /* 0x000000a198a17209 */ /* 0x001fe20007810000 */
[----:B------:R-:W-:Y:S01]  /*3720*/  FMUL.FTZ R189, R196, UR24 ;  /* 0x00000018c4bd7c20 */ /* 0x000fe20008410000 */
[----:B------:R-:W-:Y:S01]  /*3730*/  FMUL.FTZ R188, R197, UR24 ;  /* 0x00000018c5bc7c20 */ /* 0x000fe20008410000 */
[----:B------:R-:W-:Y:S01]  /*3740*/  FMUL.FTZ R12, R163, UR24 ;  /* 0x00000018a30c7c20 */ /* 0x000fe20008410000 */
[----:B------:R-:W-:Y:S01]  /*3750*/  FMUL.FTZ R21, R174, UR24 ;  /* 0x00000018ae157c20 */ /* 0x000fe20008410000 */
[----:B------:R-:W-:Y:S01]  /*3760*/  FMUL.FTZ R11, R162, UR24 ;  /* 0x00000018a20b7c20 */ /* 0x000fe20008410000 */
[----:B------:R-:W-:Y:S01]  /*3770*/  FMUL.FTZ R13, R166, UR24 ;  /* 0x00000018a60d7c20 */ /* 0x000fe20008410000 */
[----:B------:R-:W0:Y:S01]  /*3780*/  MUFU.TANH R156, R156 ;  /* 0x0000009c009c7308 */ /* 0x000e220000002400 */
[----:B-1----:R-:W-:Y:S01]  /*3790*/  FMNMX.FTZ R0, R154, R161, !PT ;  /* 0x000000a19a007209 */ /* 0x002fe20007810000 */
        /* <DEDUP_REMOVED lines=16> */
[----:B------:R-:W-:-:S06]  /*38a0*/  IMAD.U32 R195, RZ, RZ, UR23 ;  /* 0x00000017ffc37e24 */ /* 0x000fcc000f8e00ff */
[----:B------:R-:W0:Y:S01]  /*38b0*/  MUFU.TANH R157, R157 ;  /* 0x0000009d009d7308 */ /* 0x000e220000002400 */
[----:B-1----:R-:W-:-:S07]  /*38c0*/  FMNMX.FTZ R161, R155, R0, !PT ;  /* 0x000000009ba17209 */ /* 0x002fce0007810000 */
[----:B------:R-:W1:Y:S01]  /*38d0*/  MUFU.TANH R160, R160 ;  /* 0x000000a000a07308 */ /* 0x000e620000002400 */
[----:B--2---:R-:W-:-:S07]  /*38e0*/  FMNMX.FTZ R0, R158, R161, !PT ;  /* 0x000000a19e007209 */ /* 0x004fce0007810000 */
[----:B------:R-:W2:Y:S01]  /*38f0*/  MUFU.TANH R159, R159 ;  /* 0x0000009f009f7308 */ /* 0x000ea20000002400 */
[----:B0-----:R-:W-:-:S07]  /*3900*/  FMNMX.FTZ R161, R157, R0, !PT ;  /* 0x000000009da17209 */ /* 0x001fce0007810000 */
        /* <DEDUP_REMOVED lines=21> */
[----:B--2---:R-:W-:Y:S01]  /*3a60*/  FMNMX.FTZ R163, R184, R161, !PT ;  /* 0x000000a1b8a37209 */ /* 0x004fe20007810000 */
[----:B------:R-:W-:-:S06]  /*3a70*/  FMUL.FTZ R161, R175, UR24 ;  /* 0x00000018afa17c20 */ /* 0x000fcc0008410000 */
        /* <DEDUP_REMOVED lines=10> */
[----:B-1----:R-:W-:Y:S01]  /*3b20*/  FMNMX.FTZ R0, R188, R165, !PT ;  /* 0x000000a5bc007209 */ /* 0x002fe20007810000 */
[----:B------:R-:W-:-:S04]  /*3b30*/  FMUL.FTZ R165, R183, UR24 ;  /* 0x00000018b7a57c20 */ /* 0x000fc80008410000 */
[----:B------:R-:W1:Y:S02]  /*3b40*/  SHFL.BFLY PT, R169, R0, 0x2, 0x1f ;  /* 0x0c401f0000a97f89 */ /* 0x000e6400000e0000 */
[----:B------:R-:W3:Y:S08]  /*3b50*/  MUFU.TANH R9, R9 ;  /* 0x0000000900097308 */ /* 0x000ef00000002400 */
[----:B------:R-:W4:Y:S08]  /*3b60*/  MUFU.TANH R10, R10 ;  /* 0x0000000a000a7308 */ /* 0x000f300000002400 */
[----:B------:R-:W5:Y:S01]  /*3b70*/  MUFU.TANH R11, R11 ;  /* 0x0000000b000b7308 */ /* 0x000f620000002400 */
[----:B-1----:R-:W-:Y:S01]  /*3b80*/  FMNMX.FTZ R174, R0, R169, !PT ;  /* 0x000000a900ae7209 */ /* 0x002fe20007810000 */
[----:B------:R-:W-:-:S06]  /*3b90*/  FMUL.FTZ R169, R191, UR24 ;  /* 0x00000018bfa97c20 */ /* 0x000fcc0008410000 */
[----:B------:R-:W1:Y:S01]  /*3ba0*/  MUFU.TANH R12, R12 ;  /* 0x0000000c000c7308 */ /* 0x000e620000002400 */
[----:B------:R-:W2:Y:S07]  /*3bb0*/  SHFL.BFLY PT, R175, R174, 0x1, 0x1f ;  /* 0x0c201f00aeaf7f89 */ /* 0x000eae00000e0000 */
[----:B------:R-:W1:Y:S08]  /*3bc0*/  MUFU.TANH R13, R13 ;  /* 0x0000000d000d7308 */ /* 0x000e700000002400 */
[----:B------:R-:W1:Y:S08]  /*3bd0*/  MUFU.TANH R14, R14 ;  /* 0x0000000e000e7308 */ /* 0x000e700000002400 */
[----:B------:R-:W1:Y:S01]  /*3be0*/  MUFU.TANH R15, R15 ;  /* 0x0000000f000f7308 */ /* 0x000e620000002400 */
[----:B--2---:R-:W-:-:S05]  /*3bf0*/  FMNMX.FTZ R0, R174, R175, !PT ;  /* 0x000000afae007209 */ /* 0x004fca0007810000 */
[C---:B------:R-:W-:Y:S01]  /*3c00*/  FADD.FTZ R23, -R0.reuse, R23 ;  /* 0x0000001700177221 */ /* 0x040fe20000010100 */
[----:B------:R-:W-:Y:S01]  /*3c10*/  FMUL.FTZ R191, R0, UR10 ;  /* 0x0000000a00bf7c20 */ /* 0x000fe20008410000 */
[----:B------:R-:W2:Y:S02]  /*3c20*/  MUFU.TANH R20, R20 ;  /* 0x0000001400147308 */ /* 0x000ea40000002400 */
[----:B------:R-:W-:Y:S01]  /*3c30*/  FMUL.FTZ R174, R23, UR10 ;  /* 0x0000000a17ae7c20 */ /* 0x000fe20008410000 */
[----:B------:R-:W-:Y:S01]  /*3c40*/  FMNMX.FTZ R23, R6, R7, !PT ;  /* 0x0000000706177209 */ /* 0x000fe20007810000 */
[--C-:B------:R-:W-:Y:S01]  /*3c50*/  FFMA.FTZ R176, R4, UR10, -R191.reuse ;  /* 0x0000000a04b07c23 */ /* 0x100fe200080108bf */
[--C-:B------:R-:W-:Y:S01]  /*3c60*/  FFMA.FTZ R152, R152, UR10, -R191.reuse ;  /* 0x0000000a98987c23 */ /* 0x100fe200080108bf */
[--C-:B------:R-:W-:Y:S01]  /*3c70*/  FFMA.FTZ R154, R154, UR10, -R191.reuse ;  /* 0x0000000a9a9a7c23 */ /* 0x100fe200080108bf */
[----:B0-----:R-:W-:Y:S01]  /*3c80*/  FMNMX.FTZ R4, R8, R23, !PT ;  /* 0x0000001708047209 */ /* 0x001fe20007810000 */
[----:B------:R-:W0:Y:S01]  /*3c90*/  MUFU.TANH R21, R21 ;  /* 0x0000001500157308 */ /* 0x000e220000002400 */
[--C-:B------:R-:W-:Y:S01]  /*3ca0*/  FFMA.FTZ R153, R153, UR10, -R191.reuse ;  /* 0x0000000a99997c23 */ /* 0x100fe200080108bf */
[--C-:B------:R-:W-:Y:S01]  /*3cb0*/  FFMA.FTZ R156, R156, UR10, -R191.reuse ;  /* 0x0000000a9c9c7c23 */ /* 0x100fe200080108bf */
[----:B---3--:R-:W-:Y:S01]  /*3cc0*/  FMNMX.FTZ R175, R9, R4, !PT ;  /* 0x0000000409af7209 */ /* 0x008fe20007810000 */
[--C-:B------:R-:W-:Y:S01]  /*3cd0*/  FFMA.FTZ R155, R155, UR10, -R191.reuse ;  /* 0x0000000a9b9b7c23 */ /* 0x100fe200080108bf */
[--C-:B------:R-:W-:Y:S01]  /*3ce0*/  FFMA.FTZ R158, R158, UR10, -R191.reuse ;  /* 0x0000000a9e9e7c23 */ /* 0x100fe200080108bf */
[--C-:B------:R-:W-:Y:S01]  /*3cf0*/  FFMA.FTZ R186, R192, UR10, -R191.reuse ;  /* 0x0000000ac0ba7c23 */ /* 0x100fe200080108bf */
[----:B----4-:R-:W-:Y:S01]  /*3d00*/  FMNMX.FTZ R4, R10, R175, !PT ;  /* 0x000000af0a047209 */ /* 0x010fe20007810000 */
[----:B------:R-:W3:Y:S01]  /*3d10*/  MUFU.TANH R161, R161 ;  /* 0x000000a100a17308 */ /* 0x000ee20000002400 */
[--C-:B------:R-:W-:Y:S01]  /*3d20*/  FFMA.FTZ R192, R189, UR10, -R191.reuse ;  /* 0x0000000abdc07c23 */ /* 0x100fe200080108bf */
[--C-:B------:R-:W-:Y:S01]  /*3d30*/  FFMA.FTZ R157, R157, UR10, -R191.reuse ;  /* 0x0000000a9d9d7c23 */ /* 0x100fe200080108bf */
[----:B-----5:R-:W-:Y:S01]  /*3d40*/  FMNMX.FTZ R175, R11, R4, !PT ;  /* 0x000000040baf7209 */ /* 0x020fe20007810000 */
[--C-:B------:R-:W-:Y:S01]  /*3d50*/  FFMA.FTZ R179, R180, UR10, -R191.reuse ;  /* 0x0000000ab4b37c23 */ /* 0x100fe200080108bf */
[--C-:B------:R-:W-:Y:S01]  /*3d60*/  FFMA.FTZ R160, R160, UR10, -R191.reuse ;  /* 0x0000000aa0a07c23 */ /* 0x100fe200080108bf */
[--C-:B------:R-:W-:Y:S01]  /*3d70*/  FFMA.FTZ R159, R159, UR10, -R191.reuse ;  /* 0x0000000a9f9f7c23 */ /* 0x100fe200080108bf */
[----:B-1----:R-:W-:Y:S01]  /*3d80*/  FMNMX.FTZ R4, R12, R175, !PT ;  /* 0x000000af0c047209 */ /* 0x002fe20007810000 */
[----:B------:R-:W1:Y:S01]  /*3d90*/  MUFU.TANH R162, R162 ;  /* 0x000000a200a27308 */ /* 0x000e620000002400 */
[--C-:B------:R-:W-:Y:S01]  /*3da0*/  FFMA.FTZ R178, R215, UR10, -R191.reuse ;  /* 0x0000000ad7b27c23 */ /* 0x100fe200080108bf */
[--C-:B------:R-:W-:Y:S01]  /*3db0*/  FFMA.FTZ R180, R206, UR10, -R191.reuse ;  /* 0x0000000aceb47c23 */ /* 0x100fe200080108bf */
[----:B------:R-:W-:Y:S01]  /*3dc0*/  FMNMX.FTZ R175, R13, R4, !PT ;  /* 0x000000040daf7209 */ /* 0x000fe20007810000 */
[--C-:B------:R-:W-:Y:S01]  /*3dd0*/  FFMA.FTZ R181, R181, UR10, -R191.reuse ;  /* 0x0000000ab5b57c23 */ /* 0x100fe200080108bf */
[--C-:B------:R-:W-:Y:S01]  /*3de0*/  FFMA.FTZ R182, R203, UR10, -R191.reuse ;  /* 0x0000000acbb67c23 */ /* 0x100fe200080108bf */
[--C-:B------:R-:W-:Y:S01]  /*3df0*/  FFMA.FTZ R185, R185, UR10, -R191.reuse ;  /* 0x0000000ab9b97c23 */ /* 0x100fe200080108bf */
[----:B------:R-:W-:Y:S01]  /*3e00*/  FMNMX.FTZ R4, R14, R175, !PT ;  /* 0x000000af0e047209 */ /* 0x000fe20007810000 */
[----:B------:R-:W4:Y:S01]  /*3e10*/  MUFU.TANH R163, R163 ;  /* 0x000000a300a37308 */ /* 0x000f220000002400 */
[----:B------:R-:W-:-:S02]  /*3e20*/  FFMA.FTZ R190, R188, UR10, -R191 ;  /* 0x0000000abcbe7c23 */ /* 0x000fc400080108bf */
[----:B------:R-:W-:-:S04]  /*3e30*/  FMNMX.FTZ R175, R15, R4, !PT ;  /* 0x000000040faf7209 */ /* 0x000fc80007810000 */
[----:B--2---:R-:W-:Y:S01]  /*3e40*/  FMNMX.FTZ R4, R20, R175, !PT ;  /* 0x000000af14047209 */ /* 0x004fe20007810000 */
[----:B------:R-:W2:Y:S03]  /*3e50*/  MUFU.TANH R164, R164 ;  /* 0x000000a400a47308 */ /* 0x000ea60000002400 */
[----:B0-----:R-:W-:-:S04]  /*3e60*/  FMNMX.FTZ R4, R21, R4, !PT ;  /* 0x0000000415047209 */ /* 0x001fc80007810000 */
[----:B---3--:R-:W-:Y:S01]  /*3e70*/  FMNMX.FTZ R175, R161, R4, !PT ;  /* 0x00000004a1af7209 */ /* 0x008fe20007810000 */
[----:B------:R-:W0:Y:S03]  /*3e80*/  MUFU.TANH R165, R165 ;  /* 0x000000a500a57308 */ /* 0x000e260000002400 */
[----:B-1----:R-:W-:-:S04]  /*3e90*/  FMNMX.FTZ R4, R162, R175, !PT ;  /* 0x000000afa2047209 */ /* 0x002fc80007810000 */
[----:B----4-:R-:W-:Y:S01]  /*3ea0*/  FMNMX.FTZ R175, R163, R4, !PT ;  /* 0x00000004a3af7209 */ /* 0x010fe20007810000 */
[----:B------:R-:W1:Y:S03]  /*3eb0*/  MUFU.TANH R166, R166 ;  /* 0x000000a600a67308 */ /* 0x000e660000002400 */
[----:B--2---:R-:W-:-:S05]  /*3ec0*/  FMNMX.FTZ R4, R164, R175, !PT ;  /* 0x000000afa4047209 */ /* 0x004fca0007810000 */
        /* <DEDUP_REMOVED lines=12> */
[----:B------:R-:W-:-:S06]  /*3f90*/  FFMA.FTZ R175, R200, UR10, -R191 ;  /* 0x0000000ac8af7c23 */ /* 0x000fcc00080108bf */
[----:B------:R-:W2:Y:S01]  /*3fa0*/  MUFU.TANH R173, R173 ;  /* 0x000000ad00ad7308 */ /* 0x000ea20000002400 */
[----:B0-----:R-:W-:-:S07]  /*3fb0*/  FMNMX.FTZ R177, R171, R4, !PT ;  /* 0x00000004abb17209 */ /* 0x001fce0007810000 */
[----:B------:R-:W0:Y:S01]  /*3fc0*/  MUFU.EX2 R174, R174 ;  /* 0x000000ae00ae7308 */ /* 0x000e220000000800 */
[----:B-1----:R-:W-:Y:S01]  /*3fd0*/  FMNMX.FTZ R4, R172, R177, !PT ;  /* 0x000000b1ac047209 */ /* 0x002fe20007810000 */
[----:B------:R-:W-:-:S06]  /*3fe0*/  FFMA.FTZ R177, R202, UR10, -R191 ;  /* 0x0000000acab17c23 */ /* 0x000fcc00080108bf */
[----:B------:R1:W3:Y:S01]  /*3ff0*/  MUFU.EX2 R23, R176 ;  /* 0x000000b000177308 */ /* 0x0002e20000000800 */
[----:B--2---:R-:W-:-:S05]  /*4000*/  FMNMX.FTZ R4, R173, R4, !PT ;  /* 0x00000004ad047209 */ /* 0x004fca0007810000 */
[----:B------:R-:W2:Y:S02]  /*4010*/  SHFL.BFLY PT, R183, R4, 0x2, 0x1f ;  /* 0x0c401f0004b77f89 */ /* 0x000ea400000e0000 */
[----:B------:R-:W4:Y:S01]  /*4020*/  MUFU.EX2 R152, R152 ;  /* 0x0000009800987308 */ /* 0x000f220000000800 */
[----:B-1----:R-:W-:Y:S01]  /*4030*/  FFMA.FTZ R176, R201, UR10, -R191 ;  /* 0x0000000ac9b07c23 */ /* 0x002fe200080108bf */
[-C--:B0-----:R-:W-:Y:S01]  /*4040*/  FMUL.FTZ R24, R24, R174.reuse ;  /* 0x000000ae18187220 */ /* 0x081fe20000410000 */
[-C--:B------:R-:W-:Y:S01]  /*4050*/  FMUL.FTZ R25, R25, R174.reuse ;  /* 0x000000ae19197220 */ /* 0x080fe20000410000 */
[-C--:B------:R-:W-:Y:S01]  /*4060*/  FMUL.FTZ R28, R28, R174.reuse ;  /* 0x000000ae1c1c7220 */ /* 0x080fe20000410000 */
[-C--:B------:R-:W-:Y:S01]  /*4070*/  FMUL.FTZ R29, R29, R174.reuse ;  /* 0x000000ae1d1d7220 */ /* 0x080fe20000410000 */
[-C--:B------:R-:W-:Y:S01]  /*4080*/  FMUL.FTZ R32, R32, R174.reuse ;  /* 0x000000ae20207220 */ /* 0x080fe20000410000 */
[-C--:B------:R-:W-:Y:S01]  /*4090*/  FMUL.FTZ R33, R33, R174.reuse ;  /* 0x000000ae21217220 */ /* 0x080fe20000410000 */
[----:B------:R-:W0:Y:S01]  /*40a0*/  MUFU.EX2 R154, R154 ;  /* 0x0000009a009a7308 */ /* 0x000e220000000800 */
[----:B---3--:R-:W-:Y:S01]  /*40b0*/  FFMA.FTZ R5, R174, R5, R23 ;  /* 0x00000005ae057223 */ /* 0x008fe20000010017 */
[-C--:B------:R-:W-:Y:S01]  /*40c0*/  FMUL.FTZ R36, R36, R174.reuse ;  /* 0x000000ae24247220 */ /* 0x080fe20000410000 */
[-C--:B------:R-:W-:Y:S01]  /*40d0*/  FMUL.FTZ R37, R37, R174.reuse ;  /* 0x000000ae25257220 */ /* 0x080fe20000410000 */
[-C--:B------:R-:W-:Y:S01]  /*40e0*/  FMUL.FTZ R40, R40, R174.reuse ;  /* 0x000000ae28287220 */ /* 0x080fe20000410000 */
[-C--:B------:R-:W-:Y:S01]  /*40f0*/  FMUL.FTZ R41, R41, R174.reuse ;  /* 0x000000ae29297220 */ /* 0x080fe20000410000 */
[-C--:B------:R-:W-:Y:S01]  /*4100*/  FMUL.FTZ R44, R44, R174.reuse ;  /* 0x000000ae2c2c7220 */ /* 0x080fe20000410000 */
[-C--:B------:R-:W-:Y:S01]  /*4110*/  FMUL.FTZ R45, R45, R174.reuse ;  /* 0x000000ae2d2d7220 */ /* 0x080fe20000410000 */
[----:B------:R-:W1:Y:S01]  /*4120*/  MUFU.EX2 R153, R153 ;  /* 0x0000009900997308 */ /* 0x000e620000000800 */
[----:B----4-:R-:W-:Y:S01]  /*4130*/  FADD.FTZ R5, R152, R5 ;  /* 0x0000000598057221 */ /* 0x010fe20000010000 */
[-C--:B------:R-:W-:Y:S01]  /*4140*/  FMUL.FTZ R48, R48, R174.reuse ;  /* 0x000000ae30307220 */ /* 0x080fe20000410000 */
[-C--:B------:R-:W-:Y:S01]  /*4150*/  FMUL.FTZ R49, R49, R174.reuse ;  /* 0x000000ae31317220 */ /* 0x080fe20000410000 */
[-C--:B------:R-:W-:Y:S01]  /*4160*/  FMUL.FTZ R52, R52, R174.reuse ;  /* 0x000000ae34347220 */ /* 0x080fe20000410000 */
[-C--:B------:R-:W-:Y:S01]  /*4170*/  FMUL.FTZ R53, R53, R174.reuse ;  /* 0x000000ae35357220 */ /* 0x080fe20000410000 */
[----:B--2---:R-:W-:Y:S01]  /*4180*/  FMNMX.FTZ R187, R4, R183, !PT ;  /* 0x000000b704bb7209 */ /* 0x004fe20007810000 */
[--C-:B------:R-:W-:Y:S01]  /*4190*/  FFMA.FTZ R183, R184, UR10, -R191.reuse ;  /* 0x0000000ab8b77c23 */ /* 0x100fe200080108bf */
[----:B------:R-:W2:Y:S01]  /*41a0*/  MUFU.EX2 R156, R156 ;  /* 0x0000009c009c7308 */ /* 0x000ea20000000800 */
[----:B------:R-:W-:Y:S01]  /*41b0*/  FFMA.FTZ R184, R204, UR10, -R191 ;  /* 0x0000000accb87c23 */ /* 0x000fe200080108bf */
[-C--:B------:R-:W-:Y:S01]  /*41c0*/  FMUL.FTZ R56, R56, R174.reuse ;  /* 0x000000ae38387220 */ /* 0x080fe20000410000 */
[----:B------:R-:W3:Y:S01]  /*41d0*/  SHFL.BFLY PT, R4, R187, 0x1, 0x1f ;  /* 0x0c201f00bb047f89 */ /* 0x000ee200000e0000 */
[-C--:B------:R-:W-:Y:S01]  /*41e0*/  FMUL.FTZ R57, R57, R174.reuse ;  /* 0x000000ae39397220 */ /* 0x080fe20000410000 */
[-C--:B------:R-:W-:Y:S01]  /*41f0*/  FMUL.FTZ R60, R60, R174.reuse ;  /* 0x000000ae3c3c7220 */ /* 0x080fe20000410000 */
[-C--:B------:R-:W-:Y:S01]  /*4200*/  FMUL.FTZ R61, R61, R174.reuse ;  /* 0x000000ae3d3d7220 */ /* 0x080fe20000410000 */
[-C--:B------:R-:W-:Y:S01]  /*4210*/  FMUL.FTZ R64, R64, R174.reuse ;  /* 0x000000ae40407220 */ /* 0x080fe20000410000 */
[----:B------:R-:W4:Y:S01]  /*4220*/  MUFU.EX2 R155, R155 ;  /* 0x0000009b009b7308 */ /* 0x000f220000000800 */
[-C--:B------:R-:W-:Y:S01]  /*4230*/  FMUL.FTZ R65, R65, R174.reuse ;  /* 0x000000ae41417220 */ /* 0x080fe20000410000 */
[-C--:B------:R-:W-:Y:S01]  /*4240*/  FMUL.FTZ R68, R68, R174.reuse ;  /* 0x000000ae44447220 */ /* 0x080fe20000410000 */
[-C--:B------:R-:W-:Y:S01]  /*4250*/  FMUL.FTZ R69, R69, R174.reuse ;  /* 0x000000ae45457220 */ /* 0x080fe20000410000 */
[-C--:B------:R-:W-:Y:S01]  /*4260*/  FMUL.FTZ R72, R72, R174.reuse ;  /* 0x000000ae48487220 */ /* 0x080fe20000410000 */
[-C--:B------:R-:W-:Y:S01]  /*4270*/  FMUL.FTZ R73, R73, R174.reuse ;  /* 0x000000ae49497220 */ /* 0x080fe20000410000 */
[-C--:B------:R-:W-:Y:S01]  /*4280*/  FMUL.FTZ R76, R76, R174.reuse ;  /* 0x000000ae4c4c7220 */ /* 0x080fe20000410000 */
[-C--:B------:R-:W-:Y:S01]  /*4290*/  FMUL.FTZ R77, R77, R174.reuse ;  /* 0x000000ae4d4d7220 */ /* 0x080fe20000410000 */
[----:B------:R-:W5:Y:S01]  /*42a0*/  MUFU.EX2 R158, R158 ;  /* 0x0000009e009e7308 */ /* 0x000f620000000800 */
        /* <DEDUP_REMOVED lines=9> */
[----:B------:R-:W-:Y:S01]  /*4340*/  FMUL.FTZ R96, R96, R174 ;  /* 0x000000ae60607220 */ /* 0x000fe20000410000 */
[----:B---3--:R-:W-:Y:S01]  /*4350*/  FMNMX.FTZ R4, R187, R4, !PT ;  /* 0x00000004bb047209 */ /* 0x008fe20007810000 */
[-C--:B------:R-:W-:Y:S01]  /*4360*/  FMUL.FTZ R97, R97, R174.reuse ;  /* 0x000000ae61617220 */ /* 0x080fe20000410000 */
[-C--:B------:R-:W-:Y:S01]  /*4370*/  FMUL.FTZ R100, R100, R174.reuse ;  /* 0x000000ae64647220 */ /* 0x080fe20000410000 */
[-C--:B------:R-:W-:Y:S01]  /*4380*/  FMUL.FTZ R101, R101, R174.reuse ;  /* 0x000000ae65657220 */ /* 0x080fe20000410000 */
[-C--:B------:R-:W-:Y:S01]  /*4390*/  FMUL.FTZ R104, R104, R174.reuse ;  /* 0x000000ae68687220 */ /* 0x080fe20000410000 */
[C---:B------:R-:W-:Y:S01]  /*43a0*/  FMUL.FTZ R189, R4.reuse, UR10 ;  /* 0x0000000a04bd7c20 */ /* 0x040fe20008410000 */
[----:B------:R-:W3:Y:S01]  /*43b0*/  MUFU.EX2 R160, R160 ;  /* 0x000000a000a07308 */ /* 0x000ee20000000800 */
[----:B------:R-:W-:Y:S01]  /*43c0*/  FADD.FTZ R7, -R4, R7 ;  /* 0x0000000704077221 */ /* 0x000fe20000010100 */
[----:B------:R-:W-:Y:S01]  /*43d0*/  FMUL.FTZ R105, R105, R174 ;  /* 0x000000ae69697220 */ /* 0x000fe20000410000 */
[----:B------:R-:W-:Y:S01]  /*43e0*/  FFMA.FTZ R191, R162, UR10, -R189 ;  /* 0x0000000aa2bf7c23 */ /* 0x000fe200080108bd */
[----:B0-----:R-:W-:Y:S01]  /*43f0*/  FADD.FTZ R162, R154, R5 ;  /* 0x000000059aa27221 */ /* 0x001fe20000010000 */
[----:B------:R-:W-:Y:S01]  /*4400*/  FMUL.FTZ R188, R7, UR10 ;  /* 0x0000000a07bc7c20 */ /* 0x000fe20008410000 */
[--C-:B------:R-:W-:Y:S01]  /*4410*/  FFMA.FTZ R7, R6, UR10, -R189.reuse ;  /* 0x0000000a06077c23 */ /* 0x100fe200080108bd */
[--C-:B------:R-:W-:Y:S01]  /*4420*/  FFMA.FTZ R8, R8, UR10, -R189.reuse ;  /* 0x0000000a08087c23 */ /* 0x100fe200080108bd */
[----:B-1----:R-:W-:Y:S01]  /*4430*/  FADD.FTZ R5, R153, R162 ;  /* 0x000000a299057221 */ /* 0x002fe20000010000 */
[----:B------:R-:W0:Y:S01]  /*4440*/  MUFU.EX2 R159, R159 ;  /* 0x0000009f009f7308 */ /* 0x000e220000000800 */
[--C-:B------:R-:W-:Y:S01]  /*4450*/  FFMA.FTZ R9, R9, UR10, -R189.reuse ;  /* 0x0000000a09097c23 */ /* 0x100fe200080108bd */
[----:B------:R-:W-:Y:S01]  /*4460*/  FFMA.FTZ R10, R10, UR10, -R189 ;  /* 0x0000000a0a0a7c23 */ /* 0x000fe200080108bd */
[----:B--2---:R-:W-:Y:S01]  /*4470*/  FADD.FTZ R162, R156, R5 ;  /* 0x000000059ca27221 */ /* 0x004fe20000010000 */
[--C-:B------:R-:W-:Y:S01]  /*4480*/  FFMA.FTZ R11, R11, UR10, -R189.reuse ;  /* 0x0000000a0b0b7c23 */ /* 0x100fe200080108bd */
[--C-:B------:R-:W-:Y:S01]  /*4490*/  FFMA.FTZ R12, R12, UR10, -R189.reuse ;  /* 0x0000000a0c0c7c23 */ /* 0x100fe200080108bd */
[--C-:B------:R-:W-:Y:S01]  /*44a0*/  FFMA.FTZ R13, R13, UR10, -R189.reuse ;  /* 0x0000000a0d0d7c23 */ /* 0x100fe200080108bd */
[----:B----4-:R-:W-:Y:S01]  /*44b0*/  FADD.FTZ R5, R155, R162 ;  /* 0x000000a29b057221 */ /* 0x010fe20000010000 */
[----:B------:R-:W1:Y:S01]  /*44c0*/  MUFU.EX2 R175, R175 ;  /* 0x000000af00af7308 */ /* 0x000e620000000800 */
[--C-:B------:R-:W-:Y:S01]  /*44d0*/  FFMA.FTZ R193, R164, UR10, -R189.reuse ;  /* 0x0000000aa4c17c23 */ /* 0x100fe200080108bd */
[----:B------:R-:W-:Y:S01]  /*44e0*/  FFMA.FTZ R14, R14, UR10, -R189 ;  /* 0x0000000a0e0e7c23 */ /* 0x000fe200080108bd */
[----:B-----5:R-:W-:Y:S01]  /*44f0*/  FADD.FTZ R162, R158, R5 ;  /* 0x000000059ea27221 */ /* 0x020fe20000010000 */
[--C-:B------:R-:W-:Y:S01]  /*4500*/  FFMA.FTZ R15, R15, UR10, -R189.reuse ;  /* 0x0000000a0f0f7c23 */ /* 0x100fe200080108bd */
[--C-:B------:R-:W-:Y:S01]  /*4510*/  FFMA.FTZ R20, R20, UR10, -R189.reuse ;  /* 0x0000000a14147c23 */ /* 0x100fe200080108bd */
[--C-:B------:R-:W-:Y:S01]  /*4520*/  FFMA.FTZ R21, R21, UR10, -R189.reuse ;  /* 0x0000000a15157c23 */ /* 0x100fe200080108bd */
[----:B------:R-:W-:Y:S01]  /*4530*/  FADD.FTZ R5, R157, R162 ;  /* 0x000000a29d057221 */ /* 0x000fe20000010000 */
[----:B------:R-:W2:Y:S01]  /*4540*/  MUFU.EX2 R176, R176 ;  /* 0x000000b000b07308 */ /* 0x000ea20000000800 */
[--C-:B------:R-:W-:Y:S01]  /*4550*/  FFMA.FTZ R194, R163, UR10, -R189.reuse ;  /* 0x0000000aa3c27c23 */ /* 0x100fe200080108bd */
[----:B------:R-:W-:Y:S01]  /*4560*/  FFMA.FTZ R196, R165, UR10, -R189 ;  /* 0x0000000aa5c47c23 */ /* 0x000fe200080108bd */
[----:B---3--:R-:W-:Y:S01]  /*4570*/  FADD.FTZ R162, R160, R5 ;  /* 0x00000005a0a27221 */ /* 0x008fe20000010000 */
[--C-:B------:R-:W-:Y:S01]  /*4580*/  FFMA.FTZ R197, R166, UR10, -R189.reuse ;  /* 0x0000000aa6c57c23 */ /* 0x100fe200080108bd */
[--C-:B------:R-:W-:Y:S01]  /*4590*/  FFMA.FTZ R198, R167, UR10, -R189.reuse ;  /* 0x0000000aa7c67c23 */ /* 0x100fe200080108bd */
[--C-:B------:R-:W-:Y:S01]  /*45a0*/  FFMA.FTZ R199, R168, UR10, -R189.reuse ;  /* 0x0000000aa8c77c23 */ /* 0x100fe200080108bd */
[----:B0-----:R-:W-:Y:S01]  /*45b0*/  FADD.FTZ R162, R159, R162 ;  /* 0x000000a29fa27221 */ /* 0x001fe20000010000 */
[----:B------:R-:W0:Y:S01]  /*45c0*/  MUFU.EX2 R177, R177 ;  /* 0x000000b100b17308 */ /* 0x000e220000000800 */
[--C-:B------:R-:W-:Y:S01]  /*45d0*/  FFMA.FTZ R200, R169, UR10, -R189.reuse ;  /* 0x0000000aa9c87c23 */ /* 0x100fe200080108bd */
[----:B------:R-:W-:Y:S01]  /*45e0*/  IADD3 R6, -R216, 0xb, RZ ;  /* 0x0000000bd8067810 */ /* 0x000fe20007ffe1ff */
[----:B-1----:R-:W-:Y:S01]  /*45f0*/  FADD.FTZ R5, R175, R162 ;  /* 0x000000a2af057221 */ /* 0x002fe20000010000 */
[--C-:B------:R-:W-:Y:S01]  /*4600*/  FFMA.FTZ R170, R170, UR10, -R189.reuse ;  /* 0x0000000aaaaa7c23 */ /* 0x100fe200080108bd */
[----:B------:R-:W-:Y:S01]  /*4610*/  FFMA.FTZ R202, R171, UR10, -R189 ;  /* 0x0000000aabca7c23 */ /* 0x000fe200080108bd */
[----:B------:R-:W-:Y:S01]  /*4620*/  F2FP.BF16.F32.PACK_AB R154, R153, R154 ;  /* 0x0000009a999a723e */ /* 0x000fe200000010ff */
[-C--:B------:R-:W-:Y:S01]  /*4630*/  FMUL.FTZ R108, R108, R174.reuse ;  /* 0x000000ae6c6c7220 */ /* 0x080fe20000410000 */
[----:B------:R-:W-:Y:S01]  /*4640*/  MUFU.EX2 R188, R188 ;  /* 0x000000bc00bc7308 */ /* 0x000fe20000000800 */
[----:B--2---:R-:W-:Y:S01]  /*4650*/  FADD.FTZ R162, R176, R5 ;  /* 0x00000005b0a27221 */ /* 0x004fe20000010000 */
[-C--:B------:R-:W-:Y:S01]  /*4660*/  FMUL.FTZ R109, R109, R174.reuse ;  /* 0x000000ae6d6d7220 */ /* 0x080fe20000410000 */
[-C--:B------:R-:W-:Y:S01]  /*4670*/  FMUL.FTZ R112, R112, R174.reuse ;  /* 0x000000ae70707220 */ /* 0x080fe20000410000 */
[-C--:B------:R-:W-:Y:S01]  /*4680*/  FMUL.FTZ R113, R113, R174.reuse ;  /* 0x000000ae71717220 */ /* 0x080fe20000410000 */
[-C--:B------:R-:W-:Y:S01]  /*4690*/  FMUL.FTZ R116, R116, R174.reuse ;  /* 0x000000ae74747220 */ /* 0x080fe20000410000 */
[-C--:B------:R-:W-:Y:S01]  /*46a0*/  FMUL.FTZ R117, R117, R174.reuse ;  /* 0x000000ae75757220 */ /* 0x080fe20000410000 */
[-C--:B------:R-:W-:Y:S01]  /*46b0*/  FMUL.FTZ R120, R120, R174.reuse ;  /* 0x000000ae78787220 */ /* 0x080fe20000410000 */
[----:B------:R-:W1:Y:S01]  /*46c0*/  MUFU.EX2 R7, R7 ;  /* 0x0000000700077308 */ /* 0x000e620000000800 */
[----:B0-----:R-:W-:Y:S01]  /*46d0*/  FADD.FTZ R5, R177, R162 ;  /* 0x000000a2b1057221 */ /* 0x001fe20000010000 */
[-C--:B------:R-:W-:Y:S01]  /*46e0*/  FMUL.FTZ R121, R121, R174.reuse ;  /* 0x000000ae79797220 */ /* 0x080fe20000410000 */
[-C--:B------:R-:W-:Y:S01]  /*46f0*/  FMUL.FTZ R124, R124, R174.reuse ;  /* 0x000000ae7c7c7220 */ /* 0x080fe20000410000 */
[-C--:B------:R-:W-:Y:S01]  /*4700*/  FMUL.FTZ R125, R125, R174.reuse ;  /* 0x000000ae7d7d7220 */ /* 0x080fe20000410000 */
[-C--:B------:R-:W-:Y:S01]  /*4710*/  FMUL.FTZ R128, R128, R174.reuse ;  /* 0x000000ae80807220 */ /* 0x080fe20000410000 */
[-C--:B------:R-:W-:Y:S01]  /*4720*/  FMUL.FTZ R129, R129, R174.reuse ;  /* 0x000000ae81817220 */ /* 0x080fe20000410000 */
[-C--:B------:R-:W-:Y:S01]  /*4730*/  FMUL.FTZ R132, R132, R174.reuse ;  /* 0x000000ae84847220 */ /* 0x080fe20000410000 */
[----:B------:R-:W0:Y:S01]  /*4740*/  MUFU.EX2 R178, R178 ;  /* 0x000000b200b27308 */ /* 0x000e220000000800 */
[-C--:B------:R-:W-:Y:S01]  /*4750*/  FMUL.FTZ R133, R133, R174.reuse ;  /* 0x000000ae85857220 */ /* 0x080fe20000410000 */
[-C--:B------:R-:W-:Y:S01]  /*4760*/  FMUL.FTZ R136, R136, R174.reuse ;  /* 0x000000ae88887220 */ /* 0x080fe20000410000 */
[-C--:B------:R-:W-:Y:S01]  /*4770*/  FMUL.FTZ R137, R137, R174.reuse ;  /* 0x000000ae89897220 */ /* 0x080fe20000410000 */
[-C--:B------:R-:W-:Y:S01]  /*4780*/  FMUL.FTZ R140, R140, R174.reuse ;  /* 0x000000ae8c8c7220 */ /* 0x080fe20000410000 */
[-C--:B------:R-:W-:Y:S01]  /*4790*/  FMUL.FTZ R141, R141, R174.reuse ;  /* 0x000000ae8d8d7220 */ /* 0x080fe20000410000 */
[-C--:B------:R-:W-:Y:S01]  /*47a0*/  FMUL.FTZ R144, R144, R174.reuse ;  /* 0x000000ae90907220 */ /* 0x080fe20000410000 */
[-C--:B------:R-:W-:Y:S01]  /*47b0*/  FMUL.FTZ R145, R145, R174.reuse ;  /* 0x000000ae91917220 */ /* 0x080fe20000410000 */
[----:B------:R-:W2:Y:S01]  /*47c0*/  MUFU.EX2 R8, R8 ;  /* 0x0000000800087308 */ /* 0x000ea20000000800 */
[----:B-1----:R-:W-:Y:S01]  /*47d0*/  FFMA.FTZ R3, R188, R3, R7 ;  /* 0x00000003bc037223 */ /* 0x002fe20000010007 */
[-C--:B------:R-:W-:Y:S01]  /*47e0*/  FMUL.FTZ R148, R148, R174.reuse ;  /* 0x000000ae94947220 */ /* 0x080fe20000410000 */
[----:B------:R-:W-:Y:S01]  /*47f0*/  FMUL.FTZ R149, R149, R174 ;  /* 0x000000ae95957220 */ /* 0x000fe20000410000 */
[----:B------:R-:W-:Y:S01]  /*4800*/  F2FP.BF16.F32.PACK_AB R156, R155, R156 ;  /* 0x0000009c9b9c723e */ /* 0x000fe200000010ff */
[----:B------:R-:W-:Y:S01]  /*4810*/  FMUL.FTZ R26, R26, R188 ;  /* 0x000000bc1a1a7220 */ /* 0x000fe20000410000 */
[----:B------:R-:W-:Y:S01]  /*4820*/  F2FP.BF16.F32.PACK_AB R158, R157, R158 ;  /* 0x0000009e9d9e723e */ /* 0x000fe200000010ff */
[-C--:B------:R-:W-:Y:S01]  /*4830*/  FMUL.FTZ R27, R27, R188.reuse ;  /* 0x000000bc1b1b7220 */ /* 0x080fe20000410000 */
[----:B------:R-:W1:Y:S01]  /*4840*/  MUFU.EX2 R9, R9 ;  /* 0x0000000900097308 */ /* 0x000e620000000800 */
[C---:B0-----:R-:W-:Y:S01]  /*4850*/  FADD.FTZ R162, R178.reuse, R5 ;  /* 0x00000005b2a27221 */ /* 0x041fe20000010000 */
[----:B------:R-:W-:Y:S01]  /*4860*/  F2FP.BF16.F32.PACK_AB R164, R178, R177 ;  /* 0x000000b1b2a4723e */ /* 0x000fe200000010ff */
[----:B------:R-:W-:Y:S01]  /*4870*/  FMUL.FTZ R30, R30, R188 ;  /* 0x000000bc1e1e7220 */ /* 0x000fe20000410000 */
[----:B------:R-:W-:Y:S01]  /*4880*/  F2FP.BF16.F32.PACK_AB R160, R159, R160 ;  /* 0x000000a09fa0723e */ /* 0x000fe200000010ff */
[-C--:B------:R-:W-:Y:S01]  /*4890*/  FMUL.FTZ R31, R31, R188.reuse ;  /* 0x000000bc1f1f7220 */ /* 0x080fe20000410000 */
[----:B------:R-:W-:Y:S01]  /*48a0*/  F2FP.BF16.F32.PACK_AB R152, R152, R23 ;  /* 0x000000179898723e */ /* 0x000fe200000010ff */
[-C--:B------:R-:W-:Y:S01]  /*48b0*/  FMUL.FTZ R34, R34, R188.reuse ;  /* 0x000000bc22227220 */ /* 0x080fe20000410000 */
[----:B------:R-:W0:Y:S01]  /*48c0*/  MUFU.EX2 R10, R10 ;  /* 0x0000000a000a7308 */ /* 0x000e220000000800 */
[C---:B--2---:R-:W-:Y:S01]  /*48d0*/  FADD.FTZ R178, R8.reuse, R3 ;  /* 0x0000000308b27221 */ /* 0x044fe20000010000 */
[----:B------:R-:W-:Y:S01]  /*48e0*/  F2FP.BF16.F32.PACK_AB R153, R8, R7 ;  /* 0x000000070899723e */ /* 0x000fe200000010ff */
[-C--:B------:R-:W-:Y:S01]  /*48f0*/  FMUL.FTZ R35, R35, R188.reuse ;  /* 0x000000bc23237220 */ /* 0x080fe20000410000 */
[-C--:B------:R-:W-:Y:S01]  /*4900*/  FMUL.FTZ R38, R38, R188.reuse ;  /* 0x000000bc26267220 */ /* 0x080fe20000410000 */
[-C--:B------:R-:W-:Y:S01]  /*4910*/  FMUL.FTZ R39, R39, R188.reuse ;  /* 0x000000bc27277220 */ /* 0x080fe20000410000 */
[-C--:B------:R-:W-:Y:S01]  /*4920*/  FMUL.FTZ R42, R42, R188.reuse ;  /* 0x000000bc2a2a7220 */ /* 0x080fe20000410000 */
[-C--:B------:R-:W-:Y:S01]  /*4930*/  FMUL.FTZ R43, R43, R188.reuse ;  /* 0x000000bc2b2b7220 */ /* 0x080fe20000410000 */
[----:B------:R-:W2:Y:S01]  /*4940*/  MUFU.EX2 R11, R11 ;  /* 0x0000000b000b7308 */ /* 0x000ea20000000800 */
[----:B-1----:R-:W-:Y:S01]  /*4950*/  FADD.FTZ R3, R9, R178 ;  /* 0x000000b209037221 */ /* 0x002fe20000010000 */
        /* <DEDUP_REMOVED lines=15> */
[----:B--2---:R-:W-:Y:S01]  /*4a50*/  FADD.FTZ R3, R11, R178 ;  /* 0x000000b20b037221 */ /* 0x004fe20000010000 */
[-C--:B------:R-:W-:Y:S01]  /*4a60*/  FMUL.FTZ R70, R70, R188.reuse ;  /* 0x000000bc46467220 */ /* 0x080fe20000410000 */
        /* <DEDUP_REMOVED lines=29> */
[----:B------:R2:W-:Y:S01]  /*4c40*/  MUFU.EX2 R187, R192 ;  /* 0x000000c000bb7308 */ /* 0x0005e20000000800 */
[----:B-1----:R-:W-:Y:S01]  /*4c50*/  FADD.FTZ R3, R15, R178 ;  /* 0x000000b20f037221 */ /* 0x002fe20000010000 */
[-C--:B------:R-:W-:Y:S01]  /*4c60*/  FMUL.FTZ R118, R118, R188.reuse ;  /* 0x000000bc76767220 */ /* 0x080fe20000410000 */
[-C--:B------:R-:W-:Y:S01]  /*4c70*/  FMUL.FTZ R119, R119, R188.reuse ;  /* 0x000000bc77777220 */ /* 0x080fe20000410000 */
[-C--:B------:R-:W-:Y:S01]  /*4c80*/  FMUL.FTZ R122, R122, R188.reuse ;  /* 0x000000bc7a7a7220 */ /* 0x080fe20000410000 */
[-C--:B------:R-:W-:Y:S01]  /*4c90*/  FMUL.FTZ R123, R123, R188.reuse ;  /* 0x000000bc7b7b7220 */ /* 0x080fe20000410000 */
[-C--:B------:R-:W-:Y:S01]  /*4ca0*/  FMUL.FTZ R126, R126, R188.reuse ;  /* 0x000000bc7e7e7220 */ /* 0x080fe20000410000 */
[----:B------:R-:W-:Y:S01]  /*4cb0*/  FMUL.FTZ R127, R127, R188 ;  /* 0x000000bc7f7f7220 */ /* 0x000fe20000410000 */
[----:B------:R-:W1:Y:S01]  /*4cc0*/  MUFU.EX2 R21, R21 ;  /* 0x0000001500157308 */ /* 0x000e620000000800 */
[----:B--2---:R-:W-:Y:S01]  /*4cd0*/  FFMA.FTZ R192, R161, UR10, -R189 ;  /* 0x0000000aa1c07c23 */ /* 0x004fe200080108bd */
[----:B0-----:R-:W-:Y:S01]  /*4ce0*/  FADD.FTZ R178, R20, R3 ;  /* 0x0000000314b27221 */ /* 0x001fe20000010000 */
[----:B------:R-:W-:-:S02]  /*4cf0*/  @!P1 VIADD R161, R195, 0x22840 ;  /* 0x00022840c3a19836 */ /* 0x000fc40000000000 */
[-C--:B------:R-:W-:Y:S01]  /*4d00*/  FMUL.FTZ R130, R130, R188.reuse ;  /* 0x000000bc82827220 */ /* 0x080fe20000410000 */
[-C--:B------:R-:W-:Y:S01]  /*4d10*/  FMUL.FTZ R131, R131, R188.reuse ;  /* 0x000000bc83837220 */ /* 0x080fe20000410000 */
[-C--:B------:R-:W-:Y:S01]  /*4d20*/  FMUL.FTZ R134, R134, R188.reuse ;  /* 0x000000bc86867220 */ /* 0x080fe20000410000 */
[-C--:B------:R-:W-:Y:S01]  /*4d30*/  FMUL.FTZ R135, R135, R188.reuse ;  /* 0x000000bc87877220 */ /* 0x080fe20000410000 */
[----:B------:R-:W0:Y:S01]  /*4d40*/  MUFU.EX2 R192, R192 ;  /* 0x000000c000c07308 */ /* 0x000e220000000800 */
[----:B------:R-:W-:Y:S01]  /*4d50*/  @!P1 PRMT R161, RZ, 0x654, R161 ;  /* 0x00000654ffa19816 */ /* 0x000fe200000000a1 */
[----:B------:R2:W-:Y:S06]  /*4d60*/  BAR.ARV R6, 0x100 ;  /* 0x000400060000751d */ /* 0x0005ec0000002000 */
[----:B------:R-:W3:Y:S01]  /*4d70*/  MUFU.EX2 R179, R179 ;  /* 0x000000b300b37308 */ /* 0x000ee20000000800 */
[----:B-1----:R-:W-:Y:S01]  /*4d80*/  FADD.FTZ R3, R21, R178 ;  /* 0x000000b215037221 */ /* 0x002fe20000010000 */
[----:B------:R1:W-:Y:S01]  /*4d90*/  @!P1 SYNCS.ARRIVE.TRANS64.RED.A1T0 RZ, [R161+URZ], RZ ;  /* 0x000000ffa1ff99a7 */ /* 0x0003e2000810043f */
[-C--:B------:R-:W-:Y:S01]  /*4da0*/  FMUL.FTZ R138, R138, R188.reuse ;  /* 0x000000bc8a8a7220 */ /* 0x080fe20000410000 */
[-C--:B------:R-:W-:Y:S01]  /*4db0*/  FMUL.FTZ R139, R139, R188.reuse ;  /* 0x000000bc8b8b7220 */ /* 0x080fe20000410000 */
[-C--:B------:R-:W-:Y:S01]  /*4dc0*/  FMUL.FTZ R142, R142, R188.reuse ;  /* 0x000000bc8e8e7220 */ /* 0x080fe20000410000 */
[-C--:B------:R-:W-:Y:S01]  /*4dd0*/  FMUL.FTZ R143, R143, R188.reuse ;  /* 0x000000bc8f8f7220 */ /* 0x080fe20000410000 */
[-C--:B------:R-:W-:Y:S01]  /*4de0*/  FMUL.FTZ R146, R146, R188.reuse ;  /* 0x000000bc92927220 */ /* 0x080fe20000410000 */
[----:B------:R-:W4:Y:S01]  /*4df0*/  MUFU.EX2 R191, R191 ;  /* 0x000000bf00bf7308 */ /* 0x000f220000000800 */
[----:B0-----:R-:W-:Y:S01]  /*4e00*/  FADD.FTZ R178, R192, R3 ;  /* 0x00000003c0b27221 */ /* 0x001fe20000010000 */
[--C-:B-1----:R-:W-:Y:S01]  /*4e10*/  FFMA.FTZ R161, R172, UR10, -R189.reuse ;  /* 0x0000000aaca17c23 */ /* 0x102fe200080108bd */
[----:B------:R-:W-:Y:S01]  /*4e20*/  FFMA.FTZ R189, R173, UR10, -R189 ;  /* 0x0000000aadbd7c23 */ /* 0x000fe200080108bd */
[-C--:B------:R-:W-:Y:S01]  /*4e30*/  FMUL.FTZ R147, R147, R188.reuse ;  /* 0x000000bc93937220 */ /* 0x080fe20000410000 */
[-C--:B------:R-:W-:Y:S01]  /*4e40*/  FMUL.FTZ R150, R150, R188.reuse ;  /* 0x000000bc96967220 */ /* 0x080fe20000410000 */
[----:B------:R-:W-:Y:S01]  /*4e50*/  FMUL.FTZ R151, R151, R188 ;  /* 0x000000bc97977220 */ /* 0x000fe20000410000 */
[----:B------:R-:W-:Y:S01]  /*4e60*/  F2FP.BF16.F32.PACK_AB R155, R10, R9 ;  /* 0x000000090a9b723e */ /* 0x000fe200000010ff */
[----:B------:R-:W0:Y:S01]  /*4e70*/  MUFU.EX2 R180, R180 ;  /* 0x000000b400b47308 */ /* 0x000e220000000800 */
[----:B---3--:R-:W-:Y:S01]  /*4e80*/  FADD.FTZ R5, R179, R162 ;  /* 0x000000a2b3057221 */ /* 0x008fe20000010000 */
[----:B------:R-:W-:-:S02]  /*4e90*/  F2FP.BF16.F32.PACK_AB R157, R12, R11 ;  /* 0x0000000b0c9d723e */ /* 0x000fc400000010ff */
[----:B------:R-:W-:Y:S02]  /*4ea0*/  F2FP.BF16.F32.PACK_AB R159, R14, R13 ;  /* 0x0000000d0e9f723e */ /* 0x000fe400000010ff */
[----:B------:R-:W-:Y:S02]  /*4eb0*/  F2FP.BF16.F32.PACK_AB R163, R192, R21 ;  /* 0x00000015c0a3723e */ /* 0x000fe400000010ff */
[----:B------:R-:W1:Y:S01]  /*4ec0*/  MUFU.EX2 R194, R194 ;  /* 0x000000c200c27308 */ /* 0x000e620000000800 */
[----:B----4-:R-:W-:-:S07]  /*4ed0*/  FADD.FTZ R3, R191, R178 ;  /* 0x000000b2bf037221 */ /* 0x010fce0000010000 */
        /* <DEDUP_REMOVED lines=25> */
[----:B-1----:R-:W-:Y:S01]  /*5070*/  FADD.FTZ R5, R185, R162 ;  /* 0x000000a2b9057221 */ /* 0x002fe20000010000 */
[----:B------:R-:W-:-:S06]  /*5080*/  F2FP.BF16.F32.PACK_AB R162, R176, R175 ;  /* 0x000000afb0a2723e */ /* 0x000fcc00000010ff */
[----:B------:R1:W4:Y:S01]  /*5090*/  MUFU.EX2 R173, R170 ;  /* 0x000000aa00ad7308 */ /* 0x0003220000000800 */
[----:B---3--:R-:W-:-:S07]  /*50a0*/  FADD.FTZ R3, R199, R178 ;  /* 0x000000b2c7037221 */ /* 0x008fce0000010000 */
[----:B------:R-:W3:Y:S01]  /*50b0*/  MUFU.EX2 R186, R186 ;  /* 0x000000ba00ba7308 */ /* 0x000ee20000000800 */
[----:B0-----:R-:W-:Y:S01]  /*50c0*/  FADD.FTZ R178, R200, R3 ;  /* 0x00000003c8b27221 */ /* 0x001fe20000010000 */
[----:B-1----:R-:W-:Y:S02]  /*50d0*/  F2FP.BF16.F32.PACK_AB R170, R184, R183 ;  /* 0x000000b7b8aa723e */ /* 0x002fe400000010ff */
[----:B------:R-:W-:-:S04]  /*50e0*/  F2FP.BF16.F32.PACK_AB R171, R200, R199 ;  /* 0x000000c7c8ab723e */ /* 0x000fc800000010ff */
[----:B------:R-:W0:Y:S01]  /*50f0*/  MUFU.EX2 R202, R202 ;  /* 0x000000ca00ca7308 */ /* 0x000e220000000800 */
[----:B----4-:R-:W-:-:S07]  /*5100*/  FADD.FTZ R3, R173, R178 ;  /* 0x000000b2ad037221 */ /* 0x010fce0000010000 */
[----:B------:R1:W4:Y:S01]  /*5110*/  MUFU.EX2 R175, R161 ;  /* 0x000000a100af7308 */ /* 0x0003220000000800 */
[C---:B---3--:R-:W-:Y:S01]  /*5120*/  FADD.FTZ R168, R186.reuse, R5 ;  /* 0x00000005baa87221 */ /* 0x048fe20000010000 */
[----:B------:R-:W-:-:S03]  /*5130*/  F2FP.BF16.F32.PACK_AB R172, R186, R185 ;  /* 0x000000b9baac723e */ /* 0x000fc600000010ff */
[----:B------:R-:W-:Y:S01]  /*5140*/  FADD.FTZ R5, R187, R168 ;  /* 0x000000a8bb057221 */ /* 0x000fe20000010000 */
[----:B------:R-:W-:Y:S02]  /*5150*/  F2FP.BF16.F32.PACK_AB R168, R182, R181 ;  /* 0x000000b5b6a8723e */ /* 0x000fe400000010ff */
[----:B------:R-:W3:Y:S01]  /*5160*/  MUFU.EX2 R190, R190 ;  /* 0x000000be00be7308 */ /* 0x000ee20000000800 */
[----:B0-----:R-:W-:Y:S01]  /*5170*/  FADD.FTZ R8, R202, R3 ;  /* 0x00000003ca087221 */ /* 0x001fe20000010000 */
[----:B-1----:R-:W-:Y:S02]  /*5180*/  F2FP.BF16.F32.PACK_AB R161, R20, R15 ;  /* 0x0000000f14a1723e */ /* 0x002fe400000010ff */
[----:B------:R-:W-:-:S04]  /*5190*/  F2FP.BF16.F32.PACK_AB R173, R202, R173 ;  /* 0x000000adcaad723e */ /* 0x000fc800000010ff */
[----:B------:R-:W0:Y:S01]  /*51a0*/  MUFU.EX2 R176, R189 ;  /* 0x000000bd00b07308 */ /* 0x000e220000000800 */
[----:B----4-:R-:W-:Y:S01]  /*51b0*/  FADD.FTZ R3, R175, R8 ;  /* 0x00000008af037221 */ /* 0x010fe20000010000 */
[C---:B---3--:R-:W-:Y:S01]  /*51c0*/  FADD.FTZ R5, R190.reuse, R5 ;  /* 0x00000005be057221 */ /* 0x048fe20000010000 */
[----:B------:R-:W-:Y:S02]  /*51d0*/  F2FP.BF16.F32.PACK_AB R174, R190, R187 ;  /* 0x000000bbbeae723e */ /* 0x000fe400000010ff */
[C---:B0-----:R-:W-:Y:S01]  /*51e0*/  FADD.FTZ R3, R176.reuse, R3 ;  /* 0x00000003b0037221 */ /* 0x041fe20000010000 */
[----:B------:R-:W-:Y:S01]  /*51f0*/  F2FP.BF16.F32.PACK_AB R175, R176, R175 ;  /* 0x000000afb0af723e */ /* 0x000fe200000010ff */
[----:B--2---:R-:W-:Y:S06]  /*5200*/  @!P0 BRA `(.L_x_24) ;  /* 0x0000000000048947 */ /* 0x004fec0003800000 */
[----:B------:R-:W-:Y:S01]  /*5210*/  BPT.TRAP 0x1 ;  /* 0x000000040000795c */ /* 0x000fe20000300000 */
.L_x_24:
[----:B------:R-:W-:-:S04]  /*5220*/  IMAD.U32 R7, RZ, RZ, UR25 ;  /* 0x00000019ff077e24 */ /* 0x000fc8000f8e00ff */
[----:B------:R0:W1:Y:S01]  /*5230*/  SYNCS.PHASECHK.TRANS64.TRYWAIT P3, [UR23+0x22850], R7 ;  /* 0x02285007ff0075a7 */ /* 0x0000620008060157 */
[----:B------:R-:W-:Y:S05]  /*5240*/  @!P0 BRA `(.L_x_25) ;  /* 0x0000000000048947 */ /* 0x000fea0003800000 */
[----:B------:R-:W-:Y:S01]  /*5250*/  BPT.TRAP 0x1 ;  /* 0x000000040000795c */ /* 0x000fe20000300000 */
.L_x_25:
[----:B-1----:R-:W-:Y:S05]  /*5260*/  @P3 BRA `(.L_x_26) ;  /* 0x00000000000c3947 */ /* 0x002fea0003800000 */
[----:B0-----:R-:W-:-:S04]  /*5270*/  IMAD.U32 R7, RZ, RZ, UR25 ;  /* 0x00000019ff077e24 */ /* 0x001fc8000f8e00ff */
[----:B------:R-:W0:Y:S02]  /*5280*/  SYNCS.PHASECHK.TRANS64.TRYWAIT P3, [UR23+0x22850], R7 ;  /* 0x02285007ff0075a7 */ /* 0x000e240008060157 */
[----:B0-----:R-:W-:Y:S05]  /*5290*/  @!P3 BRA `(.L_x_27) ;  /* 0x0000006c0044b947 */ /* 0x001fea0003800000 */
.L_x_26:
[----:B0-----:R-:W0:Y:S01]  /*52a0*/  S2R R7, SR_TID.X ;  /* 0x0000000000077919 */ /* 0x001e220000002100 */
[----:B------:R-:W-:Y:S01]  /*52b0*/  UIMAD UR11, UR36, 0xc00, UR21 ;  /* 0x00000c00240b78a4 */ /* 0x000fe2000f8e0215 */
[----:B------:R-:W-:Y:S01]  /*52c0*/  @!P1 VIADD R195, R195, 0x22860 ;  /* 0x00022860c3c39836 */ /* 0x000fe20000000000 */
[----:B------:R-:W-:Y:S01]  /*52d0*/  UMOV UR7, 0x40000040 ;  /* 0x4000004000077882 */ /* 0x000fe20000000000 */
[----:B------:R-:W-:-:S03]  /*52e0*/  IMAD.MOV.U32 R23, RZ, RZ, R0 ;  /* 0x000000ffff177224 */ /* 0x000fc600078e0000 */
[----:B------:R-:W-:Y:S01]  /*52f0*/  @!P1 PRMT R195, RZ, 0x654, R195 ;  /* 0x00000654ffc39816 */ /* 0x000fe200000000c3 */
[----:B------:R-:W-:Y:S01]  /*5300*/  UMOV UR6, UR11 ;  /* 0x0000000b00067c82 */ /* 0x000fe20008000000 */
[----:B0-----:R-:W-:-:S05]  /*5310*/  SHF.R.U32.HI R7, RZ, 0x7, R7 ;  /* 0x00000007ff077819 */ /* 0x001fca0000011607 */
[----:B------:R-:W-:-:S05]  /*5320*/  VIADD R7, R7, 0x8 ;  /* 0x0000000807077836 */ /* 0x000fca0000000000 */
[----:B------:R0:W-:Y:S02]  /*5330*/  BAR.SYNC.DEFER_BLOCKING R7, 0x100 ;  /* 0x000400070000751d */ /* 0x0001e40000010000 */
[----:B0-----:R-:W-:-:S04]  /*5340*/  IMAD.MOV.U32 R7, RZ, RZ, R4 ;  /* 0x000000ffff077224 */ /* 0x001fc800078e0004 */
[----:B------:R-:W-:-:S06]  /*5350*/  WARPGROUP.ARRIVE ;  /* 0x00000000000079c5 */ /* 0x000fcc0000000000 */
        /* <DEDUP_REMOVED lines=33> */
[----:B------:R-:W-:Y:S05]  /*5570*/  @P2 BRA `(.L_x_28) ;  /* 0xffffffdc00282947 */ /* 0x000fea000383ffff */
.L_x_19:
[----:B0-----:R-:W0:Y:S01]  /*5580*/  SHFL.BFLY PT, R8, R5, 0x2, 0x1f ;  /* 0x0c401f0005087f89 */ /* 0x001e2200000e0000 */
[----:B------:R-:W-:Y:S01]  /*5590*/  MOV R206, 0x400 ;  /* 0x0000040000ce7802 */ /* 0x000fe20000000f00 */
[----:B------:R-:W-:Y:S02]  /*55a0*/  UIADD3 UR4, -UR41, URZ, URZ ;  /* 0x0000003f29047290 */ /* 0x000fe4000fffe13f */
[----:B------:R-:W3:Y:S01]  /*55b0*/  SHFL.BFLY PT, R10, R3, 0x2, 0x1f ;  /* 0x0c401f00030a7f89 */ /* 0x000ee200000e0000 */
[----:B------:R-:W-:Y:S01]  /*55c0*/  ULDC.64 UR6, c[0x0][0xb90] ;  /* 0x0002e40000067ab9 */ /* 0x000fe20000000a00 */
[----:B------:R-:W-:Y:S01]  /*55d0*/  ULDC.64 UR8, c[0x0][0xae8] ;  /* 0x0002ba0000087ab9 */ /* 0x000fe20000000a00 */
[----:B------:R-:W4:Y:S01]  /*55e0*/  S2R R11, SR_CgaCtaId ;  /* 0x00000000000b7919 */ /* 0x000f220000008800 */
[----:B------:R-:W1:Y:S01]  /*55f0*/  S2R R13, SR_SWINHI ;  /* 0x00000000000d7919 */ /* 0x000e620000002f00 */
[----:B------:R2:W-:Y:S06]  /*5600*/  BAR.ARV R6, 0x100 ;  /* 0x000400060000751d */ /* 0x0005ec0000002000 */
[----:B0-----:R-:W-:Y:S01]  /*5610*/  FADD.FTZ R8, R8, R5 ;  /* 0x0000000508087221 */ /* 0x001fe20000010000 */
[----:B--2---:R-:W-:Y:S01]  /*5620*/  IMAD.MOV.U32 R6, RZ, RZ, -0x800000 ;  /* 0xff800000ff067424 */ /* 0x004fe200078e00ff */
[----:B------:R-:W-:Y:S06]  /*5630*/  BAR.ARV 0x8, 0x180 ;  /* 0x0206000000007b1d */ /* 0x000fec0000002000 */
[----:B---3--:R-:W-:Y:S01]  /*5640*/  FADD.FTZ R10, R10, R3 ;  /* 0x000000030a0a7221 */ /* 0x008fe20000010000 */
[----:B------:R-:W-:Y:S01]  /*5650*/  IMAD.MOV.U32 R3, RZ, RZ, RZ ;  /* 0x000000ffff037224 */ /* 0x000fe200078e00ff */
[----:B------:R-:W0:Y:S01]  /*5660*/  SHFL.BFLY PT, R7, R8, 0x1, 0x1f ;  /* 0x0c201f0008077f89 */ /* 0x000e2200000e0000 */
[----:B------:R-:W-:-:S03]  /*5670*/  IMAD.MOV.U32 R5, RZ, RZ, -0x800000 ;  /* 0xff800000ff057424 */ /* 0x000fc600078e00ff */
[----:B------:R-:W2:Y:S01]  /*5680*/  SHFL.BFLY PT, R9, R10, 0x1, 0x1f ;  /* 0x0c201f000a097f89 */ /* 0x000ea200000e0000 */
[----:B----4-:R-:W-:Y:S01]  /*5690*/  LEA R206, R11, R206, 0x18 ;  /* 0x000000ce0bce7211 */ /* 0x010fe200078ec0ff */
[----:B------:R-:W-:Y:S01]  /*56a0*/  BAR.SYNC.DEFER_BLOCKING 0x1, 0x100 ;  /* 0x0044000000007b1d */ /* 0x000fe20000010000 */
[----:B0-----:R-:W-:Y:S01]  /*56b0*/  FADD.FTZ R12, R8, R7 ;  /* 0x00000007080c7221 */ /* 0x001fe20000010000 */
[----:B------:R-:W-:Y:S02]  /*56c0*/  IMAD.MOV.U32 R7, RZ, RZ, RZ ;  /* 0x000000ffff077224 */ /* 0x000fe400078e00ff */
[----:B--2---:R-:W-:Y:S02]  /*56d0*/  FADD.FTZ R14, R10, R9 ;  /* 0x000000090a0e7221 */ /* 0x004fe40000010000 */
[----:B------:R-:W-:Y:S01]  /*56e0*/  FSETP.NE.FTZ.AND P0, PT, R12, RZ, PT ;  /* 0x000000ff0c00720b */ /* 0x000fe20003f15000 */
[----:B------:R-:W-:Y:S01]  /*56f0*/  IMAD R9, R22, 0x40, R2 ;  /* 0x0000004016097824 */ /* 0x000fe200078e0202 */
[----:B------:R-:W-:-:S02]  /*5700*/  MOV R10, R206 ;  /* 0x000000ce000a7202 */ /* 0x000fc40000000f00 */
[----:B-1----:R-:W-:Y:S01]  /*5710*/  MOV R11, R13 ;  /* 0x0000000d000b7202 */ /* 0x002fe20000000f00 */
[----:B------:R-:W-:Y:S01]  /*5720*/  IMAD.U32 R13, RZ, RZ, UR10 ;  /* 0x0000000aff0d7e24 */ /* 0x000fe2000f8e00ff */
[----:B------:R-:W-:Y:S01]  /*5730*/  FSETP.NE.FTZ.AND P1, PT, R14, RZ, PT ;  /* 0x000000ff0e00720b */ /* 0x000fe20003f35000 */
[----:B------:R-:W-:-:S04]  /*5740*/  IMAD.WIDE R8, R9, 0x2, R10 ;  /* 0x0000000209087825 */ /* 0x000fc800078e020a */
[----:B------:R-:W-:Y:S02]  /*5750*/  IMAD.WIDE R10, R211, 0x2, R10 ;  /* 0x00000002d30a7825 */ /* 0x000fe400078e020a */
[----:B------:R-:W0:Y:S02]  /*5760*/  @P0 MUFU.RCP R7, R12 ;  /* 0x0000000c00070308 */ /* 0x000e240000001000 */
[----:B------:R-:W-:Y:S01]  /*5770*/  @P0 FMUL.FTZ R13, R13, 0.69314718246459960938 ;  /* 0x3f3172180d0d0820 */ /* 0x000fe20000410000 */
[C---:B------:R-:W-:Y:S02]  /*5780*/  IADD3 R21, P3, R10.reuse, 0xc060, RZ ;  /* 0x0000c0600a157810 */ /* 0x040fe40007f7e0ff */
[----:B------:R-:W-:Y:S02]  /*5790*/  LOP3.LUT R171, R10, 0x380, RZ, 0xc0, !PT ;  /* 0x000003800aab7812 */ /* 0x000fe400078ec0ff */
[----:B------:R-:W-:Y:S01]  /*57a0*/  LOP3.LUT R20, R21, 0x380, RZ, 0xc0, !PT ;  /* 0x0000038015147812 */ /* 0x000fe200078ec0ff */
[----:B------:R-:W1:Y:S01]  /*57b0*/  @P1 MUFU.RCP R3, R14 ;  /* 0x0000000e00031308 */ /* 0x000e620000001000 */
[----:B------:R-:W-:-:S04]  /*57c0*/  SHF.R.U64 R171, R171, 0x3, RZ ;  /* 0x00000003abab7819 */ /* 0x000fc800000012ff */
[----:B------:R-:W-:Y:S01]  /*57d0*/  LOP3.LUT R170, R171, R10, RZ, 0x3c, !PT ;  /* 0x0000000aabaa7212 */ /* 0x000fe200078e3cff */
[--C-:B------:R-:W-:Y:S02]  /*57e0*/  IMAD.MOV.U32 R171, RZ, RZ, R11.reuse ;  /* 0x000000ffffab7224 */ /* 0x100fe400078e000b */
[----:B------:R-:W2:Y:S01]  /*57f0*/  @P0 MUFU.LG2 R12, R12 ;  /* 0x0000000c000c0308 */ /* 0x000ea20000000c00 */
[-C--:B0-----:R-:W-:Y:S01]  /*5800*/  FMUL.FTZ R189, R52, R7.reuse ;  /* 0x0000000734bd7220 */ /* 0x081fe20000410000 */
[----:B------:R-:W-:Y:S02]  /*5810*/  IMAD.U32 R52, RZ, RZ, UR10 ;  /* 0x0000000aff347e24 */ /* 0x000fe4000f8e00ff */
[-C--:B------:R-:W-:Y:S01]  /*5820*/  FMUL.FTZ R187, R29, R7.reuse ;  /* 0x000000071dbb7220 */ /* 0x080fe20000410000 */
[-C--:B------:R-:W-:Y:S01]  /*5830*/  FMUL.FTZ R201, R69, R7.reuse ;  /* 0x0000000745c97220 */ /* 0x080fe20000410000 */
[-C--:B------:R-:W-:Y:S01]  /*5840*/  FMUL.FTZ R199, R85, R7.reuse ;  /* 0x0000000755c77220 */ /* 0x080fe20000410000 */
[----:B------:R-:W-:Y:S01]  /*5850*/  @P1 FMUL.FTZ R52, R52, 0.69314718246459960938 ;  /* 0x3f31721834341820 */ /* 0x000fe20000410000 */
[-C--:B------:R-:W-:Y:S01]  /*5860*/  FMUL.FTZ R197, R93, R7.reuse ;  /* 0x000000075dc57220 */ /* 0x080fe20000410000 */
[----:B------:R-:W0:Y:S01]  /*5870*/  @P1 MUFU.LG2 R14, R14 ;  /* 0x0000000e000e1308 */ /* 0x000e220000000c00 */
[----:B------:R-:W-:Y:S01]  /*5880*/  FMUL.FTZ R195, R101, R7 ;  /* 0x0000000765c37220 */ /* 0x000fe20000410000 */
[-C--:B-1----:R-:W-:Y:S01]  /*5890*/  FMUL.FTZ R176, R131, R3.reuse ;  /* 0x0000000383b07220 */ /* 0x082fe20000410000 */
[-C--:B------:R-:W-:Y:S01]  /*58a0*/  FMUL.FTZ R29, R95, R3.reuse ;  /* 0x000000035f1d7220 */ /* 0x080fe20000410000 */
[-C--:B------:R-:W-:Y:S01]  /*58b0*/  FMUL.FTZ R69, R99, R3.reuse ;  /* 0x0000000363457220 */ /* 0x080fe20000410000 */
[-C--:B------:R-:W-:Y:S01]  /*58c0*/  FMUL.FTZ R85, R103, R3.reuse ;  /* 0x0000000367557220 */ /* 0x080fe20000410000 */
[-C--:B------:R-:W-:Y:S01]  /*58d0*/  FMUL.FTZ R93, R107, R3.reuse ;  /* 0x000000036b5d7220 */ /* 0x080fe20000410000 */
[----:B------:R-:W-:Y:S01]  /*58e0*/  FMUL.FTZ R101, R111, R3 ;  /* 0x000000036f657220 */ /* 0x000fe20000410000 */
[----:B------:R-:W-:-:S02]  /*58f0*/  IMAD.X R131, RZ, RZ, R11, P3 ;  /* 0x000000ffff837224 */ /* 0x000fc400018e060b */
[----:B--2---:R-:W-:Y:S01]  /*5900*/  @P0 FMUL.FTZ R12, R12, 0.69314718246459960938 ;  /* 0x3f3172180c0c0820 */ /* 0x004fe20000410000 */
[----:B------:R-:W-:Y:S01]  /*5910*/  FMUL.FTZ R177, R130, R3 ;  /* 0x0000000382b17220 */ /* 0x000fe20000410000 */
[C---:B------:R-:W-:Y:S01]  /*5920*/  IADD3 R111, P4, R10.reuse, 0xc040, RZ ;  /* 0x0000c0400a6f7810 */ /* 0x040fe20007f9e0ff */
[-C--:B------:R-:W-:Y:S01]  /*5930*/  FMUL.FTZ R25, R25, R7.reuse ;  /* 0x0000000719197220 */ /* 0x080fe20000410000 */
[----:B------:R-:W-:Y:S01]  /*5940*/  @P0 FFMA.FTZ R6, R13, R0, R12 ;  /* 0x000000000d060223 */ /* 0x000fe2000001000c */
[----:B------:R-:W-:Y:S01]  /*5950*/  IADD3 R107, P5, R10, 0xc020, RZ ;  /* 0x0000c0200a6b7810 */ /* 0x000fe20007fbe0ff */
[-C--:B------:R-:W-:Y:S01]  /*5960*/  FMUL.FTZ R24, R24, R7.reuse ;  /* 0x0000000718187220 */ /* 0x080fe20000410000 */
[----:B------:R-:W-:Y:S01]  /*5970*/  IADD3 R103, P6, R10, 0xc000, RZ ;  /* 0x0000c0000a677810 */ /* 0x000fe20007fde0ff */
[----:B0-----:R-:W-:Y:S01]  /*5980*/  @P1 FMUL.FTZ R15, R14, 0.69314718246459960938 ;  /* 0x3f3172180e0f1820 */ /* 0x001fe20000410000 */
[----:B------:R-:W-:Y:S01]  /*5990*/  IADD3 R99, P0, R10, 0x8060, RZ ;  /* 0x000080600a637810 */ /* 0x000fe20007f1e0ff */
[-C--:B------:R-:W-:Y:S01]  /*59a0*/  FMUL.FTZ R28, R28, R7.reuse ;  /* 0x000000071c1c7220 */ /* 0x080fe20000410000 */
[----:B------:R-:W-:Y:S01]  /*59b0*/  IADD3 R95, P2, R10, 0x8040, RZ ;  /* 0x000080400a5f7810 */ /* 0x000fe20007f5e0ff */
[----:B------:R-:W-:Y:S01]  /*59c0*/  @P1 FFMA.FTZ R5, R52, R4, R15 ;  /* 0x0000000434051223 */ /* 0x000fe2000001000f */
[C---:B------:R-:W-:Y:S01]  /*59d0*/  IADD3 R13, P1, R10.reuse, 0x20, RZ ;  /* 0x000000200a0d7810 */ /* 0x040fe20007f3e0ff */
[-C--:B------:R-:W-:Y:S01]  /*59e0*/  FMUL.FTZ R33, R33, R7.reuse ;  /* 0x0000000721217220 */ /* 0x080fe20000410000 */
[----:B------:R-:W-:Y:S01]  /*59f0*/  IADD3 R14, P3, R10, 0x8020, RZ ;  /* 0x000080200a0e7810 */ /* 0x000fe20007f7e0ff */
[-C--:B------:R-:W-:Y:S01]  /*5a00*/  FMUL.FTZ R32, R32, R7.reuse ;  /* 0x0000000720207220 */ /* 0x080fe20000410000 */
[----:B------:R-:W-:Y:S01]  /*5a10*/  SHF.R.U64 R130, R20, 0x3, RZ ;  /* 0x0000000314827819 */ /* 0x000fe200000012ff */
[-C--:B------:R-:W-:Y:S01]  /*5a20*/  FMUL.FTZ R37, R37, R7.reuse ;  /* 0x0000000725257220 */ /* 0x080fe20000410000 */
        /* <DEDUP_REMOVED lines=51> */
[----:B------:R-:W-:Y:S01]  /*5d60*/  FMUL.FTZ R148, R148, R7 ;  /* 0x0000000794947220 */ /* 0x000fe20000410000 */
[-C--:B------:R-:W-:Y:S01]  /*5d70*/  FMUL.FTZ R178, R135, R3.reuse ;  /* 0x0000000387b27220 */ /* 0x080fe20000410000 */
[-C--:B------:R-:W-:Y:S01]  /*5d80*/  FMUL.FTZ R180, R139, R3.reuse ;  /* 0x000000038bb47220 */ /* 0x080fe20000410000 */
[-C--:B------:R-:W-:Y:S01]  /*5d90*/  FMUL.FTZ R182, R143, R3.reuse ;  /* 0x000000038fb67220 */ /* 0x080fe20000410000 */
[-C--:B------:R-:W-:Y:S01]  /*5da0*/  FMUL.FTZ R184, R147, R3.reuse ;  /* 0x0000000393b87220 */ /* 0x080fe20000410000 */
[-C--:B------:R-:W-:Y:S01]  /*5db0*/  FMUL.FTZ R186, R151, R3.reuse ;  /* 0x0000000397ba7220 */ /* 0x080fe20000410000 */
[----:B------:R-:W-:Y:S01]  /*5dc0*/  FMUL.FTZ R7, R91, R3 ;  /* 0x000000035b077220 */ /* 0x000fe20000410000 */
[----:B------:R-:W-:Y:S01]  /*5dd0*/  LOP3.LUT R130, R130, R21, RZ, 0x3c, !PT ;  /* 0x0000001582827212 */ /* 0x000fe200078e3cff */
[--C-:B------:R-:W-:Y:S01]  /*5de0*/  IMAD.X R135, RZ, RZ, R11.reuse, P4 ;  /* 0x000000ffff877224 */ /* 0x100fe200020e060b */
[C---:B------:R-:W-:Y:S01]  /*5df0*/  IADD3 R91, P4, R10.reuse, 0x8000, RZ ;  /* 0x000080000a5b7810 */ /* 0x040fe20007f9e0ff */
        /* <DEDUP_REMOVED lines=11> */
[----:B------:R-:W-:Y:S01]  /*5eb0*/  IADD3 R0, P3, R10, 0x60, RZ ;  /* 0x000000600a007810 */ /* 0x000fe20007f7e0ff */
[--C-:B------:R-:W-:Y:S01]  /*5ec0*/  IMAD.X R157, RZ, RZ, R11.reuse, P4 ;  /* 0x000000ffff9d7224 */ /* 0x100fe200020e060b */
[----:B------:R-:W-:Y:S01]  /*5ed0*/  LOP3.LUT R4, R103, 0x380, RZ, 0xc0, !PT ;  /* 0x0000038067047812 */ /* 0x000fe200078ec0ff */
[--C-:B------:R-:W-:Y:S01]  /*5ee0*/  IMAD.X R159, RZ, RZ, R11.reuse, P5 ;  /* 0x000000ffff9f7224 */ /* 0x100fe200028e060b */
[----:B------:R-:W-:Y:S01]  /*5ef0*/  LOP3.LUT R20, R107, 0x380, RZ, 0xc0, !PT ;  /* 0x000003806b147812 */ /* 0x000fe200078ec0ff */
[--C-:B------:R-:W-:Y:S01]  /*5f00*/  IMAD.X R161, RZ, RZ, R11.reuse, P6 ;  /* 0x000000ffffa17224 */ /* 0x100fe200030e060b */
[----:B------:R-:W-:Y:S01]  /*5f10*/  SHF.R.U64 R4, R4, 0x3, RZ ;  /* 0x0000000304047819 */ /* 0x000fe200000012ff */
[----:B------:R-:W-:-:S02]  /*5f20*/  IMAD.X R163, RZ, RZ, R11, P0 ;  /* 0x000000ffffa37224 */ /* 0x000fc400000e060b */
[----:B------:R-:W-:Y:S01]  /*5f30*/  FMUL.FTZ R183, R142, R3 ;  /* 0x000000038eb77220 */ /* 0x000fe20000410000 */
[--C-:B------:R-:W-:Y:S01]  /*5f40*/  IMAD.X R165, RZ, RZ, R11.reuse, P1 ;  /* 0x000000ffffa57224 */ /* 0x100fe200008e060b */
[----:B------:R-:W-:Y:S01]  /*5f50*/  LOP3.LUT R142, R4, R103, RZ, 0x3c, !PT ;  /* 0x00000067048e7212 */ /* 0x000fe200078e3cff */
[--C-:B------:R-:W-:Y:S01]  /*5f60*/  IMAD.X R167, RZ, RZ, R11.reuse, P2 ;  /* 0x000000ffffa77224 */ /* 0x100fe200010e060b */
[----:B------:R-:W-:Y:S01]  /*5f70*/  SHF.R.U64 R10, R20, 0x3, RZ ;  /* 0x00000003140a7819 */ /* 0x000fe200000012ff */
[----:B------:R-:W-:Y:S01]  /*5f80*/  IMAD.X R169, RZ, RZ, R11, P3 ;  /* 0x000000ffffa97224 */ /* 0x000fe200018e060b */
[----:B------:R-:W-:Y:S01]  /*5f90*/  LOP3.LUT R11, R14, 0x380, RZ, 0xc0, !PT ;  /* 0x000003800e0b7812 */ /* 0x000fe200078ec0ff */
[-C--:B------:R-:W-:Y:S01]  /*5fa0*/  FMUL.FTZ R181, R138, R3.reuse ;  /* 0x000000038ab57220 */ /* 0x080fe20000410000 */
[----:B------:R-:W-:Y:S01]  /*5fb0*/  LOP3.LUT R4, R13, 0x380, RZ, 0xc0, !PT ;  /* 0x000003800d047812 */ /* 0x000fe200078ec0ff */
[-C--:B------:R-:W-:Y:S01]  /*5fc0*/  FMUL.FTZ R27, R27, R3.reuse ;  /* 0x000000031b1b7220 */ /* 0x080fe20000410000 */
[----:B------:R-:W-:Y:S01]  /*5fd0*/  SHF.R.U64 R11, R11, 0x3, RZ ;  /* 0x000000030b0b7819 */ /* 0x000fe200000012ff */
[----:B------:R-:W-:Y:S01]  /*5fe0*/  FMUL.FTZ R26, R26, R3 ;  /* 0x000000031a1a7220 */ /* 0x000fe20000410000 */
[----:B------:R-:W-:Y:S01]  /*5ff0*/  LOP3.LUT R138, R10, R107, RZ, 0x3c, !PT ;  /* 0x0000006b0a8a7212 */ /* 0x000fe200078e3cff */
[-C--:B------:R-:W-:Y:S01]  /*6000*/  FMUL.FTZ R31, R31, R3.reuse ;  /* 0x000000031f1f7220 */ /* 0x080fe20000410000 */
[----:B------:R-:W-:Y:S01]  /*6010*/  LOP3.LUT R154, R11, R14, RZ, 0x3c, !PT ;  /* 0x0000000e0b9a7212 */ /* 0x000fe200078e3cff */
[-C--:B------:R-:W-:Y:S01]  /*6020*/  FMUL.FTZ R30, R30, R3.reuse ;  /* 0x000000031e1e7220 */ /* 0x080fe20000410000 */
[----:B------:R-:W-:Y:S01]  /*6030*/  SHF.R.U64 R4, R4, 0x3, RZ ;  /* 0x0000000304047819 */ /* 0x000fe200000012ff */
[-C--:B------:R-:W-:Y:S01]  /*6040*/  FMUL.FTZ R35, R35, R3.reuse ;  /* 0x0000000323237220 */ /* 0x080fe20000410000 */
[----:B------:R-:W-:Y:S01]  /*6050*/  LOP3.LUT R11, R12, 0x380, RZ, 0xc0, !PT ;  /* 0x000003800c0b7812 */ /* 0x000fe200078ec0ff */
[-C--:B------:R-:W-:Y:S01]  /*6060*/  FMUL.FTZ R34, R34, R3.reuse ;  /* 0x0000000322227220 */ /* 0x080fe20000410000 */
[----:B------:R-:W-:Y:S01]  /*6070*/  LOP3.LUT R10, R95, 0x380, RZ, 0xc0, !PT ;  /* 0x000003805f0a7812 */ /* 0x000fe200078ec0ff */
        /* <DEDUP_REMOVED lines=43> */
[----:B------:R-:W-:Y:S01]  /*6330*/  LOP3.LUT R150, R4, R13, RZ, 0x3c, !PT ;  /* 0x0000000d04967212 */ /* 0x000fe200078e3cff */
[----:B------:R-:W-:Y:S01]  /*6340*/  ULDC UR10, c[0x0][0xc44] ;  /* 0x00031100000a7ab9 */ /* 0x000fe20000000800 */
[----:B------:R-:W-:Y:S01]  /*6350*/  SHF.R.U64 R11, R11, 0x3, RZ ;  /* 0x000000030b0b7819 */ /* 0x000fe200000012ff */
[----:B------:R-:W-:Y:S01]  /*6360*/  UIMAD UR10, UR10, UR4, UR46 ;  /* 0x000000040a0a72a4 */ /* 0x000fe2000f8e022e */
[----:B------:R-:W-:-:S02]  /*6370*/  SHF.R.U64 R10, R10, 0x3, RZ ;  /* 0x000000030a0a7819 */ /* 0x000fc400000012ff */
[----:B------:R-:W-:Y:S01]  /*6380*/  IADD3 R13, P3, R8, 0x1000, RZ ;  /* 0x00001000080d7810 */ /* 0x000fe20007f7e0ff */
[----:B------:R-:W-:Y:S01]  /*6390*/  USHF.R.S32.HI UR11, URZ, 0x1f, UR10 ;  /* 0x0000001f3f0b7899 */ /* 0x000fe2000801140a */
[----:B------:R-:W-:Y:S01]  /*63a0*/  LOP3.LUT R162, R11, R12, RZ, 0x3c, !PT ;  /* 0x0000000c0ba27212 */ /* 0x000fe200078e3cff */
[----:B------:R-:W-:Y:S01]  /*63b0*/  UIMAD.WIDE.U32 UR4, UR10, UR6, URZ ;  /* 0x000000060a0472a5 */ /* 0x000fe2000f8e003f */
[----:B------:R-:W-:Y:S01]  /*63c0*/  LOP3.LUT R152, R10, R95, RZ, 0x3c, !PT ;  /* 0x0000005f0a987212 */ /* 0x000fe200078e3cff */
[----:B------:R-:W-:Y:S01]  /*63d0*/  UIMAD UR6, UR11, UR6, URZ ;  /* 0x000000060b0672a4 */ /* 0x000fe2000f8e023f */
[----:B------:R-:W-:Y:S02]  /*63e0*/  LOP3.LUT R12, R13, 0x380, RZ, 0xc0, !PT ;  /* 0x000003800d0c7812 */ /* 0x000fe400078ec0ff */
[----:B------:R-:W-:Y:S01]  /*63f0*/  LOP3.LUT R20, R99, 0x380, RZ, 0xc0, !PT ;  /* 0x0000038063147812 */ /* 0x000fe200078ec0ff */
[----:B------:R-:W-:Y:S01]  /*6400*/  UIMAD UR6, UR10, UR7, UR6 ;  /* 0x000000070a0672a4 */ /* 0x000fe2000f8e0206 */
[----:B------:R-:W-:Y:S01]  /*6410*/  LOP3.LUT R10, R91, 0x380, RZ, 0xc0, !PT ;  /* 0x000003805b0a7812 */ /* 0x000fe200078ec0ff */
[----:B------:R-:W-:Y:S01]  /*6420*/  USHF.R.S32.HI UR7, URZ, 0x1f, UR41 ;  /* 0x0000001f3f077899 */ /* 0x000fe20008011429 */
[----:B------:R-:W-:Y:S01]  /*6430*/  SHF.R.U64 R12, R12, 0x3, RZ ;  /* 0x000000030c0c7819 */ /* 0x000fe200000012ff */
[----:B------:R-:W-:Y:S01]  /*6440*/  IMAD.U32 R11, RZ, RZ, UR5 ;  /* 0x00000005ff0b7e24 */ /* 0x000fe2000f8e00ff */
[----:B------:R-:W-:-:S02]  /*6450*/  SHF.R.U64 R20, R20, 0x3, RZ ;  /* 0x0000000314147819 */ /* 0x000fc400000012ff */
[----:B------:R-:W-:Y:S02]  /*6460*/  SHF.R.U64 R10, R10, 0x3, RZ ;  /* 0x000000030a0a7819 */ /* 0x000fe400000012ff */
[----:B------:R-:W-:Y:S01]  /*6470*/  LOP3.LUT R12, R12, R13, RZ, 0x3c, !PT ;  /* 0x0000000d0c0c7212 */ /* 0x000fe200078e3cff */
[----:B------:R-:W-:Y:S01]  /*6480*/  IMAD.X R13, RZ, RZ, R9, P3 ;  /* 0x000000ffff0d7224 */ /* 0x000fe200018e0609 */
[----:B------:R-:W-:Y:S02]  /*6490*/  LOP3.LUT R146, R20, R99, RZ, 0x3c, !PT ;  /* 0x0000006314927212 */ /* 0x000fe400078e3cff */
[----:B------:R-:W-:Y:S02]  /*64a0*/  LOP3.LUT R156, R10, R91, RZ, 0x3c, !PT ;  /* 0x0000005b0a9c7212 */ /* 0x000fe400078e3cff */
[----:B------:R-:W-:Y:S02]  /*64b0*/  LOP3.LUT R10, R21, 0x380, RZ, 0xc0, !PT ;  /* 0x00000380150a7812 */ /* 0x000fe400078ec0ff */
[----:B------:R-:W-:-:S02]  /*64c0*/  IADD3 R99, P3, R8, 0x8000, RZ ;  /* 0x0000800008637810 */ /* 0x000fc40007f7e0ff */
[----:B------:R-:W-:Y:S02]  /*64d0*/  SHF.R.U64 R10, R10, 0x3, RZ ;  /* 0x000000030a0a7819 */ /* 0x000fe400000012ff */
[----:B------:R-:W-:Y:S02]  /*64e0*/  LOP3.LUT R98, R99, 0x380, RZ, 0xc0, !PT ;  /* 0x0000038063627812 */ /* 0x000fe400078ec0ff */
[----:B------:R-:W-:Y:S01]  /*64f0*/  LOP3.LUT R164, R10, R21, RZ, 0x3c, !PT ;  /* 0x000000150aa47212 */ /* 0x000fe200078e3cff */
[----:B------:R-:W-:Y:S01]  /*6500*/  IMAD.U32 R10, RZ, RZ, UR4 ;  /* 0x00000004ff0a7e24 */ /* 0x000fe2000f8e00ff */
[----:B------:R-:W-:Y:S01]  /*6510*/  SHF.R.U64 R98, R98, 0x3, RZ ;  /* 0x0000000362627819 */ /* 0x000fe200000012ff */
[----:B------:R-:W-:Y:S01]  /*6520*/  UIADD3 UR4, UR5, UR6, URZ ;  /* 0x0000000605047290 */ /* 0x000fe2000fffe03f */
[----:B------:R-:W-:Y:S02]  /*6530*/  LOP3.LUT R21, R0, 0x380, RZ, 0xc0, !PT ;  /* 0x0000038000157812 */ /* 0x000fe400078ec0ff */
[----:B------:R-:W-:Y:S01]  /*6540*/  LOP3.LUT R98, R98, R99, RZ, 0x3c, !PT ;  /* 0x0000006362627212 */ /* 0x000fe200078e3cff */
[--C-:B------:R-:W-:Y:S01]  /*6550*/  IMAD.X R99, RZ, RZ, R9.reuse, P3 ;  /* 0x000000ffff637224 */ /* 0x100fe200018e0609 */
[----:B------:R-:W-:Y:S01]  /*6560*/  SHF.R.U64 R21, R21, 0x3, RZ ;  /* 0x0000000315157819 */ /* 0x000fe200000012ff */
[----:B------:R-:W-:Y:S01]  /*6570*/  IMAD.U32 R11, RZ, RZ, UR4 ;  /* 0x00000004ff0b7e24 */ /* 0x000fe2000f8e00ff */
[C---:B------:R-:W-:Y:S01]  /*6580*/  IADD3 R215, P3, R8.reuse, 0xf000, RZ ;  /* 0x0000f00008d77810 */ /* 0x040fe20007f7e0ff */
[----:B------:R-:W-:Y:S01]  /*6590*/  ULDC.64 UR4, c[0x0][0xb88] ;  /* 0x0002e20000047ab9 */ /* 0x000fe20000000a00 */
[----:B------:R-:W-:Y:S01]  /*65a0*/  LOP3.LUT R168, R21, R0, RZ, 0x3c, !PT ;  /* 0x0000000015a87212 */ /* 0x000fe200078e3cff */
[----:B------:R-:W-:Y:S01]  /*65b0*/  ULDC UR6, c[0x0][0xa88] ;  /* 0x0002a20000067ab9 */ /* 0x000fe20000000800 */
[----:B------:R-:W-:Y:S01]  /*65c0*/  LOP3.LUT R0, R215, 0x380, RZ, 0xc0, !PT ;  /* 0x00000380d7007812 */ /* 0x000fe200078ec0ff */
[----:B------:R-:W-:Y:S01]  /*65d0*/  IMAD.X R127, RZ, RZ, R9, P3 ;  /* 0x000000ffff7f7224 */ /* 0x000fe200018e0609 */
[----:B------:R-:W-:-:S02]  /*65e0*/  IADD3 R95, P2, R8, 0x7000, RZ ;  /* 0x00007000085f7810 */ /* 0x000fc40007f5e0ff */
[----:B------:R-:W-:Y:S02]  /*65f0*/  SHF.R.U64 R0, R0, 0x3, RZ ;  /* 0x0000000300007819 */ /* 0x000fe400000012ff */
[----:B------:R-:W-:Y:S02]  /*6600*/  LOP3.LUT R94, R95, 0x380, RZ, 0xc0, !PT ;  /* 0x000003805f5e7812 */ /* 0x000fe400078ec0ff */
[----:B------:R-:W-:Y:S02]  /*6610*/  LOP3.LUT R126, R0, R215, RZ, 0x3c, !PT ;  /* 0x000000d7007e7212 */ /* 0x000fe400078e3cff */
[----:B------:R-:W0:Y:S01]  /*6620*/  LDC R0, c[0x0][0xbe8] ;  /* 0x0002fa00ff007b82 */ /* 0x000e220000000800 */
[----:B------:R-:W-:Y:S02]  /*6630*/  SHF.R.U64 R94, R94, 0x3, RZ ;  /* 0x000000035e5e7819 */ /* 0x000fe400000012ff */
[----:B------:R-:W-:Y:S02]  /*6640*/  LOP3.LUT R4, R57, 0x380, RZ, 0xc0, !PT ;  /* 0x0000038039047812 */ /* 0x000fe400078ec0ff */
[----:B------:R-:W-:Y:S01]  /*6650*/  LOP3.LUT R94, R94, R95, RZ, 0x3c, !PT ;  /* 0x0000005f5e5e7212 */ /* 0x000fe200078e3cff */
[----:B------:R-:W-:Y:S01]  /*6660*/  IMAD.X R95, RZ, RZ, R9, P2 ;  /* 0x000000ffff5f7224 */ /* 0x000fe200010e0609 */
[----:B------:R-:W-:-:S02]  /*6670*/  IADD3 R123, P2, R8, 0xe000, RZ ;  /* 0x0000e000087b7810 */ /* 0x000fc40007f5e0ff */
[----:B------:R-:W-:Y:S02]  /*6680*/  SHF.R.U64 R4, R4, 0x3, RZ ;  /* 0x0000000304047819 */ /* 0x000fe400000012ff */
[----:B------:R-:W-:Y:S02]  /*6690*/  LOP3.LUT R122, R123, 0x380, RZ, 0xc0, !PT ;  /* 0x000003807b7a7812 */ /* 0x000fe400078ec0ff */
[----:B------:R-:W-:Y:S02]  /*66a0*/  F2FP.BF16.F32.PACK_AB R24, R25, R24 ;  /* 0x000000181918723e */ /* 0x000fe400000010ff */
[----:B------:R-:W-:Y:S02]  /*66b0*/  SHF.R.U64 R122, R122, 0x3, RZ ;  /* 0x000000037a7a7819 */ /* 0x000fe400000012ff */
[----:B------:R-:W-:Y:S02]  /*66c0*/  F2FP.BF16.F32.PACK_AB R25, R27, R26 ;  /* 0x0000001a1b19723e */ /* 0x000fe400000010ff */
[----:B------:R-:W-:Y:S01]  /*66d0*/  LOP3.LUT R122, R122, R123, RZ, 0x3c, !PT ;  /* 0x0000007b7a7a7212 */ /* 0x000fe200078e3cff */
[----:B------:R-:W-:Y:S01]  /*66e0*/  IMAD.X R123, RZ, RZ, R9, P2 ;  /* 0x000000ffff7b7224 */ /* 0x000fe200010e0609 */
[----:B------:R-:W-:-:S02]  /*66f0*/  F2FP.BF16.F32.PACK_AB R27, R31, R30 ;  /* 0x0000001e1f1b723e */ /* 0x000fc400000010ff */
[----:B------:R-:W1:Y:S01]  /*6700*/  LDC R31, c[0x0][0xc38] ;  /* 0x00030e00ff1f7b82 */ /* 0x000e620000000800 */
[----:B0-----:R-:W-:Y:S02]  /*6710*/  ISETP.NE.AND P2, PT, R0, 0x1, PT ;  /* 0x000000010000780c */ /* 0x001fe40003f45270 */
[----:B------:R-:W-:Y:S02]  /*6720*/  LOP3.LUT R158, R4, R57, RZ, 0x3c, !PT ;  /* 0x00000039049e7212 */ /* 0x000fe400078e3cff */
[----:B------:R-:W-:Y:S02]  /*6730*/  LOP3.LUT R4, R15, 0x380, RZ, 0xc0, !PT ;  /* 0x000003800f047812 */ /* 0x000fe400078ec0ff */
[----:B------:R-:W-:Y:S02]  /*6740*/  MOV R170, R170 ;  /* 0x000000aa00aa7202 */ /* 0x000fe40000000f00 */
[----:B------:R-:W-:Y:S02]  /*6750*/  F2FP.BF16.F32.PACK_AB R26, R187, R28 ;  /* 0x0000001cbb1a723e */ /* 0x000fe400000010ff */
[----:B------:R-:W-:-:S02]  /*6760*/  SHF.R.U64 R4, R4, 0x3, RZ ;  /* 0x0000000304047819 */ /* 0x000fc400000012ff */
[----:B------:R-:W-:Y:S01]  /*6770*/  IADD3 R57, P0, R8, 0x5000, RZ ;  /* 0x0000500008397810 */ /* 0x000fe20007f1e0ff */
[----:B------:R0:W-:Y:S01]  /*6780*/  STSM.16.M88.4 [R170], R24 ;  /* 0x00000018aa007844 */ /* 0x0001e20000000200 */
[----:B------:R-:W-:Y:S02]  /*6790*/  LOP3.LUT R160, R4, R15, RZ, 0x3c, !PT ;  /* 0x0000000f04a07212 */ /* 0x000fe400078e3cff */
[----:B------:R-:W-:Y:S02]  /*67a0*/  LOP3.LUT R4, R53, 0x380, RZ, 0xc0, !PT ;  /* 0x0000038035047812 */ /* 0x000fe400078ec0ff */
[----:B------:R-:W-:Y:S02]  /*67b0*/  F2FP.BF16.F32.PACK_AB R32, R33, R32 ;  /* 0x000000202120723e */ /* 0x000fe400000010ff */
[----:B------:R-:W-:Y:S02]  /*67c0*/  SHF.R.U64 R4, R4, 0x3, RZ ;  /* 0x0000000304047819 */ /* 0x000fe400000012ff */
[----:B------:R-:W-:-:S02]  /*67d0*/  F2FP.BF16.F32.PACK_AB R33, R35, R34 ;  /* 0x000000222321723e */ /* 0x000fc400000010ff */
[----:B------:R-:W-:Y:S01]  /*67e0*/  LOP3.LUT R166, R4, R53, RZ, 0x3c, !PT ;  /* 0x0000003504a67212 */ /* 0x000fe200078e3cff */
[----:B------:R-:W-:Y:S01]  /*67f0*/  IMAD R4, RZ, RZ, -UR46 ;  /* 0x8000002eff047e24 */ /* 0x000fe2000f8e02ff */
[----:B------:R-:W-:Y:S02]  /*6800*/  IADD3 R91, P1, R8, 0x6000, RZ ;  /* 0x00006000085b7810 */ /* 0x000fe40007f3e0ff */
[----:B------:R-:W-:Y:S01]  /*6810*/  LOP3.LUT R56, R57, 0x380, RZ, 0xc0, !PT ;  /* 0x0000038039387812 */ /* 0x000fe200078ec0ff */
[----:B0-----:R-:W0:Y:S01]  /*6820*/  @P2 LDC R24, c[0x0][0xbec] ;  /* 0x0002fb00ff182b82 */ /* 0x001e220000000800 */
[----:B-1----:R-:W-:Y:S01]  /*6830*/  IMAD R4, R31, R4, UR39 ;  /* 0x000000271f047e24 */ /* 0x002fe2000f8e0204 */
[----:B------:R-:W-:Y:S02]  /*6840*/  F2FP.BF16.F32.PACK_AB R35, R39, R38 ;  /* 0x000000262723723e */ /* 0x000fe400000010ff */
[----:B------:R-:W-:Y:S01]  /*6850*/  LOP3.LUT R90, R91, 0x380, RZ, 0xc0, !PT ;  /* 0x000003805b5a7812 */ /* 0x000fe200078ec0ff */
[----:B------:R-:W-:Y:S01]  /*6860*/  IMAD R39, R4, 0x80, R210 ;  /* 0x0000008004277824 */ /* 0x000fe200078e02d2 */
[----:B------:R-:W-:-:S02]  /*6870*/  SHF.R.U64 R56, R56, 0x3, RZ ;  /* 0x0000000338387819 */ /* 0x000fc400000012ff */
[----:B------:R-:W1:Y:S01]  /*6880*/  @P2 LDC R25, c[0x0][0xbf0] ;  /* 0x0002fc00ff192b82 */ /* 0x000e620000000800 */
[----:B------:R-:W-:Y:S02]  /*6890*/  SHF.R.U64 R90, R90, 0x3, RZ ;  /* 0x000000035a5a7819 */ /* 0x000fe400000012ff */
[----:B------:R-:W-:Y:S01]  /*68a0*/  LOP3.LUT R56, R56, R57, RZ, 0x3c, !PT ;  /* 0x0000003938387212 */ /* 0x000fe200078e3cff */
[----:B------:R-:W-:Y:S01]  /*68b0*/  IMAD.X R57, RZ, RZ, R9, P0 ;  /* 0x000000ffff397224 */ /* 0x000fe200000e0609 */
[----:B------:R-:W-:Y:S01]  /*68c0*/  F2FP.BF16.F32.PACK_AB R34, R37, R36 ;  /* 0x000000242522723e */ /* 0x000fe200000010ff */
[----:B------:R-:W-:Y:S01]  /*68d0*/  IMAD.MOV.U32 R37, RZ, RZ, R39 ;  /* 0x000000ffff257224 */ /* 0x000fe200078e0027 */
[----:B------:R-:W-:Y:S01]  /*68e0*/  MOV R150, R150 ;  /* 0x0000009600967202 */ /* 0x000fe20000000f00 */
[----:B------:R-:W2:Y:S01]  /*68f0*/  LDC.64 R30, c[0x0][0xb98] ;  /* 0x0002e600ff1e7b82 */ /* 0x000ea20000000a00 */
[----:B------:R-:W-:Y:S02]  /*6900*/  IADD3 R115, P0, R8, 0xc000, RZ ;  /* 0x0000c00008737810 */ /* 0x000fe40007f1e0ff */
[----:B------:R-:W-:Y:S01]  /*6910*/  LOP3.LUT R90, R90, R91, RZ, 0x3c, !PT ;  /* 0x0000005b5a5a7212 */ /* 0x000fe200078e3cff */
[----:B------:R-:W-:Y:S01]  /*6920*/  IMAD.X R91, RZ, RZ, R9, P1 ;  /* 0x000000ffff5b7224 */ /* 0x000fe200008e0609 */
[----:B------:R-:W-:Y:S01]  /*6930*/  F2FP.BF16.F32.PACK_AB R40, R41, R40 ;  /* 0x000000282928723e */ /* 0x000fe200000010ff */
[----:B------:R3:W-:Y:S01]  /*6940*/  STSM.16.M88.4 [R150], R32 ;  /* 0x0000002096007844 */ /* 0x0007e20000000200 */
[----:B------:R-:W-:Y:S01]  /*6950*/  IADD3 R119, P1, R8, 0xd000, RZ ;  /* 0x0000d00008777810 */ /* 0x000fe20007f3e0ff */
[----:B0-----:R-:W-:Y:S01]  /*6960*/  @P2 IMAD.HI.U32 R24, R39, R24, RZ ;  /* 0x0000001827182227 */ /* 0x001fe200078e00ff */
[----:B------:R-:W-:-:S02]  /*6970*/  LOP3.LUT R114, R115, 0x380, RZ, 0xc0, !PT ;  /* 0x0000038073727812 */ /* 0x000fc400078ec0ff */
[----:B------:R-:W-:Y:S02]  /*6980*/  F2FP.BF16.F32.PACK_AB R41, R43, R42 ;  /* 0x0000002a2b29723e */ /* 0x000fe400000010ff */
[----:B------:R-:W-:Y:S02]  /*6990*/  F2FP.BF16.F32.PACK_AB R48, R49, R48 ;  /* 0x000000303130723e */ /* 0x000fe400000010ff */
[----:B------:R-:W-:Y:S02]  /*69a0*/  LOP3.LUT R52, R111, 0x380, RZ, 0xc0, !PT ;  /* 0x000003806f347812 */ /* 0x000fe400078ec0ff */
[----:B-1----:R-:W-:Y:S02]  /*69b0*/  @P2 SHF.R.U32.HI R37, RZ, R25, R24 ;  /* 0x00000019ff252219 */ /* 0x002fe40000011618 */
[----:B------:R-:W-:Y:S02]  /*69c0*/  MOV R160, R160 ;  /* 0x000000a000a07202 */ /* 0x000fe40000000f00 */
[----:B------:R-:W-:Y:S01]  /*69d0*/  F2FP.BF16.F32.PACK_AB R42, R45, R44 ;  /* 0x0000002c2d2a723e */ /* 0x000fe200000010ff */
[----:B---3--:R-:W-:Y:S01]  /*69e0*/  IMAD.MOV R33, RZ, RZ, -R37 ;  /* 0x000000ffff217224 */ /* 0x008fe200078e0a25 */
[----:B------:R-:W-:Y:S01]  /*69f0*/  F2FP.BF16.F32.PACK_AB R43, R47, R46 ;  /* 0x0000002e2f2b723e */ /* 0x000fe200000010ff */
[----:B--2---:R-:W-:Y:S01]  /*6a00*/  IMAD R28, R30, UR7, RZ ;  /* 0x000000071e1c7c24 */ /* 0x004fe2000f8e02ff */
[----:B------:R-:W-:Y:S01]  /*6a10*/  F2FP.BF16.F32.PACK_AB R49, R51, R50 ;  /* 0x000000323331723e */ /* 0x000fe200000010ff */
[----:B------:R-:W-:Y:S01]  /*6a20*/  IMAD R33, R0, R33, R39 ;  /* 0x0000002100217224 */ /* 0x000fe200078e0227 */
[----:B------:R-:W-:Y:S01]  /*6a30*/  MOV R168, R168 ;  /* 0x000000a800a87202 */ /* 0x000fe20000000f00 */
[----:B------:R-:W-:Y:S01]  /*6a40*/  IMAD.WIDE.U32 R10, R30, UR41, R10 ;  /* 0x000000291e0a7c25 */ /* 0x000fe2000f8e000a */
[----:B------:R-:W-:Y:S01]  /*6a50*/  F2FP.BF16.F32.PACK_AB R50, R204, R189 ;  /* 0x000000bdcc32723e */ /* 0x000fe200000010ff */
[----:B------:R-:W-:Y:S01]  /*6a60*/  STSM.16.M88.4 [R160], R40 ;  /* 0x00000028a0007844 */ /* 0x000fe20000000200 */
[----:B------:R-:W-:Y:S01]  /*6a70*/  F2FP.BF16.F32.PACK_AB R51, R55, R54 ;  /* 0x000000363733723e */ /* 0x000fe200000010ff */
[----:B------:R-:W-:Y:S01]  /*6a80*/  IMAD R28, R31, UR41, R28 ;  /* 0x000000291f1c7c24 */ /* 0x000fe2000f8e021c */
[----:B------:R-:W-:Y:S01]  /*6a90*/  MOV R166, R166 ;  /* 0x000000a600a67202 */ /* 0x000fe20000000f00 */
[----:B------:R-:W-:Y:S01]  /*6aa0*/  IMAD R32, R4, 0x80, R208 ;  /* 0x0000008004207824 */ /* 0x000fe200078e02d0 */
[----:B------:R-:W-:Y:S01]  /*6ab0*/  F2FP.BF16.F32.PACK_AB R24, R203, R188 ;  /* 0x000000bccb18723e */ /* 0x000fe200000010ff */
[----:B------:R-:W-:Y:S01]  /*6ac0*/  STSM.16.M88.4 [R168], R48 ;  /* 0x00000030a8007844 */ /* 0x000fe20000000200 */
[----:B------:R-:W-:-:S02]  /*6ad0*/  F2FP.BF16.F32.PACK_AB R25, R59, R58 ;  /* 0x0000003a3b19723e */ /* 0x000fc400000010ff */
[----:B------:R-:W-:Y:S02]  /*6ae0*/  F2FP.BF16.F32.PACK_AB R26, R202, R60 ;  /* 0x0000003cca1a723e */ /* 0x000fe400000010ff */
[----:B------:R-:W-:Y:S02]  /*6af0*/  F2FP.BF16.F32.PACK_AB R27, R63, R62 ;  /* 0x0000003e3f1b723e */ /* 0x000fe400000010ff */
[----:B------:R-:W-:Y:S02]  /*6b00*/  LOP3.LUT R118, R119, 0x380, RZ, 0xc0, !PT ;  /* 0x0000038077767812 */ /* 0x000fe400078ec0ff */
[----:B------:R-:W-:Y:S01]  /*6b10*/  SHF.R.U64 R114, R114, 0x3, RZ ;  /* 0x0000000372727819 */ /* 0x000fe200000012ff */
[----:B------:R0:W-:Y:S01]  /*6b20*/  STSM.16.M88.4 [R166], R24 ;  /* 0x00000018a6007844 */ /* 0x0001e20000000200 */
[----:B------:R-:W-:Y:S02]  /*6b30*/  SHF.R.U64 R52, R52, 0x3, RZ ;  /* 0x0000000334347819 */ /* 0x000fe400000012ff */
[----:B------:R-:W-:-:S02]  /*6b40*/  IADD3 R15, P4, R8, 0x2000, RZ ;  /* 0x00002000080f7810 */ /* 0x000fc40007f9e0ff */
[C---:B------:R-:W-:Y:S02]  /*6b50*/  IADD3 R21, P5, R8.reuse, 0x3000, RZ ;  /* 0x0000300008157810 */ /* 0x040fe40007fbe0ff */
[----:B------:R-:W-:Y:S02]  /*6b60*/  IADD3 R53, P6, R8, 0x4000, RZ ;  /* 0x0000400008357810 */ /* 0x000fe40007fde0ff */
[----:B------:R-:W-:Y:S02]  /*6b70*/  SHF.R.U64 R118, R118, 0x3, RZ ;  /* 0x0000000376767819 */ /* 0x000fe400000012ff */
[----:B------:R-:W-:Y:S01]  /*6b80*/  LOP3.LUT R114, R114, R115, RZ, 0x3c, !PT ;  /* 0x0000007372727212 */ /* 0x000fe200078e3cff */
[----:B------:R-:W-:Y:S01]  /*6b90*/  IMAD.X R115, RZ, RZ, R9, P0 ;  /* 0x000000ffff737224 */ /* 0x000fe200000e0609 */
[----:B------:R-:W-:Y:S02]  /*6ba0*/  F2FP.BF16.F32.PACK_AB R64, R65, R64 ;  /* 0x000000404140723e */ /* 0x000fe400000010ff */
[----:B------:R-:W-:-:S02]  /*6bb0*/  LOP3.LUT R134, R52, R111, RZ, 0x3c, !PT ;  /* 0x0000006f34867212 */ /* 0x000fc400078e3cff */
[----:B------:R-:W-:Y:S02]  /*6bc0*/  F2FP.BF16.F32.PACK_AB R65, R67, R66 ;  /* 0x000000424341723e */ /* 0x000fe400000010ff */
[----:B------:R-:W-:Y:S02]  /*6bd0*/  F2FP.BF16.F32.PACK_AB R72, R73, R72 ;  /* 0x000000484948723e */ /* 0x000fe400000010ff */
[----:B0-----:R-:W-:Y:S02]  /*6be0*/  F2FP.BF16.F32.PACK_AB R25, R7, R23 ;  /* 0x000000170719723e */ /* 0x001fe400000010ff */
[----:B------:R-:W-:Y:S02]  /*6bf0*/  LOP3.LUT R14, R15, 0x380, RZ, 0xc0, !PT ;  /* 0x000003800f0e7812 */ /* 0x000fe400078ec0ff */
[----:B------:R-:W-:Y:S02]  /*6c00*/  LOP3.LUT R20, R21, 0x380, RZ, 0xc0, !PT ;  /* 0x0000038015147812 */ /* 0x000fe400078ec0ff */
[----:B------:R-:W-:-:S02]  /*6c10*/  LOP3.LUT R52, R53, 0x380, RZ, 0xc0, !PT ;  /* 0x0000038035347812 */ /* 0x000fc400078ec0ff */
[----:B------:R-:W-:Y:S02]  /*6c20*/  MOV R164, R164 ;  /* 0x000000a400a47202 */ /* 0x000fe40000000f00 */
[----:B------:R-:W-:Y:S02]  /*6c30*/  F2FP.BF16.F32.PACK_AB R66, R201, R68 ;  /* 0x00000044c942723e */ /* 0x000fe400000010ff */
[----:B------:R-:W-:Y:S02]  /*6c40*/  F2FP.BF16.F32.PACK_AB R67, R71, R70 ;  /* 0x000000464743723e */ /* 0x000fe400000010ff */
[----:B------:R-:W-:Y:S02]  /*6c50*/  F2FP.BF16.F32.PACK_AB R73, R75, R74 ;  /* 0x0000004a4b49723e */ /* 0x000fe400000010ff */
[----:B------:R-:W-:Y:S01]  /*6c60*/  F2FP.BF16.F32.PACK_AB R80, R81, R80 ;  /* 0x000000505150723e */ /* 0x000fe200000010ff */
[----:B------:R-:W-:Y:S01]  /*6c70*/  STSM.16.M88.4 [R164], R64 ;  /* 0x00000040a4007844 */ /* 0x000fe20000000200 */
[----:B------:R-:W-:-:S02]  /*6c80*/  SHF.R.S32.HI R23, RZ, 0x1f, R37 ;  /* 0x0000001fff177819 */ /* 0x000fc40000011425 */
[----:B------:R-:W-:Y:S02]  /*6c90*/  SHF.R.S32.HI R7, RZ, 0x1f, R33 ;  /* 0x0000001fff077819 */ /* 0x000fe40000011421 */
[----:B------:R-:W-:Y:S02]  /*6ca0*/  IADD3 R10, P0, R37, R10, RZ ;  /* 0x0000000a250a7210 */ /* 0x000fe40007f1e0ff */
[----:B------:R-:W-:Y:S02]  /*6cb0*/  MOV R162, R162 ;  /* 0x000000a200a27202 */ /* 0x000fe40000000f00 */
[----:B------:R-:W-:Y:S02]  /*6cc0*/  F2FP.BF16.F32.PACK_AB R74, R200, R76 ;  /* 0x0000004cc84a723e */ /* 0x000fe400000010ff */
[----:B------:R-:W-:Y:S02]  /*6cd0*/  F2FP.BF16.F32.PACK_AB R75, R79, R78 ;  /* 0x0000004e4f4b723e */ /* 0x000fe400000010ff */
[----:B------:R-:W-:-:S02]  /*6ce0*/  F2FP.BF16.F32.PACK_AB R81, R83, R82 ;  /* 0x000000525351723e */ /* 0x000fc400000010ff */
[----:B------:R-:W-:Y:S01]  /*6cf0*/  LOP3.LUT R118, R118, R119, RZ, 0x3c, !PT ;  /* 0x0000007776767212 */ /* 0x000fe200078e3cff */
[----:B------:R-:W-:Y:S01]  /*6d00*/  STSM.16.M88.4 [R162], R72 ;  /* 0x00000048a2007844 */ /* 0x000fe20000000200 */
[----:B------:R-:W-:Y:S02]  /*6d10*/  MOV R158, R158 ;  /* 0x0000009e009e7202 */ /* 0x000fe40000000f00 */
[----:B------:R-:W-:Y:S02]  /*6d20*/  F2FP.BF16.F32.PACK_AB R82, R199, R84 ;  /* 0x00000054c752723e */ /* 0x000fe400000010ff */
[----:B------:R-:W-:Y:S02]  /*6d30*/  F2FP.BF16.F32.PACK_AB R83, R87, R86 ;  /* 0x000000565753723e */ /* 0x000fe400000010ff */
[----:B------:R-:W-:Y:S02]  /*6d40*/  LOP3.LUT R119, R8, 0x380, RZ, 0xc0, !PT ;  /* 0x0000038008777812 */ /* 0x000fe400078ec0ff */
[----:B------:R-:W-:Y:S01]  /*6d50*/  MOV R156, R156 ;  /* 0x0000009c009c7202 */ /* 0x000fe20000000f00 */
[----:B------:R-:W-:Y:S01]  /*6d60*/  STSM.16.M88.4 [R158], R80 ;  /* 0x000000509e007844 */ /* 0x000fe20000000200 */
[----:B------:R-:W-:-:S02]  /*6d70*/  F2FP.BF16.F32.PACK_AB R24, R198, R88 ;  /* 0x00000058c618723e */ /* 0x000fc400000010ff */
[----:B------:R-:W-:Y:S02]  /*6d80*/  F2FP.BF16.F32.PACK_AB R26, R197, R92 ;  /* 0x0000005cc51a723e */ /* 0x000fe400000010ff */
[----:B------:R-:W-:Y:S02]  /*6d90*/  F2FP.BF16.F32.PACK_AB R27, R29, R61 ;  /* 0x0000003d1d1b723e */ /* 0x000fe400000010ff */
[----:B------:R-:W-:Y:S02]  /*6da0*/  SHF.R.U64 R14, R14, 0x3, RZ ;  /* 0x000000030e0e7819 */ /* 0x000fe400000012ff */
[----:B------:R-:W-:Y:S01]  /*6db0*/  SHF.R.U64 R20, R20, 0x3, RZ ;  /* 0x0000000314147819 */ /* 0x000fe200000012ff */
[----:B------:R0:W-:Y:S01]  /*6dc0*/  STSM.16.M88.4 [R156], R24 ;  /* 0x000000189c007844 */ /* 0x0001e20000000200 */
[----:B------:R-:W-:Y:S02]  /*6dd0*/  SHF.R.U64 R52, R52, 0x3, RZ ;  /* 0x0000000334347819 */ /* 0x000fe400000012ff */
[----:B------:R-:W-:Y:S01]  /*6de0*/  IADD3.X R11, R23, R11, R28, P0, !PT ;  /* 0x0000000b170b7210 */ /* 0x000fe200007fe41c */
[----:B------:R-:W-:Y:S01]  /*6df0*/  IMAD R28, R7, UR4, RZ ;  /* 0x00000004071c7c24 */ /* 0x000fe2000f8e02ff */
[----:B------:R-:W-:Y:S01]  /*6e00*/  SHF.R.U64 R119, R119, 0x3, RZ ;  /* 0x0000000377777819 */ /* 0x000fe200000012ff */
[----:B------:R-:W-:Y:S01]  /*6e10*/  IMAD R7, R0, UR6, RZ ;  /* 0x0000000600077c24 */ /* 0x000fe2000f8e02ff */
[----:B------:R-:W-:Y:S01]  /*6e20*/  LOP3.LUT R14, R14, R15, RZ, 0x3c, !PT ;  /* 0x0000000f0e0e7212 */ /* 0x000fe200078e3cff */
[--C-:B------:R-:W-:Y:S01]  /*6e30*/  IMAD.X R15, RZ, RZ, R9.reuse, P4 ;  /* 0x000000ffff0f7224 */ /* 0x100fe200020e0609 */
[----:B------:R-:W-:Y:S01]  /*6e40*/  LOP3.LUT R20, R20, R21, RZ, 0x3c, !PT ;  /* 0x0000001514147212 */ /* 0x000fe200078e3cff */
[--C-:B------:R-:W-:Y:S01]  /*6e50*/  IMAD.X R21, RZ, RZ, R9.reuse, P5 ;  /* 0x000000ffff157224 */ /* 0x100fe200028e0609 */
[----:B------:R-:W-:Y:S01]  /*6e60*/  LOP3.LUT R52, R52, R53, RZ, 0x3c, !PT ;  /* 0x0000003534347212 */ /* 0x000fe200078e3cff */
[----:B------:R-:W-:Y:S01]  /*6e70*/  IMAD.X R53, RZ, RZ, R9, P6 ;  /* 0x000000ffff357224 */ /* 0x000fe200030e0609 */
[----:B------:R-:W-:Y:S01]  /*6e80*/  MOV R154, R154 ;  /* 0x0000009a009a7202 */ /* 0x000fe20000000f00 */
[----:B------:R-:W-:Y:S01]  /*6e90*/  IMAD R23, R33, UR5, R28 ;  /* 0x0000000521177c24 */ /* 0x000fe2000f8e021c */
[----:B------:R-:W-:Y:S01]  /*6ea0*/  F2FP.BF16.F32.PACK_AB R68, R196, R96 ;  /* 0x00000060c444723e */ /* 0x000fe200000010ff */
[----:B0-----:R-:W-:Y:S01]  /*6eb0*/  VIADD R24, R32, 0x8 ;  /* 0x0000000820187836 */ /* 0x001fe20000000000 */
[----:B------:R-:W-:Y:S01]  /*6ec0*/  F2FP.BF16.F32.PACK_AB R69, R69, R77 ;  /* 0x0000004d4545723e */ /* 0x000fe200000010ff */
[----:B------:R-:W-:Y:S01]  /*6ed0*/  IMAD.WIDE.U32 R10, R33, UR4, R10 ;  /* 0x00000004210a7c25 */ /* 0x000fe2000f8e000a */
[----:B------:R-:W-:Y:S01]  /*6ee0*/  F2FP.BF16.F32.PACK_AB R70, R195, R100 ;  /* 0x00000064c346723e */ /* 0x000fe200000010ff */
[----:B------:R-:W-:Y:S01]  /*6ef0*/  ULDC.64 UR4, c[0x0][0xb50] ;  /* 0x0002d40000047ab9 */ /* 0x000fe20000000a00 */
[----:B------:R-:W-:Y:S01]  /*6f00*/  F2FP.BF16.F32.PACK_AB R71, R85, R89 ;  /* 0x000000595547723e */ /* 0x000fe200000010ff */
[----:B------:R-:W-:Y:S01]  /*6f10*/  IMAD.IADD R11, R11, 0x1, R23 ;  /* 0x000000010b0b7824 */ /* 0x000fe200078e0217 */
[----:B------:R-:W-:-:S02]  /*6f20*/  LOP3.LUT P0, RZ, R205, 0x3, RZ, 0xc0, !PT ;  /* 0x00000003cdff7812 */ /* 0x000fc4000780c0ff */
[C---:B------:R-:W-:Y:S01]  /*6f30*/  IADD3 R103, P4, R8.reuse, 0x9000, RZ ;  /* 0x0000900008677810 */ /* 0x040fe20007f9e0ff */
[----:B------:R-:W-:Y:S01]  /*6f40*/  STSM.16.M88.4 [R154], R68 ;  /* 0x000000449a007844 */ /* 0x000fe20000000200 */
[C---:B------:R-:W-:Y:S02]  /*6f50*/  IADD3 R107, P5, R8.reuse, 0xa000, RZ ;  /* 0x0000a000086b7810 */ /* 0x040fe40007fbe0ff */
[----:B------:R-:W-:Y:S02]  /*6f60*/  IADD3 R111, P6, R8, 0xb000, RZ ;  /* 0x0000b000086f7810 */ /* 0x000fe40007fde0ff */
[----:B------:R-:W-:Y:S02]  /*6f70*/  MOV R152, R152 ;  /* 0x0000009800987202 */ /* 0x000fe40000000f00 */
[----:B------:R-:W-:Y:S02]  /*6f80*/  F2FP.BF16.F32.PACK_AB R28, R194, R104 ;  /* 0x00000068c21c723e */ /* 0x000fe400000010ff */
[----:B------:R-:W-:-:S02]  /*6f90*/  F2FP.BF16.F32.PACK_AB R29, R93, R97 ;  /* 0x000000615d1d723e */ /* 0x000fc400000010ff */
[----:B------:R-:W-:Y:S02]  /*6fa0*/  F2FP.BF16.F32.PACK_AB R30, R193, R108 ;  /* 0x0000006cc11e723e */ /* 0x000fe400000010ff */
[----:B------:R-:W-:Y:S02]  /*6fb0*/  F2FP.BF16.F32.PACK_AB R31, R101, R105 ;  /* 0x00000069651f723e */ /* 0x000fe400000010ff */
[----:B------:R-:W-:Y:S01]  /*6fc0*/  LOP3.LUT R8, R119, R8, RZ, 0x3c, !PT ;  /* 0x0000000877087212 */ /* 0x000fe200078e3cff */
[----:B------:R-:W-:Y:S01]  /*6fd0*/  IMAD.X R119, RZ, RZ, R9, P1 ;  /* 0x000000ffff777224 */ /* 0x000fe200008e0609 */
[-C--:B------:R-:W-:Y:S01]  /*6fe0*/  ISETP.GE.OR P1, PT, R32, R7.reuse, P0 ;  /* 0x000000072000720c */ /* 0x080fe20000726670 */
[----:B------:R0:W-:Y:S01]  /*6ff0*/  STSM.16.M88.4 [R152], R28 ;  /* 0x0000001c98007844 */ /* 0x0001e20000000200 */
[----:B------:R-:W-:Y:S02]  /*7000*/  ISETP.GE.OR P0, PT, R24, R7, P0 ;  /* 0x000000071800720c */ /* 0x000fe40000706670 */
[----:B------:R-:W-:-:S02]  /*7010*/  MOV R146, R146 ;  /* 0x0000009200927202 */ /* 0x000fc40000000f00 */
[----:B------:R-:W-:Y:S02]  /*7020*/  F2FP.BF16.F32.PACK_AB R24, R192, R112 ;  /* 0x00000070c018723e */ /* 0x000fe400000010ff */
[----:B------:R-:W-:Y:S02]  /*7030*/  F2FP.BF16.F32.PACK_AB R25, R109, R113 ;  /* 0x000000716d19723e */ /* 0x000fe400000010ff */
[----:B------:R-:W-:Y:S02]  /*7040*/  F2FP.BF16.F32.PACK_AB R26, R191, R116 ;  /* 0x00000074bf1a723e */ /* 0x000fe400000010ff */
[----:B------:R-:W-:Y:S02]  /*7050*/  F2FP.BF16.F32.PACK_AB R27, R117, R121 ;  /* 0x00000079751b723e */ /* 0x000fe400000010ff */
[----:B------:R-:W-:Y:S02]  /*7060*/  MOV R142, R142 ;  /* 0x0000008e008e7202 */ /* 0x000fe40000000f00 */
[----:B------:R-:W-:Y:S01]  /*7070*/  LEA R23, P3, R10, UR4, 0x2 ;  /* 0x000000040a177c11 */ /* 0x000fe2000f8610ff */
[----:B------:R-:W-:Y:S01]  /*7080*/  STSM.16.M88.4 [R146], R24 ;  /* 0x0000001892007844 */ /* 0x000fe20000000200 */
[----:B0-----:R-:W-:-:S02]  /*7090*/  F2FP.BF16.F32.PACK_AB R28, R190, R120 ;  /* 0x00000078be1c723e */ /* 0x001fc400000010ff */
[----:B------:R-:W-:Y:S01]  /*70a0*/  F2FP.BF16.F32.PACK_AB R29, R172, R173 ;  /* 0x000000adac1d723e */ /* 0x000fe200000010ff */
[----:B------:R-:W-:Y:S01]  /*70b0*/  SHFL.IDX PT, R48, R23, RZ, 0x1c1f ;  /* 0x001c1fff17307589 */ /* 0x000fe200000e0000 */
[----:B------:R-:W-:Y:S02]  /*70c0*/  F2FP.BF16.F32.PACK_AB R30, R125, R124 ;  /* 0x0000007c7d1e723e */ /* 0x000fe400000010ff */
[----:B------:R-:W-:Y:S01]  /*70d0*/  F2FP.BF16.F32.PACK_AB R31, R174, R175 ;  /* 0x000000afae1f723e */ /* 0x000fe200000010ff */
[----:B------:R-:W-:Y:S01]  /*70e0*/  SHFL.IDX PT, R50, R23, 0x1, 0x1c1f ;  /* 0x003c1f0017327f89 */ /* 0x000fe200000e0000 */
[----:B------:R-:W-:Y:S02]  /*70f0*/  MOV R138, R138 ;  /* 0x0000008a008a7202 */ /* 0x000fe40000000f00 */
[----:B------:R-:W-:Y:S01]  /*7100*/  F2FP.BF16.F32.PACK_AB R32, R129, R128 ;  /* 0x000000808120723e */ /* 0x000fe200000010ff */
[----:B------:R-:W-:Y:S01]  /*7110*/  STSM.16.M88.4 [R142], R28 ;  /* 0x0000001c8e007844 */ /* 0x000fe20000000200 */
[----:B------:R-:W-:-:S02]  /*7120*/  F2FP.BF16.F32.PACK_AB R33, R176, R177 ;  /* 0x000000b1b021723e */ /* 0x000fc400000010ff */
[----:B------:R-:W-:Y:S02]  /*7130*/  F2FP.BF16.F32.PACK_AB R34, R133, R132 ;  /* 0x000000848522723e */ /* 0x000fe400000010ff */
[----:B------:R-:W-:Y:S02]  /*7140*/  F2FP.BF16.F32.PACK_AB R35, R178, R179 ;  /* 0x000000b3b223723e */ /* 0x000fe400000010ff */
[----:B------:R-:W-:Y:S02]  /*7150*/  MOV R134, R134 ;  /* 0x0000008600867202 */ /* 0x000fe40000000f00 */
[----:B------:R-:W-:Y:S01]  /*7160*/  F2FP.BF16.F32.PACK_AB R36, R137, R136 ;  /* 0x000000888924723e */ /* 0x000fe200000010ff */
[----:B------:R-:W-:Y:S01]  /*7170*/  STSM.16.M88.4 [R138], R32 ;  /* 0x000000208a007844 */ /* 0x000fe20000000200 */
[----:B------:R-:W-:Y:S02]  /*7180*/  F2FP.BF16.F32.PACK_AB R37, R180, R181 ;  /* 0x000000b5b425723e */ /* 0x000fe400000010ff */
[----:B------:R-:W-:-:S02]  /*7190*/  F2FP.BF16.F32.PACK_AB R38, R141, R140 ;  /* 0x0000008c8d26723e */ /* 0x000fc400000010ff */
[----:B------:R-:W-:Y:S02]  /*71a0*/  F2FP.BF16.F32.PACK_AB R39, R182, R183 ;  /* 0x000000b7b627723e */ /* 0x000fe400000010ff */
[----:B------:R-:W-:Y:S02]  /*71b0*/  MOV R130, R130 ;  /* 0x0000008200827202 */ /* 0x000fe40000000f00 */
[----:B------:R-:W-:Y:S01]  /*71c0*/  F2FP.BF16.F32.PACK_AB R60, R145, R144 ;  /* 0x00000090913c723e */ /* 0x000fe200000010ff */
[----:B------:R-:W-:Y:S01]  /*71d0*/  STSM.16.M88.4 [R134], R36 ;  /* 0x0000002486007844 */ /* 0x000fe20000000200 */
[----:B------:R-:W-:Y:S02]  /*71e0*/  F2FP.BF16.F32.PACK_AB R61, R184, R185 ;  /* 0x000000b9b83d723e */ /* 0x000fe400000010ff */
[----:B------:R-:W-:Y:S02]  /*71f0*/  F2FP.BF16.F32.PACK_AB R62, R149, R148 ;  /* 0x00000094953e723e */ /* 0x000fe400000010ff */
[----:B------:R-:W-:-:S02]  /*7200*/  F2FP.BF16.F32.PACK_AB R63, R186, R3 ;  /* 0x00000003ba3f723e */ /* 0x000fc400000010ff */
[----:B------:R-:W-:Y:S01]  /*7210*/  LEA.HI.X R11, R10, UR5, R11, 0x2, P3 ;  /* 0x000000050a0b7c11 */ /* 0x000fe200098f140b */
[----:B------:R-:W-:Y:S01]  /*7220*/  UIMAD UR6, UR11, UR8, URZ ;  /* 0x000000080b0672a4 */ /* 0x000fe2000f8e023f */
[----:B------:R-:W-:Y:S01]  /*7230*/  LOP3.LUT R102, R103, 0x380, RZ, 0xc0, !PT ;  /* 0x0000038067667812 */ /* 0x000fe200078ec0ff */
[----:B------:R-:W-:Y:S01]  /*7240*/  STSM.16.M88.4 [R130], R60 ;  /* 0x0000003c82007844 */ /* 0x000fe20000000200 */
[----:B------:R-:W-:Y:S02]  /*7250*/  LOP3.LUT R106, R107, 0x380, RZ, 0xc0, !PT ;  /* 0x000003806b6a7812 */ /* 0x000fe400078ec0ff */
[----:B------:R-:W-:Y:S01]  /*7260*/  LOP3.LUT R110, R111, 0x380, RZ, 0xc0, !PT ;  /* 0x000003806f6e7812 */ /* 0x000fe200078ec0ff */
[----:B------:R-:W0:Y:S04]  /*7270*/  SHFL.IDX PT, R49, R11, RZ, 0x1c1f ;  /* 0x001c1fff0b317589 */ /* 0x000e2800000e0000 */
[----:B------:R-:W1:Y:S01]  /*7280*/  SHFL.IDX PT, R51, R11, 0x1, 0x1c1f ;  /* 0x003c1f000b337f89 */ /* 0x000e6200000e0000 */
[----:B------:R-:W-:Y:S01]  /*7290*/  IMAD R3, R19, 0x20, R22 ;  /* 0x0000002013037824 */ /* 0x000fe200078e0216 */
[----:B------:R-:W-:Y:S01]  /*72a0*/  UIMAD.WIDE.U32 UR4, UR10, UR8, URZ ;  /* 0x000000080a0472a5 */ /* 0x000fe2000f8e003f */
[----:B------:R-:W-:Y:S01]  /*72b0*/  SHF.R.U64 R102, R102, 0x3, RZ ;  /* 0x0000000366667819 */ /* 0x000fe200000012ff */
[----:B------:R-:W-:Y:S01]  /*72c0*/  BAR.SYNC.DEFER_BLOCKING 0x1, 0x100 ;  /* 0x0044000000007b1d */ /* 0x000fe20000010000 */
[----:B------:R-:W-:Y:S01]  /*72d0*/  UIMAD UR6, UR10, UR9, UR6 ;  /* 0x000000090a0672a4 */ /* 0x000fe2000f8e0206 */
[----:B------:R-:W-:-:S02]  /*72e0*/  SHF.R.U64 R106, R106, 0x3, RZ ;  /* 0x000000036a6a7819 */ /* 0x000fc400000012ff */
[----:B------:R-:W-:Y:S02]  /*72f0*/  SHF.R.U64 R110, R110, 0x3, RZ ;  /* 0x000000036e6e7819 */ /* 0x000fe400000012ff */
[----:B------:R-:W-:Y:S01]  /*7300*/  ULDC.64 UR8, c[0x0][0xaf0] ;  /* 0x0002bc0000087ab9 */ /* 0x000fe20000000a00 */
[----:B------:R-:W-:Y:S01]  /*7310*/  LOP3.LUT R102, R102, R103, RZ, 0x3c, !PT ;  /* 0x0000006766667212 */ /* 0x000fe200078e3cff */
[----:B0-----:R0:W-:Y:S01]  /*7320*/  @!P1 ST.E desc[UR42][R48.64], R6 ;  /* 0x0000000630009985 */ /* 0x0011e2000c10192a */
[----:B------:R-:W-:Y:S01]  /*7330*/  UIMAD UR7, UR7, UR8, URZ ;  /* 0x00000008070772a4 */ /* 0x000fe2000f8e023f */
[----:B------:R-:W-:Y:S01]  /*7340*/  LOP3.LUT R106, R106, R107, RZ, 0x3c, !PT ;  /* 0x0000006b6a6a7212 */ /* 0x000fe200078e3cff */
[----:B------:R-:W-:Y:S01]  /*7350*/  UIADD3 UR5, UR5, UR6, URZ ;  /* 0x0000000605057290 */ /* 0x000fe2000fffe03f */
[----:B-1----:R1:W-:Y:S01]  /*7360*/  @!P0 ST.E desc[UR42][R50.64], R5 ;  /* 0x0000000532008985 */ /* 0x0023e2000c10192a */
[----:B------:R-:W-:Y:S01]  /*7370*/  LOP3.LUT R110, R110, R111, RZ, 0x3c, !PT ;  /* 0x0000006f6e6e7212 */ /* 0x000fe200078e3cff */
[----:B------:R-:W-:-:S02]  /*7380*/  IMAD.X R103, RZ, RZ, R9, P4 ;  /* 0x000000ffff677224 */ /* 0x000fc400020e0609 */
[----:B------:R2:W5:Y:S01]  /*7390*/  LD.E.128 R44, desc[UR42][R14.64] ;  /* 0x0000002a0e2c7980 */ /* 0x000562000c101d00 */
[----:B0-----:R-:W0:Y:S03]  /*73a0*/  @P2 LDC R6, c[0x0][0xbf0] ;  /* 0x0002fc00ff062b82 */ /* 0x001e260000000800 */
[----:B------:R3:W5:Y:S01]  /*73b0*/  LD.E.128 R24, desc[UR42][R20.64] ;  /* 0x0000002a14187980 */ /* 0x000762000c101d00 */
[----:B------:R-:W-:Y:S01]  /*73c0*/  UIMAD UR7, UR41, UR9, UR7 ;  /* 0x00000009290772a4 */ /* 0x000fe2000f8e0207 */
[--C-:B------:R-:W-:Y:S01]  /*73d0*/  IMAD.X R107, RZ, RZ, R9.reuse, P5 ;  /* 0x000000ffff6b7224 */ /* 0x100fe200028e0609 */
[----:B------:R-:W-:Y:S01]  /*73e0*/  UIMAD.WIDE.U32 UR4, UR41, UR8, UR4 ;  /* 0x00000008290472a5 */ /* 0x000fe2000f8e0004 */
[----:B------:R-:W-:Y:S01]  /*73f0*/  IMAD.X R111, RZ, RZ, R9, P6 ;  /* 0x000000ffff6f7224 */ /* 0x000fe200030e0609 */
[----:B------:R4:W5:Y:S01]  /*7400*/  LD.E.128 R40, desc[UR42][R12.64] ;  /* 0x0000002a0c287980 */ /* 0x000962000c101d00 */
[C---:B------:R-:W-:Y:S01]  /*7410*/  IMAD R30, R4.reuse, 0x80, R22 ;  /* 0x00000080041e7824 */ /* 0x040fe200078e0216 */
[----:B-1----:R-:W1:Y:S02]  /*7420*/  @P2 LDC R5, c[0x0][0xbec] ;  /* 0x0002fb00ff052b82 */ /* 0x002e640000000800 */
[----:B------:R-:W5:Y:S04]  /*7430*/  LD.E.128 R52, desc[UR42][R52.64] ;  /* 0x0000002a34347980 */ /* 0x000f68000c101d00 */
[----:B------:R-:W5:Y:S02]  /*7440*/  LD.E.128 R56, desc[UR42][R56.64] ;  /* 0x0000002a38387980 */ /* 0x000f64000c101d00 */
[----:B--2---:R-:W2:Y:S01]  /*7450*/  LDC.64 R14, c[0x0][0xae0] ;  /* 0x0002b800ff0e7b82 */ /* 0x004ea20000000a00 */
[----:B---3--:R-:W-:Y:S01]  /*7460*/  IMAD R20, R4, 0x80, R3 ;  /* 0x0000008004147824 */ /* 0x008fe200078e0203 */
[----:B------:R-:W-:Y:S01]  /*7470*/  UIADD3 UR5, UR5, UR7, URZ ;  /* 0x0000000705057290 */ /* 0x000fe2000fffe03f */
[----:B------:R-:W5:Y:S01]  /*7480*/  LD.E.128 R8, desc[UR42][R8.64] ;  /* 0x0000002a08087980 */ /* 0x000f62000c101d00 */
[----:B------:R-:W-:Y:S01]  /*7490*/  UIADD3 UR36, UR36, 0x1, URZ ;  /* 0x0000000124247890 */ /* 0x000fe2000fffe03f */
[----:B------:R-:W-:Y:S01]  /*74a0*/  IMAD.MOV.U32 R3, RZ, RZ, R20 ;  /* 0x000000ffff037224 */ /* 0x000fe200078e0014 */
[----:B------:R-:W-:Y:S01]  /*74b0*/  ULDC.64 UR6, c[0x0][0xad8] ;  /* 0x0002b60000067ab9 */ /* 0x000fe20000000a00 */
[----:B------:R-:W5:Y:S01]  /*74c0*/  LD.E.128 R88, desc[UR42][R90.64] ;  /* 0x0000002a5a587980 */ /* 0x000f62000c101d00 */
[----:B------:R-:W-:-:S03]  /*74d0*/  ULDC.64 UR8, c[0x0][0xa80] ;  /* 0x0002a00000087ab9 */ /* 0x000fc60000000a00 */
[----:B------:R-:W5:Y:S04]  /*74e0*/  LD.E.128 R92, desc[UR42][R94.64] ;  /* 0x0000002a5e5c7980 */ /* 0x000f68000c101d00 */
[----:B------:R-:W5:Y:S01]  /*74f0*/  LD.E.128 R96, desc[UR42][R98.64] ;  /* 0x0000002a62607980 */ /* 0x000f62000c101d00 */
[----:B-1----:R-:W-:-:S03]  /*7500*/  @P2 IMAD.HI.U32 R5, R20, R5, RZ ;  /* 0x0000000514052227 */ /* 0x002fc600078e00ff */
[----:B------:R-:W5:Y:S02]  /*7510*/  LD.E.128 R100, desc[UR42][R102.64] ;  /* 0x0000002a66647980 */ /* 0x000f64000c101d00 */
[----:B0-----:R-:W-:Y:S02]  /*7520*/  @P2 SHF.R.U32.HI R3, RZ, R6, R5 ;  /* 0x00000006ff032219 */ /* 0x001fe40000011605 */
[----:B------:R-:W5:Y:S02]  /*7530*/  LD.E.128 R104, desc[UR42][R106.64] ;  /* 0x0000002a6a687980 */ /* 0x000f64000c101d00 */
[--C-:B------:R-:W-:Y:S02]  /*7540*/  SHF.R.S32.HI R5, RZ, 0x1f, R3.reuse ;  /* 0x0000001fff057819 */ /* 0x100fe40000011403 */
[----:B------:R-:W5:Y:S03]  /*7550*/  LD.E.128 R108, desc[UR42][R110.64] ;  /* 0x0000002a6e6c7980 */ /* 0x000f66000c101d00 */
[----:B--2---:R-:W-:Y:S01]  /*7560*/  IMAD R6, R5, R14, RZ ;  /* 0x0000000e05067224 */ /* 0x004fe200078e02ff */
[----:B------:R-:W5:Y:S01]  /*7570*/  LD.E.128 R112, desc[UR42][R114.64] ;  /* 0x0000002a72707980 */ /* 0x000f62000c101d00 */
[----:B------:R-:W-:-:S03]  /*7580*/  IMAD.MOV R5, RZ, RZ, -R3 ;  /* 0x000000ffff057224 */ /* 0x000fc600078e0a03 */
[----:B------:R-:W5:Y:S01]  /*7590*/  LD.E.128 R116, desc[UR42][R118.64] ;  /* 0x0000002a76747980 */ /* 0x000f62000c101d00 */
[----:B------:R-:W-:Y:S02]  /*75a0*/  IMAD R5, R0, R5, R20 ;  /* 0x0000000500057224 */ /* 0x000fe400078e0214 */
[C---:B------:R-:W-:Y:S01]  /*75b0*/  IMAD R15, R3.reuse, R15, R6 ;  /* 0x0000000f030f7224 */ /* 0x040fe200078e0206 */
[----:B------:R-:W5:Y:S01]  /*75c0*/  LD.E.128 R120, desc[UR42][R122.64] ;  /* 0x0000002a7a787980 */ /* 0x000f62000c101d00 */
[----:B----4-:R-:W-:Y:S01]  /*75d0*/  IMAD.WIDE.U32 R12, R3, R14, UR4 ;  /* 0x00000004030c7e25 */ /* 0x010fe2000f8e000e */
[----:B------:R-:W-:Y:S02]  /*75e0*/  SHF.R.S32.HI R3, RZ, 0x1f, R5 ;  /* 0x0000001fff037819 */ /* 0x000fe40000011405 */
[----:B------:R-:W5:Y:S01]  /*75f0*/  LD.E.128 R124, desc[UR42][R126.64] ;  /* 0x0000002a7e7c7980 */ /* 0x000f62000c101d00 */
[----:B------:R-:W-:Y:S01]  /*7600*/  @!PT LDS RZ, [RZ] ;  /* 0x00000000fffff984 */ /* 0x000fe20000000800 */
[----:B------:R-:W-:Y:S01]  /*7610*/  @!PT LDS RZ, [RZ] ;  /* 0x00000000fffff984 */ /* 0x000fe20000000800 */
[----:B------:R-:W-:Y:S01]  /*7620*/  @!PT LDS RZ, [RZ] ;  /* 0x00000000fffff984 */ /* 0x000fe20000000800 */
[----:B------:R-:W-:Y:S01]  /*7630*/  @!PT LDS RZ, [RZ] ;  /* 0x00000000fffff984 */ /* 0x000fe20000000800 */
[----:B------:R0:W-:Y:S06]  /*7640*/  MEMBAR.ALL.CTA ;  /* 0x0000000000007992 */ /* 0x0001ec0000008000 */
[----:B0-----:R-:W0:Y:S01]  /*7650*/  FENCE.VIEW.ASYNC.S ;  /* 0x00000000000073c6 */ /* 0x001e220000000000 */
[----:B------:R-:W-:-:S02]  /*7660*/  IMAD R4, R3, UR6, RZ ;  /* 0x0000000603047c24 */ /* 0x000fc4000f8e02ff */
[----:B------:R-:W-:Y:S02]  /*7670*/  IMAD.IADD R13, R13, 0x1, R15 ;  /* 0x000000010d0d7824 */ /* 0x000fe400078e020f */
[C---:B------:R-:W-:Y:S02]  /*7680*/  IMAD R3, R5.reuse, UR7, R4 ;  /* 0x0000000705037c24 */ /* 0x040fe4000f8e0204 */
[----:B------:R-:W-:Y:S01]  /*7690*/  IMAD.WIDE.U32 R4, R5, UR6, R12 ;  /* 0x0000000605047c25 */ /* 0x000fe2000f8e000c */
[----:B------:R-:W-:Y:S01]  /*76a0*/  ISETP.GE.AND P2, PT, R30, R7, PT ;  /* 0x000000071e00720c */ /* 0x000fe20003f46270 */
[----:B------:R-:W-:Y:S02]  /*76b0*/  UISETP.NE.AND UP0, UPT, UR36, 0x2, UPT ;  /* 0x000000022400788c */ /* 0x000fe4000bf05270 */
[----:B------:R-:W-:Y:S01]  /*76c0*/  IMAD.IADD R3, R5, 0x1, R3 ;  /* 0x0000000105037824 */ /* 0x000fe200078e0203 */
[----:B------:R-:W-:Y:S01]  /*76d0*/  LEA R6, P3, R4, UR8, 0x1 ;  /* 0x0000000804067c11 */ /* 0x000fe2000f8608ff */
[----:B------:R-:W-:Y:S01]  /*76e0*/  VIADD R206, R206, 0x22820 ;  /* 0x00022820cece7836 */ /* 0x000fe20000000000 */
[----:B------:R-:W-:Y:S01]  /*76f0*/  ULDC UR4, c[0x0][0xc] ;  /* 0x0000030000047ab9 */ /* 0x000fe20000000800 */
[----:B------:R-:W-:Y:S01]  /*7700*/  VIADD R0, R30, 0x20 ;  /* 0x000000201e007836 */ /* 0x000fe20000000000 */
[----:B------:R-:W-:Y:S01]  /*7710*/  UIADD3 UR39, UR4, UR39, URZ ;  /* 0x0000002704277290 */ /* 0x000fe2000fffe03f */
[----:B------:R-:W-:Y:S01]  /*7720*/  LEA.HI.X R3, R4, UR9, R3, 0x1, P3 ;  /* 0x0000000904037c11 */ /* 0x000fe200098f0c03 */
[----:B------:R-:W-:Y:S01]  /*7730*/  USEL UR4, URZ, 0x1, UP0 ;  /* 0x000000013f047887 */ /* 0x000fe20008000000 */
[----:B------:R-:W-:-:S02]  /*7740*/  PRMT R206, RZ, 0x654, R206 ;  /* 0x00000654ffce7816 */ /* 0x000fc400000000ce */
[-C--:B------:R-:W-:Y:S01]  /*7750*/  ISETP.GE.AND P1, PT, R0, R7.reuse, PT ;  /* 0x000000070000720c */ /* 0x080fe20003f26270 */
[----:B------:R-:W-:Y:S01]  /*7760*/  VIADD R0, R30, 0x40 ;  /* 0x000000401e007836 */ /* 0x000fe20000000000 */
[----:B------:R-:W-:Y:S01]  /*7770*/  USEL UR36, UR36, URZ, UP0 ;  /* 0x0000003f24247287 */ /* 0x000fe20008000000 */
[----:B0-----:R0:W-:Y:S01]  /*7780*/  SYNCS.ARRIVE.TRANS64.RED.A1T0 RZ, [R206+URZ], RZ ;  /* 0x000000ffceff79a7 */ /* 0x0011e2000810043f */
[----:B------:R-:W-:Y:S01]  /*7790*/  ULOP3.LUT UR38, UR38, UR4, URZ, 0x3c, !UPT ;  /* 0x0000000426267292 */ /* 0x000fe2000f8e3c3f */
[----:B------:R0:W1:Y:S01]  /*77a0*/  SHFL.IDX PT, R12, R6, RZ, 0x181f ;  /* 0x00181fff060c7589 */ /* 0x00006200000e0000 */
[----:B------:R-:W-:Y:S03]  /*77b0*/  BSSY B0, `(.L_x_29) ;  /* 0x0000014000007945 */ /* 0x000fe60003800000 */
[----:B------:R0:W2:Y:S01]  /*77c0*/  SHFL.IDX PT, R13, R3, RZ, 0x181f ;  /* 0x00181fff030d7589 */ /* 0x0000a200000e0000 */
[----:B------:R-:W-:Y:S01]  /*77d0*/  ISETP.GE.AND P0, PT, R0, R7, PT ;  /* 0x000000070000720c */ /* 0x000fe20003f06270 */
[----:B------:R-:W-:-:S12]  /*77e0*/  @P2 BRA `(.L_x_30) ;  /* 0x0000000000402947 */ /* 0x000fd80003800000 */
[----:B------:R-:W-:Y:S02]  /*77f0*/  ULDC UR4, c[0x0][0xac8] ;  /* 0x0002b20000047ab9 */ /* 0x000fe40000000800 */
[----:B------:R-:W-:Y:S02]  /*7800*/  ISETP.GE.AND P4, PT, R18, UR4, PT ;  /* 0x0000000412007c0c */ /* 0x000fe4000bf86270 */
[----:B------:R-:W-:Y:S02]  /*7810*/  ISETP.GE.AND P3, PT, R17, UR4, PT ;  /* 0x0000000411007c0c */ /* 0x000fe4000bf66270 */
[----:B------:R-:W-:Y:S02]  /*7820*/  ISETP.GE.AND P2, PT, R16, UR4, PT ;  /* 0x0000000410007c0c */ /* 0x000fe4000bf46270 */
[----:B------:R-:W-:-:S07]  /*7830*/  ISETP.GE.AND P5, PT, R2, UR4, PT ;  /* 0x0000000402007c0c */ /* 0x000fce000bfa6270 */
[----:B-1----:R-:W-:-:S04]  /*7840*/  @!P4 LEA R14, P6, R18, R12, 0x1 ;  /* 0x0000000c120ec211 */ /* 0x002fc800078c08ff */
[----:B--2---:R-:W-:Y:S02]  /*7850*/  @!P4 LEA.HI.X R15, R18, R13, R214, 0x1, P6 ;  /* 0x0000000d120fc211 */ /* 0x004fe400030f0cd6 */
[----:B------:R-:W-:Y:S01]  /*7860*/  @!P3 LEA R20, P6, R17, R12, 0x1 ;  /* 0x0000000c1114b211 */ /* 0x000fe200078c08ff */
[----:B------:R-:W-:-:S03]  /*7870*/  @!P5 IMAD.WIDE R4, R2, 0x2, R12 ;  /* 0x000000020204d825 */ /* 0x000fc600078e020c */
[-C--:B------:R-:W-:Y:S02]  /*7880*/  @!P3 LEA.HI.X R21, R17, R13.reuse, R213, 0x1, P6 ;  /* 0x0000000d1115b211 */ /* 0x080fe400030f0cd5 */
[C---:B------:R-:W-:Y:S01]  /*7890*/  @!P2 LEA R28, P6, R16.reuse, R12, 0x1 ;  /* 0x0000000c101ca211 */ /* 0x040fe200078c08ff */
[----:B-----5:R3:W-:Y:S03]  /*78a0*/  @!P5 ST.E.128 desc[UR42][R4.64], R8 ;  /* 0x000000080400d985 */ /* 0x0207e6000c101d2a */
[----:B------:R-:W-:Y:S01]  /*78b0*/  @!P2 LEA.HI.X R29, R16, R13, R212, 0x1, P6 ;  /* 0x0000000d101da211 */ /* 0x000fe200030f0cd4 */
[----:B------:R3:W-:Y:S04]  /*78c0*/  @!P4 ST.E.128 desc[UR42][R14.64], R52 ;  /* 0x000000340e00c985 */ /* 0x0007e8000c101d2a */
[----:B------:R3:W-:Y:S04]  /*78d0*/  @!P3 ST.E.128 desc[UR42][R20.64], R96 ;  /* 0x000000601400b985 */ /* 0x0007e8000c101d2a */
[----:B------:R3:W-:Y:S02]  /*78e0*/  @!P2 ST.E.128 desc[UR42][R28.64], R112 ;  /* 0x000000701c00a985 */ /* 0x0007e4000c101d2a */
.L_x_30:
[----:B------:R-:W-:Y:S05]  /*78f0*/  BSYNC B0 ;  /* 0x0000000000007941 */ /* 0x000fea0003800000 */
.L_x_29:
[----:B---3-5:R3:W4:Y:S01]  /*7900*/  SHFL.IDX PT, R9, R3, 0x1, 0x181f ;  /* 0x00381f0003097f89 */ /* 0x02872200000e0000 */
[----:B------:R-:W-:Y:S03]  /*7910*/  BSSY B0, `(.L_x_31) ;  /* 0x0000013000007945 */ /* 0x000fe60003800000 */
[----:B------:R3:W0:Y:S01]  /*7920*/  SHFL.IDX PT, R8, R6, 0x1, 0x181f ;  /* 0x00381f0006087f89 */ /* 0x00062200000e0000 */
[----:B------:R-:W-:Y:S05]  /*7930*/  @P1 BRA `(.L_x_32) ;  /* 0x0000000000401947 */ /* 0x000fea0003800000 */
[----:B------:R-:W-:Y:S02]  /*7940*/  ULDC UR4, c[0x0][0xac8] ;  /* 0x0002b20000047ab9 */ /* 0x000fe40000000800 */
[----:B------:R-:W-:Y:S02]  /*7950*/  ISETP.GE.AND P3, PT, R18, UR4, PT ;  /* 0x0000000412007c0c */ /* 0x000fe4000bf66270 */
[----:B------:R-:W-:Y:S02]  /*7960*/  ISETP.GE.AND P2, PT, R17, UR4, PT ;  /* 0x0000000411007c0c */ /* 0x000fe4000bf46270 */
[----:B------:R-:W-:Y:S02]  /*7970*/  ISETP.GE.AND P1, PT, R16, UR4, PT ;  /* 0x0000000410007c0c */ /* 0x000fe4000bf26270 */
[----:B------:R-:W-:-:S07]  /*7980*/  ISETP.GE.AND P4, PT, R2, UR4, PT ;  /* 0x0000000402007c0c */ /* 0x000fce000bf86270 */
[CC--:B0-----:R-:W-:Y:S02]  /*7990*/  @!P3 LEA R10, P6, R18.reuse, R8.reuse, 0x1 ;  /* 0x00000008120ab211 */ /* 0x0c1fe400078c08ff */
[CC--:B-1----:R-:W-:Y:S02]  /*79a0*/  @!P2 LEA R12, P5, R17.reuse, R8.reuse, 0x1 ;  /* 0x00000008110ca211 */ /* 0x0c2fe400078a08ff */
[-C--:B----4-:R-:W-:Y:S02]  /*79b0*/  @!P3 LEA.HI.X R11, R18, R9.reuse, R214, 0x1, P6 ;  /* 0x00000009120bb211 */ /* 0x090fe400030f0cd6 */
[----:B------:R-:W-:Y:S01]  /*79c0*/  @!P1 LEA R14, P6, R16, R8, 0x1 ;  /* 0x00000008100e9211 */ /* 0x000fe200078c08ff */
[----:B------:R-:W-:Y:S01]  /*79d0*/  @!P4 IMAD.WIDE R4, R2, 0x2, R8 ;  /* 0x000000020204c825 */ /* 0x000fe200078e0208 */
[-C--:B--2---:R-:W-:Y:S02]  /*79e0*/  @!P2 LEA.HI.X R13, R17, R9.reuse, R213, 0x1, P5 ;  /* 0x00000009110da211 */ /* 0x084fe400028f0cd5 */
[----:B------:R-:W-:-:S02]  /*79f0*/  @!P1 LEA.HI.X R15, R16, R9, R212, 0x1, P6 ;  /* 0x00000009100f9211 */ /* 0x000fc400030f0cd4 */
[----:B------:R0:W-:Y:S04]  /*7a00*/  @!P4 ST.E.128 desc[UR42][R4.64], R40 ;  /* 0x000000280400c985 */ /* 0x0001e8000c101d2a */
[----:B------:R0:W-:Y:S04]  /*7a10*/  @!P3 ST.E.128 desc[UR42][R10.64], R56 ;  /* 0x000000380a00b985 */ /* 0x0001e8000c101d2a */
[----:B------:R0:W-:Y:S04]  /*7a20*/  @!P2 ST.E.128 desc[UR42][R12.64], R100 ;  /* 0x000000640c00a985 */ /* 0x0001e8000c101d2a */
[----:B------:R0:W-:Y:S02]  /*7a30*/  @!P1 ST.E.128 desc[UR42][R14.64], R116 ;  /* 0x000000740e009985 */ /* 0x0001e4000c101d2a */
.L_x_32:
[----:B------:R-:W-:Y:S05]  /*7a40*/  BSYNC B0 ;  /* 0x0000000000007941 */ /* 0x000fea0003800000 */
.L_x_31:
[----:B----4-:R4:W1:Y:S01]  /*7a50*/  SHFL.IDX PT, R9, R3, 0x2, 0x181f ;  /* 0x00581f0003097f89 */ /* 0x01086200000e0000 */
[----:B------:R-:W-:Y:S03]  /*7a60*/  BSSY B0, `(.L_x_33) ;  /* 0x0000013000007945 */ /* 0x000fe60003800000 */
[----:B0-----:R4:W0:Y:S01]  /*7a70*/  SHFL.IDX PT, R8, R6, 0x2, 0x181f ;  /* 0x00581f0006087f89 */ /* 0x00182200000e0000 */
[----:B------:R-:W-:Y:S05]  /*7a80*/  @P0 BRA `(.L_x_34) ;  /* 0x0000000000400947 */ /* 0x000fea0003800000 */
[----:B------:R-:W-:Y:S02]  /*7a90*/  ULDC UR4, c[0x0][0xac8] ;  /* 0x0002b20000047ab9 */ /* 0x000fe40000000800 */
[----:B------:R-:W-:Y:S02]  /*7aa0*/  ISETP.GE.AND P4, PT, R18, UR4, PT ;  /* 0x0000000412007c0c */ /* 0x000fe4000bf86270 */
[----:B------:R-:W-:Y:S02]  /*7ab0*/  ISETP.GE.AND P5, PT, R17, UR4, PT ;  /* 0x0000000411007c0c */ /* 0x000fe4000bfa6270 */
[----:B------:R-:W-:Y:S02]  /*7ac0*/  ISETP.GE.AND P6, PT, R16, UR4, PT ;  /* 0x0000000410007c0c */ /* 0x000fe4000bfc6270 */
[----:B------:R-:W-:-:S07]  /*7ad0*/  ISETP.GE.AND P3, PT, R2, UR4, PT ;  /* 0x0000000402007c0c */ /* 0x000fce000bf66270 */
[-C--:B0-----:R-:W-:Y:S02]  /*7ae0*/  @!P4 LEA R10, P0, R18, R8.reuse, 0x1 ;  /* 0x00000008120ac211 */ /* 0x081fe400078008ff */
[CC--:B-1----:R-:W-:Y:S02]  /*7af0*/  @!P5 LEA R12, P1, R17.reuse, R8.reuse, 0x1 ;  /* 0x00000008110cd211 */ /* 0x0c2fe400078208ff */
[----:B------:R-:W-:Y:S02]  /*7b00*/  @!P6 LEA R14, P2, R16, R8, 0x1 ;  /* 0x00000008100ee211 */ /* 0x000fe400078408ff */
[----:B------:R-:W-:Y:S01]  /*7b10*/  @!P3 IMAD.WIDE R4, R2, 0x2, R8 ;  /* 0x000000020204b825 */ /* 0x000fe200078e0208 */
[-C--:B------:R-:W-:Y:S02]  /*7b20*/  @!P4 LEA.HI.X R11, R18, R9.reuse, R214, 0x1, P0 ;  /* 0x00000009120bc211 */ /* 0x080fe400000f0cd6 */
[-C--:B--2---:R-:W-:Y:S02]  /*7b30*/  @!P5 LEA.HI.X R13, R17, R9.reuse, R213, 0x1, P1 ;  /* 0x00000009110dd211 */ /* 0x084fe400008f0cd5 */
[----:B------:R-:W-:Y:S01]  /*7b40*/  @!P6 LEA.HI.X R15, R16, R9, R212, 0x1, P2 ;  /* 0x00000009100fe211 */ /* 0x000fe200010f0cd4 */
[----:B------:R0:W-:Y:S04]  /*7b50*/  @!P3 ST.E.128 desc[UR42][R4.64], R44 ;  /* 0x0000002c0400b985 */ /* 0x0001e8000c101d2a */
[----:B------:R0:W-:Y:S04]  /*7b60*/  @!P4 ST.E.128 desc[UR42][R10.64], R88 ;  /* 0x000000580a00c985 */ /* 0x0001e8000c101d2a */
[----:B------:R0:W-:Y:S04]  /*7b70*/  @!P5 ST.E.128 desc[UR42][R12.64], R104 ;  /* 0x000000680c00d985 */ /* 0x0001e8000c101d2a */
[----:B------:R0:W-:Y:S02]  /*7b80*/  @!P6 ST.E.128 desc[UR42][R14.64], R120 ;  /* 0x000000780e00e985 */ /* 0x0001e4000c101d2a */
.L_x_34:
[----:B------:R-:W-:Y:S05]  /*7b90*/  BSYNC B0 ;  /* 0x0000000000007941 */ /* 0x000fea0003800000 */
.L_x_33:
[----:B------:R-:W-:Y:S01]  /*7ba0*/  VIADD R0, R30, 0x60 ;  /* 0x000000601e007836 */ /* 0x000fe20000000000 */
[----:B-1----:R1:W1:Y:S01]  /*7bb0*/  SHFL.IDX PT, R9, R3, 0x3, 0x181f ;  /* 0x00781f0003097f89 */ /* 0x00226200000e0000 */
[----:B------:R-:W-:Y:S01]  /*7bc0*/  UIADD3 UR47, UR47, 0x1, URZ ;  /* 0x000000012f2f7890 */ /* 0x000fe2000fffe03f */
[----:B------:R-:W-:Y:S02]  /*7bd0*/  BSSY B0, `(.L_x_35) ;  /* 0x0000014000007945 */ /* 0x000fe40003800000 */
[----:B------:R-:W-:Y:S01]  /*7be0*/  ISETP.GE.AND P0, PT, R0, R7, PT ;  /* 0x000000070000720c */ /* 0x000fe20003f06270 */
[----:B0-----:R0:W0:-:S12]  /*7bf0*/  SHFL.IDX PT, R8, R6, 0x3, 0x181f ;  /* 0x00781f0006087f89 */ /* 0x00101800000e0000 */
[----:B------:R-:W-:Y:S05]  /*7c00*/  @P0 BRA `(.L_x_36) ;  /* 0x0000000000400947 */ /* 0x000fea0003800000 */
[----:B------:R-:W-:Y:S02]  /*7c10*/  ULDC UR4, c[0x0][0xac8] ;  /* 0x0002b20000047ab9 */ /* 0x000fe40000000800 */
[----:B------:R-:W-:Y:S02]  /*7c20*/  ISETP.GE.AND P4, PT, R18, UR4, PT ;  /* 0x0000000412007c0c */ /* 0x000fe4000bf86270 */
[----:B------:R-:W-:Y:S02]  /*7c30*/  ISETP.GE.AND P5, PT, R17, UR4, PT ;  /* 0x0000000411007c0c */ /* 0x000fe4000bfa6270 */
[----:B------:R-:W-:Y:S02]  /*7c40*/  ISETP.GE.AND P6, PT, R16, UR4, PT ;  /* 0x0000000410007c0c */ /* 0x000fe4000bfc6270 */
[----:B------:R-:W-:-:S07]  /*7c50*/  ISETP.GE.AND P3, PT, R2, UR4, PT ;  /* 0x0000000402007c0c */ /* 0x000fce000bf66270 */
[-C--:B0--34-:R-:W-:Y:S02]  /*7c60*/  @!P4 LEA R6, P0, R18, R8.reuse, 0x1 ;  /* 0x000000081206c211 */ /* 0x099fe400078008ff */
[CC--:B------:R-:W-:Y:S02]  /*7c70*/  @!P5 LEA R10, P1, R17.reuse, R8.reuse, 0x1 ;  /* 0x00000008110ad211 */ /* 0x0c0fe400078208ff */
[----:B------:R-:W-:Y:S02]  /*7c80*/  @!P6 LEA R12, P2, R16, R8, 0x1 ;  /* 0x00000008100ce211 */ /* 0x000fe400078408ff */
[----:B-1----:R-:W-:Y:S01]  /*7c90*/  @!P3 IMAD.WIDE R4, R2, 0x2, R8 ;  /* 0x000000020204b825 */ /* 0x002fe200078e0208 */
[-C--:B------:R-:W-:Y:S02]  /*7ca0*/  @!P4 LEA.HI.X R7, R18, R9.reuse, R214, 0x1, P0 ;  /* 0x000000091207c211 */ /* 0x080fe400000f0cd6 */
[-C--:B------:R-:W-:Y:S02]  /*7cb0*/  @!P5 LEA.HI.X R11, R17, R9.reuse, R213, 0x1, P1 ;  /* 0x00000009110bd211 */ /* 0x080fe400008f0cd5 */
[----:B--2---:R-:W-:Y:S01]  /*7cc0*/  @!P6 LEA.HI.X R13, R16, R9, R212, 0x1, P2 ;  /* 0x00000009100de211 */ /* 0x004fe200010f0cd4 */
[----:B------:R0:W-:Y:S04]  /*7cd0*/  @!P3 ST.E.128 desc[UR42][R4.64], R24 ;  /* 0x000000180400b985 */ /* 0x0001e8000c101d2a */
[----:B------:R0:W-:Y:S04]  /*7ce0*/  @!P4 ST.E.128 desc[UR42][R6.64], R92 ;  /* 0x0000005c0600c985 */ /* 0x0001e8000c101d2a */
[----:B------:R0:W-:Y:S04]  /*7cf0*/  @!P5 ST.E.128 desc[UR42][R10.64], R108 ;  /* 0x0000006c0a00d985 */ /* 0x0001e8000c101d2a */
[----:B------:R0:W-:Y:S02]  /*7d00*/  @!P6 ST.E.128 desc[UR42][R12.64], R124 ;  /* 0x0000007c0c00e985 */ /* 0x0001e4000c101d2a */
.L_x_36:
[----:B------:R-:W-:Y:S05]  /*7d10*/  BSYNC B0 ;  /* 0x0000000000007941 */ /* 0x000fea0003800000 */
.L_x_35:
[----:B------:R-:W5:Y:S02]  /*7d20*/  LDC R0, c[0x0][0xc34] ;  /* 0x00030d00ff007b82 */ /* 0x000f640000000800 */
[----:B-----5:R-:W-:-:S13]  /*7d30*/  ISETP.LE.AND P0, PT, R0, UR39, PT ;  /* 0x0000002700007c0c */ /* 0x020fda000bf03270 */
[----:B------:R-:W-:Y:S05]  /*7d40*/  @!P0 BRA `(.L_x_37) ;  /* 0xffffff9000188947 */ /* 0x000fea000383ffff */
[----:B------:R-:W-:Y:S05]  /*7d50*/  EXIT ;  /* 0x000000000000794d */ /* 0x000fea0003800000 */
.L_x_7:
[----:B------:R-:W-:-:S08]  /*7d60*/  NOP ;  /* 0x0000000000007918 */ /* 0x000fd00000000000 */
[----:B------:R-:W0:-:S00]  /*7d70*/  USETMAXREG.DEALLOC.CTAPOOL 0x18 ;  /* 0x00000018000079c8 */ /* 0x000e0000080e0500 */
[----:B------:R-:W1:Y:S01]  /*7d80*/  S2UR UR5, SR_CTAID.X ;  /* 0x00000000000579c3 */ /* 0x000e620000002500 */
[----:B0-----:R-:W-:Y:S02]  /*7d90*/  IMAD.MOV.U32 R2, RZ, RZ, 0x1 ;  /* 0x00000001ff027424 */ /* 0x001fe400078e00ff */
[----:B------:R-:W-:-:S05]  /*7da0*/  IMAD.MOV.U32 R18, RZ, RZ, RZ ;  /* 0x000000ffff127224 */ /* 0x000fca00078e00ff */
[----:B------:R-:W1:Y:S02]  /*7db0*/  LDC R3, c[0x0][0xc34] ;  /* 0x00030d00ff037b82 */ /* 0x000e640000000800 */
[----:B-1----:R-:W-:Y:S01]  /*7dc0*/  ISETP.LE.AND P0, PT, R3, UR5, PT ;  /* 0x0000000503007c0c */ /* 0x002fe2000bf03270 */
[----:B------:R-:W-:-:S05]  /*7dd0*/  IMAD.MOV.U32 R3, RZ, RZ, 0x1 ;  /* 0x00000001ff037424 */ /* 0x000fca00078e00ff */
[----:B------:R0:W-:Y:S07]  /*7de0*/  STL [R1], R3 ;  /* 0x0000000301007387 */ /* 0x0001ee0000100800 */
[----:B------:R-:W-:Y:S05]  /*7df0*/  @P0 BRA `(.L_x_38) ;  /* 0x0000003c00340947 */ /* 0x000fea0003800000 */
[----:B------:R-:W1:Y:S01]  /*7e00*/  S2UR UR4, SR_CgaCtaId ;  /* 0x00000000000479c3 */ /* 0x000e620000008800 */
[C---:B------:R-:W-:Y:S01]  /*7e10*/  IMAD.SHL.U32 R2, R0.reuse, 0x8, RZ ;  /* 0x0000000800027824 */ /* 0x040fe200078e00ff */
[----:B------:R-:W-:Y:S01]  /*7e20*/  LOP3.LUT R5, R0, 0x7f, RZ, 0xc0, !PT ;  /* 0x0000007f00057812 */ /* 0x000fe200078ec0ff */
[----:B------:R-:W-:Y:S01]  /*7e30*/  UMOV UR36, 0x400 ;  /* 0x0000040000247882 */ /* 0x000fe20000000000 */
[----:B------:R-:W-:Y:S01]  /*7e40*/  IMAD.MOV.U32 R18, RZ, RZ, RZ ;  /* 0x000000ffff127224 */ /* 0x000fe200078e00ff */
[----:B------:R-:W-:Y:S01]  /*7e50*/  ULDC.64 UR40, c[0x0][0x198] ;  /* 0x0000660000287ab9 */ /* 0x000fe20000000a00 */
[----:B0-----:R-:W-:Y:S01]  /*7e60*/  LOP3.LUT R3, R2, 0x1f8, RZ, 0xc0, !PT ;  /* 0x000001f802037812 */ /* 0x001fe200078ec0ff */
[----:B------:R-:W-:Y:S01]  /*7e70*/  IMAD.U32 R2, RZ, RZ, UR5 ;  /* 0x00000005ff027e24 */ /* 0x000fe2000f8e00ff */
[----:B------:R-:W-:Y:S02]  /*7e80*/  ULDC UR38, c[0x0][0xc] ;  /* 0x0000030000267ab9 */ /* 0x000fe40000000800 */
[----:B------:R-:W-:Y:S01]  /*7e90*/  LOP3.LUT R4, R3, 0x38, R0, 0x78, !PT ;  /* 0x0000003803047812 */ /* 0x000fe200078e7800 */
[----:B------:R-:W-:Y:S01]  /*7ea0*/  IMAD.SHL.U32 R3, R5, 0x8, RZ ;  /* 0x0000000805037824 */ /* 0x000fe200078e00ff */
[----:B------:R-:W-:-:S04]  /*7eb0*/  SHF.R.U32.HI R5, RZ, 0x3, R5 ;  /* 0x00000003ff057819 */ /* 0x000fc80000011605 */
[----:B------:R-:W-:Y:S01]  /*7ec0*/  LOP3.LUT R3, R4, 0x200, R3, 0xf8, !PT ;  /* 0x0000020004037812 */ /* 0x000fe200078ef803 */
[----:B------:R-:W-:-:S05]  /*7ed0*/  IMAD.SHL.U32 R4, R0, 0x10, RZ ;  /* 0x0000001000047824 */ /* 0x000fca00078e00ff */
[----:B------:R-:W-:Y:S01]  /*7ee0*/  LOP3.LUT R0, R5, 0x70, R4, 0xf8, !PT ;  /* 0x0000007005007812 */ /* 0x000fe200078ef804 */
[----:B------:R-:W-:Y:S01]  /*7ef0*/  IMAD.MOV.U32 R0, RZ, RZ, 0x1 ;  /* 0x00000001ff007424 */ /* 0x000fe200078e00ff */
[----:B-1----:R-:W-:-:S06]  /*7f00*/  ULEA UR36, UR4, UR36, 0x18 ;  /* 0x0000002404247291 */ /* 0x002fcc000f8ec03f */
[----:B------:R-:W-:-:S05]  /*7f10*/  LEA R3, R3, UR36, 0x1 ;  /* 0x0000002403037c11 */ /* 0x000fca000f8e08ff */
[----:B------:R0:W-:Y:S04]  /*7f20*/  STL [R1+0x14], R3 ;  /* 0x0000140301007387 */ /* 0x0001e80000100800 */
[----:B------:R0:W-:Y:S04]  /*7f30*/  STL [R1+0x24], R2 ;  /* 0x0000240201007387 */ /* 0x0001e80000100800 */
[----:B------:R0:W-:Y:S04]  /*7f40*/  STL [R1], R0 ;  /* 0x0000000001007387 */ /* 0x0001e80000100800 */
[----:B------:R0:W-:Y:S02]  /*7f50*/  STL [R1+0x30], RZ ;  /* 0x000030ff01007387 */ /* 0x0001e40000100800 */
.L_x_114:
[----:B------:R-:W2:Y:S01]  /*7f60*/  LDL R4, [R1+0x24] ;  /* 0x0000240001047983 */ /* 0x000ea20000100800 */
[----:B0-----:R-:W0:Y:S01]  /*7f70*/  LDC R0, c[0x0][0xc38] ;  /* 0x00030e00ff007b82 */ /* 0x001e220000000800 */
[----:B------:R-:W-:Y:S05]  /*7f80*/  YIELD ;  /* 0x0000000000007946 */ /* 0x000fea0003800000 */
[----:B------:R-:W-:Y:S02]  /*7f90*/  ULDC.64 UR4, c[0x0][0x418] ;  /* 0x0001060000047ab9 */ /* 0x000fe40000000a00 */
[----:B-1----:R-:W1:Y:S01]  /*7fa0*/  LDC R17, c[0x0][0xc44] ;  /* 0x00031100ff117b82 */ /* 0x002e620000000800 */
[----:B------:R-:W-:-:S03]  /*7fb0*/  UISETP.NE.U32.AND UP0, UPT, UR4, URZ, UPT ;  /* 0x0000003f0400728c */ /* 0x000fc6000bf05070 */
[----:B------:R-:W-:Y:S01]  /*7fc0*/  ULDC UR4, c[0x0][0x424] ;  /* 0x0001090000047ab9 */ /* 0x000fe20000000800 */
[----:B------:R-:W-:Y:S02]  /*7fd0*/  UISETP.NE.AND.EX UP0, UPT, UR5, URZ, UPT, UP0 ;  /* 0x0000003f0500728c */ /* 0x000fe4000bf05300 */
[----:B------:R-:W-:Y:S02]  /*7fe0*/  UIADD3 UR5, UR36, 0x1c400, URZ ;  /* 0x0001c40024057890 */ /* 0x000fe4000fffe03f */
[----:B------:R-:W-:Y:S02]  /*7ff0*/  USEL UR4, UR4, 0x1, UP0 ;  /* 0x0000000104047887 */ /* 0x000fe40008000000 */
[----:B------:R-:W-:Y:S01]  /*8000*/  ULOP3.LUT UP0, URZ, UR5, 0x3ff, URZ, 0xc0, !UPT ;  /* 0x000003ff053f7892 */ /* 0x000fe2000f80c03f */
[----:B0-----:R-:W-:Y:S02]  /*8010*/  ISETP.NE.AND P0, PT, R0, 0x1, PT ;  /* 0x000000010000780c */ /* 0x001fe40003f05270 */
[----:B-1----:R-:W-:-:S11]  /*8020*/  ISETP.NE.AND P1, PT, R17, 0x1, PT ;  /* 0x000000011100780c */ /* 0x002fd60003f25270 */
[----:B------:R-:W2:Y:S08]  /*8030*/  @P0 LDC R0, c[0x0][0xc3c] ;  /* 0x00030f00ff000b82 */ /* 0x000eb00000000800 */
[----:B------:R-:W0:Y:S08]  /*8040*/  @P0 LDC R5, c[0x0][0xc40] ;  /* 0x00031000ff050b82 */ /* 0x000e300000000800 */
[----:B------:R-:W1:Y:S01]  /*8050*/  @P1 LDC.64 R2, c[0x0][0xc48] ;  /* 0x00031200ff021b82 */ /* 0x000e620000000a00 */
[----:B--2---:R-:W-:-:S05]  /*8060*/  @P0 IMAD.HI.U32 R0, R4, R0, RZ ;  /* 0x0000000004000227 */ /* 0x004fca00078e00ff */
[----:B0-----:R-:W-:Y:S02]  /*8070*/  @P0 SHF.R.U32.HI R4, RZ, R5, R0 ;  /* 0x00000005ff040219 */ /* 0x001fe40000011600 */
[----:B------:R-:W0:Y:S01]  /*8080*/  LDC R0, c[0x0][0x2f0] ;  /* 0x0000bc00ff007b82 */ /* 0x000e220000000800 */
[----:B------:R-:W-:Y:S02]  /*8090*/  PLOP3.LUT P0, PT, PT, PT, UP0, 0x80, 0x0 ;  /* 0x000000000000781c */ /* 0x000fe40003f0f008 */
[----:B-1----:R-:W-:Y:S01]  /*80a0*/  @P1 IMAD.HI.U32 R2, R4, R2, RZ ;  /* 0x0000000204021227 */ /* 0x002fe200078e00ff */
[----:B------:R1:W-:Y:S03]  /*80b0*/  STL [R1+0x1c], R4 ;  /* 0x00001c0401007387 */ /* 0x0003e60000100800 */
[----:B------:R-:W-:Y:S01]  /*80c0*/  IMAD.MOV.U32 R19, RZ, RZ, R4 ;  /* 0x000000ffff137224 */ /* 0x000fe200078e0004 */
[----:B------:R-:W-:-:S05]  /*80d0*/  @P1 SHF.R.U32.HI R19, RZ, R3, R2 ;  /* 0x00000003ff131219 */ /* 0x000fca0000011602 */
[----:B------:R1:W-:Y:S01]  /*80e0*/  STL [R1+0x10], R19 ;  /* 0x0000101301007387 */ /* 0x0003e20000100800 */
[----:B0-----:R-:W-:Y:S02]  /*80f0*/  IMAD R6, R0, UR4, RZ ;  /* 0x0000000400067c24 */ /* 0x001fe4000f8e02ff */
[----:B------:R-:W-:Y:S02]  /*8100*/  IMAD.MOV R0, RZ, RZ, -R19 ;  /* 0x000000ffff007224 */ /* 0x000fe400078e0a13 */
[----:B------:R-:W-:Y:S01]  /*8110*/  VIADD R2, R6, 0x5f ;  /* 0x0000005f06027836 */ /* 0x000fe20000000000 */
[----:B------:R1:W-:Y:S01]  /*8120*/  STL [R1+0x2c], R6 ;  /* 0x00002c0601007387 */ /* 0x0003e20000100800 */
[----:B------:R-:W-:Y:S02]  /*8130*/  IMAD R17, R17, R0, R4 ;  /* 0x0000000011117224 */ /* 0x000fe400078e0204 */
[----:B------:R-:W-:-:S05]  /*8140*/  IMAD.HI R2, R2, 0x2aaaaaab, RZ ;  /* 0x2aaaaaab02027827 */ /* 0x000fca00078e02ff */
[----:B------:R-:W-:-:S04]  /*8150*/  SHF.R.U32.HI R3, RZ, 0x1f, R2 ;  /* 0x0000001fff037819 */ /* 0x000fc80000011602 */
[----:B------:R-:W-:-:S05]  /*8160*/  LEA.HI.SX32 R0, R2, R3, 0x1c ;  /* 0x0000000302007211 */ /* 0x000fca00078fe2ff */
[----:B------:R1:W-:Y:S01]  /*8170*/  STL [R1+0x20], R0 ;  /* 0x0000200001007387 */ /* 0x0003e20000100800 */
[----:B------:R-:W-:Y:S05]  /*8180*/  @!P0 BRA `(.L_x_39) ;  /* 0x0000000000408947 */ /* 0x000fea0003800000 */
[----:B------:R-:W-:Y:S01]  /*8190*/  MOV R2, 0x0 ;  /* 0x0000000000027802 */ /* 0x000fe20000000f00 */
[----:B------:R-:W-:Y:S01]  /*81a0*/  ULDC.64 UR6, c[0x4][0x98] ;  /* 0x0100260000067ab9 */ /* 0x000fe20000000a00 */
[----:B------:R-:W-:Y:S01]  /*81b0*/  ULDC.64 UR8, c[0x4][0xa0] ;  /* 0x0100280000087ab9 */ /* 0x000fe20000000a00 */
[----:B------:R-:W-:Y:S01]  /*81c0*/  ULDC.64 UR4, c[0x4][0x8] ;  /* 0x0100020000047ab9 */ /* 0x000fe20000000a00 */
[----:B-1----:R-:W-:Y:S02]  /*81d0*/  IMAD.U32 R4, RZ, RZ, UR6 ;  /* 0x00000006ff047e24 */ /* 0x002fe4000f8e00ff */
[----:B------:R-:W0:Y:S01]  /*81e0*/  LDC.64 R2, c[0x4][R2] ;  /* 0x0100000002027b82 */ /* 0x000e220000000a00 */
[----:B------:R-:W-:Y:S02]  /*81f0*/  IMAD.U32 R5, RZ, RZ, UR7 ;  /* 0x00000007ff057e24 */ /* 0x000fe4000f8e00ff */
[----:B------:R-:W-:Y:S02]  /*8200*/  IMAD.U32 R6, RZ, RZ, UR8 ;  /* 0x00000008ff067e24 */ /* 0x000fe4000f8e00ff */
[----:B------:R-:W-:-:S02]  /*8210*/  IMAD.U32 R7, RZ, RZ, UR9 ;  /* 0x00000009ff077e24 */ /* 0x000fc4000f8e00ff */
[----:B------:R-:W-:Y:S02]  /*8220*/  IMAD.U32 R10, RZ, RZ, UR4 ;  /* 0x00000004ff0a7e24 */ /* 0x000fe4000f8e00ff */
[----:B------:R-:W-:Y:S02]  /*8230*/  IMAD.U32 R11, RZ, RZ, UR5 ;  /* 0x00000005ff0b7e24 */ /* 0x000fe4000f8e00ff */
[----:B------:R-:W-:Y:S02]  /*8240*/  IMAD.MOV.U32 R8, RZ, RZ, 0x70 ;  /* 0x00000070ff087424 */ /* 0x000fe400078e00ff */
[----:B------:R-:W-:Y:S02]  /*8250*/  IMAD.MOV.U32 R12, RZ, RZ, 0x1 ;  /* 0x00000001ff0c7424 */ /* 0x000fe400078e00ff */
[----:B------:R-:W-:-:S07]  /*8260*/  IMAD.MOV.U32 R13, RZ, RZ, RZ ;  /* 0x000000ffff0d7224 */ /* 0x000fce00078e00ff */
[----:B------:R-:W-:-:S07]  /*8270*/  LEPC R20, `(.L_x_39) ;  /* 0x000000001014794e */ /* 0x000fce0000000000 */
[----:B0-----:R-:W-:Y:S05]  /*8280*/  CALL.ABS.NOINC R2 ;  /* 0x0000000002007343 */ /* 0x001fea0003c00000 */
.L_x_39:
[----:B------:R-:W-:-:S04]  /*8290*/  UIADD3 UR4, UR36, 0x400, URZ ;  /* 0x0000040024047890 */ /* 0x000fc8000fffe03f */
[----:B------:R-:W-:-:S06]  /*82a0*/  ULOP3.LUT UP0, URZ, UR4, 0x3ff, URZ, 0xc0, !UPT ;  /* 0x000003ff043f7892 */ /* 0x000fcc000f80c03f */
[----:B------:R-:W-:-:S13]  /*82b0*/  PLOP3.LUT P0, PT, PT, PT, UP0, 0x80, 0x0 ;  /* 0x000000000000781c */ /* 0x000fda0003f0f008 */
[----:B------:R-:W-:Y:S05]  /*82c0*/  @!P0 BRA `(.L_x_40) ;  /* 0x00000000007c8947 */ /* 0x000fea0003800000 */
[----:B------:R-:W-:Y:S01]  /*82d0*/  MOV R16, 0x0 ;  /* 0x0000000000107802 */ /* 0x000fe20000000f00 */
[----:B------:R-:W-:Y:S01]  /*82e0*/  ULDC.64 UR6, c[0x4][0x98] ;  /* 0x0100260000067ab9 */ /* 0x000fe20000000a00 */
[----:B------:R-:W-:Y:S01]  /*82f0*/  ULDC.64 UR8, c[0x4][0xa0] ;  /* 0x0100280000087ab9 */ /* 0x000fe20000000a00 */
[----:B------:R-:W-:Y:S01]  /*8300*/  ULDC.64 UR4, c[0x4][0x10] ;  /* 0x0100040000047ab9 */ /* 0x000fe20000000a00 */
[----:B------:R0:W2:Y:S01]  /*8310*/  LDC.64 R2, c[0x4][R16] ;  /* 0x0100000010027b82 */ /* 0x0000a20000000a00 */
[----:B-1----:R-:W-:Y:S02]  /*8320*/  IMAD.U32 R4, RZ, RZ, UR6 ;  /* 0x00000006ff047e24 */ /* 0x002fe4000f8e00ff */
[----:B------:R-:W-:Y:S02]  /*8330*/  IMAD.U32 R5, RZ, RZ, UR7 ;  /* 0x00000007ff057e24 */ /* 0x000fe4000f8e00ff */
[----:B------:R-:W-:Y:S02]  /*8340*/  IMAD.U32 R6, RZ, RZ, UR8 ;  /* 0x00000008ff067e24 */ /* 0x000fe4000f8e00ff */
[----:B------:R-:W-:-:S02]  /*8350*/  IMAD.U32 R7, RZ, RZ, UR9 ;  /* 0x00000009ff077e24 */ /* 0x000fc4000f8e00ff */
[----:B------:R-:W-:Y:S02]  /*8360*/  IMAD.U32 R10, RZ, RZ, UR4 ;  /* 0x00000004ff0a7e24 */ /* 0x000fe4000f8e00ff */
[----:B------:R-:W-:Y:S02]  /*8370*/  IMAD.U32 R11, RZ, RZ, UR5 ;  /* 0x00000005ff0b7e24 */ /* 0x000fe4000f8e00ff */
[----:B------:R-:W-:Y:S02]  /*8380*/  IMAD.MOV.U32 R8, RZ, RZ, 0x70 ;  /* 0x00000070ff087424 */ /* 0x000fe400078e00ff */
[----:B------:R-:W-:Y:S02]  /*8390*/  IMAD.MOV.U32 R12, RZ, RZ, 0x1 ;  /* 0x00000001ff0c7424 */ /* 0x000fe400078e00ff */
[----:B0-----:R-:W-:-:S07]  /*83a0*/  IMAD.MOV.U32 R13, RZ, RZ, RZ ;  /* 0x000000ffff0d7224 */ /* 0x001fce00078e00ff */
[----:B------:R-:W-:-:S07]  /*83b0*/  LEPC R20, `(.L_x_41) ;  /* 0x000000001014794e */ /* 0x000fce0000000000 */
[----:B--2---:R-:W-:Y:S05]  /*83c0*/  CALL.ABS.NOINC R2 ;  /* 0x0000000002007343 */ /* 0x004fea0003c00000 */
.L_x_41:
[----:B------:R0:W1:Y:S01]  /*83d0*/  LDC.64 R2, c[0x4][R16] ;  /* 0x0100000010027b82 */ /* 0x0000620000000a00 */
[----:B------:R-:W-:Y:S01]  /*83e0*/  ULDC.64 UR6, c[0x4][0x98] ;  /* 0x0100260000067ab9 */ /* 0x000fe20000000a00 */
[----:B------:R-:W-:Y:S01]  /*83f0*/  ULDC.64 UR8, c[0x4][0xa0] ;  /* 0x0100280000087ab9 */ /* 0x000fe20000000a00 */
[----:B------:R-:W-:Y:S01]  /*8400*/  ULDC.64 UR4, c[0x4][0x18] ;  /* 0x0100060000047ab9 */ /* 0x000fe20000000a00 */
[----:B------:R-:W-:Y:S02]  /*8410*/  IMAD.U32 R4, RZ, RZ, UR6 ;  /* 0x00000006ff047e24 */ /* 0x000fe4000f8e00ff */
        /* <DEDUP_REMOVED lines=9> */
[----:B-1----:R-:W-:Y:S05]  /*84b0*/  CALL.ABS.NOINC R2 ;  /* 0x0000000002007343 */ /* 0x002fea0003c00000 */
.L_x_40:
[----:B------:R-:W-:Y:S01]  /*84c0*/  ULDC.64 UR4, c[0x0][0x9f8] ;  /* 0x00027e0000047ab9 */ /* 0x000fe20000000a00 */
[----:B------:R-:W2:Y:S01]  /*84d0*/  LDL R16, [R1+0x20] ;  /* 0x0000200001107983 */ /* 0x000ea20000100800 */
[----:B------:R-:W-:-:S04]  /*84e0*/  ISETP.NE.U32.AND P0, PT, RZ, UR4, PT ;  /* 0x00000004ff007c0c */ /* 0x000fc8000bf05070 */
[----:B------:R-:W-:-:S13]  /*84f0*/  ISETP.NE.AND.EX P0, PT, RZ, UR5, PT, P0 ;  /* 0x00000005ff007c0c */ /* 0x000fda000bf05300 */
[----:B------:R-:W0:Y:S02]  /*8500*/  @P0 LDC.64 R2, c[0x0][0x9f8] ;  /* 0x00027e00ff020b82 */ /* 0x000e240000000a00 */
[----:B0-----:R-:W-:-:S05]  /*8510*/  @P0 IMAD.WIDE R2, R19, 0x4, R2 ;  /* 0x0000000413020825 */ /* 0x001fca00078e0202 */
[----:B-1----:R0:W3:Y:S01]  /*8520*/  @P0 LDG.E R19, desc[UR42][R2.64] ;  /* 0x0000002a02130981 */ /* 0x0020e2000c1e1900 */
[----:B------:R-:W-:Y:S01]  /*8530*/  UMOV UR4, 0xffffffff ;  /* 0xffffffff00047882 */ /* 0x000fe20000000000 */
[----:B0-----:R-:W0:Y:S02]  /*8540*/  LDC.64 R2, c[0x0][0x418] ;  /* 0x00010600ff027b82 */ /* 0x001e240000000a00 */
[----:B0-----:R-:W-:-:S04]  /*8550*/  ISETP.NE.U32.AND P0, PT, R2, RZ, PT ;  /* 0x000000ff0200720c */ /* 0x001fc80003f05070 */
[----:B------:R-:W-:-:S04]  /*8560*/  ISETP.NE.AND.EX P1, PT, R3, RZ, PT, P0 ;  /* 0x000000ff0300720c */ /* 0x000fc80003f25300 */
[----:B------:R-:W-:Y:S01]  /*8570*/  P2R R0, PR, RZ, 0x2 ;  /* 0x00000002ff007803 */ /* 0x000fe20000000000 */
[----:B--2---:R-:W-:-:S05]  /*8580*/  VIADD R8, R16, 0xffffffff ;  /* 0xffffffff10087836 */ /* 0x004fca0000000000 */
[----:B------:R0:W-:Y:S04]  /*8590*/  STL [R1+0x18], R8 ;  /* 0x0000180801007387 */ /* 0x0001e80000100800 */
[----:B------:R0:W-:Y:S01]  /*85a0*/  STL [R1+0xc], R0 ;  /* 0x00000c0001007387 */ /* 0x0001e20000100800 */
[----:B---3--:R-:W-:Y:S02]  /*85b0*/  SHF.R.S32.HI R7, RZ, 0x1f, R19 ;  /* 0x0000001fff077819 */ /* 0x008fe40000011413 */
[----:B------:R-:W-:-:S03]  /*85c0*/  SEL R16, R19, RZ, !P1 ;  /* 0x000000ff13107207 */ /* 0x000fc60004800000 */
[----:B------:R0:W-:Y:S01]  /*85d0*/  STL [R1+0x4], R7 ;  /* 0x0000040701007387 */ /* 0x0001e20000100800 */
[----:B------:R-:W-:Y:S05]  /*85e0*/  BRA.DIV UR4, `(.L_x_42) ;  /* 0x0000003a04887947 */ /* 0x000fea000b800000 */
[----:B0-----:R-:W0:Y:S02]  /*85f0*/  S2R R0, SR_TID.X ;  /* 0x0000000000007919 */ /* 0x001e240000002100 */
[----:B0-----:R-:W-:-:S04]  /*8600*/  SHF.R.U32.HI R0, RZ, 0x5, R0 ;  /* 0x00000005ff007819 */ /* 0x001fc80000011600 */
[----:B------:R-:W-:-:S05]  /*8610*/  LOP3.LUT R0, R0, 0x3, RZ, 0xc0, !PT ;  /* 0x0000000300007812 */ /* 0x000fca00078ec0ff */
[----:B------:R0:W1:Y:S02]  /*8620*/  SHFL.IDX PT, R14, R0, RZ, 0x1f ;  /* 0x00001fff000e7589 */ /* 0x00006400000e0000 */
.L_x_130:
[----:B------:R-:W-:Y:S02]  /*8630*/  PLOP3.LUT P2, PT, PT, PT, PT, 0x8, 0x0 ;  /* 0x000000000000781c */ /* 0x000fe40003f4e170 */
[----:B-1----:R-:W-:Y:S02]  /*8640*/  ISETP.NE.AND P0, PT, R14, RZ, PT ;  /* 0x000000ff0e00720c */ /* 0x002fe40003f05270 */
[----:B0-----:R-:W-:-:S05]  /*8650*/  P2R R0, PR, RZ, 0x4 ;  /* 0x00000004ff007803 */ /* 0x001fca0000000000 */
[----:B------:R0:W-:Y:S06]  /*8660*/  STL [R1+0x8], R0 ;  /* 0x0000080001007387 */ /* 0x0001ec0000100800 */
[----:B------:R-:W-:Y:S05]  /*8670*/  @P0 BRA `(.L_x_43) ;  /* 0x0000000000f80947 */ /* 0x000fea0003800000 */
[----:B------:R-:W-:-:S03]  /*8680*/  UMOV UR4, 0xffffffff ;  /* 0xffffffff00047882 */ /* 0x000fc60000000000 */
[----:B------:R-:W-:Y:S05]  /*8690*/  BRA.DIV UR4, `(.L_x_44) ;  /* 0x0000003a04907947 */ /* 0x000fea000b800000 */
[----:B------:R-:W-:-:S13]  /*86a0*/  ELECT P6, URZ, PT ;  /* 0x00000000003f782f */ /* 0x000fda00038c0000 */
.L_x_133:
[----:B------:R-:W-:Y:S05]  /*86b0*/  @!P6 BRA `(.L_x_43) ;  /* 0x0000000000e8e947 */ /* 0x000fea0003800000 */
[----:B------:R1:W-:Y:S01]  /*86c0*/  STL [R1+0x28], R8 ;  /* 0x0000280801007387 */ /* 0x0003e20000100800 */
[----:B------:R-:W-:Y:S01]  /*86d0*/  IMAD.MOV.U32 R16, RZ, RZ, R19 ;  /* 0x000000ffff107224 */ /* 0x000fe200078e0013 */
[----:B------:R-:W-:Y:S06]  /*86e0*/  @!P1 BRA `(.L_x_45) ;  /* 0x00000000004c9947 */ /* 0x000fec0003800000 */
[----:B------:R-:W2:Y:S01]  /*86f0*/  LDC R6, c[0x0][0x43c] ;  /* 0x00010f00ff067b82 */ /* 0x000ea20000000800 */
[----:B0-----:R-:W-:Y:S01]  /*8700*/  IMAD.MOV.U32 R0, RZ, RZ, R8 ;  /* 0x000000ffff007224 */ /* 0x001fe200078e0008 */
[----:B------:R-:W-:Y:S01]  /*8710*/  ULDC.64 UR4, c[0x0][0x428] ;  /* 0x00010a0000047ab9 */ /* 0x000fe20000000a00 */
[----:B--2---:R-:W-:-:S13]  /*8720*/  ISETP.NE.AND P0, PT, R6, 0x1, PT ;  /* 0x000000010600780c */ /* 0x004fda0003f05270 */
[----:B------:R-:W0:Y:S02]  /*8730*/  @P0 LDC.64 R4, c[0x0][0x440] ;  /* 0x00011000ff040b82 */ /* 0x000e240000000a00 */
[----:B0-----:R-:W-:-:S05]  /*8740*/  @P0 IMAD.HI.U32 R4, R8, R4, RZ ;  /* 0x0000000408040227 */ /* 0x001fca00078e00ff */
[----:B------:R-:W-:-:S04]  /*8750*/  @P0 SHF.R.U32.HI R0, RZ, R5, R4 ;  /* 0x00000005ff000219 */ /* 0x000fc80000011604 */
[--C-:B------:R-:W-:Y:S01]  /*8760*/  SHF.R.S32.HI R5, RZ, 0x1f, R0.reuse ;  /* 0x0000001fff057819 */ /* 0x100fe20000011400 */
[----:B------:R-:W-:-:S04]  /*8770*/  IMAD.MOV R4, RZ, RZ, -R0 ;  /* 0x000000ffff047224 */ /* 0x000fc800078e0a00 */
[----:B------:R-:W-:Y:S02]  /*8780*/  IMAD R6, R6, R4, R8 ;  /* 0x0000000406067224 */ /* 0x000fe400078e0208 */
[----:B------:R-:W-:-:S03]  /*8790*/  IMAD.MOV.U32 R4, RZ, RZ, R0 ;  /* 0x000000ffff047224 */ /* 0x000fc600078e0000 */
[----:B------:R0:W-:Y:S01]  /*87a0*/  STL [R1+0x28], R6 ;  /* 0x0000280601007387 */ /* 0x0001e20000100800 */
[----:B------:R-:W-:-:S03]  /*87b0*/  IMAD.WIDE.U32 R4, R19, UR4, R4 ;  /* 0x0000000413047c25 */ /* 0x000fc6000f8e0004 */
[----:B------:R-:W-:Y:S01]  /*87c0*/  LEA R2, P0, R4, R2, 0x2 ;  /* 0x0000000204027211 */ /* 0x000fe200078010ff */
[----:B0-----:R-:W-:-:S04]  /*87d0*/  IMAD R6, R7, UR4, RZ ;  /* 0x0000000407067c24 */ /* 0x001fc8000f8e02ff */
[----:B------:R-:W-:-:S04]  /*87e0*/  IMAD R0, R19, UR5, R6 ;  /* 0x0000000513007c24 */ /* 0x000fc8000f8e0206 */
[----:B------:R-:W-:-:S05]  /*87f0*/  IMAD.IADD R0, R5, 0x1, R0 ;  /* 0x0000000105007824 */ /* 0x000fca00078e0200 */
[----:B------:R-:W-:-:S05]  /*8800*/  LEA.HI.X R3, R4, R3, R0, 0x2, P0 ;  /* 0x0000000304037211 */ /* 0x000fca00000f1400 */
[----:B------:R2:W5:Y:S02]  /*8810*/  LDG.E R16, desc[UR42][R2.64] ;  /* 0x0000002a02107981 */ /* 0x000564000c1e1900 */
.L_x_45:
[----:B--2---:R-:W2:Y:S01]  /*8820*/  LDL R2, [R1] ;  /* 0x0000000001027983 */ /* 0x004ea20000100800 */
[----:B0-----:R-:W-:Y:S02]  /*8830*/  LEA R0, R18, UR36, 0x3 ;  /* 0x0000002412007c11 */ /* 0x001fe4000f8e18ff */
[----:B--2---:R-:W-:-:S04]  /*8840*/  SHF.L.U32 R2, R2, 0x1f, RZ ;  /* 0x0000001f02027819 */ /* 0x004fc800000006ff */
[----:B------:R-:W0:Y:S02]  /*8850*/  SYNCS.PHASECHK.TRANS64.TRYWAIT P0, [R0+URZ+0x22840], R2 ;  /* 0x02284002000075a7 */ /* 0x000e24000800017f */
[----:B0-----:R-:W-:Y:S05]  /*8860*/  @!P0 BRA `(.L_x_46) ;  /* 0x00000038003c8947 */ /* 0x001fea0003800000 */
.L_x_134:
[----:B------:R-:W2:Y:S02]  /*8870*/  S2R R3, SR_TID.X ;  /* 0x0000000000037919 */ /* 0x000ea40000002100 */
[----:B--2---:R-:W-:-:S04]  /*8880*/  LOP3.LUT R3, R3, 0x7f, RZ, 0xc0, !PT ;  /* 0x0000007f03037812 */ /* 0x004fc800078ec0ff */
[----:B------:R-:W-:-:S13]  /*8890*/  ISETP.NE.AND P0, PT, R3, RZ, PT ;  /* 0x000000ff0300720c */ /* 0x000fda0003f05270 */
[----:B------:R-:W-:Y:S05]  /*88a0*/  @P0 BRA `(.L_x_47) ;  /* 0x00000000001c0947 */ /* 0x000fea0003800000 */
[----:B------:R-:W2:Y:S01]  /*88b0*/  S2R R3, SR_TID.X ;  /* 0x0000000000037919 */ /* 0x000ea20000002100 */
[----:B0-----:R-:W-:-:S04]  /*88c0*/  IMAD.MOV.U32 R2, RZ, RZ, 0x3000 ;  /* 0x00003000ff027424 */ /* 0x001fc800078e00ff */
[----:B------:R3:W-:Y:S01]  /*88d0*/  SYNCS.ARRIVE.TRANS64 RZ, [R0+URZ+0x22830], R2 ;  /* 0x0228300200ff79a7 */ /* 0x0007e2000800003f */
[----:B--2---:R-:W-:-:S04]  /*88e0*/  LOP3.LUT R3, R3, 0x1f, RZ, 0xc0, !PT ;  /* 0x0000001f03037812 */ /* 0x004fc800078ec0ff */
[----:B------:R-:W-:-:S13]  /*88f0*/  ISETP.NE.AND P0, PT, R3, RZ, PT ;  /* 0x000000ff0300720c */ /* 0x000fda0003f05270 */
[----:B---3--:R-:W-:Y:S05]  /*8900*/  @!P0 BRA `(.L_x_47) ;  /* 0x0000000000048947 */ /* 0x008fea0003800000 */
[----:B------:R-:W-:Y:S01]  /*8910*/  BPT.TRAP 0x1 ;  /* 0x000000040000795c */ /* 0x000fe20000300000 */
.L_x_47:
[----:B0-----:R-:W2:Y:S01]  /*8920*/  LDL R2, [R1+0x28] ;  /* 0x0000280001027983 */ /* 0x001ea20000100800 */
[----:B------:R-:W-:Y:S01]  /*8930*/  R2UR UR8, R18 ;  /* 0x00000000120872ca */ /* 0x000fe200000e0000 */
[----:B------:R-:W-:Y:S01]  /*8940*/  UIADD3 UR4, UP0, UR40, 0x370, URZ ;  /* 0x0000037028047890 */ /* 0x000fe2000ff1e03f */
[----:B------:R-:W-:Y:S01]  /*8950*/  R2UR UR9, R0 ;  /* 0x00000000000972ca */ /* 0x000fe200000e0000 */
[----:B------:R-:W-:Y:S01]  /*8960*/  UMOV UR6, 0x0 ;  /* 0x0000000000067882 */ /* 0x000fe20000000000 */
[----:B------:R-:W-:Y:S01]  /*8970*/  R2UR UR12, R17 ;  /* 0x00000000110c72ca */ /* 0x000fe200000e0000 */
[----:B------:R-:W-:Y:S01]  /*8980*/  UIADD3.X UR5, URZ, UR41, URZ, UP0, !UPT ;  /* 0x000000293f057290 */ /* 0x000fe200087fe43f */
[----:B-----5:R-:W-:Y:S01]  /*8990*/  R2UR UR13, R16 ;  /* 0x00000000100d72ca */ /* 0x020fe200000e0000 */
[----:B------:R-:W-:Y:S01]  /*89a0*/  UMOV UR7, 0x14f00000 ;  /* 0x14f0000000077882 */ /* 0x000fe20000000000 */
[----:B------:R-:W-:Y:S01]  /*89b0*/  PLOP3.LUT P0, PT, PT, PT, PT, 0x80, 0x0 ;  /* 0x000000000000781c */ /* 0x000fe20003f0f070 */
[----:B------:R-:W-:-:S03]  /*89c0*/  UMOV UR10, URZ ;  /* 0x0000003f000a7c82 */ /* 0x000fc60008000000 */
[----:B------:R-:W-:Y:S01]  /*89d0*/  P2R R0, PR, RZ, 0x1 ;  /* 0x00000001ff007803 */ /* 0x000fe20000000000 */
[----:B------:R-:W-:Y:S02]  /*89e0*/  UIMAD UR8, UR8, 0x3000, UR36 ;  /* 0x00003000080878a4 */ /* 0x000fe4000f8e0224 */
[----:B------:R-:W-:Y:S02]  /*89f0*/  UIADD3 UR9, UR9, 0x22830, URZ ;  /* 0x0002283009097890 */ /* 0x000fe4000fffe03f */
[----:B------:R-:W-:Y:S01]  /*8a00*/  UIADD3 UR8, UR8, 0x1c400, URZ ;  /* 0x0001c40008087890 */ /* 0x000fe2000fffe03f */
[----:B------:R3:W-:Y:S01]  /*8a10*/  STL [R1+0x8], R0 ;  /* 0x0000080001007387 */ /* 0x0007e20000100800 */
[----:B--2---:R-:W-:-:S13]  /*8a20*/  R2UR UR11, R2 ;  /* 0x00000000020b72ca */ /* 0x004fda00000e0000 */
[----:B------:R-:W-:-:S09]  /*8a30*/  UIMAD UR11, UR11, 0x60, URZ ;  /* 0x000000600b0b78a4 */ /* 0x000fd2000f8e023f */
[----:B------:R3:W-:Y:S02]  /*8a40*/  UTMALDG.4D [UR8], [UR4], desc[UR6] ;  /* 0x00000608040075b4 */ /* 0x0007e40008019000 */
[----:B---3--:R-:W-:Y:S01]  /*8a50*/  NOP ;  /* 0x0000000000007918 */ /* 0x008fe20000000000 */
.L_x_43:
[----:B------:R-:W-:Y:S05]  /*8a60*/  WARPSYNC.ALL ;  /* 0x0000000000007948 */ /* 0x000fea0003800000 */
[----:B------:R-:W-:Y:S01]  /*8a70*/  UIADD3 UR4, UR36, 0x18400, URZ ;  /* 0x0001840024047890 */ /* 0x000fe2000fffe03f */
[----:B------:R-:W-:Y:S03]  /*8a80*/  BAR.SYNC.DEFER_BLOCKING 0x8, 0x180 ;  /* 0x0206000000007b1d */ /* 0x000fe60000010000 */
[----:B------:R-:W-:-:S06]  /*8a90*/  ULOP3.LUT UP0, URZ, UR4, 0x3ff, URZ, 0xc0, !UPT ;  /* 0x000003ff043f7892 */ /* 0x000fcc000f80c03f */
[----:B------:R-:W-:-:S13]  /*8aa0*/  PLOP3.LUT P0, PT, PT, PT, UP0, 0x80, 0x0 ;  /* 0x000000000000781c */ /* 0x000fda0003f0f008 */
[----:B------:R-:W-:Y:S05]  /*8ab0*/  @!P0 BRA `(.L_x_48) ;  /* 0x0000000000408947 */ /* 0x000fea0003800000 */
[----:B------:R-:W-:Y:S01]  /*8ac0*/  MOV R2, 0x0 ;  /* 0x0000000000027802 */ /* 0x000fe20000000f00 */
[----:B------:R-:W-:Y:S01]  /*8ad0*/  ULDC.64 UR6, c[0x4][0x98] ;  /* 0x0100260000067ab9 */ /* 0x000fe20000000a00 */
[----:B------:R-:W-:Y:S01]  /*8ae0*/  ULDC.64 UR8, c[0x4][0xa0] ;  /* 0x0100280000087ab9 */ /* 0x000fe20000000a00 */
[----:B------:R-:W-:Y:S01]  /*8af0*/  ULDC.64 UR4, c[0x4][0x20] ;  /* 0x0100080000047ab9 */ /* 0x000fe20000000a00 */
[----:B------:R-:W-:Y:S02]  /*8b00*/  IMAD.U32 R4, RZ, RZ, UR6 ;  /* 0x00000006ff047e24 */ /* 0x000fe4000f8e00ff */
[----:B------:R-:W2:Y:S01]  /*8b10*/  LDC.64 R2, c[0x4][R2] ;  /* 0x0100000002027b82 */ /* 0x000ea20000000a00 */
[----:B------:R-:W-:Y:S02]  /*8b20*/  IMAD.U32 R5, RZ, RZ, UR7 ;  /* 0x00000007ff057e24 */ /* 0x000fe4000f8e00ff */
[----:B------:R-:W-:Y:S02]  /*8b30*/  IMAD.U32 R6, RZ, RZ, UR8 ;  /* 0x00000008ff067e24 */ /* 0x000fe4000f8e00ff */
[----:B------:R-:W-:-:S02]  /*8b40*/  IMAD.U32 R7, RZ, RZ, UR9 ;  /* 0x00000009ff077e24 */ /* 0x000fc4000f8e00ff */
[----:B------:R-:W-:Y:S02]  /*8b50*/  IMAD.U32 R10, RZ, RZ, UR4 ;  /* 0x00000004ff0a7e24 */ /* 0x000fe4000f8e00ff */
[----:B------:R-:W-:Y:S02]  /*8b60*/  IMAD.U32 R11, RZ, RZ, UR5 ;  /* 0x00000005ff0b7e24 */ /* 0x000fe4000f8e00ff */
[----:B-1----:R-:W-:Y:S02]  /*8b70*/  IMAD.MOV.U32 R8, RZ, RZ, 0x70 ;  /* 0x00000070ff087424 */ /* 0x002fe400078e00ff */
[----:B------:R-:W-:Y:S02]  /*8b80*/  IMAD.MOV.U32 R12, RZ, RZ, 0x1 ;  /* 0x00000001ff0c7424 */ /* 0x000fe400078e00ff */
[----:B------:R-:W-:-:S07]  /*8b90*/  IMAD.MOV.U32 R13, RZ, RZ, RZ ;  /* 0x000000ffff0d7224 */ /* 0x000fce00078e00ff */
[----:B------:R-:W-:-:S07]  /*8ba0*/  LEPC R20, `(.L_x_48) ;  /* 0x000000001014794e */ /* 0x000fce0000000000 */
[----:B0-2---:R-:W-:Y:S05]  /*8bb0*/  CALL.ABS.NOINC R2 ;  /* 0x0000000002007343 */ /* 0x005fea0003c00000 */
.L_x_48:
[----:B------:R-:W2:Y:S01]  /*8bc0*/  LDL.LU R5, [R1+0x10] ;  /* 0x0000100001057983 */ /* 0x000ea20000300800 */
[----:B0-----:R-:W-:Y:S01]  /*8bd0*/  SHF.R.S32.HI R0, RZ, 0x1f, R17 ;  /* 0x0000001fff007819 */ /* 0x001fe20000011411 */
[----:B------:R-:W-:Y:S01]  /*8be0*/  ULDC.64 UR4, c[0x0][0x2d8] ;  /* 0x0000b60000047ab9 */ /* 0x000fe20000000a00 */
[----:B-1----:R-:W0:Y:S01]  /*8bf0*/  LDC R8, c[0x0][0x448] ;  /* 0x00011200ff087b82 */ /* 0x002e220000000800 */
[----:B------:R-:W3:Y:S01]  /*8c00*/  LDL.LU R7, [R1+0x1c] ;  /* 0x00001c0001077983 */ /* 0x000ee20000300800 */
[----:B------:R-:W-:Y:S01]  /*8c10*/  ULDC UR6, c[0x0][0x2b8] ;  /* 0x0000ae0000067ab9 */ /* 0x000fe20000000800 */
[----:B------:R-:W-:Y:S02]  /*8c20*/  IMAD R0, R0, UR4, RZ ;  /* 0x0000000400007c24 */ /* 0x000fe4000f8e02ff */
[C---:B------:R-:W-:Y:S01]  /*8c30*/  IMAD.WIDE.U32 R2, R17.reuse, UR4, RZ ;  /* 0x0000000411027c25 */ /* 0x040fe2000f8e00ff */
[----:B------:R-:W4:Y:S03]  /*8c40*/  LDL R4, [R1+0x24] ;  /* 0x0000240001047983 */ /* 0x000f260000100800 */
[----:B------:R-:W-:Y:S01]  /*8c50*/  IMAD R0, R17, UR5, R0 ;  /* 0x0000000511007c24 */ /* 0x000fe2000f8e0200 */
[----:B------:R-:W-:-:S03]  /*8c60*/  ULDC.64 UR4, c[0x0][0x2e0] ;  /* 0x0000b80000047ab9 */ /* 0x000fc60000000a00 */
[----:B------:R-:W-:Y:S01]  /*8c70*/  IMAD.IADD R3, R3, 0x1, R0 ;  /* 0x0000000103037824 */ /* 0x000fe200078e0200 */
[----:B0-----:R-:W-:-:S13]  /*8c80*/  ISETP.NE.AND P0, PT, R8, 0x1, PT ;  /* 0x000000010800780c */ /* 0x001fda0003f05270 */
[----:B------:R-:W0:Y:S01]  /*8c90*/  @P0 LDC R6, c[0x0][0x44c] ;  /* 0x00011300ff060b82 */ /* 0x000e220000000800 */
[----:B--2---:R-:W-:Y:S01]  /*8ca0*/  SHF.R.S32.HI R0, RZ, 0x1f, R5 ;  /* 0x0000001fff007819 */ /* 0x004fe20000011405 */
[----:B------:R-:W-:-:S04]  /*8cb0*/  IMAD.WIDE.U32 R2, R5, UR4, R2 ;  /* 0x0000000405027c25 */ /* 0x000fc8000f8e0002 */
[----:B------:R-:W-:Y:S01]  /*8cc0*/  IMAD R0, R0, UR4, RZ ;  /* 0x0000000400007c24 */ /* 0x000fe2000f8e02ff */
[----:B------:R-:W-:-:S03]  /*8cd0*/  ULDC UR4, c[0x0][0xc38] ;  /* 0x00030e0000047ab9 */ /* 0x000fc60000000800 */
[----:B------:R-:W-:Y:S02]  /*8ce0*/  IMAD R0, R5, UR5, R0 ;  /* 0x0000000505007c24 */ /* 0x000fe4000f8e0200 */
[----:B------:R-:W1:Y:S02]  /*8cf0*/  S2R R5, SR_TID.X ;  /* 0x0000000000057919 */ /* 0x000e640000002100 */
[----:B------:R-:W-:Y:S02]  /*8d00*/  IMAD.IADD R3, R3, 0x1, R0 ;  /* 0x0000000103037824 */ /* 0x000fe400078e0200 */
[----:B---3--:R-:W-:Y:S02]  /*8d10*/  IMAD.MOV R0, RZ, RZ, -R7 ;  /* 0x000000ffff007224 */ /* 0x008fe400078e0a07 */
[----:B------:R-:W2:Y:S02]  /*8d20*/  @P0 LDC R7, c[0x0][0x450] ;  /* 0x00011400ff070b82 */ /* 0x000ea40000000800 */
[----:B----4-:R-:W-:Y:S01]  /*8d30*/  IMAD R0, R0, UR4, R4 ;  /* 0x0000000400007c24 */ /* 0x010fe2000f8e0204 */
[----:B------:R-:W3:Y:S01]  /*8d40*/  S2R R10, SR_TID.X ;  /* 0x00000000000a7919 */ /* 0x000ee20000002100 */
[----:B------:R-:W-:-:S02]  /*8d50*/  ULDC.64 UR4, c[0x0][0x2d0] ;  /* 0x0000b40000047ab9 */ /* 0x000fc40000000a00 */
[----:B------:R-:W-:Y:S01]  /*8d60*/  IMAD.SHL.U32 R4, R0, 0x80, RZ ;  /* 0x0000008000047824 */ /* 0x000fe200078e00ff */
[----:B-1----:R-:W-:-:S04]  /*8d70*/  LOP3.LUT R5, R5, 0x7f, RZ, 0xc0, !PT ;  /* 0x0000007f05057812 */ /* 0x002fc800078ec0ff */
[----:B------:R-:W-:Y:S02]  /*8d80*/  SHF.R.U32.HI R9, RZ, 0x3, R5 ;  /* 0x00000003ff097819 */ /* 0x000fe40000011605 */
[----:B------:R-:W1:Y:S02]  /*8d90*/  S2R R5, SR_TID.X ;  /* 0x0000000000057919 */ /* 0x000e640000002100 */
[----:B-1----:R-:W-:-:S05]  /*8da0*/  IMAD.SHL.U32 R5, R5, 0x10, RZ ;  /* 0x0000001005057824 */ /* 0x002fca00078e00ff */
[----:B------:R-:W-:Y:S02]  /*8db0*/  LOP3.LUT R5, R9, 0x70, R5, 0xf8, !PT ;  /* 0x0000007009057812 */ /* 0x000fe400078ef805 */
[----:B------:R1:W5:Y:S02]  /*8dc0*/  LDL R9, [R1+0x14] ;  /* 0x0000140001097983 */ /* 0x0003640000100800 */
[----:B------:R-:W-:-:S05]  /*8dd0*/  LOP3.LUT R0, R5, R4, RZ, 0xfc, !PT ;  /* 0x0000000405007212 */ /* 0x000fca00078efcff */
[----:B0-----:R-:W-:-:S04]  /*8de0*/  @P0 IMAD.HI.U32 R6, R0, R6, RZ ;  /* 0x0000000600060227 */ /* 0x001fc800078e00ff */
[----:B------:R-:W-:Y:S01]  /*8df0*/  IMAD.MOV.U32 R5, RZ, RZ, R0 ;  /* 0x000000ffff057224 */ /* 0x000fe200078e0000 */
[----:B--2---:R-:W-:-:S05]  /*8e00*/  @P0 SHF.R.U32.HI R5, RZ, R7, R6 ;  /* 0x00000007ff050219 */ /* 0x004fca0000011606 */
[----:B------:R-:W-:-:S04]  /*8e10*/  IMAD.MOV R6, RZ, RZ, -R5 ;  /* 0x000000ffff067224 */ /* 0x000fc800078e0a05 */
[----:B------:R-:W-:Y:S01]  /*8e20*/  IMAD R0, R8, R6, R0 ;  /* 0x0000000608007224 */ /* 0x000fe200078e0200 */
[----:B------:R-:W-:Y:S01]  /*8e30*/  SHF.R.S32.HI R6, RZ, 0x1f, R5 ;  /* 0x0000001fff067819 */ /* 0x000fe20000011405 */
[----:B------:R-:W-:-:S04]  /*8e40*/  IMAD.WIDE.U32 R2, R5, UR4, R2 ;  /* 0x0000000405027c25 */ /* 0x000fc8000f8e0002 */
[----:B------:R-:W-:-:S04]  /*8e50*/  IMAD R6, R6, UR4, RZ ;  /* 0x0000000406067c24 */ /* 0x000fc8000f8e02ff */
[----:B------:R-:W-:Y:S01]  /*8e60*/  IMAD R6, R5, UR5, R6 ;  /* 0x0000000505067c24 */ /* 0x000fe2000f8e0206 */
[----:B------:R-:W-:Y:S01]  /*8e70*/  SHF.R.S32.HI R5, RZ, 0x1f, R0 ;  /* 0x0000001fff057819 */ /* 0x000fe20000011400 */
[----:B------:R-:W-:Y:S02]  /*8e80*/  ULDC.64 UR4, c[0x0][0x2c8] ;  /* 0x0000b20000047ab9 */ /* 0x000fe40000000a00 */
[----:B------:R-:W-:Y:S02]  /*8e90*/  IMAD.IADD R3, R3, 0x1, R6 ;  /* 0x0000000103037824 */ /* 0x000fe400078e0206 */
[----:B------:R-:W-:Y:S02]  /*8ea0*/  IMAD R5, R5, UR4, RZ ;  /* 0x0000000405057c24 */ /* 0x000fe4000f8e02ff */
[----:B------:R-:W-:-:S04]  /*8eb0*/  IMAD.WIDE.U32 R2, R0, UR4, R2 ;  /* 0x0000000400027c25 */ /* 0x000fc8000f8e0002 */
[----:B---3--:R-:W-:Y:S02]  /*8ec0*/  IMAD.SHL.U32 R10, R10, 0x8, RZ ;  /* 0x000000080a0a7824 */ /* 0x008fe400078e00ff */
[----:B------:R-:W-:Y:S01]  /*8ed0*/  IMAD R5, R0, UR5, R5 ;  /* 0x0000000500057c24 */ /* 0x000fe2000f8e0205 */
[----:B------:R-:W-:Y:S02]  /*8ee0*/  ULDC.64 UR4, c[0x0][0x280] ;  /* 0x0000a00000047ab9 */ /* 0x000fe40000000a00 */
[----:B------:R-:W-:Y:S01]  /*8ef0*/  LOP3.LUT R10, R10, 0x38, RZ, 0xc0, !PT ;  /* 0x000000380a0a7812 */ /* 0x000fe200078ec0ff */
[----:B------:R-:W-:Y:S01]  /*8f00*/  IMAD.IADD R5, R3, 0x1, R5 ;  /* 0x0000000103057824 */ /* 0x000fe200078e0205 */
[----:B------:R-:W-:Y:S01]  /*8f10*/  LEA R0, P1, R2, UR4, 0x1 ;  /* 0x0000000402007c11 */ /* 0x000fe2000f8208ff */
[----:B------:R-:W-:Y:S01]  /*8f20*/  UMOV UR4, 0xffffffff ;  /* 0xffffffff00047882 */ /* 0x000fe20000000000 */
[----:B------:R-:W-:Y:S02]  /*8f30*/  ISETP.GE.AND P0, PT, R10, UR6, PT ;  /* 0x000000060a007c0c */ /* 0x000fe4000bf06270 */
[----:B------:R-:W-:Y:S01]  /*8f40*/  LEA.HI.X R2, R2, UR5, R5, 0x1, P1 ;  /* 0x0000000502027c11 */ /* 0x000fe200088f0c05 */
[----:B-1----:R-:W-:Y:S10]  /*8f50*/  BRA.DIV UR4, `(.L_x_49) ;  /* 0x0000003204947947 */ /* 0x002ff4000b800000 */
[----:B------:R-:W0:Y:S01]  /*8f60*/  S2R R6, SR_TID.X ;  /* 0x0000000000067919 */ /* 0x000e220000002100 */
[----:B------:R-:W-:Y:S02]  /*8f70*/  ULDC UR4, c[0x0][0x288] ;  /* 0x0000a20000047ab9 */ /* 0x000fe40000000800 */
[----:B------:R-:W-:Y:S01]  /*8f80*/  IMAD R3, R8, UR4, RZ ;  /* 0x0000000408037c24 */ /* 0x000fe2000f8e02ff */
[----:B------:R-:W1:Y:S04]  /*8f90*/  SHFL.IDX PT, R7, R0, RZ, 0x181f ;  /* 0x00181fff00077589 */ /* 0x000e6800000e0000 */
[----:B------:R-:W-:Y:S01]  /*8fa0*/  SHFL.IDX PT, R8, R2, 0x1, 0x181f ;  /* 0x00381f0002087f89 */ /* 0x000fe200000e0000 */
[----:B0-----:R-:W-:-:S04]  /*8fb0*/  LOP3.LUT R6, R6, 0x7f, RZ, 0xc0, !PT ;  /* 0x0000007f06067812 */ /* 0x001fc800078ec0ff */
[----:B------:R-:W-:-:S05]  /*8fc0*/  SHF.R.U32.HI R6, RZ, 0x3, R6 ;  /* 0x00000003ff067819 */ /* 0x000fca0000011606 */
[----:B------:R-:W-:Y:S02]  /*8fd0*/  IMAD.IADD R4, R6, 0x1, R4 ;  /* 0x0000000106047824 */ /* 0x000fe400078e0204 */
[----:B------:R-:W0:Y:S02]  /*8fe0*/  SHFL.IDX PT, R6, R2, RZ, 0x181f ;  /* 0x00181fff02067589 */ /* 0x000e2400000e0000 */
[C---:B------:R-:W-:Y:S01]  /*8ff0*/  VIADD R5, R4.reuse, 0x10 ;  /* 0x0000001004057836 */ /* 0x040fe20000000000 */
[----:B------:R-:W-:-:S04]  /*9000*/  ISETP.GE.AND P1, PT, R4, R3, PT ;  /* 0x000000030400720c */ /* 0x000fc80003f26270 */
[----:B------:R-:W-:Y:S02]  /*9010*/  ISETP.GE.AND P2, PT, R5, R3, PT ;  /* 0x000000030500720c */ /* 0x000fe40003f46270 */
[----:B------:R-:W2:Y:S07]  /*9020*/  SHFL.IDX PT, R5, R0, 0x1, 0x181f ;  /* 0x00381f0000057f89 */ /* 0x000eae00000e0000 */
[----:B-1----:R-:W-:-:S05]  /*9030*/  @!P1 LEA R7, P3, R10, R7, 0x1 ;  /* 0x000000070a079211 */ /* 0x002fca00078608ff */
[----:B0-----:R-:W-:-:S05]  /*9040*/  @!P1 IMAD.X R6, RZ, RZ, R6, P3 ;  /* 0x000000ffff069224 */ /* 0x001fca00018e0606 */
[----:B------:R-:W-:-:S04]  /*9050*/  @!P1 LOP3.LUT R7, R7, R6, RZ, 0x3c, !PT ;  /* 0x0000000607079212 */ /* 0x000fc800078e3cff */
[----:B------:R-:W-:-:S04]  /*9060*/  @!P1 LOP3.LUT R6, R7, R6, RZ, 0x3c, !PT ;  /* 0x0000000607069212 */ /* 0x000fc800078e3cff */
[----:B------:R-:W-:-:S05]  /*9070*/  @!P1 LOP3.LUT R7, R7, R6, RZ, 0x3c, !PT ;  /* 0x0000000607079212 */ /* 0x000fca00078e3cff */
[----:B-----5:R2:W-:Y:S02]  /*9080*/  @!P1 LDGSTS.E.BYPASS.LTC128B.128 [R9+0x18400], desc[UR42][R6.64], !P0 ;  /* 0x1840000006099fae */ /* 0x0205e4000c101d6a */
[----:B--2---:R-:W-:Y:S01]  /*9090*/  @!P2 LEA R7, P1, R10, R5, 0x1 ;  /* 0x000000050a07a211 */ /* 0x004fe200078208ff */
[----:B------:R-:W-:-:S04]  /*90a0*/  VIADD R5, R4, 0x20 ;  /* 0x0000002004057836 */ /* 0x000fc80000000000 */
[----:B------:R-:W-:Y:S01]  /*90b0*/  @!P2 IMAD.X R6, RZ, RZ, R8, P1 ;  /* 0x000000ffff06a224 */ /* 0x000fe200008e0608 */
[----:B------:R-:W-:Y:S01]  /*90c0*/  ISETP.GE.AND P1, PT, R5, R3, PT ;  /* 0x000000030500720c */ /* 0x000fe20003f26270 */
[----:B------:R-:W-:-:S03]  /*90d0*/  VIADD R5, R4, 0x30 ;  /* 0x0000003004057836 */ /* 0x000fc60000000000 */
[----:B------:R-:W-:-:S04]  /*90e0*/  @!P2 LOP3.LUT R7, R7, R6, RZ, 0x3c, !PT ;  /* 0x000000060707a212 */ /* 0x000fc800078e3cff */
[----:B------:R-:W-:-:S04]  /*90f0*/  @!P2 LOP3.LUT R6, R7, R6, RZ, 0x3c, !PT ;  /* 0x000000060706a212 */ /* 0x000fc800078e3cff */
[----:B------:R-:W-:-:S05]  /*9100*/  @!P2 LOP3.LUT R7, R7, R6, RZ, 0x3c, !PT ;  /* 0x000000060707a212 */ /* 0x000fca00078e3cff */
[----:B------:R0:W-:Y:S04]  /*9110*/  @!P2 LDGSTS.E.BYPASS.LTC128B.128 [R9+0x18c00], desc[UR42][R6.64], !P0 ;  /* 0x18c000000609afae */ /* 0x0001e8000c101d6a */
[----:B0-----:R-:W0:Y:S04]  /*9120*/  SHFL.IDX PT, R7, R0, 0x2, 0x181f ;  /* 0x00581f0000077f89 */ /* 0x001e2800000e0000 */
[----:B------:R-:W1:Y:S01]  /*9130*/  SHFL.IDX PT, R6, R2, 0x2, 0x181f ;  /* 0x00581f0002067f89 */ /* 0x000e6200000e0000 */
[----:B0-----:R-:W-:-:S05]  /*9140*/  @!P1 LEA R7, P2, R10, R7, 0x1 ;  /* 0x000000070a079211 */ /* 0x001fca00078408ff */
[----:B-1----:R-:W-:-:S05]  /*9150*/  @!P1 IMAD.X R6, RZ, RZ, R6, P2 ;  /* 0x000000ffff069224 */ /* 0x002fca00010e0606 */
[----:B------:R-:W-:-:S04]  /*9160*/  @!P1 LOP3.LUT R7, R7, R6, RZ, 0x3c, !PT ;  /* 0x0000000607079212 */ /* 0x000fc800078e3cff */
[----:B------:R-:W-:-:S04]  /*9170*/  @!P1 LOP3.LUT R6, R7, R6, RZ, 0x3c, !PT ;  /* 0x0000000607069212 */ /* 0x000fc800078e3cff */
[----:B------:R-:W-:-:S05]  /*9180*/  @!P1 LOP3.LUT R7, R7, R6, RZ, 0x3c, !PT ;  /* 0x0000000607079212 */ /* 0x000fca00078e3cff */
[----:B------:R0:W-:Y:S01]  /*9190*/  @!P1 LDGSTS.E.BYPASS.LTC128B.128 [R9+0x19400], desc[UR42][R6.64], !P0 ;  /* 0x1940000006099fae */ /* 0x0001e2000c101d6a */
[----:B------:R-:W-:Y:S01]  /*91a0*/  ISETP.GE.AND P1, PT, R5, R3, PT ;  /* 0x000000030500720c */ /* 0x000fe20003f26270 */
[----:B------:R-:W-:Y:S02]  /*91b0*/  VIADD R5, R4, 0x40 ;  /* 0x0000004004057836 */ /* 0x000fe40000000000 */
[----:B0-----:R-:W0:Y:S04]  /*91c0*/  SHFL.IDX PT, R7, R0, 0x3, 0x181f ;  /* 0x00781f0000077f89 */ /* 0x001e2800000e0000 */
[----:B------:R-:W1:Y:S06]  /*91d0*/  SHFL.IDX PT, R6, R2, 0x3, 0x181f ;  /* 0x00781f0002067f89 */ /* 0x000e6c00000e0000 */
        /* <DEDUP_REMOVED lines=26> */
[----:B------:R-:W-:-:S03]  /*9380*/  ISETP.GE.AND P1, PT, R5, R3, PT ;  /* 0x000000030500720c */ /* 0x000fc60003f26270 */
[----:B------:R-:W-:Y:S04]  /*9390*/  SHFL.IDX PT, R5, R2, 0x7, 0x181f ;  /* 0x00f81f0002057f89 */ /* 0x000fe800000e0000 */
[----:B0-----:R-:W0:Y:S04]  /*93a0*/  SHFL.IDX PT, R7, R0, 0x6, 0x181f ;  /* 0x00d81f0000077f89 */ /* 0x001e2800000e0000 */
[----:B------:R-:W1:Y:S04]  /*93b0*/  SHFL.IDX PT, R6, R2, 0x6, 0x181f ;  /* 0x00d81f0002067f89 */ /* 0x000e6800000e0000 */
[----:B------:R-:W2:Y:S01]  /*93c0*/  SHFL.IDX PT, R0, R0, 0x7, 0x181f ;  /* 0x00f81f0000007f89 */ /* 0x000ea200000e0000 */
[----:B0-----:R-:W-:-:S05]  /*93d0*/  @!P1 LEA R7, P2, R10, R7, 0x1 ;  /* 0x000000070a079211 */ /* 0x001fca00078408ff */
[----:B-1----:R-:W-:-:S05]  /*93e0*/  @!P1 IMAD.X R6, RZ, RZ, R6, P2 ;  /* 0x000000ffff069224 */ /* 0x002fca00010e0606 */
[----:B------:R-:W-:-:S04]  /*93f0*/  @!P1 LOP3.LUT R7, R7, R6, RZ, 0x3c, !PT ;  /* 0x0000000607079212 */ /* 0x000fc800078e3cff */
[----:B------:R-:W-:-:S04]  /*9400*/  @!P1 LOP3.LUT R6, R7, R6, RZ, 0x3c, !PT ;  /* 0x0000000607069212 */ /* 0x000fc800078e3cff */
[----:B------:R-:W-:-:S05]  /*9410*/  @!P1 LOP3.LUT R7, R7, R6, RZ, 0x3c, !PT ;  /* 0x0000000607079212 */ /* 0x000fca00078e3cff */
[----:B--2---:R0:W-:Y:S02]  /*9420*/  @!P1 LDGSTS.E.BYPASS.LTC128B.128 [R9+0x1b400], desc[UR42][R6.64], !P0 ;  /* 0x1b40000006099fae */ /* 0x0041e4000c101d6a */
.L_x_151:
[----:B01----:R-:W2:Y:S01]  /*9430*/  LDL R6, [R1+0x30] ;  /* 0x0000300001067983 */ /* 0x003ea20000100800 */
[----:B------:R-:W-:-:S05]  /*9440*/  VIADD R4, R4, 0x70 ;  /* 0x0000007004047836 */ /* 0x000fca0000000000 */
[----:B------:R-:W-:-:S13]  /*9450*/  ISETP.GE.AND P1, PT, R4, R3, PT ;  /* 0x000000030400720c */ /* 0x000fda0003f26270 */
[----:B------:R-:W-:-:S05]  /*9460*/  @!P1 LEA R2, P2, R10, R0, 0x1 ;  /* 0x000000000a029211 */ /* 0x000fca00078408ff */
[----:B------:R-:W-:-:S05]  /*9470*/  @!P1 IMAD.X R3, RZ, RZ, R5, P2 ;  /* 0x000000ffff039224 */ /* 0x000fca00010e0605 */
[----:B------:R-:W-:Y:S01]  /*9480*/  @!PT LDS RZ, [RZ] ;  /* 0x00000000fffff984 */ /* 0x000fe20000000800 */
[----:B------:R-:W-:Y:S01]  /*9490*/  @!PT LDS RZ, [RZ] ;  /* 0x00000000fffff984 */ /* 0x000fe20000000800 */
[----:B------:R-:W-:Y:S01]  /*94a0*/  @!PT LDS RZ, [RZ] ;  /* 0x00000000fffff984 */ /* 0x000fe20000000800 */
[----:B------:R0:W-:Y:S01]  /*94b0*/  @!P1 LDGSTS.E.BYPASS.LTC128B.128 [R9+0x1bc00], desc[UR42][R2.64], !P0 ;  /* 0x1bc0000002099fae */ /* 0x0001e2000c101d6a */
[----:B------:R-:W-:Y:S01]  /*94c0*/  NOP ;  /* 0x0000000000007918 */ /* 0x000fe20000000000 */
[----:B------:R-:W-:Y:S02]  /*94d0*/  SYNCS.ARRIVE.TRANS64.RED.A0T1 RZ, [UR36+0x22800], RZ ;  /* 0x022800ffffff79a7 */ /* 0x000fe40008200424 */
[----:B------:R-:W-:Y:S01]  /*94e0*/  ARRIVES.LDGSTSBAR.64.TRANSCNT [UR36+0x22800] ;  /* 0x02280000ff0079b0 */ /* 0x000fe20008000aa4 */
[----:B--2---:R-:W-:-:S04]  /*94f0*/  LOP3.LUT R0, R6, 0x1, RZ, 0xc, !PT ;  /* 0x0000000106007812 */ /* 0x004fc800078e0cff */
[----:B------:R-:W-:Y:S01]  /*9500*/  SHF.L.U32 R0, R0, 0x1f, RZ ;  /* 0x0000001f00007819 */ /* 0x000fe200000006ff */
[----:B------:R-:W-:Y:S01]  /*9510*/  NOP ;  /* 0x0000000000007918 */ /* 0x000fe20000000000 */
[----:B------:R-:W-:Y:S01]  /*9520*/  SYNCS.ARRIVE.TRANS64.A1T0 RZ, [UR36+0x22800], RZ ;  /* 0x022800ffffff79a7 */ /* 0x000fe20008100024 */
[----:B------:R-:W-:Y:S01]  /*9530*/  BSSY B0, `(.L_x_50) ;  /* 0x0000003000007945 */ /* 0x000fe20003800000 */
[----:B------:R-:W1:Y:S03]  /*9540*/  SYNCS.PHASECHK.TRANS64.TRYWAIT P0, [UR36+0x22820], R0 ;  /* 0x02282000ff0075a7 */ /* 0x000e660008000164 */
[----:B01----:R-:W-:Y:S05]  /*9550*/  @!P0 BRA `(.L_x_51) ;  /* 0x0000003400c88947 */ /* 0x003fea0003800000 */
.L_x_152:
[----:B------:R-:W-:Y:S05]  /*9560*/  BSYNC B0 ;  /* 0x0000000000007941 */ /* 0x000fea0003800000 */
.L_x_50:
[----:B------:R-:W2:Y:S01]  /*9570*/  LDL R2, [R1+0x8] ;  /* 0x0000080001027983 */ /* 0x000ea20000100800 */
[----:B------:R-:W-:Y:S01]  /*9580*/  BSSY B0, `(.L_x_52) ;  /* 0x000005a000007945 */ /* 0x000fe20003800000 */
[----:B--2---:R-:W-:-:S13]  /*9590*/  ISETP.NE.AND P0, PT, R2, RZ, PT ;  /* 0x000000ff0200720c */ /* 0x004fda0003f05270 */
[----:B------:R-:W-:Y:S05]  /*95a0*/  @!P0 BRA `(.L_x_53) ;  /* 0x00000004005c8947 */ /* 0x000fea0003800000 */
[----:B------:R-:W2:Y:S01]  /*95b0*/  LDL R4, [R1] ;  /* 0x0000000001047983 */ /* 0x000ea20000100800 */
[----:B------:R-:W-:Y:S01]  /*95c0*/  LEA R2, R18, UR36, 0x3 ;  /* 0x0000002412027c11 */ /* 0x000fe2000f8e18ff */
[----:B------:R-:W-:Y:S01]  /*95d0*/  BSSY B1, `(.L_x_54) ;  /* 0x0000007000017945 */ /* 0x000fe20003800000 */
[----:B0-----:R-:W0:Y:S02]  /*95e0*/  S2R R3, SR_TID.X ;  /* 0x0000000000037919 */ /* 0x001e240000002100 */
[----:B0-----:R-:W-:-:S04]  /*95f0*/  LOP3.LUT R3, R3, 0x7f, RZ, 0xc0, !PT ;  /* 0x0000007f03037812 */ /* 0x001fc800078ec0ff */
[----:B------:R-:W-:Y:S02]  /*9600*/  ISETP.NE.AND P1, PT, R3, RZ, PT ;  /* 0x000000ff0300720c */ /* 0x000fe40003f25270 */
[----:B--2---:R-:W-:-:S04]  /*9610*/  SHF.L.U32 R0, R4, 0x1f, RZ ;  /* 0x0000001f04007819 */ /* 0x004fc800000006ff */
[----:B------:R-:W0:Y:S02]  /*9620*/  SYNCS.PHASECHK.TRANS64.TRYWAIT P0, [R2+URZ+0x22860], R0 ;  /* 0x02286000020075a7 */ /* 0x000e24000800017f */
[----:B0-----:R-:W-:Y:S05]  /*9630*/  @!P0 BRA `(.L_x_55) ;  /* 0x0000003400a88947 */ /* 0x001fea0003800000 */
.L_x_153:
[----:B------:R-:W-:Y:S05]  /*9640*/  BSYNC B1 ;  /* 0x0000000000017941 */ /* 0x000fea0003800000 */
.L_x_54:
[----:B------:R-:W-:Y:S04]  /*9650*/  BSSY B1, `(.L_x_56) ;  /* 0x0000009000017945 */ /* 0x000fe80003800000 */
[----:B------:R-:W-:Y:S05]  /*9660*/  @P1 BRA `(.L_x_57) ;  /* 0x00000000001c1947 */ /* 0x000fea0003800000 */
[----:B------:R-:W1:Y:S01]  /*9670*/  S2R R3, SR_TID.X ;  /* 0x0000000000037919 */ /* 0x000e620000002100 */
[----:B0-----:R-:W-:-:S04]  /*9680*/  IMAD.MOV.U32 R0, RZ, RZ, 0xc000 ;  /* 0x0000c000ff007424 */ /* 0x001fc800078e00ff */
[----:B------:R2:W-:Y:S01]  /*9690*/  SYNCS.ARRIVE.TRANS64 RZ, [R2+URZ+0x22850], R0 ;  /* 0x0228500002ff79a7 */ /* 0x0005e2000800003f */
[----:B-1----:R-:W-:-:S04]  /*96a0*/  LOP3.LUT R3, R3, 0x1f, RZ, 0xc0, !PT ;  /* 0x0000001f03037812 */ /* 0x002fc800078ec0ff */
[----:B------:R-:W-:-:S13]  /*96b0*/  ISETP.NE.AND P0, PT, R3, RZ, PT ;  /* 0x000000ff0300720c */ /* 0x000fda0003f05270 */
[----:B--2---:R-:W-:Y:S05]  /*96c0*/  @!P0 BRA `(.L_x_57) ;  /* 0x0000000000048947 */ /* 0x004fea0003800000 */
[----:B------:R-:W-:Y:S01]  /*96d0*/  BPT.TRAP 0x1 ;  /* 0x000000040000795c */ /* 0x000fe20000300000 */
.L_x_57:
[----:B------:R-:W-:Y:S05]  /*96e0*/  BSYNC B1 ;  /* 0x0000000000017941 */ /* 0x000fea0003800000 */
.L_x_56:
[----:B0-----:R-:W2:Y:S01]  /*96f0*/  LDL R0, [R1+0x28] ;  /* 0x0000280001007983 */ /* 0x001ea20000100800 */
[----:B------:R-:W-:Y:S01]  /*9700*/  IMAD.U32 R3, RZ, RZ, UR36 ;  /* 0x00000024ff037e24 */ /* 0x000fe2000f8e00ff */
[----:B------:R-:W-:Y:S01]  /*9710*/  UIADD3 UR4, UP0, UR40, 0x470, URZ ;  /* 0x0000047028047890 */ /* 0x000fe2000ff1e03f */
[----:B------:R-:W-:Y:S01]  /*9720*/  PLOP3.LUT P0, PT, PT, PT, PT, 0x80, 0x0 ;  /* 0x000000000000781c */ /* 0x000fe20003f0f070 */
[----:B------:R-:W-:Y:S01]  /*9730*/  VIADD R2, R2, 0x22850 ;  /* 0x0002285002027836 */ /* 0x000fe20000000000 */
[----:B------:R-:W-:Y:S01]  /*9740*/  UMOV UR6, 0x0 ;  /* 0x0000000000067882 */ /* 0x000fe20000000000 */
[----:B------:R-:W-:Y:S01]  /*9750*/  IMAD R3, R18, 0xc000, R3 ;  /* 0x0000c00012037824 */ /* 0x000fe200078e0203 */
[----:B------:R-:W-:Y:S01]  /*9760*/  UIADD3.X UR5, URZ, UR41, URZ, UP0, !UPT ;  /* 0x000000293f057290 */ /* 0x000fe200087fe43f */
[----:B------:R-:W-:Y:S02]  /*9770*/  UMOV UR7, 0x14f00000 ;  /* 0x14f0000000077882 */ /* 0x000fe40000000000 */
[----:B------:R-:W-:Y:S01]  /*9780*/  VIADD R4, R3, 0x400 ;  /* 0x0000040003047836 */ /* 0x000fe20000000000 */
[----:B------:R-:W-:Y:S01]  /*9790*/  UMOV UR10, URZ ;  /* 0x0000003f000a7c82 */ /* 0x000fe20008000000 */
[----:B--2---:R-:W-:-:S07]  /*97a0*/  IMAD R0, R0, 0x60, RZ ;  /* 0x0000006000007824 */ /* 0x004fce00078e02ff */
.L_x_58:
[----:B------:R-:W-:-:S13]  /*97b0*/  @P0 ELECT P1, URZ, PT ;  /* 0x00000000003f082f */ /* 0x000fda0003820000 */
[----:B------:R-:W-:Y:S02]  /*97c0*/  @P1 R2UR UR13, R16 ;  /* 0x00000000100d12ca */ /* 0x000fe400000e0000 */
[----:B------:R-:W-:Y:S02]  /*97d0*/  @P1 R2UR UR12, R17 ;  /* 0x00000000110c12ca */ /* 0x000fe400000e0000 */
[----:B------:R-:W-:Y:S02]  /*97e0*/  @P1 R2UR UR11, R0 ;  /* 0x00000000000b12ca */ /* 0x000fe400000e0000 */
[----:B------:R-:W-:Y:S02]  /*97f0*/  @P1 R2UR UR9, R2 ;  /* 0x00000000020912ca */ /* 0x000fe400000e0000 */
[----:B------:R-:W-:Y:S02]  /*9800*/  @P1 R2UR UR8, R4 ;  /* 0x00000000040812ca */ /* 0x000fe400000e0000 */
[----:B------:R-:W-:-:S02]  /*9810*/  @P1 PLOP3.LUT P0, PT, P1, PT, PT, 0x8, 0x0 ;  /* 0x000000000000181c */ /* 0x000fc40000f0e170 */
[----:B------:R-:W-:-:S09]  /*9820*/  PLOP3.LUT P1, PT, PT, PT, PT, 0x8, 0x0 ;  /* 0x000000000000781c */ /* 0x000fd20003f2e170 */
[----:B------:R0:W-:Y:S02]  /*9830*/  UTMALDG.4D [UR8], [UR4], desc[UR6] ;  /* 0x00000608040075b4 */ /* 0x0001e40008019000 */
[----:B0-----:R-:W-:Y:S05]  /*9840*/  @P0 BRA.U.ANY `(.L_x_58) ;  /* 0xfffffffd00d80947 */ /* 0x001fea000393ffff */
[----:B------:R-:W-:Y:S01]  /*9850*/  PLOP3.LUT P0, PT, PT, PT, PT, 0x80, 0x0 ;  /* 0x000000000000781c */ /* 0x000fe20003f0f070 */
[----:B------:R-:W-:Y:S01]  /*9860*/  VIADD R4, R3, 0x3400 ;  /* 0x0000340003047836 */ /* 0x000fe20000000000 */
[----:B------:R-:W-:Y:S01]  /*9870*/  UMOV UR6, 0x0 ;  /* 0x0000000000067882 */ /* 0x000fe20000000000 */
[----:B------:R-:W-:Y:S01]  /*9880*/  UMOV UR7, 0x14f00000 ;  /* 0x14f0000000077882 */ /* 0x000fe20000000000 */
[----:B------:R-:W-:-:S09]  /*9890*/  UMOV UR10, 0x40 ;  /* 0x00000040000a7882 */ /* 0x000fd20000000000 */
.L_x_59:
        /* <DEDUP_REMOVED lines=15> */
.L_x_60:
        /* <DEDUP_REMOVED lines=15> */
.L_x_61:
        /* <DEDUP_REMOVED lines=9> */
[----:B-1----:R-:W-:Y:S05]  /*9b10*/  @P0 BRA.U.ANY `(.L_x_61) ;  /* 0xfffffffd00d80947 */ /* 0x002fea000393ffff */
.L_x_53:
[----:B------:R-:W-:Y:S05]  /*9b20*/  BSYNC B0 ;  /* 0x0000000000007941 */ /* 0x000fea0003800000 */
.L_x_52:
[----:B------:R-:W2:Y:S04]  /*9b30*/  LDL.LU R4, [R1+0x2c] ;  /* 0x00002c0001047983 */ /* 0x000ea80000300800 */
[----:B------:R-:W3:Y:S01]  /*9b40*/  LDL.LU R7, [R1] ;  /* 0x0000000001077983 */ /* 0x000ee20000300800 */
[----:B------:R-:W-:-:S05]  /*9b50*/  VIADD R18, R18, 0x1 ;  /* 0x0000000112127836 */ /* 0x000fca0000000000 */
[----:B------:R-:W-:-:S04]  /*9b60*/  ISETP.NE.AND P0, PT, R18, 0x2, PT ;  /* 0x000000021200780c */ /* 0x000fc80003f05270 */
[----:B0-----:R-:W-:Y:S02]  /*9b70*/  SEL R0, RZ, 0x1, P0 ;  /* 0x00000001ff007807 */ /* 0x001fe40000000000 */
[----:B------:R-:W-:Y:S02]  /*9b80*/  SEL R18, R18, RZ, P0 ;  /* 0x000000ff12127207 */ /* 0x000fe40000000000 */
[----:B--2---:R-:W-:Y:S02]  /*9b90*/  ISETP.GE.AND P1, PT, R4, 0x61, PT ;  /* 0x000000610400780c */ /* 0x004fe40003f26270 */
[----:B---3--:R-:W-:-:S05]  /*9ba0*/  LOP3.LUT R7, R7, R0, RZ, 0x3c, !PT ;  /* 0x0000000007077212 */ /* 0x008fca00078e3cff */
[----:B------:R0:W-:Y:S06]  /*9bb0*/  STL [R1], R7 ;  /* 0x0000000701007387 */ /* 0x0001ec0000100800 */
[----:B------:R-:W-:Y:S05]  /*9bc0*/  @!P1 BRA `(.L_x_62) ;  /* 0x0000001c00989947 */ /* 0x000fea0003800000 */
[----:B------:R-:W2:Y:S01]  /*9bd0*/  LDL R4, [R1+0x20] ;  /* 0x0000200001047983 */ /* 0x000ea20000100800 */
[----:B------:R-:W-:Y:S02]  /*9be0*/  IMAD.MOV.U32 R0, RZ, RZ, 0x1 ;  /* 0x00000001ff007424 */ /* 0x000fe400078e00ff */
[----:B--2---:R-:W-:-:S05]  /*9bf0*/  IMAD.MOV R6, RZ, RZ, -R4 ;  /* 0x000000ffff067224 */ /* 0x004fca00078e0a04 */
[----:B------:R-:W-:-:S05]  /*9c00*/  VIADDMNMX R6, R6, R0, 0xffffffff, !PT ;  /* 0xffffffff06067446 */ /* 0x000fca0007800100 */
[----:B------:R-:W-:-:S05]  /*9c10*/  IMAD.IADD R0, R4, 0x1, R6 ;  /* 0x0000000104007824 */ /* 0x000fca00078e0206 */
[----:B------:R-:W-:-:S04]  /*9c20*/  LOP3.LUT R0, R0, 0x1, RZ, 0xc0, !PT ;  /* 0x0000000100007812 */ /* 0x000fc800078ec0ff */
[----:B------:R-:W-:Y:S01]  /*9c30*/  ISETP.NE.U32.AND P0, PT, R0, 0x1, PT ;  /* 0x000000010000780c */ /* 0x000fe20003f05070 */
[----:B------:R-:W-:-:S12]  /*9c40*/  VIADD R0, R4, 0xfffffffe ;  /* 0xfffffffe04007836 */ /* 0x000fd80000000000 */
[----:B------:R-:W-:Y:S05]  /*9c50*/  @P0 BRA `(.L_x_63) ;  /* 0x0000000800740947 */ /* 0x000fea0003800000 */
[----:B------:R-:W2:Y:S01]  /*9c60*/  LDL R4, [R1+0x8] ;  /* 0x0000080001047983 */ /* 0x000ea20000100800 */
[----:B------:R-:W-:Y:S01]  /*9c70*/  BSSY B0, `(.L_x_64) ;  /* 0x0000092000007945 */ /* 0x000fe20003800000 */
[----:B--2---:R-:W-:-:S13]  /*9c80*/  ISETP.NE.AND P2, PT, R4, RZ, PT ;  /* 0x000000ff0400720c */ /* 0x004fda0003f45270 */
[----:B------:R-:W-:Y:S05]  /*9c90*/  @!P2 BRA `(.L_x_65) ;  /* 0x00000008003ca947 */ /* 0x000fea0003800000 */
[----:B------:R-:W2:Y:S02]  /*9ca0*/  LDL R4, [R1+0xc] ;  /* 0x00000c0001047983 */ /* 0x000ea40000100800 */
[----:B--2---:R-:W-:-:S13]  /*9cb0*/  ISETP.NE.AND P2, PT, R4, RZ, PT ;  /* 0x000000ff0400720c */ /* 0x004fda0003f45270 */
[----:B------:R-:W-:Y:S05]  /*9cc0*/  @!P2 BRA `(.L_x_66) ;  /* 0x00000000004ca947 */ /* 0x000fea0003800000 */
[----:B------:R-:W2:Y:S01]  /*9cd0*/  LDL R8, [R1+0x4] ;  /* 0x0000040001087983 */ /* 0x000ea20000100800 */
[----:B------:R-:W1:Y:S01]  /*9ce0*/  LDC R5, c[0x0][0x43c] ;  /* 0x00010f00ff057b82 */ /* 0x000e620000000800 */
[----:B------:R-:W-:Y:S01]  /*9cf0*/  ULDC.64 UR4, c[0x0][0x428] ;  /* 0x00010a0000047ab9 */ /* 0x000fe20000000a00 */
[----:B-1----:R-:W-:-:S13]  /*9d00*/  ISETP.NE.AND P0, PT, R5, 0x1, PT ;  /* 0x000000010500780c */ /* 0x002fda0003f05270 */
[----:B------:R-:W1:Y:S02]  /*9d10*/  @P0 LDC.64 R2, c[0x0][0x440] ;  /* 0x00011000ff020b82 */ /* 0x000e640000000a00 */
[----:B-1----:R-:W-:-:S04]  /*9d20*/  @P0 IMAD.HI.U32 R4, R0, R2, RZ ;  /* 0x0000000200040227 */ /* 0x002fc800078e00ff */
[----:B------:R-:W-:Y:S01]  /*9d30*/  IMAD.MOV.U32 R2, RZ, RZ, R0 ;  /* 0x000000ffff027224 */ /* 0x000fe200078e0000 */
[----:B------:R-:W-:-:S05]  /*9d40*/  @P0 SHF.R.U32.HI R2, RZ, R3, R4 ;  /* 0x00000003ff020219 */ /* 0x000fca0000011604 */
[----:B------:R-:W-:-:S04]  /*9d50*/  IMAD.MOV R3, RZ, RZ, -R2 ;  /* 0x000000ffff037224 */ /* 0x000fc800078e0a02 */
[----:B------:R-:W-:Y:S01]  /*9d60*/  IMAD R0, R5, R3, R0 ;  /* 0x0000000305007224 */ /* 0x000fe200078e0200 */
[----:B------:R-:W-:-:S03]  /*9d70*/  SHF.R.S32.HI R3, RZ, 0x1f, R2 ;  /* 0x0000001fff037819 */ /* 0x000fc60000011402 */
[----:B------:R-:W-:-:S04]  /*9d80*/  IMAD.WIDE.U32 R2, R19, UR4, R2 ;  /* 0x0000000413027c25 */ /* 0x000fc8000f8e0002 */
[----:B--2---:R-:W-:-:S04]  /*9d90*/  IMAD R4, R8, UR4, RZ ;  /* 0x0000000408047c24 */ /* 0x004fc8000f8e02ff */
[----:B------:R-:W-:Y:S01]  /*9da0*/  IMAD R4, R19, UR5, R4 ;  /* 0x0000000513047c24 */ /* 0x000fe2000f8e0204 */
[----:B------:R-:W-:-:S03]  /*9db0*/  ULDC.64 UR4, c[0x0][0x418] ;  /* 0x0001060000047ab9 */ /* 0x000fc60000000a00 */
[----:B------:R-:W-:Y:S01]  /*9dc0*/  IMAD.IADD R3, R4, 0x1, R3 ;  /* 0x0000000104037824 */ /* 0x000fe200078e0203 */
[----:B------:R-:W-:-:S04]  /*9dd0*/  LEA R4, P0, R2, UR4, 0x2 ;  /* 0x0000000402047c11 */ /* 0x000fc8000f8010ff */
[----:B------:R-:W-:-:S05]  /*9de0*/  LEA.HI.X R5, R2, UR5, R3, 0x2, P0 ;  /* 0x0000000502057c11 */ /* 0x000fca00080f1403 */
[----:B------:R1:W5:Y:S04]  /*9df0*/  LDG.E R16, desc[UR42][R4.64] ;  /* 0x0000002a04107981 */ /* 0x000368000c1e1900 */
.L_x_66:
[----:B------:R-:W-:Y:S01]  /*9e00*/  LEA R3, R18, UR36, 0x3 ;  /* 0x0000002412037c11 */ /* 0x000fe2000f8e18ff */
[----:B-1----:R-:W1:Y:S01]  /*9e10*/  S2R R4, SR_TID.X ;  /* 0x0000000000047919 */ /* 0x002e620000002100 */
[----:B------:R-:W-:Y:S01]  /*9e20*/  SHF.L.U32 R2, R7, 0x1f, RZ ;  /* 0x0000001f07027819 */ /* 0x000fe200000006ff */
[----:B------:R-:W-:Y:S03]  /*9e30*/  BSSY B1, `(.L_x_67) ;  /* 0x0000005000017945 */ /* 0x000fe60003800000 */
[----:B------:R-:W2:Y:S01]  /*9e40*/  SYNCS.PHASECHK.TRANS64.TRYWAIT P0, [R3+URZ+0x22840], R2 ;  /* 0x02284002030075a7 */ /* 0x000ea2000800017f */
[----:B-1----:R-:W-:-:S04]  /*9e50*/  LOP3.LUT R4, R4, 0x7f, RZ, 0xc0, !PT ;  /* 0x0000007f04047812 */ /* 0x002fc800078ec0ff */
[----:B------:R-:W-:Y:S01]  /*9e60*/  ISETP.NE.AND P1, PT, R4, RZ, PT ;  /* 0x000000ff0400720c */ /* 0x000fe20003f25270 */
[----:B--2---:R-:W-:-:S12]  /*9e70*/  @!P0 BRA `(.L_x_68) ;  /* 0x0000002c00ac8947 */ /* 0x004fd80003800000 */
.L_x_154:
[----:B------:R-:W-:Y:S05]  /*9e80*/  BSYNC B1 ;  /* 0x0000000000017941 */ /* 0x000fea0003800000 */
.L_x_67:
[----:B------:R-:W-:Y:S04]  /*9e90*/  BSSY B1, `(.L_x_69) ;  /* 0x0000009000017945 */ /* 0x000fe80003800000 */
[----:B------:R-:W-:Y:S05]  /*9ea0*/  @P1 BRA `(.L_x_70) ;  /* 0x00000000001c1947 */ /* 0x000fea0003800000 */
[----:B------:R-:W2:Y:S01]  /*9eb0*/  S2R R5, SR_TID.X ;  /* 0x0000000000057919 */ /* 0x000ea20000002100 */
[----:B------:R-:W-:-:S04]  /*9ec0*/  IMAD.MOV.U32 R4, RZ, RZ, 0x3000 ;  /* 0x00003000ff047424 */ /* 0x000fc800078e00ff */
[----:B------:R3:W-:Y:S01]  /*9ed0*/  SYNCS.ARRIVE.TRANS64 RZ, [R3+URZ+0x22830], R4 ;  /* 0x0228300403ff79a7 */ /* 0x0007e2000800003f */
[----:B--2---:R-:W-:-:S04]  /*9ee0*/  LOP3.LUT R5, R5, 0x1f, RZ, 0xc0, !PT ;  /* 0x0000001f05057812 */ /* 0x004fc800078ec0ff */
[----:B------:R-:W-:-:S13]  /*9ef0*/  ISETP.NE.AND P0, PT, R5, RZ, PT ;  /* 0x000000ff0500720c */ /* 0x000fda0003f05270 */
[----:B---3--:R-:W-:Y:S05]  /*9f00*/  @!P0 BRA `(.L_x_70) ;  /* 0x0000000000048947 */ /* 0x008fea0003800000 */
[----:B------:R-:W-:Y:S01]  /*9f10*/  BPT.TRAP 0x1 ;  /* 0x000000040000795c */ /* 0x000fe20000300000 */
.L_x_70:
[----:B------:R-:W-:Y:S05]  /*9f20*/  BSYNC B1 ;  /* 0x0000000000017941 */ /* 0x000fea0003800000 */
.L_x_69:
[----:B------:R-:W-:Y:S01]  /*9f30*/  IMAD.MOV.U32 R10, RZ, RZ, RZ ;  /* 0x000000ffff0a7224 */ /* 0x000fe200078e00ff */
[----:B------:R-:W-:Y:S01]  /*9f40*/  UIADD3 UR4, UP0, UR40, 0x370, URZ ;  /* 0x0000037028047890 */ /* 0x000fe2000ff1e03f */
[----:B0-----:R-:W-:Y:S01]  /*9f50*/  IMAD.U32 R7, RZ, RZ, UR36 ;  /* 0x00000024ff077e24 */ /* 0x001fe2000f8e00ff */
[----:B------:R-:W-:Y:S01]  /*9f60*/  PLOP3.LUT P0, PT, PT, PT, PT, 0x80, 0x0 ;  /* 0x000000000000781c */ /* 0x000fe20003f0f070 */
[----:B------:R-:W-:Y:S01]  /*9f70*/  IMAD R0, R0, 0x60, RZ ;  /* 0x0000006000007824 */ /* 0x000fe200078e02ff */
[----:B------:R-:W-:Y:S01]  /*9f80*/  R2UR UR10, R10 ;  /* 0x000000000a0a72ca */ /* 0x000fe200000e0000 */
[----:B------:R-:W-:Y:S01]  /*9f90*/  IMAD R4, R18, 0x3000, R7 ;  /* 0x0000300012047824 */ /* 0x000fe200078e0207 */
[----:B------:R-:W-:Y:S01]  /*9fa0*/  UIADD3.X UR5, URZ, UR41, URZ, UP0, !UPT ;  /* 0x000000293f057290 */ /* 0x000fe200087fe43f */
[----:B------:R-:W-:Y:S01]  /*9fb0*/  VIADD R5, R3, 0x22830 ;  /* 0x0002283003057836 */ /* 0x000fe20000000000 */
[----:B------:R-:W-:Y:S01]  /*9fc0*/  UMOV UR6, 0x0 ;  /* 0x0000000000067882 */ /* 0x000fe20000000000 */
[----:B------:R-:W-:Y:S01]  /*9fd0*/  VIADD R4, R4, 0x1c400 ;  /* 0x0001c40004047836 */ /* 0x000fe20000000000 */
[----:B------:R-:W-:-:S09]  /*9fe0*/  UMOV UR7, 0x14f00000 ;  /* 0x14f0000000077882 */ /* 0x000fd20000000000 */
.L_x_71:
[----:B------:R-:W-:-:S13]  /*9ff0*/  @P0 ELECT P2, URZ, PT ;  /* 0x00000000003f082f */ /* 0x000fda0003840000 */
[----:B-----5:R-:W-:Y:S02]  /*a000*/  @P2 R2UR UR13, R16 ;  /* 0x00000000100d22ca */ /* 0x020fe400000e0000 */
        /* <DEDUP_REMOVED lines=8> */
[----:B------:R-:W0:Y:S01]  /*a090*/  SYNCS.PHASECHK.TRANS64.TRYWAIT P0, [R3+URZ+0x22860], R2 ;  /* 0x02286002030075a7 */ /* 0x000e22000800017f */
[----:B------:R-:W-:Y:S04]  /*a0a0*/  BSSY B1, `(.L_x_72) ;  /* 0x0000002000017945 */ /* 0x000fe80003800000 */
[----:B0-----:R-:W-:Y:S05]  /*a0b0*/  @!P0 BRA `(.L_x_73) ;  /* 0x0000002c00308947 */ /* 0x001fea0003800000 */
.L_x_155:
[----:B------:R-:W-:Y:S05]  /*a0c0*/  BSYNC B1 ;  /* 0x0000000000017941 */ /* 0x000fea0003800000 */
.L_x_72:
[----:B------:R-:W-:Y:S01]  /*a0d0*/  BSSY B1, `(.L_x_74) ;  /* 0x000000b000017945 */ /* 0x000fe20003800000 */
[----:B------:R-:W-:Y:S02]  /*a0e0*/  IMAD.MOV.U32 R8, RZ, RZ, 0x0 ;  /* 0x00000000ff087424 */ /* 0x000fe400078e00ff */
[----:B------:R-:W-:Y:S01]  /*a0f0*/  IMAD.MOV.U32 R9, RZ, RZ, 0x14f00000 ;  /* 0x14f00000ff097424 */ /* 0x000fe200078e00ff */
[----:B------:R-:W-:Y:S06]  /*a100*/  @P1 BRA `(.L_x_75) ;  /* 0x00000000001c1947 */ /* 0x000fec0003800000 */
[----:B------:R-:W2:Y:S01]  /*a110*/  S2R R4, SR_TID.X ;  /* 0x0000000000047919 */ /* 0x000ea20000002100 */
[----:B01----:R-:W-:-:S04]  /*a120*/  IMAD.MOV.U32 R2, RZ, RZ, 0xc000 ;  /* 0x0000c000ff027424 */ /* 0x003fc800078e00ff */
[----:B------:R3:W-:Y:S01]  /*a130*/  SYNCS.ARRIVE.TRANS64 RZ, [R3+URZ+0x22850], R2 ;  /* 0x0228500203ff79a7 */ /* 0x0007e2000800003f */
[----:B--2---:R-:W-:-:S04]  /*a140*/  LOP3.LUT R4, R4, 0x1f, RZ, 0xc0, !PT ;  /* 0x0000001f04047812 */ /* 0x004fc800078ec0ff */
[----:B------:R-:W-:-:S13]  /*a150*/  ISETP.NE.AND P0, PT, R4, RZ, PT ;  /* 0x000000ff0400720c */ /* 0x000fda0003f05270 */
[----:B---3--:R-:W-:Y:S05]  /*a160*/  @!P0 BRA `(.L_x_75) ;  /* 0x0000000000048947 */ /* 0x008fea0003800000 */
[----:B------:R-:W-:Y:S01]  /*a170*/  BPT.TRAP 0x1 ;  /* 0x000000040000795c */ /* 0x000fe20000300000 */
.L_x_75:
[----:B------:R-:W-:Y:S05]  /*a180*/  BSYNC B1 ;  /* 0x0000000000017941 */ /* 0x000fea0003800000 */
.L_x_74:
[----:B------:R-:W-:Y:S01]  /*a190*/  R2UR UR10, R10 ;  /* 0x000000000a0a72ca */ /* 0x000fe200000e0000 */
[----:B01----:R-:W-:Y:S01]  /*a1a0*/  IMAD R2, R18, 0xc000, R7 ;  /* 0x0000c00012027824 */ /* 0x003fe200078e0207 */
[----:B------:R-:W-:Y:S01]  /*a1b0*/  R2UR UR6, R8 ;  /* 0x00000000080672ca */ /* 0x000fe200000e0000 */
[----:B------:R-:W-:Y:S01]  /*a1c0*/  UIADD3 UR4, UP0, UR40, 0x470, URZ ;  /* 0x0000047028047890 */ /* 0x000fe2000ff1e03f */
[----:B------:R-:W-:Y:S01]  /*a1d0*/  R2UR UR7, R9 ;  /* 0x00000000090772ca */ /* 0x000fe200000e0000 */
[----:B------:R-:W-:Y:S01]  /*a1e0*/  VIADD R3, R3, 0x22850 ;  /* 0x0002285003037836 */ /* 0x000fe20000000000 */
[----:B------:R-:W-:Y:S01]  /*a1f0*/  PLOP3.LUT P0, PT, PT, PT, PT, 0x80, 0x0 ;  /* 0x000000000000781c */ /* 0x000fe20003f0f070 */
[----:B------:R-:W-:Y:S01]  /*a200*/  VIADD R4, R2, 0x400 ;  /* 0x0000040002047836 */ /* 0x000fe20000000000 */
[----:B------:R-:W-:-:S12]  /*a210*/  UIADD3.X UR5, URZ, UR41, URZ, UP0, !UPT ;  /* 0x000000293f057290 */ /* 0x000fd800087fe43f */
.L_x_76:
        /* <DEDUP_REMOVED lines=10> */
[----:B------:R-:W-:Y:S01]  /*a2c0*/  R2UR UR6, R8 ;  /* 0x00000000080672ca */ /* 0x000fe200000e0000 */
[----:B------:R-:W-:Y:S01]  /*a2d0*/  VIADD R4, R2, 0x3400 ;  /* 0x0000340002047836 */ /* 0x000fe20000000000 */
[----:B------:R-:W-:Y:S01]  /*a2e0*/  R2UR UR7, R9 ;  /* 0x00000000090772ca */ /* 0x000fe200000e0000 */
[----:B------:R-:W-:Y:S01]  /*a2f0*/  UMOV UR10, 0x40 ;  /* 0x00000040000a7882 */ /* 0x000fe20000000000 */
[----:B------:R-:W-:-:S13]  /*a300*/  PLOP3.LUT P0, PT, PT, PT, PT, 0x80, 0x0 ;  /* 0x000000000000781c */ /* 0x000fda0003f0f070 */
.L_x_77:
        /* <DEDUP_REMOVED lines=15> */
.L_x_78:
        /* <DEDUP_REMOVED lines=15> */
.L_x_79:
        /* <DEDUP_REMOVED lines=10> */
.L_x_65:
[----:B------:R-:W-:Y:S05]  /*a590*/  BSYNC B0 ;  /* 0x0000000000007941 */ /* 0x000fea0003800000 */
.L_x_64:
[----:B------:R-:W2:Y:S04]  /*a5a0*/  LDL.LU R5, [R1] ;  /* 0x0000000001057983 */ /* 0x000ea80000300800 */
[----:B------:R-:W3:Y:S01]  /*a5b0*/  LDL.LU R4, [R1+0x20] ;  /* 0x0000200001047983 */ /* 0x000ee20000300800 */
[----:B------:R-:W-:-:S05]  /*a5c0*/  VIADD R18, R18, 0x1 ;  /* 0x0000000112127836 */ /* 0x000fca0000000000 */
[----:B------:R-:W-:-:S04]  /*a5d0*/  ISETP.NE.AND P0, PT, R18, 0x2, PT ;  /* 0x000000021200780c */ /* 0x000fc80003f05270 */
[----:B------:R-:W-:Y:S02]  /*a5e0*/  SEL R0, RZ, 0x1, P0 ;  /* 0x00000001ff007807 */ /* 0x000fe40000000000 */
[----:B------:R-:W-:Y:S02]  /*a5f0*/  SEL R18, R18, RZ, P0 ;  /* 0x000000ff12127207 */ /* 0x000fe40000000000 */
[----:B--2---:R-:W-:Y:S01]  /*a600*/  LOP3.LUT R5, R5, R0, RZ, 0x3c, !PT ;  /* 0x0000000005057212 */ /* 0x004fe200078e3cff */
[----:B---3--:R-:W-:-:S04]  /*a610*/  VIADD R0, R4, 0xfffffffd ;  /* 0xfffffffd04007836 */ /* 0x008fc80000000000 */
[----:B------:R1:W-:Y:S03]  /*a620*/  STL [R1], R5 ;  /* 0x0000000501007387 */ /* 0x0003e60000100800 */
.L_x_63:
[----:B------:R-:W2:Y:S01]  /*a630*/  LDL.LU R2, [R1+0x18] ;  /* 0x0000180001027983 */ /* 0x000ea20000300800 */
[----:B------:R-:W-:Y:S01]  /*a640*/  IMAD.MOV R6, RZ, RZ, -R6 ;  /* 0x000000ffff067224 */ /* 0x000fe200078e0a06 */
[----:B------:R-:W-:Y:S04]  /*a650*/  BSSY B0, `(.L_x_62) ;  /* 0x000013d000007945 */ /* 0x000fe80003800000 */
[----:B--2---:R-:W-:-:S13]  /*a660*/  ISETP.NE.AND P0, PT, R2, R6, PT ;  /* 0x000000060200720c */ /* 0x004fda0003f05270 */
[----:B------:R-:W-:Y:S05]  /*a670*/  @!P0 BRA `(.L_x_80) ;  /* 0x0000001000e88947 */ /* 0x000fea0003800000 */
.L_x_113:
[----:B--2---:R-:W2:Y:S01]  /*a680*/  LDL R2, [R1+0x8] ;  /* 0x0000080001027983 */ /* 0x004ea20000100800 */
[----:B------:R-:W-:Y:S01]  /*a690*/  BSSY B1, `(.L_x_81) ;  /* 0x0000094000017945 */ /* 0x000fe20003800000 */
[----:B--2---:R-:W-:-:S13]  /*a6a0*/  ISETP.NE.AND P0, PT, R2, RZ, PT ;  /* 0x000000ff0200720c */ /* 0x004fda0003f05270 */
[----:B------:R-:W-:Y:S05]  /*a6b0*/  @!P0 BRA `(.L_x_82) ;  /* 0x0000000800448947 */ /* 0x000fea0003800000 */
[----:B------:R-:W2:Y:S01]  /*a6c0*/  LDL R2, [R1+0xc] ;  /* 0x00000c0001027983 */ /* 0x000ea20000100800 */
[----:B------:R-:W-:Y:S01]  /*a6d0*/  IMAD.MOV.U32 R6, RZ, RZ, R0 ;  /* 0x000000ffff067224 */ /* 0x000fe200078e0000 */
[----:B--2---:R-:W-:-:S13]  /*a6e0*/  ISETP.NE.AND P0, PT, R2, RZ, PT ;  /* 0x000000ff0200720c */ /* 0x004fda0003f05270 */
[----:B------:R-:W-:Y:S05]  /*a6f0*/  @!P0 BRA `(.L_x_83) ;  /* 0x00000000004c8947 */ /* 0x000fea0003800000 */
[----:B-1----:R-:W2:Y:S01]  /*a700*/  LDL R5, [R1+0x4] ;  /* 0x0000040001057983 */ /* 0x002ea20000100800 */
        /* <DEDUP_REMOVED lines=18> */
.L_x_83:
[----:B------:R-:W3:Y:S01]  /*a830*/  LDL R2, [R1] ;  /* 0x0000000001027983 */ /* 0x000ee20000100800 */
[----:B--2---:R-:W-:Y:S01]  /*a840*/  LEA R4, R18, UR36, 0x3 ;  /* 0x0000002412047c11 */ /* 0x004fe2000f8e18ff */
[----:B------:R-:W-:Y:S01]  /*a850*/  BSSY B2, `(.L_x_84) ;  /* 0x0000007000027945 */ /* 0x000fe20003800000 */
[----:B------:R-:W2:Y:S02]  /*a860*/  S2R R3, SR_TID.X ;  /* 0x0000000000037919 */ /* 0x000ea40000002100 */
[----:B--2---:R-:W-:-:S04]  /*a870*/  LOP3.LUT R3, R3, 0x7f, RZ, 0xc0, !PT ;  /* 0x0000007f03037812 */ /* 0x004fc800078ec0ff */
[----:B------:R-:W-:Y:S02]  /*a880*/  ISETP.NE.AND P1, PT, R3, RZ, PT ;  /* 0x000000ff0300720c */ /* 0x000fe40003f25270 */
[----:B---3--:R-:W-:-:S04]  /*a890*/  SHF.L.U32 R2, R2, 0x1f, RZ ;  /* 0x0000001f02027819 */ /* 0x008fc800000006ff */
[----:B------:R-:W2:Y:S02]  /*a8a0*/  SYNCS.PHASECHK.TRANS64.TRYWAIT P0, [R4+URZ+0x22840], R2 ;  /* 0x02284002040075a7 */ /* 0x000ea4000800017f */
[----:B--2---:R-:W-:Y:S05]  /*a8b0*/  @!P0 BRA `(.L_x_85) ;  /* 0x0000002400448947 */ /* 0x004fea0003800000 */
.L_x_156:
[----:B------:R-:W-:Y:S05]  /*a8c0*/  BSYNC B2 ;  /* 0x0000000000027941 */ /* 0x000fea0003800000 */
.L_x_84:
[----:B------:R-:W-:Y:S04]  /*a8d0*/  BSSY B2, `(.L_x_86) ;  /* 0x0000009000027945 */ /* 0x000fe80003800000 */
[----:B------:R-:W-:Y:S05]  /*a8e0*/  @P1 BRA `(.L_x_87) ;  /* 0x00000000001c1947 */ /* 0x000fea0003800000 */
[----:B-1----:R-:W1:Y:S01]  /*a8f0*/  S2R R5, SR_TID.X ;  /* 0x0000000000057919 */ /* 0x002e620000002100 */
[----:B------:R-:W-:-:S04]  /*a900*/  IMAD.MOV.U32 R3, RZ, RZ, 0x3000 ;  /* 0x00003000ff037424 */ /* 0x000fc800078e00ff */
[----:B------:R3:W-:Y:S01]  /*a910*/  SYNCS.ARRIVE.TRANS64 RZ, [R4+URZ+0x22830], R3 ;  /* 0x0228300304ff79a7 */ /* 0x0007e2000800003f */
[----:B-1----:R-:W-:-:S04]  /*a920*/  LOP3.LUT R5, R5, 0x1f, RZ, 0xc0, !PT ;  /* 0x0000001f05057812 */ /* 0x002fc800078ec0ff */
[----:B------:R-:W-:-:S13]  /*a930*/  ISETP.NE.AND P0, PT, R5, RZ, PT ;  /* 0x000000ff0500720c */ /* 0x000fda0003f05270 */
[----:B---3--:R-:W-:Y:S05]  /*a940*/  @!P0 BRA `(.L_x_87) ;  /* 0x0000000000048947 */ /* 0x008fea0003800000 */
[----:B------:R-:W-:Y:S01]  /*a950*/  BPT.TRAP 0x1 ;  /* 0x000000040000795c */ /* 0x000fe20000300000 */
.L_x_87:
[----:B------:R-:W-:Y:S05]  /*a960*/  BSYNC B2 ;  /* 0x0000000000027941 */ /* 0x000fea0003800000 */
.L_x_86:
[----:B------:R-:W-:Y:S01]  /*a970*/  IMAD.MOV.U32 R8, RZ, RZ, RZ ;  /* 0x000000ffff087224 */ /* 0x000fe200078e00ff */
[----:B------:R-:W-:Y:S01]  /*a980*/  UIADD3 UR4, UP0, UR40, 0x370, URZ ;  /* 0x0000037028047890 */ /* 0x000fe2000ff1e03f */
[----:B-1----:R-:W-:Y:S01]  /*a990*/  IMAD.U32 R5, RZ, RZ, UR36 ;  /* 0x00000024ff057e24 */ /* 0x002fe2000f8e00ff */
[----:B------:R-:W-:Y:S01]  /*a9a0*/  PLOP3.LUT P0, PT, PT, PT, PT, 0x80, 0x0 ;  /* 0x000000000000781c */ /* 0x000fe20003f0f070 */
[----:B------:R-:W-:Y:S01]  /*a9b0*/  IMAD R6, R6, 0x60, RZ ;  /* 0x0000006006067824 */ /* 0x000fe200078e02ff */
[----:B------:R-:W-:Y:S01]  /*a9c0*/  R2UR UR10, R8 ;  /* 0x00000000080a72ca */ /* 0x000fe200000e0000 */
[----:B------:R-:W-:Y:S01]  /*a9d0*/  IMAD R3, R18, 0x3000, R5 ;  /* 0x0000300012037824 */ /* 0x000fe200078e0205 */
[----:B------:R-:W-:Y:S01]  /*a9e0*/  UIADD3.X UR5, URZ, UR41, URZ, UP0, !UPT ;  /* 0x000000293f057290 */ /* 0x000fe200087fe43f */
[----:B0-----:R-:W-:Y:S01]  /*a9f0*/  VIADD R7, R4, 0x22830 ;  /* 0x0002283004077836 */ /* 0x001fe20000000000 */
[----:B------:R-:W-:Y:S01]  /*aa00*/  UMOV UR6, 0x0 ;  /* 0x0000000000067882 */ /* 0x000fe20000000000 */
[----:B------:R-:W-:Y:S01]  /*aa10*/  VIADD R3, R3, 0x1c400 ;  /* 0x0001c40003037836 */ /* 0x000fe20000000000 */
[----:B------:R-:W-:-:S09]  /*aa20*/  UMOV UR7, 0x14f00000 ;  /* 0x14f0000000077882 */ /* 0x000fd20000000000 */
.L_x_88:
        /* <DEDUP_REMOVED lines=13> */
.L_x_157:
[----:B------:R-:W-:Y:S05]  /*ab00*/  BSYNC B2 ;  /* 0x0000000000027941 */ /* 0x000fea0003800000 */
.L_x_89:
[----:B------:R-:W-:Y:S01]  /*ab10*/  BSSY B2, `(.L_x_91) ;  /* 0x000000b000027945 */ /* 0x000fe20003800000 */
[----:B0-2---:R-:W-:Y:S02]  /*ab20*/  IMAD.MOV.U32 R2, RZ, RZ, 0x0 ;  /* 0x00000000ff027424 */ /* 0x005fe400078e00ff */
[----:B------:R-:W-:Y:S01]  /*ab30*/  IMAD.MOV.U32 R3, RZ, RZ, 0x14f00000 ;  /* 0x14f00000ff037424 */ /* 0x000fe200078e00ff */
[----:B------:R-:W-:Y:S06]  /*ab40*/  @P1 BRA `(.L_x_92) ;  /* 0x00000000001c1947 */ /* 0x000fec0003800000 */
[----:B------:R-:W0:Y:S01]  /*ab50*/  S2R R9, SR_TID.X ;  /* 0x0000000000097919 */ /* 0x000e220000002100 */
[----:B------:R-:W-:-:S04]  /*ab60*/  IMAD.MOV.U32 R7, RZ, RZ, 0xc000 ;  /* 0x0000c000ff077424 */ /* 0x000fc800078e00ff */
[----:B------:R1:W-:Y:S01]  /*ab70*/  SYNCS.ARRIVE.TRANS64 RZ, [R4+URZ+0x22850], R7 ;  /* 0x0228500704ff79a7 */ /* 0x0003e2000800003f */
[----:B0-----:R-:W-:-:S04]  /*ab80*/  LOP3.LUT R9, R9, 0x1f, RZ, 0xc0, !PT ;  /* 0x0000001f09097812 */ /* 0x001fc800078ec0ff */
[----:B------:R-:W-:-:S13]  /*ab90*/  ISETP.NE.AND P0, PT, R9, RZ, PT ;  /* 0x000000ff0900720c */ /* 0x000fda0003f05270 */
[----:B-1----:R-:W-:Y:S05]  /*aba0*/  @!P0 BRA `(.L_x_92) ;  /* 0x0000000000048947 */ /* 0x002fea0003800000 */
[----:B------:R-:W-:Y:S01]  /*abb0*/  BPT.TRAP 0x1 ;  /* 0x000000040000795c */ /* 0x000fe20000300000 */
.L_x_92:
[----:B------:R-:W-:Y:S05]  /*abc0*/  BSYNC B2 ;  /* 0x0000000000027941 */ /* 0x000fea0003800000 */
.L_x_91:
[----:B------:R-:W-:Y:S01]  /*abd0*/  R2UR UR10, R8 ;  /* 0x00000000080a72ca */ /* 0x000fe200000e0000 */
[----:B------:R-:W-:Y:S01]  /*abe0*/  IMAD R5, R18, 0xc000, R5 ;  /* 0x0000c00012057824 */ /* 0x000fe200078e0205 */
[----:B------:R-:W-:Y:S01]  /*abf0*/  R2UR UR6, R2 ;  /* 0x00000000020672ca */ /* 0x000fe200000e0000 */
[----:B------:R-:W-:Y:S01]  /*ac00*/  UIADD3 UR4, UP0, UR40, 0x470, URZ ;  /* 0x0000047028047890 */ /* 0x000fe2000ff1e03f */
[----:B------:R-:W-:Y:S01]  /*ac10*/  R2UR UR7, R3 ;  /* 0x00000000030772ca */ /* 0x000fe200000e0000 */
[----:B------:R-:W-:Y:S01]  /*ac20*/  VIADD R4, R4, 0x22850 ;  /* 0x0002285004047836 */ /* 0x000fe20000000000 */
[----:B------:R-:W-:Y:S01]  /*ac30*/  PLOP3.LUT P0, PT, PT, PT, PT, 0x80, 0x0 ;  /* 0x000000000000781c */ /* 0x000fe20003f0f070 */
[----:B------:R-:W-:Y:S01]  /*ac40*/  VIADD R7, R5, 0x400 ;  /* 0x0000040005077836 */ /* 0x000fe20000000000 */
[----:B------:R-:W-:-:S12]  /*ac50*/  UIADD3.X UR5, URZ, UR41, URZ, UP0, !UPT ;  /* 0x000000293f057290 */ /* 0x000fd800087fe43f */
.L_x_93:
        /* <DEDUP_REMOVED lines=15> */
.L_x_94:
        /* <DEDUP_REMOVED lines=15> */
.L_x_95:
        /* <DEDUP_REMOVED lines=15> */
.L_x_96:
        /* <DEDUP_REMOVED lines=9> */
[----:B--2---:R-:W-:Y:S05]  /*afc0*/  @P0 BRA.U.ANY `(.L_x_96) ;  /* 0xfffffffd00d80947 */ /* 0x004fea000393ffff */
.L_x_82:
[----:B------:R-:W-:Y:S05]  /*afd0*/  BSYNC B1 ;  /* 0x0000000000017941 */ /* 0x000fea0003800000 */
.L_x_81:
[----:B------:R-:W2:Y:S04]  /*afe0*/  LDL R3, [R1+0x8] ;  /* 0x0000080001037983 */ /* 0x000ea80000100800 */
[----:B------:R-:W3:Y:S01]  /*aff0*/  LDL.LU R2, [R1] ;  /* 0x0000000001027983 */ /* 0x000ee20000300800 */
[----:B0-----:R-:W-:Y:S01]  /*b000*/  VIADD R7, R18, 0x1 ;  /* 0x0000000112077836 */ /* 0x001fe20000000000 */
[----:B------:R-:W-:Y:S04]  /*b010*/  BSSY B1, `(.L_x_97) ;  /* 0x0000097000017945 */ /* 0x000fe80003800000 */
[----:B------:R-:W-:-:S04]  /*b020*/  ISETP.NE.AND P0, PT, R7, 0x2, PT ;  /* 0x000000020700780c */ /* 0x000fc80003f05270 */
[----:B------:R-:W-:Y:S02]  /*b030*/  SEL R6, RZ, 0x1, P0 ;  /* 0x00000001ff067807 */ /* 0x000fe40000000000 */
[----:B------:R-:W-:Y:S02]  /*b040*/  SEL R7, R7, RZ, P0 ;  /* 0x000000ff07077207 */ /* 0x000fe40000000000 */
[----:B--2---:R-:W-:Y:S02]  /*b050*/  ISETP.NE.AND P2, PT, R3, RZ, PT ;  /* 0x000000ff0300720c */ /* 0x004fe40003f45270 */
[----:B---3--:R-:W-:-:S11]  /*b060*/  LOP3.LUT R6, R2, R6, RZ, 0x3c, !PT ;  /* 0x0000000602067212 */ /* 0x008fd600078e3cff */
[----:B------:R-:W-:Y:S05]  /*b070*/  @!P2 BRA `(.L_x_98) ;  /* 0x000000080040a947 */ /* 0x000fea0003800000 */
[----:B------:R-:W2:Y:S01]  /*b080*/  LDL R2, [R1+0xc] ;  /* 0x00000c0001027983 */ /* 0x000ea20000100800 */
[----:B------:R-:W-:Y:S01]  /*b090*/  VIADD R8, R0, 0xffffffff ;  /* 0xffffffff00087836 */ /* 0x000fe20000000000 */
[----:B--2---:R-:W-:-:S13]  /*b0a0*/  ISETP.NE.AND P2, PT, R2, RZ, PT ;  /* 0x000000ff0200720c */ /* 0x004fda0003f45270 */
[----:B------:R-:W-:Y:S05]  /*b0b0*/  @!P2 BRA `(.L_x_99) ;  /* 0x00000000004ca947 */ /* 0x000fea0003800000 */
[----:B------:R-:W2:Y:S01]  /*b0c0*/  LDL R9, [R1+0x4] ;  /* 0x0000040001097983 */ /* 0x000ea20000100800 */
[----:B------:R-:W0:Y:S01]  /*b0d0*/  LDC R4, c[0x0][0x43c] ;  /* 0x00010f00ff047b82 */ /* 0x000e220000000800 */
[----:B------:R-:W-:Y:S01]  /*b0e0*/  ULDC.64 UR4, c[0x0][0x428] ;  /* 0x00010a0000047ab9 */ /* 0x000fe20000000a00 */
[----:B0-----:R-:W-:-:S13]  /*b0f0*/  ISETP.NE.AND P0, PT, R4, 0x1, PT ;  /* 0x000000010400780c */ /* 0x001fda0003f05270 */
        /* <DEDUP_REMOVED lines=15> */
.L_x_99:
[----:B0-----:R-:W-:Y:S01]  /*b1f0*/  LEA R4, R7, UR36, 0x3 ;  /* 0x0000002407047c11 */ /* 0x001fe2000f8e18ff */
[----:B------:R-:W0:Y:S01]  /*b200*/  S2R R3, SR_TID.X ;  /* 0x0000000000037919 */ /* 0x000e220000002100 */
[----:B------:R-:W-:Y:S01]  /*b210*/  SHF.L.U32 R2, R6, 0x1f, RZ ;  /* 0x0000001f06027819 */ /* 0x000fe200000006ff */
[----:B------:R-:W-:Y:S03]  /*b220*/  BSSY B2, `(.L_x_100) ;  /* 0x0000005000027945 */ /* 0x000fe60003800000 */
[----:B------:R-:W2:Y:S01]  /*b230*/  SYNCS.PHASECHK.TRANS64.TRYWAIT P0, [R4+URZ+0x22840], R2 ;  /* 0x02284002040075a7 */ /* 0x000ea2000800017f */
[----:B0-----:R-:W-:-:S04]  /*b240*/  LOP3.LUT R3, R3, 0x7f, RZ, 0xc0, !PT ;  /* 0x0000007f03037812 */ /* 0x001fc800078ec0ff */
[----:B------:R-:W-:Y:S01]  /*b250*/  ISETP.NE.AND P1, PT, R3, RZ, PT ;  /* 0x000000ff0300720c */ /* 0x000fe20003f25270 */
[----:B--2---:R-:W-:-:S12]  /*b260*/  @!P0 BRA `(.L_x_101) ;  /* 0x0000001c00008947 */ /* 0x004fd80003800000 */
.L_x_158:
[----:B------:R-:W-:Y:S05]  /*b270*/  BSYNC B2 ;  /* 0x0000000000027941 */ /* 0x000fea0003800000 */
.L_x_100:
[----:B------:R-:W-:Y:S04]  /*b280*/  BSSY B2, `(.L_x_102) ;  /* 0x0000009000027945 */ /* 0x000fe80003800000 */
[----:B------:R-:W-:Y:S05]  /*b290*/  @P1 BRA `(.L_x_103) ;  /* 0x00000000001c1947 */ /* 0x000fea0003800000 */
[----:B-1----:R-:W1:Y:S01]  /*b2a0*/  S2R R5, SR_TID.X ;  /* 0x0000000000057919 */ /* 0x002e620000002100 */
[----:B------:R-:W-:-:S04]  /*b2b0*/  IMAD.MOV.U32 R3, RZ, RZ, 0x3000 ;  /* 0x00003000ff037424 */ /* 0x000fc800078e00ff */
[----:B------:R2:W-:Y:S01]  /*b2c0*/  SYNCS.ARRIVE.TRANS64 RZ, [R4+URZ+0x22830], R3 ;  /* 0x0228300304ff79a7 */ /* 0x0005e2000800003f */
[----:B-1----:R-:W-:-:S04]  /*b2d0*/  LOP3.LUT R5, R5, 0x1f, RZ, 0xc0, !PT ;  /* 0x0000001f05057812 */ /* 0x002fc800078ec0ff */
[----:B------:R-:W-:-:S13]  /*b2e0*/  ISETP.NE.AND P0, PT, R5, RZ, PT ;  /* 0x000000ff0500720c */ /* 0x000fda0003f05270 */
[----:B--2---:R-:W-:Y:S05]  /*b2f0*/  @!P0 BRA `(.L_x_103) ;  /* 0x0000000000048947 */ /* 0x004fea0003800000 */
[----:B------:R-:W-:Y:S01]  /*b300*/  BPT.TRAP 0x1 ;  /* 0x000000040000795c */ /* 0x000fe20000300000 */
.L_x_103:
[----:B------:R-:W-:Y:S05]  /*b310*/  BSYNC B2 ;  /* 0x0000000000027941 */ /* 0x000fea0003800000 */
.L_x_102:
        /* <DEDUP_REMOVED lines=12> */
.L_x_104:
        /* <DEDUP_REMOVED lines=10> */
[----:B------:R-:W1:Y:S01]  /*b480*/  SYNCS.PHASECHK.TRANS64.TRYWAIT P0, [R4+URZ+0x22860], R2 ;  /* 0x02286002040075a7 */ /* 0x000e62000800017f */
[----:B------:R-:W-:Y:S04]  /*b490*/  BSSY B2, `(.L_x_105) ;  /* 0x0000002000027945 */ /* 0x000fe80003800000 */
[----:B-1----:R-:W-:Y:S05]  /*b4a0*/  @!P0 BRA `(.L_x_106) ;  /* 0x0000001800848947 */ /* 0x002fea0003800000 */
.L_x_159:
[----:B------:R-:W-:Y:S05]  /*b4b0*/  BSYNC B2 ;  /* 0x0000000000027941 */ /* 0x000fea0003800000 */
.L_x_105:
[----:B------:R-:W-:Y:S01]  /*b4c0*/  BSSY B2, `(.L_x_107) ;  /* 0x000000b000027945 */ /* 0x000fe20003800000 */
[----:B01----:R-:W-:Y:S02]  /*b4d0*/  IMAD.MOV.U32 R2, RZ, RZ, 0x0 ;  /* 0x00000000ff027424 */ /* 0x003fe400078e00ff */
        /* <DEDUP_REMOVED lines=9> */
.L_x_108:
[----:B------:R-:W-:Y:S05]  /*b570*/  BSYNC B2 ;  /* 0x0000000000027941 */ /* 0x000fea0003800000 */
.L_x_107:
        /* <DEDUP_REMOVED lines=9> */
.L_x_109:
        /* <DEDUP_REMOVED lines=15> */
.L_x_110:
        /* <DEDUP_REMOVED lines=15> */
.L_x_111:
        /* <DEDUP_REMOVED lines=15> */
.L_x_112:
        /* <DEDUP_REMOVED lines=10> */
.L_x_98:
[----:B------:R-:W-:Y:S05]  /*b980*/  BSYNC B1 ;  /* 0x0000000000017941 */ /* 0x000fea0003800000 */
.L_x_97:
[----:B------:R-:W-:Y:S01]  /*b990*/  VIADD R7, R7, 0x1 ;  /* 0x0000000107077836 */ /* 0x000fe20000000000 */
[C---:B------:R-:W-:Y:S01]  /*b9a0*/  ISETP.GT.AND P1, PT, R0.reuse, 0x1, PT ;  /* 0x000000010000780c */ /* 0x040fe20003f24270 */
[----:B------:R-:W-:-:S03]  /*b9b0*/  VIADD R0, R0, 0xfffffffe ;  /* 0xfffffffe00007836 */ /* 0x000fc60000000000 */
[----:B------:R-:W-:-:S04]  /*b9c0*/  ISETP.NE.AND P0, PT, R7, 0x2, PT ;  /* 0x000000020700780c */ /* 0x000fc80003f05270 */
[----:B------:R-:W-:Y:S02]  /*b9d0*/  SEL R3, RZ, 0x1, P0 ;  /* 0x00000001ff037807 */ /* 0x000fe40000000000 */
[----:B------:R-:W-:Y:S02]  /*b9e0*/  SEL R18, R7, RZ, P0 ;  /* 0x000000ff07127207 */ /* 0x000fe40000000000 */
[----:B------:R-:W-:-:S05]  /*b9f0*/  LOP3.LUT R2, R6, R3, RZ, 0x3c, !PT ;  /* 0x0000000306027212 */ /* 0x000fca00078e3cff */
[----:B------:R2:W-:Y:S01]  /*ba00*/  STL [R1], R2 ;  /* 0x0000000201007387 */ /* 0x0005e20000100800 */
[----:B------:R-:W-:Y:S05]  /*ba10*/  @P1 BRA `(.L_x_113) ;  /* 0xffffffec00181947 */ /* 0x000fea000383ffff */
.L_x_80:
[----:B------:R-:W-:Y:S05]  /*ba20*/  BSYNC B0 ;  /* 0x0000000000007941 */ /* 0x000fea0003800000 */
.L_x_62:
[----:B--2---:R-:W2:Y:S01]  /*ba30*/  LDL.LU R2, [R1+0x24] ;  /* 0x0000240001027983 */ /* 0x004ea20000300800 */
[----:B------:R-:W-:-:S03]  /*ba40*/  ULDC UR4, c[0x0][0xc34] ;  /* 0x00030d0000047ab9 */ /* 0x000fc60000000800 */
[----:B------:R-:W3:Y:S01]  /*ba50*/  LDL.LU R0, [R1+0x30] ;  /* 0x0000300001007983 */ /* 0x000ee20000300800 */
[----:B--2---:R-:W-:Y:S02]  /*ba60*/  VIADD R2, R2, UR38 ;  /* 0x0000002602027c36 */ /* 0x004fe40008000000 */
[----:B---3--:R-:W-:-:S03]  /*ba70*/  VIADD R0, R0, 0x1 ;  /* 0x0000000100007836 */ /* 0x008fc60000000000 */
[----:B------:R2:W-:Y:S01]  /*ba80*/  STL [R1+0x24], R2 ;  /* 0x0000240201007387 */ /* 0x0005e20000100800 */
[----:B------:R-:W-:-:S03]  /*ba90*/  ISETP.GE.AND P0, PT, R2, UR4, PT ;  /* 0x0000000402007c0c */ /* 0x000fc6000bf06270 */
[----:B------:R2:W-:Y:S10]  /*baa0*/  STL [R1+0x30], R0 ;  /* 0x0000300001007387 */ /* 0x0005f40000100800 */
[----:B--2---:R-:W-:Y:S05]  /*bab0*/  @!P0 BRA `(.L_x_114) ;  /* 0xffffffc400288947 */ /* 0x004fea000383ffff */
[----:B------:R-:W-:-:S07]  /*bac0*/  LOP3.LUT R2, R0, 0x1, RZ, 0xc, !PT ;  /* 0x0000000100027812 */ /* 0x000fce00078e0cff */
.L_x_38:
[----:B0-----:R-:W0:Y:S01]  /*bad0*/  S2R R3, SR_CgaCtaId ;  /* 0x0000000000037919 */ /* 0x001e220000008800 */
[----:B------:R-:W-:Y:S01]  /*bae0*/  MOV R0, 0x400 ;  /* 0x0000040000007802 */ /* 0x000fe20000000f00 */
[----:B------:R-:W-:Y:S03]  /*baf0*/  BSSY B0, `(.L_x_115) ;  /* 0x0000005000007945 */ /* 0x000fe60003800000 */
[----:B0-----:R-:W-:Y:S02]  /*bb00*/  LEA R0, R3, R0, 0x18 ;  /* 0x0000000003007211 */ /* 0x001fe400078ec0ff */
[----:B------:R-:W-:-:S04]  /*bb10*/  SHF.L.U32 R3, R2, 0x1f, RZ ;  /* 0x0000001f02037819 */ /* 0x000fc800000006ff */
[----:B------:R-:W0:Y:S02]  /*bb20*/  SYNCS.PHASECHK.TRANS64.TRYWAIT P0, [R0+URZ+0x22820], R3 ;  /* 0x02282003000075a7 */ /* 0x000e24000800017f */
[----:B0-----:R-:W-:Y:S05]  /*bb30*/  @!P0 BRA `(.L_x_116) ;  /* 0x0000001000f48947 */ /* 0x001fea0003800000 */
.L_x_160:
[----:B------:R-:W-:Y:S05]  /*bb40*/  BSYNC B0 ;  /* 0x0000000000007941 */ /* 0x000fea0003800000 */
.L_x_115:
[----:B------:R-:W-:-:S03]  /*bb50*/  UMOV UR4, 0xffffffff ;  /* 0xffffffff00047882 */ /* 0x000fc60000000000 */
[----:B------:R-:W-:Y:S05]  /*bb60*/  BRA.DIV UR4, `(.L_x_117) ;  /* 0x0000001204fc7947 */ /* 0x000fea000b800000 */
[----:B------:R-:W2:Y:S02]  /*bb70*/  S2R R2, SR_TID.X ;  /* 0x0000000000027919 */ /* 0x000ea40000002100 */
[----:B--2---:R-:W-:-:S04]  /*bb80*/  SHF.R.U32.HI R2, RZ, 0x5, R2 ;  /* 0x00000005ff027819 */ /* 0x004fc80000011602 */
[----:B------:R-:W-:-:S05]  /*bb90*/  LOP3.LUT R2, R2, 0x3, RZ, 0xc0, !PT ;  /* 0x0000000302027812 */ /* 0x000fca00078ec0ff */
[----:B------:R2:W3:Y:S02]  /*bba0*/  SHFL.IDX PT, R14, R2, RZ, 0x1f ;  /* 0x00001fff020e7589 */ /* 0x0004e400000e0000 */
.L_x_163:
[----:B---3--:R-:W-:Y:S01]  /*bbb0*/  ISETP.NE.AND P0, PT, R14, RZ, PT ;  /* 0x000000ff0e00720c */ /* 0x008fe20003f05270 */
[----:B------:R-:W-:-:S12]  /*bbc0*/  BSSY B0, `(.L_x_118) ;  /* 0x0000025000007945 */ /* 0x000fd80003800000 */
[----:B------:R-:W-:Y:S05]  /*bbd0*/  @P0 BRA `(.L_x_119) ;  /* 0x00000000008c0947 */ /* 0x000fea0003800000 */
[----:B------:R-:W-:-:S03]  /*bbe0*/  UMOV UR4, 0xffffffff ;  /* 0xffffffff00047882 */ /* 0x000fc60000000000 */
[----:B------:R-:W-:Y:S05]  /*bbf0*/  BRA.DIV UR4, `(.L_x_120) ;  /* 0x00000016040c7947 */ /* 0x000fea000b800000 */
[----:B------:R-:W-:-:S13]  /*bc00*/  ELECT P6, URZ, PT ;  /* 0x00000000003f782f */ /* 0x000fda00038c0000 */
.L_x_166:
[----:B------:R-:W-:Y:S05]  /*bc10*/  @!P6 BRA `(.L_x_119) ;  /* 0x00000000007ce947 */ /* 0x000fea0003800000 */
[----:B------:R-:W-:-:S06]  /*bc20*/  ULOP3.LUT UR4, UR37, 0x2, URZ, 0xfc, !UPT ;  /* 0x0000000225047892 */ /* 0x000fcc000f8efc3f */
[----:B--2---:R-:W-:-:S05]  /*bc30*/  IMAD.U32 R2, RZ, RZ, UR4 ;  /* 0x00000004ff027e24 */ /* 0x004fca000f8e00ff */
[----:B------:R-:W-:-:S13]  /*bc40*/  ISETP.NE.AND P2, PT, R2, 0x3, PT ;  /* 0x000000030200780c */ /* 0x000fda0003f45270 */
[----:B------:R-:W-:Y:S05]  /*bc50*/  @!P2 BRA `(.L_x_121) ;  /* 0x000000000004a947 */ /* 0x000fea0003800000 */
[----:B------:R-:W-:Y:S01]  /*bc60*/  BPT.TRAP 0x1 ;  /* 0x000000040000795c */ /* 0x000fe20000300000 */
.L_x_121:
[----:B------:R-:W1:Y:S01]  /*bc70*/  LDL.LU R7, [R1] ;  /* 0x0000000001077983 */ /* 0x000e620000300800 */
[----:B0-----:R-:W-:Y:S02]  /*bc80*/  VIADD R3, R0, 0x22840 ;  /* 0x0002284000037836 */ /* 0x001fe40000000000 */
[C---:B------:R-:W-:Y:S02]  /*bc90*/  VIADD R2, R18.reuse, 0x1 ;  /* 0x0000000112027836 */ /* 0x040fe40000000000 */
[----:B------:R-:W-:-:S03]  /*bca0*/  IMAD R6, R18, 0x8, R3 ;  /* 0x0000000812067824 */ /* 0x000fc600078e0203 */
[----:B------:R-:W-:-:S04]  /*bcb0*/  ISETP.NE.AND P1, PT, R2, 0x2, PT ;  /* 0x000000020200780c */ /* 0x000fc80003f25270 */
[----:B------:R-:W-:Y:S02]  /*bcc0*/  SEL R4, RZ, 0x1, P1 ;  /* 0x00000001ff047807 */ /* 0x000fe40000800000 */
[C---:B-1----:R-:W-:Y:S02]  /*bcd0*/  SHF.L.U32 R5, R7.reuse, 0x1f, RZ ;  /* 0x0000001f07057819 */ /* 0x042fe400000006ff */
[----:B------:R-:W-:Y:S02]  /*bce0*/  LOP3.LUT R7, R7, R4, RZ, 0x3c, !PT ;  /* 0x0000000407077212 */ /* 0x000fe400078e3cff */
[----:B------:R-:W0:Y:S01]  /*bcf0*/  SYNCS.PHASECHK.TRANS64.TRYWAIT P0, [R6+URZ], R5 ;  /* 0x00000005060075a7 */ /* 0x000e22000800017f */
[----:B------:R-:W-:Y:S02]  /*bd00*/  SEL R4, R2, RZ, P1 ;  /* 0x000000ff02047207 */ /* 0x000fe40000800000 */
[----:B------:R-:W-:-:S03]  /*bd10*/  SHF.L.U32 R2, R7, 0x1f, RZ ;  /* 0x0000001f07027819 */ /* 0x000fc600000006ff */
[----:B------:R-:W-:Y:S01]  /*bd20*/  IMAD R3, R4, 0x8, R3 ;  /* 0x0000000804037824 */ /* 0x000fe200078e0203 */
[----:B0-----:R-:W-:Y:S06]  /*bd30*/  @!P0 BRA `(.L_x_122) ;  /* 0x0000001000dc8947 */ /* 0x001fec0003800000 */
.L_x_167:
[----:B------:R-:W1:Y:S02]  /*bd40*/  SYNCS.PHASECHK.TRANS64.TRYWAIT P0, [R3+URZ], R2 ;  /* 0x00000002030075a7 */ /* 0x000e64000800017f */
[----:B-1----:R-:W-:Y:S05]  /*bd50*/  @!P0 BRA `(.L_x_123) ;  /* 0x0000001000e88947 */ /* 0x002fea0003800000 */
.L_x_168:
[----:B------:R-:W-:Y:S05]  /*bd60*/  @!P2 BRA `(.L_x_124) ;  /* 0x000000000004a947 */ /* 0x000fea0003800000 */
[----:B------:R-:W-:Y:S01]  /*bd70*/  BPT.TRAP 0x1 ;  /* 0x000000040000795c */ /* 0x000fe20000300000 */
.L_x_124:
[----:B-1----:R-:W-:-:S04]  /*bd80*/  VIADD R3, R0, 0x22860 ;  /* 0x0002286000037836 */ /* 0x002fc80000000000 */
[----:B------:R-:W-:-:S04]  /*bd90*/  IMAD R18, R18, 0x8, R3 ;  /* 0x0000000812127824 */ /* 0x000fc800078e0203 */
[----:B------:R-:W1:Y:S02]  /*bda0*/  SYNCS.PHASECHK.TRANS64.TRYWAIT P0, [R18+URZ], R5 ;  /* 0x00000005120075a7 */ /* 0x000e64000800017f */
[----:B-1----:R-:W-:Y:S05]  /*bdb0*/  @!P0 BRA `(.L_x_125) ;  /* 0x0000001000e48947 */ /* 0x002fea0003800000 */
.L_x_169:
[----:B------:R-:W-:-:S07]  /*bdc0*/  IMAD R3, R4, 0x8, R3 ;  /* 0x0000000804037824 */ /* 0x000fce00078e0203 */
.L_x_126:
[----:B--2---:R2:W3:Y:S02]  /*bdd0*/  SYNCS.PHASECHK.TRANS64.TRYWAIT P0, [R3+URZ], R2 ;  /* 0x00000002030075a7 */ /* 0x0044e4000800017f */
[----:B---3--:R-:W-:Y:S05]  /*bde0*/  @!P0 NANOSLEEP.SYNCS 0x989680 ;  /* 0x009896800000895d */ /* 0x008fea0003900000 */
[----:B------:R-:W3:Y:S02]  /*bdf0*/  @!P0 SYNCS.PHASECHK.TRANS64 P0, [R3+URZ], R2 ;  /* 0x00000002030085a7 */ /* 0x000ee4000800007f */
[----:B---3--:R-:W-:Y:S05]  /*be00*/  @!P0 BRA `(.L_x_126) ;  /* 0xfffffffc00f08947 */ /* 0x008fea000383ffff */
.L_x_119:
[----:B------:R-:W-:Y:S05]  /*be10*/  BSYNC B0 ;  /* 0x0000000000007941 */ /* 0x000fea0003800000 */
.L_x_118:
[----:B------:R-:W-:Y:S05]  /*be20*/  EXIT ;  /* 0x000000000000794d */ /* 0x000fea0003800000 */
.L_x_10:
[----:B0-----:R-:W-:-:S04]  /*be30*/  IMAD.U32 R3, RZ, RZ, UR45 ;  /* 0x0000002dff037e24 */ /* 0x001fc8000f8e00ff */
[----:B------:R0:W1:Y:S03]  /*be40*/  SYNCS.PHASECHK.TRANS64.TRYWAIT P0, [R3+URZ+0x22800], R0 ;  /* 0x02280000030075a7 */ /* 0x000066000800017f */
[----:B-1----:R-:W-:Y:S05]  /*be50*/  @!P0 NANOSLEEP.SYNCS 0x989680 ;  /* 0x009896800000895d */ /* 0x002fea0003900000 */
[----:B------:R-:W1:Y:S02]  /*be60*/  @!P0 SYNCS.PHASECHK.TRANS64 P0, [R3+URZ+0x22800], R0 ;  /* 0x02280000030085a7 */ /* 0x000e64000800007f */
[----:B-1----:R-:W-:Y:S05]  /*be70*/  @!P0 BRA `(.L_x_10) ;  /* 0xfffffffc00ec8947 */ /* 0x002fea000383ffff */
[----:B------:R-:W-:Y:S05]  /*be80*/  BRA `(.L_x_127) ;  /* 0xffffff5000c47947 */ /* 0x000fea000383ffff */
.L_x_14:
[----:B-1----:R-:W-:-:S04]  /*be90*/  IMAD.U32 R3, RZ, RZ, UR21 ;  /* 0x00000015ff037e24 */ /* 0x002fc8000f8e00ff */
[----:B------:R1:W2:Y:S03]  /*bea0*/  SYNCS.PHASECHK.TRANS64.TRYWAIT P1, [R3+URZ+0x22830], R8 ;  /* 0x02283008030075a7 */ /* 0x0002a6000802017f */
[----:B--2---:R-:W-:Y:S05]  /*beb0*/  @!P1 NANOSLEEP.SYNCS 0x989680 ;  /* 0x009896800000995d */ /* 0x004fea0003900000 */
[----:B------:R-:W2:Y:S02]  /*bec0*/  @!P1 SYNCS.PHASECHK.TRANS64 P1, [R3+URZ+0x22830], R8 ;  /* 0x02283008030095a7 */ /* 0x000ea4000802007f */
[----:B--2---:R-:W-:Y:S05]  /*bed0*/  @!P1 BRA `(.L_x_14) ;  /* 0xfffffffc00ec9947 */ /* 0x004fea000383ffff */
[----:B------:R-:W-:Y:S05]  /*bee0*/  BRA `(.L_x_13) ;  /* 0xffffff5000e87947 */ /* 0x000fea000383ffff */
.L_x_18:
[----:B-1----:R1:W2:Y:S02]  /*bef0*/  SYNCS.PHASECHK.TRANS64.TRYWAIT P2, [R9+URZ+0x22850], R8 ;  /* 0x02285008090075a7 */ /* 0x0022a4000804017f */
[----:B--2---:R-:W-:Y:S05]  /*bf00*/  @!P2 NANOSLEEP.SYNCS 0x989680 ;  /* 0x009896800000a95d */ /* 0x004fea0003900000 */
[----:B------:R-:W2:Y:S02]  /*bf10*/  @!P2 SYNCS.PHASECHK.TRANS64 P2, [R9+URZ+0x22850], R8 ;  /* 0x022850080900a5a7 */ /* 0x000ea4000804007f */
[----:B--2---:R-:W-:Y:S05]  /*bf20*/  @!P2 BRA `(.L_x_18) ;  /* 0xfffffffc00f0a947 */ /* 0x004fea000383ffff */
[----:B------:R-:W-:Y:S05]  /*bf30*/  BRA `(.L_x_17) ;  /* 0xffffff6c00e87947 */ /* 0x000fea000383ffff */
.L_x_23:
[----:B-1----:R-:W-:Y:S02]  /*bf40*/  IMAD.U32 R0, RZ, RZ, UR23 ;  /* 0x00000017ff007e24 */ /* 0x002fe4000f8e00ff */
[----:B------:R-:W-:-:S04]  /*bf50*/  IMAD.U32 R9, RZ, RZ, UR25 ;  /* 0x00000019ff097e24 */ /* 0x000fc8000f8e00ff */
[----:B------:R1:W2:Y:S03]  /*bf60*/  SYNCS.PHASECHK.TRANS64.TRYWAIT P3, [R0+URZ+0x22830], R9 ;  /* 0x02283009000075a7 */ /* 0x0002a6000806017f */
[----:B--2---:R-:W-:Y:S05]  /*bf70*/  @!P3 NANOSLEEP.SYNCS 0x989680 ;  /* 0x009896800000b95d */ /* 0x004fea0003900000 */
[----:B------:R-:W2:Y:S02]  /*bf80*/  @!P3 SYNCS.PHASECHK.TRANS64 P3, [R0+URZ+0x22830], R9 ;  /* 0x022830090000b5a7 */ /* 0x000ea4000806007f */
[----:B--2---:R-:W-:Y:S05]  /*bf90*/  @!P3 BRA `(.L_x_23) ;  /* 0xfffffffc00e8b947 */ /* 0x004fea000383ffff */
[----:B------:R-:W-:Y:S05]  /*bfa0*/  BRA `(.L_x_22) ;  /* 0xffffff7400007947 */ /* 0x000fea000383ffff */
.L_x_27:
[----:B0-----:R-:W-:-:S04]  /*bfb0*/  IMAD.U32 R8, RZ, RZ, UR25 ;  /* 0x00000019ff087e24 */ /* 0x001fc8000f8e00ff */
[----:B------:R0:W1:Y:S03]  /*bfc0*/  SYNCS.PHASECHK.TRANS64.TRYWAIT P3, [R195+URZ+0x22850], R8 ;  /* 0x02285008c30075a7 */ /* 0x000066000806017f */
[----:B-1----:R-:W-:Y:S05]  /*bfd0*/  @!P3 NANOSLEEP.SYNCS 0x989680 ;  /* 0x009896800000b95d */ /* 0x002fea0003900000 */
[----:B------:R-:W1:Y:S02]  /*bfe0*/  @!P3 SYNCS.PHASECHK.TRANS64 P3, [R195+URZ+0x22850], R8 ;  /* 0x02285008c300b5a7 */ /* 0x000e64000806007f */
[----:B-1----:R-:W-:Y:S05]  /*bff0*/  @!P3 BRA `(.L_x_27) ;  /* 0xfffffffc00ecb947 */ /* 0x002fea000383ffff */
[----:B------:R-:W-:Y:S05]  /*c000*/  BRA `(.L_x_26) ;  /* 0xffffff9000a47947 */ /* 0x000fea000383ffff */
.L_x_42:
[----:B0-----:R-:W0:Y:S01]  /*c010*/  S2R R0, SR_TID.X ;  /* 0x0000000000007919 */ /* 0x001e220000002100 */
[----:B------:R-:W-:Y:S01]  /*c020*/  BSSY B0, `(.L_x_128) ;  /* 0x000000a000007945 */ /* 0x000fe20003800000 */
[----:B------:R-:W-:Y:S02]  /*c030*/  IMAD.MOV.U32 R12, RZ, RZ, RZ ;  /* 0x000000ffff0c7224 */ /* 0x000fe400078e00ff */
[----:B------:R-:W-:Y:S02]  /*c040*/  IMAD.MOV.U32 R11, RZ, RZ, 0x1f ;  /* 0x0000001fff0b7424 */ /* 0x000fe400078e00ff */
[----:B------:R-:W-:Y:S01]  /*c050*/  IMAD.MOV.U32 R15, RZ, RZ, -0x1 ;  /* 0xffffffffff0f7424 */ /* 0x000fe200078e00ff */
[----:B0-----:R-:W-:-:S04]  /*c060*/  SHF.R.U32.HI R0, RZ, 0x5, R0 ;  /* 0x00000005ff007819 */ /* 0x001fc80000011600 */
[----:B------:R-:W-:-:S05]  /*c070*/  LOP3.LUT R0, R0, 0x3, RZ, 0xc0, !PT ;  /* 0x0000000300007812 */ /* 0x000fca00078ec0ff */
[----:B------:R-:W-:-:S07]  /*c080*/  IMAD.MOV.U32 R13, RZ, RZ, R0 ;  /* 0x000000ffff0d7224 */ /* 0x000fce00078e0000 */
[----:B------:R-:W-:Y:S05]  /*c090*/  WARPSYNC.COLLECTIVE R15, `(.L_x_129) ;  /* 0x000000000f087348 */ /* 0x000fea0003c00000 */
[----:B------:R0:W1:Y:S02]  /*c0a0*/  SHFL.IDX P6, R14, R13, R12, R11 ;  /* 0x0000000c0d0e7389 */ /* 0x00006400000c000b */
[----:B01----:R-:W-:Y:S01]  /*c0b0*/  ENDCOLLECTIVE ;  /* 0x000000000000791b */ /* 0x003fe20003800000 */
.L_x_129:
[----:B------:R-:W-:Y:S05]  /*c0c0*/  BSYNC B0 ;  /* 0x0000000000007941 */ /* 0x000fea0003800000 */
.L_x_128:
[----:B------:R-:W-:Y:S05]  /*c0d0*/  BRA `(.L_x_130) ;  /* 0xffffffc400547947 */ /* 0x000fea000383ffff */
.L_x_44:
[----:B------:R-:W-:Y:S01]  /*c0e0*/  BSSY B0, `(.L_x_131) ;  /* 0x0000006000007945 */ /* 0x000fe20003800000 */
[----:B------:R-:W-:-:S07]  /*c0f0*/  IMAD.MOV.U32 R15, RZ, RZ, -0x1 ;  /* 0xffffffffff0f7424 */ /* 0x000fce00078e00ff */
[----:B0-----:R-:W-:Y:S05]  /*c100*/  WARPSYNC.COLLECTIVE R15, `(.L_x_132) ;  /* 0x000000000f0c7348 */ /* 0x001fea0003c00000 */
[----:B------:R-:W-:Y:S02]  /*c110*/  ELECT P6, UR62, PT ;  /* 0x00000000003e782f */ /* 0x000fe400038c0000 */
[----:B------:R-:W-:Y:S01]  /*c120*/  MOV R14, UR62 ;  /* 0x0000003e000e7c02 */ /* 0x000fe20008000f00 */
[----:B0-----:R-:W-:Y:S10]  /*c130*/  ENDCOLLECTIVE ;  /* 0x000000000000791b */ /* 0x001ff40003800000 */
.L_x_132:
[----:B------:R-:W-:Y:S05]  /*c140*/  BSYNC B0 ;  /* 0x0000000000007941 */ /* 0x000fea0003800000 */
.L_x_131:
[----:B------:R-:W-:Y:S05]  /*c150*/  BRA `(.L_x_133) ;  /* 0xffffffc400547947 */ /* 0x000fea000383ffff */
.L_x_46:
[----:B0-----:R0:W2:Y:S02]  /*c160*/  SYNCS.PHASECHK.TRANS64.TRYWAIT P0, [R0+URZ+0x22840], R2 ;  /* 0x02284002000075a7 */ /* 0x0010a4000800017f */
[----:B--2---:R-:W-:Y:S05]  /*c170*/  @!P0 NANOSLEEP.SYNCS 0x989680 ;  /* 0x009896800000895d */ /* 0x004fea0003900000 */
[----:B------:R-:W2:Y:S02]  /*c180*/  @!P0 SYNCS.PHASECHK.TRANS64 P0, [R0+URZ+0x22840], R2 ;  /* 0x02284002000085a7 */ /* 0x000ea4000800007f */
[----:B--2---:R-:W-:Y:S05]  /*c190*/  @!P0 BRA `(.L_x_46) ;  /* 0xfffffffc00f08947 */ /* 0x004fea000383ffff */
[----:B------:R-:W-:Y:S05]  /*c1a0*/  BRA `(.L_x_134) ;  /* 0xffffffc400b07947 */ /* 0x000fea000383ffff */
.L_x_49:
[----:B------:R-:W-:Y:S01]  /*c1b0*/  IMAD.MOV.U32 R13, RZ, RZ, R2 ;  /* 0x000000ffff0d7224 */ /* 0x000fe200078e0002 */
[----:B------:R-:W0:Y:S01]  /*c1c0*/  S2R R7, SR_TID.X ;  /* 0x0000000000077919 */ /* 0x000e220000002100 */
[----:B------:R-:W-:Y:S02]  /*c1d0*/  IMAD.MOV.U32 R12, RZ, RZ, RZ ;  /* 0x000000ffff0c7224 */ /* 0x000fe400078e00ff */
[----:B------:R-:W-:Y:S02]  /*c1e0*/  IMAD.MOV.U32 R11, RZ, RZ, 0x181f ;  /* 0x0000181fff0b7424 */ /* 0x000fe400078e00ff */
[----:B------:R-:W-:-:S07]  /*c1f0*/  IMAD.MOV.U32 R15, RZ, RZ, -0x1 ;  /* 0xffffffffff0f7424 */ /* 0x000fce00078e00ff */
[----:B0----5:R-:W-:Y:S05]  /*c200*/  WARPSYNC.COLLECTIVE R15, `(.L_x_135) ;  /* 0x000000000f087348 */ /* 0x021fea0003c00000 */
[----:B------:R1:W2:Y:S02]  /*c210*/  SHFL.IDX P6, R14, R13, R12, R11 ;  /* 0x0000000c0d0e7389 */ /* 0x0002a400000c000b */
[----:B012--5:R-:W-:Y:S01]  /*c220*/  ENDCOLLECTIVE ;  /* 0x000000000000791b */ /* 0x027fe20003800000 */
.L_x_135:
[----:B------:R-:W-:Y:S01]  /*c230*/  IMAD.MOV.U32 R13, RZ, RZ, R0 ;  /* 0x000000ffff0d7224 */ /* 0x000fe200078e0000 */
[----:B------:R-:W-:Y:S01]  /*c240*/  LOP3.LUT R7, R7, 0x7f, RZ, 0xc0, !PT ;  /* 0x0000007f07077812 */ /* 0x000fe200078ec0ff */
[----:B------:R-:W-:-:S07]  /*c250*/  IMAD.MOV.U32 R6, RZ, RZ, R14 ;  /* 0x000000ffff067224 */ /* 0x000fce00078e000e */
[----:B------:R-:W-:Y:S05]  /*c260*/  WARPSYNC.COLLECTIVE R15, `(.L_x_136) ;  /* 0x000000000f087348 */ /* 0x000fea0003c00000 */
[----:B------:R0:W1:Y:S02]  /*c270*/  SHFL.IDX P6, R14, R13, R12, R11 ;  /* 0x0000000c0d0e7389 */ /* 0x00006400000c000b */
[----:B01----:R-:W-:Y:S01]  /*c280*/  ENDCOLLECTIVE ;  /* 0x000000000000791b */ /* 0x003fe20003800000 */
.L_x_136:
[----:B------:R-:W-:Y:S01]  /*c290*/  ULDC UR4, c[0x0][0x288] ;  /* 0x0000a20000047ab9 */ /* 0x000fe20000000800 */
[----:B------:R-:W-:Y:S01]  /*c2a0*/  SHF.R.U32.HI R5, RZ, 0x3, R7 ;  /* 0x00000003ff057819 */ /* 0x000fe20000011607 */
[----:B------:R-:W-:-:S04]  /*c2b0*/  IMAD R3, R8, UR4, RZ ;  /* 0x0000000408037c24 */ /* 0x000fc8000f8e02ff */
[----:B------:R-:W-:-:S04]  /*c2c0*/  IMAD.IADD R4, R5, 0x1, R4 ;  /* 0x0000000105047824 */ /* 0x000fc800078e0204 */
[C---:B------:R-:W-:Y:S01]  /*c2d0*/  VIADD R5, R4.reuse, 0x10 ;  /* 0x0000001004057836 */ /* 0x040fe20000000000 */
[-C--:B------:R-:W-:Y:S01]  /*c2e0*/  ISETP.GE.AND P1, PT, R4, R3.reuse, PT ;  /* 0x000000030400720c */ /* 0x080fe20003f26270 */
[----:B------:R-:W-:Y:S02]  /*c2f0*/  IMAD.MOV.U32 R13, RZ, RZ, R2 ;  /* 0x000000ffff0d7224 */ /* 0x000fe400078e0002 */
[----:B------:R-:W-:Y:S01]  /*c300*/  IMAD.MOV.U32 R12, RZ, RZ, 0x1 ;  /* 0x00000001ff0c7424 */ /* 0x000fe200078e00ff */
[----:B------:R-:W-:Y:S01]  /*c310*/  ISETP.GE.AND P2, PT, R5, R3, PT ;  /* 0x000000030500720c */ /* 0x000fe20003f46270 */
[----:B------:R-:W-:-:S12]  /*c320*/  IMAD.MOV.U32 R7, RZ, RZ, R14 ;  /* 0x000000ffff077224 */ /* 0x000fd800078e000e */
[----:B------:R-:W-:Y:S05]  /*c330*/  WARPSYNC.COLLECTIVE R15, `(.L_x_137) ;  /* 0x000000000f087348 */ /* 0x000fea0003c00000 */
[----:B------:R0:W1:Y:S02]  /*c340*/  SHFL.IDX P6, R14, R13, R12, R11 ;  /* 0x0000000c0d0e7389 */ /* 0x00006400000c000b */
[----:B01----:R-:W-:Y:S01]  /*c350*/  ENDCOLLECTIVE ;  /* 0x000000000000791b */ /* 0x003fe20003800000 */
.L_x_137:
[----:B------:R-:W-:-:S05]  /*c360*/  @!P1 LEA R7, P3, R10, R7, 0x1 ;  /* 0x000000070a079211 */ /* 0x000fca00078608ff */
[----:B------:R-:W-:-:S05]  /*c370*/  @!P1 IMAD.X R6, RZ, RZ, R6, P3 ;  /* 0x000000ffff069224 */ /* 0x000fca00018e0606 */
[----:B------:R-:W-:Y:S01]  /*c380*/  @!P1 LOP3.LUT R7, R7, R6, RZ, 0x3c, !PT ;  /* 0x0000000607079212 */ /* 0x000fe200078e3cff */
[----:B------:R-:W-:-:S03]  /*c390*/  IMAD.MOV.U32 R13, RZ, RZ, R0 ;  /* 0x000000ffff0d7224 */ /* 0x000fc600078e0000 */
[----:B------:R-:W-:-:S04]  /*c3a0*/  @!P1 LOP3.LUT R6, R7, R6, RZ, 0x3c, !PT ;  /* 0x0000000607069212 */ /* 0x000fc800078e3cff */
[----:B------:R-:W-:Y:S01]  /*c3b0*/  @!P1 LOP3.LUT R7, R7, R6, RZ, 0x3c, !PT ;  /* 0x0000000607079212 */ /* 0x000fe200078e3cff */
[----:B------:R-:W-:-:S07]  /*c3c0*/  IMAD.MOV.U32 R8, RZ, RZ, R14 ;  /* 0x000000ffff087224 */ /* 0x000fce00078e000e */
[----:B------:R-:W-:Y:S05]  /*c3d0*/  WARPSYNC.COLLECTIVE R15, `(.L_x_138) ;  /* 0x000000000f087348 */ /* 0x000fea0003c00000 */
[----:B------:R0:W1:Y:S02]  /*c3e0*/  SHFL.IDX P6, R14, R13, R12, R11 ;  /* 0x0000000c0d0e7389 */ /* 0x00006400000c000b */
[----:B01----:R-:W-:Y:S01]  /*c3f0*/  ENDCOLLECTIVE ;  /* 0x000000000000791b */ /* 0x003fe20003800000 */
.L_x_138:
[----:B------:R-:W-:Y:S01]  /*c400*/  @!PT LDS RZ, [RZ] ;  /* 0x00000000fffff984 */ /* 0x000fe20000000800 */
[----:B------:R-:W-:Y:S01]  /*c410*/  @!PT LDS RZ, [RZ] ;  /* 0x00000000fffff984 */ /* 0x000fe20000000800 */
[----:B------:R-:W-:Y:S01]  /*c420*/  @!PT LDS RZ, [RZ] ;  /* 0x00000000fffff984 */ /* 0x000fe20000000800 */
[----:B------:R0:W-:Y:S01]  /*c430*/  @!P1 LDGSTS.E.BYPASS.LTC128B.128 [R9+0x18400], desc[UR42][R6.64], !P0 ;  /* 0x1840000006099fae */ /* 0x0001e2000c101d6a */
[----:B------:R-:W-:Y:S02]  /*c440*/  IMAD.MOV.U32 R13, RZ, RZ, R2 ;  /* 0x000000ffff0d7224 */ /* 0x000fe400078e0002 */
[----:B------:R-:W-:Y:S02]  /*c450*/  IMAD.MOV.U32 R12, RZ, RZ, 0x2 ;  /* 0x00000002ff0c7424 */ /* 0x000fe400078e00ff */
[----:B------:R-:W-:-:S07]  /*c460*/  IMAD.MOV.U32 R5, RZ, RZ, R14 ;  /* 0x000000ffff057224 */ /* 0x000fce00078e000e */
[----:B0-----:R-:W-:Y:S05]  /*c470*/  WARPSYNC.COLLECTIVE R15, `(.L_x_139) ;  /* 0x000000000f087348 */ /* 0x001fea0003c00000 */
[----:B------:R1:W2:Y:S02]  /*c480*/  SHFL.IDX P6, R14, R13, R12, R11 ;  /* 0x0000000c0d0e7389 */ /* 0x0002a400000c000b */
[----:B012---:R-:W-:Y:S01]  /*c490*/  ENDCOLLECTIVE ;  /* 0x000000000000791b */ /* 0x007fe20003800000 */
.L_x_139:
[----:B------:R-:W-:Y:S01]  /*c4a0*/  @!P2 LEA R7, P1, R10, R5, 0x1 ;  /* 0x000000050a07a211 */ /* 0x000fe200078208ff */
[----:B------:R-:W-:-:S04]  /*c4b0*/  VIADD R5, R4, 0x20 ;  /* 0x0000002004057836 */ /* 0x000fc80000000000 */
[----:B------:R-:W-:Y:S01]  /*c4c0*/  @!P2 IMAD.X R6, RZ, RZ, R8, P1 ;  /* 0x000000ffff06a224 */ /* 0x000fe200008e0608 */
[----:B------:R-:W-:Y:S01]  /*c4d0*/  ISETP.GE.AND P1, PT, R5, R3, PT ;  /* 0x000000030500720c */ /* 0x000fe20003f26270 */
[----:B------:R-:W-:-:S03]  /*c4e0*/  VIADD R5, R4, 0x30 ;  /* 0x0000003004057836 */ /* 0x000fc60000000000 */
[----:B------:R-:W-:Y:S01]  /*c4f0*/  @!P2 LOP3.LUT R7, R7, R6, RZ, 0x3c, !PT ;  /* 0x000000060707a212 */ /* 0x000fe200078e3cff */
[----:B------:R-:W-:-:S03]  /*c500*/  IMAD.MOV.U32 R13, RZ, RZ, R0 ;  /* 0x000000ffff0d7224 */ /* 0x000fc600078e0000 */
[----:B------:R-:W-:-:S04]  /*c510*/  @!P2 LOP3.LUT R6, R7, R6, RZ, 0x3c, !PT ;  /* 0x000000060706a212 */ /* 0x000fc800078e3cff */
[----:B------:R-:W-:-:S05]  /*c520*/  @!P2 LOP3.LUT R7, R7, R6, RZ, 0x3c, !PT ;  /* 0x000000060707a212 */ /* 0x000fca00078e3cff */
[----:B------:R-:W-:Y:S01]  /*c530*/  @!PT LDS RZ, [RZ] ;  /* 0x00000000fffff984 */ /* 0x000fe20000000800 */
[----:B------:R-:W-:Y:S01]  /*c540*/  @!PT LDS RZ, [RZ] ;  /* 0x00000000fffff984 */ /* 0x000fe20000000800 */
[----:B------:R-:W-:Y:S01]  /*c550*/  @!PT LDS RZ, [RZ] ;  /* 0x00000000fffff984 */ /* 0x000fe20000000800 */
[----:B------:R0:W-:Y:S02]  /*c560*/  @!P2 LDGSTS.E.BYPASS.LTC128B.128 [R9+0x18c00], desc[UR42][R6.64], !P0 ;  /* 0x18c000000609afae */ /* 0x0001e4000c101d6a */
[----:B0-----:R-:W-:-:S07]  /*c570*/  IMAD.MOV.U32 R6, RZ, RZ, R14 ;  /* 0x000000ffff067224 */ /* 0x001fce00078e000e */
[----:B------:R-:W-:Y:S05]  /*c580*/  WARPSYNC.COLLECTIVE R15, `(.L_x_140) ;  /* 0x000000000f087348 */ /* 0x000fea0003c00000 */
[----:B------:R0:W1:Y:S02]  /*c590*/  SHFL.IDX P6, R14, R13, R12, R11 ;  /* 0x0000000c0d0e7389 */ /* 0x00006400000c000b */
[----:B01----:R-:W-:Y:S01]  /*c5a0*/  ENDCOLLECTIVE ;  /* 0x000000000000791b */ /* 0x003fe20003800000 */
.L_x_140:
[----:B------:R-:W-:Y:S02]  /*c5b0*/  IMAD.MOV.U32 R13, RZ, RZ, R2 ;  /* 0x000000ffff0d7224 */ /* 0x000fe400078e0002 */
[----:B------:R-:W-:Y:S02]  /*c5c0*/  IMAD.MOV.U32 R12, RZ, RZ, 0x3 ;  /* 0x00000003ff0c7424 */ /* 0x000fe400078e00ff */
[----:B------:R-:W-:-:S07]  /*c5d0*/  IMAD.MOV.U32 R7, RZ, RZ, R14 ;  /* 0x000000ffff077224 */ /* 0x000fce00078e000e */
[----:B------:R-:W-:Y:S05]  /*c5e0*/  WARPSYNC.COLLECTIVE R15, `(.L_x_141) ;  /* 0x000000000f087348 */ /* 0x000fea0003c00000 */
[----:B------:R0:W1:Y:S02]  /*c5f0*/  SHFL.IDX P6, R14, R13, R12, R11 ;  /* 0x0000000c0d0e7389 */ /* 0x00006400000c000b */
[----:B01----:R-:W-:Y:S01]  /*c600*/  ENDCOLLECTIVE ;  /* 0x000000000000791b */ /* 0x003fe20003800000 */
.L_x_141:
[----:B------:R-:W-:-:S05]  /*c610*/  @!P1 LEA R7, P2, R10, R7, 0x1 ;  /* 0x000000070a079211 */ /* 0x000fca00078408ff */
[----:B------:R-:W-:-:S05]  /*c620*/  @!P1 IMAD.X R6, RZ, RZ, R6, P2 ;  /* 0x000000ffff069224 */ /* 0x000fca00010e0606 */
[----:B------:R-:W-:Y:S01]  /*c630*/  @!P1 LOP3.LUT R7, R7, R6, RZ, 0x3c, !PT ;  /* 0x0000000607079212 */ /* 0x000fe200078e3cff */
[----:B------:R-:W-:-:S03]  /*c640*/  IMAD.MOV.U32 R13, RZ, RZ, R0 ;  /* 0x000000ffff0d7224 */ /* 0x000fc600078e0000 */
[----:B------:R-:W-:-:S04]  /*c650*/  @!P1 LOP3.LUT R6, R7, R6, RZ, 0x3c, !PT ;  /* 0x0000000607069212 */ /* 0x000fc800078e3cff */
[----:B------:R-:W-:-:S05]  /*c660*/  @!P1 LOP3.LUT R7, R7, R6, RZ, 0x3c, !PT ;  /* 0x0000000607079212 */ /* 0x000fca00078e3cff */
[----:B------:R-:W-:Y:S01]  /*c670*/  @!PT LDS RZ, [RZ] ;  /* 0x00000000fffff984 */ /* 0x000fe20000000800 */
[----:B------:R-:W-:Y:S01]  /*c680*/  @!PT LDS RZ, [RZ] ;  /* 0x00000000fffff984 */ /* 0x000fe20000000800 */
[----:B------:R-:W-:Y:S01]  /*c690*/  @!PT LDS RZ, [RZ] ;  /* 0x00000000fffff984 */ /* 0x000fe20000000800 */
[----:B------:R0:W-:Y:S01]  /*c6a0*/  @!P1 LDGSTS.E.BYPASS.LTC128B.128 [R9+0x19400], desc[UR42][R6.64], !P0 ;  /* 0x1940000006099fae */ /* 0x0001e2000c101d6a */
[----:B------:R-:W-:Y:S01]  /*c6b0*/  ISETP.GE.AND P1, PT, R5, R3, PT ;  /* 0x000000030500720c */ /* 0x000fe20003f26270 */
[----:B------:R-:W-:Y:S02]  /*c6c0*/  VIADD R5, R4, 0x40 ;  /* 0x0000004004057836 */ /* 0x000fe40000000000 */
[----:B0-----:R-:W-:-:S10]  /*c6d0*/  IMAD.MOV.U32 R6, RZ, RZ, R14 ;  /* 0x000000ffff067224 */ /* 0x001fd400078e000e */
[----:B------:R-:W-:Y:S05]  /*c6e0*/  WARPSYNC.COLLECTIVE R15, `(.L_x_142) ;  /* 0x000000000f087348 */ /* 0x000fea0003c00000 */
[----:B------:R0:W1:Y:S02]  /*c6f0*/  SHFL.IDX P6, R14, R13, R12, R11 ;  /* 0x0000000c0d0e7389 */ /* 0x00006400000c000b */
[----:B01----:R-:W-:Y:S01]  /*c700*/  ENDCOLLECTIVE ;  /* 0x000000000000791b */ /* 0x003fe20003800000 */
.L_x_142:
[----:B------:R-:W-:Y:S02]  /*c710*/  IMAD.MOV.U32 R13, RZ, RZ, R2 ;  /* 0x000000ffff0d7224 */ /* 0x000fe400078e0002 */
[----:B------:R-:W-:Y:S02]  /*c720*/  IMAD.MOV.U32 R12, RZ, RZ, 0x4 ;  /* 0x00000004ff0c7424 */ /* 0x000fe400078e00ff */
[----:B------:R-:W-:-:S07]  /*c730*/  IMAD.MOV.U32 R7, RZ, RZ, R14 ;  /* 0x000000ffff077224 */ /* 0x000fce00078e000e */
[----:B------:R-:W-:Y:S05]  /*c740*/  WARPSYNC.COLLECTIVE R15, `(.L_x_143) ;  /* 0x000000000f087348 */ /* 0x000fea0003c00000 */
[----:B------:R0:W1:Y:S02]  /*c750*/  SHFL.IDX P6, R14, R13, R12, R11 ;  /* 0x0000000c0d0e7389 */ /* 0x00006400000c000b */
[----:B01----:R-:W-:Y:S01]  /*c760*/  ENDCOLLECTIVE ;  /* 0x000000000000791b */ /* 0x003fe20003800000 */
.L_x_143:
        /* <DEDUP_REMOVED lines=16> */
.L_x_144:
[----:B------:R-:W-:Y:S02]  /*c870*/  IMAD.MOV.U32 R13, RZ, RZ, R2 ;  /* 0x000000ffff0d7224 */ /* 0x000fe400078e0002 */
[----:B------:R-:W-:Y:S02]  /*c880*/  IMAD.MOV.U32 R12, RZ, RZ, 0x5 ;  /* 0x00000005ff0c7424 */ /* 0x000fe400078e00ff */
[----:B------:R-:W-:-:S07]  /*c890*/  IMAD.MOV.U32 R7, RZ, RZ, R14 ;  /* 0x000000ffff077224 */ /* 0x000fce00078e000e */
[----:B------:R-:W-:Y:S05]  /*c8a0*/  WARPSYNC.COLLECTIVE R15, `(.L_x_145) ;  /* 0x000000000f087348 */ /* 0x000fea0003c00000 */
[----:B------:R0:W1:Y:S02]  /*c8b0*/  SHFL.IDX P6, R14, R13, R12, R11 ;  /* 0x0000000c0d0e7389 */ /* 0x00006400000c000b */
[----:B01----:R-:W-:Y:S01]  /*c8c0*/  ENDCOLLECTIVE ;  /* 0x000000000000791b */ /* 0x003fe20003800000 */
.L_x_145:
        /* <DEDUP_REMOVED lines=16> */
.L_x_146:
[----:B------:R-:W-:Y:S02]  /*c9d0*/  IMAD.MOV.U32 R13, RZ, RZ, R2 ;  /* 0x000000ffff0d7224 */ /* 0x000fe400078e0002 */
[----:B------:R-:W-:Y:S02]  /*c9e0*/  IMAD.MOV.U32 R12, RZ, RZ, 0x6 ;  /* 0x00000006ff0c7424 */ /* 0x000fe400078e00ff */
[----:B------:R-:W-:-:S07]  /*c9f0*/  IMAD.MOV.U32 R7, RZ, RZ, R14 ;  /* 0x000000ffff077224 */ /* 0x000fce00078e000e */
[----:B------:R-:W-:Y:S05]  /*ca00*/  WARPSYNC.COLLECTIVE R15, `(.L_x_147) ;  /* 0x000000000f087348 */ /* 0x000fea0003c00000 */
[----:B------:R0:W1:Y:S02]  /*ca10*/  SHFL.IDX P6, R14, R13, R12, R11 ;  /* 0x0000000c0d0e7389 */ /* 0x00006400000c000b */
[----:B01----:R-:W-:Y:S01]  /*ca20*/  ENDCOLLECTIVE ;  /* 0x000000000000791b */ /* 0x003fe20003800000 */
.L_x_147:
        /* <DEDUP_REMOVED lines=11> */
[----:B0-----:R-:W-:-:S12]  /*cae0*/  IMAD.MOV.U32 R6, RZ, RZ, R14 ;  /* 0x000000ffff067224 */ /* 0x001fd800078e000e */
[----:B------:R-:W-:Y:S05]  /*caf0*/  WARPSYNC.COLLECTIVE R15, `(.L_x_148) ;  /* 0x000000000f087348 */ /* 0x000fea0003c00000 */
[----:B------:R0:W1:Y:S02]  /*cb00*/  SHFL.IDX P6, R14, R13, R12, R11 ;  /* 0x0000000c0d0e7389 */ /* 0x00006400000c000b */
[----:B01----:R-:W-:Y:S01]  /*cb10*/  ENDCOLLECTIVE ;  /* 0x000000000000791b */ /* 0x003fe20003800000 */
.L_x_148:
[----:B------:R-:W-:Y:S02]  /*cb20*/  IMAD.MOV.U32 R13, RZ, RZ, R2 ;  /* 0x000000ffff0d7224 */ /* 0x000fe400078e0002 */
[----:B------:R-:W-:Y:S02]  /*cb30*/  IMAD.MOV.U32 R12, RZ, RZ, 0x7 ;  /* 0x00000007ff0c7424 */ /* 0x000fe400078e00ff */
[----:B------:R-:W-:-:S07]  /*cb40*/  IMAD.MOV.U32 R7, RZ, RZ, R14 ;  /* 0x000000ffff077224 */ /* 0x000fce00078e000e */
[----:B------:R-:W-:Y:S05]  /*cb50*/  WARPSYNC.COLLECTIVE R15, `(.L_x_149) ;  /* 0x000000000f087348 */ /* 0x000fea0003c00000 */
[----:B------:R0:W1:Y:S02]  /*cb60*/  SHFL.IDX P6, R14, R13, R12, R11 ;  /* 0x0000000c0d0e7389 */ /* 0x00006400000c000b */
[----:B01----:R-:W-:Y:S01]  /*cb70*/  ENDCOLLECTIVE ;  /* 0x000000000000791b */ /* 0x003fe20003800000 */
.L_x_149:
        /* <DEDUP_REMOVED lines=10> */
.L_x_150:
[----:B------:R-:W-:Y:S01]  /*cc20*/  @!PT LDS RZ, [RZ] ;  /* 0x00000000fffff984 */ /* 0x000fe20000000800 */
[----:B------:R-:W-:Y:S01]  /*cc30*/  @!PT LDS RZ, [RZ] ;  /* 0x00000000fffff984 */ /* 0x000fe20000000800 */
[----:B------:R-:W-:Y:S01]  /*cc40*/  @!PT LDS RZ, [RZ] ;  /* 0x00000000fffff984 */ /* 0x000fe20000000800 */
[----:B------:R1:W-:Y:S01]  /*cc50*/  @!P1 LDGSTS.E.BYPASS.LTC128B.128 [R9+0x1b400], desc[UR42][R6.64], !P0 ;  /* 0x1b40000006099fae */ /* 0x0003e2000c101d6a */
[----:B------:R-:W-:Y:S01]  /*cc60*/  IMAD.MOV.U32 R0, RZ, RZ, R14 ;  /* 0x000000ffff007224 */ /* 0x000fe200078e000e */
[----:B------:R-:W-:Y:S06]  /*cc70*/  BRA `(.L_x_151) ;  /* 0xffffffc400ec7947 */ /* 0x000fec000383ffff */
.L_x_51:
[----:B0-----:R-:W-:-:S04]  /*cc80*/  IMAD.U32 R3, RZ, RZ, UR36 ;  /* 0x00000024ff037e24 */ /* 0x001fc8000f8e00ff */
[----:B------:R0:W1:Y:S03]  /*cc90*/  SYNCS.PHASECHK.TRANS64.TRYWAIT P0, [R3+URZ+0x22820], R0 ;  /* 0x02282000030075a7 */ /* 0x000066000800017f */
[----:B-1----:R-:W-:Y:S05]  /*cca0*/  @!P0 NANOSLEEP.SYNCS 0x989680 ;  /* 0x009896800000895d */ /* 0x002fea0003900000 */
[----:B------:R-:W1:Y:S02]  /*ccb0*/  @!P0 SYNCS.PHASECHK.TRANS64 P0, [R3+URZ+0x22820], R0 ;  /* 0x02282000030085a7 */ /* 0x000e64000800007f */
[----:B-1----:R-:W-:Y:S05]  /*ccc0*/  @!P0 BRA `(.L_x_51) ;  /* 0xfffffffc00ec8947 */ /* 0x002fea000383ffff */
[----:B------:R-:W-:Y:S05]  /*ccd0*/  BRA `(.L_x_152) ;  /* 0xffffffc800207947 */ /* 0x000fea000383ffff */
.L_x_55:
[----:B0-----:R0:W1:Y:S02]  /*cce0*/  SYNCS.PHASECHK.TRANS64.TRYWAIT P0, [R2+URZ+0x22860], R0 ;  /* 0x02286000020075a7 */ /* 0x001064000800017f */
[----:B-1----:R-:W-:Y:S05]  /*ccf0*/  @!P0 NANOSLEEP.SYNCS 0x989680 ;  /* 0x009896800000895d */ /* 0x002fea0003900000 */
[----:B------:R-:W1:Y:S02]  /*cd00*/  @!P0 SYNCS.PHASECHK.TRANS64 P0, [R2+URZ+0x22860], R0 ;  /* 0x02286000020085a7 */ /* 0x000e64000800007f */
[----:B-1----:R-:W-:Y:S05]  /*cd10*/  @!P0 BRA `(.L_x_55) ;  /* 0xfffffffc00f08947 */ /* 0x002fea000383ffff */
[----:B------:R-:W-:Y:S05]  /*cd20*/  BRA `(.L_x_153) ;  /* 0xffffffc800447947 */ /* 0x000fea000383ffff */
.L_x_68:
[----:B-1----:R1:W2:Y:S02]  /*cd30*/  SYNCS.PHASECHK.TRANS64.TRYWAIT P0, [R3+URZ+0x22840], R2 ;  /* 0x02284002030075a7 */ /* 0x0022a4000800017f */
[----:B--2---:R-:W-:Y:S05]  /*cd40*/  @!P0 NANOSLEEP.SYNCS 0x989680 ;  /* 0x009896800000895d */ /* 0x004fea0003900000 */
[----:B------:R-:W2:Y:S02]  /*cd50*/  @!P0 SYNCS.PHASECHK.TRANS64 P0, [R3+URZ+0x22840], R2 ;  /* 0x02284002030085a7 */ /* 0x000ea4000800007f */
[----:B--2---:R-:W-:Y:S05]  /*cd60*/  @!P0 BRA `(.L_x_68) ;  /* 0xfffffffc00f08947 */ /* 0x004fea000383ffff */
[----:B------:R-:W-:Y:S05]  /*cd70*/  BRA `(.L_x_154) ;  /* 0xffffffd000407947 */ /* 0x000fea000383ffff */
.L_x_73:
[----:B0-----:R0:W2:Y:S02]  /*cd80*/  SYNCS.PHASECHK.TRANS64.TRYWAIT P0, [R3+URZ+0x22860], R2 ;  /* 0x02286002030075a7 */ /* 0x0010a4000800017f */
[----:B--2---:R-:W-:Y:S05]  /*cd90*/  @!P0 NANOSLEEP.SYNCS 0x989680 ;  /* 0x009896800000895d */ /* 0x004fea0003900000 */
[----:B------:R-:W2:Y:S02]  /*cda0*/  @!P0 SYNCS.PHASECHK.TRANS64 P0, [R3+URZ+0x22860], R2 ;  /* 0x02286002030085a7 */ /* 0x000ea4000800007f */
[----:B--2---:R-:W-:Y:S05]  /*cdb0*/  @!P0 BRA `(.L_x_73) ;  /* 0xfffffffc00f08947 */ /* 0x004fea000383ffff */
[----:B------:R-:W-:Y:S05]  /*cdc0*/  BRA `(.L_x_155) ;  /* 0xffffffd000bc7947 */ /* 0x000fea000383ffff */
.L_x_85:
[----:B--2---:R2:W3:Y:S02]  /*cdd0*/  SYNCS.PHASECHK.TRANS64.TRYWAIT P0, [R4+URZ+0x22840], R2 ;  /* 0x02284002040075a7 */ /* 0x0044e4000800017f */
[----:B---3--:R-:W-:Y:S05]  /*cde0*/  @!P0 NANOSLEEP.SYNCS 0x989680 ;  /* 0x009896800000895d */ /* 0x008fea0003900000 */
[----:B------:R-:W3:Y:S02]  /*cdf0*/  @!P0 SYNCS.PHASECHK.TRANS64 P0, [R4+URZ+0x22840], R2 ;  /* 0x02284002040085a7 */ /* 0x000ee4000800007f */
[----:B---3--:R-:W-:Y:S05]  /*ce00*/  @!P0 BRA `(.L_x_85) ;  /* 0xfffffffc00f08947 */ /* 0x008fea000383ffff */
[----:B------:R-:W-:Y:S05]  /*ce10*/  BRA `(.L_x_156) ;  /* 0xffffffd800a87947 */ /* 0x000fea000383ffff */
.L_x_90:
[----:B0-----:R0:W1:Y:S02]  /*ce20*/  SYNCS.PHASECHK.TRANS64.TRYWAIT P0, [R4+URZ+0x22860], R2 ;  /* 0x02286002040075a7 */ /* 0x001064000800017f */
[----:B-1----:R-:W-:Y:S05]  /*ce30*/  @!P0 NANOSLEEP.SYNCS 0x989680 ;  /* 0x009896800000895d */ /* 0x002fea0003900000 */
[----:B------:R-:W1:Y:S02]  /*ce40*/  @!P0 SYNCS.PHASECHK.TRANS64 P0, [R4+URZ+0x22860], R2 ;  /* 0x02286002040085a7 */ /* 0x000e64000800007f */
[----:B-1----:R-:W-:Y:S05]  /*ce50*/  @!P0 BRA `(.L_x_90) ;  /* 0xfffffffc00f08947 */ /* 0x002fea000383ffff */
[----:B------:R-:W-:Y:S05]  /*ce60*/  BRA `(.L_x_157) ;  /* 0xffffffdc00247947 */ /* 0x000fea000383ffff */
.L_x_101:
[----:B0-----:R0:W2:Y:S02]  /*ce70*/  SYNCS.PHASECHK.TRANS64.TRYWAIT P0, [R4+URZ+0x22840], R2 ;  /* 0x02284002040075a7 */ /* 0x0010a4000800017f */
[----:B--2---:R-:W-:Y:S05]  /*ce80*/  @!P0 NANOSLEEP.SYNCS 0x989680 ;  /* 0x009896800000895d */ /* 0x004fea0003900000 */
[----:B------:R-:W2:Y:S02]  /*ce90*/  @!P0 SYNCS.PHASECHK.TRANS64 P0, [R4+URZ+0x22840], R2 ;  /* 0x02284002040085a7 */ /* 0x000ea4000800007f */
[----:B--2---:R-:W-:Y:S05]  /*cea0*/  @!P0 BRA `(.L_x_101) ;  /* 0xfffffffc00f08947 */ /* 0x004fea000383ffff */
[----:B------:R-:W-:Y:S05]  /*ceb0*/  BRA `(.L_x_158) ;  /* 0xffffffe000ec7947 */ /* 0x000fea000383ffff */
.L_x_106:
[----:B-1----:R1:W2:Y:S02]  /*cec0*/  SYNCS.PHASECHK.TRANS64.TRYWAIT P0, [R4+URZ+0x22860], R2 ;  /* 0x02286002040075a7 */ /* 0x0022a4000800017f */
[----:B--2---:R-:W-:Y:S05]  /*ced0*/  @!P0 NANOSLEEP.SYNCS 0x989680 ;  /* 0x009896800000895d */ /* 0x004fea0003900000 */
[----:B------:R-:W2:Y:S02]  /*cee0*/  @!P0 SYNCS.PHASECHK.TRANS64 P0, [R4+URZ+0x22860], R2 ;  /* 0x02286002040085a7 */ /* 0x000ea4000800007f */
[----:B--2---:R-:W-:Y:S05]  /*cef0*/  @!P0 BRA `(.L_x_106) ;  /* 0xfffffffc00f08947 */ /* 0x004fea000383ffff */
[----:B------:R-:W-:Y:S05]  /*cf00*/  BRA `(.L_x_159) ;  /* 0xffffffe400687947 */ /* 0x000fea000383ffff */
.L_x_116:
[----:B0-----:R0:W2:Y:S02]  /*cf10*/  SYNCS.PHASECHK.TRANS64.TRYWAIT P0, [R0+URZ+0x22820], R3 ;  /* 0x02282003000075a7 */ /* 0x0010a4000800017f */
[----:B--2---:R-:W-:Y:S05]  /*cf20*/  @!P0 NANOSLEEP.SYNCS 0x989680 ;  /* 0x009896800000895d */ /* 0x004fea0003900000 */
[----:B------:R-:W2:Y:S02]  /*cf30*/  @!P0 SYNCS.PHASECHK.TRANS64 P0, [R0+URZ+0x22820], R3 ;  /* 0x02282003000085a7 */ /* 0x000ea4000800007f */
[----:B--2---:R-:W-:Y:S05]  /*cf40*/  @!P0 BRA `(.L_x_116) ;  /* 0xfffffffc00f08947 */ /* 0x004fea000383ffff */
[----:B------:R-:W-:Y:S05]  /*cf50*/  BRA `(.L_x_160) ;  /* 0xffffffe800f87947 */ /* 0x000fea000383ffff */
.L_x_117:
[----:B------:R-:W2:Y:S01]  /*cf60*/  S2R R2, SR_TID.X ;  /* 0x0000000000027919 */ /* 0x000ea20000002100 */
[----:B------:R-:W-:Y:S01]  /*cf70*/  BSSY B0, `(.L_x_161) ;  /* 0x000000a000007945 */ /* 0x000fe20003800000 */
[----:B------:R-:W-:Y:S02]  /*cf80*/  IMAD.MOV.U32 R12, RZ, RZ, RZ ;  /* 0x000000ffff0c7224 */ /* 0x000fe400078e00ff */
[----:B------:R-:W-:Y:S02]  /*cf90*/  IMAD.MOV.U32 R11, RZ, RZ, 0x1f ;  /* 0x0000001fff0b7424 */ /* 0x000fe400078e00ff */
[----:B------:R-:W-:Y:S01]  /*cfa0*/  IMAD.MOV.U32 R15, RZ, RZ, -0x1 ;  /* 0xffffffffff0f7424 */ /* 0x000fe200078e00ff */
[----:B--2---:R-:W-:-:S04]  /*cfb0*/  SHF.R.U32.HI R2, RZ, 0x5, R2 ;  /* 0x00000005ff027819 */ /* 0x004fc80000011602 */
[----:B------:R-:W-:-:S05]  /*cfc0*/  LOP3.LUT R2, R2, 0x3, RZ, 0xc0, !PT ;  /* 0x0000000302027812 */ /* 0x000fca00078ec0ff */
[----:B------:R-:W-:-:S07]  /*cfd0*/  IMAD.MOV.U32 R13, RZ, RZ, R2 ;  /* 0x000000ffff0d7224 */ /* 0x000fce00078e0002 */
[----:B01----:R-:W-:Y:S05]  /*cfe0*/  WARPSYNC.COLLECTIVE R15, `(.L_x_162) ;  /* 0x000000000f087348 */ /* 0x003fea0003c00000 */
[----:B------:R2:W3:Y:S02]  /*cff0*/  SHFL.IDX P6, R14, R13, R12, R11 ;  /* 0x0000000c0d0e7389 */ /* 0x0004e400000c000b */
[----:B0123--:R-:W-:Y:S01]  /*d000*/  ENDCOLLECTIVE ;  /* 0x000000000000791b */ /* 0x00ffe20003800000 */
.L_x_162:
[----:B------:R-:W-:Y:S05]  /*d010*/  BSYNC B0 ;  /* 0x0000000000007941 */ /* 0x000fea0003800000 */
.L_x_161:
[----:B------:R-:W-:Y:S05]  /*d020*/  BRA `(.L_x_163) ;  /* 0xffffffe800e07947 */ /* 0x000fea000383ffff */
.L_x_120:
[----:B------:R-:W-:Y:S01]  /*d030*/  BSSY B1, `(.L_x_164) ;  /* 0x0000006000017945 */ /* 0x000fe20003800000 */
[----:B------:R-:W-:-:S07]  /*d040*/  IMAD.MOV.U32 R15, RZ, RZ, -0x1 ;  /* 0xffffffffff0f7424 */ /* 0x000fce00078e00ff */
[----:B012---:R-:W-:Y:S05]  /*d050*/  WARPSYNC.COLLECTIVE R15, `(.L_x_165) ;  /* 0x000000000f0c7348 */ /* 0x007fea0003c00000 */
[----:B------:R-:W-:Y:S02]  /*d060*/  ELECT P6, UR62, PT ;  /* 0x00000000003e782f */ /* 0x000fe400038c0000 */
[----:B------:R-:W-:Y:S01]  /*d070*/  MOV R14, UR62 ;  /* 0x0000003e000e7c02 */ /* 0x000fe20008000f00 */
[----:B012---:R-:W-:Y:S10]  /*d080*/  ENDCOLLECTIVE ;  /* 0x000000000000791b */ /* 0x007ff40003800000 */
.L_x_165:
[----:B------:R-:W-:Y:S05]  /*d090*/  BSYNC B1 ;  /* 0x0000000000017941 */ /* 0x000fea0003800000 */
.L_x_164:
[----:B------:R-:W-:Y:S05]  /*d0a0*/  BRA `(.L_x_166) ;  /* 0xffffffe800d87947 */ /* 0x000fea000383ffff */
.L_x_122:
[----:B0-----:R0:W1:Y:S02]  /*d0b0*/  SYNCS.PHASECHK.TRANS64.TRYWAIT P0, [R6+URZ], R5 ;  /* 0x00000005060075a7 */ /* 0x001064000800017f */
[----:B-1----:R-:W-:Y:S05]  /*d0c0*/  @!P0 NANOSLEEP.SYNCS 0x989680 ;  /* 0x009896800000895d */ /* 0x002fea0003900000 */
[----:B------:R-:W1:Y:S02]  /*d0d0*/  @!P0 SYNCS.PHASECHK.TRANS64 P0, [R6+URZ], R5 ;  /* 0x00000005060085a7 */ /* 0x000e64000800007f */
[----:B-1----:R-:W-:Y:S05]  /*d0e0*/  @!P0 BRA `(.L_x_122) ;  /* 0xfffffffc00f08947 */ /* 0x002fea000383ffff */
[----:B------:R-:W-:Y:S05]  /*d0f0*/  BRA `(.L_x_167) ;  /* 0xffffffec00107947 */ /* 0x000fea000383ffff */
.L_x_123:
[----:B-1----:R1:W2:Y:S02]  /*d100*/  SYNCS.PHASECHK.TRANS64.TRYWAIT P0, [R3+URZ], R2 ;  /* 0x00000002030075a7 */ /* 0x0022a4000800017f */
[----:B--2---:R-:W-:Y:S05]  /*d110*/  @!P0 NANOSLEEP.SYNCS 0x989680 ;  /* 0x009896800000895d */ /* 0x004fea0003900000 */
[----:B------:R-:W2:Y:S02]  /*d120*/  @!P0 SYNCS.PHASECHK.TRANS64 P0, [R3+URZ], R2 ;  /* 0x00000002030085a7 */ /* 0x000ea4000800007f */
[----:B--2---:R-:W-:Y:S05]  /*d130*/  @!P0 BRA `(.L_x_123) ;  /* 0xfffffffc00f08947 */ /* 0x004fea000383ffff */
[----:B------:R-:W-:Y:S05]  /*d140*/  BRA `(.L_x_168) ;  /* 0xffffffec00047947 */ /* 0x000fea000383ffff */
.L_x_125:
[----:B-1----:R1:W2:Y:S02]  /*d150*/  SYNCS.PHASECHK.TRANS64.TRYWAIT P0, [R18+URZ], R5 ;  /* 0x00000005120075a7 */ /* 0x0022a4000800017f */
[----:B--2---:R-:W-:Y:S05]  /*d160*/  @!P0 NANOSLEEP.SYNCS 0x989680 ;  /* 0x009896800000895d */ /* 0x004fea0003900000 */
[----:B------:R-:W2:Y:S02]  /*d170*/  @!P0 SYNCS.PHASECHK.TRANS64 P0, [R18+URZ], R5 ;  /* 0x00000005120085a7 */ /* 0x000ea4000800007f */
[----:B--2---:R-:W-:Y:S05]  /*d180*/  @!P0 BRA `(.L_x_125) ;  /* 0xfffffffc00f08947 */ /* 0x004fea000383ffff */
[----:B------:R-:W-:Y:S05]  /*d190*/  BRA `(.L_x_169) ;  /* 0xffffffec00087947 */ /* 0x000fea000383ffff */
.L_x_170:
[----:B------:R-:W-:-:S00]  /*d1a0*/  BRA `(.L_x_170) ;  /* 0xfffffffc00fc7947 */ /* 0x000fc0000383ffff */
[----:B------:R-:W-:-:S00]  /*d1b0*/  NOP ;  /* 0x0000000000007918 */ /* 0x000fc00000000000 */
        /* <DEDUP_REMOVED lines=12> */
.L_x_6030:


//--------------------- .text._ZN7cutlass13device_kernelIN5flash11enable_sm90INS1_16FlashAttnFwdSm90INS1_25CollectiveMainloopFwdSm90ILi2EN4cute5tupleIJNS5_1CILi1EEES8_S8_EEENS6_IJNS7_ILi128EEENS7_ILi96EEENS7_ILi64EEEEEELi256ENS_10bfloat16_tEfNS_4arch4Sm90ELb0ELb0ELb1ELb0ELb0ELb0ELb1ELb1ELb0ELb1ELb0ELb0EEENS1_21CollectiveEpilogueFwdINS6_IJSA_NS7_ILi256EEESB_EEES9_SE_SG_Li256ELb0ELb1ELb0ELb0EEENS1_29StaticPersistentTileSchedulerILb0EEEEEEEEEvNT_6ParamsE --------------------------
	.section	.text._ZN7cutlass13device_kernelIN5flash11enable_sm90INS1_16FlashAttnFwdSm90INS1_25CollectiveMainloopFwdSm90ILi2EN4cute5tupleIJNS5_1CILi1EEES8_S8_EEENS6_IJNS7_ILi128EEENS7_ILi96EEENS7_ILi64EEEEEELi256ENS_10bfloat16_tEfNS_4arch4Sm90ELb0ELb0ELb1ELb0ELb0ELb0ELb1ELb1ELb0ELb1ELb0ELb0EEENS1_21CollectiveEpilogueFwdINS6_IJSA_NS7_ILi256EEESB_EEES9_SE_SG_Li256ELb0ELb1ELb0ELb0EEENS1_29StaticPersistentTileSchedulerILb0EEEEEEEEEvNT_6ParamsE,"ax",@progbits
	.align	128
.text._ZN7cutlass13device_kernelIN5flash11enable_sm90INS1_16FlashAttnFwdSm90INS1_25CollectiveMainloopFwdSm90ILi2EN4cute5tupleIJNS5_1CILi1EEES8_S8_EEENS6_IJNS7_ILi128EEENS7_ILi96EEENS7_ILi64EEEEEELi256ENS_10bfloat16_tEfNS_4arch4Sm90ELb0ELb0ELb1ELb0ELb0ELb0ELb1ELb1ELb0ELb1ELb0ELb0EEENS1_21CollectiveEpilogueFwdINS6_IJSA_NS7_ILi256EEESB_EEES9_SE_SG_Li256ELb0ELb1ELb0ELb0EEENS1_29StaticPersistentTileSchedulerILb0EEEEEEEEEvNT_6ParamsE:
        .type           _ZN7cutlass13device_kernelIN5flash11enable_sm90INS1_16FlashAttnFwdSm90INS1_25CollectiveMainloopFwdSm90ILi2EN4cute5tupleIJNS5_1CILi1EEES8_S8_EEENS6_IJNS7_ILi128EEENS7_ILi96EEENS7_ILi64EEEEEELi256ENS_10bfloat16_tEfNS_4arch4Sm90ELb0ELb0ELb1ELb0ELb0ELb0ELb1ELb1ELb0ELb1ELb0ELb0EEENS1_21CollectiveEpilogueFwdINS6_IJSA_NS7_ILi256EEESB_EEES9_SE_SG_Li256ELb0ELb1ELb0ELb0EEENS1_29StaticPersistentTileSchedulerILb0EEEEEEEEEvNT_6ParamsE,@function
        .size           _ZN7cutlass13device_kernelIN5flash11enable_sm90INS1_16FlashAttnFwdSm90INS1_25CollectiveMainloopFwdSm90ILi2EN4cute5tupleIJNS5_1CILi1EEES8_S8_EEENS6_IJNS7_ILi128EEENS7_ILi96EEENS7_ILi64EEEEEELi256ENS_10bfloat16_tEfNS_4arch4Sm90ELb0ELb0ELb1ELb0ELb0ELb0ELb1ELb1ELb0ELb1ELb0ELb0EEENS1_21CollectiveEpilogueFwdINS6_IJSA_NS7_ILi256EEESB_EEES9_SE_SG_Li256ELb0ELb1ELb0ELb0EEENS1_29StaticPersistentTileSchedulerILb0EEEEEEEEEvNT_6ParamsE,(.L_x_6031 - _ZN7cutlass13device_kernelIN5flash11enable_sm90INS1_16FlashAttnFwdSm90INS1_25CollectiveMainloopFwdSm90ILi2EN4cute5tupleIJNS5_1CILi1EEES8_S8_EEENS6_IJNS7_ILi128EEENS7_ILi96EEENS7_ILi64EEEEEELi256ENS_10bfloat16_tEfNS_4arch4Sm90ELb0ELb0ELb1ELb0ELb0ELb0ELb1ELb1ELb0ELb1ELb0ELb0EEENS1_21CollectiveEpilogueFwdINS6_IJSA_NS7_ILi256EEESB_EEES9_SE_SG_Li256ELb0ELb1ELb0ELb0EEENS1_29StaticPersistentTileSchedulerILb0EEEEEEEEEvNT_6ParamsE)
        .other          _ZN7cutlass13device_kernelIN5flash11enable_sm90INS1_16FlashAttnFwdSm90INS1_25CollectiveMainloopFwdSm90ILi2EN4cute5tupleIJNS5_1CILi1EEES8_S8_EEENS6_IJNS7_ILi128EEENS7_ILi96EEENS7_ILi64EEEEEELi256ENS_10bfloat16_tEfNS_4arch4Sm90ELb0ELb0ELb1ELb0ELb0ELb0ELb1ELb1ELb0ELb1ELb0ELb0EEENS1_21CollectiveEpilogueFwdINS6_IJSA_NS7_ILi256EEESB_EEES9_SE_SG_Li256ELb0ELb1ELb0ELb0EEENS1_29StaticPersistentTileSchedulerILb0EEEEEEEEEvNT_6ParamsE,@"STO_CUDA_ENTRY STV_DEFAULT"
_ZN7cutlass13device_kernelIN5flash11enable_sm90INS1_16FlashAttnFwdSm90INS1_25CollectiveMainloopFwdSm90ILi2EN4cute5tupleIJNS5_1CILi1EEES8_S8_EEENS6_IJNS7_ILi128EEENS7_ILi96EEENS7_ILi64EEEEEELi256ENS_10bfloat16_tEfNS_4arch4Sm90ELb0ELb0ELb1ELb0ELb0ELb0ELb1ELb1ELb0ELb1ELb0ELb0EEENS1_21CollectiveEpilogueFwdINS6_IJSA_NS7_ILi256EEESB_EEES9_SE_SG_Li256ELb0ELb1ELb0ELb0EEENS1_29StaticPersistentTileSchedulerILb0EEEEEEEEEvNT_6ParamsE:
        /* <DEDUP_REMOVED lines=18> */
.L_x_172:
[----:B------:R-:W-:Y:S05]  /*0120*/  BSYNC B0 ;  /* 0x0000000000007941 */ /* 0x000fea0003800000 */
.L_x_171:
        /* <DEDUP_REMOVED lines=21> */
[----:B0-----:R0:W1:Y:S01]  /*0280*/  @UP1 SYNCS.EXCH.64 URZ, [UR8+0x32400], UR4 ;  /* 0x03240004083f15b2 */ /* 0x0010620008000100 */
[----:B------:R0:W2:Y:S04]  /*0290*/  @UP2 SYNCS.EXCH.64 URZ, [UR8+0x32410], UR4 ;  /* 0x03241004083f25b2 */ /* 0x0000a80008000100 */
[----:B------:R0:W3:Y:S01]  /*02a0*/  @UP3 SYNCS.EXCH.64 URZ, [UR8+0x32420], UR6 ;  /* 0x03242006083f35b2 */ /* 0x0000e20008000100 */
        /* <DEDUP_REMOVED lines=18> */
[----:B----4-:R-:W-:Y:S01]  /*03d0*/  NOP ;  /* 0x0000000000007918 */ /* 0x010fe20000000000 */
.L_x_173:
[----:B------:R-:W4:Y:S01]  /*03e0*/  SHFL.IDX PT, R3, R2, RZ, 0x1f ;  /* 0x00001fff02037589 */ /* 0x000f2200000e0000 */
[----:B------:R-:W-:Y:S01]  /*03f0*/  NOP ;  /* 0x0000000000007918 */ /* 0x000fe20000000000 */
[----:B----4-:R-:W-:-:S13]  /*0400*/  ISETP.NE.AND P0, PT, R3, RZ, PT ;  /* 0x000000ff0300720c */ /* 0x010fda0003f05270 */
        /* <DEDUP_REMOVED lines=19> */
.L_x_174:
[----:B------:R-:W4:Y:S01]  /*0540*/  SHFL.IDX PT, R3, R2, RZ, 0x1f ;  /* 0x00001fff02037589 */ /* 0x000f2200000e0000 */
[----:B------:R-:W-:Y:S01]  /*0550*/  NOP ;  /* 0x0000000000007918 */ /* 0x000fe20000000000 */
[----:B----4-:R-:W-:-:S13]  /*0560*/  ISETP.NE.AND P0, PT, R3, RZ, PT ;  /* 0x000000ff0300720c */ /* 0x010fda0003f05270 */
        /* <DEDUP_REMOVED lines=14> */
[----:B----4-:R-:W-:Y:S01]  /*0650*/  NOP ;  /* 0x0000000000007918 */ /* 0x010fe20000000000 */
.L_x_175:
        /* <DEDUP_REMOVED lines=22> */
.L_x_176:
        /* <DEDUP_REMOVED lines=22> */
.L_x_177:
[----:B------:R-:W-:Y:S01]  /*0920*/  PLOP3.LUT P0, PT, PT, PT, UP0, 0x80, 0x0 ;  /* 0x000000000000781c */ /* 0x000fe20003f0f008 */
[----:B------:R-:W-:Y:S01]  /*0930*/  UMOV UR36, 0x1 ;  /* 0x0000000100247882 */ /* 0x000fe20000000000 */
[----:B------:R-:W-:Y:S01]  /*0940*/  NOP ;  /* 0x0000000000007918 */ /* 0x000fe20000000000 */
[----:B------:R-:W-:Y:S01]  /*0950*/  USEL UR36, UR36, 0x2, !UP0 ;  /* 0x0000000224247887 */ /* 0x000fe2000c000000 */
[----:B------:R-:W-:Y:S01]  /*0960*/  ULDC.64 UR46, c[0x0][0x208] ;  /* 0x00008200002e7ab9 */ /* 0x000fe20000000a00 */
[----:B0123--:R-:W-:Y:S08]  /*0970*/  BAR.SYNC.DEFER_BLOCKING 0x0 ;  /* 0x0000000000007b1d */ /* 0x00fff00000010000 */
[----:B------:R-:W-:Y:S05]  /*0980*/  @!P0 BRA `(.L_x_178) ;  /* 0x00000080006c8947 */ /* 0x000fea0003800000 */
.L_x_179:
        /* <DEDUP_REMOVED lines=68> */
.L_x_209:
[----:B0-----:R-:W0:Y:S01]  /*0dd0*/  SHFL.IDX PT, R0, R207, RZ, 0x1f ;  /* 0x00001fffcf007589 */ /* 0x001e2200000e0000 */
[----:B-1----:R-:W1:Y:S01]  /*0de0*/  S2UR UR4, SR_CgaCtaId ;  /* 0x00000000000479c3 */ /* 0x002e620000008800 */
[----:B------:R-:W-:Y:S01]  /*0df0*/  ULDC UR5, c[0x0][0xd38] ;  /* 0x00034e0000057ab9 */ /* 0x000fe20000000800 */
[----:B------:R-:W-:Y:S01]  /*0e00*/  ULDC.64 UR6, c[0x0][0x418] ;  /* 0x0001060000067ab9 */ /* 0x000fe20000000a00 */
[----:B------:R-:W-:Y:S02]  /*0e10*/  UISETP.NE.AND UP1, UPT, UR5, 0x1, UPT ;  /* 0x000000010500788c */ /* 0x000fe4000bf25270 */
[----:B------:R-:W-:Y:S01]  /*0e20*/  UISETP.NE.U32.AND UP0, UPT, UR6, URZ, UPT ;  /* 0x0000003f0600728c */ /* 0x000fe2000bf05070 */
[----:B------:R-:W-:Y:S01]  /*0e30*/  UMOV UR50, 0x400 ;  /* 0x0000040000327882 */ /* 0x000fe20000000000 */
[----:B------:R-:W-:Y:S02]  /*0e40*/  ULDC UR48, c[0x0][0x424] ;  /* 0x0001090000307ab9 */ /* 0x000fe40000000800 */
[----:B------:R-:W-:Y:S01]  /*0e50*/  UISETP.NE.AND.EX UP0, UPT, UR7, URZ, UPT, UP0 ;  /* 0x0000003f0700728c */ /* 0x000fe2000bf05300 */
[----:B------:R-:W-:-:S02]  /*0e60*/  ULDC UR5, c[0x0][0xd44] ;  /* 0x0003510000057ab9 */ /* 0x000fc40000000800 */
[----:B------:R-:W-:Y:S01]  /*0e70*/  ULDC UR7, c[0x0][0x2f0] ;  /* 0x0000bc0000077ab9 */ /* 0x000fe20000000800 */
[----:B------:R-:W-:Y:S02]  /*0e80*/  USEL UR48, UR48, 0x1, UP0 ;  /* 0x0000000130307887 */ /* 0x000fe40008000000 */
[----:B------:R-:W-:Y:S02]  /*0e90*/  UISETP.NE.AND UP2, UPT, UR5, 0x1, UPT ;  /* 0x000000010500788c */ /* 0x000fe4000bf45270 */
[----:B------:R-:W-:Y:S01]  /*0ea0*/  UIMAD UR48, UR48, UR7, URZ ;  /* 0x00000007303072a4 */ /* 0x000fe2000f8e023f */
[----:B------:R-:W-:Y:S01]  /*0eb0*/  @UP1 ULDC UR8, c[0x0][0xd40] ;  /* 0x0003500000081ab9 */ /* 0x000fe20000000800 */
[----:B------:R-:W-:Y:S01]  /*0ec0*/  UMOV UR41, UR44 ;  /* 0x0000002c00297c82 */ /* 0x000fe20008000000 */
[----:B0-----:R-:W-:Y:S01]  /*0ed0*/  R2UR UR42, R0 ;  /* 0x00000000002a72ca */ /* 0x001fe200000e0000 */
[----:B-1----:R-:W-:-:S05]  /*0ee0*/  ULEA UR50, UR4, UR50, 0x18 ;  /* 0x0000003204327291 */ /* 0x002fca000f8ec03f */
[----:B------:R-:W-:Y:S01]  /*0ef0*/  @UP2 ULDC.64 UR10, c[0x0][0xd48] ;  /* 0x00035200000a2ab9 */ /* 0x000fe20000000a00 */
[----:B------:R-:W-:Y:S01]  /*0f00*/  @UP1 ULDC UR4, c[0x0][0xd3c] ;  /* 0x00034f0000041ab9 */ /* 0x000fe20000000800 */
[----:B------:R-:W-:Y:S02]  /*0f10*/  UIADD3 UR9, UR50, 0x18400, URZ ;  /* 0x0001840032097890 */ /* 0x000fe4000fffe03f */
[----:B------:R-:W-:Y:S02]  /*0f20*/  UIMAD.WIDE.U32 UR4, UR44, UR4, URZ ;  /* 0x000000042c0472a5 */ /* 0x000fe4000f8e003f */
[----:B------:R-:W-:Y:S02]  /*0f30*/  ULOP3.LUT UP0, URZ, UR9, 0x1bf, URZ, 0xc0, !UPT ;  /* 0x000001bf093f7892 */ /* 0x000fe4000f80c03f */
[----:B------:R-:W-:Y:S02]  /*0f40*/  @UP1 USHF.R.U32.HI UR41, URZ, UR8, UR5 ;  /* 0x000000083f291299 */ /* 0x000fe40008011605 */
[----:B------:R-:W-:-:S02]  /*0f50*/  ULEA.HI UR6, UR42, UR42, URZ, 0x1 ;  /* 0x0000002a2a067291 */ /* 0x000fc4000f8f083f */
[----:B------:R-:W-:Y:S01]  /*0f60*/  PLOP3.LUT P0, PT, PT, PT, UP0, 0x80, 0x0 ;  /* 0x000000000000781c */ /* 0x000fe20003f0f008 */
[----:B------:R-:W-:Y:S02]  /*0f70*/  UIMAD.WIDE.U32 UR4, UR41, UR10, URZ ;  /* 0x0000000a290472a5 */ /* 0x000fe4000f8e003f */
[----:B------:R-:W-:Y:S01]  /*0f80*/  ULOP3.LUT UR6, UR6, 0xfffffffe, URZ, 0xc0, !UPT ;  /* 0xfffffffe06067892 */ /* 0x000fe2000f8ec03f */
[----:B------:R-:W-:Y:S01]  /*0f90*/  UMOV UR43, UR41 ;  /* 0x00000029002b7c82 */ /* 0x000fe20008000000 */
[----:B------:R-:W-:Y:S02]  /*0fa0*/  @UP2 USHF.R.U32.HI UR43, URZ, UR11, UR5 ;  /* 0x0000000b3f2b2299 */ /* 0x000fe40008011605 */
[----:B------:R-:W-:Y:S02]  /*0fb0*/  UIADD3 UR42, UR42, -UR6, URZ ;  /* 0x800000062a2a7290 */ /* 0x000fe4000fffe03f */
[----:B------:R-:W-:Y:S02]  /*0fc0*/  UIADD3 UR6, UR48, 0x5f, URZ ;  /* 0x0000005f30067890 */ /* 0x000fe4000fffe03f */
[----:B------:R-:W-:-:S02]  /*0fd0*/  ULEA UR8, UR42, UR50, 0xd ;  /* 0x000000322a087291 */ /* 0x000fc4000f8e683f */
[----:B------:R-:W-:Y:S02]  /*0fe0*/  UIMAD.WIDE UR6, UR6, 0x2aaaaaab, URZ ;  /* 0x2aaaaaab060678a5 */ /* 0x000fe4000f8e023f */
[----:B------:R-:W-:Y:S02]  /*0ff0*/  UIADD3 UR8, UR8, 0x22400, URZ ;  /* 0x0002240008087890 */ /* 0x000fe4000fffe03f */
[----:B------:R-:W-:Y:S02]  /*1000*/  USHF.R.U32.HI UR45, URZ, 0x1f, UR7 ;  /* 0x0000001f3f2d7899 */ /* 0x000fe40008011607 */
[----:B------:R-:W-:Y:S02]  /*1010*/  USHF.R.U32.HI UR8, URZ, 0x4, UR8 ;  /* 0x000000043f087899 */ /* 0x000fe40008011608 */
[----:B------:R-:W-:Y:S02]  /*1020*/  ULEA.HI.SX32 UR45, UR7, UR45, 0x1c ;  /* 0x0000002d072d7291 */ /* 0x000fe4000f8fe23f */
[----:B------:R-:W-:Y:S01]  /*1030*/  ULOP3.LUT UR49, UR8, 0x3fff, URZ, 0xc0, !UPT ;  /* 0x00003fff08317892 */ /* 0x000fe2000f8ec03f */
        /* <DEDUP_REMOVED lines=17> */
.L_x_180:
        /* <DEDUP_REMOVED lines=8> */
.L_x_303:
[----:B0-----:R-:W-:Y:S01]  /*11d0*/  IMAD.U32 R3, RZ, RZ, UR40 ;  /* 0x00000028ff037e24 */ /* 0x001fe2000f8e00ff */
[----:B------:R-:W-:Y:S05]  /*11e0*/  WARPSYNC.ALL ;  /* 0x0000000000007948 */ /* 0x000fea0003800000 */
[----:B------:R0:W-:Y:S01]  /*11f0*/  BAR.SYNC.DEFER_BLOCKING R168, 0x100 ;  /* 0x000400a80000751d */ /* 0x0001e20000010000 */
[----:B------:R-:W-:-:S13]  /*1200*/  ISETP.NE.AND P0, PT, R3, 0x3, PT ;  /* 0x000000030300780c */ /* 0x000fda0003f05270 */
[----:B0-----:R-:W-:Y:S05]  /*1210*/  @!P0 BRA `(.L_x_182) ;  /* 0x0000000000048947 */ /* 0x001fea0003800000 */
[----:B------:R-:W-:Y:S01]  /*1220*/  BPT.TRAP 0x1 ;  /* 0x000000040000795c */ /* 0x000fe20000300000 */
.L_x_182:
[----:B------:R-:W-:Y:S01]  /*1230*/  ULEA UR26, UR38, UR50, 0x3 ;  /* 0x00000032261a7291 */ /* 0x000fe2000f8e183f */
[----:B------:R-:W-:-:S05]  /*1240*/  IMAD.U32 R3, RZ, RZ, UR37 ;  /* 0x00000025ff037e24 */ /* 0x000fca000f8e00ff */
[----:B------:R-:W-:-:S04]  /*1250*/  SHF.L.U32 R3, R3, 0x1f, RZ ;  /* 0x0000001f03037819 */ /* 0x000fc800000006ff */
[----:B------:R0:W1:Y:S01]  /*1260*/  SYNCS.PHASECHK.TRANS64.TRYWAIT P1, [UR26+0x32430], R3 ;  /* 0x03243003ff0075a7 */ /* 0x000062000802015a */
[----:B------:R-:W-:Y:S05]  /*1270*/  @!P0 BRA `(.L_x_183) ;  /* 0x0000000000048947 */ /* 0x000fea0003800000 */
[----:B------:R-:W-:Y:S01]  /*1280*/  BPT.TRAP 0x1 ;  /* 0x000000040000795c */ /* 0x000fe20000300000 */
.L_x_183:
[----:B-1----:R-:W-:Y:S05]  /*1290*/  @P1 BRA `(.L_x_184) ;  /* 0x0000000000081947 */ /* 0x002fea0003800000 */
[----:B------:R-:W1:Y:S02]  /*12a0*/  SYNCS.PHASECHK.TRANS64.TRYWAIT P1, [UR26+0x32430], R3 ;  /* 0x03243003ff0075a7 */ /* 0x000e64000802015a */
[----:B-1----:R-:W-:Y:S05]  /*12b0*/  @!P1 BRA `(.L_x_185) ;  /* 0x000000c400989947 */ /* 0x002fea0003800000 */
.L_x_184:
[----:B------:R-:W-:Y:S01]  /*12c0*/  ULEA UR4, UR42, UR50, 0xd ;  /* 0x000000322a047291 */ /* 0x000fe2000f8e683f */
[----:B------:R-:W-:Y:S01]  /*12d0*/  WARPGROUP.ARRIVE ;  /* 0x00000000000079c5 */ /* 0x000fe20000000000 */
[----:B------:R-:W-:Y:S02]  /*12e0*/  UIADD3 UR5, UR50, 0x1c400, URZ ;  /* 0x0001c40032057890 */ /* 0x000fe4000fffe03f */
[----:B------:R-:W-:Y:S02]  /*12f0*/  UIADD3 UR4, UR4, 0x18400, URZ ;  /* 0x0001840004047890 */ /* 0x000fe4000fffe03f */
[----:B------:R-:W-:Y:S02]  /*1300*/  USHF.R.U32.HI UR5, URZ, 0x4, UR5 ;  /* 0x000000043f057899 */ /* 0x000fe40008011605 */
[----:B------:R-:W-:Y:S02]  /*1310*/  USHF.R.U32.HI UR4, URZ, 0x4, UR4 ;  /* 0x000000043f047899 */ /* 0x000fe40008011604 */
[----:B------:R-:W-:-:S02]  /*1320*/  ULOP3.LUT UR5, UR5, 0x3fff, URZ, 0xc0, !UPT ;  /* 0x00003fff05057892 */ /* 0x000fc4000f8ec03f */
[----:B------:R-:W-:Y:S02]  /*1330*/  ULOP3.LUT UR4, UR4, 0x3fff, URZ, 0xc0, !UPT ;  /* 0x00003fff04047892 */ /* 0x000fe4000f8ec03f */
[----:B------:R-:W-:Y:S02]  /*1340*/  ULOP3.LUT UR24, UR5, 0x10000, URZ, 0xfc, !UPT ;  /* 0x0001000005187892 */ /* 0x000fe4000f8efc3f */
[----:B------:R-:W-:Y:S02]  /*1350*/  ULOP3.LUT UR4, UR4, 0x10000, URZ, 0xfc, !UPT ;  /* 0x0001000004047892 */ /* 0x000fe4000f8efc3f */
[----:B------:R-:W-:Y:S01]  /*1360*/  UIMAD UR6, UR38, 0x300, UR24 ;  /* 0x00000300260678a4 */ /* 0x000fe2000f8e0218 */
[----:B------:R-:W-:Y:S01]  /*1370*/  UMOV UR5, 0x40000040 ;  /* 0x4000004000057882 */ /* 0x000fe20000000000 */
[----:B------:R-:W-:Y:S01]  /*1380*/  UMOV UR7, 0x40000040 ;  /* 0x4000004000077882 */ /* 0x000fe20000000000 */
[----:B------:R-:W-:Y:S02]  /*1390*/  UIADD3 UR8, UR4, 0x2, URZ ;  /* 0x0000000204087890 */ /* 0x000fe4000fffe03f */
[----:B------:R-:W-:Y:S01]  /*13a0*/  UIADD3 UR10, UR6, 0x2, URZ ;  /* 0x00000002060a7890 */ /* 0x000fe2000fffe03f */
[----:B------:R-:W-:-:S03]  /*13b0*/  UMOV UR9, 0x40000040 ;  /* 0x4000004000097882 */ /* 0x000fc60000000000 */
[----:B------:R-:W-:Y:S01]  /*13c0*/  HGMMA.64x96x16.F32.BF16 R24, gdesc[UR4], RZ, !UPT, gsb0 ;  /* 0x01600000041879f0 */ /* 0x000fe2000c0018ff */
[----:B------:R-:W-:Y:S01]  /*13d0*/  UMOV UR11, 0x40000040 ;  /* 0x40000040000b7882 */ /* 0x000fe20000000000 */
[----:B------:R-:W-:Y:S02]  /*13e0*/  UIADD3 UR12, UR4, 0x4, URZ ;  /* 0x00000004040c7890 */ /* 0x000fe4000fffe03f */
[----:B------:R-:W-:Y:S01]  /*13f0*/  UIADD3 UR14, UR6, 0x4, URZ ;  /* 0x00000004060e7890 */ /* 0x000fe2000fffe03f */
[----:B------:R-:W-:Y:S01]  /*1400*/  UMOV UR13, 0x40000040 ;  /* 0x40000040000d7882 */ /* 0x000fe20000000000 */
[----:B------:R-:W-:Y:S01]  /*1410*/  UMOV UR15, 0x40000040 ;  /* 0x40000040000f7882 */ /* 0x000fe20000000000 */
[----:B------:R-:W-:Y:S02]  /*1420*/  UIADD3 UR16, UR4, 0x6, URZ ;  /* 0x0000000604107890 */ /* 0x000fe4000fffe03f */
[----:B------:R-:W-:Y:S01]  /*1430*/  UIADD3 UR18, UR6, 0x6, URZ ;  /* 0x0000000606127890 */ /* 0x000fe2000fffe03f */
[----:B------:R-:W-:Y:S01]  /*1440*/  UMOV UR17, 0x40000040 ;  /* 0x4000004000117882 */ /* 0x000fe20000000000 */
[----:B------:R-:W-:Y:S01]  /*1450*/  UMOV UR19, 0x40000040 ;  /* 0x4000004000137882 */ /* 0x000fe20000000000 */
[----:B------:R-:W-:-:S02]  /*1460*/  WARPGROUP.DEPBAR.LE gsb0, 0x0 ;  /* 0x00008000000079c5 */ /* 0x000fc40000010000 */
[----:B------:R-:W-:-:S06]  /*1470*/  WARPGROUP.ARRIVE ;  /* 0x00000000000079c5 */ /* 0x000fcc0000000000 */
[----:B------:R-:W-:Y:S03]  /*1480*/  HGMMA.64x96x16.F32.BF16 R24, gdesc[UR8], R24, gsb0 ;  /* 0x01600000081879f0 */ /* 0x000fe60008001818 */
[----:B------:R-:W-:Y:S02]  /*1490*/  WARPGROUP.DEPBAR.LE gsb0, 0x0 ;  /* 0x00008000000079c5 */ /* 0x000fe40000010000 */
[----:B------:R-:W-:-:S06]  /*14a0*/  WARPGROUP.ARRIVE ;  /* 0x00000000000079c5 */ /* 0x000fcc0000000000 */
[----:B------:R-:W-:Y:S03]  /*14b0*/  HGMMA.64x96x16.F32.BF16 R24, gdesc[UR12], R24, gsb0 ;  /* 0x016000000c1879f0 */ /* 0x000fe60008001818 */
[----:B------:R-:W-:Y:S02]  /*14c0*/  WARPGROUP.DEPBAR.LE gsb0, 0x0 ;  /* 0x00008000000079c5 */ /* 0x000fe40000010000 */
[----:B------:R-:W-:-:S06]  /*14d0*/  WARPGROUP.ARRIVE ;  /* 0x00000000000079c5 */ /* 0x000fcc0000000000 */
[----:B------:R-:W-:Y:S03]  /*14e0*/  HGMMA.64x96x16.F32.BF16 R24, gdesc[UR16], R24, gsb0 ;  /* 0x01600000101879f0 */ /* 0x000fe60008001818 */
[----:B------:R-:W-:Y:S02]  /*14f0*/  WARPGROUP.DEPBAR.LE gsb0, 0x0 ;  /* 0x00008000000079c5 */ /* 0x000fe40000010000 */
[----:B------:R-:W2:Y:S02]  /*1500*/  SYNCS.PHASECHK.TRANS64.TRYWAIT P1, [UR50+0x32410], R0 ;  /* 0x03241000ff0075a7 */ /* 0x000ea40008020172 */
[----:B--2---:R-:W-:Y:S05]  /*1510*/  @!P1 BRA `(.L_x_186) ;  /* 0x000000c400189947 */ /* 0x004fea0003800000 */
.L_x_304:
[----:B------:R-:W-:Y:S05]  /*1520*/  @!P0 BRA `(.L_x_187) ;  /* 0x0000000000048947 */ /* 0x000fea0003800000 */
[----:B------:R-:W-:Y:S01]  /*1530*/  BPT.TRAP 0x1 ;  /* 0x000000040000795c */ /* 0x000fe20000300000 */
.L_x_187:
[----:B------:R3:W4:Y:S01]  /*1540*/  SYNCS.PHASECHK.TRANS64.TRYWAIT P1, [UR26+0x32450], R3 ;  /* 0x03245003ff0075a7 */ /* 0x000722000802015a */
[----:B------:R-:W-:Y:S05]  /*1550*/  @!P0 BRA `(.L_x_188) ;  /* 0x0000000000048947 */ /* 0x000fea0003800000 */
[----:B------:R-:W-:Y:S01]  /*1560*/  BPT.TRAP 0x1 ;  /* 0x000000040000795c */ /* 0x000fe20000300000 */
.L_x_188:
[----:B----4-:R-:W-:Y:S05]  /*1570*/  @P1 BRA `(.L_x_189) ;  /* 0x0000000000081947 */ /* 0x010fea0003800000 */
[----:B------:R-:W4:Y:S02]  /*1580*/  SYNCS.PHASECHK.TRANS64.TRYWAIT P1, [UR26+0x32450], R3 ;  /* 0x03245003ff0075a7 */ /* 0x000f24000802015a */
[----:B----4-:R-:W-:Y:S05]  /*1590*/  @!P1 BRA `(.L_x_190) ;  /* 0x000000c400109947 */ /* 0x010fea0003800000 */
.L_x_189:
[----:B------:R-:W-:Y:S01]  /*15a0*/  UIADD3 UR50, UR50, 0x400, URZ ;  /* 0x0000040032327890 */ /* 0x000fe2000fffe03f */
[----:B------:R-:W-:Y:S01]  /*15b0*/  WARPGROUP.ARRIVE ;  /* 0x00000000000079c5 */ /* 0x000fe20000000000 */
[----:B------:R-:W-:-:S05]  /*15c0*/  ULOP3.LUT UR7, UR49, 0x10000, URZ, 0xfc, !UPT ;  /* 0x0001000031077892 */ /* 0x000fca000f8efc3f */
[----:B------:R-:W4:Y:S01]  /*15d0*/  S2R R12, SR_TID.X ;  /* 0x00000000000c7919 */ /* 0x000f220000002100 */
[----:B------:R-:W-:Y:S01]  /*15e0*/  USHF.R.U32.HI UR6, URZ, 0x4, UR50 ;  /* 0x000000043f067899 */ /* 0x000fe20008011632 */
[----:B------:R-:W-:Y:S01]  /*15f0*/  UMOV UR21, 0x40000040 ;  /* 0x4000004000157882 */ /* 0x000fe20000000000 */
[----:B------:R-:W-:Y:S02]  /*1600*/  UMOV UR23, 0x40000040 ;  /* 0x4000004000177882 */ /* 0x000fe40000000000 */
[----:B------:R-:W-:Y:S01]  /*1610*/  ULOP3.LUT UR6, UR6, 0x3fff, URZ, 0xc0, !UPT ;  /* 0x00003fff06067892 */ /* 0x000fe2000f8ec03f */
[----:B------:R-:W5:Y:S01]  /*1620*/  S2R R72, SR_TID.X ;  /* 0x0000000000487919 */ /* 0x000f620000002100 */
[----:B------:R-:W-:Y:S01]  /*1630*/  UMOV UR20, UR7 ;  /* 0x0000000700147c82 */ /* 0x000fe20008000000 */
[----:B------:R-:W-:Y:S01]  /*1640*/  ULDC UR27, c[0x0][0xa80] ;  /* 0x0002a000001b7ab9 */ /* 0x000fe20000000800 */
[----:B------:R-:W-:Y:S02]  /*1650*/  ULOP3.LUT UR25, UR6, 0x10000, URZ, 0xfc, !UPT ;  /* 0x0001000006197892 */ /* 0x000fe4000f8efc3f */
[----:B------:R-:W-:-:S02]  /*1660*/  UISETP.GE.AND UP0, UPT, UR48, 0x61, UPT ;  /* 0x000000613000788c */ /* 0x000fc4000bf06270 */
[----:B------:R-:W-:-:S07]  /*1670*/  UIMAD UR10, UR38, 0xc00, UR25 ;  /* 0x00000c00260a78a4 */ /* 0x000fce000f8e0219 */
[----:B------:R-:W-:Y:S02]  /*1680*/  UMOV UR22, UR10 ;  /* 0x0000000a00167c82 */ /* 0x000fe40008000000 */
[----:B------:R-:W-:Y:S01]  /*1690*/  HGMMA.64x96x16.F32.BF16 R24, gdesc[UR20], R24, gsb0 ;  /* 0x01600000141879f0 */ /* 0x000fe20008001818 */
[----:B------:R-:W-:Y:S02]  /*16a0*/  UIADD3 UR20, UR7, 0x2, URZ ;  /* 0x0000000207147890 */ /* 0x000fe4000fffe03f */
[----:B------:R-:W-:Y:S01]  /*16b0*/  UIADD3 UR22, UR10, 0x2, URZ ;  /* 0x000000020a167890 */ /* 0x000fe2000fffe03f */
[----:B------:R-:W-:Y:S01]  /*16c0*/  UMOV UR21, 0x40000040 ;  /* 0x4000004000157882 */ /* 0x000fe20000000000 */
[----:B------:R-:W-:Y:S01]  /*16d0*/  UMOV UR23, 0x40000040 ;  /* 0x4000004000177882 */ /* 0x000fe20000000000 */
[----:B----4-:R-:W-:Y:S02]  /*16e0*/  LOP3.LUT R12, R12, 0x7f, RZ, 0xc0, !PT ;  /* 0x0000007f0c0c7812 */ /* 0x010fe400078ec0ff */
[----:B-----5:R-:W-:Y:S01]  /*16f0*/  SHF.R.U32.HI R72, RZ, 0x7, R72 ;  /* 0x00000007ff487819 */ /* 0x020fe20000011648 */
[----:B------:R-:W-:-:S02]  /*1700*/  WARPGROUP.DEPBAR.LE gsb0, 0x0 ;  /* 0x00008000000079c5 */ /* 0x000fc40000010000 */
[----:B------:R-:W-:-:S06]  /*1710*/  WARPGROUP.ARRIVE ;  /* 0x00000000000079c5 */ /* 0x000fcc0000000000 */
[----:B------:R-:W-:Y:S01]  /*1720*/  HGMMA.64x96x16.F32.BF16 R24, gdesc[UR20], R24, gsb0 ;  /* 0x01600000141879f0 */ /* 0x000fe20008001818 */
[----:B------:R-:W-:Y:S02]  /*1730*/  UIADD3 UR20, UR7, 0x4, URZ ;  /* 0x0000000407147890 */ /* 0x000fe4000fffe03f */
[----:B------:R-:W-:Y:S01]  /*1740*/  UIADD3 UR22, UR10, 0x4, URZ ;  /* 0x000000040a167890 */ /* 0x000fe2000fffe03f */
[----:B------:R-:W-:Y:S01]  /*1750*/  UMOV UR21, 0x40000040 ;  /* 0x4000004000157882 */ /* 0x000fe20000000000 */
[----:B------:R-:W-:Y:S01]  /*1760*/  UMOV UR23, 0x40000040 ;  /* 0x4000004000177882 */ /* 0x000fe20000000000 */
[----:B------:R-:W-:Y:S02]  /*1770*/  WARPGROUP.DEPBAR.LE gsb0, 0x0 ;  /* 0x00008000000079c5 */ /* 0x000fe40000010000 */
        /* <DEDUP_REMOVED lines=90> */
[----:B------:R-:W-:Y:S01]  /*1d20*/  ULDC UR10, c[0x0][0xad0] ;  /* 0x0002b400000a7ab9 */ /* 0x000fe20000000800 */
[----:B------:R-:W-:-:S04]  /*1d30*/  UIMAD UR7, UR45, -0x60, UR48 ;  /* 0xffffffa02d0778a4 */ /* 0x000fc8000f8e0230 */
[----:B------:R-:W-:-:S06]  /*1d40*/  UIADD3 UR7, UR7, 0x60, URZ ;  /* 0x0000006007077890 */ /* 0x000fcc000fffe03f */
[----:B--2---:R-:W-:Y:S01]  /*1d50*/  IMAD.U32 R0, RZ, RZ, UR7 ;  /* 0x00000007ff007e24 */ /* 0x004fe2000f8e00ff */
[----:B------:R-:W-:-:S03]  /*1d60*/  UMOV UR7, 0x40000040 ;  /* 0x4000004000077882 */ /* 0x000fc60000000000 */
        /* <DEDUP_REMOVED lines=34> */
[----:B01-3--:R-:W-:Y:S01]  /*1f90*/  FSEL R3, R24, -INF , P4 ;  /* 0xff80000018037808 */ /* 0x00bfe20002000000 */
[----:B------:R-:W-:Y:S01]  /*1fa0*/  FMUL.FTZ R42, R42, UR10 ;  /* 0x0000000a2a2a7c20 */ /* 0x000fe20008410000 */
[----:B------:R-:W-:Y:S01]  /*1fb0*/  FMUL.FTZ R48, R48, UR10 ;  /* 0x0000000a30307c20 */ /* 0x000fe20008410000 */
[----:B------:R-:W-:Y:S01]  /*1fc0*/  FMUL.FTZ R43, R43, UR10 ;  /* 0x0000000a2b2b7c20 */ /* 0x000fe20008410000 */
[----:B------:R-:W-:Y:S01]  /*1fd0*/  FMUL.FTZ R49, R49, UR10 ;  /* 0x0000000a31317c20 */ /* 0x000fe20008410000 */
[----:B------:R-:W-:Y:S01]  /*1fe0*/  FMUL.FTZ R46, R46, UR10 ;  /* 0x0000000a2e2e7c20 */ /* 0x000fe20008410000 */
[----:B------:R-:W-:Y:S01]  /*1ff0*/  FMUL.FTZ R52, R52, UR10 ;  /* 0x0000000a34347c20 */ /* 0x000fe20008410000 */
[----:B------:R-:W0:Y:S01]  /*2000*/  MUFU.TANH R29, R29 ;  /* 0x0000001d001d7308 */ /* 0x000e220000002400 */
[----:B--2---:R-:W-:Y:S01]  /*2010*/  FSEL R25, R25, -INF , P5 ;  /* 0xff80000019197808 */ /* 0x004fe20002800000 */
[----:B------:R-:W-:Y:S01]  /*2020*/  FMUL.FTZ R47, R47, UR10 ;  /* 0x0000000a2f2f7c20 */ /* 0x000fe20008410000 */
[----:B------:R-:W-:Y:S01]  /*2030*/  FMUL.FTZ R53, R53, UR10 ;  /* 0x0000000a35357c20 */ /* 0x000fe20008410000 */
[----:B------:R-:W-:Y:S01]  /*2040*/  FMUL.FTZ R56, R56, UR10 ;  /* 0x0000000a38387c20 */ /* 0x000fe20008410000 */
[----:B------:R-:W-:Y:S01]  /*2050*/  FMNMX.FTZ R4, R3, R25, !PT ;  /* 0x0000001903047209 */ /* 0x000fe20007810000 */
[----:B------:R-:W-:Y:S01]  /*2060*/  FMUL.FTZ R50, R50, UR10 ;  /* 0x0000000a32327c20 */ /* 0x000fe20008410000 */
[----:B------:R-:W-:Y:S01]  /*2070*/  FMUL.FTZ R54, R54, UR10 ;  /* 0x0000000a36367c20 */ /* 0x000fe20008410000 */
[----:B------:R-:W1:Y:S01]  /*2080*/  MUFU.TANH R32, R32 ;  /* 0x0000002000207308 */ /* 0x000e620000002400 */
[----:B----4-:R-:W-:Y:S01]  /*2090*/  FSEL R7, R28, -INF , P6 ;  /* 0xff8000001c077808 */ /* 0x010fe20003000000 */
[----:B------:R-:W-:Y:S01]  /*20a0*/  FMUL.FTZ R55, R55, UR10 ;  /* 0x0000000a37377c20 */ /* 0x000fe20008410000 */
[----:B------:R-:W-:Y:S01]  /*20b0*/  FMUL.FTZ R58, R58, UR10 ;  /* 0x0000000a3a3a7c20 */ /* 0x000fe20008410000 */
[----:B------:R-:W-:Y:S01]  /*20c0*/  FMUL.FTZ R51, R51, UR10 ;  /* 0x0000000a33337c20 */ /* 0x000fe20008410000 */
[----:B------:R-:W-:Y:S01]  /*20d0*/  FMNMX.FTZ R4, R7, R4, !PT ;  /* 0x0000000407047209 */ /* 0x000fe20007810000 */
[----:B------:R-:W-:Y:S01]  /*20e0*/  FMUL.FTZ R57, R57, UR10 ;  /* 0x0000000a39397c20 */ /* 0x000fe20008410000 */
[----:B------:R-:W-:Y:S01]  /*20f0*/  FMUL.FTZ R59, R59, UR10 ;  /* 0x0000000a3b3b7c20 */ /* 0x000fe20008410000 */
[----:B------:R-:W2:Y:S01]  /*2100*/  MUFU.TANH R26, R26 ;  /* 0x0000001a001a7308 */ /* 0x000ea20000002400 */
[----:B0-----:R-:W-:Y:S01]  /*2110*/  FSEL R29, R29, -INF , P1 ;  /* 0xff8000001d1d7808 */ /* 0x001fe20000800000 */
[----:B------:R-:W-:Y:S01]  /*2120*/  FMUL.FTZ R60, R60, UR10 ;  /* 0x0000000a3c3c7c20 */ /* 0x000fe20008410000 */
[----:B------:R-:W-:Y:S01]  /*2130*/  FMUL.FTZ R61, R61, UR10 ;  /* 0x0000000a3d3d7c20 */ /* 0x000fe20008410000 */
[----:B------:R-:W-:Y:S01]  /*2140*/  FMUL.FTZ R64, R64, UR10 ;  /* 0x0000000a40407c20 */ /* 0x000fe20008410000 */
[----:B------:R-:W-:Y:S01]  /*2150*/  FMNMX.FTZ R4, R29, R4, !PT ;  /* 0x000000041d047209 */ /* 0x000fe20007810000 */
[----:B------:R-:W-:Y:S01]  /*2160*/  FMUL.FTZ R65, R65, UR10 ;  /* 0x0000000a41417c20 */ /* 0x000fe20008410000 */
[----:B------:R-:W-:Y:S01]  /*2170*/  FMUL.FTZ R62, R62, UR10 ;  /* 0x0000000a3e3e7c20 */ /* 0x000fe20008410000 */
[----:B------:R-:W0:Y:S01]  /*2180*/  MUFU.TANH R33, R33 ;  /* 0x0000002100217308 */ /* 0x000e220000002400 */
[----:B-1----:R-:W-:Y:S01]  /*2190*/  FSEL R175, R32, -INF , P2 ;  /* 0xff80000020af7808 */ /* 0x002fe20001000000 */
[----:B------:R-:W-:Y:S01]  /*21a0*/  FMUL.FTZ R68, R68, UR10 ;  /* 0x0000000a44447c20 */ /* 0x000fe20008410000 */
[----:B------:R-:W-:Y:S01]  /*21b0*/  FMUL.FTZ R63, R63, UR10 ;  /* 0x0000000a3f3f7c20 */ /* 0x000fe20008410000 */
[----:B------:R-:W-:Y:S01]  /*21c0*/  FMUL.FTZ R69, R69, UR10 ;  /* 0x0000000a45457c20 */ /* 0x000fe20008410000 */
[----:B------:R-:W-:Y:S01]  /*21d0*/  FMNMX.FTZ R4, R175, R4, !PT ;  /* 0x00000004af047209 */ /* 0x000fe20007810000 */
[----:B------:R-:W-:Y:S01]  /*21e0*/  FMUL.FTZ R66, R66, UR10 ;  /* 0x0000000a42427c20 */ /* 0x000fe20008410000 */
[----:B------:R-:W-:Y:S01]  /*21f0*/  FMUL.FTZ R67, R67, UR10 ;  /* 0x0000000a43437c20 */ /* 0x000fe20008410000 */
[----:B------:R-:W1:Y:S01]  /*2200*/  MUFU.TANH R27, R27 ;  /* 0x0000001b001b7308 */ /* 0x000e620000002400 */
[----:B--2---:R-:W-:Y:S01]  /*2210*/  FSEL R9, R26, -INF , P4 ;  /* 0xff8000001a097808 */ /* 0x004fe20002000000 */
[----:B------:R-:W-:Y:S01]  /*2220*/  FMUL.FTZ R70, R70, UR10 ;  /* 0x0000000a46467c20 */ /* 0x000fe20008410000 */
[----:B------:R-:W-:Y:S01]  /*2230*/  ISETP.GT.AND P4, PT, R0, 0x18, PT ;  /* 0x000000180000780c */ /* 0x000fe20003f84270 */
[----:B------:R-:W-:-:S04]  /*2240*/  FMUL.FTZ R71, R71, UR10 ;  /* 0x0000000a47477c20 */ /* 0x000fc80008410000 */
[----:B------:R-:W2:Y:S01]  /*2250*/  MUFU.TANH R30, R30 ;  /* 0x0000001e001e7308 */ /* 0x000ea20000002400 */
[----:B0-----:R-:W-:-:S04]  /*2260*/  FSEL R183, R33, -INF , P3 ;  /* 0xff80000021b77808 */ /* 0x001fc80001800000 */
[----:B------:R-:W-:-:S03]  /*2270*/  FMNMX.FTZ R6, R183, R4, !PT ;  /* 0x00000004b7067209 */ /* 0x000fc60007810000 */
[----:B------:R-:W0:Y:S01]  /*2280*/  MUFU.TANH R36, R36 ;  /* 0x0000002400247308 */ /* 0x000e220000002400 */
[----:B-1----:R-:W-:Y:S02]  /*2290*/  FSEL R27, R27, -INF , P5 ;  /* 0xff8000001b1b7808 */ /* 0x002fe40002800000 */
[----:B------:R-:W-:Y:S02]  /*22a0*/  ISETP.GT.AND P5, PT, R0, 0x19, PT ;  /* 0x000000190000780c */ /* 0x000fe40003fa4270 */
[----:B------:R-:W-:-:S03]  /*22b0*/  FMNMX.FTZ R4, R9, R27, !PT ;  /* 0x0000001b09047209 */ /* 0x000fc60007810000 */
[----:B------:R-:W1:Y:S01]  /*22c0*/  MUFU.TANH R31, R31 ;  /* 0x0000001f001f7308 */ /* 0x000e620000002400 */
[----:B--2---:R-:W-:Y:S02]  /*22d0*/  FSEL R11, R30, -INF , P6 ;  /* 0xff8000001e0b7808 */ /* 0x004fe40003000000 */
[----:B------:R-:W-:Y:S02]  /*22e0*/  ISETP.GT.AND P6, PT, R0, 0x20, PT ;  /* 0x000000200000780c */ /* 0x000fe40003fc4270 */
[----:B------:R-:W-:-:S03]  /*22f0*/  FMNMX.FTZ R4, R11, R4, !PT ;  /* 0x000000040b047209 */ /* 0x000fc60007810000 */
        /* <DEDUP_REMOVED lines=8> */
[----:B--2---:R-:W-:-:S04]  /*2380*/  FSEL R229, R37, -INF , P5 ;  /* 0xff80000025e57808 */ /* 0x004fc80002800000 */
[----:B------:R-:W-:-:S03]  /*2390*/  FMNMX.FTZ R6, R229, R6, !PT ;  /* 0x00000006e5067209 */ /* 0x000fc60007810000 */
[----:B------:R-:W2:Y:S01]  /*23a0*/  MUFU.TANH R35, R35 ;  /* 0x0000002300237308 */ /* 0x000ea20000002400 */
[----:B0-----:R-:W-:Y:S02]  /*23b0*/  FSEL R185, R34, -INF , P2 ;  /* 0xff80000022b97808 */ /* 0x001fe40001000000 */
[----:B------:R-:W-:Y:S02]  /*23c0*/  ISETP.GT.AND P2, PT, R0, 0x28, PT ;  /* 0x000000280000780c */ /* 0x000fe40003f44270 */
[----:B------:R-:W-:-:S03]  /*23d0*/  FMNMX.FTZ R4, R185, R4, !PT ;  /* 0x00000004b9047209 */ /* 0x000fc60007810000 */
[----:B------:R-:W0:Y:S01]  /*23e0*/  MUFU.TANH R41, R41 ;  /* 0x0000002900297308 */ /* 0x000e220000002400 */
[----:B-1----:R-:W-:-:S04]  /*23f0*/  FSEL R191, R40, -INF , P6 ;  /* 0xff80000028bf7808 */ /* 0x002fc80003000000 */
        /* <DEDUP_REMOVED lines=52> */
[----:B------:R-:W-:-:S05]  /*2740*/  ISETP.GT.AND P4, PT, R0, 0x48, PT ;  /* 0x000000480000780c */ /* 0x000fca0003f84270 */
[----:B------:R-:W1:Y:S01]  /*2750*/  MUFU.TANH R54, R54 ;  /* 0x0000003600367308 */ /* 0x000e620000002400 */
[----:B--2---:R-:W-:-:S04]  /*2760*/  FSEL R157, R56, -INF , P2 ;  /* 0xff800000389d7808 */ /* 0x004fc80001000000 */
[----:B------:R-:W-:-:S03]  /*2770*/  FMNMX.FTZ R6, R157, R6, !PT ;  /* 0x000000069d067209 */ /* 0x000fc60007810000 */
[----:B------:R-:W2:Y:S01]  /*2780*/  MUFU.TANH R55, R55 ;  /* 0x0000003700377308 */ /* 0x000ea20000002400 */
[----:B0-----:R-:W-:Y:S02]  /*2790*/  FSEL R15, R15, -INF , P5 ;  /* 0xff8000000f0f7808 */ /* 0x001fe40002800000 */
[----:B------:R-:W-:-:S05]  /*27a0*/  ISETP.GT.AND P5, PT, R0, 0x49, PT ;  /* 0x000000490000780c */ /* 0x000fca0003fa4270 */
[----:B------:R-:W0:Y:S01]  /*27b0*/  MUFU.TANH R21, R57 ;  /* 0x0000003900157308 */ /* 0x000e220000002400 */
[----:B-1----:R-:W-:Y:S02]  /*27c0*/  FSEL R169, R54, -INF , P6 ;  /* 0xff80000036a97808 */ /* 0x002fe40003000000 */
[----:B------:R-:W-:-:S05]  /*27d0*/  ISETP.GT.AND P6, PT, R0, 0x50, PT ;  /* 0x000000500000780c */ /* 0x000fca0003fc4270 */
[----:B------:R-:W1:Y:S01]  /*27e0*/  MUFU.TANH R58, R58 ;  /* 0x0000003a003a7308 */ /* 0x000e620000002400 */
[----:B--2---:R-:W-:Y:S02]  /*27f0*/  FSEL R171, R55, -INF , P1 ;  /* 0xff80000037ab7808 */ /* 0x004fe40000800000 */
[----:B------:R-:W-:-:S05]  /*2800*/  ISETP.GT.AND P1, PT, R0, 0x51, PT ;  /* 0x000000510000780c */ /* 0x000fca0003f24270 */
[----:B------:R-:W2:Y:S01]  /*2810*/  MUFU.TANH R23, R59 ;  /* 0x0000003b00177308 */ /* 0x000ea20000002400 */
[----:B0-----:R-:W-:-:S04]  /*2820*/  FSEL R21, R21, -INF , P3 ;  /* 0xff80000015157808 */ /* 0x001fc80001800000 */
[----:B------:R-:W-:-:S03]  /*2830*/  FMNMX.FTZ R6, R21, R6, !PT ;  /* 0x0000000615067209 */ /* 0x000fc60007810000 */
[----:B------:R-:W0:Y:S01]  /*2840*/  MUFU.TANH R60, R60 ;  /* 0x0000003c003c7308 */ /* 0x000e220000002400 */
[----:B-1----:R-:W-:Y:S02]  /*2850*/  FSEL R156, R58, -INF , P2 ;  /* 0xff8000003a9c7808 */ /* 0x002fe40001000000 */
[----:B------:R-:W-:-:S05]  /*2860*/  ISETP.GT.AND P2, PT, R0, 0x58, PT ;  /* 0x000000580000780c */ /* 0x000fca0003f44270 */
[----:B------:R-:W1:Y:S01]  /*2870*/  MUFU.TANH R61, R61 ;  /* 0x0000003d003d7308 */ /* 0x000e620000002400 */
[----:B--2---:R-:W-:Y:S02]  /*2880*/  FSEL R23, R23, -INF , P3 ;  /* 0xff80000017177808 */ /* 0x004fe40001800000 */
[----:B------:R-:W-:Y:S02]  /*2890*/  ISETP.GT.AND P3, PT, R0, 0x59, PT ;  /* 0x000000590000780c */ /* 0x000fe40003f64270 */
[----:B------:R-:W-:-:S03]  /*28a0*/  FMNMX.FTZ R0, R20, R5, !PT ;  /* 0x0000000514007209 */ /* 0x000fc60007810000 */
[----:B------:R-:W2:Y:S01]  /*28b0*/  MUFU.TANH R13, R64 ;  /* 0x00000040000d7308 */ /* 0x000ea20000002400 */
[----:B0-----:R-:W-:Y:S02]  /*28c0*/  FSEL R173, R60, -INF , P4 ;  /* 0xff8000003cad7808 */ /* 0x001fe40002000000 */
[----:B------:R-:W-:Y:S02]  /*28d0*/  FMNMX.FTZ R0, R15, R0, !PT ;  /* 0x000000000f007209 */ /* 0x000fe40007810000 */
[----:B------:R-:W-:Y:S02]  /*28e0*/  FMNMX.FTZ R6, R173, R6, !PT ;  /* 0x00000006ad067209 */ /* 0x000fe40007810000 */
[----:B------:R-:W-:Y:S01]  /*28f0*/  FMNMX.FTZ R0, R169, R0, !PT ;  /* 0x00000000a9007209 */ /* 0x000fe20007810000 */
[----:B------:R-:W0:Y:S01]  /*2900*/  MUFU.TANH R65, R65 ;  /* 0x0000004100417308 */ /* 0x000e220000002400 */
[----:B-1----:R-:W-:Y:S02]  /*2910*/  FSEL R177, R61, -INF , P5 ;  /* 0xff8000003db17808 */ /* 0x002fe40002800000 */
[----:B------:R-:W-:-:S02]  /*2920*/  FMNMX.FTZ R5, R171, R0, !PT ;  /* 0x00000000ab057209 */ /* 0x000fc40007810000 */
[----:B------:R-:W-:Y:S02]  /*2930*/  FMNMX.FTZ R6, R177, R6, !PT ;  /* 0x00000006b1067209 */ /* 0x000fe40007810000 */
[----:B------:R-:W-:Y:S01]  /*2940*/  FMNMX.FTZ R0, R156, R5, !PT ;  /* 0x000000059c007209 */ /* 0x000fe20007810000 */
[----:B------:R-:W1:Y:S01]  /*2950*/  MUFU.TANH R62, R62 ;  /* 0x0000003e003e7308 */ /* 0x000e620000002400 */
[----:B--2---:R-:W-:Y:S02]  /*2960*/  FSEL R13, R13, -INF , P6 ;  /* 0xff8000000d0d7808 */ /* 0x004fe40003000000 */
[----:B------:R-:W-:Y:S02]  /*2970*/  FMNMX.FTZ R0, R23, R0, !PT ;  /* 0x0000000017007209 */ /* 0x000fe40007810000 */
[----:B------:R-:W-:-:S03]  /*2980*/  FMNMX.FTZ R33, R13, R6, !PT ;  /* 0x000000060d217209 */ /* 0x000fc60007810000 */
[----:B------:R-:W2:Y:S01]  /*2990*/  MUFU.TANH R68, R68 ;  /* 0x0000004400447308 */ /* 0x000ea20000002400 */
[----:B0-----:R-:W-:-:S04]  /*29a0*/  FSEL R158, R65, -INF , P1 ;  /* 0xff800000419e7808 */ /* 0x001fc80000800000 */
[----:B------:R-:W-:-:S03]  /*29b0*/  FMNMX.FTZ R33, R158, R33, !PT ;  /* 0x000000219e217209 */ /* 0x000fc60007810000 */
[----:B------:R-:W0:Y:S01]  /*29c0*/  MUFU.TANH R63, R63 ;  /* 0x0000003f003f7308 */ /* 0x000e220000002400 */
[----:B-1----:R-:W-:-:S04]  /*29d0*/  FSEL R179, R62, -INF , P4 ;  /* 0xff8000003eb37808 */ /* 0x002fc80002000000 */
[----:B------:R-:W-:-:S03]  /*29e0*/  FMNMX.FTZ R0, R179, R0, !PT ;  /* 0x00000000b3007209 */ /* 0x000fc60007810000 */
[----:B------:R-:W1:Y:S01]  /*29f0*/  MUFU.TANH R69, R69 ;  /* 0x0000004500457308 */ /* 0x000e620000002400 */
[----:B--2---:R-:W-:-:S04]  /*2a00*/  FSEL R160, R68, -INF , P2 ;  /* 0xff80000044a07808 */ /* 0x004fc80001000000 */
        /* <DEDUP_REMOVED lines=8> */
[----:B--2---:R-:W-:Y:S01]  /*2a90*/  FSEL R163, R66, -INF , P6 ;  /* 0xff80000042a37808 */ /* 0x004fe20003000000 */
[----:B------:R-:W2:Y:S03]  /*2aa0*/  SHFL.BFLY PT, R5, R4, 0x2, 0x1f ;  /* 0x0c401f0004057f89 */ /* 0x000ea600000e0000 */
[----:B------:R-:W-:-:S03]  /*2ab0*/  FMNMX.FTZ R0, R163, R0, !PT ;  /* 0x00000000a3007209 */ /* 0x000fc60007810000 */
[----:B------:R-:W3:Y:S01]  /*2ac0*/  MUFU.TANH R71, R71 ;  /* 0x0000004700477308 */ /* 0x000ee20000002400 */
[----:B0-----:R-:W-:-:S04]  /*2ad0*/  FSEL R159, R67, -INF , P1 ;  /* 0xff800000439f7808 */ /* 0x001fc80000800000 */
[----:B------:R-:W-:Y:S02]  /*2ae0*/  FMNMX.FTZ R0, R159, R0, !PT ;  /* 0x000000009f007209 */ /* 0x000fe40007810000 */
[----:B-1----:R-:W-:Y:S02]  /*2af0*/  FSEL R161, R70, -INF , P2 ;  /* 0xff80000046a17808 */ /* 0x002fe40001000000 */
[----:B------:R-:W-:Y:S02]  /*2b00*/  PLOP3.LUT P2, PT, PT, PT, UP0, 0x80, 0x0 ;  /* 0x000000000000781c */ /* 0x000fe40003f4f008 */
[----:B------:R-:W-:Y:S02]  /*2b10*/  FMNMX.FTZ R0, R161, R0, !PT ;  /* 0x00000000a1007209 */ /* 0x000fe40007810000 */
[----:B---3--:R-:W-:Y:S02]  /*2b20*/  FSEL R165, R71, -INF , P3 ;  /* 0xff80000047a57808 */ /* 0x008fe40001800000 */
[----:B--2---:R-:W-:-:S02]  /*2b30*/  FMNMX.FTZ R5, R4, R5, !PT ;  /* 0x0000000504057209 */ /* 0x004fc40007810000 */
[----:B------:R-:W-:-:S03]  /*2b40*/  FMNMX.FTZ R0, R165, R0, !PT ;  /* 0x00000000a5007209 */ /* 0x000fc60007810000 */
[----:B------:R-:W0:Y:S04]  /*2b50*/  SHFL.BFLY PT, R6, R5, 0x1, 0x1f ;  /* 0x0c201f0005067f89 */ /* 0x000e2800000e0000 */
[----:B------:R-:W1:Y:S01]  /*2b60*/  SHFL.BFLY PT, R33, R0, 0x2, 0x1f ;  /* 0x0c401f0000217f89 */ /* 0x000e6200000e0000 */
[----:B0-----:R-:W-:Y:S02]  /*2b70*/  FMNMX.FTZ R4, R5, R6, !PT ;  /* 0x0000000605047209 */ /* 0x001fe40007810000 */
[----:B-1----:R-:W-:-:S03]  /*2b80*/  FMNMX.FTZ R33, R0, R33, !PT ;  /* 0x0000002100217209 */ /* 0x002fc60007810000 */
[C---:B------:R-:W-:Y:S01]  /*2b90*/  FMUL.FTZ R162, R4.reuse, UR27 ;  /* 0x0000001b04a27c20 */ /* 0x040fe20008410000 */
[----:B------:R-:W-:Y:S01]  /*2ba0*/  FSETP.NEU.FTZ.AND P1, PT, R4, -INF , PT ;  /* 0xff8000000400780b */ /* 0x000fe20003f3d000 */
[----:B------:R-:W0:Y:S03]  /*2bb0*/  SHFL.BFLY PT, R8, R33, 0x1, 0x1f ;  /* 0x0c201f0021087f89 */ /* 0x000e2600000e0000 */
[----:B------:R-:W-:-:S05]  /*2bc0*/  FSEL R162, R162, RZ, P1 ;  /* 0x000000ffa2a27208 */ /* 0x000fca0000800000 */
        /* <DEDUP_REMOVED lines=12> */
[----:B------:R-:W2:Y:S01]  /*2c90*/  MUFU.EX2 R5, R5 ;  /* 0x0000000500057308 */ /* 0x000ea20000000800 */
[--C-:B------:R-:W-:Y:S01]  /*2ca0*/  FFMA.FTZ R197, R197, UR27, -R162.reuse ;  /* 0x0000001bc5c57c23 */ /* 0x100fe200080108a2 */
[--C-:B------:R-:W-:Y:S01]  /*2cb0*/  FFMA.FTZ R184, R201, UR27, -R162.reuse ;  /* 0x0000001bc9b87c23 */ /* 0x100fe200080108a2 */
[--C-:B------:R-:W-:Y:S01]  /*2cc0*/  FFMA.FTZ R199, R199, UR27, -R162.reuse ;  /* 0x0000001bc7c77c23 */ /* 0x100fe200080108a2 */
[--C-:B------:R-:W-:Y:S01]  /*2cd0*/  FFMA.FTZ R188, R21, UR27, -R162.reuse ;  /* 0x0000001b15bc7c23 */ /* 0x100fe200080108a2 */
[--C-:B------:R-:W-:Y:S01]  /*2ce0*/  FFMA.FTZ R157, R157, UR27, -R162.reuse ;  /* 0x0000001b9d9d7c23 */ /* 0x100fe200080108a2 */
[----:B0-----:R-:W-:Y:S01]  /*2cf0*/  FMNMX.FTZ R3, R33, R8, !PT ;  /* 0x0000000821037209 */ /* 0x001fe20007810000 */
[--C-:B------:R-:W-:Y:S01]  /*2d00*/  FFMA.FTZ R21, R173, UR27, -R162.reuse ;  /* 0x0000001bad157c23 */ /* 0x100fe200080108a2 */
[----:B------:R-:W-:Y:S01]  /*2d10*/  IADD3 R8, -R72, 0xb, RZ ;  /* 0x0000000b48087810 */ /* 0x000fe20007ffe1ff */
[----:B------:R-:W-:Y:S01]  /*2d20*/  MUFU.EX2 R6, R6 ;  /* 0x0000000600067308 */ /* 0x000fe20000000800 */
[C---:B------:R-:W-:Y:S01]  /*2d30*/  FSETP.NEU.FTZ.AND P1, PT, R3.reuse, -INF , PT ;  /* 0xff8000000300780b */ /* 0x040fe20003f3d000 */
[----:B------:R-:W-:Y:S01]  /*2d40*/  FMUL.FTZ R164, R3, UR27 ;  /* 0x0000001b03a47c20 */ /* 0x000fe20008410000 */
[--C-:B------:R-:W-:Y:S01]  /*2d50*/  FFMA.FTZ R190, R177, UR27, -R162.reuse ;  /* 0x0000001bb1be7c23 */ /* 0x100fe200080108a2 */
[--C-:B------:R-:W-:Y:S01]  /*2d60*/  FFMA.FTZ R13, R13, UR27, -R162.reuse ;  /* 0x0000001b0d0d7c23 */ /* 0x100fe200080108a2 */
[--C-:B------:R-:W-:Y:S01]  /*2d70*/  FFMA.FTZ R158, R158, UR27, -R162.reuse ;  /* 0x0000001b9e9e7c23 */ /* 0x100fe200080108a2 */
[----:B------:R-:W-:Y:S01]  /*2d80*/  FFMA.FTZ R160, R160, UR27, -R162 ;  /* 0x0000001ba0a07c23 */ /* 0x000fe200080108a2 */
[----:B------:R-:W-:Y:S01]  /*2d90*/  FSEL R164, R164, RZ, P1 ;  /* 0x000000ffa4a47208 */ /* 0x000fe20000800000 */
[----:B------:R-:W0:Y:S01]  /*2da0*/  MUFU.EX2 R7, R7 ;  /* 0x0000000700077308 */ /* 0x000e220000000800 */
[----:B------:R-:W-:Y:S01]  /*2db0*/  ISETP.NE.AND P1, PT, R12, RZ, PT ;  /* 0x000000ff0c00720c */ /* 0x000fe20003f25270 */
[----:B------:R-:W-:Y:S01]  /*2dc0*/  IMAD.U32 R12, RZ, RZ, UR26 ;  /* 0x0000001aff0c7e24 */ /* 0x000fe2000f8e00ff */
[----:B------:R-:W-:Y:S01]  /*2dd0*/  ULOP3.LUT UR26, UR6, 0x3000000, URZ, 0xfc, !UPT ;  /* 0x03000000061a7892 */ /* 0x000fe2000f8efc3f */
[--C-:B------:R-:W-:Y:S01]  /*2de0*/  FFMA.FTZ R9, R9, UR27, -R164.reuse ;  /* 0x0000001b09097c23 */ /* 0x100fe200080108a4 */
[--C-:B-1----:R-:W-:Y:S01]  /*2df0*/  FFMA.FTZ R10, R27, UR27, -R164.reuse ;  /* 0x0000001b1b0a7c23 */ /* 0x102fe200080108a4 */
[--C-:B------:R-:W-:Y:S01]  /*2e00*/  FFMA.FTZ R11, R11, UR27, -R164.reuse ;  /* 0x0000001b0b0b7c23 */ /* 0x100fe200080108a4 */
[--C-:B------:R-:W-:Y:S01]  /*2e10*/  FFMA.FTZ R14, R31, UR27, -R164.reuse ;  /* 0x0000001b1f0e7c23 */ /* 0x100fe200080108a4 */
[----:B--2---:R-:W-:Y:S01]  /*2e20*/  F2FP.BF16.F32.PACK_AB R152, R5, R0 ;  /* 0x000000000598723e */ /* 0x004fe200000010ff */
[----:B------:R-:W-:Y:S01]  /*2e30*/  UIMAD UR10, UR38, 0xc00, UR26 ;  /* 0x00000c00260a78a4 */ /* 0x000fe2000f8e021a */
[----:B------:R-:W-:Y:S01]  /*2e40*/  MUFU.EX2 R9, R9 ;  /* 0x0000000900097308 */ /* 0x000fe20000000800 */
[--C-:B------:R-:W-:Y:S01]  /*2e50*/  FFMA.FTZ R170, R185, UR27, -R164.reuse ;  /* 0x0000001bb9aa7c23 */ /* 0x100fe200080108a4 */
[--C-:B------:R-:W-:Y:S01]  /*2e60*/  FFMA.FTZ R185, R187, UR27, -R164.reuse ;  /* 0x0000001bbbb97c23 */ /* 0x100fe200080108a4 */
[----:B------:R-:W-:Y:S01]  /*2e70*/  FFMA.FTZ R172, R189, UR27, -R164 ;  /* 0x0000001bbdac7c23 */ /* 0x000fe200080108a4 */
[----:B------:R-:W-:-:S02]  /*2e80*/  @!P1 VIADD R24, R12, 0x32440 ;  /* 0x000324400c189836 */ /* 0x000fc40000000000 */
[----:B------:R-:W-:Y:S01]  /*2e90*/  FFMA.FTZ R187, R219, UR27, -R164 ;  /* 0x0000001bdbbb7c23 */ /* 0x000fe200080108a4 */
[----:B------:R-:W-:Y:S01]  /*2ea0*/  UMOV UR6, UR10 ;  /* 0x0000000a00067c82 */ /* 0x000fe20008000000 */
[----:B0-----:R-:W-:Y:S01]  /*2eb0*/  F2FP.BF16.F32.PACK_AB R154, R7, R6 ;  /* 0x00000006079a723e */ /* 0x001fe200000010ff */
[----:B------:R-:W0:Y:S01]  /*2ec0*/  MUFU.EX2 R10, R10 ;  /* 0x0000000a000a7308 */ /* 0x000e220000000800 */
[----:B------:R-:W-:Y:S01]  /*2ed0*/  @!P1 PRMT R24, RZ, 0x654, R24 ;  /* 0x00000654ff189816 */ /* 0x000fe20000000018 */
[----:B------:R1:W-:Y:S06]  /*2ee0*/  BAR.ARV R8, 0x100 ;  /* 0x000400080000751d */ /* 0x0003ec0000002000 */
[----:B------:R2:W-:Y:S01]  /*2ef0*/  @!P1 SYNCS.ARRIVE.TRANS64.RED.A1T0 RZ, [R24+URZ], RZ ;  /* 0x000000ff18ff99a7 */ /* 0x0005e2000810043f */
[----:B------:R-:W-:Y:S01]  /*2f00*/  MUFU.EX2 R11, R11 ;  /* 0x0000000b000b7308 */ /* 0x000fe20000000800 */
[----:B------:R3:W-:Y:S01]  /*2f10*/  BAR.SYNC.DEFER_BLOCKING R168, 0x100 ;  /* 0x000400a80000751d */ /* 0x0007e20000010000 */
[--C-:B------:R-:W-:Y:S01]  /*2f20*/  FFMA.FTZ R178, R193, UR27, -R164.reuse ;  /* 0x0000001bc1b27c23 */ /* 0x100fe200080108a4 */
[----:B------:R-:W-:Y:S01]  /*2f30*/  FFMA.FTZ R193, R195, UR27, -R164 ;  /* 0x0000001bc3c17c23 */ /* 0x000fe200080108a4 */
[----:B------:R-:W-:Y:S01]  /*2f40*/  FFMA.FTZ R189, R221, UR27, -R162 ;  /* 0x0000001bddbd7c23 */ /* 0x000fe200080108a2 */
[--C-:B------:R-:W-:Y:S01]  /*2f50*/  FFMA.FTZ R180, R215, UR27, -R164.reuse ;  /* 0x0000001bd7b47c23 */ /* 0x100fe200080108a4 */
[--C-:B------:R-:W-:Y:S01]  /*2f60*/  FFMA.FTZ R195, R217, UR27, -R164.reuse ;  /* 0x0000001bd9c37c23 */ /* 0x100fe200080108a4 */
[----:B------:R-:W-:Y:S01]  /*2f70*/  FFMA.FTZ R20, R20, UR27, -R164 ;  /* 0x0000001b14147c23 */ /* 0x000fe200080108a4 */
[----:B------:R-:W4:Y:S01]  /*2f80*/  MUFU.EX2 R14, R14 ;  /* 0x0000000e000e7308 */ /* 0x000f220000000800 */
[----:B0-----:R-:W-:Y:S01]  /*2f90*/  F2FP.BF16.F32.PACK_AB R153, R10, R9 ;  /* 0x000000090a99723e */ /* 0x001fe200000010ff */
[----:B---3--:R-:W-:Y:S01]  /*2fa0*/  FFMA.FTZ R168, R227, UR27, -R162 ;  /* 0x0000001be3a87c23 */ /* 0x008fe200080108a2 */
[--C-:B------:R-:W-:Y:S01]  /*2fb0*/  FFMA.FTZ R15, R15, UR27, -R164.reuse ;  /* 0x0000001b0f0f7c23 */ /* 0x100fe200080108a4 */
[--C-:B------:R-:W-:Y:S01]  /*2fc0*/  FFMA.FTZ R169, R169, UR27, -R164.reuse ;  /* 0x0000001ba9a97c23 */ /* 0x100fe200080108a4 */
[--C-:B------:R-:W-:Y:S01]  /*2fd0*/  FFMA.FTZ R186, R171, UR27, -R164.reuse ;  /* 0x0000001babba7c23 */ /* 0x100fe200080108a4 */
[--C-:B------:R-:W-:Y:S01]  /*2fe0*/  FFMA.FTZ R156, R156, UR27, -R164.reuse ;  /* 0x0000001b9c9c7c23 */ /* 0x100fe200080108a4 */
[--C-:B------:R-:W-:Y:S01]  /*2ff0*/  FFMA.FTZ R23, R23, UR27, -R164.reuse ;  /* 0x0000001b17177c23 */ /* 0x100fe200080108a4 */
[----:B------:R-:W-:Y:S01]  /*3000*/  MUFU.EX2 R166, R166 ;  /* 0x000000a600a67308 */ /* 0x000fe20000000800 */
[--C-:B------:R-:W-:Y:S01]  /*3010*/  FFMA.FTZ R171, R179, UR27, -R164.reuse ;  /* 0x0000001bb3ab7c23 */ /* 0x100fe200080108a4 */
[----:B------:R-:W-:Y:S01]  /*3020*/  FFMA.FTZ R192, R181, UR27, -R164 ;  /* 0x0000001bb5c07c23 */ /* 0x000fe200080108a4 */
[----:B------:R-:W-:Y:S01]  /*3030*/  FFMA.FTZ R167, R167, UR27, -R162 ;  /* 0x0000001ba7a77c23 */ /* 0x000fe200080108a2 */
[--C-:B------:R-:W-:Y:S01]  /*3040*/  FFMA.FTZ R162, R163, UR27, -R164.reuse ;  /* 0x0000001ba3a27c23 */ /* 0x100fe200080108a4 */
[--C-:B------:R-:W-:Y:S01]  /*3050*/  FFMA.FTZ R159, R159, UR27, -R164.reuse ;  /* 0x0000001b9f9f7c23 */ /* 0x100fe200080108a4 */
[--C-:B------:R-:W-:Y:S01]  /*3060*/  FFMA.FTZ R161, R161, UR27, -R164.reuse ;  /* 0x0000001ba1a17c23 */ /* 0x100fe200080108a4 */
[----:B------:R-:W-:Y:S01]  /*3070*/  FFMA.FTZ R164, R165, UR27, -R164 ;  /* 0x0000001ba5a47c23 */ /* 0x000fe200080108a4 */
[----:B------:R-:W0:Y:S01]  /*3080*/  MUFU.EX2 R175, R175 ;  /* 0x000000af00af7308 */ /* 0x000e220000000800 */
[----:B----4-:R-:W-:Y:S01]  /*3090*/  F2FP.BF16.F32.PACK_AB R155, R14, R11 ;  /* 0x0000000b0e9b723e */ /* 0x010fe200000010ff */
[----:B------:R-:W-:Y:S01]  /*30a0*/  FADD.FTZ R5, R0, R5 ;  /* 0x0000000500057221 */ /* 0x000fe20000010000 */
[----:B------:R-:W-:Y:S01]  /*30b0*/  FADD.FTZ R10, R9, R10 ;  /* 0x0000000a090a7221 */ /* 0x000fe20000010000 */
[----:B------:R-:W-:Y:S01]  /*30c0*/  @!P1 VIADD R12, R12, 0x32460 ;  /* 0x000324600c0c9836 */ /* 0x000fe20000000000 */
[----:B--2---:R-:W-:Y:S01]  /*30d0*/  WARPGROUP.ARRIVE ;  /* 0x00000000000079c5 */ /* 0x004fe20000000000 */
[----:B------:R-:W-:Y:S01]  /*30e0*/  FADD.FTZ R6, R6, R5 ;  /* 0x0000000506067221 */ /* 0x000fe20000010000 */
[----:B------:R-:W-:Y:S01]  /*30f0*/  FADD.FTZ R11, R11, R10 ;  /* 0x0000000a0b0b7221 */ /* 0x000fe20000010000 */
[----:B------:R-:W-:Y:S01]  /*3100*/  MUFU.EX2 R168, R168 ;  /* 0x000000a800a87308 */ /* 0x000fe20000000800 */
[----:B------:R-:W-:Y:S01]  /*3110*/  @!P1 PRMT R12, RZ, 0x654, R12 ;  /* 0x00000654ff0c9816 */ /* 0x000fe2000000000c */
[----:B------:R-:W-:Y:S01]  /*3120*/  FADD.FTZ R7, R7, R6 ;  /* 0x0000000607077221 */ /* 0x000fe20000010000 */
[----:B------:R-:W-:Y:S01]  /*3130*/  HGMMA.64x256x16.F32.BF16 R24, R152, gdesc[UR4].tnspB, RZ, !UPT, gsb0 ;  /* 0x43e0000498187df0 */ /* 0x000fe2000c0018ff */
[----:B------:R-:W-:Y:S01]  /*3140*/  UIADD3 UR6, UR10, 0x80, URZ ;  /* 0x000000800a067890 */ /* 0x000fe2000fffe03f */
[----:B------:R-:W-:Y:S01]  /*3150*/  FADD.FTZ R11, R14, R11 ;  /* 0x0000000b0e0b7221 */ /* 0x000fe20000010000 */
[----:B------:R-:W-:-:S02]  /*3160*/  UMOV UR7, 0x40000040 ;  /* 0x4000004000077882 */ /* 0x000fc40000000000 */
[----:B------:R-:W-:Y:S08]  /*3170*/  MUFU.EX2 R183, R183 ;  /* 0x000000b700b77308 */ /* 0x000ff00000000800 */
[----:B------:R-:W-:Y:S08]  /*3180*/  MUFU.EX2 R170, R170 ;  /* 0x000000aa00aa7308 */ /* 0x000ff00000000800 */
[----:B------:R-:W2:Y:S08]  /*3190*/  MUFU.EX2 R185, R185 ;  /* 0x000000b900b97308 */ /* 0x000eb00000000800 */
[----:B------:R-:W-:Y:S08]  /*31a0*/  MUFU.EX2 R172, R172 ;  /* 0x000000ac00ac7308 */ /* 0x000ff00000000800 */
[----:B------:R-:W3:Y:S08]  /*31b0*/  MUFU.EX2 R187, R187 ;  /* 0x000000bb00bb7308 */ /* 0x000ef00000000800 */
[----:B------:R-:W-:Y:S08]  /*31c0*/  MUFU.EX2 R174, R174 ;  /* 0x000000ae00ae7308 */ /* 0x000ff00000000800 */
[----:B------:R-:W4:Y:S08]  /*31d0*/  MUFU.EX2 R189, R189 ;  /* 0x000000bd00bd7308 */ /* 0x000f300000000800 */
[----:B------:R-:W-:Y:S08]  /*31e0*/  MUFU.EX2 R176, R176 ;  /* 0x000000b000b07308 */ /* 0x000ff00000000800 */
[----:B------:R-:W-:Y:S08]  /*31f0*/  MUFU.EX2 R191, R191 ;  /* 0x000000bf00bf7308 */ /* 0x000ff00000000800 */
[----:B------:R-:W-:Y:S08]  /*3200*/  MUFU.EX2 R178, R178 ;  /* 0x000000b200b27308 */ /* 0x000ff00000000800 */
[----:B------:R-:W5:Y:S08]  /*3210*/  MUFU.EX2 R193, R193 ;  /* 0x000000c100c17308 */ /* 0x000f700000000800 */
[----:B------:R-:W-:Y:S08]  /*3220*/  MUFU.EX2 R180, R180 ;  /* 0x000000b400b47308 */ /* 0x000ff00000000800 */
[----:B------:R-:W1:Y:S08]  /*3230*/  MUFU.EX2 R195, R195 ;  /* 0x000000c300c37308 */ /* 0x000e700000000800 */
[----:B------:R-:W-:Y:S08]  /*3240*/  MUFU.EX2 R182, R182 ;  /* 0x000000b600b67308 */ /* 0x000ff00000000800 */
[----:B------:R-:W1:Y:S08]  /*3250*/  MUFU.EX2 R197, R197 ;  /* 0x000000c500c57308 */ /* 0x000e700000000800 */
[----:B------:R-:W-:Y:S08]  /*3260*/  MUFU.EX2 R184, R184 ;  /* 0x000000b800b87308 */ /* 0x000ff00000000800 */
[----:B------:R-:W-:Y:S08]  /*3270*/  MUFU.EX2 R199, R199 ;  /* 0x000000c700c77308 */ /* 0x000ff00000000800 */
[----:B------:R-:W-:Y:S08]  /*3280*/  MUFU.EX2 R20, R20 ;  /* 0x0000001400147308 */ /* 0x000ff00000000800 */
[----:B------:R-:W1:Y:S08]  /*3290*/  MUFU.EX2 R15, R15 ;  /* 0x0000000f000f7308 */ /* 0x000e700000000800 */
        /* <DEDUP_REMOVED lines=14> */
[----:B------:R-:W-:Y:S01]  /*3380*/  MUFU.EX2 R162, R162 ;  /* 0x000000a200a27308 */ /* 0x000fe20000000800 */
[----:B------:R-:W-:-:S02]  /*3390*/  WARPGROUP.DEPBAR.LE gsb0, 0x0 ;  /* 0x00008000000079c5 */ /* 0x000fc40000010000 */
[----:B0-----:R-:W-:Y:S01]  /*33a0*/  F2FP.BF16.F32.PACK_AB R152, R175, R166 ;  /* 0x000000a6af98723e */ /* 0x001fe200000010ff */
[----:B------:R-:W-:Y:S01]  /*33b0*/  FADD.FTZ R166, R166, R7 ;  /* 0x00000007a6a67221 */ /* 0x000fe20000010000 */
[----:B--2---:R-:W-:Y:S01]  /*33c0*/  F2FP.BF16.F32.PACK_AB R153, R185, R170 ;  /* 0x000000aab999723e */ /* 0x004fe200000010ff */
[----:B------:R-:W-:Y:S01]  /*33d0*/  FADD.FTZ R170, R170, R11 ;  /* 0x0000000baaaa7221 */ /* 0x000fe20000010000 */
[----:B------:R-:W-:Y:S01]  /*33e0*/  F2FP.BF16.F32.PACK_AB R154, R183, R168 ;  /* 0x000000a8b79a723e */ /* 0x000fe200000010ff */
[----:B------:R-:W0:Y:S01]  /*33f0*/  MUFU.EX2 R159, R159 ;  /* 0x0000009f009f7308 */ /* 0x000e220000000800 */
[----:B---3--:R-:W-:Y:S01]  /*3400*/  F2FP.BF16.F32.PACK_AB R155, R187, R172 ;  /* 0x000000acbb9b723e */ /* 0x008fe200000010ff */
[----:B------:R-:W-:Y:S01]  /*3410*/  FADD.FTZ R175, R175, R166 ;  /* 0x000000a6afaf7221 */ /* 0x000fe20000010000 */
[----:B------:R-:W-:Y:S02]  /*3420*/  FADD.FTZ R185, R185, R170 ;  /* 0x000000aab9b97221 */ /* 0x000fe40000010000 */
[----:B------:R-:W-:Y:S01]  /*3430*/  WARPGROUP.ARRIVE ;  /* 0x00000000000079c5 */ /* 0x000fe20000000000 */
[----:B------:R-:W-:Y:S01]  /*3440*/  FADD.FTZ R168, R168, R175 ;  /* 0x000000afa8a87221 */ /* 0x000fe20000010000 */
[----:B------:R-:W-:Y:S01]  /*3450*/  FADD.FTZ R172, R172, R185 ;  /* 0x000000b9acac7221 */ /* 0x000fe20000010000 */
[----:B------:R-:W-:Y:S02]  /*3460*/  MUFU.EX2 R161, R161 ;  /* 0x000000a100a17308 */ /* 0x000fe40000000800 */
[----:B------:R-:W-:Y:S01]  /*3470*/  FADD.FTZ R183, R183, R168 ;  /* 0x000000a8b7b77221 */ /* 0x000fe20000010000 */
[----:B------:R-:W-:Y:S01]  /*3480*/  HGMMA.64x256x16.F32.BF16 R24, R152, gdesc[UR4].tnspB, R24, gsb0 ;  /* 0x43e0000498187df0 */ /* 0x000fe20008001818 */
[----:B------:R-:W-:Y:S01]  /*3490*/  UIADD3 UR6, UR10, 0x100, URZ ;  /* 0x000001000a067890 */ /* 0x000fe2000fffe03f */
[----:B------:R-:W-:Y:S01]  /*34a0*/  FADD.FTZ R187, R187, R172 ;  /* 0x000000acbbbb7221 */ /* 0x000fe20000010000 */
[----:B------:R-:W-:-:S02]  /*34b0*/  UMOV UR7, 0x40000040 ;  /* 0x4000004000077882 */ /* 0x000fc40000000000 */
[----:B------:R-:W2:Y:S01]  /*34c0*/  MUFU.EX2 R164, R164 ;  /* 0x000000a400a47308 */ /* 0x000ea20000000800 */
[----:B------:R-:W-:Y:S02]  /*34d0*/  WARPGROUP.DEPBAR.LE gsb0, 0x0 ;  /* 0x00008000000079c5 */ /* 0x000fe40000010000 */
[----:B----4-:R-:W-:Y:S01]  /*34e0*/  F2FP.BF16.F32.PACK_AB R152, R189, R174 ;  /* 0x000000aebd98723e */ /* 0x010fe200000010ff */
[----:B------:R-:W-:Y:S01]  /*34f0*/  FADD.FTZ R174, R174, R183 ;  /* 0x000000b7aeae7221 */ /* 0x000fe20000010000 */
[----:B-----5:R-:W-:Y:S01]  /*3500*/  F2FP.BF16.F32.PACK_AB R153, R193, R178 ;  /* 0x000000b2c199723e */ /* 0x020fe200000010ff */
[----:B------:R-:W-:Y:S01]  /*3510*/  FADD.FTZ R178, R178, R187 ;  /* 0x000000bbb2b27221 */ /* 0x000fe20000010000 */
[----:B------:R-:W-:Y:S01]  /*3520*/  F2FP.BF16.F32.PACK_AB R154, R191, R176 ;  /* 0x000000b0bf9a723e */ /* 0x000fe200000010ff */
[----:B------:R-:W-:Y:S01]  /*3530*/  FADD.FTZ R189, R189, R174 ;  /* 0x000000aebdbd7221 */ /* 0x000fe20000010000 */
[----:B-1----:R-:W-:Y:S01]  /*3540*/  F2FP.BF16.F32.PACK_AB R155, R195, R180 ;  /* 0x000000b4c39b723e */ /* 0x002fe200000010ff */
[----:B------:R-:W-:-:S02]  /*3550*/  FADD.FTZ R193, R193, R178 ;  /* 0x000000b2c1c17221 */ /* 0x000fc40000010000 */
[----:B------:R-:W-:Y:S01]  /*3560*/  FADD.FTZ R176, R176, R189 ;  /* 0x000000bdb0b07221 */ /* 0x000fe20000010000 */
[----:B------:R-:W-:Y:S01]  /*3570*/  WARPGROUP.ARRIVE ;  /* 0x00000000000079c5 */ /* 0x000fe20000000000 */
[----:B------:R-:W-:Y:S02]  /*3580*/  FADD.FTZ R180, R180, R193 ;  /* 0x000000c1b4b47221 */ /* 0x000fe40000010000 */
[----:B------:R-:W-:Y:S02]  /*3590*/  FADD.FTZ R191, R191, R176 ;  /* 0x000000b0bfbf7221 */ /* 0x000fe40000010000 */
[----:B------:R-:W-:-:S05]  /*35a0*/  FADD.FTZ R195, R195, R180 ;  /* 0x000000b4c3c37221 */ /* 0x000fca0000010000 */
[----:B------:R-:W-:Y:S01]  /*35b0*/  HGMMA.64x256x16.F32.BF16 R24, R152, gdesc[UR4].tnspB, R24, gsb0 ;  /* 0x43e0000498187df0 */ /* 0x000fe20008001818 */
[----:B------:R-:W-:Y:S01]  /*35c0*/  UIADD3 UR6, UR10, 0x180, URZ ;  /* 0x000001800a067890 */ /* 0x000fe2000fffe03f */
[----:B------:R-:W-:Y:S01]  /*35d0*/  UMOV UR7, 0x40000040 ;  /* 0x4000004000077882 */ /* 0x000fe20000000000 */
[----:B------:R-:W-:Y:S02]  /*35e0*/  WARPGROUP.DEPBAR.LE gsb0, 0x0 ;  /* 0x00008000000079c5 */ /* 0x000fe40000010000 */
[----:B------:R-:W-:Y:S01]  /*35f0*/  F2FP.BF16.F32.PACK_AB R152, R197, R182 ;  /* 0x000000b6c598723e */ /* 0x000fe200000010ff */
[----:B------:R-:W-:Y:S01]  /*3600*/  FADD.FTZ R182, R182, R191 ;  /* 0x000000bfb6b67221 */ /* 0x000fe20000010000 */
[----:B------:R-:W-:Y:S01]  /*3610*/  F2FP.BF16.F32.PACK_AB R153, R15, R20 ;  /* 0x000000140f99723e */ /* 0x000fe200000010ff */
[----:B------:R-:W-:Y:S01]  /*3620*/  FADD.FTZ R20, R20, R195 ;  /* 0x000000c314147221 */ /* 0x000fe20000010000 */
[----:B------:R-:W-:Y:S01]  /*3630*/  F2FP.BF16.F32.PACK_AB R154, R199, R184 ;  /* 0x000000b8c79a723e */ /* 0x000fe200000010ff */
[----:B------:R-:W-:Y:S01]  /*3640*/  FADD.FTZ R197, R197, R182 ;  /* 0x000000b6c5c57221 */ /* 0x000fe20000010000 */
[----:B------:R-:W-:Y:S01]  /*3650*/  F2FP.BF16.F32.PACK_AB R155, R186, R169 ;  /* 0x000000a9ba9b723e */ /* 0x000fe200000010ff */
[----:B------:R-:W-:-:S02]  /*3660*/  FADD.FTZ R20, R15, R20 ;  /* 0x000000140f147221 */ /* 0x000fc40000010000 */
[----:B------:R-:W-:Y:S01]  /*3670*/  FADD.FTZ R184, R184, R197 ;  /* 0x000000c5b8b87221 */ /* 0x000fe20000010000 */
[----:B------:R-:W-:Y:S01]  /*3680*/  WARPGROUP.ARRIVE ;  /* 0x00000000000079c5 */ /* 0x000fe20000000000 */
[----:B------:R-:W-:Y:S02]  /*3690*/  FADD.FTZ R169, R169, R20 ;  /* 0x00000014a9a97221 */ /* 0x000fe40000010000 */
[----:B------:R-:W-:Y:S02]  /*36a0*/  FADD.FTZ R184, R199, R184 ;  /* 0x000000b8c7b87221 */ /* 0x000fe40000010000 */
[----:B------:R-:W-:-:S08]  /*36b0*/  FADD.FTZ R169, R186, R169 ;  /* 0x000000a9baa97221 */ /* 0x000fd00000010000 */
[----:B------:R-:W-:Y:S01]  /*36c0*/  HGMMA.64x256x16.F32.BF16 R24, R152, gdesc[UR4].tnspB, R24, gsb0 ;  /* 0x43e0000498187df0 */ /* 0x000fe20008001818 */
[----:B------:R-:W-:Y:S01]  /*36d0*/  UIADD3 UR6, UR10, 0x200, URZ ;  /* 0x000002000a067890 */ /* 0x000fe2000fffe03f */
[----:B------:R-:W-:Y:S01]  /*36e0*/  UMOV UR7, 0x40000040 ;  /* 0x4000004000077882 */ /* 0x000fe20000000000 */
[----:B------:R-:W-:Y:S02]  /*36f0*/  WARPGROUP.DEPBAR.LE gsb0, 0x0 ;  /* 0x00008000000079c5 */ /* 0x000fe40000010000 */
[----:B------:R-:W-:Y:S01]  /*3700*/  F2FP.BF16.F32.PACK_AB R152, R188, R157 ;  /* 0x0000009dbc98723e */ /* 0x000fe200000010ff */
[----:B------:R-:W-:Y:S01]  /*3710*/  FADD.FTZ R157, R157, R184 ;  /* 0x000000b89d9d7221 */ /* 0x000fe20000010000 */
[C---:B------:R-:W-:Y:S01]  /*3720*/  F2FP.BF16.F32.PACK_AB R153, R23.reuse, R156 ;  /* 0x0000009c1799723e */ /* 0x040fe200000010ff */
        /* <DEDUP_REMOVED lines=16> */
[----:B0-----:R-:W-:Y:S01]  /*3830*/  F2FP.BF16.F32.PACK_AB R153, R159, R162 ;  /* 0x000000a29f99723e */ /* 0x001fe200000010ff */
[----:B------:R-:W-:Y:S01]  /*3840*/  FADD.FTZ R162, R162, R171 ;  /* 0x000000aba2a27221 */ /* 0x000fe20000010000 */
[----:B------:R-:W-:Y:S01]  /*3850*/  F2FP.BF16.F32.PACK_AB R154, R167, R160 ;  /* 0x000000a0a79a723e */ /* 0x000fe200000010ff */
[----:B------:R-:W-:Y:S01]  /*3860*/  FADD.FTZ R13, R158, R13 ;  /* 0x0000000d9e0d7221 */ /* 0x000fe20000010000 */
[----:B--2---:R-:W-:Y:S01]  /*3870*/  F2FP.BF16.F32.PACK_AB R155, R164, R161 ;  /* 0x000000a1a49b723e */ /* 0x004fe200000010ff */
[----:B------:R-:W-:-:S02]  /*3880*/  FADD.FTZ R162, R159, R162 ;  /* 0x000000a29fa27221 */ /* 0x000fc40000010000 */
[----:B------:R-:W-:Y:S01]  /*3890*/  FADD.FTZ R0, R160, R13 ;  /* 0x0000000da0007221 */ /* 0x000fe20000010000 */
[----:B------:R-:W-:Y:S01]  /*38a0*/  WARPGROUP.ARRIVE ;  /* 0x00000000000079c5 */ /* 0x000fe20000000000 */
[----:B------:R-:W-:Y:S02]  /*38b0*/  FADD.FTZ R5, R161, R162 ;  /* 0x000000a2a1057221 */ /* 0x000fe40000010000 */
[----:B------:R-:W-:Y:S02]  /*38c0*/  FADD.FTZ R0, R167, R0 ;  /* 0x00000000a7007221 */ /* 0x000fe40000010000 */
[----:B------:R-:W-:-:S08]  /*38d0*/  FADD.FTZ R5, R164, R5 ;  /* 0x00000005a4057221 */ /* 0x000fd00000010000 */
[----:B------:R-:W-:Y:S03]  /*38e0*/  HGMMA.64x256x16.F32.BF16 R24, R152, gdesc[UR4].tnspB, R24, gsb0 ;  /* 0x43e0000498187df0 */ /* 0x000fe60008001818 */
[----:B------:R-:W-:Y:S02]  /*38f0*/  WARPGROUP.DEPBAR.LE gsb0, 0x0 ;  /* 0x00008000000079c5 */ /* 0x000fe40000010000 */
[----:B------:R0:W-:Y:S01]  /*3900*/  @!P1 SYNCS.ARRIVE.TRANS64.RED.A1T0 RZ, [R12+URZ], RZ ;  /* 0x000000ff0cff99a7 */ /* 0x0001e2000810043f */
[----:B------:R-:W-:Y:S05]  /*3910*/  @!P2 BRA `(.L_x_191) ;  /* 0x000000280090a947 */ /* 0x000fea0003800000 */
[----:B------:R-:W-:Y:S01]  /*3920*/  IMAD.MOV.U32 R6, RZ, RZ, R3 ;  /* 0x000000ffff067224 */ /* 0x000fe200078e0003 */
[----:B------:R-:W-:Y:S01]  /*3930*/  UIADD3 UR45, UR45, -0x2, URZ ;  /* 0xfffffffe2d2d7890 */ /* 0x000fe2000fffe03f */
[----:B------:R-:W-:Y:S01]  /*3940*/  IMAD.MOV.U32 R7, RZ, RZ, R4 ;  /* 0x000000ffff077224 */ /* 0x000fe200078e0004 */
[----:B------:R-:W-:Y:S01]  /*3950*/  ULDC UR28, c[0x0][0xad0] ;  /* 0x0002b400001c7ab9 */ /* 0x000fe20000000800 */
[----:B------:R-:W-:-:S09]  /*3960*/  ULDC UR27, c[0x0][0xa80] ;  /* 0x0002a000001b7ab9 */ /* 0x000fd20000000800 */
.L_x_200:
        /* <DEDUP_REMOVED lines=10> */
.L_x_192:
[----:B------:R-:W1:Y:S01]  /*3a10*/  S2UR UR7, SR_CgaCtaId ;  /* 0x00000000000779c3 */ /* 0x000e620000008800 */
[----:B------:R-:W-:Y:S01]  /*3a20*/  UMOV UR6, 0x400 ;  /* 0x0000040000067882 */ /* 0x000fe20000000000 */
[----:B------:R-:W-:-:S05]  /*3a30*/  IMAD.U32 R3, RZ, RZ, UR37 ;  /* 0x00000025ff037e24 */ /* 0x000fca000f8e00ff */
[----:B------:R-:W-:Y:S01]  /*3a40*/  SHF.L.U32 R3, R3, 0x1f, RZ ;  /* 0x0000001f03037819 */ /* 0x000fe200000006ff */
[----:B-1----:R-:W-:-:S04]  /*3a50*/  ULEA UR20, UR7, UR6, 0x18 ;  /* 0x0000000607147291 */ /* 0x002fc8000f8ec03f */
[----:B------:R-:W-:-:S09]  /*3a60*/  ULEA UR29, UR38, UR20, 0x3 ;  /* 0x00000014261d7291 */ /* 0x000fd2000f8e183f */
[----:B------:R1:W2:Y:S01]  /*3a70*/  SYNCS.PHASECHK.TRANS64.TRYWAIT P3, [UR29+0x32430], R3 ;  /* 0x03243003ff0075a7 */ /* 0x0002a2000806015d */
[----:B------:R-:W-:Y:S05]  /*3a80*/  @!P0 BRA `(.L_x_193) ;  /* 0x0000000000048947 */ /* 0x000fea0003800000 */
[----:B------:R-:W-:Y:S01]  /*3a90*/  BPT.TRAP 0x1 ;  /* 0x000000040000795c */ /* 0x000fe20000300000 */
.L_x_193:
[----:B--2---:R-:W-:Y:S05]  /*3aa0*/  @P3 BRA `(.L_x_194) ;  /* 0x0000000000083947 */ /* 0x004fea0003800000 */
[----:B------:R-:W2:Y:S02]  /*3ab0*/  SYNCS.PHASECHK.TRANS64.TRYWAIT P3, [UR29+0x32430], R3 ;  /* 0x03243003ff0075a7 */ /* 0x000ea4000806015d */
[----:B--2---:R-:W-:Y:S05]  /*3ac0*/  @!P3 BRA `(.L_x_195) ;  /* 0x0000009c00dcb947 */ /* 0x004fea0003800000 */
.L_x_194:
[----:B------:R-:W-:Y:S01]  /*3ad0*/  UIMAD UR6, UR38, 0x300, UR24 ;  /* 0x00000300260678a4 */ /* 0x000fe2000f8e0218 */
[----:B------:R-:W-:Y:S01]  /*3ae0*/  WARPGROUP.ARRIVE ;  /* 0x00000000000079c5 */ /* 0x000fe20000000000 */
[----:B------:R-:W-:Y:S01]  /*3af0*/  UMOV UR7, 0x40000040 ;  /* 0x4000004000077882 */ /* 0x000fe20000000000 */
[----:B------:R-:W-:Y:S01]  /*3b00*/  UMOV UR11, 0x40000040 ;  /* 0x40000040000b7882 */ /* 0x000fe20000000000 */
[----:B------:R-:W-:Y:S02]  /*3b10*/  UIADD3 UR10, UR6, 0x2, URZ ;  /* 0x00000002060a7890 */ /* 0x000fe4000fffe03f */
[----:B------:R-:W-:Y:S01]  /*3b20*/  UIADD3 UR14, UR6, 0x4, URZ ;  /* 0x00000004060e7890 */ /* 0x000fe2000fffe03f */
[----:B------:R-:W-:Y:S02]  /*3b30*/  UMOV UR15, 0x40000040 ;  /* 0x40000040000f7882 */ /* 0x000fe40000000000 */
[----:B------:R-:W-:Y:S01]  /*3b40*/  HGMMA.64x96x16.F32.BF16 R152, gdesc[UR4], RZ, !UPT, gsb0 ;  /* 0x01600000049879f0 */ /* 0x000fe2000c0018ff */
[----:B------:R-:W-:Y:S01]  /*3b50*/  UIADD3 UR18, UR6, 0x6, URZ ;  /* 0x0000000606127890 */ /* 0x000fe2000fffe03f */
        /* <DEDUP_REMOVED lines=11> */
[----:B------:R-:W-:Y:S05]  /*3c10*/  @!P0 BRA `(.L_x_196) ;  /* 0x0000000000048947 */ /* 0x000fea0003800000 */
[----:B------:R-:W-:Y:S01]  /*3c20*/  BPT.TRAP 0x1 ;  /* 0x000000040000795c */ /* 0x000fe20000300000 */
.L_x_196:
[----:B------:R3:W4:Y:S01]  /*3c30*/  SYNCS.PHASECHK.TRANS64.TRYWAIT P3, [UR29+0x32450], R3 ;  /* 0x03245003ff0075a7 */ /* 0x000722000806015d */
[----:B------:R-:W-:Y:S05]  /*3c40*/  @!P0 BRA `(.L_x_197) ;  /* 0x0000000000048947 */ /* 0x000fea0003800000 */
[----:B------:R-:W-:Y:S01]  /*3c50*/  BPT.TRAP 0x1 ;  /* 0x000000040000795c */ /* 0x000fe20000300000 */
.L_x_197:
[----:B----4-:R-:W-:Y:S05]  /*3c60*/  @P3 BRA `(.L_x_198) ;  /* 0x0000000000083947 */ /* 0x010fea0003800000 */
[----:B------:R-:W4:Y:S02]  /*3c70*/  SYNCS.PHASECHK.TRANS64.TRYWAIT P3, [UR29+0x32450], R3 ;  /* 0x03245003ff0075a7 */ /* 0x000f24000806015d */
[----:B----4-:R-:W-:Y:S05]  /*3c80*/  @!P3 BRA `(.L_x_199) ;  /* 0x0000009c0084b947 */ /* 0x010fea0003800000 */
.L_x_198:
[----:B------:R-:W-:Y:S01]  /*3c90*/  ULEA UR20, UR42, UR20, 0xd ;  /* 0x000000142a147291 */ /* 0x000fe2000f8e683f */
[----:B------:R-:W-:Y:S01]  /*3ca0*/  WARPGROUP.ARRIVE ;  /* 0x00000000000079c5 */ /* 0x000fe20000000000 */
[----:B------:R-:W-:-:S05]  /*3cb0*/  UIMAD UR7, UR38, 0xc00, UR25 ;  /* 0x00000c00260778a4 */ /* 0x000fca000f8e0219 */
[----:B------:R-:W4:Y:S01]  /*3cc0*/  S2R R200, SR_TID.X ;  /* 0x0000000000c87919 */ /* 0x000f220000002100 */
[----:B------:R-:W-:Y:S01]  /*3cd0*/  UIADD3 UR20, UR20, 0x22400, URZ ;  /* 0x0002240014147890 */ /* 0x000fe2000fffe03f */
[----:B------:R-:W-:Y:S01]  /*3ce0*/  UMOV UR23, 0x40000040 ;  /* 0x4000004000177882 */ /* 0x000fe20000000000 */
[----:B------:R-:W-:Y:S02]  /*3cf0*/  UMOV UR21, 0x40000040 ;  /* 0x4000004000157882 */ /* 0x000fe40000000000 */
[----:B------:R-:W-:Y:S01]  /*3d00*/  USHF.R.U32.HI UR20, URZ, 0x4, UR20 ;  /* 0x000000043f147899 */ /* 0x000fe20008011614 */
[----:B------:R-:W-:Y:S01]  /*3d10*/  UMOV UR22, UR7 ;  /* 0x0000000700167c82 */ /* 0x000fe20008000000 */
[----:B------:R-:W-:Y:S02]  /*3d20*/  UIMAD UR10, UR38, 0xc00, UR26 ;  /* 0x00000c00260a78a4 */ /* 0x000fe4000f8e021a */
[----:B------:R-:W-:-:S04]  /*3d30*/  ULOP3.LUT UR6, UR20, 0x3fff, URZ, 0xc0, !UPT ;  /* 0x00003fff14067892 */ /* 0x000fc8000f8ec03f */
[----:B------:R-:W-:-:S07]  /*3d40*/  ULOP3.LUT UR6, UR6, 0x10000, URZ, 0xfc, !UPT ;  /* 0x0001000006067892 */ /* 0x000fce000f8efc3f */
[----:B------:R-:W-:Y:S02]  /*3d50*/  UMOV UR20, UR6 ;  /* 0x0000000600147c82 */ /* 0x000fe40008000000 */
[----:B------:R-:W-:Y:S01]  /*3d60*/  HGMMA.64x96x16.F32.BF16 R152, gdesc[UR20], R152, gsb0 ;  /* 0x01600000149879f0 */ /* 0x000fe20008001898 */
[----:B------:R-:W-:Y:S02]  /*3d70*/  UIADD3 UR22, UR7, 0x2, URZ ;  /* 0x0000000207167890 */ /* 0x000fe4000fffe03f */
[----:B------:R-:W-:Y:S01]  /*3d80*/  UIADD3 UR20, UR6, 0x2, URZ ;  /* 0x0000000206147890 */ /* 0x000fe2000fffe03f */
[----:B------:R-:W-:Y:S01]  /*3d90*/  UMOV UR23, 0x40000040 ;  /* 0x4000004000177882 */ /* 0x000fe20000000000 */
[----:B------:R-:W-:Y:S01]  /*3da0*/  UMOV UR21, 0x40000040 ;  /* 0x4000004000157882 */ /* 0x000fe20000000000 */
[----:B----4-:R-:W-:Y:S01]  /*3db0*/  SHF.R.U32.HI R200, RZ, 0x7, R200 ;  /* 0x00000007ffc87819 */ /* 0x010fe200000116c8 */
        /* <DEDUP_REMOVED lines=98> */
[----:B------:R-:W-:Y:S01]  /*43e0*/  UMOV UR6, UR10 ;  /* 0x0000000a00067c82 */ /* 0x000fe20008000000 */
[----:B------:R-:W-:Y:S01]  /*43f0*/  UMOV UR7, 0x40000040 ;  /* 0x4000004000077882 */ /* 0x000fe20000000000 */
[----:B------:R-:W-:Y:S02]  /*4400*/  WARPGROUP.DEPBAR.LE gsb0, 0x0 ;  /* 0x00008000000079c5 */ /* 0x000fe40000010000 */
[----:B------:R-:W-:-:S06]  /*4410*/  WARPGROUP.ARRIVE ;  /* 0x00000000000079c5 */ /* 0x000fcc0000000000 */
[----:B------:R-:W-:Y:S03]  /*4420*/  HGMMA.64x96x16.F32.BF16 R152, gdesc[UR20], R152, gsb0 ;  /* 0x01600000149879f0 */ /* 0x000fe60008001898 */
[----:B------:R-:W-:Y:S02]  /*4430*/  WARPGROUP.DEPBAR.LE gsb0, 0x0 ;  /* 0x00008000000079c5 */ /* 0x000fe40000010000 */
[----:B------:R-:W-:Y:S01]  /*4440*/  FMUL.FTZ R8, R152, UR28 ;  /* 0x0000001c98087c20 */ /* 0x000fe20008410000 */
[----:B-123--:R-:W-:Y:S01]  /*4450*/  FMUL.FTZ R3, R153, UR28 ;  /* 0x0000001c99037c20 */ /* 0x00efe20008410000 */
[----:B0-----:R-:W-:Y:S01]  /*4460*/  FMUL.FTZ R12, R156, UR28 ;  /* 0x0000001c9c0c7c20 */ /* 0x001fe20008410000 */
        /* <DEDUP_REMOVED lines=56> */
[----:B------:R-:W-:-:S03]  /*47f0*/  FMUL.FTZ R193, R199, UR28 ;  /* 0x0000001cc7c17c20 */ /* 0x000fc60008410000 */
        /* <DEDUP_REMOVED lines=79> */
[----:B--2---:R-:W-:-:S05]  /*4cf0*/  FMNMX.FTZ R155, R188, R155, !PT ;  /* 0x0000009bbc9b7209 */ /* 0x004fca0007810000 */
[----:B------:R-:W2:Y:S02]  /*4d00*/  SHFL.BFLY PT, R154, R155, 0x2, 0x1f ;  /* 0x0c401f009b9a7f89 */ /* 0x000ea400000e0000 */
[----:B------:R-:W3:Y:S01]  /*4d10*/  MUFU.TANH R193, R193 ;  /* 0x000000c100c17308 */ /* 0x000ee20000002400 */
[----:B0-----:R-:W-:-:S04]  /*4d20*/  FMNMX.FTZ R153, R189, R4, !PT ;  /* 0x00000004bd997209 */ /* 0x001fc80007810000 */
[----:B-1----:R-:W-:-:S04]  /*4d30*/  FMNMX.FTZ R4, R192, R153, !PT ;  /* 0x00000099c0047209 */ /* 0x002fc80007810000 */
[----:B---3--:R-:W-:-:S05]  /*4d40*/  FMNMX.FTZ R152, R193, R4, !PT ;  /* 0x00000004c1987209 */ /* 0x008fca0007810000 */
[----:B------:R-:W0:Y:S01]  /*4d50*/  SHFL.BFLY PT, R191, R152, 0x2, 0x1f ;  /* 0x0c401f0098bf7f89 */ /* 0x000e2200000e0000 */
[----:B--2---:R-:W-:-:S05]  /*4d60*/  FMNMX.FTZ R154, R155, R154, !PT ;  /* 0x0000009a9b9a7209 */ /* 0x004fca0007810000 */
[----:B------:R-:W1:Y:S01]  /*4d70*/  SHFL.BFLY PT, R153, R154, 0x1, 0x1f ;  /* 0x0c201f009a997f89 */ /* 0x000e6200000e0000 */
[----:B0-----:R-:W-:-:S05]  /*4d80*/  FMNMX.FTZ R195, R152, R191, !PT ;  /* 0x000000bf98c37209 */ /* 0x001fca0007810000 */
[----:B------:R-:W0:Y:S01]  /*4d90*/  SHFL.BFLY PT, R196, R195, 0x1, 0x1f ;  /* 0x0c201f00c3c47f89 */ /* 0x000e2200000e0000 */
[----:B-1----:R-:W-:Y:S01]  /*4da0*/  FMNMX.FTZ R4, R154, R153, !PT ;  /* 0x000000999a047209 */ /* 0x002fe20007810000 */
[----:B------:R-:W-:-:S04]  /*4db0*/  VIADD R153, R200, 0x8 ;  /* 0x00000008c8997836 */ /* 0x000fc80000000000 */
[C---:B------:R-:W-:Y:S01]  /*4dc0*/  FMUL.FTZ R194, R4.reuse, UR27 ;  /* 0x0000001b04c27c20 */ /* 0x040fe20008410000 */
[----:B------:R-:W-:-:S03]  /*4dd0*/  FADD.FTZ R7, -R4, R7 ;  /* 0x0000000704077221 */ /* 0x000fc60000010100 */
[--C-:B------:R-:W-:Y:S01]  /*4de0*/  FFMA.FTZ R191, R3, UR27, -R194.reuse ;  /* 0x0000001b03bf7c23 */ /* 0x100fe200080108c2 */
[--C-:B------:R-:W-:Y:S01]  /*4df0*/  FFMA.FTZ R190, R8, UR27, -R194.reuse ;  /* 0x0000001b08be7c23 */ /* 0x100fe200080108c2 */
[----:B------:R-:W-:Y:S01]  /*4e00*/  IADD3 R8, -R200, 0xb, RZ ;  /* 0x0000000bc8087810 */ /* 0x000fe20007ffe1ff */
[----:B------:R-:W-:Y:S01]  /*4e10*/  FMUL.FTZ R7, R7, UR27 ;  /* 0x0000001b07077c20 */ /* 0x000fe20008410000 */
[--C-:B------:R-:W-:Y:S01]  /*4e20*/  FFMA.FTZ R12, R12, UR27, -R194.reuse ;  /* 0x0000001b0c0c7c23 */ /* 0x100fe200080108c2 */
[--C-:B------:R-:W-:Y:S01]  /*4e30*/  FFMA.FTZ R13, R13, UR27, -R194.reuse ;  /* 0x0000001b0d0d7c23 */ /* 0x100fe200080108c2 */
[----:B------:R-:W-:Y:S01]  /*4e40*/  MUFU.EX2 R191, R191 ;  /* 0x000000bf00bf7308 */ /* 0x000fe20000000800 */
[--C-:B------:R-:W-:Y:S01]  /*4e50*/  FFMA.FTZ R11, R11, UR27, -R194.reuse ;  /* 0x0000001b0b0b7c23 */ /* 0x100fe200080108c2 */
[--C-:B------:R-:W-:Y:S01]  /*4e60*/  FFMA.FTZ R14, R14, UR27, -R194.reuse ;  /* 0x0000001b0e0e7c23 */ /* 0x100fe200080108c2 */
[--C-:B------:R-:W-:Y:S01]  /*4e70*/  FFMA.FTZ R157, R157, UR27, -R194.reuse ;  /* 0x0000001b9d9d7c23 */ /* 0x100fe200080108c2 */
[--C-:B------:R-:W-:Y:S01]  /*4e80*/  FFMA.FTZ R165, R165, UR27, -R194.reuse ;  /* 0x0000001ba5a57c23 */ /* 0x100fe200080108c2 */
[--C-:B------:R-:W-:Y:S01]  /*4e90*/  FFMA.FTZ R173, R173, UR27, -R194.reuse ;  /* 0x0000001badad7c23 */ /* 0x100fe200080108c2 */
[----:B------:R-:W-:Y:S01]  /*4ea0*/  FFMA.FTZ R181, R181, UR27, -R194 ;  /* 0x0000001bb5b57c23 */ /* 0x000fe200080108c2 */
[----:B0-----:R-:W-:Y:S01]  /*4eb0*/  FMNMX.FTZ R3, R195, R196, !PT ;  /* 0x000000c4c3037209 */ /* 0x001fe20007810000 */
[----:B------:R-:W-:Y:S01]  /*4ec0*/  IMAD.U32 R195, RZ, RZ, UR29 ;  /* 0x0000001dffc37e24 */ /* 0x000fe2000f8e00ff */
[----:B------:R-:W0:Y:S03]  /*4ed0*/  MUFU.EX2 R7, R7 ;  /* 0x0000000700077308 */ /* 0x000e260000000800 */
[----:B------:R-:W-:-:S02]  /*4ee0*/  @!P1 VIADD R152, R195, 0x32440 ;  /* 0x00032440c3989836 */ /* 0x000fc40000000000 */
[C---:B------:R-:W-:Y:S01]  /*4ef0*/  FADD.FTZ R6, -R3.reuse, R6 ;  /* 0x0000000603067221 */ /* 0x040fe20000010100 */
[----:B------:R-:W-:Y:S01]  /*4f00*/  FMUL.FTZ R198, R3, UR27 ;  /* 0x0000001b03c67c20 */ /* 0x000fe20008410000 */
[----:B------:R-:W-:Y:S02]  /*4f10*/  @!P1 VIADD R195, R195, 0x32460 ;  /* 0x00032460c3c39836 */ /* 0x000fe40000000000 */
[----:B------:R-:W-:Y:S01]  /*4f20*/  FMUL.FTZ R6, R6, UR27 ;  /* 0x0000001b06067c20 */ /* 0x000fe20008410000 */
[----:B------:R-:W-:Y:S01]  /*4f30*/  @!P1 PRMT R152, RZ, 0x654, R152 ;  /* 0x00000654ff989816 */ /* 0x000fe20000000098 */
[--C-:B------:R-:W-:Y:S01]  /*4f40*/  FFMA.FTZ R9, R9, UR27, -R198.reuse ;  /* 0x0000001b09097c23 */ /* 0x100fe200080108c6 */
[--C-:B------:R-:W-:Y:S01]  /*4f50*/  FFMA.FTZ R10, R10, UR27, -R198.reuse ;  /* 0x0000001b0a0a7c23 */ /* 0x100fe200080108c6 */
[--C-:B------:R-:W-:Y:S01]  /*4f60*/  FFMA.FTZ R15, R15, UR27, -R198.reuse ;  /* 0x0000001b0f0f7c23 */ /* 0x100fe200080108c6 */
[----:B------:R-:W-:Y:S01]  /*4f70*/  FFMA.FTZ R196, R21, UR27, -R198 ;  /* 0x0000001b15c47c23 */ /* 0x000fe200080108c6 */
[----:B------:R1:W-:Y:S06]  /*4f80*/  BAR.ARV R8, 0x100 ;  /* 0x000400080000751d */ /* 0x0003ec0000002000 */
[----:B------:R2:W-:Y:S01]  /*4f90*/  @!P1 SYNCS.ARRIVE.TRANS64.RED.A1T0 RZ, [R152+URZ], RZ ;  /* 0x000000ff98ff99a7 */ /* 0x0005e2000810043f */
[----:B------:R-:W3:Y:S01]  /*4fa0*/  MUFU.EX2 R6, R6 ;  /* 0x0000000600067308 */ /* 0x000ee20000000800 */
[-C--:B0-----:R-:W-:Y:S01]  /*4fb0*/  FMUL.FTZ R24, R24, R7.reuse ;  /* 0x0000000718187220 */ /* 0x081fe20000410000 */
[-C--:B------:R-:W-:Y:S01]  /*4fc0*/  FMUL.FTZ R25, R25, R7.reuse ;  /* 0x0000000719197220 */ /* 0x080fe20000410000 */
[-C--:B------:R-:W-:Y:S01]  /*4fd0*/  FMUL.FTZ R28, R28, R7.reuse ;  /* 0x000000071c1c7220 */ /* 0x080fe20000410000 */
[-C--:B------:R-:W-:Y:S01]  /*4fe0*/  FMUL.FTZ R29, R29, R7.reuse ;  /* 0x000000071d1d7220 */ /* 0x080fe20000410000 */
[-C--:B------:R-:W-:Y:S01]  /*4ff0*/  FMUL.FTZ R32, R32, R7.reuse ;  /* 0x0000000720207220 */ /* 0x080fe20000410000 */
[-C--:B------:R-:W-:Y:S01]  /*5000*/  FMUL.FTZ R33, R33, R7.reuse ;  /* 0x0000000721217220 */ /* 0x080fe20000410000 */
[-C--:B------:R-:W-:Y:S01]  /*5010*/  FMUL.FTZ R36, R36, R7.reuse ;  /* 0x0000000724247220 */ /* 0x080fe20000410000 */
[----:B------:R-:W2:Y:S01]  /*5020*/  MUFU.EX2 R190, R190 ;  /* 0x000000be00be7308 */ /* 0x000ea20000000800 */
[-C--:B------:R-:W-:Y:S01]  /*5030*/  FMUL.FTZ R37, R37, R7.reuse ;  /* 0x0000000725257220 */ /* 0x080fe20000410000 */
[-C--:B------:R-:W-:Y:S01]  /*5040*/  FMUL.FTZ R40, R40, R7.reuse ;  /* 0x0000000728287220 */ /* 0x080fe20000410000 */
[-C--:B------:R-:W-:Y:S01]  /*5050*/  FMUL.FTZ R41, R41, R7.reuse ;  /* 0x0000000729297220 */ /* 0x080fe20000410000 */
[-C--:B------:R-:W-:Y:S01]  /*5060*/  FMUL.FTZ R44, R44, R7.reuse ;  /* 0x000000072c2c7220 */ /* 0x080fe20000410000 */
[-C--:B------:R-:W-:Y:S01]  /*5070*/  FMUL.FTZ R45, R45, R7.reuse ;  /* 0x000000072d2d7220 */ /* 0x080fe20000410000 */
[-C--:B------:R-:W-:Y:S01]  /*5080*/  FMUL.FTZ R48, R48, R7.reuse ;  /* 0x0000000730307220 */ /* 0x080fe20000410000 */
[-C--:B------:R-:W-:Y:S01]  /*5090*/  FMUL.FTZ R49, R49, R7.reuse ;  /* 0x0000000731317220 */ /* 0x080fe20000410000 */
[----:B------:R-:W-:Y:S01]  /*50a0*/  MUFU.EX2 R12, R12 ;  /* 0x0000000c000c7308 */ /* 0x000fe20000000800 */
[-C--:B------:R-:W-:Y:S01]  /*50b0*/  FMUL.FTZ R52, R52, R7.reuse ;  /* 0x0000000734347220 */ /* 0x080fe20000410000 */
        /* <DEDUP_REMOVED lines=22> */
[----:B------:R-:W4:Y:S01]  /*5220*/  MUFU.EX2 R10, R10 ;  /* 0x0000000a000a7308 */ /* 0x000f220000000800 */
[----:B------:R4:W-:Y:S01]  /*5230*/  BAR.SYNC.DEFER_BLOCKING R153, 0x100 ;  /* 0x000400990000751d */ /* 0x0009e20000010000 */
        /* <DEDUP_REMOVED lines=31> */
[-C--:B---3--:R-:W-:Y:S01]  /*5430*/  FMUL.FTZ R26, R26, R6.reuse ;  /* 0x000000061a1a7220 */ /* 0x088fe20000410000 */
        /* <DEDUP_REMOVED lines=63> */
[----:B--2---:R-:W-:Y:S01]  /*5830*/  F2FP.BF16.F32.PACK_AB R152, R191, R190 ;  /* 0x000000bebf98723e */ /* 0x004fe200000010ff */
[--C-:B------:R-:W-:Y:S01]  /*5840*/  FFMA.FTZ R21, R156, UR27, -R194.reuse ;  /* 0x0000001b9c157c23 */ /* 0x100fe200080108c2 */
[----:B0-----:R-:W-:Y:S01]  /*5850*/  F2FP.BF16.F32.PACK_AB R154, R13, R12 ;  /* 0x0000000c0d9a723e */ /* 0x001fe200000010ff */
[----:B------:R-:W-:Y:S01]  /*5860*/  FFMA.FTZ R156, R158, UR27, -R194 ;  /* 0x0000001b9e9c7c23 */ /* 0x000fe200080108c2 */
[----:B----4-:R-:W-:Y:S01]  /*5870*/  F2FP.BF16.F32.PACK_AB R153, R10, R9 ;  /* 0x000000090a99723e */ /* 0x010fe200000010ff */
[--C-:B------:R-:W-:Y:S01]  /*5880*/  FFMA.FTZ R20, R20, UR27, -R198.reuse ;  /* 0x0000001b14147c23 */ /* 0x100fe200080108c6 */
[----:B-----5:R-:W-:Y:S01]  /*5890*/  F2FP.BF16.F32.PACK_AB R155, R196, R15 ;  /* 0x0000000fc49b723e */ /* 0x020fe200000010ff */
[--C-:B------:R-:W-:Y:S01]  /*58a0*/  FFMA.FTZ R23, R23, UR27, -R198.reuse ;  /* 0x0000001b17177c23 */ /* 0x100fe200080108c6 */
[--C-:B------:R-:W-:Y:S01]  /*58b0*/  FFMA.FTZ R158, R160, UR27, -R198.reuse ;  /* 0x0000001ba09e7c23 */ /* 0x100fe200080108c6 */
[----:B------:R-:W-:Y:S01]  /*58c0*/  FFMA.FTZ R197, R162, UR27, -R198 ;  /* 0x0000001ba2c57c23 */ /* 0x000fe200080108c6 */
[----:B------:R-:W-:Y:S01]  /*58d0*/  WARPGROUP.ARRIVE ;  /* 0x00000000000079c5 */ /* 0x000fe20000000000 */
[----:B------:R-:W-:Y:S01]  /*58e0*/  MUFU.EX2 R11, R11 ;  /* 0x0000000b000b7308 */ /* 0x000fe20000000800 */
[--C-:B------:R-:W-:Y:S01]  /*58f0*/  FFMA.FTZ R160, R159, UR27, -R194.reuse ;  /* 0x0000001b9fa07c23 */ /* 0x100fe200080108c2 */
[--C-:B------:R-:W-:Y:S01]  /*5900*/  FFMA.FTZ R159, R164, UR27, -R194.reuse ;  /* 0x0000001ba49f7c23 */ /* 0x100fe200080108c2 */
[----:B------:R-:W-:Y:S01]  /*5910*/  FFMA.FTZ R162, R166, UR27, -R194 ;  /* 0x0000001ba6a27c23 */ /* 0x000fe200080108c2 */
[--C-:B------:R-:W-:Y:S01]  /*5920*/  FFMA.FTZ R164, R163, UR27, -R198.reuse ;  /* 0x0000001ba3a47c23 */ /* 0x100fe200080108c6 */
[----:B------:R-:W-:Y:S01]  /*5930*/  HGMMA.64x256x16.F32.BF16 R24, R152, gdesc[UR4].tnspB, R24, gsb0 ;  /* 0x43e0000498187df0 */ /* 0x000fe20008001818 */
[----:B------:R-:W-:Y:S01]  /*5940*/  UIADD3 UR6, UR10, 0x80, URZ ;  /* 0x000000800a067890 */ /* 0x000fe2000fffe03f */
[--C-:B------:R-:W-:Y:S01]  /*5950*/  FFMA.FTZ R161, R161, UR27, -R198.reuse ;  /* 0x0000001ba1a17c23 */ /* 0x100fe200080108c6 */
[----:B------:R-:W0:Y:S01]  /*5960*/  MUFU.EX2 R14, R14 ;  /* 0x0000000e000e7308 */ /* 0x000e220000000800 */
[----:B------:R-:W-:Y:S01]  /*5970*/  UMOV UR7, 0x40000040 ;  /* 0x4000004000077882 */ /* 0x000fe20000000000 */
[--C-:B------:R-:W-:Y:S01]  /*5980*/  FFMA.FTZ R163, R168, UR27, -R198.reuse ;  /* 0x0000001ba8a37c23 */ /* 0x100fe200080108c6 */
[----:B------:R-:W-:Y:S01]  /*5990*/  FFMA.FTZ R166, R170, UR27, -R198 ;  /* 0x0000001baaa67c23 */ /* 0x000fe200080108c6 */
[--C-:B------:R-:W-:Y:S01]  /*59a0*/  FFMA.FTZ R168, R167, UR27, -R194.reuse ;  /* 0x0000001ba7a87c23 */ /* 0x100fe200080108c2 */
[--C-:B------:R-:W-:Y:S01]  /*59b0*/  FFMA.FTZ R167, R172, UR27, -R194.reuse ;  /* 0x0000001baca77c23 */ /* 0x100fe200080108c2 */
[----:B------:R-:W-:Y:S01]  /*59c0*/  FFMA.FTZ R170, R174, UR27, -R194 ;  /* 0x0000001baeaa7c23 */ /* 0x000fe200080108c2 */
[--C-:B------:R-:W-:Y:S01]  /*59d0*/  FFMA.FTZ R172, R171, UR27, -R198.reuse ;  /* 0x0000001babac7c23 */ /* 0x100fe200080108c6 */
[----:B------:R-:W-:Y:S01]  /*59e0*/  MUFU.EX2 R21, R21 ;  /* 0x0000001500157308 */ /* 0x000fe20000000800 */
[--C-:B------:R-:W-:Y:S01]  /*59f0*/  FFMA.FTZ R169, R169, UR27, -R198.reuse ;  /* 0x0000001ba9a97c23 */ /* 0x100fe200080108c6 */
        /* <DEDUP_REMOVED lines=18> */
[----:B------:R-:W-:Y:S01]  /*5b20*/  FFMA.FTZ R0, R7, R0, R190 ;  /* 0x0000000007007223 */ /* 0x000fe200000100be */
[----:B------:R-:W-:Y:S01]  /*5b30*/  FFMA.FTZ R5, R6, R5, R9 ;  /* 0x0000000506057223 */ /* 0x000fe20000010009 */
[----:B------:R-:W-:Y:S01]  /*5b40*/  @!P1 PRMT R195, RZ, 0x654, R195 ;  /* 0x00000654ffc39816 */ /* 0x000fe200000000c3 */
[----:B------:R-:W-:Y:S01]  /*5b50*/  IMAD.MOV.U32 R6, RZ, RZ, R3 ;  /* 0x000000ffff067224 */ /* 0x000fe200078e0003 */
[----:B------:R-:W2:Y:S01]  /*5b60*/  MUFU.EX2 R23, R23 ;  /* 0x0000001700177308 */ /* 0x000ea20000000800 */
[----:B------:R-:W-:Y:S01]  /*5b70*/  FADD.FTZ R191, R191, R0 ;  /* 0x00000000bfbf7221 */ /* 0x000fe20000010000 */
[----:B------:R-:W-:Y:S01]  /*5b80*/  FADD.FTZ R10, R10, R5 ;  /* 0x000000050a0a7221 */ /* 0x000fe20000010000 */
[----:B------:R-:W-:-:S02]  /*5b90*/  IMAD.MOV.U32 R7, RZ, RZ, R4 ;  /* 0x000000ffff077224 */ /* 0x000fc400078e0004 */
[----:B------:R-:W-:Y:S01]  /*5ba0*/  FADD.FTZ R12, R12, R191 ;  /* 0x000000bf0c0c7221 */ /* 0x000fe20000010000 */
[----:B------:R-:W-:Y:S02]  /*5bb0*/  FADD.FTZ R15, R15, R10 ;  /* 0x0000000a0f0f7221 */ /* 0x000fe40000010000 */
[----:B------:R-:W-:Y:S01]  /*5bc0*/  MUFU.EX2 R158, R158 ;  /* 0x0000009e009e7308 */ /* 0x000fe20000000800 */
[----:B------:R-:W-:Y:S01]  /*5bd0*/  FADD.FTZ R12, R13, R12 ;  /* 0x0000000c0d0c7221 */ /* 0x000fe20000010000 */
[----:B------:R-:W-:-:S06]  /*5be0*/  FADD.FTZ R15, R196, R15 ;  /* 0x0000000fc40f7221 */ /* 0x000fcc0000010000 */
        /* <DEDUP_REMOVED lines=27> */
[----:B------:R-:W-:Y:S01]  /*5da0*/  MUFU.EX2 R183, R183 ;  /* 0x000000b700b77308 */ /* 0x000fe20000000800 */
[----:B------:R-:W-:-:S02]  /*5db0*/  WARPGROUP.DEPBAR.LE gsb0, 0x0 ;  /* 0x00008000000079c5 */ /* 0x000fc40000010000 */
[----:B0-----:R-:W-:Y:S01]  /*5dc0*/  F2FP.BF16.F32.PACK_AB R152, R14, R11 ;  /* 0x0000000b0e98723e */ /* 0x001fe200000010ff */
[----:B------:R-:W-:Y:S01]  /*5dd0*/  FADD.FTZ R11, R11, R12 ;  /* 0x0000000c0b0b7221 */ /* 0x000fe20000010000 */
[----:B--2---:R-:W-:-:S03]  /*5de0*/  F2FP.BF16.F32.PACK_AB R153, R23, R20 ;  /* 0x000000141799723e */ /* 0x004fc600000010ff */
[----:B------:R-:W-:Y:S01]  /*5df0*/  MUFU.EX2 R186, R186 ;  /* 0x000000ba00ba7308 */ /* 0x000fe20000000800 */
[----:B------:R-:W-:Y:S01]  /*5e00*/  F2FP.BF16.F32.PACK_AB R154, R156, R21 ;  /* 0x000000159c9a723e */ /* 0x000fe200000010ff */
[----:B------:R-:W-:Y:S01]  /*5e10*/  FADD.FTZ R20, R20, R15 ;  /* 0x0000000f14147221 */ /* 0x000fe20000010000 */
[----:B---3--:R-:W-:Y:S01]  /*5e20*/  F2FP.BF16.F32.PACK_AB R155, R197, R158 ;  /* 0x0000009ec59b723e */ /* 0x008fe200000010ff */
[----:B------:R-:W-:Y:S02]  /*5e30*/  FADD.FTZ R14, R14, R11 ;  /* 0x0000000b0e0e7221 */ /* 0x000fe40000010000 */
[----:B------:R-:W-:Y:S01]  /*5e40*/  FADD.FTZ R23, R23, R20 ;  /* 0x0000001417177221 */ /* 0x000fe20000010000 */
[----:B------:R-:W-:Y:S01]  /*5e50*/  WARPGROUP.ARRIVE ;  /* 0x00000000000079c5 */ /* 0x000fe20000000000 */
[----:B------:R-:W-:Y:S01]  /*5e60*/  MUFU.EX2 R185, R185 ;  /* 0x000000b900b97308 */ /* 0x000fe20000000800 */
[----:B------:R-:W-:Y:S01]  /*5e70*/  FADD.FTZ R21, R21, R14 ;  /* 0x0000000e15157221 */ /* 0x000fe20000010000 */
[----:B------:R-:W-:-:S03]  /*5e80*/  FADD.FTZ R158, R158, R23 ;  /* 0x000000179e9e7221 */ /* 0x000fc60000010000 */
[----:B------:R-:W-:Y:S01]  /*5e90*/  HGMMA.64x256x16.F32.BF16 R24, R152, gdesc[UR4].tnspB, R24, gsb0 ;  /* 0x43e0000498187df0 */ /* 0x000fe20008001818 */
[----:B------:R-:W-:Y:S01]  /*5ea0*/  UIADD3 UR6, UR10, 0x100, URZ ;  /* 0x000001000a067890 */ /* 0x000fe2000fffe03f */
[----:B------:R-:W-:Y:S01]  /*5eb0*/  FADD.FTZ R156, R156, R21 ;  /* 0x000000159c9c7221 */ /* 0x000fe20000010000 */
[----:B------:R-:W-:Y:S01]  /*5ec0*/  UMOV UR7, 0x40000040 ;  /* 0x4000004000077882 */ /* 0x000fe20000000000 */
[----:B------:R-:W0:Y:S01]  /*5ed0*/  MUFU.EX2 R188, R188 ;  /* 0x000000bc00bc7308 */ /* 0x000e220000000800 */
[----:B------:R-:W-:-:S07]  /*5ee0*/  FADD.FTZ R158, R197, R158 ;  /* 0x0000009ec59e7221 */ /* 0x000fce0000010000 */
[----:B------:R-:W-:Y:S08]  /*5ef0*/  MUFU.EX2 R187, R187 ;  /* 0x000000bb00bb7308 */ /* 0x000ff00000000800 */
        /* <DEDUP_REMOVED lines=14> */
[----:B------:R-:W-:Y:S01]  /*5fe0*/  FADD.FTZ R166, R166, R163 ;  /* 0x000000a3a6a67221 */ /* 0x000fe20000010000 */
[----:B------:R-:W-:Y:S01]  /*5ff0*/  HGMMA.64x256x16.F32.BF16 R24, R152, gdesc[UR4].tnspB, R24, gsb0 ;  /* 0x43e0000498187df0 */ /* 0x000fe20008001818 */
[----:B------:R-:W-:Y:S01]  /*6000*/  UIADD3 UR6, UR10, 0x180, URZ ;  /* 0x000001800a067890 */ /* 0x000fe2000fffe03f */
[----:B------:R-:W-:Y:S01]  /*6010*/  UMOV UR7, 0x40000040 ;  /* 0x4000004000077882 */ /* 0x000fe20000000000 */
[----:B------:R-:W-:-:S02]  /*6020*/  WARPGROUP.DEPBAR.LE gsb0, 0x0 ;  /* 0x00008000000079c5 */ /* 0x000fc40000010000 */
[----:B------:R-:W-:Y:S01]  /*6030*/  F2FP.BF16.F32.PACK_AB R152, R168, R165 ;  /* 0x000000a5a898723e */ /* 0x000fe200000010ff */
[----:B------:R-:W-:Y:S01]  /*6040*/  FADD.FTZ R165, R165, R162 ;  /* 0x000000a2a5a57221 */ /* 0x000fe20000010000 */
[----:B------:R-:W-:Y:S01]  /*6050*/  F2FP.BF16.F32.PACK_AB R153, R172, R169 ;  /* 0x000000a9ac99723e */ /* 0x000fe200000010ff */
[----:B------:R-:W-:Y:S01]  /*6060*/  FADD.FTZ R169, R169, R166 ;  /* 0x000000a6a9a97221 */ /* 0x000fe20000010000 */
[----:B------:R-:W-:Y:S01]  /*6070*/  F2FP.BF16.F32.PACK_AB R154, R170, R167 ;  /* 0x000000a7aa9a723e */ /* 0x000fe200000010ff */
[----:B------:R-:W-:Y:S01]  /*6080*/  FADD.FTZ R168, R168, R165 ;  /* 0x000000a5a8a87221 */ /* 0x000fe20000010000 */
[----:B------:R-:W-:Y:S01]  /*6090*/  F2FP.BF16.F32.PACK_AB R155, R174, R171 ;  /* 0x000000abae9b723e */ /* 0x000fe200000010ff */
[----:B------:R-:W-:Y:S02]  /*60a0*/  FADD.FTZ R172, R172, R169 ;  /* 0x000000a9acac7221 */ /* 0x000fe40000010000 */
[----:B------:R-:W-:Y:S01]  /*60b0*/  FADD.FTZ R167, R167, R168 ;  /* 0x000000a8a7a77221 */ /* 0x000fe20000010000 */
[----:B------:R-:W-:Y:S01]  /*60c0*/  WARPGROUP.ARRIVE ;  /* 0x00000000000079c5 */ /* 0x000fe20000000000 */
[----:B------:R-:W-:-:S02]  /*60d0*/  FADD.FTZ R171, R171, R172 ;  /* 0x000000acabab7221 */ /* 0x000fc40000010000 */
        /* <DEDUP_REMOVED lines=39> */
[----:B------:R-:W-:Y:S05]  /*6350*/  @P2 BRA `(.L_x_200) ;  /* 0xffffffd400842947 */ /* 0x000fea000383ffff */
.L_x_191:
[----:B------:R-:W2:Y:S01]  /*6360*/  SHFL.BFLY PT, R7, R0, 0x2, 0x1f ;  /* 0x0c401f0000077f89 */ /* 0x000ea200000e0000 */
[----:B------:R-:W-:Y:S01]  /*6370*/  MOV R206, 0x400 ;  /* 0x0000040000ce7802 */ /* 0x000fe20000000f00 */
[----:B------:R-:W-:Y:S02]  /*6380*/  UIADD3 UR4, -UR43, URZ, URZ ;  /* 0x0000003f2b047290 */ /* 0x000fe4000fffe13f */
[----:B------:R-:W3:Y:S01]  /*6390*/  SHFL.BFLY PT, R10, R5, 0x2, 0x1f ;  /* 0x0c401f00050a7f89 */ /* 0x000ee200000e0000 */
[----:B------:R-:W-:Y:S01]  /*63a0*/  ULDC UR10, c[0x0][0xd44] ;  /* 0x00035100000a7ab9 */ /* 0x000fe20000000800 */
[----:B------:R-:W-:Y:S01]  /*63b0*/  ULDC.64 UR6, c[0x0][0xc90] ;  /* 0x0003240000067ab9 */ /* 0x000fe20000000a00 */
[----:B------:R-:W-:Y:S01]  /*63c0*/  UIMAD UR10, UR10, UR4, UR41 ;  /* 0x000000040a0a72a4 */ /* 0x000fe2000f8e0229 */
[----:B------:R-:W4:Y:S01]  /*63d0*/  S2R R11, SR_CgaCtaId ;  /* 0x00000000000b7919 */ /* 0x000f220000008800 */
[----:B------:R-:W-:Y:S02]  /*63e0*/  ULDC.64 UR8, c[0x0][0xbe8] ;  /* 0x0002fa0000087ab9 */ /* 0x000fe40000000a00 */
[----:B------:R-:W-:Y:S01]  /*63f0*/  USHF.R.S32.HI UR11, URZ, 0x1f, UR10 ;  /* 0x0000001f3f0b7899 */ /* 0x000fe2000801140a */
[----:B------:R-:W1:Y:S01]  /*6400*/  S2R R13, SR_SWINHI ;  /* 0x00000000000d7919 */ /* 0x000e620000002f00 */
[----:B------:R-:W-:-:S02]  /*6410*/  UIMAD.WIDE.U32 UR4, UR10, UR6, URZ ;  /* 0x000000060a0472a5 */ /* 0x000fc4000f8e003f */
[----:B------:R-:W-:-:S04]  /*6420*/  UIMAD UR6, UR11, UR6, URZ ;  /* 0x000000060b0672a4 */ /* 0x000fc8000f8e023f */
[----:B------:R-:W-:Y:S02]  /*6430*/  UIMAD UR6, UR10, UR7, UR6 ;  /* 0x000000070a0672a4 */ /* 0x000fe4000f8e0206 */
[----:B------:R-:W-:Y:S01]  /*6440*/  USHF.R.S32.HI UR7, URZ, 0x1f, UR43 ;  /* 0x0000001f3f077899 */ /* 0x000fe2000801142b */
[----:B--2---:R-:W-:Y:S01]  /*6450*/  FADD.FTZ R7, R7, R0 ;  /* 0x0000000007077221 */ /* 0x004fe20000010000 */
[----:B------:R-:W-:Y:S02]  /*6460*/  IMAD.MOV.U32 R0, RZ, RZ, RZ ;  /* 0x000000ffff007224 */ /* 0x000fe400078e00ff */
[----:B---3--:R-:W-:Y:S02]  /*6470*/  FADD.FTZ R10, R10, R5 ;  /* 0x000000050a0a7221 */ /* 0x008fe40000010000 */
[----:B------:R-:W0:Y:S01]  /*6480*/  SHFL.BFLY PT, R6, R7, 0x1, 0x1f ;  /* 0x0c201f0007067f89 */ /* 0x000e2200000e0000 */
[----:B------:R-:W-:-:S03]  /*6490*/  IMAD.MOV.U32 R5, RZ, RZ, -0x800000 ;  /* 0xff800000ff057424 */ /* 0x000fc600078e00ff */
[----:B------:R-:W2:Y:S01]  /*64a0*/  SHFL.BFLY PT, R9, R10, 0x1, 0x1f ;  /* 0x0c201f000a097f89 */ /* 0x000ea200000e0000 */
[----:B----4-:R-:W-:Y:S01]  /*64b0*/  LEA R206, R11, R206, 0x18 ;  /* 0x000000ce0bce7211 */ /* 0x010fe200078ec0ff */
[----:B0-----:R-:W-:Y:S01]  /*64c0*/  FADD.FTZ R12, R7, R6 ;  /* 0x00000006070c7221 */ /* 0x001fe20000010000 */
[----:B------:R-:W-:Y:S02]  /*64d0*/  IMAD.MOV.U32 R6, RZ, RZ, RZ ;  /* 0x000000ffff067224 */ /* 0x000fe400078e00ff */
[----:B--2---:R-:W-:Y:S01]  /*64e0*/  FADD.FTZ R14, R10, R9 ;  /* 0x000000090a0e7221 */ /* 0x004fe20000010000 */
[----:B------:R0:W-:Y:S08]  /*64f0*/  BAR.ARV R8, 0x100 ;  /* 0x000400080000751d */ /* 0x0001f00000002000 */
[----:B------:R-:W-:Y:S08]  /*6500*/  BAR.ARV 0x8, 0x180 ;  /* 0x0206000000007b1d */ /* 0x000ff00000002000 */
[----:B------:R-:W-:Y:S01]  /*6510*/  BAR.SYNC.DEFER_BLOCKING 0x1, 0x100 ;  /* 0x0044000000007b1d */ /* 0x000fe20000010000 */
[----:B------:R-:W-:Y:S01]  /*6520*/  FSETP.NE.FTZ.AND P0, PT, R12, RZ, PT ;  /* 0x000000ff0c00720b */ /* 0x000fe20003f15000 */
[----:B------:R-:W-:Y:S01]  /*6530*/  IMAD R9, R22, 0x40, R2 ;  /* 0x0000004016097824 */ /* 0x000fe200078e0202 */
[----:B------:R-:W-:-:S02]  /*6540*/  FSETP.NE.FTZ.AND P1, PT, R14, RZ, PT ;  /* 0x000000ff0e00720b */ /* 0x000fc40003f35000 */
[----:B------:R-:W-:Y:S02]  /*6550*/  MOV R10, R206 ;  /* 0x000000ce000a7202 */ /* 0x000fe40000000f00 */
[----:B-1----:R-:W-:Y:S01]  /*6560*/  MOV R11, R13 ;  /* 0x0000000d000b7202 */ /* 0x002fe20000000f00 */
[----:B------:R-:W-:Y:S02]  /*6570*/  IMAD.U32 R13, RZ, RZ, UR27 ;  /* 0x0000001bff0d7e24 */ /* 0x000fe4000f8e00ff */
[----:B0-----:R-:W-:-:S04]  /*6580*/  IMAD.WIDE R8, R9, 0x2, R10 ;  /* 0x0000000209087825 */ /* 0x001fc800078e020a */
[----:B------:R-:W0:Y:S01]  /*6590*/  @P0 MUFU.RCP R6, R12 ;  /* 0x0000000c00060308 */ /* 0x000e220000001000 */
[----:B------:R-:W-:-:S04]  /*65a0*/  IMAD.WIDE R10, R211, 0x2, R10 ;  /* 0x00000002d30a7825 */ /* 0x000fc800078e020a */
[----:B------:R-:W-:Y:S01]  /*65b0*/  @P0 FMUL.FTZ R13, R13, 0.69314718246459960938 ;  /* 0x3f3172180d0d0820 */ /* 0x000fe20000410000 */
[C---:B------:R-:W-:Y:S02]  /*65c0*/  IADD3 R21, P3, R10.reuse, 0xc060, RZ ;  /* 0x0000c0600a157810 */ /* 0x040fe40007f7e0ff */
[----:B------:R-:W-:Y:S01]  /*65d0*/  @P1 MUFU.RCP R0, R14 ;  /* 0x0000000e00001308 */ /* 0x000fe20000001000 */
[----:B------:R-:W-:Y:S02]  /*65e0*/  LOP3.LUT R171, R10, 0x380, RZ, 0xc0, !PT ;  /* 0x000003800aab7812 */ /* 0x000fe400078ec0ff */
[----:B------:R-:W-:Y:S02]  /*65f0*/  LOP3.LUT R15, R21, 0x380, RZ, 0xc0, !PT ;  /* 0x00000380150f7812 */ /* 0x000fe400078ec0ff */
[----:B------:R-:W-:-:S03]  /*6600*/  SHF.R.U64 R171, R171, 0x3, RZ ;  /* 0x00000003abab7819 */ /* 0x000fc600000012ff */
[----:B------:R-:W1:Y:S01]  /*6610*/  @P0 MUFU.LG2 R12, R12 ;  /* 0x0000000c000c0308 */ /* 0x000e620000000c00 */
        /* <DEDUP_REMOVED lines=16> */
[----:B-1----:R-:W-:Y:S01]  /*6720*/  @P0 FMUL.FTZ R12, R12, 0.69314718246459960938 ;  /* 0x3f3172180c0c0820 */ /* 0x002fe20000410000 */
[-C--:B------:R-:W-:Y:S01]  /*6730*/  FMUL.FTZ R49, R49, R6.reuse ;  /* 0x0000000631317220 */ /* 0x080fe20000410000 */
[-C--:B------:R-:W-:Y:S01]  /*6740*/  FMUL.FTZ R48, R48, R6.reuse ;  /* 0x0000000630307220 */ /* 0x080fe20000410000 */
[-C--:B------:R-:W-:Y:S01]  /*6750*/  FMUL.FTZ R189, R52, R6.reuse ;  /* 0x0000000634bd7220 */ /* 0x080fe20000410000 */
[-C--:B------:R-:W-:Y:S01]  /*6760*/  FMUL.FTZ R203, R57, R6.reuse ;  /* 0x0000000639cb7220 */ /* 0x080fe20000410000 */
[-C--:B------:R-:W-:Y:S01]  /*6770*/  FMUL.FTZ R188, R56, R6.reuse ;  /* 0x0000000638bc7220 */ /* 0x080fe20000410000 */
[-C--:B------:R-:W-:Y:S01]  /*6780*/  FMUL.FTZ R202, R61, R6.reuse ;  /* 0x000000063dca7220 */ /* 0x080fe20000410000 */
[-C--:B------:R-:W-:Y:S01]  /*6790*/  FMUL.FTZ R60, R60, R6.reuse ;  /* 0x000000063c3c7220 */ /* 0x080fe20000410000 */
[----:B0-----:R-:W-:Y:S01]  /*67a0*/  @P1 FMUL.FTZ R14, R14, 0.69314718246459960938 ;  /* 0x3f3172180e0e1820 */ /* 0x001fe20000410000 */
        /* <DEDUP_REMOVED lines=44> */
[----:B------:R-:W-:-:S02]  /*6a70*/  IMAD.MOV.U32 R6, RZ, RZ, -0x800000 ;  /* 0xff800000ff067424 */ /* 0x000fc400078e00ff */
[-C--:B------:R-:W-:Y:S01]  /*6a80*/  FMUL.FTZ R176, R131, R0.reuse ;  /* 0x0000000083b07220 */ /* 0x080fe20000410000 */
[-C--:B------:R-:W-:Y:S01]  /*6a90*/  FMUL.FTZ R29, R95, R0.reuse ;  /* 0x000000005f1d7220 */ /* 0x080fe20000410000 */
[-C--:B------:R-:W-:Y:S01]  /*6aa0*/  FMUL.FTZ R69, R99, R0.reuse ;  /* 0x0000000063457220 */ /* 0x080fe20000410000 */
[-C--:B------:R-:W-:Y:S01]  /*6ab0*/  FMUL.FTZ R85, R103, R0.reuse ;  /* 0x0000000067557220 */ /* 0x080fe20000410000 */
[-C--:B------:R-:W-:Y:S01]  /*6ac0*/  FMUL.FTZ R93, R107, R0.reuse ;  /* 0x000000006b5d7220 */ /* 0x080fe20000410000 */
[----:B------:R-:W-:Y:S01]  /*6ad0*/  FMUL.FTZ R101, R111, R0 ;  /* 0x000000006f657220 */ /* 0x000fe20000410000 */
[----:B------:R-:W-:Y:S01]  /*6ae0*/  @P0 FFMA.FTZ R6, R13, R4, R12 ;  /* 0x000000040d060223 */ /* 0x000fe2000001000c */
[----:B------:R-:W-:Y:S01]  /*6af0*/  @P1 FFMA.FTZ R5, R53, R3, R14 ;  /* 0x0000000335051223 */ /* 0x000fe2000001000e */
[--C-:B------:R-:W-:Y:S02]  /*6b00*/  IMAD.X R131, RZ, RZ, R11.reuse, P3 ;  /* 0x000000ffff837224 */ /* 0x100fe400018e060b */
[-C--:B------:R-:W-:Y:S01]  /*6b10*/  FMUL.FTZ R177, R130, R0.reuse ;  /* 0x0000000082b17220 */ /* 0x080fe20000410000 */
[C---:B------:R-:W-:Y:S01]  /*6b20*/  IADD3 R111, P4, R10.reuse, 0xc040, RZ ;  /* 0x0000c0400a6f7810 */ /* 0x040fe20007f9e0ff */
        /* <DEDUP_REMOVED lines=10> */
[----:B------:R-:W-:Y:S01]  /*6bd0*/  FMUL.FTZ R7, R91, R0 ;  /* 0x000000005b077220 */ /* 0x000fe20000410000 */
[C---:B------:R-:W-:Y:S01]  /*6be0*/  IADD3 R14, P3, R10.reuse, 0x8020, RZ ;  /* 0x000080200a0e7810 */ /* 0x040fe20007f7e0ff */
[--C-:B------:R-:W-:Y:S01]  /*6bf0*/  IMAD.X R135, RZ, RZ, R11.reuse, P4 ;  /* 0x000000ffff877224 */ /* 0x100fe200020e060b */
[----:B------:R-:W-:Y:S01]  /*6c00*/  SHF.R.U64 R130, R15, 0x3, RZ ;  /* 0x000000030f827819 */ /* 0x000fe200000012ff */
[--C-:B------:R-:W-:Y:S01]  /*6c10*/  IMAD.X R139, RZ, RZ, R11.reuse, P5 ;  /* 0x000000ffff8b7224 */ /* 0x100fe200028e060b */
[----:B------:R-:W-:Y:S01]  /*6c20*/  IADD3 R91, P4, R10, 0x8000, RZ ;  /* 0x000080000a5b7810 */ /* 0x000fe20007f9e0ff */
[--C-:B------:R-:W-:Y:S01]  /*6c30*/  IMAD.X R143, RZ, RZ, R11.reuse, P6 ;  /* 0x000000ffff8f7224 */ /* 0x100fe200030e060b */
        /* <DEDUP_REMOVED lines=16> */
[----:B------:R-:W-:Y:S01]  /*6d40*/  LOP3.LUT R170, R171, R10, RZ, 0x3c, !PT ;  /* 0x0000000aabaa7212 */ /* 0x000fe200078e3cff */
[--C-:B------:R-:W-:Y:S01]  /*6d50*/  IMAD.X R165, RZ, RZ, R11.reuse, P1 ;  /* 0x000000ffffa57224 */ /* 0x100fe200008e060b */
[----:B------:R-:W-:Y:S01]  /*6d60*/  SHF.R.U64 R4, R4, 0x3, RZ ;  /* 0x0000000304047819 */ /* 0x000fe200000012ff */
[----:B------:R-:W-:-:S02]  /*6d70*/  IMAD.X R167, RZ, RZ, R11, P2 ;  /* 0x000000ffffa77224 */ /* 0x000fc400010e060b */
[-C--:B------:R-:W-:Y:S01]  /*6d80*/  FMUL.FTZ R183, R142, R0.reuse ;  /* 0x000000008eb77220 */ /* 0x080fe20000410000 */
[--C-:B------:R-:W-:Y:S01]  /*6d90*/  IMAD.X R169, RZ, RZ, R11.reuse, P3 ;  /* 0x000000ffffa97224 */ /* 0x100fe200018e060b */
[----:B------:R-:W-:Y:S01]  /*6da0*/  LOP3.LUT R142, R4, R103, RZ, 0x3c, !PT ;  /* 0x00000067048e7212 */ /* 0x000fe200078e3cff */
[----:B------:R-:W-:Y:S01]  /*6db0*/  IMAD.MOV.U32 R171, RZ, RZ, R11 ;  /* 0x000000ffffab7224 */ /* 0x000fe200078e000b */
[----:B------:R-:W-:Y:S01]  /*6dc0*/  LOP3.LUT R11, R14, 0x380, RZ, 0xc0, !PT ;  /* 0x000003800e0b7812 */ /* 0x000fe200078ec0ff */
[-C--:B------:R-:W-:Y:S01]  /*6dd0*/  FMUL.FTZ R27, R27, R0.reuse ;  /* 0x000000001b1b7220 */ /* 0x080fe20000410000 */
[----:B------:R-:W-:Y:S01]  /*6de0*/  LOP3.LUT R4, R13, 0x380, RZ, 0xc0, !PT ;  /* 0x000003800d047812 */ /* 0x000fe200078ec0ff */
[-C--:B------:R-:W-:Y:S01]  /*6df0*/  FMUL.FTZ R26, R26, R0.reuse ;  /* 0x000000001a1a7220 */ /* 0x080fe20000410000 */
[----:B------:R-:W-:Y:S01]  /*6e00*/  SHF.R.U64 R11, R11, 0x3, RZ ;  /* 0x000000030b0b7819 */ /* 0x000fe200000012ff */
[-C--:B------:R-:W-:Y:S01]  /*6e10*/  FMUL.FTZ R31, R31, R0.reuse ;  /* 0x000000001f1f7220 */ /* 0x080fe20000410000 */
[----:B------:R-:W-:Y:S01]  /*6e20*/  SHF.R.U64 R4, R4, 0x3, RZ ;  /* 0x0000000304047819 */ /* 0x000fe200000012ff */
[----:B------:R-:W-:Y:S01]  /*6e30*/  FMUL.FTZ R30, R30, R0 ;  /* 0x000000001e1e7220 */ /* 0x000fe20000410000 */
[----:B------:R-:W-:Y:S01]  /*6e40*/  LOP3.LUT R154, R11, R14, RZ, 0x3c, !PT ;  /* 0x0000000e0b9a7212 */ /* 0x000fe200078e3cff */
        /* <DEDUP_REMOVED lines=47> */
[----:B------:R-:W-:-:S02]  /*7140*/  LOP3.LUT R150, R4, R13, RZ, 0x3c, !PT ;  /* 0x0000000d04967212 */ /* 0x000fc400078e3cff */
[----:B------:R-:W-:Y:S02]  /*7150*/  SHF.R.U64 R11, R11, 0x3, RZ ;  /* 0x000000030b0b7819 */ /* 0x000fe400000012ff */
[----:B------:R-:W-:Y:S02]  /*7160*/  LOP3.LUT R20, R107, 0x380, RZ, 0xc0, !PT ;  /* 0x000003806b147812 */ /* 0x000fe400078ec0ff */
[----:B------:R-:W-:Y:S02]  /*7170*/  IADD3 R13, P3, R8, 0x1000, RZ ;  /* 0x00001000080d7810 */ /* 0x000fe40007f7e0ff */
[----:B------:R-:W-:Y:S02]  /*7180*/  LOP3.LUT R4, R57, 0x380, RZ, 0xc0, !PT ;  /* 0x0000038039047812 */ /* 0x000fe400078ec0ff */
[----:B------:R-:W-:Y:S01]  /*7190*/  LOP3.LUT R162, R11, R12, RZ, 0x3c, !PT ;  /* 0x0000000c0ba27212 */ /* 0x000fe200078e3cff */
[----:B------:R-:W-:Y:S01]  /*71a0*/  IMAD.U32 R11, RZ, RZ, UR5 ;  /* 0x00000005ff0b7e24 */ /* 0x000fe2000f8e00ff */
[----:B------:R-:W-:-:S02]  /*71b0*/  SHF.R.U64 R10, R20, 0x3, RZ ;  /* 0x00000003140a7819 */ /* 0x000fc400000012ff */
[----:B------:R-:W-:Y:S02]  /*71c0*/  LOP3.LUT R12, R13, 0x380, RZ, 0xc0, !PT ;  /* 0x000003800d0c7812 */ /* 0x000fe400078ec0ff */
[----:B------:R-:W-:Y:S02]  /*71d0*/  LOP3.LUT R20, R99, 0x380, RZ, 0xc0, !PT ;  /* 0x0000038063147812 */ /* 0x000fe400078ec0ff */
[----:B------:R-:W-:Y:S02]  /*71e0*/  SHF.R.U64 R4, R4, 0x3, RZ ;  /* 0x0000000304047819 */ /* 0x000fe400000012ff */
[----:B------:R-:W-:Y:S02]  /*71f0*/  SHF.R.U64 R12, R12, 0x3, RZ ;  /* 0x000000030c0c7819 */ /* 0x000fe400000012ff */
[----:B------:R-:W-:Y:S02]  /*7200*/  SHF.R.U64 R20, R20, 0x3, RZ ;  /* 0x0000000314147819 */ /* 0x000fe400000012ff */
[----:B------:R-:W-:-:S02]  /*7210*/  LOP3.LUT R158, R4, R57, RZ, 0x3c, !PT ;  /* 0x00000039049e7212 */ /* 0x000fc400078e3cff */
[----:B------:R-:W-:Y:S02]  /*7220*/  LOP3.LUT R4, R15, 0x380, RZ, 0xc0, !PT ;  /* 0x000003800f047812 */ /* 0x000fe400078ec0ff */
[----:B------:R-:W-:Y:S01]  /*7230*/  LOP3.LUT R12, R12, R13, RZ, 0x3c, !PT ;  /* 0x0000000d0c0c7212 */ /* 0x000fe200078e3cff */
[----:B------:R-:W-:Y:S01]  /*7240*/  IMAD.X R13, RZ, RZ, R9, P3 ;  /* 0x000000ffff0d7224 */ /* 0x000fe200018e0609 */
[----:B------:R-:W-:Y:S02]  /*7250*/  LOP3.LUT R146, R20, R99, RZ, 0x3c, !PT ;  /* 0x0000006314927212 */ /* 0x000fe400078e3cff */
[----:B------:R-:W-:Y:S02]  /*7260*/  SHF.R.U64 R4, R4, 0x3, RZ ;  /* 0x0000000304047819 */ /* 0x000fe400000012ff */
[----:B------:R-:W-:Y:S02]  /*7270*/  IADD3 R99, P3, R8, 0x8000, RZ ;  /* 0x0000800008637810 */ /* 0x000fe40007f7e0ff */
[----:B------:R-:W-:-:S02]  /*7280*/  LOP3.LUT R160, R4, R15, RZ, 0x3c, !PT ;  /* 0x0000000f04a07212 */ /* 0x000fc400078e3cff */
[----:B------:R-:W-:Y:S02]  /*7290*/  LOP3.LUT R98, R99, 0x380, RZ, 0xc0, !PT ;  /* 0x0000038063627812 */ /* 0x000fe400078ec0ff */
[----:B------:R-:W-:Y:S02]  /*72a0*/  LOP3.LUT R4, R3, 0x380, RZ, 0xc0, !PT ;  /* 0x0000038003047812 */ /* 0x000fe400078ec0ff */
[----:B------:R-:W-:Y:S02]  /*72b0*/  SHF.R.U64 R98, R98, 0x3, RZ ;  /* 0x0000000362627819 */ /* 0x000fe400000012ff */
[----:B------:R-:W-:Y:S02]  /*72c0*/  SHF.R.U64 R4, R4, 0x3, RZ ;  /* 0x0000000304047819 */ /* 0x000fe400000012ff */
[----:B------:R-:W-:Y:S01]  /*72d0*/  LOP3.LUT R98, R98, R99, RZ, 0x3c, !PT ;  /* 0x0000006362627212 */ /* 0x000fe200078e3cff */
[----:B------:R-:W-:Y:S01]  /*72e0*/  IMAD.X R99, RZ, RZ, R9, P3 ;  /* 0x000000ffff637224 */ /* 0x000fe200018e0609 */
[----:B------:R-:W-:-:S02]  /*72f0*/  LOP3.LUT R168, R4, R3, RZ, 0x3c, !PT ;  /* 0x0000000304a87212 */ /* 0x000fc400078e3cff */
[----:B------:R-:W-:Y:S02]  /*7300*/  LOP3.LUT R138, R10, R107, RZ, 0x3c, !PT ;  /* 0x0000006b0a8a7212 */ /* 0x000fe400078e3cff */
[----:B------:R-:W-:Y:S02]  /*7310*/  IADD3 R4, P3, R8, 0xf000, RZ ;  /* 0x0000f00008047810 */ /* 0x000fe40007f7e0ff */
[----:B------:R-:W-:Y:S02]  /*7320*/  LOP3.LUT R10, R95, 0x380, RZ, 0xc0, !PT ;  /* 0x000003805f0a7812 */ /* 0x000fe400078ec0ff */
[----:B------:R-:W-:Y:S01]  /*7330*/  LOP3.LUT R3, R4, 0x380, RZ, 0xc0, !PT ;  /* 0x0000038004037812 */ /* 0x000fe200078ec0ff */
[----:B------:R-:W-:Y:S01]  /*7340*/  IMAD.X R127, RZ, RZ, R9, P3 ;  /* 0x000000ffff7f7224 */ /* 0x000fe200018e0609 */
[----:B------:R-:W-:Y:S02]  /*7350*/  SHF.R.U64 R10, R10, 0x3, RZ ;  /* 0x000000030a0a7819 */ /* 0x000fe400000012ff */
[----:B------:R-:W-:-:S02]  /*7360*/  SHF.R.U64 R3, R3, 0x3, RZ ;  /* 0x0000000303037819 */ /* 0x000fc400000012ff */
[----:B------:R-:W-:Y:S02]  /*7370*/  LOP3.LUT R152, R10, R95, RZ, 0x3c, !PT ;  /* 0x0000005f0a987212 */ /* 0x000fe400078e3cff */
[----:B------:R-:W-:Y:S02]  /*7380*/  IADD3 R95, P2, R8, 0x7000, RZ ;  /* 0x00007000085f7810 */ /* 0x000fe40007f5e0ff */
[----:B------:R-:W-:Y:S01]  /*7390*/  LOP3.LUT R126, R3, R4, RZ, 0x3c, !PT ;  /* 0x00000004037e7212 */ /* 0x000fe200078e3cff */
[----:B------:R-:W-:Y:S01]  /*73a0*/  IMAD R4, RZ, RZ, -UR41 ;  /* 0x80000029ff047e24 */ /* 0x000fe2000f8e02ff */
[----:B------:R-:W-:Y:S01]  /*73b0*/  LOP3.LUT R94, R95, 0x380, RZ, 0xc0, !PT ;  /* 0x000003805f5e7812 */ /* 0x000fe200078ec0ff */
[----:B------:R-:W0:Y:S01]  /*73c0*/  LDC R3, c[0x0][0xce8] ;  /* 0x00033a00ff037b82 */ /* 0x000e220000000800 */
[----:B------:R-:W-:Y:S02]  /*73d0*/  F2FP.BF16.F32.PACK_AB R24, R25, R24 ;  /* 0x000000181918723e */ /* 0x000fe400000010ff */
[----:B------:R-:W-:-:S02]  /*73e0*/  SHF.R.U64 R94, R94, 0x3, RZ ;  /* 0x000000035e5e7819 */ /* 0x000fc400000012ff */
[----:B------:R-:W-:Y:S02]  /*73f0*/  F2FP.BF16.F32.PACK_AB R25, R27, R26 ;  /* 0x0000001a1b19723e */ /* 0x000fe400000010ff */
[----:B------:R-:W-:Y:S01]  /*7400*/  LOP3.LUT R94, R94, R95, RZ, 0x3c, !PT ;  /* 0x0000005f5e5e7212 */ /* 0x000fe200078e3cff */
[----:B------:R-:W-:Y:S01]  /*7410*/  IMAD.X R95, RZ, RZ, R9, P2 ;  /* 0x000000ffff5f7224 */ /* 0x000fe200010e0609 */
[----:B------:R-:W-:Y:S02]  /*7420*/  IADD3 R123, P2, R8, 0xe000, RZ ;  /* 0x0000e000087b7810 */ /* 0x000fe40007f5e0ff */
[----:B------:R-:W-:Y:S02]  /*7430*/  F2FP.BF16.F32.PACK_AB R27, R31, R30 ;  /* 0x0000001e1f1b723e */ /* 0x000fe400000010ff */
[----:B------:R-:W-:Y:S01]  /*7440*/  LOP3.LUT R122, R123, 0x380, RZ, 0xc0, !PT ;  /* 0x000003807b7a7812 */ /* 0x000fe200078ec0ff */
[----:B------:R-:W1:Y:S01]  /*7450*/  LDC R31, c[0x0][0xd38] ;  /* 0x00034e00ff1f7b82 */ /* 0x000e620000000800 */
[----:B------:R-:W-:-:S02]  /*7460*/  MOV R170, R170 ;  /* 0x000000aa00aa7202 */ /* 0x000fc40000000f00 */
[----:B------:R-:W-:Y:S02]  /*7470*/  SHF.R.U64 R122, R122, 0x3, RZ ;  /* 0x000000037a7a7819 */ /* 0x000fe400000012ff */
[----:B------:R-:W-:Y:S02]  /*7480*/  F2FP.BF16.F32.PACK_AB R26, R187, R28 ;  /* 0x0000001cbb1a723e */ /* 0x000fe400000010ff */
[----:B------:R-:W-:Y:S01]  /*7490*/  LOP3.LUT R122, R122, R123, RZ, 0x3c, !PT ;  /* 0x0000007b7a7a7212 */ /* 0x000fe200078e3cff */
[----:B------:R-:W-:Y:S01]  /*74a0*/  IMAD.X R123, RZ, RZ, R9, P2 ;  /* 0x000000ffff7b7224 */ /* 0x000fe200010e0609 */
[----:B------:R-:W-:Y:S01]  /*74b0*/  LOP3.LUT R10, R91, 0x380, RZ, 0xc0, !PT ;  /* 0x000003805b0a7812 */ /* 0x000fe200078ec0ff */
[----:B------:R2:W-:Y:S01]  /*74c0*/  STSM.16.M88.4 [R170], R24 ;  /* 0x00000018aa007844 */ /* 0x0005e20000000200 */
[----:B0-----:R-:W-:Y:S02]  /*74d0*/  ISETP.NE.AND P2, PT, R3, 0x1, PT ;  /* 0x000000010300780c */ /* 0x001fe40003f45270 */
[----:B------:R-:W-:-:S02]  /*74e0*/  SHF.R.U64 R10, R10, 0x3, RZ ;  /* 0x000000030a0a7819 */ /* 0x000fc400000012ff */
[----:B------:R-:W-:Y:S02]  /*74f0*/  IADD3 R57, P0, R8, 0x5000, RZ ;  /* 0x0000500008397810 */ /* 0x000fe40007f1e0ff */
[----:B------:R-:W-:Y:S02]  /*7500*/  LOP3.LUT R156, R10, R91, RZ, 0x3c, !PT ;  /* 0x0000005b0a9c7212 */ /* 0x000fe400078e3cff */
[----:B------:R-:W-:Y:S02]  /*7510*/  F2FP.BF16.F32.PACK_AB R32, R33, R32 ;  /* 0x000000202120723e */ /* 0x000fe400000010ff */
[----:B------:R-:W-:Y:S02]  /*7520*/  LOP3.LUT R10, R53, 0x380, RZ, 0xc0, !PT ;  /* 0x00000380350a7812 */ /* 0x000fe400078ec0ff */
[----:B------:R-:W-:Y:S01]  /*7530*/  F2FP.BF16.F32.PACK_AB R33, R35, R34 ;  /* 0x000000222321723e */ /* 0x000fe200000010ff */
[----:B-1----:R-:W-:Y:S01]  /*7540*/  IMAD R4, R31, R4, UR44 ;  /* 0x0000002c1f047e24 */ /* 0x002fe2000f8e0204 */
[----:B------:R-:W-:Y:S01]  /*7550*/  IADD3 R91, P1, R8, 0x6000, RZ ;  /* 0x00006000085b7810 */ /* 0x000fe20007f3e0ff */
[----:B--2---:R-:W0:Y:S01]  /*7560*/  @P2 LDC R24, c[0x0][0xcec] ;  /* 0x00033b00ff182b82 */ /* 0x004e220000000800 */
[----:B------:R-:W-:-:S02]  /*7570*/  LOP3.LUT R56, R57, 0x380, RZ, 0xc0, !PT ;  /* 0x0000038039387812 */ /* 0x000fc400078ec0ff */
[----:B------:R-:W-:Y:S01]  /*7580*/  F2FP.BF16.F32.PACK_AB R35, R39, R38 ;  /* 0x000000262723723e */ /* 0x000fe200000010ff */
[----:B------:R-:W-:Y:S01]  /*7590*/  IMAD R39, R4, 0x80, R210 ;  /* 0x0000008004277824 */ /* 0x000fe200078e02d2 */
[----:B------:R-:W-:Y:S02]  /*75a0*/  SHF.R.U64 R10, R10, 0x3, RZ ;  /* 0x000000030a0a7819 */ /* 0x000fe400000012ff */
[----:B------:R-:W-:Y:S01]  /*75b0*/  LOP3.LUT R90, R91, 0x380, RZ, 0xc0, !PT ;  /* 0x000003805b5a7812 */ /* 0x000fe200078ec0ff */
[----:B------:R-:W1:Y:S01]  /*75c0*/  @P2 LDC R25, c[0x0][0xcf0] ;  /* 0x00033c00ff192b82 */ /* 0x000e620000000800 */
[----:B------:R-:W-:Y:S02]  /*75d0*/  SHF.R.U64 R56, R56, 0x3, RZ ;  /* 0x0000000338387819 */ /* 0x000fe400000012ff */
[----:B------:R-:W-:Y:S02]  /*75e0*/  LOP3.LUT R20, R21, 0x380, RZ, 0xc0, !PT ;  /* 0x0000038015147812 */ /* 0x000fe400078ec0ff */
[----:B------:R-:W-:Y:S01]  /*75f0*/  LOP3.LUT R164, R10, R53, RZ, 0x3c, !PT ;  /* 0x000000350aa47212 */ /* 0x000fe200078e3cff */
[----:B------:R-:W-:Y:S01]  /*7600*/  IMAD.U32 R10, RZ, RZ, UR4 ;  /* 0x00000004ff0a7e24 */ /* 0x000fe2000f8e00ff */
[----:B------:R-:W-:Y:S01]  /*7610*/  SHF.R.U64 R90, R90, 0x3, RZ ;  /* 0x000000035a5a7819 */ /* 0x000fe200000012ff */
[----:B------:R-:W2:Y:S01]  /*7620*/  LDC.64 R30, c[0x0][0xc98] ;  /* 0x00032600ff1e7b82 */ /* 0x000ea20000000a00 */
[----:B------:R-:W-:Y:S01]  /*7630*/  LOP3.LUT R56, R56, R57, RZ, 0x3c, !PT ;  /* 0x0000003938387212 */ /* 0x000fe200078e3cff */
[----:B------:R-:W-:Y:S01]  /*7640*/  UIADD3 UR4, UR5, UR6, URZ ;  /* 0x0000000605047290 */ /* 0x000fe2000fffe03f */
[----:B------:R-:W-:Y:S01]  /*7650*/  F2FP.BF16.F32.PACK_AB R34, R37, R36 ;  /* 0x000000242522723e */ /* 0x000fe200000010ff */
[----:B------:R-:W-:Y:S01]  /*7660*/  IMAD.X R57, RZ, RZ, R9, P0 ;  /* 0x000000ffff397224 */ /* 0x000fe200000e0609 */
[----:B------:R-:W-:Y:S01]  /*7670*/  SHF.R.U64 R20, R20, 0x3, RZ ;  /* 0x0000000314147819 */ /* 0x000fe200000012ff */
[----:B------:R-:W-:Y:S01]  /*7680*/  IMAD.MOV.U32 R37, RZ, RZ, R39 ;  /* 0x000000ffff257224 */ /* 0x000fe200078e0027 */
[----:B------:R-:W-:Y:S01]  /*7690*/  MOV R150, R150 ;  /* 0x0000009600967202 */ /* 0x000fe20000000f00 */
[----:B0-----:R-:W-:Y:S01]  /*76a0*/  @P2 IMAD.HI.U32 R24, R39, R24, RZ ;  /* 0x0000001827182227 */ /* 0x001fe200078e00ff */
[----:B------:R-:W-:Y:S01]  /*76b0*/  IADD3 R115, P0, R8, 0xc000, RZ ;  /* 0x0000c00008737810 */ /* 0x000fe20007f1e0ff */
[----:B------:R-:W-:Y:S01]  /*76c0*/  ULDC UR6, c[0x0][0xb88] ;  /* 0x0002e20000067ab9 */ /* 0x000fe20000000800 */
[----:B------:R-:W-:Y:S01]  /*76d0*/  LOP3.LUT R90, R90, R91, RZ, 0x3c, !PT ;  /* 0x0000005b5a5a7212 */ /* 0x000fe200078e3cff */
[----:B------:R-:W-:Y:S01]  /*76e0*/  IMAD.X R91, RZ, RZ, R9, P1 ;  /* 0x000000ffff5b7224 */ /* 0x000fe200008e0609 */
[----:B------:R-:W-:Y:S01]  /*76f0*/  LOP3.LUT R166, R20, R21, RZ, 0x3c, !PT ;  /* 0x0000001514a67212 */ /* 0x000fe200078e3cff */
[----:B------:R0:W-:Y:S01]  /*7700*/  STSM.16.M88.4 [R150], R32 ;  /* 0x0000002096007844 */ /* 0x0001e20000000200 */
[----:B------:R-:W-:Y:S01]  /*7710*/  F2FP.BF16.F32.PACK_AB R40, R41, R40 ;  /* 0x000000282928723e */ /* 0x000fe200000010ff */
[----:B------:R-:W-:Y:S01]  /*7720*/  IMAD.U32 R11, RZ, RZ, UR4 ;  /* 0x00000004ff0b7e24 */ /* 0x000fe2000f8e00ff */
[----:B-1----:R-:W-:Y:S01]  /*7730*/  @P2 SHF.R.U32.HI R37, RZ, R25, R24 ;  /* 0x00000019ff252219 */ /* 0x002fe20000011618 */
[----:B------:R-:W-:Y:S01]  /*7740*/  ULDC.64 UR4, c[0x0][0xc88] ;  /* 0x0003220000047ab9 */ /* 0x000fe20000000a00 */
[----:B------:R-:W-:-:S02]  /*7750*/  IADD3 R119, P1, R8, 0xd000, RZ ;  /* 0x0000d00008777810 */ /* 0x000fc40007f3e0ff */
[----:B------:R-:W-:Y:S02]  /*7760*/  LOP3.LUT R114, R115, 0x380, RZ, 0xc0, !PT ;  /* 0x0000038073727812 */ /* 0x000fe400078ec0ff */
[----:B------:R-:W-:Y:S01]  /*7770*/  F2FP.BF16.F32.PACK_AB R41, R43, R42 ;  /* 0x0000002a2b29723e */ /* 0x000fe200000010ff */
[C---:B--2---:R-:W-:Y:S01]  /*7780*/  IMAD R28, R30.reuse, UR7, RZ ;  /* 0x000000071e1c7c24 */ /* 0x044fe2000f8e02ff */
[----:B------:R-:W-:Y:S01]  /*7790*/  F2FP.BF16.F32.PACK_AB R48, R49, R48 ;  /* 0x000000303130723e */ /* 0x000fe200000010ff */
[----:B------:R-:W-:Y:S01]  /*77a0*/  IMAD.WIDE.U32 R10, R30, UR43, R10 ;  /* 0x0000002b1e0a7c25 */ /* 0x000fe2000f8e000a */
[----:B------:R-:W-:Y:S02]  /*77b0*/  LOP3.LUT R52, R111, 0x380, RZ, 0xc0, !PT ;  /* 0x000003806f347812 */ /* 0x000fe400078ec0ff */
[----:B------:R-:W-:Y:S01]  /*77c0*/  MOV R160, R160 ;  /* 0x000000a000a07202 */ /* 0x000fe20000000f00 */
[----:B0-----:R-:W-:Y:S01]  /*77d0*/  IMAD.MOV R32, RZ, RZ, -R37 ;  /* 0x000000ffff207224 */ /* 0x001fe200078e0a25 */
[----:B------:R-:W-:Y:S01]  /*77e0*/  F2FP.BF16.F32.PACK_AB R42, R45, R44 ;  /* 0x0000002c2d2a723e */ /* 0x000fe200000010ff */
[----:B------:R-:W-:Y:S01]  /*77f0*/  IMAD R28, R31, UR43, R28 ;  /* 0x0000002b1f1c7c24 */ /* 0x000fe2000f8e021c */
[----:B------:R-:W-:Y:S01]  /*7800*/  F2FP.BF16.F32.PACK_AB R43, R47, R46 ;  /* 0x0000002e2f2b723e */ /* 0x000fe200000010ff */
[----:B------:R-:W-:Y:S01]  /*7810*/  IMAD R33, R3, R32, R39 ;  /* 0x0000002003217224 */ /* 0x000fe200078e0227 */
[----:B------:R-:W-:Y:S01]  /*7820*/  F2FP.BF16.F32.PACK_AB R49, R51, R50 ;  /* 0x000000323331723e */ /* 0x000fe200000010ff */
[----:B------:R-:W-:Y:S01]  /*7830*/  IMAD R32, R4, 0x80, R208 ;  /* 0x0000008004207824 */ /* 0x000fe200078e02d0 */
[----:B------:R-:W-:Y:S01]  /*7840*/  MOV R168, R168 ;  /* 0x000000a800a87202 */ /* 0x000fe20000000f00 */
[----:B------:R-:W-:Y:S01]  /*7850*/  STSM.16.M88.4 [R160], R40 ;  /* 0x00000028a0007844 */ /* 0x000fe20000000200 */
        /* <DEDUP_REMOVED lines=8> */
[----:B------:R-:W-:Y:S02]  /*78e0*/  LOP3.LUT R118, R119, 0x380, RZ, 0xc0, !PT ;  /* 0x0000038077767812 */ /* 0x000fe400078ec0ff */
[----:B------:R-:W-:Y:S01]  /*78f0*/  SHF.R.U64 R114, R114, 0x3, RZ ;  /* 0x0000000372727819 */ /* 0x000fe200000012ff */
[----:B------:R0:W-:Y:S01]  /*7900*/  STSM.16.M88.4 [R166], R24 ;  /* 0x00000018a6007844 */ /* 0x0001e20000000200 */
[----:B------:R-:W-:Y:S02]  /*7910*/  SHF.R.U64 R52, R52, 0x3, RZ ;  /* 0x0000000334347819 */ /* 0x000fe400000012ff */
[C---:B------:R-:W-:Y:S02]  /*7920*/  IADD3 R15, P4, R8.reuse, 0x2000, RZ ;  /* 0x00002000080f7810 */ /* 0x040fe40007f9e0ff */
[C---:B------:R-:W-:Y:S02]  /*7930*/  IADD3 R21, P5, R8.reuse, 0x3000, RZ ;  /* 0x0000300008157810 */ /* 0x040fe40007fbe0ff */
[----:B------:R-:W-:-:S02]  /*7940*/  IADD3 R53, P6, R8, 0x4000, RZ ;  /* 0x0000400008357810 */ /* 0x000fc40007fde0ff */
[----:B------:R-:W-:Y:S02]  /*7950*/  SHF.R.U64 R118, R118, 0x3, RZ ;  /* 0x0000000376767819 */ /* 0x000fe400000012ff */
[----:B------:R-:W-:Y:S01]  /*7960*/  LOP3.LUT R114, R114, R115, RZ, 0x3c, !PT ;  /* 0x0000007372727212 */ /* 0x000fe200078e3cff */
[----:B------:R-:W-:Y:S01]  /*7970*/  IMAD.X R115, RZ, RZ, R9, P0 ;  /* 0x000000ffff737224 */ /* 0x000fe200000e0609 */
[----:B------:R-:W-:Y:S02]  /*7980*/  F2FP.BF16.F32.PACK_AB R64, R65, R64 ;  /* 0x000000404140723e */ /* 0x000fe400000010ff */
[----:B------:R-:W-:Y:S02]  /*7990*/  LOP3.LUT R134, R52, R111, RZ, 0x3c, !PT ;  /* 0x0000006f34867212 */ /* 0x000fe400078e3cff */
[----:B------:R-:W-:Y:S02]  /*79a0*/  F2FP.BF16.F32.PACK_AB R65, R67, R66 ;  /* 0x000000424341723e */ /* 0x000fe400000010ff */
[----:B------:R-:W-:-:S02]  /*79b0*/  F2FP.BF16.F32.PACK_AB R72, R73, R72 ;  /* 0x000000484948723e */ /* 0x000fc400000010ff */
[----:B0-----:R-:W-:Y:S02]  /*79c0*/  F2FP.BF16.F32.PACK_AB R25, R7, R23 ;  /* 0x000000170719723e */ /* 0x001fe400000010ff */
[----:B------:R-:W-:Y:S02]  /*79d0*/  LOP3.LUT R14, R15, 0x380, RZ, 0xc0, !PT ;  /* 0x000003800f0e7812 */ /* 0x000fe400078ec0ff */
[----:B------:R-:W-:Y:S02]  /*79e0*/  LOP3.LUT R20, R21, 0x380, RZ, 0xc0, !PT ;  /* 0x0000038015147812 */ /* 0x000fe400078ec0ff */
[----:B------:R-:W-:Y:S02]  /*79f0*/  LOP3.LUT R52, R53, 0x380, RZ, 0xc0, !PT ;  /* 0x0000038035347812 */ /* 0x000fe400078ec0ff */
[----:B------:R-:W-:Y:S02]  /*7a00*/  MOV R164, R164 ;  /* 0x000000a400a47202 */ /* 0x000fe40000000f00 */
[----:B------:R-:W-:-:S02]  /*7a10*/  F2FP.BF16.F32.PACK_AB R66, R201, R68 ;  /* 0x00000044c942723e */ /* 0x000fc400000010ff */
[----:B------:R-:W-:Y:S02]  /*7a20*/  F2FP.BF16.F32.PACK_AB R67, R71, R70 ;  /* 0x000000464743723e */ /* 0x000fe400000010ff */
[----:B------:R-:W-:Y:S02]  /*7a30*/  F2FP.BF16.F32.PACK_AB R73, R75, R74 ;  /* 0x0000004a4b49723e */ /* 0x000fe400000010ff */
[----:B------:R-:W-:Y:S01]  /*7a40*/  F2FP.BF16.F32.PACK_AB R80, R81, R80 ;  /* 0x000000505150723e */ /* 0x000fe200000010ff */
[----:B------:R-:W-:Y:S01]  /*7a50*/  STSM.16.M88.4 [R164], R64 ;  /* 0x00000040a4007844 */ /* 0x000fe20000000200 */
[----:B------:R-:W-:Y:S02]  /*7a60*/  SHF.R.S32.HI R23, RZ, 0x1f, R37 ;  /* 0x0000001fff177819 */ /* 0x000fe40000011425 */
[----:B------:R-:W-:Y:S02]  /*7a70*/  SHF.R.S32.HI R7, RZ, 0x1f, R33 ;  /* 0x0000001fff077819 */ /* 0x000fe40000011421 */
[----:B------:R-:W-:-:S02]  /*7a80*/  IADD3 R10, P0, R37, R10, RZ ;  /* 0x0000000a250a7210 */ /* 0x000fc40007f1e0ff */
[----:B------:R-:W-:Y:S02]  /*7a90*/  MOV R162, R162 ;  /* 0x000000a200a27202 */ /* 0x000fe40000000f00 */
[----:B------:R-:W-:Y:S02]  /*7aa0*/  F2FP.BF16.F32.PACK_AB R74, R200, R76 ;  /* 0x0000004cc84a723e */ /* 0x000fe400000010ff */
[----:B------:R-:W-:Y:S02]  /*7ab0*/  F2FP.BF16.F32.PACK_AB R75, R79, R78 ;  /* 0x0000004e4f4b723e */ /* 0x000fe400000010ff */
[----:B------:R-:W-:Y:S02]  /*7ac0*/  F2FP.BF16.F32.PACK_AB R81, R83, R82 ;  /* 0x000000525351723e */ /* 0x000fe400000010ff */
[----:B------:R-:W-:Y:S01]  /*7ad0*/  LOP3.LUT R118, R118, R119, RZ, 0x3c, !PT ;  /* 0x0000007776767212 */ /* 0x000fe200078e3cff */
[----:B------:R-:W-:Y:S01]  /*7ae0*/  STSM.16.M88.4 [R162], R72 ;  /* 0x00000048a2007844 */ /* 0x000fe20000000200 */
[----:B------:R-:W-:-:S02]  /*7af0*/  MOV R158, R158 ;  /* 0x0000009e009e7202 */ /* 0x000fc40000000f00 */
[----:B------:R-:W-:Y:S02]  /*7b00*/  F2FP.BF16.F32.PACK_AB R82, R199, R84 ;  /* 0x00000054c752723e */ /* 0x000fe400000010ff */
[----:B------:R-:W-:Y:S02]  /*7b10*/  F2FP.BF16.F32.PACK_AB R83, R87, R86 ;  /* 0x000000565753723e */ /* 0x000fe400000010ff */
[----:B------:R-:W-:Y:S02]  /*7b20*/  LOP3.LUT R119, R8, 0x380, RZ, 0xc0, !PT ;  /* 0x0000038008777812 */ /* 0x000fe400078ec0ff */
[----:B------:R-:W-:Y:S01]  /*7b30*/  MOV R156, R156 ;  /* 0x0000009c009c7202 */ /* 0x000fe20000000f00 */
[----:B------:R-:W-:Y:S01]  /*7b40*/  STSM.16.M88.4 [R158], R80 ;  /* 0x000000509e007844 */ /* 0x000fe20000000200 */
[----:B------:R-:W-:Y:S02]  /*7b50*/  F2FP.BF16.F32.PACK_AB R24, R198, R88 ;  /* 0x00000058c618723e */ /* 0x000fe400000010ff */
[----:B------:R-:W-:-:S02]  /*7b60*/  F2FP.BF16.F32.PACK_AB R26, R197, R92 ;  /* 0x0000005cc51a723e */ /* 0x000fc400000010ff */
        /* <DEDUP_REMOVED lines=99> */
[--C-:B------:R-:W-:Y:S02]  /*81a0*/  IMAD.X R107, RZ, RZ, R9.reuse, P5 ;  /* 0x000000ffff6b7224 */ /* 0x100fe400028e0609 */
[--C-:B-1----:R-:W-:Y:S01]  /*81b0*/  IMAD R5, R19, 0x20, R22.reuse ;  /* 0x0000002013057824 */ /* 0x102fe200078e0216 */
[----:B------:R-:W-:Y:S01]  /*81c0*/  UIMAD.WIDE.U32 UR4, UR43, UR8, UR4 ;  /* 0x000000082b0472a5 */ /* 0x000fe2000f8e0004 */
[----:B------:R-:W-:Y:S01]  /*81d0*/  IMAD.X R111, RZ, RZ, R9, P6 ;  /* 0x000000ffff6f7224 */ /* 0x000fe200030e0609 */
[----:B--2---:R-:W1:Y:S01]  /*81e0*/  @P2 LDC R15, c[0x0][0xcec] ;  /* 0x00033b00ff0f2b82 */ /* 0x004e620000000800 */
[C---:B------:R-:W-:Y:S01]  /*81f0*/  IMAD R14, R4.reuse, 0x80, R5 ;  /* 0x00000080040e7824 */ /* 0x040fe200078e0205 */
[----:B------:R2:W5:Y:S01]  /*8200*/  LD.E.128 R24, desc[UR46][R20.64] ;  /* 0x0000002e14187980 */ /* 0x000562000c101d00 */
[----:B------:R-:W-:Y:S01]  /*8210*/  IMAD R30, R4, 0x80, R22 ;  /* 0x00000080041e7824 */ /* 0x000fe200078e0216 */
[----:B------:R-:W-:-:S02]  /*8220*/  UIADD3 UR38, UR38, 0x1, URZ ;  /* 0x0000000126267890 */ /* 0x000fc4000fffe03f */
[----:B------:R-:W5:Y:S02]  /*8230*/  LD.E.128 R52, desc[UR46][R52.64] ;  /* 0x0000002e34347980 */ /* 0x000f64000c101d00 */
[----:B---3--:R-:W3:Y:S01]  /*8240*/  LDC.64 R12, c[0x0][0xbe0] ;  /* 0x0002f800ff0c7b82 */ /* 0x008ee20000000a00 */
[----:B------:R-:W-:Y:S01]  /*8250*/  IMAD.MOV.U32 R0, RZ, RZ, R14 ;  /* 0x000000ffff007224 */ /* 0x000fe200078e000e */
[----:B------:R-:W-:Y:S01]  /*8260*/  UIADD3 UR5, UR5, UR7, URZ ;  /* 0x0000000705057290 */ /* 0x000fe2000fffe03f */
[----:B------:R-:W5:Y:S01]  /*8270*/  LD.E.128 R8, desc[UR46][R8.64] ;  /* 0x0000002e08087980 */ /* 0x000f62000c101d00 */
[----:B------:R-:W-:Y:S01]  /*8280*/  ULDC.64 UR8, c[0x0][0xb80] ;  /* 0x0002e00000087ab9 */ /* 0x000fe20000000a00 */
[----:B------:R-:W-:Y:S02]  /*8290*/  ULDC.64 UR6, c[0x0][0xbd8] ;  /* 0x0002f60000067ab9 */ /* 0x000fe40000000a00 */
[----:B------:R-:W5:Y:S04]  /*82a0*/  LD.E.128 R56, desc[UR46][R56.64] ;  /* 0x0000002e38387980 */ /* 0x000f68000c101d00 */
[----:B------:R-:W5:Y:S04]  /*82b0*/  LD.E.128 R88, desc[UR46][R90.64] ;  /* 0x0000002e5a587980 */ /* 0x000f68000c101d00 */
[----:B------:R-:W5:Y:S01]  /*82c0*/  LD.E.128 R92, desc[UR46][R94.64] ;  /* 0x0000002e5e5c7980 */ /* 0x000f62000c101d00 */
[----:B-1----:R-:W-:-:S03]  /*82d0*/  @P2 IMAD.HI.U32 R5, R14, R15, RZ ;  /* 0x0000000f0e052227 */ /* 0x002fc600078e00ff */
[----:B------:R-:W5:Y:S02]  /*82e0*/  LD.E.128 R96, desc[UR46][R98.64] ;  /* 0x0000002e62607980 */ /* 0x000f64000c101d00 */
[----:B0-----:R-:W-:Y:S02]  /*82f0*/  @P2 SHF.R.U32.HI R0, RZ, R6, R5 ;  /* 0x00000006ff002219 */ /* 0x001fe40000011605 */
[----:B------:R-:W5:Y:S02]  /*8300*/  LD.E.128 R100, desc[UR46][R102.64] ;  /* 0x0000002e66647980 */ /* 0x000f64000c101d00 */
[--C-:B------:R-:W-:Y:S01]  /*8310*/  SHF.R.S32.HI R5, RZ, 0x1f, R0.reuse ;  /* 0x0000001fff057819 */ /* 0x100fe20000011400 */
[----:B------:R-:W-:Y:S01]  /*8320*/  IMAD.MOV R6, RZ, RZ, -R0 ;  /* 0x000000ffff067224 */ /* 0x000fe200078e0a00 */
[----:B------:R-:W5:Y:S03]  /*8330*/  LD.E.128 R104, desc[UR46][R106.64] ;  /* 0x0000002e6a687980 */ /* 0x000f66000c101d00 */
[----:B------:R-:W-:Y:S01]  /*8340*/  IMAD R3, R3, R6, R14 ;  /* 0x0000000603037224 */ /* 0x000fe200078e020e */
[----:B------:R-:W5:Y:S01]  /*8350*/  LD.E.128 R108, desc[UR46][R110.64] ;  /* 0x0000002e6e6c7980 */ /* 0x000f62000c101d00 */
[----:B---3--:R-:W-:-:S03]  /*8360*/  IMAD R5, R5, R12, RZ ;  /* 0x0000000c05057224 */ /* 0x008fc600078e02ff */
[----:B------:R-:W5:Y:S01]  /*8370*/  LD.E.128 R112, desc[UR46][R114.64] ;  /* 0x0000002e72707980 */ /* 0x000f62000c101d00 */
[----:B------:R-:W-:Y:S01]  /*8380*/  SHF.R.S32.HI R4, RZ, 0x1f, R3 ;  /* 0x0000001fff047819 */ /* 0x000fe20000011403 */
[C---:B------:R-:W-:Y:S02]  /*8390*/  IMAD R5, R0.reuse, R13, R5 ;  /* 0x0000000d00057224 */ /* 0x040fe400078e0205 */
[----:B------:R-:W5:Y:S01]  /*83a0*/  LD.E.128 R116, desc[UR46][R118.64] ;  /* 0x0000002e76747980 */ /* 0x000f62000c101d00 */
[----:B------:R-:W-:-:S03]  /*83b0*/  IMAD.WIDE.U32 R12, R0, R12, UR4 ;  /* 0x00000004000c7e25 */ /* 0x000fc6000f8e000c */
[----:B------:R-:W5:Y:S04]  /*83c0*/  LD.E.128 R120, desc[UR46][R122.64] ;  /* 0x0000002e7a787980 */ /* 0x000f68000c101d00 */
        /* <DEDUP_REMOVED lines=27> */
[----:B------:R2:W0:Y:S01]  /*8580*/  SHFL.IDX PT, R12, R6, RZ, 0x181f ;  /* 0x00181fff060c7589 */ /* 0x00042200000e0000 */
[----:B------:R-:W-:Y:S03]  /*8590*/  BSSY B0, `(.L_x_201) ;  /* 0x0000014000007945 */ /* 0x000fe60003800000 */
[----:B------:R2:W1:Y:S01]  /*85a0*/  SHFL.IDX PT, R13, R3, RZ, 0x181f ;  /* 0x00181fff030d7589 */ /* 0x00046200000e0000 */
[----:B------:R-:W-:Y:S01]  /*85b0*/  ISETP.GE.AND P0, PT, R0, R7, PT ;  /* 0x000000070000720c */ /* 0x000fe20003f06270 */
[----:B------:R-:W-:-:S12]  /*85c0*/  @P2 BRA `(.L_x_202) ;  /* 0x0000000000402947 */ /* 0x000fd80003800000 */
[----:B------:R-:W-:Y:S02]  /*85d0*/  ULDC UR4, c[0x0][0xbc8] ;  /* 0x0002f20000047ab9 */ /* 0x000fe40000000800 */
[----:B------:R-:W-:Y:S02]  /*85e0*/  ISETP.GE.AND P4, PT, R18, UR4, PT ;  /* 0x0000000412007c0c */ /* 0x000fe4000bf86270 */
[----:B------:R-:W-:Y:S02]  /*85f0*/  ISETP.GE.AND P3, PT, R17, UR4, PT ;  /* 0x0000000411007c0c */ /* 0x000fe4000bf66270 */
[----:B------:R-:W-:Y:S02]  /*8600*/  ISETP.GE.AND P2, PT, R16, UR4, PT ;  /* 0x0000000410007c0c */ /* 0x000fe4000bf46270 */
[----:B------:R-:W-:-:S07]  /*8610*/  ISETP.GE.AND P5, PT, R2, UR4, PT ;  /* 0x0000000402007c0c */ /* 0x000fce000bfa6270 */
[----:B0-----:R-:W-:-:S04]  /*8620*/  @!P4 LEA R14, P6, R18, R12, 0x1 ;  /* 0x0000000c120ec211 */ /* 0x001fc800078c08ff */
[----:B-1----:R-:W-:Y:S02]  /*8630*/  @!P4 LEA.HI.X R15, R18, R13, R214, 0x1, P6 ;  /* 0x0000000d120fc211 */ /* 0x002fe400030f0cd6 */
[----:B--2---:R-:W-:Y:S01]  /*8640*/  @!P3 LEA R20, P6, R17, R12, 0x1 ;  /* 0x0000000c1114b211 */ /* 0x004fe200078c08ff */
        /* <DEDUP_REMOVED lines=8> */
.L_x_202:
[----:B------:R-:W-:Y:S05]  /*86d0*/  BSYNC B0 ;  /* 0x0000000000007941 */ /* 0x000fea0003800000 */
.L_x_201:
        /* <DEDUP_REMOVED lines=10> */
[CC--:B------:R-:W-:Y:S02]  /*8780*/  @!P2 LEA R12, P5, R17.reuse, R8.reuse, 0x1 ;  /* 0x00000008110ca211 */ /* 0x0c0fe400078a08ff */
[-C--:B----4-:R-:W-:Y:S02]  /*8790*/  @!P3 LEA.HI.X R11, R18, R9.reuse, R214, 0x1, P6 ;  /* 0x00000009120bb211 */ /* 0x090fe400030f0cd6 */
[----:B------:R-:W-:Y:S01]  /*87a0*/  @!P1 LEA R14, P6, R16, R8, 0x1 ;  /* 0x00000008100e9211 */ /* 0x000fe200078c08ff */
[----:B------:R-:W-:Y:S01]  /*87b0*/  @!P4 IMAD.WIDE R4, R2, 0x2, R8 ;  /* 0x000000020204c825 */ /* 0x000fe200078e0208 */
[-C--:B-1----:R-:W-:Y:S02]  /*87c0*/  @!P2 LEA.HI.X R13, R17, R9.reuse, R213, 0x1, P5 ;  /* 0x00000009110da211 */ /* 0x082fe400028f0cd5 */
[----:B------:R-:W-:-:S02]  /*87d0*/  @!P1 LEA.HI.X R15, R16, R9, R212, 0x1, P6 ;  /* 0x00000009100f9211 */ /* 0x000fc400030f0cd4 */
[----:B------:R0:W-:Y:S04]  /*87e0*/  @!P4 ST.E.128 desc[UR46][R4.64], R40 ;  /* 0x000000280400c985 */ /* 0x0001e8000c101d2e */
[----:B------:R0:W-:Y:S04]  /*87f0*/  @!P3 ST.E.128 desc[UR46][R10.64], R56 ;  /* 0x000000380a00b985 */ /* 0x0001e8000c101d2e */
[----:B------:R0:W-:Y:S04]  /*8800*/  @!P2 ST.E.128 desc[UR46][R12.64], R100 ;  /* 0x000000640c00a985 */ /* 0x0001e8000c101d2e */
[----:B------:R0:W-:Y:S02]  /*8810*/  @!P1 ST.E.128 desc[UR46][R14.64], R116 ;  /* 0x000000740e009985 */ /* 0x0001e4000c101d2e */
.L_x_204:
[----:B------:R-:W-:Y:S05]  /*8820*/  BSYNC B0 ;  /* 0x0000000000007941 */ /* 0x000fea0003800000 */
.L_x_203:
        /* <DEDUP_REMOVED lines=10> */
[CC--:B------:R-:W-:Y:S02]  /*88d0*/  @!P5 LEA R12, P1, R17.reuse, R8.reuse, 0x1 ;  /* 0x00000008110cd211 */ /* 0x0c0fe400078208ff */
[----:B------:R-:W-:Y:S02]  /*88e0*/  @!P6 LEA R14, P2, R16, R8, 0x1 ;  /* 0x00000008100ee211 */ /* 0x000fe400078408ff */
[----:B-1----:R-:W-:Y:S01]  /*88f0*/  @!P3 IMAD.WIDE R4, R2, 0x2, R8 ;  /* 0x000000020204b825 */ /* 0x002fe200078e0208 */
[-C--:B------:R-:W-:Y:S02]  /*8900*/  @!P4 LEA.HI.X R11, R18, R9.reuse, R214, 0x1, P0 ;  /* 0x00000009120bc211 */ /* 0x080fe400000f0cd6 */
[-C--:B------:R-:W-:Y:S02]  /*8910*/  @!P5 LEA.HI.X R13, R17, R9.reuse, R213, 0x1, P1 ;  /* 0x00000009110dd211 */ /* 0x080fe400008f0cd5 */
[----:B------:R-:W-:Y:S01]  /*8920*/  @!P6 LEA.HI.X R15, R16, R9, R212, 0x1, P2 ;  /* 0x00000009100fe211 */ /* 0x000fe200010f0cd4 */
[----:B------:R0:W-:Y:S04]  /*8930*/  @!P3 ST.E.128 desc[UR46][R4.64], R44 ;  /* 0x0000002c0400b985 */ /* 0x0001e8000c101d2e */
[----:B------:R0:W-:Y:S04]  /*8940*/  @!P4 ST.E.128 desc[UR46][R10.64], R88 ;  /* 0x000000580a00c985 */ /* 0x0001e8000c101d2e */
[----:B------:R0:W-:Y:S04]  /*8950*/  @!P5 ST.E.128 desc[UR46][R12.64], R104 ;  /* 0x000000680c00d985 */ /* 0x0001e8000c101d2e */
[----:B------:R0:W-:Y:S02]  /*8960*/  @!P6 ST.E.128 desc[UR46][R14.64], R120 ;  /* 0x000000780e00e985 */ /* 0x0001e4000c101d2e */
.L_x_206:
[----:B------:R-:W-:Y:S05]  /*8970*/  BSYNC B0 ;  /* 0x0000000000007941 */ /* 0x000fea0003800000 */
.L_x_205:
        /* <DEDUP_REMOVED lines=12> */
[-C--:B0-234-:R-:W-:Y:S02]  /*8a40*/  @!P4 LEA R6, P0, R18, R8.reuse, 0x1 ;  /* 0x000000081206c211 */ /* 0x09dfe400078008ff */
        /* <DEDUP_REMOVED lines=10> */
.L_x_208:
[----:B------:R-:W-:Y:S05]  /*8af0*/  BSYNC B0 ;  /* 0x0000000000007941 */ /* 0x000fea0003800000 */
.L_x_207:
[----:B------:R-:W5:Y:S02]  /*8b00*/  LDC R0, c[0x0][0xd34] ;  /* 0x00034d00ff007b82 */ /* 0x000f640000000800 */
[----:B-----5:R-:W-:-:S13]  /*8b10*/  ISETP.LE.AND P0, PT, R0, UR44, PT ;  /* 0x0000002c00007c0c */ /* 0x020fda000bf03270 */
[----:B------:R-:W-:Y:S05]  /*8b20*/  @!P0 BRA `(.L_x_209) ;  /* 0xffffff8000a88947 */ /* 0x000fea000383ffff */
[----:B------:R-:W-:Y:S05]  /*8b30*/  EXIT ;  /* 0x000000000000794d */ /* 0x000fea0003800000 */
.L_x_178:
        /* <DEDUP_REMOVED lines=8> */
[----:B------:R0:W-:Y:S07]  /*8bc0*/  STL [R1+0x8], R3 ;  /* 0x0000080301007387 */ /* 0x0001ee0000100800 */
[----:B------:R-:W-:Y:S05]  /*8bd0*/  @P0 BRA `(.L_x_210) ;  /* 0x0000004800600947 */ /* 0x000fea0003800000 */
[----:B------:R-:W1:Y:S01]  /*8be0*/  S2UR UR4, SR_CgaCtaId ;  /* 0x00000000000479c3 */ /* 0x000e620000008800 */
[C---:B------:R-:W-:Y:S01]  /*8bf0*/  IMAD.SHL.U32 R2, R0.reuse, 0x8, RZ ;  /* 0x0000000800027824 */ /* 0x040fe200078e00ff */
[----:B------:R-:W-:Y:S01]  /*8c00*/  LOP3.LUT R5, R0, 0x7f, RZ, 0xc0, !PT ;  /* 0x0000007f00057812 */ /* 0x000fe200078ec0ff */
[----:B------:R-:W-:Y:S01]  /*8c10*/  UMOV UR37, 0x400 ;  /* 0x0000040000257882 */ /* 0x000fe20000000000 */
[----:B------:R-:W-:Y:S01]  /*8c20*/  IMAD.MOV.U32 R19, RZ, RZ, RZ ;  /* 0x000000ffff137224 */ /* 0x000fe200078e00ff */
[----:B------:R-:W-:Y:S01]  /*8c30*/  ULDC.64 UR40, c[0x0][0x198] ;  /* 0x0000660000287ab9 */ /* 0x000fe20000000a00 */
[C---:B0-----:R-:W-:Y:S01]  /*8c40*/  LOP3.LUT R3, R2.reuse, 0x1f8, RZ, 0xc0, !PT ;  /* 0x000001f802037812 */ /* 0x041fe200078ec0ff */
[----:B------:R-:W-:Y:S01]  /*8c50*/  ULDC UR38, c[0x0][0xc] ;  /* 0x0000030000267ab9 */ /* 0x000fe20000000800 */
[----:B------:R-:W-:Y:S02]  /*8c60*/  LOP3.LUT R2, R2, 0x38, RZ, 0xc0, !PT ;  /* 0x0000003802027812 */ /* 0x000fe400078ec0ff */
        /* <DEDUP_REMOVED lines=8> */
[----:B------:R-:W-:Y:S01]  /*8cf0*/  LEA R4, R3, UR37, 0x1 ;  /* 0x0000002503047c11 */ /* 0x000fe2000f8e08ff */
[----:B------:R-:W-:-:S04]  /*8d00*/  IMAD.U32 R3, RZ, RZ, UR5 ;  /* 0x00000005ff037e24 */ /* 0x000fc8000f8e00ff */
[----:B------:R0:W-:Y:S04]  /*8d10*/  STL [R1+0x4], R4 ;  /* 0x0000040401007387 */ /* 0x0001e80000100800 */
[----:B------:R1:W-:Y:S04]  /*8d20*/  STL [R1+0x24], R3 ;  /* 0x0000240301007387 */ /* 0x0003e80000100800 */
[----:B------:R2:W-:Y:S01]  /*8d30*/  STL [R1+0x8], R0 ;  /* 0x0000080001007387 */ /* 0x0005e20000100800 */
[----:B0-----:R-:W-:-:S03]  /*8d40*/  LOP3.LUT R4, R2, 0x40, RZ, 0xfc, !PT ;  /* 0x0000004002047812 */ /* 0x001fc600078efcff */
[----:B------:R0:W-:Y:S01]  /*8d50*/  STL [R1+0x5c], RZ ;  /* 0x00005cff01007387 */ /* 0x0001e20000100800 */
[C---:B-1----:R-:W-:Y:S02]  /*8d60*/  LOP3.LUT R3, R2.reuse, 0x80, RZ, 0xfc, !PT ;  /* 0x0000008002037812 */ /* 0x042fe400078efcff */
[----:B--2---:R-:W-:-:S07]  /*8d70*/  LOP3.LUT R0, R2, 0xc0, RZ, 0xfc, !PT ;  /* 0x000000c002007812 */ /* 0x004fce00078efcff */
.L_x_290:
[----:B------:R-:W2:Y:S01]  /*8d80*/  LDL R2, [R1+0x24] ;  /* 0x0000240001027983 */ /* 0x000ea20000100800 */
[----:B-1----:R-:W1:Y:S01]  /*8d90*/  LDC R0, c[0x0][0xd38] ;  /* 0x00034e00ff007b82 */ /* 0x002e620000000800 */
[----:B------:R-:W-:Y:S05]  /*8da0*/  YIELD ;  /* 0x0000000000007946 */ /* 0x000fea0003800000 */
[----:B------:R-:W-:Y:S02]  /*8db0*/  ULDC.64 UR4, c[0x0][0x418] ;  /* 0x0001060000047ab9 */ /* 0x000fe40000000a00 */
[----:B------:R-:W3:Y:S01]  /*8dc0*/  LDC R17, c[0x0][0xd44] ;  /* 0x00035100ff117b82 */ /* 0x000ee20000000800 */
[----:B------:R-:W-:-:S03]  /*8dd0*/  UISETP.NE.U32.AND UP0, UPT, UR4, URZ, UPT ;  /* 0x0000003f0400728c */ /* 0x000fc6000bf05070 */
[----:B------:R-:W-:Y:S01]  /*8de0*/  ULDC UR4, c[0x0][0x424] ;  /* 0x0001090000047ab9 */ /* 0x000fe20000000800 */
[----:B------:R-:W-:-:S04]  /*8df0*/  UISETP.NE.AND.EX UP0, UPT, UR5, URZ, UPT, UP0 ;  /* 0x0000003f0500728c */ /* 0x000fc8000bf05300 */
[----:B------:R-:W-:Y:S01]  /*8e00*/  USEL UR4, UR4, 0x1, UP0 ;  /* 0x0000000104047887 */ /* 0x000fe20008000000 */
[----:B-1----:R-:W-:-:S13]  /*8e10*/  ISETP.NE.AND P0, PT, R0, 0x1, PT ;  /* 0x000000010000780c */ /* 0x002fda0003f05270 */
[----:B------:R-:W2:Y:S08]  /*8e20*/  @P0 LDC R0, c[0x0][0xd3c] ;  /* 0x00034f00ff000b82 */ /* 0x000eb00000000800 */
[----:B------:R-:W1:Y:S01]  /*8e30*/  @P0 LDC R3, c[0x0][0xd40] ;  /* 0x00035000ff030b82 */ /* 0x000e620000000800 */
[----:B--2---:R-:W-:-:S04]  /*8e40*/  @P0 IMAD.HI.U32 R0, R2, R0, RZ ;  /* 0x0000000002000227 */ /* 0x004fc800078e00ff */
[----:B------:R-:W-:Y:S01]  /*8e50*/  IMAD.MOV.U32 R4, RZ, RZ, R2 ;  /* 0x000000ffff047224 */ /* 0x000fe200078e0002 */
[----:B-1----:R-:W-:Y:S02]  /*8e60*/  @P0 SHF.R.U32.HI R4, RZ, R3, R0 ;  /* 0x00000003ff040219 */ /* 0x002fe40000011600 */
[----:B---3--:R-:W-:-:S03]  /*8e70*/  ISETP.NE.AND P0, PT, R17, 0x1, PT ;  /* 0x000000011100780c */ /* 0x008fc60003f05270 */
[----:B------:R-:W-:Y:S01]  /*8e80*/  IMAD.MOV.U32 R5, RZ, RZ, R4 ;  /* 0x000000ffff057224 */ /* 0x000fe200078e0004 */
[----:B------:R-:W-:Y:S09]  /*8e90*/  STL [R1+0x10], R4 ;  /* 0x0000100401007387 */ /* 0x000ff20000100800 */
[----:B------:R-:W1:Y:S02]  /*8ea0*/  @P0 LDC.64 R2, c[0x0][0xd48] ;  /* 0x00035200ff020b82 */ /* 0x000e640000000a00 */
[----:B-1----:R-:W-:-:S05]  /*8eb0*/  @P0 IMAD.HI.U32 R2, R4, R2, RZ ;  /* 0x0000000204020227 */ /* 0x002fca00078e00ff */
[----:B------:R-:W-:-:S05]  /*8ec0*/  @P0 SHF.R.U32.HI R5, RZ, R3, R2 ;  /* 0x00000003ff050219 */ /* 0x000fca0000011602 */
[----:B------:R-:W-:Y:S01]  /*8ed0*/  IMAD.MOV R0, RZ, RZ, -R5 ;  /* 0x000000ffff007224 */ /* 0x000fe200078e0a05 */
[----:B------:R-:W-:Y:S03]  /*8ee0*/  STL [R1+0x14], R5 ;  /* 0x0000140501007387 */ /* 0x000fe60000100800 */
[----:B------:R-:W-:Y:S02]  /*8ef0*/  IMAD R17, R17, R0, R4 ;  /* 0x0000000011117224 */ /* 0x000fe400078e0204 */
[----:B------:R-:W1:Y:S02]  /*8f00*/  LDC R0, c[0x0][0x2f0] ;  /* 0x0000bc00ff007b82 */ /* 0x000e640000000800 */
[----:B-1----:R-:W-:Y:S01]  /*8f10*/  IMAD R2, R0, UR4, RZ ;  /* 0x0000000400027c24 */ /* 0x002fe2000f8e02ff */
[----:B------:R-:W-:-:S03]  /*8f20*/  UIADD3 UR4, UR37, 0x1c400, URZ ;  /* 0x0001c40025047890 */ /* 0x000fc6000fffe03f */
[----:B------:R-:W-:Y:S01]  /*8f30*/  VIADD R0, R2, 0x5f ;  /* 0x0000005f02007836 */ /* 0x000fe20000000000 */
[----:B------:R1:W-:Y:S01]  /*8f40*/  STL [R1+0x58], R2 ;  /* 0x0000580201007387 */ /* 0x0003e20000100800 */
[----:B------:R-:W-:Y:S02]  /*8f50*/  ULOP3.LUT UP0, URZ, UR4, 0x3ff, URZ, 0xc0, !UPT ;  /* 0x000003ff043f7892 */ /* 0x000fe4000f80c03f */
[----:B------:R-:W-:-:S04]  /*8f60*/  IMAD.HI R0, R0, 0x2aaaaaab, RZ ;  /* 0x2aaaaaab00007827 */ /* 0x000fc800078e02ff */
[----:B------:R-:W-:Y:S02]  /*8f70*/  PLOP3.LUT P0, PT, PT, PT, UP0, 0x80, 0x0 ;  /* 0x000000000000781c */ /* 0x000fe40003f0f008 */
[----:B-1----:R-:W-:-:S04]  /*8f80*/  SHF.R.U32.HI R2, RZ, 0x1f, R0 ;  /* 0x0000001fff027819 */ /* 0x002fc80000011600 */
[----:B------:R-:W-:-:S05]  /*8f90*/  LEA.HI.SX32 R0, R0, R2, 0x1c ;  /* 0x0000000200007211 */ /* 0x000fca00078fe2ff */
[----:B------:R1:W-:Y:S02]  /*8fa0*/  STL [R1+0x20], R0 ;  /* 0x0000200001007387 */ /* 0x0003e40000100800 */
[----:B0-----:R-:W-:Y:S05]  /*8fb0*/  @!P0 BRA `(.L_x_211) ;  /* 0x0000000000408947 */ /* 0x001fea0003800000 */
        /* <DEDUP_REMOVED lines=15> */
[----:B012---:R-:W-:Y:S05]  /*90b0*/  CALL.ABS.NOINC R2 ;  /* 0x0000000002007343 */ /* 0x007fea0003c00000 */
.L_x_211:
        /* <DEDUP_REMOVED lines=8> */
[----:B------:R2:W3:Y:S01]  /*9140*/  LDC.64 R2, c[0x4][R16] ;  /* 0x0100000010027b82 */ /* 0x0004e20000000a00 */
        /* <DEDUP_REMOVED lines=8> */
[----:B--2---:R-:W-:-:S07]  /*91d0*/  IMAD.MOV.U32 R13, RZ, RZ, RZ ;  /* 0x000000ffff0d7224 */ /* 0x004fce00078e00ff */
[----:B------:R-:W-:-:S07]  /*91e0*/  LEPC R20, `(.L_x_213) ;  /* 0x000000001014794e */ /* 0x000fce0000000000 */
[----:B01-3--:R-:W-:Y:S05]  /*91f0*/  CALL.ABS.NOINC R2 ;  /* 0x0000000002007343 */ /* 0x00bfea0003c00000 */
.L_x_213:
        /* <DEDUP_REMOVED lines=15> */
.L_x_212:
[----:B------:R-:W2:Y:S01]  /*92f0*/  LDL R2, [R1+0x20] ;  /* 0x0000200001027983 */ /* 0x000ea20000100800 */
[----:B------:R-:W-:-:S03]  /*9300*/  ULDC.64 UR4, c[0x0][0xaf0] ;  /* 0x0002bc0000047ab9 */ /* 0x000fc60000000a00 */
[----:B-1----:R-:W3:Y:S01]  /*9310*/  LDL R0, [R1+0x14] ;  /* 0x0000140001007983 */ /* 0x002ee20000100800 */
[----:B------:R-:W-:-:S04]  /*9320*/  ISETP.NE.U32.AND P0, PT, RZ, UR4, PT ;  /* 0x00000004ff007c0c */ /* 0x000fc8000bf05070 */
[----:B------:R-:W-:Y:S01]  /*9330*/  ISETP.NE.AND.EX P0, PT, RZ, UR5, PT, P0 ;  /* 0x00000005ff007c0c */ /* 0x000fe2000bf05300 */
[----:B--2---:R-:W-:-:S12]  /*9340*/  IMAD.MOV.U32 R16, RZ, RZ, R2 ;  /* 0x000000ffff107224 */ /* 0x004fd800078e0002 */
[----:B------:R-:W1:Y:S01]  /*9350*/  @P0 LDC.64 R2, c[0x0][0xaf0] ;  /* 0x0002bc00ff020b82 */ /* 0x000e620000000a00 */
[----:B---3--:R-:W-:Y:S02]  /*9360*/  IMAD.MOV.U32 R7, RZ, RZ, R0 ;  /* 0x000000ffff077224 */ /* 0x008fe400078e0000 */
[----:B-1----:R-:W-:-:S05]  /*9370*/  @P0 IMAD.WIDE R2, R0, 0x4, R2 ;  /* 0x0000000400020825 */ /* 0x002fca00078e0202 */
[----:B------:R1:W2:Y:S01]  /*9380*/  @P0 LDG.E R7, desc[UR46][R2.64] ;  /* 0x0000002e02070981 */ /* 0x0002a2000c1e1900 */
[----:B------:R-:W-:Y:S01]  /*9390*/  VIADD R9, R16, 0xffffffff ;  /* 0xffffffff10097836 */ /* 0x000fe20000000000 */
[----:B------:R-:W-:Y:S01]  /*93a0*/  UMOV UR4, 0xffffffff ;  /* 0xffffffff00047882 */ /* 0x000fe20000000000 */
[----:B------:R-:W-:Y:S01]  /*93b0*/  LOP3.LUT R18, R18, 0xfffffffe, RZ, 0xc0, !PT ;  /* 0xfffffffe12127812 */ /* 0x000fe200078ec0ff */
[----:B-1----:R-:W1:Y:S02]  /*93c0*/  LDC.64 R2, c[0x0][0x418] ;  /* 0x00010600ff027b82 */ /* 0x002e640000000a00 */
[----:B-1----:R-:W-:-:S04]  /*93d0*/  ISETP.NE.U32.AND P0, PT, R2, RZ, PT ;  /* 0x000000ff0200720c */ /* 0x002fc80003f05070 */
[----:B------:R-:W-:-:S13]  /*93e0*/  ISETP.NE.AND.EX P1, PT, R3, RZ, PT, P0 ;  /* 0x000000ff0300720c */ /* 0x000fda0003f25300 */
[----:B------:R-:W-:Y:S02]  /*93f0*/  @P1 LOP3.LUT R18, R18, 0x1, RZ, 0xfc, !PT ;  /* 0x0000000112121812 */ /* 0x000fe400078efcff */
[----:B--2---:R-:W-:Y:S01]  /*9400*/  SHF.R.S32.HI R8, RZ, 0x1f, R7 ;  /* 0x0000001fff087819 */ /* 0x004fe20000011407 */
[----:B------:R1:W-:Y:S01]  /*9410*/  STL [R1], R7 ;  /* 0x0000000701007387 */ /* 0x0003e20000100800 */
[----:B------:R-:W-:-:S03]  /*9420*/  SEL R16, R7, RZ, !P1 ;  /* 0x000000ff07107207 */ /* 0x000fc60004800000 */
[----:B------:R1:W-:Y:S04]  /*9430*/  STL [R1+0x1c], R9 ;  /* 0x00001c0901007387 */ /* 0x0003e80000100800 */
[----:B------:R1:W-:Y:S01]  /*9440*/  STL [R1+0xc], R8 ;  /* 0x00000c0801007387 */ /* 0x0003e20000100800 */
[----:B------:R-:W-:Y:S05]  /*9450*/  BRA.DIV UR4, `(.L_x_214) ;  /* 0x0000004604a87947 */ /* 0x000fea000b800000 */
[----:B------:R-:W2:Y:S02]  /*9460*/  S2R R0, SR_TID.X ;  /* 0x0000000000007919 */ /* 0x000ea40000002100 */
[----:B--2---:R-:W-:-:S04]  /*9470*/  SHF.R.U32.HI R0, RZ, 0x5, R0 ;  /* 0x00000005ff007819 */ /* 0x004fc80000011600 */
[----:B------:R-:W-:-:S05]  /*9480*/  LOP3.LUT R0, R0, 0x3, RZ, 0xc0, !PT ;  /* 0x0000000300007812 */ /* 0x000fca00078ec0ff */
[----:B------:R2:W3:Y:S02]  /*9490*/  SHFL.IDX PT, R14, R0, RZ, 0x1f ;  /* 0x00001fff000e7589 */ /* 0x0004e400000e0000 */
.L_x_307:
[----:B---3--:R-:W-:Y:S02]  /*94a0*/  ISETP.NE.AND P0, PT, R14, RZ, PT ;  /* 0x000000ff0e00720c */ /* 0x008fe40003f05270 */
[----:B------:R-:W-:Y:S02]  /*94b0*/  PLOP3.LUT P2, PT, PT, PT, PT, 0x8, 0x0 ;  /* 0x000000000000781c */ /* 0x000fe40003f4e170 */
[----:B------:R-:W-:-:S11]  /*94c0*/  LOP3.LUT R18, R18, 0xfffffffd, RZ, 0xc0, !PT ;  /* 0xfffffffd12127812 */ /* 0x000fd600078ec0ff */
[----:B------:R-:W-:Y:S01]  /*94d0*/  @P2 LOP3.LUT R18, R18, 0x2, RZ, 0xfc, !PT ;  /* 0x0000000212122812 */ /* 0x000fe200078efcff */
[----:B------:R-:W-:Y:S06]  /*94e0*/  @P0 BRA `(.L_x_215) ;  /* 0x0000000000f80947 */ /* 0x000fec0003800000 */
[----:B------:R-:W-:-:S03]  /*94f0*/  UMOV UR4, 0xffffffff ;  /* 0xffffffff00047882 */ /* 0x000fc60000000000 */
[----:B------:R-:W-:Y:S05]  /*9500*/  BRA.DIV UR4, `(.L_x_216) ;  /* 0x0000004604b07947 */ /* 0x000fea000b800000 */
[----:B------:R-:W-:-:S13]  /*9510*/  ELECT P6, URZ, PT ;  /* 0x00000000003f782f */ /* 0x000fda00038c0000 */
.L_x_310:
[----:B------:R-:W-:Y:S05]  /*9520*/  @!P6 BRA `(.L_x_215) ;  /* 0x0000000000e8e947 */ /* 0x000fea0003800000 */
[----:B------:R3:W-:Y:S01]  /*9530*/  STL [R1+0x4c], R9 ;  /* 0x00004c0901007387 */ /* 0x0007e20000100800 */
[----:B------:R-:W-:Y:S01]  /*9540*/  IMAD.MOV.U32 R16, RZ, RZ, R7 ;  /* 0x000000ffff107224 */ /* 0x000fe200078e0007 */
[----:B------:R-:W-:Y:S06]  /*9550*/  @!P1 BRA `(.L_x_217) ;  /* 0x00000000004c9947 */ /* 0x000fec0003800000 */
[----:B------:R-:W4:Y:S01]  /*9560*/  LDC R6, c[0x0][0x43c] ;  /* 0x00010f00ff067b82 */ /* 0x000f220000000800 */
[----:B--2---:R-:W-:Y:S01]  /*9570*/  IMAD.MOV.U32 R0, RZ, RZ, R9 ;  /* 0x000000ffff007224 */ /* 0x004fe200078e0009 */
[----:B------:R-:W-:Y:S01]  /*9580*/  ULDC.64 UR4, c[0x0][0x428] ;  /* 0x00010a0000047ab9 */ /* 0x000fe20000000a00 */
[----:B----4-:R-:W-:-:S13]  /*9590*/  ISETP.NE.AND P0, PT, R6, 0x1, PT ;  /* 0x000000010600780c */ /* 0x010fda0003f05270 */
[----:B------:R-:W2:Y:S02]  /*95a0*/  @P0 LDC.64 R4, c[0x0][0x440] ;  /* 0x00011000ff040b82 */ /* 0x000ea40000000a00 */
[----:B--2---:R-:W-:-:S05]  /*95b0*/  @P0 IMAD.HI.U32 R4, R9, R4, RZ ;  /* 0x0000000409040227 */ /* 0x004fca00078e00ff */
        /* <DEDUP_REMOVED lines=8> */
[----:B--2---:R-:W-:-:S04]  /*9640*/  IMAD R6, R8, UR4, RZ ;  /* 0x0000000408067c24 */ /* 0x004fc8000f8e02ff */
[----:B------:R-:W-:-:S04]  /*9650*/  IMAD R0, R7, UR5, R6 ;  /* 0x0000000507007c24 */ /* 0x000fc8000f8e0206 */
[----:B------:R-:W-:-:S05]  /*9660*/  IMAD.IADD R0, R5, 0x1, R0 ;  /* 0x0000000105007824 */ /* 0x000fca00078e0200 */
[----:B------:R-:W-:-:S05]  /*9670*/  LEA.HI.X R3, R4, R3, R0, 0x2, P0 ;  /* 0x0000000304037211 */ /* 0x000fca00000f1400 */
[----:B------:R4:W5:Y:S02]  /*9680*/  LDG.E R16, desc[UR46][R2.64] ;  /* 0x0000002e02107981 */ /* 0x000964000c1e1900 */
.L_x_217:
[----:B----4-:R-:W4:Y:S01]  /*9690*/  LDL R2, [R1+0x8] ;  /* 0x0000080001027983 */ /* 0x010f220000100800 */
[----:B--2---:R-:W-:Y:S02]  /*96a0*/  LEA R0, R19, UR37, 0x3 ;  /* 0x0000002513007c11 */ /* 0x004fe4000f8e18ff */
[----:B----4-:R-:W-:-:S04]  /*96b0*/  SHF.L.U32 R2, R2, 0x1f, RZ ;  /* 0x0000001f02027819 */ /* 0x010fc800000006ff */
[----:B------:R-:W2:Y:S02]  /*96c0*/  SYNCS.PHASECHK.TRANS64.TRYWAIT P0, [R0+URZ+0x32440], R2 ;  /* 0x03244002000075a7 */ /* 0x000ea4000800017f */
[----:B--2---:R-:W-:Y:S05]  /*96d0*/  @!P0 BRA `(.L_x_218) ;  /* 0x00000044005c8947 */ /* 0x004fea0003800000 */
.L_x_311:
[----:B------:R-:W4:Y:S02]  /*96e0*/  S2R R3, SR_TID.X ;  /* 0x0000000000037919 */ /* 0x000f240000002100 */
[----:B----4-:R-:W-:-:S04]  /*96f0*/  LOP3.LUT R3, R3, 0x7f, RZ, 0xc0, !PT ;  /* 0x0000007f03037812 */ /* 0x010fc800078ec0ff */
[----:B------:R-:W-:-:S13]  /*9700*/  ISETP.NE.AND P0, PT, R3, RZ, PT ;  /* 0x000000ff0300720c */ /* 0x000fda0003f05270 */
[----:B------:R-:W-:Y:S05]  /*9710*/  @P0 BRA `(.L_x_219) ;  /* 0x00000000001c0947 */ /* 0x000fea0003800000 */
[----:B------:R-:W4:Y:S01]  /*9720*/  S2R R3, SR_TID.X ;  /* 0x0000000000037919 */ /* 0x000f220000002100 */
[----:B--2---:R-:W-:-:S04]  /*9730*/  IMAD.MOV.U32 R2, RZ, RZ, 0x3000 ;  /* 0x00003000ff027424 */ /* 0x004fc800078e00ff */
[----:B------:R2:W-:Y:S01]  /*9740*/  SYNCS.ARRIVE.TRANS64 RZ, [R0+URZ+0x32430], R2 ;  /* 0x0324300200ff79a7 */ /* 0x0005e2000800003f */
[----:B----4-:R-:W-:-:S04]  /*9750*/  LOP3.LUT R3, R3, 0x1f, RZ, 0xc0, !PT ;  /* 0x0000001f03037812 */ /* 0x010fc800078ec0ff */
[----:B------:R-:W-:-:S13]  /*9760*/  ISETP.NE.AND P0, PT, R3, RZ, PT ;  /* 0x000000ff0300720c */ /* 0x000fda0003f05270 */
[----:B--2---:R-:W-:Y:S05]  /*9770*/  @!P0 BRA `(.L_x_219) ;  /* 0x0000000000048947 */ /* 0x004fea0003800000 */
[----:B------:R-:W-:Y:S01]  /*9780*/  BPT.TRAP 0x1 ;  /* 0x000000040000795c */ /* 0x000fe20000300000 */
.L_x_219:
[----:B--2---:R-:W2:Y:S01]  /*9790*/  LDL R2, [R1+0x4c] ;  /* 0x00004c0001027983 */ /* 0x004ea20000100800 */
        /* <DEDUP_REMOVED lines=8> */
[----:B------:R-:W-:Y:S01]  /*9820*/  UMOV UR10, URZ ;  /* 0x0000003f000a7c82 */ /* 0x000fe20008000000 */
[----:B------:R-:W-:-:S02]  /*9830*/  PLOP3.LUT P0, PT, PT, PT, PT, 0x80, 0x0 ;  /* 0x000000000000781c */ /* 0x000fc40003f0f070 */
[----:B------:R-:W-:Y:S02]  /*9840*/  LOP3.LUT R18, R18, 0xfffffffd, RZ, 0xc0, !PT ;  /* 0xfffffffd12127812 */ /* 0x000fe400078ec0ff */
[----:B------:R-:W-:Y:S02]  /*9850*/  UIMAD UR8, UR8, 0x3000, UR37 ;  /* 0x00003000080878a4 */ /* 0x000fe4000f8e0225 */
[----:B------:R-:W-:Y:S02]  /*9860*/  UIADD3 UR9, UR9, 0x32430, URZ ;  /* 0x0003243009097890 */ /* 0x000fe4000fffe03f */
[----:B------:R-:W-:-:S05]  /*9870*/  UIADD3 UR8, UR8, 0x1c400, URZ ;  /* 0x0001c40008087890 */ /* 0x000fca000fffe03f */
[----:B------:R-:W-:Y:S02]  /*9880*/  @P0 LOP3.LUT R18, R18, 0x2, RZ, 0xfc, !PT ;  /* 0x0000000212120812 */ /* 0x000fe400078efcff */
[----:B--2---:R-:W-:-:S13]  /*9890*/  R2UR UR11, R2 ;  /* 0x00000000020b72ca */ /* 0x004fda00000e0000 */
[----:B------:R-:W-:-:S09]  /*98a0*/  UIMAD UR11, UR11, 0x60, URZ ;  /* 0x000000600b0b78a4 */ /* 0x000fd2000f8e023f */
[----:B------:R4:W-:Y:S02]  /*98b0*/  UTMALDG.4D [UR8], [UR4], desc[UR6] ;  /* 0x00000608040075b4 */ /* 0x0009e40008019000 */
[----:B----4-:R-:W-:Y:S01]  /*98c0*/  NOP ;  /* 0x0000000000007918 */ /* 0x010fe20000000000 */
.L_x_215:
[----:B--2---:R-:W2:Y:S01]  /*98d0*/  LDL R0, [R1+0x14] ;  /* 0x0000140001007983 */ /* 0x004ea20000100800 */
[----:B------:R-:W-:Y:S05]  /*98e0*/  WARPSYNC.ALL ;  /* 0x0000000000007948 */ /* 0x000fea0003800000 */
[----:B------:R-:W-:Y:S01]  /*98f0*/  UIADD3 UR4, UR37, 0x18400, URZ ;  /* 0x0001840025047890 */ /* 0x000fe2000fffe03f */
[----:B------:R-:W-:-:S03]  /*9900*/  SHF.R.S32.HI R2, RZ, 0x1f, R17 ;  /* 0x0000001fff027819 */ /* 0x000fc60000011411 */
[----:B------:R-:W-:Y:S01]  /*9910*/  ULOP3.LUT UP0, URZ, UR4, 0x3ff, URZ, 0xc0, !UPT ;  /* 0x000003ff043f7892 */ /* 0x000fe2000f80c03f */
[----:B------:R-:W-:Y:S05]  /*9920*/  BAR.SYNC.DEFER_BLOCKING 0x8, 0x180 ;  /* 0x0206000000007b1d */ /* 0x000fea0000010000 */
[----:B------:R-:W-:Y:S02]  /*9930*/  PLOP3.LUT P0, PT, PT, PT, UP0, 0x80, 0x0 ;  /* 0x000000000000781c */ /* 0x000fe40003f0f008 */
[----:B--2---:R-:W-:-:S05]  /*9940*/  SHF.R.S32.HI R0, RZ, 0x1f, R0 ;  /* 0x0000001fff007819 */ /* 0x004fca0000011400 */
[----:B------:R2:W-:Y:S04]  /*9950*/  STL [R1+0x48], R0 ;  /* 0x0000480001007387 */ /* 0x0005e80000100800 */
[----:B------:R2:W-:Y:S02]  /*9960*/  STL [R1+0x40], R2 ;  /* 0x0000400201007387 */ /* 0x0005e40000100800 */
[----:B------:R-:W-:Y:S05]  /*9970*/  @!P0 BRA `(.L_x_220) ;  /* 0x0000000000408947 */ /* 0x000fea0003800000 */
[----:B--2---:R-:W-:Y:S01]  /*9980*/  MOV R2, 0x0 ;  /* 0x0000000000027802 */ /* 0x004fe20000000f00 */
[----:B------:R-:W-:Y:S01]  /*9990*/  ULDC.64 UR6, c[0x4][0x98] ;  /* 0x0100260000067ab9 */ /* 0x000fe20000000a00 */
[----:B------:R-:W-:Y:S01]  /*99a0*/  ULDC.64 UR8, c[0x4][0xa0] ;  /* 0x0100280000087ab9 */ /* 0x000fe20000000a00 */
[----:B------:R-:W-:Y:S01]  /*99b0*/  ULDC.64 UR4, c[0x4][0x20] ;  /* 0x0100080000047ab9 */ /* 0x000fe20000000a00 */
[----:B------:R-:W-:Y:S02]  /*99c0*/  IMAD.U32 R4, RZ, RZ, UR6 ;  /* 0x00000006ff047e24 */ /* 0x000fe4000f8e00ff */
[----:B------:R-:W2:Y:S01]  /*99d0*/  LDC.64 R2, c[0x4][R2] ;  /* 0x0100000002027b82 */ /* 0x000ea20000000a00 */
[----:B------:R-:W-:Y:S02]  /*99e0*/  IMAD.U32 R5, RZ, RZ, UR7 ;  /* 0x00000007ff057e24 */ /* 0x000fe4000f8e00ff */
[----:B------:R-:W-:Y:S02]  /*99f0*/  IMAD.U32 R6, RZ, RZ, UR8 ;  /* 0x00000008ff067e24 */ /* 0x000fe4000f8e00ff */
[----:B-1----:R-:W-:-:S02]  /*9a00*/  IMAD.U32 R7, RZ, RZ, UR9 ;  /* 0x00000009ff077e24 */ /* 0x002fc4000f8e00ff */
[----:B------:R-:W-:Y:S02]  /*9a10*/  IMAD.U32 R10, RZ, RZ, UR4 ;  /* 0x00000004ff0a7e24 */ /* 0x000fe4000f8e00ff */
[----:B------:R-:W-:Y:S02]  /*9a20*/  IMAD.U32 R11, RZ, RZ, UR5 ;  /* 0x00000005ff0b7e24 */ /* 0x000fe4000f8e00ff */
[----:B------:R-:W-:Y:S02]  /*9a30*/  IMAD.MOV.U32 R8, RZ, RZ, 0x70 ;  /* 0x00000070ff087424 */ /* 0x000fe400078e00ff */
[----:B------:R-:W-:Y:S02]  /*9a40*/  IMAD.MOV.U32 R12, RZ, RZ, 0x1 ;  /* 0x00000001ff0c7424 */ /* 0x000fe400078e00ff */
[----:B------:R-:W-:-:S07]  /*9a50*/  IMAD.MOV.U32 R13, RZ, RZ, RZ ;  /* 0x000000ffff0d7224 */ /* 0x000fce00078e00ff */
[----:B------:R-:W-:-:S07]  /*9a60*/  LEPC R20, `(.L_x_220) ;  /* 0x000000001014794e */ /* 0x000fce0000000000 */
[----:B0-23--:R-:W-:Y:S05]  /*9a70*/  CALL.ABS.NOINC R2 ;  /* 0x0000000002007343 */ /* 0x00dfea0003c00000 */
.L_x_220:
[----:B--2---:R-:W3:Y:S01]  /*9a80*/  LDL R2, [R1+0x40] ;  /* 0x0000400001027983 */ /* 0x004ee20000100800 */
[----:B------:R-:W2:Y:S01]  /*9a90*/  LDC R6, c[0x0][0x448] ;  /* 0x00011200ff067b82 */ /* 0x000ea20000000800 */
[----:B------:R-:W-:Y:S01]  /*9aa0*/  ULDC UR4, c[0x0][0xd38] ;  /* 0x00034e0000047ab9 */ /* 0x000fe20000000800 */
[----:B------:R-:W-:Y:S01]  /*9ab0*/  ULDC.64 UR6, c[0x0][0x280] ;  /* 0x0000a00000067ab9 */ /* 0x000fe20000000a00 */
[----:B------:R-:W4:Y:S04]  /*9ac0*/  LDL.LU R0, [R1+0x10] ;  /* 0x0000100001007983 */ /* 0x000f280000300800 */
[----:B------:R-:W4:Y:S04]  /*9ad0*/  LDL R4, [R1+0x24] ;  /* 0x0000240001047983 */ /* 0x000f280000100800 */
[----:B------:R-:W4:Y:S01]  /*9ae0*/  LDL R10, [R1+0x48] ;  /* 0x00004800010a7983 */ /* 0x000f220000100800 */
[----:B------:R-:W0:Y:S01]  /*9af0*/  S2R R3, SR_TID.X ;  /* 0x0000000000037919 */ /* 0x000e220000002100 */
[----:B------:R-:W0:Y:S02]  /*9b00*/  S2R R5, SR_TID.X ;  /* 0x0000000000057919 */ /* 0x000e240000002100 */
[----:B-1----:R-:W4:Y:S01]  /*9b10*/  LDL R8, [R1+0x14] ;  /* 0x0000140001087983 */ /* 0x002f220000100800 */
[----:B--2---:R-:W-:-:S02]  /*9b20*/  ISETP.NE.AND P0, PT, R6, 0x1, PT ;  /* 0x000000010600780c */ /* 0x004fc40003f05270 */
[----:B0-----:R-:W-:-:S04]  /*9b30*/  LOP3.LUT R3, R3, 0x7f, RZ, 0xc0, !PT ;  /* 0x0000007f03037812 */ /* 0x001fc800078ec0ff */
[----:B------:R-:W-:Y:S01]  /*9b40*/  SHF.R.U32.HI R7, RZ, 0x3, R3 ;  /* 0x00000003ff077819 */ /* 0x000fe20000011603 */
[----:B------:R-:W-:-:S06]  /*9b50*/  IMAD.SHL.U32 R5, R5, 0x10, RZ ;  /* 0x0000001005057824 */ /* 0x000fcc00078e00ff */
[----:B------:R-:W0:Y:S01]  /*9b60*/  @P0 LDC R3, c[0x0][0x450] ;  /* 0x00011400ff030b82 */ /* 0x000e220000000800 */
[----:B------:R-:W-:Y:S01]  /*9b70*/  LOP3.LUT R5, R7, 0x70, R5, 0xf8, !PT ;  /* 0x0000007007057812 */ /* 0x000fe200078ef805 */
[----:B---3--:R-:W-:-:S06]  /*9b80*/  IMAD.MOV.U32 R9, RZ, RZ, R2 ;  /* 0x000000ffff097224 */ /* 0x008fcc00078e0002 */
[----:B------:R-:W1:Y:S01]  /*9b90*/  @P0 LDC R2, c[0x0][0x44c] ;  /* 0x00011300ff020b82 */ /* 0x000e620000000800 */
[----:B----4-:R-:W-:-:S04]  /*9ba0*/  IMAD.MOV R0, RZ, RZ, -R0 ;  /* 0x000000ffff007224 */ /* 0x010fc800078e0a00 */
[----:B------:R-:W-:Y:S01]  /*9bb0*/  IMAD R0, R0, UR4, R4 ;  /* 0x0000000400007c24 */ /* 0x000fe2000f8e0204 */
[----:B------:R-:W-:-:S03]  /*9bc0*/  ULDC.64 UR4, c[0x0][0x2d8] ;  /* 0x0000b60000047ab9 */ /* 0x000fc60000000a00 */
[----:B------:R-:W-:-:S05]  /*9bd0*/  IMAD.SHL.U32 R4, R0, 0x80, RZ ;  /* 0x0000008000047824 */ /* 0x000fca00078e00ff */
[----:B------:R-:W-:Y:S01]  /*9be0*/  LOP3.LUT R7, R5, R4, RZ, 0xfc, !PT ;  /* 0x0000000405077212 */ /* 0x000fe200078efcff */
[----:B------:R-:W-:-:S04]  /*9bf0*/  IMAD R5, R9, UR4, RZ ;  /* 0x0000000409057c24 */ /* 0x000fc8000f8e02ff */
[----:B------:R-:W-:Y:S01]  /*9c00*/  IMAD.MOV.U32 R0, RZ, RZ, R7 ;  /* 0x000000ffff007224 */ /* 0x000fe200078e0007 */
[----:B------:R2:W-:Y:S01]  /*9c10*/  STL [R1+0x18], R7 ;  /* 0x0000180701007387 */ /* 0x0005e20000100800 */
[----:B------:R-:W-:Y:S02]  /*9c20*/  IMAD R5, R17, UR5, R5 ;  /* 0x0000000511057c24 */ /* 0x000fe4000f8e0205 */
[----:B-1----:R-:W-:-:S05]  /*9c30*/  @P0 IMAD.HI.U32 R2, R7, R2, RZ ;  /* 0x0000000207020227 */ /* 0x002fca00078e00ff */
[----:B0-----:R-:W-:Y:S01]  /*9c40*/  @P0 SHF.R.U32.HI R0, RZ, R3, R2 ;  /* 0x00000003ff000219 */ /* 0x001fe20000011602 */
[----:B------:R-:W-:Y:S01]  /*9c50*/  IMAD.WIDE.U32 R2, R17, UR4, RZ ;  /* 0x0000000411027c25 */ /* 0x000fe2000f8e00ff */
[----:B------:R-:W-:-:S03]  /*9c60*/  ULDC.64 UR4, c[0x0][0x2e0] ;  /* 0x0000b80000047ab9 */ /* 0x000fc60000000a00 */
[----:B------:R-:W-:Y:S02]  /*9c70*/  IMAD.IADD R3, R3, 0x1, R5 ;  /* 0x0000000103037824 */ /* 0x000fe400078e0205 */
[----:B------:R-:W-:Y:S02]  /*9c80*/  IMAD R5, R10, UR4, RZ ;  /* 0x000000040a057c24 */ /* 0x000fe4000f8e02ff */
[----:B------:R2:W5:Y:S01]  /*9c90*/  LDL R10, [R1+0x4] ;  /* 0x00000400010a7983 */ /* 0x0005620000100800 */
[----:B------:R-:W-:-:S04]  /*9ca0*/  IMAD.WIDE.U32 R2, R8, UR4, R2 ;  /* 0x0000000408027c25 */ /* 0x000fc8000f8e0002 */
[----:B------:R-:W-:Y:S01]  /*9cb0*/  IMAD R5, R8, UR5, R5 ;  /* 0x0000000508057c24 */ /* 0x000fe2000f8e0205 */
[----:B------:R-:W-:Y:S01]  /*9cc0*/  ULDC.64 UR4, c[0x0][0x2d0] ;  /* 0x0000b40000047ab9 */ /* 0x000fe20000000a00 */
[----:B------:R-:W0:Y:S02]  /*9cd0*/  S2R R8, SR_TID.X ;  /* 0x0000000000087919 */ /* 0x000e240000002100 */
[----:B------:R-:W-:Y:S01]  /*9ce0*/  IMAD.IADD R3, R3, 0x1, R5 ;  /* 0x0000000103037824 */ /* 0x000fe200078e0205 */
[----:B------:R-:W-:Y:S01]  /*9cf0*/  SHF.R.S32.HI R5, RZ, 0x1f, R0 ;  /* 0x0000001fff057819 */ /* 0x000fe20000011400 */
[----:B------:R-:W-:-:S04]  /*9d00*/  IMAD.WIDE.U32 R2, R0, UR4, R2 ;  /* 0x0000000400027c25 */ /* 0x000fc8000f8e0002 */
[----:B------:R-:W-:-:S04]  /*9d10*/  IMAD R5, R5, UR4, RZ ;  /* 0x0000000405057c24 */ /* 0x000fc8000f8e02ff */
[----:B------:R-:W-:Y:S01]  /*9d20*/  IMAD R5, R0, UR5, R5 ;  /* 0x0000000500057c24 */ /* 0x000fe2000f8e0205 */
[----:B------:R-:W-:Y:S01]  /*9d30*/  ULDC.64 UR4, c[0x0][0x2c8] ;  /* 0x0000b20000047ab9 */ /* 0x000fe20000000a00 */
[----:B------:R-:W-:Y:S02]  /*9d40*/  IMAD.MOV R0, RZ, RZ, -R0 ;  /* 0x000000ffff007224 */ /* 0x000fe400078e0a00 */
[----:B------:R-:W-:Y:S02]  /*9d50*/  IMAD.IADD R3, R3, 0x1, R5 ;  /* 0x0000000103037824 */ /* 0x000fe400078e0205 */
[----:B------:R-:W-:-:S05]  /*9d60*/  IMAD R0, R6, R0, R7 ;  /* 0x0000000006007224 */ /* 0x000fca00078e0207 */
[----:B------:R-:W-:Y:S01]  /*9d70*/  SHF.R.S32.HI R5, RZ, 0x1f, R0 ;  /* 0x0000001fff057819 */ /* 0x000fe20000011400 */
[----:B------:R-:W-:-:S04]  /*9d80*/  IMAD.WIDE.U32 R2, R0, UR4, R2 ;  /* 0x0000000400027c25 */ /* 0x000fc8000f8e0002 */
[----:B------:R-:W-:Y:S01]  /*9d90*/  IMAD R5, R5, UR4, RZ ;  /* 0x0000000405057c24 */ /* 0x000fe2000f8e02ff */
[----:B------:R-:W-:Y:S01]  /*9da0*/  ULDC UR4, c[0x0][0x2b8] ;  /* 0x0000ae0000047ab9 */ /* 0x000fe20000000800 */
[----:B0-----:R-:W-:Y:S02]  /*9db0*/  IMAD.SHL.U32 R8, R8, 0x8, RZ ;  /* 0x0000000808087824 */ /* 0x001fe400078e00ff */
[----:B------:R-:W-:-:S03]  /*9dc0*/  IMAD R5, R0, UR5, R5 ;  /* 0x0000000500057c24 */ /* 0x000fc6000f8e0205 */
[----:B------:R-:W-:Y:S01]  /*9dd0*/  LOP3.LUT R8, R8, 0x38, RZ, 0xc0, !PT ;  /* 0x0000003808087812 */ /* 0x000fe200078ec0ff */
[----:B------:R-:W-:Y:S01]  /*9de0*/  IMAD.IADD R5, R3, 0x1, R5 ;  /* 0x0000000103057824 */ /* 0x000fe200078e0205 */
[----:B------:R-:W-:Y:S02]  /*9df0*/  LEA R0, P1, R2, UR6, 0x1 ;  /* 0x0000000602007c11 */ /* 0x000fe4000f8208ff */
[----:B------:R-:W-:Y:S01]  /*9e00*/  ISETP.GE.AND P0, PT, R8, UR4, PT ;  /* 0x0000000408007c0c */ /* 0x000fe2000bf06270 */
[----:B------:R-:W-:Y:S01]  /*9e10*/  UMOV UR4, 0xffffffff ;  /* 0xffffffff00047882 */ /* 0x000fe20000000000 */
[----:B------:R-:W-:Y:S02]  /*9e20*/  LEA.HI.X R2, R2, UR7, R5, 0x1, P1 ;  /* 0x0000000702027c11 */ /* 0x000fe400088f0c05 */
[----:B--2---:R-:W-:Y:S09]  /*9e30*/  BRA.DIV UR4, `(.L_x_221) ;  /* 0x0000003e04987947 */ /* 0x004ff2000b800000 */
[----:B------:R-:W0:Y:S01]  /*9e40*/  S2R R5, SR_TID.X ;  /* 0x0000000000057919 */ /* 0x000e220000002100 */
[----:B------:R-:W-:Y:S02]  /*9e50*/  ULDC UR4, c[0x0][0x288] ;  /* 0x0000a20000047ab9 */ /* 0x000fe40000000800 */
[----:B------:R-:W-:Y:S01]  /*9e60*/  IMAD R3, R6, UR4, RZ ;  /* 0x0000000406037c24 */ /* 0x000fe2000f8e02ff */
[----:B------:R-:W1:Y:S01]  /*9e70*/  S2R R11, SR_TID.X ;  /* 0x00000000000b7919 */ /* 0x000e620000002100 */
[----:B------:R-:W-:Y:S04]  /*9e80*/  SHFL.IDX PT, R7, R2, RZ, 0x181f ;  /* 0x00181fff02077589 */ /* 0x000fe800000e0000 */
[----:B------:R-:W-:Y:S01]  /*9e90*/  SHFL.IDX PT, R6, R0, 0x1, 0x181f ;  /* 0x00381f0000067f89 */ /* 0x000fe200000e0000 */
[----:B0-----:R-:W-:-:S04]  /*9ea0*/  LOP3.LUT R5, R5, 0x7f, RZ, 0xc0, !PT ;  /* 0x0000007f05057812 */ /* 0x001fc800078ec0ff */
[----:B------:R-:W-:Y:S01]  /*9eb0*/  SHF.R.U32.HI R8, RZ, 0x3, R5 ;  /* 0x00000003ff087819 */ /* 0x000fe20000011605 */
[----:B-1----:R-:W-:Y:S01]  /*9ec0*/  IMAD.SHL.U32 R11, R11, 0x8, RZ ;  /* 0x000000080b0b7824 */ /* 0x002fe200078e00ff */
[----:B------:R-:W0:Y:S03]  /*9ed0*/  SHFL.IDX PT, R5, R0, RZ, 0x181f ;  /* 0x00181fff00057589 */ /* 0x000e2600000e0000 */
[----:B------:R-:W-:Y:S01]  /*9ee0*/  IMAD.IADD R12, R8, 0x1, R4 ;  /* 0x00000001080c7824 */ /* 0x000fe200078e0204 */
[----:B------:R-:W-:Y:S01]  /*9ef0*/  LOP3.LUT R11, R11, 0x38, RZ, 0xc0, !PT ;  /* 0x000000380b0b7812 */ /* 0x000fe200078ec0ff */
[----:B------:R-:W1:Y:S02]  /*9f00*/  SHFL.IDX PT, R8, R2, 0x1, 0x181f ;  /* 0x00381f0002087f89 */ /* 0x000e6400000e0000 */
[C---:B------:R-:W-:Y:S01]  /*9f10*/  VIADD R13, R12.reuse, 0x10 ;  /* 0x000000100c0d7836 */ /* 0x040fe20000000000 */
[CC--:B------:R-:W-:Y:S01]  /*9f20*/  ISETP.GE.AND P1, PT, R12.reuse, R3.reuse, PT ;  /* 0x000000030c00720c */ /* 0x0c0fe20003f26270 */
[----:B------:R-:W-:Y:S03]  /*9f30*/  STL [R1+0x10], R12 ;  /* 0x0000100c01007387 */ /* 0x000fe60000100800 */
[----:B------:R-:W-:Y:S01]  /*9f40*/  ISETP.GE.AND P2, PT, R13, R3, PT ;  /* 0x000000030d00720c */ /* 0x000fe20003f46270 */
[----:B------:R2:W-:Y:S02]  /*9f50*/  STL [R1+0x28], R13 ;  /* 0x0000280d01007387 */ /* 0x0005e40000100800 */
[----:B--2---:R-:W-:-:S06]  /*9f60*/  VIADD R13, R12, 0x20 ;  /* 0x000000200c0d7836 */ /* 0x004fcc0000000000 */
[----:B0-----:R-:W-:Y:S01]  /*9f70*/  @!P1 LEA R5, P3, R11, R5, 0x1 ;  /* 0x000000050b059211 */ /* 0x001fe200078608ff */
[----:B------:R-:W-:Y:S04]  /*9f80*/  STL [R1+0x2c], R13 ;  /* 0x00002c0d01007387 */ /* 0x000fe80000100800 */
[----:B------:R-:W-:Y:S02]  /*9f90*/  @!P1 IMAD.X R4, RZ, RZ, R7, P3 ;  /* 0x000000ffff049224 */ /* 0x000fe400018e0607 */
[----:B------:R-:W-:-:S03]  /*9fa0*/  VIADD R7, R12, 0x30 ;  /* 0x000000300c077836 */ /* 0x000fc60000000000 */
[-C--:B------:R-:W-:Y:S02]  /*9fb0*/  @!P1 LOP3.LUT R5, R5, R4.reuse, RZ, 0x3c, !PT ;  /* 0x0000000405059212 */ /* 0x080fe400078e3cff */
[----:B------:R-:W-:Y:S02]  /*9fc0*/  STL [R1+0x30], R7 ;  /* 0x0000300701007387 */ /* 0x000fe40000100800 */
[----:B------:R-:W-:-:S04]  /*9fd0*/  @!P1 LOP3.LUT R4, R5, R4, RZ, 0x3c, !PT ;  /* 0x0000000405049212 */ /* 0x000fc800078e3cff */
[----:B------:R-:W-:-:S05]  /*9fe0*/  @!P1 LOP3.LUT R5, R5, R4, RZ, 0x3c, !PT ;  /* 0x0000000405059212 */ /* 0x000fca00078e3cff */
[----:B-----5:R0:W-:Y:S02]  /*9ff0*/  @!P1 LDGSTS.E.BYPASS.LTC128B.128 [R10+0x18400], desc[UR46][R4.64], !P0 ;  /* 0x18400000040a9fae */ /* 0x0201e4000c101d6e */
[----:B0-----:R-:W-:Y:S02]  /*a000*/  @!P2 LEA R5, P1, R11, R6, 0x1 ;  /* 0x000000060b05a211 */ /* 0x001fe400078208ff */
[----:B------:R-:W-:Y:S03]  /*a010*/  SHFL.IDX PT, R6, R2, 0x2, 0x181f ;  /* 0x00581f0002067f89 */ /* 0x000fe600000e0000 */
[----:B-1----:R-:W-:Y:S01]  /*a020*/  @!P2 IMAD.X R4, RZ, RZ, R8, P1 ;  /* 0x000000ffff04a224 */ /* 0x002fe200008e0608 */
[----:B------:R-:W-:-:S04]  /*a030*/  ISETP.GE.AND P1, PT, R13, R3, PT ;  /* 0x000000030d00720c */ /* 0x000fc80003f26270 */
[----:B------:R-:W-:-:S04]  /*a040*/  @!P2 LOP3.LUT R5, R5, R4, RZ, 0x3c, !PT ;  /* 0x000000040505a212 */ /* 0x000fc800078e3cff */
[----:B------:R-:W-:-:S04]  /*a050*/  @!P2 LOP3.LUT R4, R5, R4, RZ, 0x3c, !PT ;  /* 0x000000040504a212 */ /* 0x000fc800078e3cff */
[----:B------:R-:W-:-:S05]  /*a060*/  @!P2 LOP3.LUT R5, R5, R4, RZ, 0x3c, !PT ;  /* 0x000000040505a212 */ /* 0x000fca00078e3cff */
[----:B------:R0:W-:Y:S04]  /*a070*/  @!P2 LDGSTS.E.BYPASS.LTC128B.128 [R10+0x18c00], desc[UR46][R4.64], !P0 ;  /* 0x18c00000040aafae */ /* 0x0001e8000c101d6e */
[----:B0-----:R-:W0:Y:S02]  /*a080*/  SHFL.IDX PT, R4, R0, 0x2, 0x181f ;  /* 0x00581f0000047f89 */ /* 0x001e2400000e0000 */
[----:B0-----:R-:W-:-:S05]  /*a090*/  @!P1 LEA R5, P2, R11, R4, 0x1 ;  /* 0x000000040b059211 */ /* 0x001fca00078408ff */
[----:B------:R-:W-:Y:S02]  /*a0a0*/  @!P1 IMAD.X R4, RZ, RZ, R6, P2 ;  /* 0x000000ffff049224 */ /* 0x000fe400010e0606 */
[----:B------:R-:W-:Y:S03]  /*a0b0*/  SHFL.IDX PT, R6, R2, 0x3, 0x181f ;  /* 0x00781f0002067f89 */ /* 0x000fe600000e0000 */
[----:B------:R-:W-:-:S04]  /*a0c0*/  @!P1 LOP3.LUT R5, R5, R4, RZ, 0x3c, !PT ;  /* 0x0000000405059212 */ /* 0x000fc800078e3cff */
[----:B------:R-:W-:-:S04]  /*a0d0*/  @!P1 LOP3.LUT R4, R5, R4, RZ, 0x3c, !PT ;  /* 0x0000000405049212 */ /* 0x000fc800078e3cff */
[----:B------:R-:W-:-:S05]  /*a0e0*/  @!P1 LOP3.LUT R5, R5, R4, RZ, 0x3c, !PT ;  /* 0x0000000405059212 */ /* 0x000fca00078e3cff */
[----:B------:R0:W-:Y:S01]  /*a0f0*/  @!P1 LDGSTS.E.BYPASS.LTC128B.128 [R10+0x19400], desc[UR46][R4.64], !P0 ;  /* 0x19400000040a9fae */ /* 0x0001e2000c101d6e */
[----:B------:R-:W-:Y:S01]  /*a100*/  ISETP.GE.AND P1, PT, R7, R3, PT ;  /* 0x000000030700720c */ /* 0x000fe20003f26270 */
[----:B------:R-:W-:-:S05]  /*a110*/  VIADD R7, R12, 0x40 ;  /* 0x000000400c077836 */ /* 0x000fca0000000000 */
[----:B------:R-:W-:Y:S04]  /*a120*/  STL [R1+0x34], R7 ;  /* 0x0000340701007387 */ /* 0x000fe80000100800 */
[----:B0-----:R-:W0:Y:S03]  /*a130*/  SHFL.IDX PT, R4, R0, 0x3, 0x181f ;  /* 0x00781f0000047f89 */ /* 0x001e2600000e0000 */
        /* <DEDUP_REMOVED lines=29> */
[----:B------:R-:W-:-:S03]  /*a310*/  ISETP.GE.AND P1, PT, R7, R3, PT ;  /* 0x000000030700720c */ /* 0x000fc60003f26270 */
[----:B0-----:R-:W0:Y:S04]  /*a320*/  SHFL.IDX PT, R4, R0, 0x6, 0x181f ;  /* 0x00d81f0000047f89 */ /* 0x001e2800000e0000 */
[----:B------:R-:W1:Y:S06]  /*a330*/  SHFL.IDX PT, R0, R0, 0x7, 0x181f ;  /* 0x00f81f0000007f89 */ /* 0x000e6c00000e0000 */
[----:B0-----:R-:W-:-:S05]  /*a340*/  @!P1 LEA R5, P2, R11, R4, 0x1 ;  /* 0x000000040b059211 */ /* 0x001fca00078408ff */
[----:B------:R-:W-:-:S05]  /*a350*/  @!P1 IMAD.X R4, RZ, RZ, R6, P2 ;  /* 0x000000ffff049224 */ /* 0x000fca00010e0606 */
[----:B------:R-:W-:-:S04]  /*a360*/  @!P1 LOP3.LUT R5, R5, R4, RZ, 0x3c, !PT ;  /* 0x0000000405059212 */ /* 0x000fc800078e3cff */
[----:B------:R-:W-:-:S04]  /*a370*/  @!P1 LOP3.LUT R4, R5, R4, RZ, 0x3c, !PT ;  /* 0x0000000405049212 */ /* 0x000fc800078e3cff */
[----:B------:R-:W-:-:S05]  /*a380*/  @!P1 LOP3.LUT R5, R5, R4, RZ, 0x3c, !PT ;  /* 0x0000000405059212 */ /* 0x000fca00078e3cff */
[----:B------:R0:W-:Y:S04]  /*a390*/  @!P1 LDGSTS.E.BYPASS.LTC128B.128 [R10+0x1b400], desc[UR46][R4.64], !P0 ;  /* 0x1b400000040a9fae */ /* 0x0001e8000c101d6e */
[----:B01----:R0:W2:Y:S02]  /*a3a0*/  SHFL.IDX PT, R4, R2, 0x7, 0x181f ;  /* 0x00f81f0002047f89 */ /* 0x0030a400000e0000 */
.L_x_328:
[----:B------:R-:W3:Y:S01]  /*a3b0*/  LDL R5, [R1+0x10] ;  /* 0x0000100001057983 */ /* 0x000ee20000100800 */
[----:B0-----:R-:W0:Y:S02]  /*a3c0*/  S2R R2, SR_TID.X ;  /* 0x0000000000027919 */ /* 0x001e240000002100 */
[----:B0-----:R-:W-:-:S05]  /*a3d0*/  IMAD.SHL.U32 R2, R2, 0x8, RZ ;  /* 0x0000000802027824 */ /* 0x001fca00078e00ff */
[----:B------:R-:W-:Y:S01]  /*a3e0*/  LOP3.LUT R2, R2, 0x38, RZ, 0xc0, !PT ;  /* 0x0000003802027812 */ /* 0x000fe200078ec0ff */
[----:B---3--:R-:W-:-:S05]  /*a3f0*/  VIADD R5, R5, 0x70 ;  /* 0x0000007005057836 */ /* 0x008fca0000000000 */
[----:B------:R-:W-:Y:S01]  /*a400*/  ISETP.GE.AND P1, PT, R5, R3, PT ;  /* 0x000000030500720c */ /* 0x000fe20003f26270 */
[----:B------:R0:W-:-:S12]  /*a410*/  STL [R1+0x50], R5 ;  /* 0x0000500501007387 */ /* 0x0001d80000100800 */
[----:B------:R-:W-:-:S05]  /*a420*/  @!P1 LEA R2, P2, R2, R0, 0x1 ;  /* 0x0000000002029211 */ /* 0x000fca00078408ff */
[----:B--2---:R-:W-:-:S05]  /*a430*/  @!P1 IMAD.X R3, RZ, RZ, R4, P2 ;  /* 0x000000ffff039224 */ /* 0x004fca00010e0604 */
[----:B------:R-:W-:Y:S01]  /*a440*/  @!PT LDS RZ, [RZ] ;  /* 0x00000000fffff984 */ /* 0x000fe20000000800 */
[----:B------:R-:W-:Y:S01]  /*a450*/  @!PT LDS RZ, [RZ] ;  /* 0x00000000fffff984 */ /* 0x000fe20000000800 */
[----:B------:R-:W-:Y:S01]  /*a460*/  @!PT LDS RZ, [RZ] ;  /* 0x00000000fffff984 */ /* 0x000fe20000000800 */
[----:B------:R1:W-:Y:S01]  /*a470*/  @!P1 LDGSTS.E.BYPASS.LTC128B.128 [R10+0x1bc00], desc[UR46][R2.64], !P0 ;  /* 0x1bc00000020a9fae */ /* 0x0003e2000c101d6e */
[----:B------:R-:W-:Y:S01]  /*a480*/  NOP ;  /* 0x0000000000007918 */ /* 0x000fe20000000000 */
[----:B------:R-:W-:Y:S02]  /*a490*/  SYNCS.ARRIVE.TRANS64.RED.A0T1 RZ, [UR37+0x32400], RZ ;  /* 0x032400ffffff79a7 */ /* 0x000fe40008200425 */
[----:B------:R-:W-:Y:S01]  /*a4a0*/  ARRIVES.LDGSTSBAR.64.TRANSCNT [UR37+0x32400] ;  /* 0x03240000ff0079b0 */ /* 0x000fe20008000aa5 */
[----:B------:R-:W-:Y:S01]  /*a4b0*/  NOP ;  /* 0x0000000000007918 */ /* 0x000fe20000000000 */
[----:B------:R-:W-:Y:S01]  /*a4c0*/  ULDC.64 UR6, c[0x0][0x3d8] ;  /* 0x0000f60000067ab9 */ /* 0x000fe20000000a00 */
[----:B------:R-:W-:Y:S01]  /*a4d0*/  UIADD3 UR4, UR37, 0x22400, URZ ;  /* 0x0002240025047890 */ /* 0x000fe2000fffe03f */
[----:B------:R-:W-:Y:S01]  /*a4e0*/  IMAD R0, R9, UR6, RZ ;  /* 0x0000000609007c24 */ /* 0x000fe2000f8e02ff */
[----:B------:R-:W-:Y:S01]  /*a4f0*/  SYNCS.ARRIVE.TRANS64.A1T0 RZ, [UR37+0x32400], RZ ;  /* 0x032400ffffff79a7 */ /* 0x000fe20008100025 */
[----:B-1----:R-:W-:Y:S01]  /*a500*/  IMAD.WIDE.U32 R2, R17, UR6, RZ ;  /* 0x0000000611027c25 */ /* 0x002fe2000f8e00ff */
[----:B------:R-:W-:-:S03]  /*a510*/  ULOP3.LUT UP0, URZ, UR4, 0x3ff, URZ, 0xc0, !UPT ;  /* 0x000003ff043f7892 */ /* 0x000fc6000f80c03f */
[----:B------:R-:W-:Y:S01]  /*a520*/  IMAD R0, R17, UR7, R0 ;  /* 0x0000000711007c24 */ /* 0x000fe2000f8e0200 */
[----:B------:R0:W-:Y:S02]  /*a530*/  STL.64 [R1+0x40], R2 ;  /* 0x0000400201007387 */ /* 0x0001e40000100a00 */
[----:B------:R-:W-:Y:S01]  /*a540*/  PLOP3.LUT P0, PT, PT, PT, UP0, 0x80, 0x0 ;  /* 0x000000000000781c */ /* 0x000fe20003f0f008 */
[----:B------:R-:W-:-:S05]  /*a550*/  IMAD.IADD R0, R3, 0x1, R0 ;  /* 0x0000000103007824 */ /* 0x000fca00078e0200 */
[----:B------:R0:W-:Y:S07]  /*a560*/  STL [R1+0x54], R0 ;  /* 0x0000540001007387 */ /* 0x0001ee0000100800 */
[----:B------:R-:W-:Y:S05]  /*a570*/  @!P0 BRA `(.L_x_222) ;  /* 0x0000000000408947 */ /* 0x000fea0003800000 */
[----:B0-----:R-:W-:Y:S01]  /*a580*/  MOV R2, 0x0 ;  /* 0x0000000000027802 */ /* 0x001fe20000000f00 */
[----:B------:R-:W-:Y:S01]  /*a590*/  ULDC.64 UR6, c[0x4][0x98] ;  /* 0x0100260000067ab9 */ /* 0x000fe20000000a00 */
[----:B------:R-:W-:Y:S01]  /*a5a0*/  ULDC.64 UR8, c[0x4][0xa0] ;  /* 0x0100280000087ab9 */ /* 0x000fe20000000a00 */
[----:B------:R-:W-:Y:S01]  /*a5b0*/  ULDC.64 UR4, c[0x4][0x28] ;  /* 0x01000a0000047ab9 */ /* 0x000fe20000000a00 */
[----:B------:R-:W-:Y:S02]  /*a5c0*/  IMAD.U32 R4, RZ, RZ, UR6 ;  /* 0x00000006ff047e24 */ /* 0x000fe4000f8e00ff */
        /* <DEDUP_REMOVED lines=11> */
.L_x_222:
[----:B0-----:R-:W2:Y:S01]  /*a680*/  LDL.LU R5, [R1+0x54] ;  /* 0x0000540001057983 */ /* 0x001ea20000300800 */
[----:B------:R-:W0:Y:S01]  /*a690*/  LDC R6, c[0x0][0x448] ;  /* 0x00011200ff067b82 */ /* 0x000e220000000800 */
[----:B------:R-:W-:Y:S01]  /*a6a0*/  ULDC.64 UR4, c[0x0][0x3e0] ;  /* 0x0000f80000047ab9 */ /* 0x000fe20000000a00 */
[----:B------:R-:W-:Y:S01]  /*a6b0*/  ULDC.64 UR6, c[0x0][0x390] ;  /* 0x0000e40000067ab9 */ /* 0x000fe20000000a00 */
[----:B------:R-:W2:Y:S04]  /*a6c0*/  LDL.LU.64 R2, [R1+0x40] ;  /* 0x0000400001027983 */ /* 0x000ea80000300a00 */
[----:B------:R-:W3:Y:S04]  /*a6d0*/  LDL.LU R0, [R1+0x48] ;  /* 0x0000480001007983 */ /* 0x000ee80000300800 */
[----:B------:R-:W4:Y:S04]  /*a6e0*/  LDL.LU R4, [R1+0x14] ;  /* 0x0000140001047983 */ /* 0x000f280000300800 */
[----:B------:R-:W5:Y:S01]  /*a6f0*/  LDL.LU R7, [R1+0x18] ;  /* 0x0000180001077983 */ /* 0x000f620000300800 */
[----:B------:R-:W1:Y:S01]  /*a700*/  S2R R8, SR_TID.X ;  /* 0x0000000000087919 */ /* 0x000e620000002100 */
[----:B0-----:R-:W-:Y:S01]  /*a710*/  ISETP.NE.AND P0, PT, R6, 0x1, PT ;  /* 0x000000010600780c */ /* 0x001fe20003f05270 */
[----:B-1----:R-:W-:-:S05]  /*a720*/  IMAD.SHL.U32 R8, R8, 0x8, RZ ;  /* 0x0000000808087824 */ /* 0x002fca00078e00ff */
[----:B------:R-:W-:Y:S01]  /*a730*/  LOP3.LUT R8, R8, 0x38, RZ, 0xc0, !PT ;  /* 0x0000003808087812 */ /* 0x000fe200078ec0ff */
[----:B--2---:R-:W-:-:S06]  /*a740*/  IMAD.MOV.U32 R3, RZ, RZ, R5 ;  /* 0x000000ffff037224 */ /* 0x004fcc00078e0005 */
[----:B------:R-:W0:Y:S01]  /*a750*/  @P0 LDC R5, c[0x0][0x450] ;  /* 0x00011400ff050b82 */ /* 0x000e220000000800 */
[----:B---3--:R-:W-:-:S04]  /*a760*/  IMAD R0, R0, UR4, RZ ;  /* 0x0000000400007c24 */ /* 0x008fc8000f8e02ff */
[C---:B----4-:R-:W-:Y:S02]  /*a770*/  IMAD R0, R4.reuse, UR5, R0 ;  /* 0x0000000504007c24 */ /* 0x050fe4000f8e0200 */
[----:B------:R-:W-:Y:S01]  /*a780*/  IMAD.WIDE.U32 R2, R4, UR4, R2 ;  /* 0x0000000404027c25 */ /* 0x000fe2000f8e0002 */
[----:B------:R-:W-:-:S03]  /*a790*/  ULDC.64 UR4, c[0x0][0x3d0] ;  /* 0x0000f40000047ab9 */ /* 0x000fc60000000a00 */
[----:B------:R-:W-:Y:S02]  /*a7a0*/  IMAD.IADD R3, R3, 0x1, R0 ;  /* 0x0000000103037824 */ /* 0x000fe400078e0200 */
[----:B------:R-:W1:Y:S01]  /*a7b0*/  @P0 LDC R0, c[0x0][0x44c] ;  /* 0x00011300ff000b82 */ /* 0x000e620000000800 */
[----:B-----5:R-:W-:Y:S02]  /*a7c0*/  IMAD.MOV.U32 R4, RZ, RZ, R7 ;  /* 0x000000ffff047224 */ /* 0x020fe400078e0007 */
[----:B-1----:R-:W-:-:S05]  /*a7d0*/  @P0 IMAD.HI.U32 R0, R7, R0, RZ ;  /* 0x0000000007000227 */ /* 0x002fca00078e00ff */
[----:B0-----:R-:W-:-:S04]  /*a7e0*/  @P0 SHF.R.U32.HI R4, RZ, R5, R0 ;  /* 0x00000005ff040219 */ /* 0x001fc80000011600 */
[--C-:B------:R-:W-:Y:S01]  /*a7f0*/  SHF.R.S32.HI R5, RZ, 0x1f, R4.reuse ;  /* 0x0000001fff057819 */ /* 0x100fe20000011404 */
[----:B------:R-:W-:Y:S02]  /*a800*/  IMAD.MOV R0, RZ, RZ, -R4 ;  /* 0x000000ffff007224 */ /* 0x000fe400078e0a04 */
[----:B------:R-:W-:-:S04]  /*a810*/  IMAD.WIDE.U32 R2, R4, UR4, R2 ;  /* 0x0000000404027c25 */ /* 0x000fc8000f8e0002 */
[----:B------:R-:W-:Y:S02]  /*a820*/  IMAD R0, R6, R0, R7 ;  /* 0x0000000006007224 */ /* 0x000fe400078e0207 */
[----:B------:R-:W0:Y:S01]  /*a830*/  S2R R7, SR_TID.X ;  /* 0x0000000000077919 */ /* 0x000e220000002100 */
[----:B------:R-:W-:-:S04]  /*a840*/  IMAD R5, R5, UR4, RZ ;  /* 0x0000000405057c24 */ /* 0x000fc8000f8e02ff */
[----:B------:R-:W-:Y:S01]  /*a850*/  IMAD R4, R4, UR5, R5 ;  /* 0x0000000504047c24 */ /* 0x000fe2000f8e0205 */
[----:B------:R-:W-:-:S03]  /*a860*/  ULDC.64 UR4, c[0x0][0x3c8] ;  /* 0x0000f20000047ab9 */ /* 0x000fc60000000a00 */
[----:B------:R-:W-:Y:S01]  /*a870*/  IMAD.IADD R3, R3, 0x1, R4 ;  /* 0x0000000103037824 */ /* 0x000fe200078e0204 */
[----:B------:R-:W-:Y:S01]  /*a880*/  SHF.R.S32.HI R4, RZ, 0x1f, R0 ;  /* 0x0000001fff047819 */ /* 0x000fe20000011400 */
[----:B------:R-:W-:-:S04]  /*a890*/  IMAD.WIDE.U32 R2, R0, UR4, R2 ;  /* 0x0000000400027c25 */ /* 0x000fc8000f8e0002 */
[----:B------:R-:W-:Y:S01]  /*a8a0*/  IMAD R4, R4, UR4, RZ ;  /* 0x0000000404047c24 */ /* 0x000fe2000f8e02ff */
[----:B------:R-:W-:Y:S01]  /*a8b0*/  ULDC UR4, c[0x0][0x3b8] ;  /* 0x0000ee0000047ab9 */ /* 0x000fe20000000800 */
[----:B------:R-:W-:Y:S02]  /*a8c0*/  LEA R5, P4, R2, UR6, 0x1 ;  /* 0x0000000602057c11 */ /* 0x000fe4000f8808ff */
[----:B------:R-:W-:Y:S01]  /*a8d0*/  IMAD R0, R0, UR5, R4 ;  /* 0x0000000500007c24 */ /* 0x000fe2000f8e0204 */
[----:B------:R-:W-:-:S03]  /*a8e0*/  ISETP.GE.AND P0, PT, R8, UR4, PT ;  /* 0x0000000408007c0c */ /* 0x000fc6000bf06270 */
[----:B------:R-:W-:-:S05]  /*a8f0*/  IMAD.IADD R0, R3, 0x1, R0 ;  /* 0x0000000103007824 */ /* 0x000fca00078e0200 */
[----:B------:R-:W-:Y:S01]  /*a900*/  LEA.HI.X R4, R2, UR7, R0, 0x1, P4 ;  /* 0x0000000702047c11 */ /* 0x000fe2000a0f0c00 */
[----:B0-----:R-:W-:-:S05]  /*a910*/  IMAD.SHL.U32 R7, R7, 0x8, RZ ;  /* 0x0000000807077824 */ /* 0x001fca00078e00ff */
[----:B------:R-:W-:-:S04]  /*a920*/  LOP3.LUT R7, R7, 0x38, RZ, 0xc0, !PT ;  /* 0x0000003807077812 */ /* 0x000fc800078ec0ff */
[C---:B------:R-:W-:Y:S02]  /*a930*/  LOP3.LUT R10, R7.reuse, 0x40, RZ, 0xfc, !PT ;  /* 0x00000040070a7812 */ /* 0x040fe400078efcff */
[C---:B------:R-:W-:Y:S02]  /*a940*/  LOP3.LUT R9, R7.reuse, 0x80, RZ, 0xfc, !PT ;  /* 0x0000008007097812 */ /* 0x040fe400078efcff */
[----:B------:R-:W-:Y:S02]  /*a950*/  LOP3.LUT R7, R7, 0xc0, RZ, 0xfc, !PT ;  /* 0x000000c007077812 */ /* 0x000fe400078efcff */
[----:B------:R-:W-:Y:S02]  /*a960*/  ISETP.GE.AND P1, PT, R10, UR4, PT ;  /* 0x000000040a007c0c */ /* 0x000fe4000bf26270 */
[----:B------:R-:W-:Y:S02]  /*a970*/  ISETP.GE.AND P2, PT, R9, UR4, PT ;  /* 0x0000000409007c0c */ /* 0x000fe4000bf46270 */
[----:B------:R-:W-:Y:S01]  /*a980*/  ISETP.GE.AND P3, PT, R7, UR4, PT ;  /* 0x0000000407007c0c */ /* 0x000fe2000bf66270 */
[----:B------:R-:W-:-:S03]  /*a990*/  UMOV UR4, 0xffffffff ;  /* 0xffffffff00047882 */ /* 0x000fc60000000000 */
[----:B------:R-:W-:Y:S09]  /*a9a0*/  BRA.DIV UR4, `(.L_x_223) ;  /* 0x0000003e04a07947 */ /* 0x000ff2000b800000 */
[----:B------:R-:W2:Y:S01]  /*a9b0*/  LDL.LU R3, [R1+0x10] ;  /* 0x0000100001037983 */ /* 0x000ea20000300800 */
[----:B------:R-:W-:-:S03]  /*a9c0*/  ULDC UR4, c[0x0][0x288] ;  /* 0x0000a20000047ab9 */ /* 0x000fc60000000800 */
[----:B------:R-:W3:Y:S04]  /*a9d0*/  LDL.LU R9, [R1+0x28] ;  /* 0x0000280001097983 */ /* 0x000ee80000300800 */
[----:B------:R-:W4:Y:S04]  /*a9e0*/  LDL.LU R10, [R1+0x2c] ;  /* 0x00002c00010a7983 */ /* 0x000f280000300800 */
[----:B------:R-:W5:Y:S01]  /*a9f0*/  LDL R7, [R1+0x4] ;  /* 0x0000040001077983 */ /* 0x000f620000100800 */
[----:B------:R-:W-:-:S03]  /*aa00*/  IMAD R0, R6, UR4, RZ ;  /* 0x0000000406007c24 */ /* 0x000fc6000f8e02ff */
[----:B------:R-:W-:Y:S04]  /*aa10*/  SHFL.IDX PT, R2, R4, RZ, 0x181f ;  /* 0x00181fff04027589 */ /* 0x000fe800000e0000 */
[----:B------:R-:W-:Y:S01]  /*aa20*/  SHFL.IDX PT, R6, R4, 0x1, 0x181f ;  /* 0x00381f0004067f89 */ /* 0x000fe200000e0000 */
[-C--:B--2---:R-:W-:Y:S02]  /*aa30*/  ISETP.GE.AND P5, PT, R3, R0.reuse, PT ;  /* 0x000000000300720c */ /* 0x084fe40003fa6270 */
[----:B---3--:R-:W-:Y:S02]  /*aa40*/  ISETP.GE.AND P4, PT, R9, R0, PT ;  /* 0x000000000900720c */ /* 0x008fe40003f86270 */
[----:B------:R-:W2:Y:S04]  /*aa50*/  LDL.LU R9, [R1+0x30] ;  /* 0x0000300001097983 */ /* 0x000ea80000300800 */
[----:B------:R-:W0:Y:S04]  /*aa60*/  SHFL.IDX PT, R3, R5, RZ, 0x181f ;  /* 0x00181fff05037589 */ /* 0x000e2800000e0000 */
[----:B------:R-:W3:Y:S01]  /*aa70*/  LDL.LU R11, [R1+0x34] ;  /* 0x00003400010b7983 */ /* 0x000ee20000300800 */
[----:B0-----:R-:W-:-:S05]  /*aa80*/  @!P5 LEA R3, P6, R8, R3, 0x1 ;  /* 0x000000030803d211 */ /* 0x001fca00078c08ff */
[----:B------:R-:W-:-:S05]  /*aa90*/  @!P5 IMAD.X R2, RZ, RZ, R2, P6 ;  /* 0x000000ffff02d224 */ /* 0x000fca00030e0602 */
[----:B------:R-:W-:-:S04]  /*aaa0*/  @!P5 LOP3.LUT R3, R3, R2, RZ, 0x3c, !PT ;  /* 0x000000020303d212 */ /* 0x000fc800078e3cff */
[----:B------:R-:W-:-:S04]  /*aab0*/  @!P5 LOP3.LUT R2, R3, R2, RZ, 0x3c, !PT ;  /* 0x000000020302d212 */ /* 0x000fc800078e3cff */
[----:B------:R-:W-:-:S05]  /*aac0*/  @!P5 LOP3.LUT R3, R3, R2, RZ, 0x3c, !PT ;  /* 0x000000020303d212 */ /* 0x000fca00078e3cff */
[----:B-----5:R-:W-:Y:S04]  /*aad0*/  @!P5 LDGSTS.E.BYPASS.LTC128B.128 [R7+0x22400], desc[UR46][R2.64], !P0 ;  /* 0x224000000207dfae */ /* 0x020fe8000c101d6e */
[----:B------:R-:W-:Y:S04]  /*aae0*/  @!P5 LDGSTS.E.BYPASS.LTC128B.128 [R7+0x26400], desc[UR46][R2.64+0x80], !P1 ;  /* 0x264000800207dfae */ /* 0x000fe8000c901d6e */
[----:B------:R-:W-:Y:S04]  /*aaf0*/  @!P5 LDGSTS.E.BYPASS.LTC128B.128 [R7+0x2a400], desc[UR46][R2.64+0x100], !P2 ;  /* 0x2a4001000207dfae */ /* 0x000fe8000d101d6e */
[----:B------:R0:W-:Y:S04]  /*ab00*/  @!P5 LDGSTS.E.BYPASS.LTC128B.128 [R7+0x2e400], desc[UR46][R2.64+0x180], !P3 ;  /* 0x2e4001800207dfae */ /* 0x0001e8000d901d6e */
[----:B0-----:R-:W0:Y:S02]  /*ab10*/  SHFL.IDX PT, R2, R5, 0x1, 0x181f ;  /* 0x00381f0005027f89 */ /* 0x001e2400000e0000 */
[----:B0-----:R-:W-:-:S05]  /*ab20*/  @!P4 LEA R2, P6, R8, R2, 0x1 ;  /* 0x000000020802c211 */ /* 0x001fca00078c08ff */
[----:B------:R-:W-:-:S05]  /*ab30*/  @!P4 IMAD.X R3, RZ, RZ, R6, P6 ;  /* 0x000000ffff03c224 */ /* 0x000fca00030e0606 */
[----:B------:R-:W-:Y:S04]  /*ab40*/  @!P4 LDGSTS.E.BYPASS.LTC128B.128 [R7+0x22c00], desc[UR46][R2.64], !P0 ;  /* 0x22c000000207cfae */ /* 0x000fe8000c101d6e */
[----:B------:R-:W-:Y:S04]  /*ab50*/  @!P4 LDGSTS.E.BYPASS.LTC128B.128 [R7+0x26c00], desc[UR46][R2.64+0x80], !P1 ;  /* 0x26c000800207cfae */ /* 0x000fe8000c901d6e */
[----:B------:R-:W-:Y:S04]  /*ab60*/  @!P4 LDGSTS.E.BYPASS.LTC128B.128 [R7+0x2ac00], desc[UR46][R2.64+0x100], !P2 ;  /* 0x2ac001000207cfae */ /* 0x000fe8000d101d6e */
[----:B------:R0:W-:Y:S01]  /*ab70*/  @!P4 LDGSTS.E.BYPASS.LTC128B.128 [R7+0x2ec00], desc[UR46][R2.64+0x180], !P3 ;  /* 0x2ec001800207cfae */ /* 0x0001e2000d901d6e */
[----:B----4-:R-:W-:-:S03]  /*ab80*/  ISETP.GE.AND P4, PT, R10, R0, PT ;  /* 0x000000000a00720c */ /* 0x010fc60003f86270 */
[----:B------:R-:W4:Y:S04]  /*ab90*/  LDL.LU R10, [R1+0x38] ;  /* 0x00003800010a7983 */ /* 0x000f280000300800 */
[----:B------:R-:W-:Y:S04]  /*aba0*/  SHFL.IDX PT, R6, R4, 0x2, 0x181f ;  /* 0x00581f0004067f89 */ /* 0x000fe800000e0000 */
[----:B0-----:R-:W0:Y:S02]  /*abb0*/  SHFL.IDX PT, R2, R5, 0x2, 0x181f ;  /* 0x00581f0005027f89 */ /* 0x001e2400000e0000 */
[----:B0-----:R-:W-:-:S05]  /*abc0*/  @!P4 LEA R2, P6, R8, R2, 0x1 ;  /* 0x000000020802c211 */ /* 0x001fca00078c08ff */
[----:B------:R-:W-:-:S05]  /*abd0*/  @!P4 IMAD.X R3, RZ, RZ, R6, P6 ;  /* 0x000000ffff03c224 */ /* 0x000fca00030e0606 */
[----:B------:R-:W-:Y:S04]  /*abe0*/  @!P4 LDGSTS.E.BYPASS.LTC128B.128 [R7+0x23400], desc[UR46][R2.64], !P0 ;  /* 0x234000000207cfae */ /* 0x000fe8000c101d6e */
[----:B------:R-:W-:Y:S04]  /*abf0*/  @!P4 LDGSTS.E.BYPASS.LTC128B.128 [R7+0x27400], desc[UR46][R2.64+0x80], !P1 ;  /* 0x274000800207cfae */ /* 0x000fe8000c901d6e */
[----:B------:R-:W-:Y:S04]  /*ac00*/  @!P4 LDGSTS.E.BYPASS.LTC128B.128 [R7+0x2b400], desc[UR46][R2.64+0x100], !P2 ;  /* 0x2b4001000207cfae */ /* 0x000fe8000d101d6e */
[----:B------:R0:W-:Y:S01]  /*ac10*/  @!P4 LDGSTS.E.BYPASS.LTC128B.128 [R7+0x2f400], desc[UR46][R2.64+0x180], !P3 ;  /* 0x2f4001800207cfae */ /* 0x0001e2000d901d6e */
[----:B--2---:R-:W-:-:S03]  /*ac20*/  ISETP.GE.AND P4, PT, R9, R0, PT ;  /* 0x000000000900720c */ /* 0x004fc60003f86270 */
[----:B------:R-:W2:Y:S04]  /*ac30*/  LDL.LU R9, [R1+0x3c] ;  /* 0x00003c0001097983 */ /* 0x000ea80000300800 */
[----:B0-----:R-:W0:Y:S04]  /*ac40*/  SHFL.IDX PT, R2, R5, 0x3, 0x181f ;  /* 0x00781f0005027f89 */ /* 0x001e2800000e0000 */
[----:B------:R-:W1:Y:S02]  /*ac50*/  SHFL.IDX PT, R6, R4, 0x3, 0x181f ;  /* 0x00781f0004067f89 */ /* 0x000e6400000e0000 */
[----:B0-----:R-:W-:-:S05]  /*ac60*/  @!P4 LEA R2, P6, R8, R2, 0x1 ;  /* 0x000000020802c211 */ /* 0x001fca00078c08ff */
[----:B-1----:R-:W-:Y:S02]  /*ac70*/  @!P4 IMAD.X R3, RZ, RZ, R6, P6 ;  /* 0x000000ffff03c224 */ /* 0x002fe400030e0606 */
[----:B------:R-:W-:Y:S04]  /*ac80*/  SHFL.IDX PT, R6, R4, 0x4, 0x181f ;  /* 0x00981f0004067f89 */ /* 0x000fe800000e0000 */
[----:B------:R-:W-:Y:S04]  /*ac90*/  @!P4 LDGSTS.E.BYPASS.LTC128B.128 [R7+0x23c00], desc[UR46][R2.64], !P0 ;  /* 0x23c000000207cfae */ /* 0x000fe8000c101d6e */
[----:B------:R-:W-:Y:S04]  /*aca0*/  @!P4 LDGSTS.E.BYPASS.LTC128B.128 [R7+0x27c00], desc[UR46][R2.64+0x80], !P1 ;  /* 0x27c000800207cfae */ /* 0x000fe8000c901d6e */
[----:B------:R-:W-:Y:S04]  /*acb0*/  @!P4 LDGSTS.E.BYPASS.LTC128B.128 [R7+0x2bc00], desc[UR46][R2.64+0x100], !P2 ;  /* 0x2bc001000207cfae */ /* 0x000fe8000d101d6e */
[----:B------:R0:W-:Y:S01]  /*acc0*/  @!P4 LDGSTS.E.BYPASS.LTC128B.128 [R7+0x2fc00], desc[UR46][R2.64+0x180], !P3 ;  /* 0x2fc001800207cfae */ /* 0x0001e2000d901d6e */
[----:B---3--:R-:W-:-:S03]  /*acd0*/  ISETP.GE.AND P4, PT, R11, R0, PT ;  /* 0x000000000b00720c */ /* 0x008fc60003f86270 */
[----:B0-----:R-:W0:Y:S10]  /*ace0*/  SHFL.IDX PT, R2, R5, 0x4, 0x181f ;  /* 0x00981f0005027f89 */ /* 0x001e3400000e0000 */
[----:B0-----:R-:W-:-:S05]  /*acf0*/  @!P4 LEA R2, P6, R8, R2, 0x1 ;  /* 0x000000020802c211 */ /* 0x001fca00078c08ff */
[----:B------:R-:W-:Y:S02]  /*ad00*/  @!P4 IMAD.X R3, RZ, RZ, R6, P6 ;  /* 0x000000ffff03c224 */ /* 0x000fe400030e0606 */
[----:B------:R-:W-:Y:S04]  /*ad10*/  SHFL.IDX PT, R6, R4, 0x5, 0x181f ;  /* 0x00b81f0004067f89 */ /* 0x000fe800000e0000 */
[----:B------:R-:W-:Y:S04]  /*ad20*/  @!P4 LDGSTS.E.BYPASS.LTC128B.128 [R7+0x24400], desc[UR46][R2.64], !P0 ;  /* 0x244000000207cfae */ /* 0x000fe8000c101d6e */
[----:B------:R-:W-:Y:S04]  /*ad30*/  @!P4 LDGSTS.E.BYPASS.LTC128B.128 [R7+0x28400], desc[UR46][R2.64+0x80], !P1 ;  /* 0x284000800207cfae */ /* 0x000fe8000c901d6e */
[----:B------:R-:W-:Y:S04]  /*ad40*/  @!P4 LDGSTS.E.BYPASS.LTC128B.128 [R7+0x2c400], desc[UR46][R2.64+0x100], !P2 ;  /* 0x2c4001000207cfae */ /* 0x000fe8000d101d6e */
[----:B------:R0:W-:Y:S04]  /*ad50*/  @!P4 LDGSTS.E.BYPASS.LTC128B.128 [R7+0x30400], desc[UR46][R2.64+0x180], !P3 ;  /* 0x304001800207cfae */ /* 0x0001e8000d901d6e */
[----:B0-----:R-:W0:Y:S01]  /*ad60*/  SHFL.IDX PT, R2, R5, 0x5, 0x181f ;  /* 0x00b81f0005027f89 */ /* 0x001e2200000e0000 */
[----:B----4-:R-:W-:-:S13]  /*ad70*/  ISETP.GE.AND P4, PT, R10, R0, PT ;  /* 0x000000000a00720c */ /* 0x010fda0003f86270 */
        /* <DEDUP_REMOVED lines=8> */
[----:B--2---:R-:W-:-:S13]  /*ae00*/  ISETP.GE.AND P4, PT, R9, R0, PT ;  /* 0x000000000900720c */ /* 0x004fda0003f86270 */
[----:B0-----:R-:W-:-:S05]  /*ae10*/  @!P4 LEA R2, P6, R8, R2, 0x1 ;  /* 0x000000020802c211 */ /* 0x001fca00078c08ff */
[----:B------:R-:W-:Y:S02]  /*ae20*/  @!P4 IMAD.X R3, RZ, RZ, R6, P6 ;  /* 0x000000ffff03c224 */ /* 0x000fe400030e0606 */
[----:B------:R0:W1:Y:S04]  /*ae30*/  SHFL.IDX PT, R6, R4, 0x7, 0x181f ;  /* 0x00f81f0004067f89 */ /* 0x00006800000e0000 */
[----:B------:R-:W-:Y:S04]  /*ae40*/  @!P4 LDGSTS.E.BYPASS.LTC128B.128 [R7+0x25400], desc[UR46][R2.64], !P0 ;  /* 0x254000000207cfae */ /* 0x000fe8000c101d6e */
[----:B------:R-:W-:Y:S04]  /*ae50*/  @!P4 LDGSTS.E.BYPASS.LTC128B.128 [R7+0x29400], desc[UR46][R2.64+0x80], !P1 ;  /* 0x294000800207cfae */ /* 0x000fe8000c901d6e */
[----:B------:R-:W-:Y:S04]  /*ae60*/  @!P4 LDGSTS.E.BYPASS.LTC128B.128 [R7+0x2d400], desc[UR46][R2.64+0x100], !P2 ;  /* 0x2d4001000207cfae */ /* 0x000fe8000d101d6e */
[----:B------:R2:W-:Y:S04]  /*ae70*/  @!P4 LDGSTS.E.BYPASS.LTC128B.128 [R7+0x31400], desc[UR46][R2.64+0x180], !P3 ;  /* 0x314001800207cfae */ /* 0x0005e8000d901d6e */
[----:B-12---:R0:W2:Y:S02]  /*ae80*/  SHFL.IDX PT, R2, R5, 0x7, 0x181f ;  /* 0x00f81f0005027f89 */ /* 0x0060a400000e0000 */
.L_x_346:
[----:B------:R-:W3:Y:S01]  /*ae90*/  LDL.LU R7, [R1+0x50] ;  /* 0x0000500001077983 */ /* 0x000ee20000300800 */
[----:B------:R-:W-:Y:S01]  /*aea0*/  BSSY B0, `(.L_x_224) ;  /* 0x000000d000007945 */ /* 0x000fe20003800000 */
[----:B---3--:R-:W-:-:S13]  /*aeb0*/  ISETP.GE.AND P4, PT, R7, R0, PT ;  /* 0x000000000700720c */ /* 0x008fda0003f86270 */
[----:B------:R-:W-:Y:S05]  /*aec0*/  @P4 BRA `(.L_x_225) ;  /* 0x0000000000284947 */ /* 0x000fea0003800000 */
[----:B------:R-:W3:Y:S01]  /*aed0*/  LDL R7, [R1+0x4] ;  /* 0x0000040001077983 */ /* 0x000ee20000100800 */
[----:B--2---:R-:W-:-:S05]  /*aee0*/  LEA R2, P4, R8, R2, 0x1 ;  /* 0x0000000208027211 */ /* 0x004fca00078808ff */
[----:B------:R-:W-:-:S05]  /*aef0*/  IMAD.X R3, RZ, RZ, R6, P4 ;  /* 0x000000ffff037224 */ /* 0x000fca00020e0606 */
[----:B------:R-:W-:Y:S01]  /*af00*/  @!PT LDS RZ, [RZ] ;  /* 0x00000000fffff984 */ /* 0x000fe20000000800 */
[----:B------:R-:W-:Y:S01]  /*af10*/  @!PT LDS RZ, [RZ] ;  /* 0x00000000fffff984 */ /* 0x000fe20000000800 */
[----:B------:R-:W-:Y:S01]  /*af20*/  @!PT LDS RZ, [RZ] ;  /* 0x00000000fffff984 */ /* 0x000fe20000000800 */
[----:B---3--:R1:W-:Y:S04]  /*af30*/  LDGSTS.E.BYPASS.LTC128B.128 [R7+0x25c00], desc[UR46][R2.64], !P0 ;  /* 0x25c0000002077fae */ /* 0x0083e8000c101d6e */
[----:B------:R1:W-:Y:S04]  /*af40*/  LDGSTS.E.BYPASS.LTC128B.128 [R7+0x29c00], desc[UR46][R2.64+0x80], !P1 ;  /* 0x29c0008002077fae */ /* 0x0003e8000c901d6e */
[----:B------:R1:W-:Y:S04]  /*af50*/  LDGSTS.E.BYPASS.LTC128B.128 [R7+0x2dc00], desc[UR46][R2.64+0x100], !P2 ;  /* 0x2dc0010002077fae */ /* 0x0003e8000d101d6e */
[----:B------:R1:W-:Y:S02]  /*af60*/  LDGSTS.E.BYPASS.LTC128B.128 [R7+0x31c00], desc[UR46][R2.64+0x180], !P3 ;  /* 0x31c0018002077fae */ /* 0x0003e4000d901d6e */
.L_x_225:
[----:B------:R-:W-:Y:S05]  /*af70*/  BSYNC B0 ;  /* 0x0000000000007941 */ /* 0x000fea0003800000 */
.L_x_224:
[----:B-12---:R-:W2:Y:S01]  /*af80*/  LDL R2, [R1+0x5c] ;  /* 0x00005c0001027983 */ /* 0x006ea20000100800 */
        /* <DEDUP_REMOVED lines=9> */
[----:B-1----:R-:W-:Y:S05]  /*b020*/  @!P0 BRA `(.L_x_227) ;  /* 0x00000044005c8947 */ /* 0x002fea0003800000 */
.L_x_347:
[----:B------:R-:W-:Y:S05]  /*b030*/  BSYNC B0 ;  /* 0x0000000000007941 */ /* 0x000fea0003800000 */
.L_x_226:
[----:B------:R-:W-:Y:S01]  /*b040*/  LOP3.LUT P0, RZ, R18, 0x2, RZ, 0xc0, !PT ;  /* 0x0000000212ff7812 */ /* 0x000fe2000780c0ff */
[----:B------:R-:W-:-:S12]  /*b050*/  BSSY B0, `(.L_x_228) ;  /* 0x0000059000007945 */ /* 0x000fd80003800000 */
[----:B------:R-:W-:Y:S05]  /*b060*/  @!P0 BRA `(.L_x_229) ;  /* 0x00000004005c8947 */ /* 0x000fea0003800000 */
[----:B0-----:R-:W2:Y:S01]  /*b070*/  LDL R4, [R1+0x8] ;  /* 0x0000080001047983 */ /* 0x001ea20000100800 */
[----:B------:R-:W-:Y:S01]  /*b080*/  LEA R2, R19, UR37, 0x3 ;  /* 0x0000002513027c11 */ /* 0x000fe2000f8e18ff */
[----:B------:R-:W-:Y:S01]  /*b090*/  BSSY B1, `(.L_x_230) ;  /* 0x0000007000017945 */ /* 0x000fe20003800000 */
[----:B-1----:R-:W0:Y:S02]  /*b0a0*/  S2R R3, SR_TID.X ;  /* 0x0000000000037919 */ /* 0x002e240000002100 */
[----:B0-----:R-:W-:-:S04]  /*b0b0*/  LOP3.LUT R3, R3, 0x7f, RZ, 0xc0, !PT ;  /* 0x0000007f03037812 */ /* 0x001fc800078ec0ff */
[----:B------:R-:W-:Y:S02]  /*b0c0*/  ISETP.NE.AND P1, PT, R3, RZ, PT ;  /* 0x000000ff0300720c */ /* 0x000fe40003f25270 */
[----:B--2---:R-:W-:-:S04]  /*b0d0*/  SHF.L.U32 R0, R4, 0x1f, RZ ;  /* 0x0000001f04007819 */ /* 0x004fc800000006ff */
[----:B------:R-:W0:Y:S02]  /*b0e0*/  SYNCS.PHASECHK.TRANS64.TRYWAIT P0, [R2+URZ+0x32460], R0 ;  /* 0x03246000020075a7 */ /* 0x000e24000800017f */
[----:B0-----:R-:W-:Y:S05]  /*b0f0*/  @!P0 BRA `(.L_x_231) ;  /* 0x0000004400408947 */ /* 0x001fea0003800000 */
.L_x_348:
[----:B------:R-:W-:Y:S05]  /*b100*/  BSYNC B1 ;  /* 0x0000000000017941 */ /* 0x000fea0003800000 */
.L_x_230:
        /* <DEDUP_REMOVED lines=9> */
.L_x_233:
[----:B------:R-:W-:Y:S05]  /*b1a0*/  BSYNC B1 ;  /* 0x0000000000017941 */ /* 0x000fea0003800000 */
.L_x_232:
        /* <DEDUP_REMOVED lines=12> */
.L_x_234:
        /* <DEDUP_REMOVED lines=15> */
.L_x_235:
        /* <DEDUP_REMOVED lines=15> */
.L_x_236:
        /* <DEDUP_REMOVED lines=15> */
.L_x_237:
        /* <DEDUP_REMOVED lines=10> */
.L_x_229:
[----:B------:R-:W-:Y:S05]  /*b5e0*/  BSYNC B0 ;  /* 0x0000000000007941 */ /* 0x000fea0003800000 */
.L_x_228:
[----:B0-----:R-:W2:Y:S04]  /*b5f0*/  LDL.LU R4, [R1+0x58] ;  /* 0x0000580001047983 */ /* 0x001ea80000300800 */
[----:B------:R-:W3:Y:S01]  /*b600*/  LDL.LU R7, [R1+0x8] ;  /* 0x0000080001077983 */ /* 0x000ee20000300800 */
[----:B------:R-:W-:-:S05]  /*b610*/  VIADD R19, R19, 0x1 ;  /* 0x0000000113137836 */ /* 0x000fca0000000000 */
[----:B------:R-:W-:-:S04]  /*b620*/  ISETP.NE.AND P0, PT, R19, 0x2, PT ;  /* 0x000000021300780c */ /* 0x000fc80003f05270 */
[----:B-1----:R-:W-:Y:S02]  /*b630*/  SEL R0, RZ, 0x1, P0 ;  /* 0x00000001ff007807 */ /* 0x002fe40000000000 */
[----:B------:R-:W-:Y:S02]  /*b640*/  SEL R19, R19, RZ, P0 ;  /* 0x000000ff13137207 */ /* 0x000fe40000000000 */
[----:B--2---:R-:W-:Y:S02]  /*b650*/  ISETP.GE.AND P1, PT, R4, 0x61, PT ;  /* 0x000000610400780c */ /* 0x004fe40003f26270 */
[----:B---3--:R-:W-:-:S05]  /*b660*/  LOP3.LUT R7, R7, R0, RZ, 0x3c, !PT ;  /* 0x0000000007077212 */ /* 0x008fca00078e3cff */
[----:B------:R0:W-:Y:S06]  /*b670*/  STL [R1+0x8], R7 ;  /* 0x0000080701007387 */ /* 0x0001ec0000100800 */
        /* <DEDUP_REMOVED lines=10> */
[----:B------:R-:W-:Y:S01]  /*b720*/  LOP3.LUT P2, RZ, R18, 0x2, RZ, 0xc0, !PT ;  /* 0x0000000212ff7812 */ /* 0x000fe2000784c0ff */
[----:B------:R-:W-:-:S12]  /*b730*/  BSSY B0, `(.L_x_240) ;  /* 0x0000091000007945 */ /* 0x000fd80003800000 */
[----:B------:R-:W-:Y:S05]  /*b740*/  @!P2 BRA `(.L_x_241) ;  /* 0x00000008003ca947 */ /* 0x000fea0003800000 */
[----:B------:R-:W-:-:S13]  /*b750*/  LOP3.LUT P2, RZ, R18, 0x1, RZ, 0xc0, !PT ;  /* 0x0000000112ff7812 */ /* 0x000fda000784c0ff */
[----:B------:R-:W-:Y:S05]  /*b760*/  @!P2 BRA `(.L_x_242) ;  /* 0x000000000050a947 */ /* 0x000fea0003800000 */
[----:B------:R-:W2:Y:S01]  /*b770*/  LDL R9, [R1+0xc] ;  /* 0x00000c0001097983 */ /* 0x000ea20000100800 */
[----:B------:R-:W1:Y:S01]  /*b780*/  LDC R5, c[0x0][0x43c] ;  /* 0x00010f00ff057b82 */ /* 0x000e620000000800 */
[----:B------:R-:W-:Y:S02]  /*b790*/  ULDC.64 UR4, c[0x0][0x428] ;  /* 0x00010a0000047ab9 */ /* 0x000fe40000000a00 */
[----:B------:R-:W3:Y:S01]  /*b7a0*/  LDL R8, [R1] ;  /* 0x0000000001087983 */ /* 0x000ee20000100800 */
[----:B-1----:R-:W-:-:S13]  /*b7b0*/  ISETP.NE.AND P0, PT, R5, 0x1, PT ;  /* 0x000000010500780c */ /* 0x002fda0003f05270 */
[----:B------:R-:W1:Y:S02]  /*b7c0*/  @P0 LDC.64 R2, c[0x0][0x440] ;  /* 0x00011000ff020b82 */ /* 0x000e640000000a00 */
[----:B-1----:R-:W-:-:S04]  /*b7d0*/  @P0 IMAD.HI.U32 R4, R0, R2, RZ ;  /* 0x0000000200040227 */ /* 0x002fc800078e00ff */
[----:B------:R-:W-:Y:S01]  /*b7e0*/  IMAD.MOV.U32 R2, RZ, RZ, R0 ;  /* 0x000000ffff027224 */ /* 0x000fe200078e0000 */
[----:B------:R-:W-:-:S05]  /*b7f0*/  @P0 SHF.R.U32.HI R2, RZ, R3, R4 ;  /* 0x00000003ff020219 */ /* 0x000fca0000011604 */
[----:B------:R-:W-:-:S04]  /*b800*/  IMAD.MOV R3, RZ, RZ, -R2 ;  /* 0x000000ffff037224 */ /* 0x000fc800078e0a02 */
[----:B------:R-:W-:Y:S01]  /*b810*/  IMAD R0, R5, R3, R0 ;  /* 0x0000000305007224 */ /* 0x000fe200078e0200 */
[----:B------:R-:W-:Y:S01]  /*b820*/  SHF.R.S32.HI R3, RZ, 0x1f, R2 ;  /* 0x0000001fff037819 */ /* 0x000fe20000011402 */
[----:B--2---:R-:W-:-:S04]  /*b830*/  IMAD R4, R9, UR4, RZ ;  /* 0x0000000409047c24 */ /* 0x004fc8000f8e02ff */
[C---:B---3--:R-:W-:Y:S02]  /*b840*/  IMAD R4, R8.reuse, UR5, R4 ;  /* 0x0000000508047c24 */ /* 0x048fe4000f8e0204 */
[----:B------:R-:W-:Y:S01]  /*b850*/  IMAD.WIDE.U32 R2, R8, UR4, R2 ;  /* 0x0000000408027c25 */ /* 0x000fe2000f8e0002 */
[----:B------:R-:W-:-:S03]  /*b860*/  ULDC.64 UR4, c[0x0][0x418] ;  /* 0x0001060000047ab9 */ /* 0x000fc60000000a00 */
[----:B------:R-:W-:Y:S01]  /*b870*/  IMAD.IADD R3, R4, 0x1, R3 ;  /* 0x0000000104037824 */ /* 0x000fe200078e0203 */
[----:B------:R-:W-:-:S04]  /*b880*/  LEA R4, P0, R2, UR4, 0x2 ;  /* 0x0000000402047c11 */ /* 0x000fc8000f8010ff */
[----:B------:R-:W-:-:S05]  /*b890*/  LEA.HI.X R5, R2, UR5, R3, 0x2, P0 ;  /* 0x0000000502057c11 */ /* 0x000fca00080f1403 */
[----:B------:R1:W5:Y:S04]  /*b8a0*/  LDG.E R16, desc[UR46][R4.64] ;  /* 0x0000002e04107981 */ /* 0x000368000c1e1900 */
.L_x_242:
        /* <DEDUP_REMOVED lines=8> */
.L_x_349:
[----:B------:R-:W-:Y:S05]  /*b930*/  BSYNC B1 ;  /* 0x0000000000017941 */ /* 0x000fea0003800000 */
.L_x_243:
        /* <DEDUP_REMOVED lines=9> */
.L_x_246:
[----:B------:R-:W-:Y:S05]  /*b9d0*/  BSYNC B1 ;  /* 0x0000000000017941 */ /* 0x000fea0003800000 */
.L_x_245:
        /* <DEDUP_REMOVED lines=12> */
.L_x_247:
        /* <DEDUP_REMOVED lines=13> */
.L_x_350:
[----:B------:R-:W-:Y:S05]  /*bb70*/  BSYNC B1 ;  /* 0x0000000000017941 */ /* 0x000fea0003800000 */
.L_x_248:
        /* <DEDUP_REMOVED lines=11> */
.L_x_251:
[----:B------:R-:W-:Y:S05]  /*bc30*/  BSYNC B1 ;  /* 0x0000000000017941 */ /* 0x000fea0003800000 */
.L_x_250:
        /* <DEDUP_REMOVED lines=9> */
.L_x_252:
        /* <DEDUP_REMOVED lines=15> */
.L_x_253:
        /* <DEDUP_REMOVED lines=15> */
.L_x_254:
        /* <DEDUP_REMOVED lines=15> */
.L_x_255:
        /* <DEDUP_REMOVED lines=10> */
.L_x_241:
[----:B------:R-:W-:Y:S05]  /*c040*/  BSYNC B0 ;  /* 0x0000000000007941 */ /* 0x000fea0003800000 */
.L_x_240:
[----:B------:R-:W2:Y:S04]  /*c050*/  LDL.LU R5, [R1+0x8] ;  /* 0x0000080001057983 */ /* 0x000ea80000300800 */
[----:B------:R-:W3:Y:S01]  /*c060*/  LDL.LU R4, [R1+0x20] ;  /* 0x0000200001047983 */ /* 0x000ee20000300800 */
[----:B------:R-:W-:-:S05]  /*c070*/  VIADD R19, R19, 0x1 ;  /* 0x0000000113137836 */ /* 0x000fca0000000000 */
[----:B------:R-:W-:-:S04]  /*c080*/  ISETP.NE.AND P0, PT, R19, 0x2, PT ;  /* 0x000000021300780c */ /* 0x000fc80003f05270 */
[----:B------:R-:W-:Y:S02]  /*c090*/  SEL R0, RZ, 0x1, P0 ;  /* 0x00000001ff007807 */ /* 0x000fe40000000000 */
[----:B------:R-:W-:Y:S02]  /*c0a0*/  SEL R19, R19, RZ, P0 ;  /* 0x000000ff13137207 */ /* 0x000fe40000000000 */
[----:B--2---:R-:W-:Y:S01]  /*c0b0*/  LOP3.LUT R5, R5, R0, RZ, 0x3c, !PT ;  /* 0x0000000005057212 */ /* 0x004fe200078e3cff */
[----:B---3--:R-:W-:-:S04]  /*c0c0*/  VIADD R0, R4, 0xfffffffd ;  /* 0xfffffffd04007836 */ /* 0x008fc80000000000 */
[----:B------:R1:W-:Y:S03]  /*c0d0*/  STL [R1+0x8], R5 ;  /* 0x0000080501007387 */ /* 0x0003e60000100800 */
.L_x_239:
[----:B------:R-:W2:Y:S01]  /*c0e0*/  LDL.LU R2, [R1+0x1c] ;  /* 0x00001c0001027983 */ /* 0x000ea20000300800 */
[----:B------:R-:W-:Y:S01]  /*c0f0*/  IMAD.MOV R6, RZ, RZ, -R6 ;  /* 0x000000ffff067224 */ /* 0x000fe200078e0a06 */
[----:B------:R-:W-:Y:S04]  /*c100*/  BSSY B0, `(.L_x_238) ;  /* 0x000013b000007945 */ /* 0x000fe80003800000 */
[----:B--2---:R-:W-:-:S13]  /*c110*/  ISETP.NE.AND P0, PT, R2, R6, PT ;  /* 0x000000060200720c */ /* 0x004fda0003f05270 */
[----:B------:R-:W-:Y:S05]  /*c120*/  @!P0 BRA `(.L_x_256) ;  /* 0x0000001000e08947 */ /* 0x000fea0003800000 */
.L_x_289:
[----:B------:R-:W-:Y:S01]  /*c130*/  LOP3.LUT P0, RZ, R18, 0x2, RZ, 0xc0, !PT ;  /* 0x0000000212ff7812 */ /* 0x000fe2000780c0ff */
[----:B------:R-:W-:-:S12]  /*c140*/  BSSY B1, `(.L_x_257) ;  /* 0x0000093000017945 */ /* 0x000fd80003800000 */
[----:B--2---:R-:W-:Y:S05]  /*c150*/  @!P0 BRA `(.L_x_258) ;  /* 0x0000000800448947 */ /* 0x004fea0003800000 */
[----:B------:R-:W-:Y:S01]  /*c160*/  LOP3.LUT P0, RZ, R18, 0x1, RZ, 0xc0, !PT ;  /* 0x0000000112ff7812 */ /* 0x000fe2000780c0ff */
[----:B------:R-:W-:-:S12]  /*c170*/  IMAD.MOV.U32 R6, RZ, RZ, R0 ;  /* 0x000000ffff067224 */ /* 0x000fd800078e0000 */
[----:B------:R-:W-:Y:S05]  /*c180*/  @!P0 BRA `(.L_x_259) ;  /* 0x0000000000508947 */ /* 0x000fea0003800000 */
[----:B0-----:R-:W2:Y:S01]  /*c190*/  LDL R7, [R1+0xc] ;  /* 0x00000c0001077983 */ /* 0x001ea20000100800 */
[----:B------:R-:W0:Y:S01]  /*c1a0*/  LDC R6, c[0x0][0x43c] ;  /* 0x00010f00ff067b82 */ /* 0x000e220000000800 */
[----:B------:R-:W-:Y:S02]  /*c1b0*/  ULDC.64 UR4, c[0x0][0x428] ;  /* 0x00010a0000047ab9 */ /* 0x000fe40000000a00 */
[----:B-1----:R-:W3:Y:S01]  /*c1c0*/  LDL R5, [R1] ;  /* 0x0000000001057983 */ /* 0x002ee20000100800 */
[----:B0-----:R-:W-:-:S13]  /*c1d0*/  ISETP.NE.AND P0, PT, R6, 0x1, PT ;  /* 0x000000010600780c */ /* 0x001fda0003f05270 */
[----:B------:R-:W0:Y:S02]  /*c1e0*/  @P0 LDC.64 R2, c[0x0][0x440] ;  /* 0x00011000ff020b82 */ /* 0x000e240000000a00 */
[----:B0-----:R-:W-:-:S04]  /*c1f0*/  @P0 IMAD.HI.U32 R4, R0, R2, RZ ;  /* 0x0000000200040227 */ /* 0x001fc800078e00ff */
        /* <DEDUP_REMOVED lines=13> */
.L_x_259:
[----:B------:R-:W3:Y:S01]  /*c2d0*/  LDL R2, [R1+0x8] ;  /* 0x0000080001027983 */ /* 0x000ee20000100800 */
        /* <DEDUP_REMOVED lines=8> */
.L_x_351:
[----:B------:R-:W-:Y:S05]  /*c360*/  BSYNC B2 ;  /* 0x0000000000027941 */ /* 0x000fea0003800000 */
.L_x_260:
        /* <DEDUP_REMOVED lines=9> */
.L_x_263:
[----:B------:R-:W-:Y:S05]  /*c400*/  BSYNC B2 ;  /* 0x0000000000027941 */ /* 0x000fea0003800000 */
.L_x_262:
        /* <DEDUP_REMOVED lines=8> */
[----:B-1----:R-:W-:Y:S01]  /*c490*/  VIADD R5, R4, 0x32430 ;  /* 0x0003243004057836 */ /* 0x002fe20000000000 */
[----:B------:R-:W-:Y:S01]  /*c4a0*/  UMOV UR6, 0x0 ;  /* 0x0000000000067882 */ /* 0x000fe20000000000 */
[----:B------:R-:W-:Y:S01]  /*c4b0*/  VIADD R3, R3, 0x1c400 ;  /* 0x0001c40003037836 */ /* 0x000fe20000000000 */
[----:B------:R-:W-:-:S09]  /*c4c0*/  UMOV UR7, 0x14f00000 ;  /* 0x14f0000000077882 */ /* 0x000fd20000000000 */
.L_x_264:
        /* <DEDUP_REMOVED lines=13> */
.L_x_352:
[----:B------:R-:W-:Y:S05]  /*c5a0*/  BSYNC B2 ;  /* 0x0000000000027941 */ /* 0x000fea0003800000 */
.L_x_265:
        /* <DEDUP_REMOVED lines=11> */
.L_x_268:
[----:B------:R-:W-:Y:S05]  /*c660*/  BSYNC B2 ;  /* 0x0000000000027941 */ /* 0x000fea0003800000 */
.L_x_267:
        /* <DEDUP_REMOVED lines=9> */
.L_x_269:
        /* <DEDUP_REMOVED lines=15> */
.L_x_270:
        /* <DEDUP_REMOVED lines=15> */
.L_x_271:
        /* <DEDUP_REMOVED lines=15> */
.L_x_272:
        /* <DEDUP_REMOVED lines=10> */
.L_x_258:
[----:B------:R-:W-:Y:S05]  /*ca70*/  BSYNC B1 ;  /* 0x0000000000017941 */ /* 0x000fea0003800000 */
.L_x_257:
[----:B------:R-:W2:Y:S01]  /*ca80*/  LDL.LU R2, [R1+0x8] ;  /* 0x0000080001027983 */ /* 0x000ea20000300800 */
[----:B------:R-:W-:Y:S01]  /*ca90*/  LOP3.LUT P2, RZ, R18, 0x2, RZ, 0xc0, !PT ;  /* 0x0000000212ff7812 */ /* 0x000fe2000784c0ff */
[----:B0-----:R-:W-:Y:S01]  /*caa0*/  VIADD R7, R19, 0x1 ;  /* 0x0000000113077836 */ /* 0x001fe20000000000 */
[----:B------:R-:W-:Y:S04]  /*cab0*/  BSSY B1, `(.L_x_273) ;  /* 0x0000096000017945 */ /* 0x000fe80003800000 */
[----:B------:R-:W-:-:S04]  /*cac0*/  ISETP.NE.AND P0, PT, R7, 0x2, PT ;  /* 0x000000020700780c */ /* 0x000fc80003f05270 */
[----:B------:R-:W-:Y:S02]  /*cad0*/  SEL R6, RZ, 0x1, P0 ;  /* 0x00000001ff067807 */ /* 0x000fe40000000000 */
[----:B------:R-:W-:Y:S02]  /*cae0*/  SEL R7, R7, RZ, P0 ;  /* 0x000000ff07077207 */ /* 0x000fe40000000000 */
[----:B--2---:R-:W-:Y:S01]  /*caf0*/  LOP3.LUT R6, R2, R6, RZ, 0x3c, !PT ;  /* 0x0000000602067212 */ /* 0x004fe200078e3cff */
[----:B------:R-:W-:Y:S06]  /*cb00*/  @!P2 BRA `(.L_x_274) ;  /* 0x000000080040a947 */ /* 0x000fec0003800000 */
[----:B------:R-:W-:Y:S01]  /*cb10*/  LOP3.LUT P2, RZ, R18, 0x1, RZ, 0xc0, !PT ;  /* 0x0000000112ff7812 */ /* 0x000fe2000784c0ff */
[----:B------:R-:W-:-:S12]  /*cb20*/  VIADD R8, R0, 0xffffffff ;  /* 0xffffffff00087836 */ /* 0x000fd80000000000 */
[----:B------:R-:W-:Y:S05]  /*cb30*/  @!P2 BRA `(.L_x_275) ;  /* 0x000000000050a947 */ /* 0x000fea0003800000 */
[----:B------:R-:W2:Y:S01]  /*cb40*/  LDL R10, [R1+0xc] ;  /* 0x00000c00010a7983 */ /* 0x000ea20000100800 */
[----:B------:R-:W0:Y:S01]  /*cb50*/  LDC R4, c[0x0][0x43c] ;  /* 0x00010f00ff047b82 */ /* 0x000e220000000800 */
[----:B------:R-:W-:Y:S02]  /*cb60*/  ULDC.64 UR4, c[0x0][0x428] ;  /* 0x00010a0000047ab9 */ /* 0x000fe40000000a00 */
[----:B------:R-:W3:Y:S01]  /*cb70*/  LDL R9, [R1] ;  /* 0x0000000001097983 */ /* 0x000ee20000100800 */
[----:B0-----:R-:W-:-:S13]  /*cb80*/  ISETP.NE.AND P0, PT, R4, 0x1, PT ;  /* 0x000000010400780c */ /* 0x001fda0003f05270 */
        /* <DEDUP_REMOVED lines=15> */
.L_x_275:
        /* <DEDUP_REMOVED lines=8> */
.L_x_353:
[----:B------:R-:W-:Y:S05]  /*cd00*/  BSYNC B2 ;  /* 0x0000000000027941 */ /* 0x000fea0003800000 */
.L_x_276:
        /* <DEDUP_REMOVED lines=9> */
.L_x_279:
[----:B------:R-:W-:Y:S05]  /*cda0*/  BSYNC B2 ;  /* 0x0000000000027941 */ /* 0x000fea0003800000 */
.L_x_278:
[----:B------:R-:W-:Y:S01]  /*cdb0*/  IMAD.MOV.U32 R10, RZ, RZ, RZ ;  /* 0x000000ffff0a7224 */ /* 0x000fe200078e00ff */
[----:B------:R-:W-:Y:S01]  /*cdc0*/  UIADD3 UR4, UP0, UR40, 0x370, URZ ;  /* 0x0000037028047890 */ /* 0x000fe2000ff1e03f */
[----:B------:R-:W-:Y:S01]  /*cdd0*/  IMAD.U32 R9, RZ, RZ, UR37 ;  /* 0x00000025ff097e24 */ /* 0x000fe2000f8e00ff */
        /* <DEDUP_REMOVED lines=9> */
.L_x_280:
        /* <DEDUP_REMOVED lines=13> */
.L_x_354:
[----:B------:R-:W-:Y:S05]  /*cf40*/  BSYNC B2 ;  /* 0x0000000000027941 */ /* 0x000fea0003800000 */
.L_x_281:
        /* <DEDUP_REMOVED lines=11> */
.L_x_284:
[----:B------:R-:W-:Y:S05]  /*d000*/  BSYNC B2 ;  /* 0x0000000000027941 */ /* 0x000fea0003800000 */
.L_x_283:
        /* <DEDUP_REMOVED lines=9> */
.L_x_285:
        /* <DEDUP_REMOVED lines=15> */
.L_x_286:
        /* <DEDUP_REMOVED lines=15> */
.L_x_287:
        /* <DEDUP_REMOVED lines=15> */
.L_x_288:
        /* <DEDUP_REMOVED lines=10> */
.L_x_274:
[----:B------:R-:W-:Y:S05]  /*d410*/  BSYNC B1 ;  /* 0x0000000000017941 */ /* 0x000fea0003800000 */
.L_x_273:
[----:B------:R-:W-:Y:S01]  /*d420*/  VIADD R7, R7, 0x1 ;  /* 0x0000000107077836 */ /* 0x000fe20000000000 */
[C---:B------:R-:W-:Y:S01]  /*d430*/  ISETP.GT.AND P1, PT, R0.reuse, 0x1, PT ;  /* 0x000000010000780c */ /* 0x040fe20003f24270 */
[----:B------:R-:W-:-:S03]  /*d440*/  VIADD R0, R0, 0xfffffffe ;  /* 0xfffffffe00007836 */ /* 0x000fc60000000000 */
[----:B------:R-:W-:-:S04]  /*d450*/  ISETP.NE.AND P0, PT, R7, 0x2, PT ;  /* 0x000000020700780c */ /* 0x000fc80003f05270 */
[----:B------:R-:W-:Y:S02]  /*d460*/  SEL R2, RZ, 0x1, P0 ;  /* 0x00000001ff027807 */ /* 0x000fe40000000000 */
[----:B------:R-:W-:Y:S02]  /*d470*/  SEL R19, R7, RZ, P0 ;  /* 0x000000ff07137207 */ /* 0x000fe40000000000 */
[----:B------:R-:W-:-:S05]  /*d480*/  LOP3.LUT R2, R6, R2, RZ, 0x3c, !PT ;  /* 0x0000000206027212 */ /* 0x000fca00078e3cff */
[----:B------:R2:W-:Y:S01]  /*d490*/  STL [R1+0x8], R2 ;  /* 0x0000080201007387 */ /* 0x0005e20000100800 */
[----:B------:R-:W-:Y:S05]  /*d4a0*/  @P1 BRA `(.L_x_289) ;  /* 0xffffffec00201947 */ /* 0x000fea000383ffff */
.L_x_256:
[----:B------:R-:W-:Y:S05]  /*d4b0*/  BSYNC B0 ;  /* 0x0000000000007941 */ /* 0x000fea0003800000 */
.L_x_238:
        /* <DEDUP_REMOVED lines=10> */
.L_x_210:
[----:B0-----:R-:W0:Y:S01]  /*d560*/  S2R R3, SR_CgaCtaId ;  /* 0x0000000000037919 */ /* 0x001e220000008800 */
[----:B------:R-:W-:Y:S01]  /*d570*/  MOV R0, 0x400 ;  /* 0x0000040000007802 */ /* 0x000fe20000000f00 */
[----:B------:R-:W-:Y:S03]  /*d580*/  BSSY B0, `(.L_x_291) ;  /* 0x0000005000007945 */ /* 0x000fe60003800000 */
[----:B0-----:R-:W-:Y:S02]  /*d590*/  LEA R0, R3, R0, 0x18 ;  /* 0x0000000003007211 */ /* 0x001fe400078ec0ff */
[----:B------:R-:W-:-:S04]  /*d5a0*/  SHF.L.U32 R3, R2, 0x1f, RZ ;  /* 0x0000001f02037819 */ /* 0x000fc800000006ff */
[----:B------:R-:W0:Y:S02]  /*d5b0*/  SYNCS.PHASECHK.TRANS64.TRYWAIT P0, [R0+URZ+0x32420], R3 ;  /* 0x03242003000075a7 */ /* 0x000e24000800017f */
[----:B0-----:R-:W-:Y:S05]  /*d5c0*/  @!P0 BRA `(.L_x_292) ;  /* 0x0000002000988947 */ /* 0x001fea0003800000 */
.L_x_355:
[----:B------:R-:W-:Y:S05]  /*d5d0*/  BSYNC B0 ;  /* 0x0000000000007941 */ /* 0x000fea0003800000 */
.L_x_291:
[----:B------:R-:W-:-:S03]  /*d5e0*/  UMOV UR4, 0xffffffff ;  /* 0xffffffff00047882 */ /* 0x000fc60000000000 */
[----:B------:R-:W-:Y:S05]  /*d5f0*/  BRA.DIV UR4, `(.L_x_293) ;  /* 0x0000002204a07947 */ /* 0x000fea000b800000 */
[----:B------:R-:W2:Y:S02]  /*d600*/  S2R R2, SR_TID.X ;  /* 0x0000000000027919 */ /* 0x000ea40000002100 */
[----:B--2---:R-:W-:-:S04]  /*d610*/  SHF.R.U32.HI R2, RZ, 0x5, R2 ;  /* 0x00000005ff027819 */ /* 0x004fc80000011602 */
[----:B------:R-:W-:-:S05]  /*d620*/  LOP3.LUT R2, R2, 0x3, RZ, 0xc0, !PT ;  /* 0x0000000302027812 */ /* 0x000fca00078ec0ff */
[----:B------:R2:W3:Y:S02]  /*d630*/  SHFL.IDX PT, R14, R2, RZ, 0x1f ;  /* 0x00001fff020e7589 */ /* 0x0004e400000e0000 */
.L_x_358:
[----:B---3--:R-:W-:Y:S01]  /*d640*/  ISETP.NE.AND P0, PT, R14, RZ, PT ;  /* 0x000000ff0e00720c */ /* 0x008fe20003f05270 */
[----:B------:R-:W-:-:S12]  /*d650*/  BSSY B0, `(.L_x_294) ;  /* 0x0000025000007945 */ /* 0x000fd80003800000 */
[----:B------:R-:W-:Y:S05]  /*d660*/  @P0 BRA `(.L_x_295) ;  /* 0x00000000008c0947 */ /* 0x000fea0003800000 */
[----:B------:R-:W-:-:S03]  /*d670*/  UMOV UR4, 0xffffffff ;  /* 0xffffffff00047882 */ /* 0x000fc60000000000 */
[----:B------:R-:W-:Y:S05]  /*d680*/  BRA.DIV UR4, `(.L_x_296) ;  /* 0x0000002204b07947 */ /* 0x000fea000b800000 */
[----:B------:R-:W-:-:S13]  /*d690*/  ELECT P6, URZ, PT ;  /* 0x00000000003f782f */ /* 0x000fda00038c0000 */
.L_x_361:
[----:B------:R-:W-:Y:S05]  /*d6a0*/  @!P6 BRA `(.L_x_295) ;  /* 0x00000000007ce947 */ /* 0x000fea0003800000 */
[----:B------:R-:W-:-:S06]  /*d6b0*/  ULOP3.LUT UR4, UR36, 0x2, URZ, 0xfc, !UPT ;  /* 0x0000000224047892 */ /* 0x000fcc000f8efc3f */
[----:B--2---:R-:W-:-:S05]  /*d6c0*/  IMAD.U32 R2, RZ, RZ, UR4 ;  /* 0x00000004ff027e24 */ /* 0x004fca000f8e00ff */
[----:B------:R-:W-:-:S13]  /*d6d0*/  ISETP.NE.AND P2, PT, R2, 0x3, PT ;  /* 0x000000030200780c */ /* 0x000fda0003f45270 */
[----:B------:R-:W-:Y:S05]  /*d6e0*/  @!P2 BRA `(.L_x_297) ;  /* 0x000000000004a947 */ /* 0x000fea0003800000 */
[----:B------:R-:W-:Y:S01]  /*d6f0*/  BPT.TRAP 0x1 ;  /* 0x000000040000795c */ /* 0x000fe20000300000 */
.L_x_297:
[----:B------:R-:W1:Y:S01]  /*d700*/  LDL.LU R7, [R1+0x8] ;  /* 0x0000080001077983 */ /* 0x000e620000300800 */
[----:B------:R-:W-:Y:S02]  /*d710*/  VIADD R2, R0, 0x32440 ;  /* 0x0003244000027836 */ /* 0x000fe40000000000 */
[C---:B0-----:R-:W-:Y:S02]  /*d720*/  VIADD R3, R19.reuse, 0x1 ;  /* 0x0000000113037836 */ /* 0x041fe40000000000 */
[----:B------:R-:W-:-:S03]  /*d730*/  IMAD R6, R19, 0x8, R2 ;  /* 0x0000000813067824 */ /* 0x000fc600078e0202 */
[----:B------:R-:W-:-:S04]  /*d740*/  ISETP.NE.AND P1, PT, R3, 0x2, PT ;  /* 0x000000020300780c */ /* 0x000fc80003f25270 */
[----:B------:R-:W-:Y:S02]  /*d750*/  SEL R4, RZ, 0x1, P1 ;  /* 0x00000001ff047807 */ /* 0x000fe40000800000 */
[----:B------:R-:W-:Y:S02]  /*d760*/  SEL R3, R3, RZ, P1 ;  /* 0x000000ff03037207 */ /* 0x000fe40000800000 */
[C---:B-1----:R-:W-:Y:S02]  /*d770*/  SHF.L.U32 R5, R7.reuse, 0x1f, RZ ;  /* 0x0000001f07057819 */ /* 0x042fe400000006ff */
[----:B------:R-:W-:Y:S01]  /*d780*/  LOP3.LUT R4, R7, R4, RZ, 0x3c, !PT ;  /* 0x0000000407047212 */ /* 0x000fe200078e3cff */
[----:B------:R-:W-:Y:S01]  /*d790*/  IMAD R7, R3, 0x8, R2 ;  /* 0x0000000803077824 */ /* 0x000fe200078e0202 */
[----:B------:R-:W0:Y:S02]  /*d7a0*/  SYNCS.PHASECHK.TRANS64.TRYWAIT P0, [R6+URZ], R5 ;  /* 0x00000005060075a7 */ /* 0x000e24000800017f */
[----:B------:R-:W-:Y:S01]  /*d7b0*/  SHF.L.U32 R2, R4, 0x1f, RZ ;  /* 0x0000001f04027819 */ /* 0x000fe200000006ff */
[----:B0-----:R-:W-:Y:S06]  /*d7c0*/  @!P0 BRA `(.L_x_298) ;  /* 0x0000002000808947 */ /* 0x001fec0003800000 */
.L_x_362:
[----:B------:R-:W1:Y:S02]  /*d7d0*/  SYNCS.PHASECHK.TRANS64.TRYWAIT P0, [R7+URZ], R2 ;  /* 0x00000002070075a7 */ /* 0x000e64000800017f */
[----:B-1----:R-:W-:Y:S05]  /*d7e0*/  @!P0 BRA `(.L_x_299) ;  /* 0x00000020008c8947 */ /* 0x002fea0003800000 */
.L_x_363:
[----:B------:R-:W-:Y:S05]  /*d7f0*/  @!P2 BRA `(.L_x_300) ;  /* 0x000000000004a947 */ /* 0x000fea0003800000 */
[----:B------:R-:W-:Y:S01]  /*d800*/  BPT.TRAP 0x1 ;  /* 0x000000040000795c */ /* 0x000fe20000300000 */
.L_x_300:
[----:B------:R-:W-:-:S04]  /*d810*/  VIADD R0, R0, 0x32460 ;  /* 0x0003246000007836 */ /* 0x000fc80000000000 */
[----:B------:R-:W-:-:S04]  /*d820*/  IMAD R4, R19, 0x8, R0 ;  /* 0x0000000813047824 */ /* 0x000fc800078e0200 */
[----:B------:R-:W2:Y:S02]  /*d830*/  SYNCS.PHASECHK.TRANS64.TRYWAIT P0, [R4+URZ], R5 ;  /* 0x00000005040075a7 */ /* 0x000ea4000800017f */
[----:B--2---:R-:W-:Y:S05]  /*d840*/  @!P0 BRA `(.L_x_301) ;  /* 0x0000002000888947 */ /* 0x004fea0003800000 */
.L_x_364:
[----:B------:R-:W-:-:S07]  /*d850*/  IMAD R3, R3, 0x8, R0 ;  /* 0x0000000803037824 */ /* 0x000fce00078e0200 */
.L_x_302:
[----:B---3--:R3:W4:Y:S02]  /*d860*/  SYNCS.PHASECHK.TRANS64.TRYWAIT P0, [R3+URZ], R2 ;  /* 0x00000002030075a7 */ /* 0x008724000800017f */
[----:B----4-:R-:W-:Y:S05]  /*d870*/  @!P0 NANOSLEEP.SYNCS 0x989680 ;  /* 0x009896800000895d */ /* 0x010fea0003900000 */
[----:B------:R-:W4:Y:S02]  /*d880*/  @!P0 SYNCS.PHASECHK.TRANS64 P0, [R3+URZ], R2 ;  /* 0x00000002030085a7 */ /* 0x000f24000800007f */
[----:B----4-:R-:W-:Y:S05]  /*d890*/  @!P0 BRA `(.L_x_302) ;  /* 0xfffffffc00f08947 */ /* 0x010fea000383ffff */
.L_x_295:
[----:B------:R-:W-:Y:S05]  /*d8a0*/  BSYNC B0 ;  /* 0x0000000000007941 */ /* 0x000fea0003800000 */
.L_x_294:
[----:B------:R-:W-:Y:S05]  /*d8b0*/  EXIT ;  /* 0x000000000000794d */ /* 0x000fea0003800000 */
.L_x_181:
[----:B0-----:R-:W-:-:S04]  /*d8c0*/  IMAD.U32 R3, RZ, RZ, UR50 ;  /* 0x00000032ff037e24 */ /* 0x001fc8000f8e00ff */
[----:B------:R0:W1:Y:S03]  /*d8d0*/  SYNCS.PHASECHK.TRANS64.TRYWAIT P0, [R3+URZ+0x32400], R0 ;  /* 0x03240000030075a7 */ /* 0x000066000800017f */
[----:B-1----:R-:W-:Y:S05]  /*d8e0*/  @!P0 NANOSLEEP.SYNCS 0x989680 ;  /* 0x009896800000895d */ /* 0x002fea0003900000 */
[----:B------:R-:W1:Y:S02]  /*d8f0*/  @!P0 SYNCS.PHASECHK.TRANS64 P0, [R3+URZ+0x32400], R0 ;  /* 0x03240000030085a7 */ /* 0x000e64000800007f */
[----:B-1----:R-:W-:Y:S05]  /*d900*/  @!P0 BRA `(.L_x_181) ;  /* 0xfffffffc00ec8947 */ /* 0x002fea000383ffff */
[----:B------:R-:W-:Y:S05]  /*d910*/  BRA `(.L_x_303) ;  /* 0xffffff38002c7947 */ /* 0x000fea000383ffff */
.L_x_185:
[----:B-1----:R-:W-:-:S04]  /*d920*/  IMAD.U32 R4, RZ, RZ, UR26 ;  /* 0x0000001aff047e24 */ /* 0x002fc8000f8e00ff */
[----:B------:R1:W2:Y:S03]  /*d930*/  SYNCS.PHASECHK.TRANS64.TRYWAIT P1, [R4+URZ+0x32430], R3 ;  /* 0x03243003040075a7 */ /* 0x0002a6000802017f */
[----:B--2---:R-:W-:Y:S05]  /*d940*/  @!P1 NANOSLEEP.SYNCS 0x989680 ;  /* 0x009896800000995d */ /* 0x004fea0003900000 */
[----:B------:R-:W2:Y:S02]  /*d950*/  @!P1 SYNCS.PHASECHK.TRANS64 P1, [R4+URZ+0x32430], R3 ;  /* 0x03243003040095a7 */ /* 0x000ea4000802007f */
[----:B--2---:R-:W-:Y:S05]  /*d960*/  @!P1 BRA `(.L_x_185) ;  /* 0xfffffffc00ec9947 */ /* 0x004fea000383ffff */
[----:B------:R-:W-:Y:S05]  /*d970*/  BRA `(.L_x_184) ;  /* 0xffffff3800507947 */ /* 0x000fea000383ffff */
.L_x_186:
[----:B--2---:R-:W-:-:S04]  /*d980*/  IMAD.U32 R5, RZ, RZ, UR50 ;  /* 0x00000032ff057e24 */ /* 0x004fc8000f8e00ff */
[----:B------:R2:W3:Y:S03]  /*d990*/  SYNCS.PHASECHK.TRANS64.TRYWAIT P1, [R5+URZ+0x32410], R0 ;  /* 0x03241000050075a7 */ /* 0x0004e6000802017f */
[----:B---3--:R-:W-:Y:S05]  /*d9a0*/  @!P1 NANOSLEEP.SYNCS 0x989680 ;  /* 0x009896800000995d */ /* 0x008fea0003900000 */
[----:B------:R-:W3:Y:S02]  /*d9b0*/  @!P1 SYNCS.PHASECHK.TRANS64 P1, [R5+URZ+0x32410], R0 ;  /* 0x03241000050095a7 */ /* 0x000ee4000802007f */
[----:B---3--:R-:W-:Y:S05]  /*d9c0*/  @!P1 BRA `(.L_x_186) ;  /* 0xfffffffc00ec9947 */ /* 0x008fea000383ffff */
[----:B------:R-:W-:Y:S05]  /*d9d0*/  BRA `(.L_x_304) ;  /* 0xffffff3800d07947 */ /* 0x000fea000383ffff */
.L_x_190:
[----:B--2---:R-:W-:-:S04]  /*d9e0*/  IMAD.U32 R0, RZ, RZ, UR26 ;  /* 0x0000001aff007e24 */ /* 0x004fc8000f8e00ff */
[----:B------:R2:W4:Y:S03]  /*d9f0*/  SYNCS.PHASECHK.TRANS64.TRYWAIT P1, [R0+URZ+0x32450], R3 ;  /* 0x03245003000075a7 */ /* 0x000526000802017f */
[----:B----4-:R-:W-:Y:S05]  /*da00*/  @!P1 NANOSLEEP.SYNCS 0x989680 ;  /* 0x009896800000995d */ /* 0x010fea0003900000 */
[----:B------:R-:W4:Y:S02]  /*da10*/  @!P1 SYNCS.PHASECHK.TRANS64 P1, [R0+URZ+0x32450], R3 ;  /* 0x03245003000095a7 */ /* 0x000f24000802007f */
[----:B----4-:R-:W-:Y:S05]  /*da20*/  @!P1 BRA `(.L_x_190) ;  /* 0xfffffffc00ec9947 */ /* 0x010fea000383ffff */
[----:B------:R-:W-:Y:S05]  /*da30*/  BRA `(.L_x_189) ;  /* 0xffffff3800d87947 */ /* 0x000fea000383ffff */
.L_x_195:
[----:B--2---:R-:W-:-:S04]  /*da40*/  IMAD.U32 R4, RZ, RZ, UR29 ;  /* 0x0000001dff047e24 */ /* 0x004fc8000f8e00ff */
[----:B------:R2:W3:Y:S03]  /*da50*/  SYNCS.PHASECHK.TRANS64.TRYWAIT P3, [R4+URZ+0x32430], R3 ;  /* 0x03243003040075a7 */ /* 0x0004e6000806017f */
[----:B---3--:R-:W-:Y:S05]  /*da60*/  @!P3 NANOSLEEP.SYNCS 0x989680 ;  /* 0x009896800000b95d */ /* 0x008fea0003900000 */
[----:B------:R-:W3:Y:S02]  /*da70*/  @!P3 SYNCS.PHASECHK.TRANS64 P3, [R4+URZ+0x32430], R3 ;  /* 0x032430030400b5a7 */ /* 0x000ee4000806007f */
[----:B---3--:R-:W-:Y:S05]  /*da80*/  @!P3 BRA `(.L_x_195) ;  /* 0xfffffffc00ecb947 */ /* 0x008fea000383ffff */
[----:B------:R-:W-:Y:S05]  /*da90*/  BRA `(.L_x_194) ;  /* 0xffffff60000c7947 */ /* 0x000fea000383ffff */
.L_x_199:
[----:B--2---:R-:W-:-:S04]  /*daa0*/  IMAD.U32 R4, RZ, RZ, UR29 ;  /* 0x0000001dff047e24 */ /* 0x004fc8000f8e00ff */
[----:B------:R2:W4:Y:S03]  /*dab0*/  SYNCS.PHASECHK.TRANS64.TRYWAIT P3, [R4+URZ+0x32450], R3 ;  /* 0x03245003040075a7 */ /* 0x000526000806017f */
[----:B----4-:R-:W-:Y:S05]  /*dac0*/  @!P3 NANOSLEEP.SYNCS 0x989680 ;  /* 0x009896800000b95d */ /* 0x010fea0003900000 */
[----:B------:R-:W4:Y:S02]  /*dad0*/  @!P3 SYNCS.PHASECHK.TRANS64 P3, [R4+URZ+0x32450], R3 ;  /* 0x032450030400b5a7 */ /* 0x000f24000806007f */
[----:B----4-:R-:W-:Y:S05]  /*dae0*/  @!P3 BRA `(.L_x_199) ;  /* 0xfffffffc00ecb947 */ /* 0x010fea000383ffff */
[----:B------:R-:W-:Y:S05]  /*daf0*/  BRA `(.L_x_198) ;  /* 0xffffff6000647947 */ /* 0x000fea000383ffff */
.L_x_214:
        /* <DEDUP_REMOVED lines=11> */
.L_x_306:
[----:B------:R-:W-:Y:S05]  /*dbb0*/  BSYNC B0 ;  /* 0x0000000000007941 */ /* 0x000fea0003800000 */
.L_x_305:
[----:B------:R-:W-:Y:S05]  /*dbc0*/  BRA `(.L_x_307) ;  /* 0xffffffb800347947 */ /* 0x000fea000383ffff */
.L_x_216:
[----:B------:R-:W-:Y:S01]  /*dbd0*/  BSSY B0, `(.L_x_308) ;  /* 0x0000006000007945 */ /* 0x000fe20003800000 */
[----:B------:R-:W-:-:S07]  /*dbe0*/  IMAD.MOV.U32 R15, RZ, RZ, -0x1 ;  /* 0xffffffffff0f7424 */ /* 0x000fce00078e00ff */
[----:B012---:R-:W-:Y:S05]  /*dbf0*/  WARPSYNC.COLLECTIVE R15, `(.L_x_309) ;  /* 0x000000000f0c7348 */ /* 0x007fea0003c00000 */
[----:B------:R-:W-:Y:S02]  /*dc00*/  ELECT P6, UR62, PT ;  /* 0x00000000003e782f */ /* 0x000fe400038c0000 */
[----:B------:R-:W-:Y:S01]  /*dc10*/  MOV R14, UR62 ;  /* 0x0000003e000e7c02 */ /* 0x000fe20008000f00 */
[----:B012---:R-:W-:Y:S10]  /*dc20*/  ENDCOLLECTIVE ;  /* 0x000000000000791b */ /* 0x007ff40003800000 */
.L_x_309:
[----:B------:R-:W-:Y:S05]  /*dc30*/  BSYNC B0 ;  /* 0x0000000000007941 */ /* 0x000fea0003800000 */
.L_x_308:
[----:B------:R-:W-:Y:S05]  /*dc40*/  BRA `(.L_x_310) ;  /* 0xffffffb800347947 */ /* 0x000fea000383ffff */
.L_x_218:
[----:B--2---:R2:W4:Y:S02]  /*dc50*/  SYNCS.PHASECHK.TRANS64.TRYWAIT P0, [R0+URZ+0x32440], R2 ;  /* 0x03244002000075a7 */ /* 0x004524000800017f */
[----:B----4-:R-:W-:Y:S05]  /*dc60*/  @!P0 NANOSLEEP.SYNCS 0x989680 ;  /* 0x009896800000895d */ /* 0x010fea0003900000 */
[----:B------:R-:W4:Y:S02]  /*dc70*/  @!P0 SYNCS.PHASECHK.TRANS64 P0, [R0+URZ+0x32440], R2 ;  /* 0x03244002000085a7 */ /* 0x000f24000800007f */
[----:B----4-:R-:W-:Y:S05]  /*dc80*/  @!P0 BRA `(.L_x_218) ;  /* 0xfffffffc00f08947 */ /* 0x010fea000383ffff */
[----:B------:R-:W-:Y:S05]  /*dc90*/  BRA `(.L_x_311) ;  /* 0xffffffb800907947 */ /* 0x000fea000383ffff */
.L_x_221:
[----:B------:R-:W-:Y:S01]  /*dca0*/  IMAD.MOV.U32 R13, RZ, RZ, R2 ;  /* 0x000000ffff0d7224 */ /* 0x000fe200078e0002 */
[----:B------:R-:W0:Y:S01]  /*dcb0*/  S2R R5, SR_TID.X ;  /* 0x0000000000057919 */ /* 0x000e220000002100 */
[----:B------:R-:W-:Y:S02]  /*dcc0*/  IMAD.MOV.U32 R12, RZ, RZ, RZ ;  /* 0x000000ffff0c7224 */ /* 0x000fe400078e00ff */
[----:B------:R-:W-:Y:S01]  /*dcd0*/  IMAD.MOV.U32 R11, RZ, RZ, 0x181f ;  /* 0x0000181fff0b7424 */ /* 0x000fe200078e00ff */
[----:B------:R1:W-:Y:S01]  /*dce0*/  STL [R1+0x60], R9 ;  /* 0x0000600901007387 */ /* 0x0003e20000100800 */
[----:B------:R-:W-:-:S07]  /*dcf0*/  IMAD.MOV.U32 R15, RZ, RZ, -0x1 ;  /* 0xffffffffff0f7424 */ /* 0x000fce00078e00ff */
[----:B01---5:R-:W-:Y:S05]  /*dd00*/  WARPSYNC.COLLECTIVE R15, `(.L_x_312) ;  /* 0x000000000f087348 */ /* 0x023fea0003c00000 */
[----:B------:R2:W3:Y:S02]  /*dd10*/  SHFL.IDX P6, R14, R13, R12, R11 ;  /* 0x0000000c0d0e7389 */ /* 0x0004e400000c000b */
[----:B0123-5:R-:W-:Y:S01]  /*dd20*/  ENDCOLLECTIVE ;  /* 0x000000000000791b */ /* 0x02ffe20003800000 */
.L_x_312:
[----:B------:R-:W-:Y:S01]  /*dd30*/  IMAD.MOV.U32 R13, RZ, RZ, R0 ;  /* 0x000000ffff0d7224 */ /* 0x000fe200078e0000 */
[----:B------:R-:W-:Y:S01]  /*dd40*/  LOP3.LUT R5, R5, 0x7f, RZ, 0xc0, !PT ;  /* 0x0000007f05057812 */ /* 0x000fe200078ec0ff */
[----:B------:R-:W-:-:S07]  /*dd50*/  IMAD.MOV.U32 R7, RZ, RZ, R14 ;  /* 0x000000ffff077224 */ /* 0x000fce00078e000e */
[----:B------:R-:W-:Y:S05]  /*dd60*/  WARPSYNC.COLLECTIVE R15, `(.L_x_313) ;  /* 0x000000000f087348 */ /* 0x000fea0003c00000 */
[----:B------:R0:W1:Y:S02]  /*dd70*/  SHFL.IDX P6, R14, R13, R12, R11 ;  /* 0x0000000c0d0e7389 */ /* 0x00006400000c000b */
[----:B01----:R-:W-:Y:S01]  /*dd80*/  ENDCOLLECTIVE ;  /* 0x000000000000791b */ /* 0x003fe20003800000 */
.L_x_313:
[----:B------:R-:W-:Y:S01]  /*dd90*/  ULDC UR4, c[0x0][0x288] ;  /* 0x0000a20000047ab9 */ /* 0x000fe20000000800 */
[----:B------:R-:W-:Y:S01]  /*dda0*/  SHF.R.U32.HI R9, RZ, 0x3, R5 ;  /* 0x00000003ff097819 */ /* 0x000fe20000011605 */
[----:B------:R-:W-:-:S04]  /*ddb0*/  IMAD R3, R6, UR4, RZ ;  /* 0x0000000406037c24 */ /* 0x000fc8000f8e02ff */
[----:B------:R-:W-:-:S05]  /*ddc0*/  IMAD.IADD R9, R9, 0x1, R4 ;  /* 0x0000000109097824 */ /* 0x000fca00078e0204 */
[----:B------:R-:W-:Y:S01]  /*ddd0*/  ISETP.GE.AND P1, PT, R9, R3, PT ;  /* 0x000000030900720c */ /* 0x000fe20003f26270 */
[----:B------:R0:W-:Y:S01]  /*dde0*/  STL [R1+0x10], R9 ;  /* 0x0000100901007387 */ /* 0x0001e20000100800 */
[----:B------:R-:W-:Y:S02]  /*ddf0*/  IMAD.MOV.U32 R13, RZ, RZ, R2 ;  /* 0x000000ffff0d7224 */ /* 0x000fe400078e0002 */
[----:B------:R-:W-:Y:S02]  /*de00*/  IMAD.MOV.U32 R12, RZ, RZ, 0x1 ;  /* 0x00000001ff0c7424 */ /* 0x000fe400078e00ff */
[----:B------:R-:W-:-:S07]  /*de10*/  IMAD.MOV.U32 R5, RZ, RZ, R14 ;  /* 0x000000ffff057224 */ /* 0x000fce00078e000e */
[----:B0-----:R-:W-:Y:S05]  /*de20*/  WARPSYNC.COLLECTIVE R15, `(.L_x_314) ;  /* 0x000000000f087348 */ /* 0x001fea0003c00000 */
[----:B------:R1:W2:Y:S02]  /*de30*/  SHFL.IDX P6, R14, R13, R12, R11 ;  /* 0x0000000c0d0e7389 */ /* 0x0002a400000c000b */
[----:B012---:R-:W-:Y:S01]  /*de40*/  ENDCOLLECTIVE ;  /* 0x000000000000791b */ /* 0x007fe20003800000 */
.L_x_314:
[----:B------:R-:W-:-:S05]  /*de50*/  @!P1 LEA R5, P3, R8, R5, 0x1 ;  /* 0x0000000508059211 */ /* 0x000fca00078608ff */
[----:B------:R-:W-:Y:S02]  /*de60*/  @!P1 IMAD.X R4, RZ, RZ, R7, P3 ;  /* 0x000000ffff049224 */ /* 0x000fe400018e0607 */
[----:B------:R-:W0:Y:S03]  /*de70*/  S2R R7, SR_TID.X ;  /* 0x0000000000077919 */ /* 0x000e260000002100 */
[----:B------:R-:W-:Y:S01]  /*de80*/  @!P1 LOP3.LUT R5, R5, R4, RZ, 0x3c, !PT ;  /* 0x0000000405059212 */ /* 0x000fe200078e3cff */
[----:B------:R-:W-:-:S03]  /*de90*/  IMAD.MOV.U32 R13, RZ, RZ, R0 ;  /* 0x000000ffff0d7224 */ /* 0x000fc600078e0000 */
[----:B------:R-:W-:-:S04]  /*dea0*/  @!P1 LOP3.LUT R4, R5, R4, RZ, 0x3c, !PT ;  /* 0x0000000405049212 */ /* 0x000fc800078e3cff */
[----:B------:R-:W-:Y:S01]  /*deb0*/  @!P1 LOP3.LUT R5, R5, R4, RZ, 0x3c, !PT ;  /* 0x0000000405059212 */ /* 0x000fe200078e3cff */
[----:B------:R-:W-:-:S07]  /*dec0*/  IMAD.MOV.U32 R8, RZ, RZ, R14 ;  /* 0x000000ffff087224 */ /* 0x000fce00078e000e */
[----:B0-----:R-:W-:Y:S05]  /*ded0*/  WARPSYNC.COLLECTIVE R15, `(.L_x_315) ;  /* 0x000000000f087348 */ /* 0x001fea0003c00000 */
[----:B------:R1:W2:Y:S02]  /*dee0*/  SHFL.IDX P6, R14, R13, R12, R11 ;  /* 0x0000000c0d0e7389 */ /* 0x0002a400000c000b */
[----:B012---:R-:W-:Y:S01]  /*def0*/  ENDCOLLECTIVE ;  /* 0x000000000000791b */ /* 0x007fe20003800000 */
.L_x_315:
[----:B------:R-:W-:Y:S01]  /*df00*/  @!PT LDS RZ, [RZ] ;  /* 0x00000000fffff984 */ /* 0x000fe20000000800 */
[----:B------:R-:W-:Y:S01]  /*df10*/  @!PT LDS RZ, [RZ] ;  /* 0x00000000fffff984 */ /* 0x000fe20000000800 */
[----:B------:R-:W-:Y:S01]  /*df20*/  @!PT LDS RZ, [RZ] ;  /* 0x00000000fffff984 */ /* 0x000fe20000000800 */
[----:B------:R0:W-:Y:S01]  /*df30*/  @!P1 LDGSTS.E.BYPASS.LTC128B.128 [R10+0x18400], desc[UR46][R4.64], !P0 ;  /* 0x18400000040a9fae */ /* 0x0001e2000c101d6e */
[----:B------:R-:W-:Y:S02]  /*df40*/  IMAD.MOV.U32 R13, RZ, RZ, R2 ;  /* 0x000000ffff0d7224 */ /* 0x000fe400078e0002 */
[----:B------:R-:W-:Y:S02]  /*df50*/  IMAD.MOV.U32 R12, RZ, RZ, 0x2 ;  /* 0x00000002ff0c7424 */ /* 0x000fe400078e00ff */
[----:B0-----:R-:W-:Y:S02]  /*df60*/  VIADD R5, R9, 0x10 ;  /* 0x0000001009057836 */ /* 0x001fe40000000000 */
[----:B------:R-:W-:-:S03]  /*df70*/  IMAD.SHL.U32 R7, R7, 0x8, RZ ;  /* 0x0000000807077824 */ /* 0x000fc600078e00ff */
[----:B------:R-:W-:Y:S01]  /*df80*/  ISETP.GE.AND P2, PT, R5, R3, PT ;  /* 0x000000030500720c */ /* 0x000fe20003f46270 */
[----:B------:R-:W-:Y:S01]  /*df90*/  IMAD.MOV.U32 R6, RZ, RZ, R14 ;  /* 0x000000ffff067224 */ /* 0x000fe200078e000e */
[----:B------:R-:W-:-:S11]  /*dfa0*/  LOP3.LUT R7, R7, 0x38, RZ, 0xc0, !PT ;  /* 0x0000003807077812 */ /* 0x000fd600078ec0ff */
[----:B------:R-:W-:Y:S05]  /*dfb0*/  WARPSYNC.COLLECTIVE R15, `(.L_x_316) ;  /* 0x000000000f087348 */ /* 0x000fea0003c00000 */
[----:B------:R0:W1:Y:S02]  /*dfc0*/  SHFL.IDX P6, R14, R13, R12, R11 ;  /* 0x0000000c0d0e7389 */ /* 0x00006400000c000b */
[----:B01----:R-:W-:Y:S01]  /*dfd0*/  ENDCOLLECTIVE ;  /* 0x000000000000791b */ /* 0x003fe20003800000 */
.L_x_316:
[----:B------:R0:W-:Y:S01]  /*dfe0*/  STL [R1+0x28], R5 ;  /* 0x0000280501007387 */ /* 0x0001e20000100800 */
[----:B------:R-:W-:Y:S01]  /*dff0*/  IMAD.MOV.U32 R13, RZ, RZ, R0 ;  /* 0x000000ffff0d7224 */ /* 0x000fe200078e0000 */
[----:B0-----:R-:W-:-:S05]  /*e000*/  @!P2 LEA R5, P1, R7, R6, 0x1 ;  /* 0x000000060705a211 */ /* 0x001fca00078208ff */
[----:B------:R-:W-:Y:S02]  /*e010*/  @!P2 IMAD.X R4, RZ, RZ, R8, P1 ;  /* 0x000000ffff04a224 */ /* 0x000fe400008e0608 */
[----:B------:R-:W-:Y:S02]  /*e020*/  VIADD R8, R9, 0x20 ;  /* 0x0000002009087836 */ /* 0x000fe40000000000 */
[----:B------:R-:W-:Y:S01]  /*e030*/  IMAD.MOV.U32 R6, RZ, RZ, R14 ;  /* 0x000000ffff067224 */ /* 0x000fe200078e000e */
[----:B------:R-:W-:-:S07]  /*e040*/  @!P2 LOP3.LUT R5, R5, R4, RZ, 0x3c, !PT ;  /* 0x000000040505a212 */ /* 0x000fce00078e3cff */
[----:B------:R-:W-:Y:S05]  /*e050*/  WARPSYNC.COLLECTIVE R15, `(.L_x_317) ;  /* 0x000000000f087348 */ /* 0x000fea0003c00000 */
[----:B------:R0:W1:Y:S02]  /*e060*/  SHFL.IDX P6, R14, R13, R12, R11 ;  /* 0x0000000c0d0e7389 */ /* 0x00006400000c000b */
[----:B01----:R-:W-:Y:S01]  /*e070*/  ENDCOLLECTIVE ;  /* 0x000000000000791b */ /* 0x003fe20003800000 */
.L_x_317:
[----:B------:R-:W-:Y:S02]  /*e080*/  ISETP.GE.AND P1, PT, R8, R3, PT ;  /* 0x000000030800720c */ /* 0x000fe40003f26270 */
[C---:B------:R-:W-:Y:S01]  /*e090*/  @!P2 LOP3.LUT R4, R5.reuse, R4, RZ, 0x3c, !PT ;  /* 0x000000040504a212 */ /* 0x040fe200078e3cff */
[----:B------:R0:W-:Y:S03]  /*e0a0*/  STL [R1+0x2c], R8 ;  /* 0x00002c0801007387 */ /* 0x0001e60000100800 */
[----:B------:R-:W-:-:S05]  /*e0b0*/  @!P2 LOP3.LUT R5, R5, R4, RZ, 0x3c, !PT ;  /* 0x000000040505a212 */ /* 0x000fca00078e3cff */
[----:B------:R-:W-:Y:S01]  /*e0c0*/  @!PT LDS RZ, [RZ] ;  /* 0x00000000fffff984 */ /* 0x000fe20000000800 */
[----:B------:R-:W-:Y:S01]  /*e0d0*/  @!PT LDS RZ, [RZ] ;  /* 0x00000000fffff984 */ /* 0x000fe20000000800 */
[----:B------:R-:W-:Y:S01]  /*e0e0*/  @!PT LDS RZ, [RZ] ;  /* 0x00000000fffff984 */ /* 0x000fe20000000800 */
[----:B------:R1:W-:Y:S01]  /*e0f0*/  @!P2 LDGSTS.E.BYPASS.LTC128B.128 [R10+0x18c00], desc[UR46][R4.64], !P0 ;  /* 0x18c00000040aafae */ /* 0x0003e2000c101d6e */
[----:B------:R-:W-:Y:S02]  /*e100*/  IMAD.MOV.U32 R13, RZ, RZ, R2 ;  /* 0x000000ffff0d7224 */ /* 0x000fe400078e0002 */
[----:B------:R-:W-:Y:S02]  /*e110*/  IMAD.MOV.U32 R12, RZ, RZ, 0x3 ;  /* 0x00000003ff0c7424 */ /* 0x000fe400078e00ff */
[----:B0-----:R-:W-:-:S05]  /*e120*/  VIADD R8, R9, 0x30 ;  /* 0x0000003009087836 */ /* 0x001fca0000000000 */
[----:B------:R0:W-:Y:S01]  /*e130*/  STL [R1+0x30], R8 ;  /* 0x0000300801007387 */ /* 0x0001e20000100800 */
[----:B-1----:R-:W-:-:S07]  /*e140*/  IMAD.MOV.U32 R4, RZ, RZ, R14 ;  /* 0x000000ffff047224 */ /* 0x002fce00078e000e */
[----:B0-----:R-:W-:Y:S05]  /*e150*/  WARPSYNC.COLLECTIVE R15, `(.L_x_318) ;  /* 0x000000000f087348 */ /* 0x001fea0003c00000 */
[----:B------:R1:W2:Y:S02]  /*e160*/  SHFL.IDX P6, R14, R13, R12, R11 ;  /* 0x0000000c0d0e7389 */ /* 0x0002a400000c000b */
[----:B012---:R-:W-:Y:S01]  /*e170*/  ENDCOLLECTIVE ;  /* 0x000000000000791b */ /* 0x007fe20003800000 */
.L_x_318:
[----:B------:R-:W-:-:S05]  /*e180*/  @!P1 LEA R5, P2, R7, R4, 0x1 ;  /* 0x0000000407059211 */ /* 0x000fca00078408ff */
[----:B------:R-:W-:-:S05]  /*e190*/  @!P1 IMAD.X R4, RZ, RZ, R6, P2 ;  /* 0x000000ffff049224 */ /* 0x000fca00010e0606 */
[----:B------:R-:W-:Y:S01]  /*e1a0*/  @!P1 LOP3.LUT R5, R5, R4, RZ, 0x3c, !PT ;  /* 0x0000000405059212 */ /* 0x000fe200078e3cff */
[----:B------:R-:W-:-:S03]  /*e1b0*/  IMAD.MOV.U32 R13, RZ, RZ, R0 ;  /* 0x000000ffff0d7224 */ /* 0x000fc600078e0000 */
[----:B------:R-:W-:-:S04]  /*e1c0*/  @!P1 LOP3.LUT R4, R5, R4, RZ, 0x3c, !PT ;  /* 0x0000000405049212 */ /* 0x000fc800078e3cff */
[----:B------:R-:W-:Y:S01]  /*e1d0*/  @!P1 LOP3.LUT R5, R5, R4, RZ, 0x3c, !PT ;  /* 0x0000000405059212 */ /* 0x000fe200078e3cff */
[----:B------:R-:W-:-:S04]  /*e1e0*/  IMAD.MOV.U32 R6, RZ, RZ, R14 ;  /* 0x000000ffff067224 */ /* 0x000fc800078e000e */
[----:B------:R-:W-:Y:S01]  /*e1f0*/  @!PT LDS RZ, [RZ] ;  /* 0x00000000fffff984 */ /* 0x000fe20000000800 */
[----:B------:R-:W-:Y:S01]  /*e200*/  @!PT LDS RZ, [RZ] ;  /* 0x00000000fffff984 */ /* 0x000fe20000000800 */
[----:B------:R-:W-:Y:S01]  /*e210*/  @!PT LDS RZ, [RZ] ;  /* 0x00000000fffff984 */ /* 0x000fe20000000800 */
[----:B------:R0:W-:Y:S01]  /*e220*/  @!P1 LDGSTS.E.BYPASS.LTC128B.128 [R10+0x19400], desc[UR46][R4.64], !P0 ;  /* 0x19400000040a9fae */ /* 0x0001e2000c101d6e */
[----:B------:R-:W-:Y:S01]  /*e230*/  ISETP.GE.AND P1, PT, R8, R3, PT ;  /* 0x000000030800720c */ /* 0x000fe20003f26270 */
[----:B------:R-:W-:-:S12]  /*e240*/  VIADD R8, R9, 0x40 ;  /* 0x0000004009087836 */ /* 0x000fd80000000000 */
[----:B0-----:R-:W-:Y:S05]  /*e250*/  WARPSYNC.COLLECTIVE R15, `(.L_x_319) ;  /* 0x000000000f087348 */ /* 0x001fea0003c00000 */
[----:B------:R1:W2:Y:S02]  /*e260*/  SHFL.IDX P6, R14, R13, R12, R11 ;  /* 0x0000000c0d0e7389 */ /* 0x0002a400000c000b */
[----:B012---:R-:W-:Y:S01]  /*e270*/  ENDCOLLECTIVE ;  /* 0x000000000000791b */ /* 0x007fe20003800000 */
.L_x_319:
[----:B------:R0:W-:Y:S01]  /*e280*/  STL [R1+0x34], R8 ;  /* 0x0000340801007387 */ /* 0x0001e20000100800 */
[----:B------:R-:W-:Y:S02]  /*e290*/  IMAD.MOV.U32 R13, RZ, RZ, R2 ;  /* 0x000000ffff0d7224 */ /* 0x000fe400078e0002 */
[----:B------:R-:W-:Y:S02]  /*e2a0*/  IMAD.MOV.U32 R12, RZ, RZ, 0x4 ;  /* 0x00000004ff0c7424 */ /* 0x000fe400078e00ff */
[----:B------:R-:W-:-:S07]  /*e2b0*/  IMAD.MOV.U32 R4, RZ, RZ, R14 ;  /* 0x000000ffff047224 */ /* 0x000fce00078e000e */
[----:B0-----:R-:W-:Y:S05]  /*e2c0*/  WARPSYNC.COLLECTIVE R15, `(.L_x_320) ;  /* 0x000000000f087348 */ /* 0x001fea0003c00000 */
[----:B------:R1:W2:Y:S02]  /*e2d0*/  SHFL.IDX P6, R14, R13, R12, R11 ;  /* 0x0000000c0d0e7389 */ /* 0x0002a400000c000b */
[----:B012---:R-:W-:Y:S01]  /*e2e0*/  ENDCOLLECTIVE ;  /* 0x000000000000791b */ /* 0x007fe20003800000 */
.L_x_320:
        /* <DEDUP_REMOVED lines=10> */
.L_x_321:
[----:B------:R-:W-:Y:S01]  /*e390*/  @!PT LDS RZ, [RZ] ;  /* 0x00000000fffff984 */ /* 0x000fe20000000800 */
[----:B------:R-:W-:Y:S01]  /*e3a0*/  @!PT LDS RZ, [RZ] ;  /* 0x00000000fffff984 */ /* 0x000fe20000000800 */
[----:B------:R-:W-:Y:S01]  /*e3b0*/  @!PT LDS RZ, [RZ] ;  /* 0x00000000fffff984 */ /* 0x000fe20000000800 */
[----:B------:R0:W-:Y:S01]  /*e3c0*/  @!P1 LDGSTS.E.BYPASS.LTC128B.128 [R10+0x19c00], desc[UR46][R4.64], !P0 ;  /* 0x19c00000040a9fae */ /* 0x0001e2000c101d6e */
[----:B------:R-:W-:Y:S01]  /*e3d0*/  ISETP.GE.AND P1, PT, R8, R3, PT ;  /* 0x000000030800720c */ /* 0x000fe20003f26270 */
[----:B------:R-:W-:-:S05]  /*e3e0*/  VIADD R8, R9, 0x50 ;  /* 0x0000005009087836 */ /* 0x000fca0000000000 */
[----:B------:R1:W-:Y:S01]  /*e3f0*/  STL [R1+0x38], R8 ;  /* 0x0000380801007387 */ /* 0x0003e20000100800 */
[----:B------:R-:W-:Y:S02]  /*e400*/  IMAD.MOV.U32 R13, RZ, RZ, R2 ;  /* 0x000000ffff0d7224 */ /* 0x000fe400078e0002 */
[----:B------:R-:W-:Y:S02]  /*e410*/  IMAD.MOV.U32 R12, RZ, RZ, 0x5 ;  /* 0x00000005ff0c7424 */ /* 0x000fe400078e00ff */
[----:B0-----:R-:W-:-:S07]  /*e420*/  IMAD.MOV.U32 R4, RZ, RZ, R14 ;  /* 0x000000ffff047224 */ /* 0x001fce00078e000e */
[----:B-1----:R-:W-:Y:S05]  /*e430*/  WARPSYNC.COLLECTIVE R15, `(.L_x_322) ;  /* 0x000000000f087348 */ /* 0x002fea0003c00000 */
[----:B------:R0:W2:Y:S02]  /*e440*/  SHFL.IDX P6, R14, R13, R12, R11 ;  /* 0x0000000c0d0e7389 */ /* 0x0000a400000c000b */
[----:B012---:R-:W-:Y:S01]  /*e450*/  ENDCOLLECTIVE ;  /* 0x000000000000791b */ /* 0x007fe20003800000 */
.L_x_322:
        /* <DEDUP_REMOVED lines=10> */
.L_x_323:
[----:B------:R-:W-:Y:S01]  /*e500*/  @!PT LDS RZ, [RZ] ;  /* 0x00000000fffff984 */ /* 0x000fe20000000800 */
[----:B------:R-:W-:Y:S01]  /*e510*/  @!PT LDS RZ, [RZ] ;  /* 0x00000000fffff984 */ /* 0x000fe20000000800 */
[----:B------:R-:W-:Y:S01]  /*e520*/  @!PT LDS RZ, [RZ] ;  /* 0x00000000fffff984 */ /* 0x000fe20000000800 */
[----:B------:R0:W-:Y:S01]  /*e530*/  @!P1 LDGSTS.E.BYPASS.LTC128B.128 [R10+0x1a400], desc[UR46][R4.64], !P0 ;  /* 0x1a400000040a9fae */ /* 0x0001e2000c101d6e */
[----:B------:R-:W-:Y:S01]  /*e540*/  ISETP.GE.AND P1, PT, R8, R3, PT ;  /* 0x000000030800720c */ /* 0x000fe20003f26270 */
[----:B------:R-:W-:Y:S02]  /*e550*/  VIADD R8, R9, 0x60 ;  /* 0x0000006009087836 */ /* 0x000fe40000000000 */
[----:B------:R1:W5:Y:S01]  /*e560*/  LDL.LU R9, [R1+0x60] ;  /* 0x0000600001097983 */ /* 0x0003620000300800 */
[----:B------:R-:W-:Y:S02]  /*e570*/  IMAD.MOV.U32 R13, RZ, RZ, R2 ;  /* 0x000000ffff0d7224 */ /* 0x000fe400078e0002 */
[----:B------:R-:W-:Y:S02]  /*e580*/  IMAD.MOV.U32 R12, RZ, RZ, 0x6 ;  /* 0x00000006ff0c7424 */ /* 0x000fe400078e00ff */
[----:B01----:R-:W-:-:S07]  /*e590*/  IMAD.MOV.U32 R4, RZ, RZ, R14 ;  /* 0x000000ffff047224 */ /* 0x003fce00078e000e */
[----:B-----5:R-:W-:Y:S05]  /*e5a0*/  WARPSYNC.COLLECTIVE R15, `(.L_x_324) ;  /* 0x000000000f087348 */ /* 0x020fea0003c00000 */
[----:B------:R0:W1:Y:S02]  /*e5b0*/  SHFL.IDX P6, R14, R13, R12, R11 ;  /* 0x0000000c0d0e7389 */ /* 0x00006400000c000b */
[----:B01---5:R-:W-:Y:S01]  /*e5c0*/  ENDCOLLECTIVE ;  /* 0x000000000000791b */ /* 0x023fe20003800000 */
.L_x_324:
        /* <DEDUP_REMOVED lines=10> */
.L_x_325:
[----:B------:R-:W-:Y:S01]  /*e670*/  @!PT LDS RZ, [RZ] ;  /* 0x00000000fffff984 */ /* 0x000fe20000000800 */
[----:B------:R-:W-:Y:S01]  /*e680*/  @!PT LDS RZ, [RZ] ;  /* 0x00000000fffff984 */ /* 0x000fe20000000800 */
[----:B------:R-:W-:Y:S01]  /*e690*/  @!PT LDS RZ, [RZ] ;  /* 0x00000000fffff984 */ /* 0x000fe20000000800 */
[----:B------:R0:W-:Y:S01]  /*e6a0*/  @!P1 LDGSTS.E.BYPASS.LTC128B.128 [R10+0x1ac00], desc[UR46][R4.64], !P0 ;  /* 0x1ac00000040a9fae */ /* 0x0001e2000c101d6e */
[----:B------:R-:W-:Y:S01]  /*e6b0*/  ISETP.GE.AND P1, PT, R8, R3, PT ;  /* 0x000000030800720c */ /* 0x000fe20003f26270 */
[----:B------:R-:W-:Y:S02]  /*e6c0*/  IMAD.MOV.U32 R13, RZ, RZ, R2 ;  /* 0x000000ffff0d7224 */ /* 0x000fe400078e0002 */
[----:B------:R-:W-:Y:S02]  /*e6d0*/  IMAD.MOV.U32 R12, RZ, RZ, 0x7 ;  /* 0x00000007ff0c7424 */ /* 0x000fe400078e00ff */
[----:B0-----:R-:W-:-:S08]  /*e6e0*/  IMAD.MOV.U32 R4, RZ, RZ, R14 ;  /* 0x000000ffff047224 */ /* 0x001fd000078e000e */
[----:B------:R-:W-:Y:S05]  /*e6f0*/  WARPSYNC.COLLECTIVE R15, `(.L_x_326) ;  /* 0x000000000f087348 */ /* 0x000fea0003c00000 */
[----:B------:R0:W1:Y:S02]  /*e700*/  SHFL.IDX P6, R14, R13, R12, R11 ;  /* 0x0000000c0d0e7389 */ /* 0x00006400000c000b */
[----:B01----:R-:W-:Y:S01]  /*e710*/  ENDCOLLECTIVE ;  /* 0x000000000000791b */ /* 0x003fe20003800000 */
.L_x_326:
[----:B------:R-:W-:-:S05]  /*e720*/  @!P1 LEA R5, P2, R7, R4, 0x1 ;  /* 0x0000000407059211 */ /* 0x000fca00078408ff */
[----:B------:R-:W-:-:S05]  /*e730*/  @!P1 IMAD.X R4, RZ, RZ, R6, P2 ;  /* 0x000000ffff049224 */ /* 0x000fca00010e0606 */
[----:B------:R-:W-:-:S04]  /*e740*/  @!P1 LOP3.LUT R5, R5, R4, RZ, 0x3c, !PT ;  /* 0x0000000405059212 */ /* 0x000fc800078e3cff */
[----:B------:R-:W-:Y:S01]  /*e750*/  @!P1 LOP3.LUT R4, R5, R4, RZ, 0x3c, !PT ;  /* 0x0000000405049212 */ /* 0x000fe200078e3cff */
[----:B------:R-:W-:-:S03]  /*e760*/  IMAD.MOV.U32 R13, RZ, RZ, R0 ;  /* 0x000000ffff0d7224 */ /* 0x000fc600078e0000 */
[----:B------:R-:W-:-:S05]  /*e770*/  @!P1 LOP3.LUT R5, R5, R4, RZ, 0x3c, !PT ;  /* 0x0000000405059212 */ /* 0x000fca00078e3cff */
[----:B------:R-:W-:Y:S01]  /*e780*/  @!PT LDS RZ, [RZ] ;  /* 0x00000000fffff984 */ /* 0x000fe20000000800 */
[----:B------:R-:W-:Y:S01]  /*e790*/  @!PT LDS RZ, [RZ] ;  /* 0x00000000fffff984 */ /* 0x000fe20000000800 */
[----:B------:R-:W-:Y:S01]  /*e7a0*/  @!PT LDS RZ, [RZ] ;  /* 0x00000000fffff984 */ /* 0x000fe20000000800 */
[----:B------:R0:W-:Y:S04]  /*e7b0*/  @!P1 LDGSTS.E.BYPASS.LTC128B.128 [R10+0x1b400], desc[UR46][R4.64], !P0 ;  /* 0x1b400000040a9fae */ /* 0x0001e8000c101d6e */
[----:B------:R1:W-:Y:S01]  /*e7c0*/  STL [R1+0x3c], R8 ;  /* 0x00003c0801007387 */ /* 0x0003e20000100800 */
[----:B0-----:R-:W-:-:S07]  /*e7d0*/  IMAD.MOV.U32 R4, RZ, RZ, R14 ;  /* 0x000000ffff047224 */ /* 0x001fce00078e000e */
[----:B-1----:R-:W-:Y:S05]  /*e7e0*/  WARPSYNC.COLLECTIVE R15, `(.L_x_327) ;  /* 0x000000000f087348 */ /* 0x002fea0003c00000 */
[----:B------:R0:W2:Y:S02]  /*e7f0*/  SHFL.IDX P6, R14, R13, R12, R11 ;  /* 0x0000000c0d0e7389 */ /* 0x0000a400000c000b */
[----:B012---:R-:W-:Y:S01]  /*e800*/  ENDCOLLECTIVE ;  /* 0x000000000000791b */ /* 0x007fe20003800000 */
.L_x_327:
[----:B------:R-:W-:Y:S01]  /*e810*/  IMAD.MOV.U32 R0, RZ, RZ, R14 ;  /* 0x000000ffff007224 */ /* 0x000fe200078e000e */
[----:B------:R-:W-:Y:S06]  /*e820*/  BRA `(.L_x_328) ;  /* 0xffffffb800e07947 */ /* 0x000fec000383ffff */
.L_x_223:
[----:B------:R-:W-:Y:S01]  /*e830*/  BSSY B0, `(.L_x_329) ;  /* 0x0000008000007945 */ /* 0x000fe20003800000 */
[----:B------:R-:W-:Y:S02]  /*e840*/  IMAD.MOV.U32 R13, RZ, RZ, R4 ;  /* 0x000000ffff0d7224 */ /* 0x000fe400078e0004 */
[----:B------:R-:W-:Y:S02]  /*e850*/  IMAD.MOV.U32 R12, RZ, RZ, RZ ;  /* 0x000000ffff0c7224 */ /* 0x000fe400078e00ff */
[----:B------:R-:W-:Y:S02]  /*e860*/  IMAD.MOV.U32 R11, RZ, RZ, 0x181f ;  /* 0x0000181fff0b7424 */ /* 0x000fe400078e00ff */
[----:B------:R-:W-:-:S07]  /*e870*/  IMAD.MOV.U32 R15, RZ, RZ, -0x1 ;  /* 0xffffffffff0f7424 */ /* 0x000fce00078e00ff */
[----:B------:R-:W-:Y:S05]  /*e880*/  WARPSYNC.COLLECTIVE R15, `(.L_x_330) ;  /* 0x000000000f087348 */ /* 0x000fea0003c00000 */
[----:B------:R0:W1:Y:S02]  /*e890*/  SHFL.IDX P6, R14, R13, R12, R11 ;  /* 0x0000000c0d0e7389 */ /* 0x00006400000c000b */
[----:B01----:R-:W-:Y:S01]  /*e8a0*/  ENDCOLLECTIVE ;  /* 0x000000000000791b */ /* 0x003fe20003800000 */
.L_x_330:
[----:B------:R-:W-:Y:S05]  /*e8b0*/  BSYNC B0 ;  /* 0x0000000000007941 */ /* 0x000fea0003800000 */
.L_x_329:
[----:B------:R-:W-:Y:S01]  /*e8c0*/  IMAD.MOV.U32 R13, RZ, RZ, R5 ;  /* 0x000000ffff0d7224 */ /* 0x000fe200078e0005 */
[----:B------:R0:W5:Y:S01]  /*e8d0*/  LDL.LU R10, [R1+0x38] ;  /* 0x00003800010a7983 */ /* 0x0001620000300800 */
[----:B------:R-:W-:Y:S02]  /*e8e0*/  IMAD.MOV.U32 R12, RZ, RZ, RZ ;  /* 0x000000ffff0c7224 */ /* 0x000fe400078e00ff */
[----:B------:R-:W-:Y:S01]  /*e8f0*/  IMAD.MOV.U32 R11, RZ, RZ, 0x181f ;  /* 0x0000181fff0b7424 */ /* 0x000fe200078e00ff */
[----:B------:R0:W5:Y:S01]  /*e900*/  LDL.LU R9, [R1+0x3c] ;  /* 0x00003c0001097983 */ /* 0x0001620000300800 */
[----:B------:R-:W-:Y:S02]  /*e910*/  IMAD.MOV.U32 R15, RZ, RZ, -0x1 ;  /* 0xffffffffff0f7424 */ /* 0x000fe400078e00ff */
[----:B------:R-:W-:Y:S01]  /*e920*/  IMAD.MOV.U32 R2, RZ, RZ, R14 ;  /* 0x000000ffff027224 */ /* 0x000fe200078e000e */
[----:B------:R0:W5:Y:S06]  /*e930*/  LDL R7, [R1+0x4] ;  /* 0x0000040001077983 */ /* 0x00016c0000100800 */
[----:B0----5:R-:W-:Y:S05]  /*e940*/  WARPSYNC.COLLECTIVE R15, `(.L_x_331) ;  /* 0x000000000f087348 */ /* 0x021fea0003c00000 */
[----:B------:R1:W2:Y:S02]  /*e950*/  SHFL.IDX P6, R14, R13, R12, R11 ;  /* 0x0000000c0d0e7389 */ /* 0x0002a400000c000b */
[----:B012--5:R-:W-:Y:S01]  /*e960*/  ENDCOLLECTIVE ;  /* 0x000000000000791b */ /* 0x027fe20003800000 */
.L_x_331:
[----:B------:R-:W-:Y:S01]  /*e970*/  ULDC UR4, c[0x0][0x288] ;  /* 0x0000a20000047ab9 */ /* 0x000fe20000000800 */
[----:B------:R-:W2:Y:S04]  /*e980*/  LDL.LU R13, [R1+0x28] ;  /* 0x00002800010d7983 */ /* 0x000ea80000300800 */
[----:B------:R-:W3:Y:S04]  /*e990*/  LDL.LU R12, [R1+0x2c] ;  /* 0x00002c00010c7983 */ /* 0x000ee80000300800 */
[----:B------:R-:W4:Y:S04]  /*e9a0*/  LDL.LU R11, [R1+0x30] ;  /* 0x00003000010b7983 */ /* 0x000f280000300800 */
[----:B------:R-:W5:Y:S01]  /*e9b0*/  LDL.LU R15, [R1+0x34] ;  /* 0x00003400010f7983 */ /* 0x000f620000300800 */
[----:B------:R-:W-:-:S03]  /*e9c0*/  IMAD.MOV.U32 R3, RZ, RZ, R14 ;  /* 0x000000ffff037224 */ /* 0x000fc600078e000e */
[----:B------:R-:W5:Y:S01]  /*e9d0*/  LDL.LU R14, [R1+0x10] ;  /* 0x00001000010e7983 */ /* 0x000f620000300800 */
[----:B------:R-:W-:Y:S01]  /*e9e0*/  IMAD R0, R6, UR4, RZ ;  /* 0x0000000406007c24 */ /* 0x000fe2000f8e02ff */
[----:B------:R-:W-:-:S04]  /*e9f0*/  LOP3.LUT R18, R18, 0xffffffbf, RZ, 0xc0, !PT ;  /* 0xffffffbf12127812 */ /* 0x000fc800078ec0ff */
[-C--:B--2---:R-:W-:Y:S01]  /*ea00*/  ISETP.GE.AND P6, PT, R13, R0.reuse, PT ;  /* 0x000000000d00720c */ /* 0x084fe20003fc6270 */
[----:B------:R-:W-:Y:S01]  /*ea10*/  IMAD.MOV.U32 R13, RZ, RZ, R4 ;  /* 0x000000ffff0d7224 */ /* 0x000fe200078e0004 */
[----:B---3--:R-:W-:Y:S01]  /*ea20*/  ISETP.GE.AND P5, PT, R12, R0, PT ;  /* 0x000000000c00720c */ /* 0x008fe20003fa6270 */
[----:B------:R-:W-:-:S10]  /*ea30*/  IMAD.MOV.U32 R12, RZ, RZ, 0x1 ;  /* 0x00000001ff0c7424 */ /* 0x000fd400078e00ff */
[----:B------:R-:W-:Y:S02]  /*ea40*/  @P6 LOP3.LUT R18, R18, 0x40, RZ, 0xfc, !PT ;  /* 0x0000004012126812 */ /* 0x000fe400078efcff */
[-C--:B----4-:R-:W-:Y:S01]  /*ea50*/  ISETP.GE.AND P6, PT, R11, R0.reuse, PT ;  /* 0x000000000b00720c */ /* 0x090fe20003fc6270 */
[----:B------:R-:W-:Y:S01]  /*ea60*/  IMAD.MOV.U32 R11, RZ, RZ, 0x181f ;  /* 0x0000181fff0b7424 */ /* 0x000fe200078e00ff */
[----:B------:R-:W-:Y:S02]  /*ea70*/  LOP3.LUT R18, R18, 0xffffffdf, RZ, 0xc0, !PT ;  /* 0xffffffdf12127812 */ /* 0x000fe400078ec0ff */
[-C--:B-----5:R-:W-:Y:S02]  /*ea80*/  ISETP.GE.AND P4, PT, R14, R0.reuse, PT ;  /* 0x000000000e00720c */ /* 0x0a0fe40003f86270 */
[----:B------:R-:W-:Y:S02]  /*ea90*/  @P5 LOP3.LUT R18, R18, 0x20, RZ, 0xfc, !PT ;  /* 0x0000002012125812 */ /* 0x000fe400078efcff */
[----:B------:R-:W-:Y:S01]  /*eaa0*/  ISETP.GE.AND P5, PT, R15, R0, PT ;  /* 0x000000000f00720c */ /* 0x000fe20003fa6270 */
[----:B------:R-:W-:Y:S01]  /*eab0*/  IMAD.MOV.U32 R15, RZ, RZ, -0x1 ;  /* 0xffffffffff0f7424 */ /* 0x000fe200078e00ff */
[----:B------:R-:W-:-:S04]  /*eac0*/  LOP3.LUT R18, R18, 0xffffffef, RZ, 0xc0, !PT ;  /* 0xffffffef12127812 */ /* 0x000fc800078ec0ff */
[----:B------:R-:W-:Y:S02]  /*ead0*/  @P6 LOP3.LUT R18, R18, 0x10, RZ, 0xfc, !PT ;  /* 0x0000001012126812 */ /* 0x000fe400078efcff */
[----:B------:R-:W-:Y:S02]  /*eae0*/  ISETP.GE.AND P6, PT, R10, R0, PT ;  /* 0x000000000a00720c */ /* 0x000fe40003fc6270 */
[----:B------:R-:W-:-:S04]  /*eaf0*/  LOP3.LUT R18, R18, 0xfffffff7, RZ, 0xc0, !PT ;  /* 0xfffffff712127812 */ /* 0x000fc800078ec0ff */
[----:B------:R-:W-:Y:S02]  /*eb00*/  @P5 LOP3.LUT R18, R18, 0x8, RZ, 0xfc, !PT ;  /* 0x0000000812125812 */ /* 0x000fe400078efcff */
[----:B------:R-:W-:Y:S02]  /*eb10*/  ISETP.GE.AND P5, PT, R9, R0, PT ;  /* 0x000000000900720c */ /* 0x000fe40003fa6270 */
[----:B------:R-:W-:-:S04]  /*eb20*/  LOP3.LUT R18, R18, 0xffffff7f, RZ, 0xc0, !PT ;  /* 0xffffff7f12127812 */ /* 0x000fc800078ec0ff */
[----:B------:R-:W-:-:S04]  /*eb30*/  LOP3.LUT R18, R18, 0xfffffffb, RZ, 0xc0, !PT ;  /* 0xfffffffb12127812 */ /* 0x000fc800078ec0ff */
[----:B------:R-:W-:Y:S02]  /*eb40*/  @P6 LOP3.LUT R18, R18, 0x4, RZ, 0xfc, !PT ;  /* 0x0000000412126812 */ /* 0x000fe400078efcff */
[----:B------:R-:W-:Y:S02]  /*eb50*/  @!P4 LEA R3, P6, R8, R3, 0x1 ;  /* 0x000000030803c211 */ /* 0x000fe400078c08ff */
[----:B------:R-:W-:-:S03]  /*eb60*/  @P5 LOP3.LUT R18, R18, 0x80, RZ, 0xfc, !PT ;  /* 0x0000008012125812 */ /* 0x000fc600078efcff */
[----:B------:R-:W-:Y:S01]  /*eb70*/  @!P4 IMAD.X R2, RZ, RZ, R2, P6 ;  /* 0x000000ffff02c224 */ /* 0x000fe200030e0602 */
[----:B------:R-:W-:-:S04]  /*eb80*/  LOP3.LUT P5, RZ, R18, 0x20, RZ, 0xc0, !PT ;  /* 0x0000002012ff7812 */ /* 0x000fc800078ac0ff */
[----:B------:R-:W-:-:S09]  /*eb90*/  @!P4 LOP3.LUT R3, R3, R2, RZ, 0x3c, !PT ;  /* 0x000000020303c212 */ /* 0x000fd200078e3cff */
[----:B------:R-:W-:Y:S05]  /*eba0*/  WARPSYNC.COLLECTIVE R15, `(.L_x_332) ;  /* 0x000000000f087348 */ /* 0x000fea0003c00000 */
[----:B------:R0:W1:Y:S02]  /*ebb0*/  SHFL.IDX P6, R14, R13, R12, R11 ;  /* 0x0000000c0d0e7389 */ /* 0x00006400000c000b */
[----:B01----:R-:W-:Y:S01]  /*ebc0*/  ENDCOLLECTIVE ;  /* 0x000000000000791b */ /* 0x003fe20003800000 */
.L_x_332:
[----:B------:R-:W-:-:S04]  /*ebd0*/  @!P4 LOP3.LUT R2, R3, R2, RZ, 0x3c, !PT ;  /* 0x000000020302c212 */ /* 0x000fc800078e3cff */
[----:B------:R-:W-:-:S05]  /*ebe0*/  @!P4 LOP3.LUT R3, R3, R2, RZ, 0x3c, !PT ;  /* 0x000000020303c212 */ /* 0x000fca00078e3cff */
[----:B------:R-:W-:Y:S01]  /*ebf0*/  @!PT LDS RZ, [RZ] ;  /* 0x00000000fffff984 */ /* 0x000fe20000000800 */
[----:B------:R-:W-:Y:S01]  /*ec00*/  @!PT LDS RZ, [RZ] ;  /* 0x00000000fffff984 */ /* 0x000fe20000000800 */
[----:B------:R-:W-:Y:S01]  /*ec10*/  @!PT LDS RZ, [RZ] ;  /* 0x00000000fffff984 */ /* 0x000fe20000000800 */
[----:B------:R0:W-:Y:S01]  /*ec20*/  @!P4 LDGSTS.E.BYPASS.LTC128B.128 [R7+0x22400], desc[UR46][R2.64], !P0 ;  /* 0x224000000207cfae */ /* 0x0001e2000c101d6e */
[----:B------:R-:W-:-:S03]  /*ec30*/  IMAD.MOV.U32 R13, RZ, RZ, R5 ;  /* 0x000000ffff0d7224 */ /* 0x000fc600078e0005 */
[----:B------:R0:W-:Y:S04]  /*ec40*/  @!P4 LDGSTS.E.BYPASS.LTC128B.128 [R7+0x26400], desc[UR46][R2.64+0x80], !P1 ;  /* 0x264000800207cfae */ /* 0x0001e8000c901d6e */
[----:B------:R0:W-:Y:S04]  /*ec50*/  @!P4 LDGSTS.E.BYPASS.LTC128B.128 [R7+0x2a400], desc[UR46][R2.64+0x100], !P2 ;  /* 0x2a4001000207cfae */ /* 0x0001e8000d101d6e */
[----:B------:R0:W-:Y:S01]  /*ec60*/  @!P4 LDGSTS.E.BYPASS.LTC128B.128 [R7+0x2e400], desc[UR46][R2.64+0x180], !P3 ;  /* 0x2e4001800207cfae */ /* 0x0001e2000d901d6e */
[----:B------:R-:W-:Y:S01]  /*ec70*/  IMAD.MOV.U32 R6, RZ, RZ, R14 ;  /* 0x000000ffff067224 */ /* 0x000fe200078e000e */
[----:B------:R-:W-:-:S13]  /*ec80*/  LOP3.LUT P4, RZ, R18, 0x40, RZ, 0xc0, !PT ;  /* 0x0000004012ff7812 */ /* 0x000fda000788c0ff */
[----:B0-----:R-:W-:Y:S05]  /*ec90*/  WARPSYNC.COLLECTIVE R15, `(.L_x_333) ;  /* 0x000000000f087348 */ /* 0x001fea0003c00000 */
[----:B------:R1:W2:Y:S02]  /*eca0*/  SHFL.IDX P6, R14, R13, R12, R11 ;  /* 0x0000000c0d0e7389 */ /* 0x0002a400000c000b */
[----:B012---:R-:W-:Y:S01]  /*ecb0*/  ENDCOLLECTIVE ;  /* 0x000000000000791b */ /* 0x007fe20003800000 */
.L_x_333:
[----:B------:R-:W-:Y:S02]  /*ecc0*/  IMAD.MOV.U32 R13, RZ, RZ, R4 ;  /* 0x000000ffff0d7224 */ /* 0x000fe400078e0004 */
[----:B------:R-:W-:Y:S02]  /*ecd0*/  IMAD.MOV.U32 R12, RZ, RZ, 0x2 ;  /* 0x00000002ff0c7424 */ /* 0x000fe400078e00ff */
[----:B------:R-:W-:-:S05]  /*ece0*/  IMAD.MOV.U32 R2, RZ, RZ, R14 ;  /* 0x000000ffff027224 */ /* 0x000fca00078e000e */
[----:B------:R-:W-:-:S05]  /*ecf0*/  @!P4 LEA R2, P6, R8, R2, 0x1 ;  /* 0x000000020802c211 */ /* 0x000fca00078c08ff */
[----:B------:R-:W-:-:S05]  /*ed00*/  @!P4 IMAD.X R3, RZ, RZ, R6, P6 ;  /* 0x000000ffff03c224 */ /* 0x000fca00030e0606 */
[----:B------:R-:W-:Y:S01]  /*ed10*/  @!PT LDS RZ, [RZ] ;  /* 0x00000000fffff984 */ /* 0x000fe20000000800 */
[----:B------:R-:W-:Y:S01]  /*ed20*/  @!PT LDS RZ, [RZ] ;  /* 0x00000000fffff984 */ /* 0x000fe20000000800 */
[----:B------:R-:W-:Y:S01]  /*ed30*/  @!PT LDS RZ, [RZ] ;  /* 0x00000000fffff984 */ /* 0x000fe20000000800 */
[----:B------:R0:W-:Y:S03]  /*ed40*/  @!P4 LDGSTS.E.BYPASS.LTC128B.128 [R7+0x22c00], desc[UR46][R2.64], !P0 ;  /* 0x22c000000207cfae */ /* 0x0001e6000c101d6e */
[----:B0-----:R-:W-:Y:S05]  /*ed50*/  WARPSYNC.COLLECTIVE R15, `(.L_x_334) ;  /* 0x000000000f087348 */ /* 0x001fea0003c00000 */
[----:B------:R1:W2:Y:S02]  /*ed60*/  SHFL.IDX P6, R14, R13, R12, R11 ;  /* 0x0000000c0d0e7389 */ /* 0x0002a400000c000b */
[----:B012---:R-:W-:Y:S01]  /*ed70*/  ENDCOLLECTIVE ;  /* 0x000000000000791b */ /* 0x007fe20003800000 */
.L_x_334:
[----:B------:R-:W-:Y:S01]  /*ed80*/  @!PT LDS RZ, [RZ] ;  /* 0x00000000fffff984 */ /* 0x000fe20000000800 */
[----:B------:R-:W-:Y:S01]  /*ed90*/  @!PT LDS RZ, [RZ] ;  /* 0x00000000fffff984 */ /* 0x000fe20000000800 */
[----:B------:R-:W-:Y:S01]  /*eda0*/  @!PT LDS RZ, [RZ] ;  /* 0x00000000fffff984 */ /* 0x000fe20000000800 */
[----:B------:R0:W-:Y:S04]  /*edb0*/  @!P4 LDGSTS.E.BYPASS.LTC128B.128 [R7+0x26c00], desc[UR46][R2.64+0x80], !P1 ;  /* 0x26c000800207cfae */ /* 0x0001e8000c901d6e */
[----:B------:R0:W-:Y:S04]  /*edc0*/  @!P4 LDGSTS.E.BYPASS.LTC128B.128 [R7+0x2ac00], desc[UR46][R2.64+0x100], !P2 ;  /* 0x2ac001000207cfae */ /* 0x0001e8000d101d6e */
[----:B------:R0:W-:Y:S01]  /*edd0*/  @!P4 LDGSTS.E.BYPASS.LTC128B.128 [R7+0x2ec00], desc[UR46][R2.64+0x180], !P3 ;  /* 0x2ec001800207cfae */ /* 0x0001e2000d901d6e */
[----:B------:R-:W-:Y:S01]  /*ede0*/  LOP3.LUT P4, RZ, R18, 0x10, RZ, 0xc0, !PT ;  /* 0x0000001012ff7812 */ /* 0x000fe2000788c0ff */
[----:B------:R-:W-:-:S02]  /*edf0*/  IMAD.MOV.U32 R13, RZ, RZ, R5 ;  /* 0x000000ffff0d7224 */ /* 0x000fc400078e0005 */
[----:B------:R-:W-:-:S10]  /*ee00*/  IMAD.MOV.U32 R6, RZ, RZ, R14 ;  /* 0x000000ffff067224 */ /* 0x000fd400078e000e */
[----:B0-----:R-:W-:Y:S05]  /*ee10*/  WARPSYNC.COLLECTIVE R15, `(.L_x_335) ;  /* 0x000000000f087348 */ /* 0x001fea0003c00000 */
[----:B------:R1:W2:Y:S02]  /*ee20*/  SHFL.IDX P6, R14, R13, R12, R11 ;  /* 0x0000000c0d0e7389 */ /* 0x0002a400000c000b */
[----:B012---:R-:W-:Y:S01]  /*ee30*/  ENDCOLLECTIVE ;  /* 0x000000000000791b */ /* 0x007fe20003800000 */
.L_x_335:
        /* <DEDUP_REMOVED lines=12> */
.L_x_336:
        /* <DEDUP_REMOVED lines=12> */
.L_x_337:
        /* <DEDUP_REMOVED lines=12> */
.L_x_338:
        /* <DEDUP_REMOVED lines=12> */
.L_x_339:
[----:B------:R-:W-:Y:S02]  /*f140*/  IMAD.MOV.U32 R13, RZ, RZ, R4 ;  /* 0x000000ffff0d7224 */ /* 0x000fe400078e0004 */
[----:B------:R-:W-:Y:S02]  /*f150*/  IMAD.MOV.U32 R12, RZ, RZ, 0x5 ;  /* 0x00000005ff0c7424 */ /* 0x000fe400078e00ff */
[----:B------:R-:W-:-:S05]  /*f160*/  IMAD.MOV.U32 R2, RZ, RZ, R14 ;  /* 0x000000ffff027224 */ /* 0x000fca00078e000e */
[----:B------:R-:W-:-:S05]  /*f170*/  @!P5 LEA R2, P6, R8, R2, 0x1 ;  /* 0x000000020802d211 */ /* 0x000fca00078c08ff */
[----:B------:R-:W-:Y:S01]  /*f180*/  @!P5 IMAD.X R3, RZ, RZ, R6, P6 ;  /* 0x000000ffff03d224 */ /* 0x000fe200030e0606 */
[C---:B------:R-:W-:Y:S02]  /*f190*/  LOP3.LUT P6, RZ, R18.reuse, 0x8, RZ, 0xc0, !PT ;  /* 0x0000000812ff7812 */ /* 0x040fe400078cc0ff */
[----:B------:R-:W-:-:S11]  /*f1a0*/  LOP3.LUT P5, RZ, R18, 0x80, RZ, 0xc0, !PT ;  /* 0x0000008012ff7812 */ /* 0x000fd600078ac0ff */
[----:B------:R-:W-:Y:S01]  /*f1b0*/  @!PT LDS RZ, [RZ] ;  /* 0x00000000fffff984 */ /* 0x000fe20000000800 */
[----:B------:R-:W-:Y:S01]  /*f1c0*/  @!PT LDS RZ, [RZ] ;  /* 0x00000000fffff984 */ /* 0x000fe20000000800 */
[----:B------:R-:W-:Y:S01]  /*f1d0*/  @!PT LDS RZ, [RZ] ;  /* 0x00000000fffff984 */ /* 0x000fe20000000800 */
[----:B------:R0:W-:Y:S04]  /*f1e0*/  @!P6 LDGSTS.E.BYPASS.LTC128B.128 [R7+0x24400], desc[UR46][R2.64], !P0 ;  /* 0x244000000207efae */ /* 0x0001e8000c101d6e */
[----:B------:R0:W-:Y:S04]  /*f1f0*/  @!P6 LDGSTS.E.BYPASS.LTC128B.128 [R7+0x28400], desc[UR46][R2.64+0x80], !P1 ;  /* 0x284000800207efae */ /* 0x0001e8000c901d6e */
[----:B------:R0:W-:Y:S04]  /*f200*/  @!P6 LDGSTS.E.BYPASS.LTC128B.128 [R7+0x2c400], desc[UR46][R2.64+0x100], !P2 ;  /* 0x2c4001000207efae */ /* 0x0001e8000d101d6e */
[----:B------:R0:W-:Y:S02]  /*f210*/  @!P6 LDGSTS.E.BYPASS.LTC128B.128 [R7+0x30400], desc[UR46][R2.64+0x180], !P3 ;  /* 0x304001800207efae */ /* 0x0001e4000d901d6e */
[----:B0-----:R-:W-:Y:S05]  /*f220*/  WARPSYNC.COLLECTIVE R15, `(.L_x_340) ;  /* 0x000000000f087348 */ /* 0x001fea0003c00000 */
[----:B------:R1:W2:Y:S02]  /*f230*/  SHFL.IDX P6, R14, R13, R12, R11 ;  /* 0x0000000c0d0e7389 */ /* 0x0002a400000c000b */
[----:B012---:R-:W-:Y:S01]  /*f240*/  ENDCOLLECTIVE ;  /* 0x000000000000791b */ /* 0x007fe20003800000 */
.L_x_340:
[----:B------:R-:W-:Y:S02]  /*f250*/  IMAD.MOV.U32 R13, RZ, RZ, R5 ;  /* 0x000000ffff0d7224 */ /* 0x000fe400078e0005 */
[----:B------:R-:W-:-:S07]  /*f260*/  IMAD.MOV.U32 R6, RZ, RZ, R14 ;  /* 0x000000ffff067224 */ /* 0x000fce00078e000e */
[----:B------:R-:W-:Y:S05]  /*f270*/  WARPSYNC.COLLECTIVE R15, `(.L_x_341) ;  /* 0x000000000f087348 */ /* 0x000fea0003c00000 */
[----:B------:R0:W1:Y:S02]  /*f280*/  SHFL.IDX P6, R14, R13, R12, R11 ;  /* 0x0000000c0d0e7389 */ /* 0x00006400000c000b */
[----:B01----:R-:W-:Y:S01]  /*f290*/  ENDCOLLECTIVE ;  /* 0x000000000000791b */ /* 0x003fe20003800000 */
.L_x_341:
        /* <DEDUP_REMOVED lines=12> */
.L_x_342:
[----:B------:R-:W-:Y:S01]  /*f360*/  @!PT LDS RZ, [RZ] ;  /* 0x00000000fffff984 */ /* 0x000fe20000000800 */
[----:B------:R-:W-:Y:S01]  /*f370*/  @!PT LDS RZ, [RZ] ;  /* 0x00000000fffff984 */ /* 0x000fe20000000800 */
[----:B------:R-:W-:Y:S01]  /*f380*/  @!PT LDS RZ, [RZ] ;  /* 0x00000000fffff984 */ /* 0x000fe20000000800 */
[----:B------:R0:W-:Y:S04]  /*f390*/  @!P4 LDGSTS.E.BYPASS.LTC128B.128 [R7+0x28c00], desc[UR46][R2.64+0x80], !P1 ;  /* 0x28c000800207cfae */ /* 0x0001e8000c901d6e */
[----:B------:R0:W-:Y:S04]  /*f3a0*/  @!P4 LDGSTS.E.BYPASS.LTC128B.128 [R7+0x2cc00], desc[UR46][R2.64+0x100], !P2 ;  /* 0x2cc001000207cfae */ /* 0x0001e8000d101d6e */
[----:B------:R0:W-:Y:S01]  /*f3b0*/  @!P4 LDGSTS.E.BYPASS.LTC128B.128 [R7+0x30c00], desc[UR46][R2.64+0x180], !P3 ;  /* 0x30c001800207cfae */ /* 0x0001e2000d901d6e */
[----:B------:R-:W-:Y:S02]  /*f3c0*/  IMAD.MOV.U32 R13, RZ, RZ, R5 ;  /* 0x000000ffff0d7224 */ /* 0x000fe400078e0005 */
[----:B------:R-:W-:-:S07]  /*f3d0*/  IMAD.MOV.U32 R6, RZ, RZ, R14 ;  /* 0x000000ffff067224 */ /* 0x000fce00078e000e */
[----:B0-----:R-:W-:Y:S05]  /*f3e0*/  WARPSYNC.COLLECTIVE R15, `(.L_x_343) ;  /* 0x000000000f087348 */ /* 0x001fea0003c00000 */
[----:B------:R1:W2:Y:S02]  /*f3f0*/  SHFL.IDX P6, R14, R13, R12, R11 ;  /* 0x0000000c0d0e7389 */ /* 0x0002a400000c000b */
[----:B012---:R-:W-:Y:S01]  /*f400*/  ENDCOLLECTIVE ;  /* 0x000000000000791b */ /* 0x007fe20003800000 */
.L_x_343:
        /* <DEDUP_REMOVED lines=12> */
.L_x_344:
        /* <DEDUP_REMOVED lines=11> */
.L_x_345:
[----:B------:R-:W-:Y:S01]  /*f580*/  IMAD.MOV.U32 R2, RZ, RZ, R14 ;  /* 0x000000ffff027224 */ /* 0x000fe200078e000e */
[----:B------:R-:W-:Y:S06]  /*f590*/  BRA `(.L_x_346) ;  /* 0xffffffb8003c7947 */ /* 0x000fec000383ffff */
.L_x_227:
[----:B-1----:R-:W-:-:S04]  /*f5a0*/  IMAD.U32 R3, RZ, RZ, UR37 ;  /* 0x00000025ff037e24 */ /* 0x002fc8000f8e00ff */
[----:B------:R1:W2:Y:S03]  /*f5b0*/  SYNCS.PHASECHK.TRANS64.TRYWAIT P0, [R3+URZ+0x32420], R0 ;  /* 0x03242000030075a7 */ /* 0x0002a6000800017f */
[----:B--2---:R-:W-:Y:S05]  /*f5c0*/  @!P0 NANOSLEEP.SYNCS 0x989680 ;  /* 0x009896800000895d */ /* 0x004fea0003900000 */
[----:B------:R-:W2:Y:S02]  /*f5d0*/  @!P0 SYNCS.PHASECHK.TRANS64 P0, [R3+URZ+0x32420], R0 ;  /* 0x03242000030085a7 */ /* 0x000ea4000800007f */
[----:B--2---:R-:W-:Y:S05]  /*f5e0*/  @!P0 BRA `(.L_x_227) ;  /* 0xfffffffc00ec8947 */ /* 0x004fea000383ffff */
[----:B------:R-:W-:Y:S05]  /*f5f0*/  BRA `(.L_x_347) ;  /* 0xffffffb8008c7947 */ /* 0x000fea000383ffff */
.L_x_231:
[----:B0-----:R0:W1:Y:S02]  /*f600*/  SYNCS.PHASECHK.TRANS64.TRYWAIT P0, [R2+URZ+0x32460], R0 ;  /* 0x03246000020075a7 */ /* 0x001064000800017f */
[----:B-1----:R-:W-:Y:S05]  /*f610*/  @!P0 NANOSLEEP.SYNCS 0x989680 ;  /* 0x009896800000895d */ /* 0x002fea0003900000 */
[----:B------:R-:W1:Y:S02]  /*f620*/  @!P0 SYNCS.PHASECHK.TRANS64 P0, [R2+URZ+0x32460], R0 ;  /* 0x03246000020085a7 */ /* 0x000e64000800007f */
[----:B-1----:R-:W-:Y:S05]  /*f630*/  @!P0 BRA `(.L_x_231) ;  /* 0xfffffffc00f08947 */ /* 0x002fea000383ffff */
[----:B------:R-:W-:Y:S05]  /*f640*/  BRA `(.L_x_348) ;  /* 0xffffffb800ac7947 */ /* 0x000fea000383ffff */
.L_x_244:
[----:B-1----:R1:W2:Y:S02]  /*f650*/  SYNCS.PHASECHK.TRANS64.TRYWAIT P0, [R3+URZ+0x32440], R2 ;  /* 0x03244002030075a7 */ /* 0x0022a4000800017f */
[----:B--2---:R-:W-:Y:S05]  /*f660*/  @!P0 NANOSLEEP.SYNCS 0x989680 ;  /* 0x009896800000895d */ /* 0x004fea0003900000 */
[----:B------:R-:W2:Y:S02]  /*f670*/  @!P0 SYNCS.PHASECHK.TRANS64 P0, [R3+URZ+0x32440], R2 ;  /* 0x03244002030085a7 */ /* 0x000ea4000800007f */
[----:B--2---:R-:W-:Y:S05]  /*f680*/  @!P0 BRA `(.L_x_244) ;  /* 0xfffffffc00f08947 */ /* 0x004fea000383ffff */
[----:B------:R-:W-:Y:S05]  /*f690*/  BRA `(.L_x_349) ;  /* 0xffffffc000a47947 */ /* 0x000fea000383ffff */
.L_x_249:
[----:B0-----:R0:W2:Y:S02]  /*f6a0*/  SYNCS.PHASECHK.TRANS64.TRYWAIT P0, [R3+URZ+0x32460], R2 ;  /* 0x03246002030075a7 */ /* 0x0010a4000800017f */
[----:B--2---:R-:W-:Y:S05]  /*f6b0*/  @!P0 NANOSLEEP.SYNCS 0x989680 ;  /* 0x009896800000895d */ /* 0x004fea0003900000 */
[----:B------:R-:W2:Y:S02]  /*f6c0*/  @!P0 SYNCS.PHASECHK.TRANS64 P0, [R3+URZ+0x32460], R2 ;  /* 0x03246002030085a7 */ /* 0x000ea4000800007f */
[----:B--2---:R-:W-:Y:S05]  /*f6d0*/  @!P0 BRA `(.L_x_249) ;  /* 0xfffffffc00f08947 */ /* 0x004fea000383ffff */
[----:B------:R-:W-:Y:S05]  /*f6e0*/  BRA `(.L_x_350) ;  /* 0xffffffc400207947 */ /* 0x000fea000383ffff */
.L_x_261:
[----:B--2---:R2:W3:Y:S02]  /*f6f0*/  SYNCS.PHASECHK.TRANS64.TRYWAIT P0, [R4+URZ+0x32440], R2 ;  /* 0x03244002040075a7 */ /* 0x0044e4000800017f */
[----:B---3--:R-:W-:Y:S05]  /*f700*/  @!P0 NANOSLEEP.SYNCS 0x989680 ;  /* 0x009896800000895d */ /* 0x008fea0003900000 */
[----:B------:R-:W3:Y:S02]  /*f710*/  @!P0 SYNCS.PHASECHK.TRANS64 P0, [R4+URZ+0x32440], R2 ;  /* 0x03244002040085a7 */ /* 0x000ee4000800007f */
[----:B---3--:R-:W-:Y:S05]  /*f720*/  @!P0 BRA `(.L_x_261) ;  /* 0xfffffffc00f08947 */ /* 0x008fea000383ffff */
[----:B------:R-:W-:Y:S05]  /*f730*/  BRA `(.L_x_351) ;  /* 0xffffffcc00087947 */ /* 0x000fea000383ffff */
.L_x_266:
[----:B0-----:R0:W1:Y:S02]  /*f740*/  SYNCS.PHASECHK.TRANS64.TRYWAIT P0, [R4+URZ+0x32460], R2 ;  /* 0x03246002040075a7 */ /* 0x001064000800017f */
[----:B-1----:R-:W-:Y:S05]  /*f750*/  @!P0 NANOSLEEP.SYNCS 0x989680 ;  /* 0x009896800000895d */ /* 0x002fea0003900000 */
[----:B------:R-:W1:Y:S02]  /*f760*/  @!P0 SYNCS.PHASECHK.TRANS64 P0, [R4+URZ+0x32460], R2 ;  /* 0x03246002040085a7 */ /* 0x000e64000800007f */
[----:B-1----:R-:W-:Y:S05]  /*f770*/  @!P0 BRA `(.L_x_266) ;  /* 0xfffffffc00f08947 */ /* 0x002fea000383ffff */
[----:B------:R-:W-:Y:S05]  /*f780*/  BRA `(.L_x_352) ;  /* 0xffffffcc00847947 */ /* 0x000fea000383ffff */
.L_x_277:
[----:B0-----:R0:W2:Y:S02]  /*f790*/  SYNCS.PHASECHK.TRANS64.TRYWAIT P0, [R4+URZ+0x32440], R2 ;  /* 0x03244002040075a7 */ /* 0x0010a4000800017f */
[----:B--2---:R-:W-:Y:S05]  /*f7a0*/  @!P0 NANOSLEEP.SYNCS 0x989680 ;  /* 0x009896800000895d */ /* 0x004fea0003900000 */
[----:B------:R-:W2:Y:S02]  /*f7b0*/  @!P0 SYNCS.PHASECHK.TRANS64 P0, [R4+URZ+0x32440], R2 ;  /* 0x03244002040085a7 */ /* 0x000ea4000800007f */
[----:B--2---:R-:W-:Y:S05]  /*f7c0*/  @!P0 BRA `(.L_x_277) ;  /* 0xfffffffc00f08947 */ /* 0x004fea000383ffff */
[----:B------:R-:W-:Y:S05]  /*f7d0*/  BRA `(.L_x_353) ;  /* 0xffffffd400487947 */ /* 0x000fea000383ffff */
.L_x_282:
[----:B-1----:R1:W2:Y:S02]  /*f7e0*/  SYNCS.PHASECHK.TRANS64.TRYWAIT P0, [R4+URZ+0x32460], R2 ;  /* 0x03246002040075a7 */ /* 0x0022a4000800017f */
[----:B--2---:R-:W-:Y:S05]  /*f7f0*/  @!P0 NANOSLEEP.SYNCS 0x989680 ;  /* 0x009896800000895d */ /* 0x004fea0003900000 */
[----:B------:R-:W2:Y:S02]  /*f800*/  @!P0 SYNCS.PHASECHK.TRANS64 P0, [R4+URZ+0x32460], R2 ;  /* 0x03246002040085a7 */ /* 0x000ea4000800007f */
[----:B--2---:R-:W-:Y:S05]  /*f810*/  @!P0 BRA `(.L_x_282) ;  /* 0xfffffffc00f08947 */ /* 0x004fea000383ffff */
[----:B------:R-:W-:Y:S05]  /*f820*/  BRA `(.L_x_354) ;  /* 0xffffffd400c47947 */ /* 0x000fea000383ffff */
.L_x_292:
[----:B0-----:R0:W2:Y:S02]  /*f830*/  SYNCS.PHASECHK.TRANS64.TRYWAIT P0, [R0+URZ+0x32420], R3 ;  /* 0x03242003000075a7 */ /* 0x0010a4000800017f */
[----:B--2---:R-:W-:Y:S05]  /*f840*/  @!P0 NANOSLEEP.SYNCS 0x989680 ;  /* 0x009896800000895d */ /* 0x004fea0003900000 */
[----:B------:R-:W2:Y:S02]  /*f850*/  @!P0 SYNCS.PHASECHK.TRANS64 P0, [R0+URZ+0x32420], R3 ;  /* 0x03242003000085a7 */ /* 0x000ea4000800007f */
[----:B--2---:R-:W-:Y:S05]  /*f860*/  @!P0 BRA `(.L_x_292) ;  /* 0xfffffffc00f08947 */ /* 0x004fea000383ffff */
[----:B------:R-:W-:Y:S05]  /*f870*/  BRA `(.L_x_355) ;  /* 0xffffffdc00547947 */ /* 0x000fea000383ffff */
.L_x_293:
        /* <DEDUP_REMOVED lines=11> */
.L_x_357:
[----:B------:R-:W-:Y:S05]  /*f930*/  BSYNC B0 ;  /* 0x0000000000007941 */ /* 0x000fea0003800000 */
.L_x_356:
[----:B------:R-:W-:Y:S05]  /*f940*/  BRA `(.L_x_358) ;  /* 0xffffffdc003c7947 */ /* 0x000fea000383ffff */
.L_x_296:
[----:B------:R-:W-:Y:S01]  /*f950*/  BSSY B1, `(.L_x_359) ;  /* 0x0000006000017945 */ /* 0x000fe20003800000 */
[----:B------:R-:W-:-:S07]  /*f960*/  IMAD.MOV.U32 R15, RZ, RZ, -0x1 ;  /* 0xffffffffff0f7424 */ /* 0x000fce00078e00ff */
[----:B012---:R-:W-:Y:S05]  /*f970*/  WARPSYNC.COLLECTIVE R15, `(.L_x_360) ;  /* 0x000000000f0c7348 */ /* 0x007fea0003c00000 */
[----:B------:R-:W-:Y:S02]  /*f980*/  ELECT P6, UR62, PT ;  /* 0x00000000003e782f */ /* 0x000fe400038c0000 */
[----:B------:R-:W-:Y:S01]  /*f990*/  MOV R14, UR62 ;  /* 0x0000003e000e7c02 */ /* 0x000fe20008000f00 */
[----:B012---:R-:W-:Y:S10]  /*f9a0*/  ENDCOLLECTIVE ;  /* 0x000000000000791b */ /* 0x007ff40003800000 */
.L_x_360:
[----:B------:R-:W-:Y:S05]  /*f9b0*/  BSYNC B1 ;  /* 0x0000000000017941 */ /* 0x000fea0003800000 */
.L_x_359:
[----:B------:R-:W-:Y:S05]  /*f9c0*/  BRA `(.L_x_361) ;  /* 0xffffffdc00347947 */ /* 0x000fea000383ffff */
.L_x_298:
[----:B0-----:R0:W1:Y:S02]  /*f9d0*/  SYNCS.PHASECHK.TRANS64.TRYWAIT P0, [R6+URZ], R5 ;  /* 0x00000005060075a7 */ /* 0x001064000800017f */
[----:B-1----:R-:W-:Y:S05]  /*f9e0*/  @!P0 NANOSLEEP.SYNCS 0x989680 ;  /* 0x009896800000895d */ /* 0x002fea0003900000 */
[----:B------:R-:W1:Y:S02]  /*f9f0*/  @!P0 SYNCS.PHASECHK.TRANS64 P0, [R6+URZ], R5 ;  /* 0x00000005060085a7 */ /* 0x000e64000800007f */
[----:B-1----:R-:W-:Y:S05]  /*fa00*/  @!P0 BRA `(.L_x_298) ;  /* 0xfffffffc00f08947 */ /* 0x002fea000383ffff */
[----:B------:R-:W-:Y:S05]  /*fa10*/  BRA `(.L_x_362) ;  /* 0xffffffdc006c7947 */ /* 0x000fea000383ffff */
.L_x_299:
[----:B-1----:R1:W2:Y:S02]  /*fa20*/  SYNCS.PHASECHK.TRANS64.TRYWAIT P0, [R7+URZ], R2 ;  /* 0x00000002070075a7 */ /* 0x0022a4000800017f */
[----:B--2---:R-:W-:Y:S05]  /*fa30*/  @!P0 NANOSLEEP.SYNCS 0x989680 ;  /* 0x009896800000895d */ /* 0x004fea0003900000 */
[----:B------:R-:W2:Y:S02]  /*fa40*/  @!P0 SYNCS.PHASECHK.TRANS64 P0, [R7+URZ], R2 ;  /* 0x00000002070085a7 */ /* 0x000ea4000800007f */
[----:B--2---:R-:W-:Y:S05]  /*fa50*/  @!P0 BRA `(.L_x_299) ;  /* 0xfffffffc00f08947 */ /* 0x004fea000383ffff */
[----:B------:R-:W-:Y:S05]  /*fa60*/  BRA `(.L_x_363) ;  /* 0xffffffdc00607947 */ /* 0x000fea000383ffff */
.L_x_301:
[----:B--2---:R2:W3:Y:S02]  /*fa70*/  SYNCS.PHASECHK.TRANS64.TRYWAIT P0, [R4+URZ], R5 ;  /* 0x00000005040075a7 */ /* 0x0044e4000800017f */
[----:B---3--:R-:W-:Y:S05]  /*fa80*/  @!P0 NANOSLEEP.SYNCS 0x989680 ;  /* 0x009896800000895d */ /* 0x008fea0003900000 */
[----:B------:R-:W3:Y:S02]  /*fa90*/  @!P0 SYNCS.PHASECHK.TRANS64 P0, [R4+URZ], R5 ;  /* 0x00000005040085a7 */ /* 0x000ee4000800007f */
[----:B---3--:R-:W-:Y:S05]  /*faa0*/  @!P0 BRA `(.L_x_301) ;  /* 0xfffffffc00f08947 */ /* 0x008fea000383ffff */
[----:B------:R-:W-:Y:S05]  /*fab0*/  BRA `(.L_x_364) ;  /* 0xffffffdc00647947 */ /* 0x000fea000383ffff */
.L_x_365:
        /* <DEDUP_REMOVED lines=12> */
.L_x_6031:


//--------------------- .text._ZN7cutlass13device_kernelIN5flash11enable_sm90INS1_16FlashAttnFwdSm90INS1_25CollectiveMainloopFwdSm90ILi2EN4cute5tupleIJNS5_1CILi1EEES8_S8_EEENS6_IJNS7_ILi128EEENS7_ILi96EEENS7_ILi64EEEEEELi256ENS_10bfloat16_tEfNS_4arch4Sm90ELb0ELb0ELb1ELb1ELb0ELb0ELb0ELb1ELb0ELb1ELb0ELb0EEENS1_21CollectiveEpilogueFwdINS6_IJSA_NS7_ILi256EEESB_EEES9_SE_SG_Li256ELb1ELb1ELb0ELb0EEENS1_36VarlenDynamicPersistentTileSchedulerILi128ELi96ELi256ELi128ELb0ELb1ELb1ELb0ELb1ELb1EEEEEEEEEvNT_6ParamsE --------------------------
	.section	.text._ZN7cutlass13device_kernelIN5flash11enable_sm90INS1_16FlashAttnFwdSm90INS1_25CollectiveMainloopFwdSm90ILi2EN4cute5tupleIJNS5_1CILi1EEES8_S8_EEENS6_IJNS7_ILi128EEENS7_ILi96EEENS7_ILi64EEEEEELi256ENS_10bfloat16_tEfNS_4arch4Sm90ELb0ELb0ELb1ELb1ELb0ELb0ELb0ELb1ELb0ELb1ELb0ELb0EEENS1_21CollectiveEpilogueFwdINS6_IJSA_NS7_ILi256EEESB_EEES9_SE_SG_Li256ELb1ELb1ELb0ELb0EEENS1_36VarlenDynamicPersistentTileSchedulerILi128ELi96ELi256ELi128ELb0ELb1ELb1ELb0ELb1ELb1EEEEEEEEEvNT_6ParamsE,"ax",@progbits
	.align	128
.text._ZN7cutlass13device_kernelIN5flash11enable_sm90INS1_16FlashAttnFwdSm90INS1_25CollectiveMainloopFwdSm90ILi2EN4cute5tupleIJNS5_1CILi1EEES8_S8_EEENS6_IJNS7_ILi128EEENS7_ILi96EEENS7_ILi64EEEEEELi256ENS_10bfloat16_tEfNS_4arch4Sm90ELb0ELb0ELb1ELb1ELb0ELb0ELb0ELb1ELb0ELb1ELb0ELb0EEENS1_21CollectiveEpilogueFwdINS6_IJSA_NS7_ILi256EEESB_EEES9_SE_SG_Li256ELb1ELb1ELb0ELb0EEENS1_36VarlenDynamicPersistentTileSchedulerILi128ELi96ELi256ELi128ELb0ELb1ELb1ELb0ELb1ELb1EEEEEEEEEvNT_6ParamsE:
        .type           _ZN7cutlass13device_kernelIN5flash11enable_sm90INS1_16FlashAttnFwdSm90INS1_25CollectiveMainloopFwdSm90ILi2EN4cute5tupleIJNS5_1CILi1EEES8_S8_EEENS6_IJNS7_ILi128EEENS7_ILi96EEENS7_ILi64EEEEEELi256ENS_10bfloat16_tEfNS_4arch4Sm90ELb0ELb0ELb1ELb1ELb0ELb0ELb0ELb1ELb0ELb1ELb0ELb0EEENS1_21CollectiveEpilogueFwdINS6_IJSA_NS7_ILi256EEESB_EEES9_SE_SG_Li256ELb1ELb1ELb0ELb0EEENS1_36VarlenDynamicPersistentTileSchedulerILi128ELi96ELi256ELi128ELb0ELb1ELb1ELb0ELb1ELb1EEEEEEEEEvNT_6ParamsE,@function
        .size           _ZN7cutlass13device_kernelIN5flash11enable_sm90INS1_16FlashAttnFwdSm90INS1_25CollectiveMainloopFwdSm90ILi2EN4cute5tupleIJNS5_1CILi1EEES8_S8_EEENS6_IJNS7_ILi128EEENS7_ILi96EEENS7_ILi64EEEEEELi256ENS_10bfloat16_tEfNS_4arch4Sm90ELb0ELb0ELb1ELb1ELb0ELb0ELb0ELb1ELb0ELb1ELb0ELb0EEENS1_21CollectiveEpilogueFwdINS6_IJSA_NS7_ILi256EEESB_EEES9_SE_SG_Li256ELb1ELb1ELb0ELb0EEENS1_36VarlenDynamicPersistentTileSchedulerILi128ELi96ELi256ELi128ELb0ELb1ELb1ELb0ELb1ELb1EEEEEEEEEvNT_6ParamsE,(.L_x_6032 - _ZN7cutlass13device_kernelIN5flash11enable_sm90INS1_16FlashAttnFwdSm90INS1_25CollectiveMainloopFwdSm90ILi2EN4cute5tupleIJNS5_1CILi1EEES8_S8_EEENS6_IJNS7_ILi128EEENS7_ILi96EEENS7_ILi64EEEEEELi256ENS_10bfloat16_tEfNS_4arch4Sm90ELb0ELb0ELb1ELb1ELb0ELb0ELb0ELb1ELb0ELb1ELb0ELb0EEENS1_21CollectiveEpilogueFwdINS6_IJSA_NS7_ILi256EEESB_EEES9_SE_SG_Li256ELb1ELb1ELb0ELb0EEENS1_36VarlenDynamicPersistentTileSchedulerILi128ELi96ELi256ELi128ELb0ELb1ELb1ELb0ELb1ELb1EEEEEEEEEvNT_6ParamsE)
        .other          _ZN7cutlass13device_kernelIN5flash11enable_sm90INS1_16FlashAttnFwdSm90INS1_25CollectiveMainloopFwdSm90ILi2EN4cute5tupleIJNS5_1CILi1EEES8_S8_EEENS6_IJNS7_ILi128EEENS7_ILi96EEENS7_ILi64EEEEEELi256ENS_10bfloat16_tEfNS_4arch4Sm90ELb0ELb0ELb1ELb1ELb0ELb0ELb0ELb1ELb0ELb1ELb0ELb0EEENS1_21CollectiveEpilogueFwdINS6_IJSA_NS7_ILi256EEESB_EEES9_SE_SG_Li256ELb1ELb1ELb0ELb0EEENS1_36VarlenDynamicPersistentTileSchedulerILi128ELi96ELi256ELi128ELb0ELb1ELb1ELb0ELb1ELb1EEEEEEEEEvNT_6ParamsE,@"STO_CUDA_ENTRY STV_DEFAULT"
_ZN7cutlass13device_kernelIN5flash11enable_sm90INS1_16FlashAttnFwdSm90INS1_25CollectiveMainloopFwdSm90ILi2EN4cute5tupleIJNS5_1CILi1EEES8_S8_EEENS6_IJNS7_ILi128EEENS7_ILi96EEENS7_ILi64EEEEEELi256ENS_10bfloat16_tEfNS_4arch4Sm90ELb0ELb0ELb1ELb1ELb0ELb0ELb0ELb1ELb0ELb1ELb0ELb0EEENS1_21CollectiveEpilogueFwdINS6_IJSA_NS7_ILi256EEESB_EEES9_SE_SG_Li256ELb1ELb1ELb0ELb0EEENS1_36VarlenDynamicPersistentTileSchedulerILi128ELi96ELi256ELi128ELb0ELb1ELb1ELb0ELb1ELb1EEEEEEEEEvNT_6ParamsE:
        /* <DEDUP_REMOVED lines=18> */
.L_x_367:
[----:B------:R-:W-:Y:S05]  /*0120*/  BSYNC B0 ;  /* 0x0000000000007941 */ /* 0x000fea0003800000 */
.L_x_366:
        /* <DEDUP_REMOVED lines=41> */
.L_x_368:
        /* <DEDUP_REMOVED lines=22> */
.L_x_369:
        /* <DEDUP_REMOVED lines=18> */
.L_x_370:
        /* <DEDUP_REMOVED lines=22> */
.L_x_371:
        /* <DEDUP_REMOVED lines=22> */
.L_x_372:
[----:B------:R-:W-:Y:S01]  /*0900*/  PLOP3.LUT P0, PT, PT, PT, UP0, 0x80, 0x0 ;  /* 0x000000000000781c */ /* 0x000fe20003f0f008 */
[----:B------:R-:W-:Y:S01]  /*0910*/  UMOV UR36, 0x1 ;  /* 0x0000000100247882 */ /* 0x000fe20000000000 */
[----:B------:R-:W-:Y:S01]  /*0920*/  NOP ;  /* 0x0000000000007918 */ /* 0x000fe20000000000 */
[----:B------:R-:W-:Y:S01]  /*0930*/  USEL UR36, UR36, 0x2, !UP0 ;  /* 0x0000000224247887 */ /* 0x000fe2000c000000 */
[----:B------:R-:W-:Y:S01]  /*0940*/  ULDC.64 UR40, c[0x0][0x208] ;  /* 0x0000820000287ab9 */ /* 0x000fe20000000a00 */
[----:B012-4-:R-:W-:Y:S08]  /*0950*/  BAR.SYNC.DEFER_BLOCKING 0x0 ;  /* 0x0000000000007b1d */ /* 0x017ff00000010000 */
[----:B------:R-:W-:Y:S05]  /*0960*/  @!P0 BRA `(.L_x_373) ;  /* 0x0000008800dc8947 */ /* 0x000fea0003800000 */
.L_x_374:
[----:B------:R-:W-:-:S08]  /*0970*/  NOP ;  /* 0x0000000000007918 */ /* 0x000fd00000000000 */
[----:B------:R-:W0:Y:S02]  /*0980*/  USETMAXREG.TRY_ALLOC.CTAPOOL UP0, 0xf0 ;  /* 0x000000f0000079c8 */ /* 0x000e240008000600 */
[----:B0-----:R-:W-:-:S13]  /*0990*/  PLOP3.LUT P0, PT, PT, PT, UP0, 0x80, 0x0 ;  /* 0x000000000000781c */ /* 0x001fda0003f0f008 */
[----:B------:R-:W-:Y:S05]  /*09a0*/  @!P0 BRA `(.L_x_374) ;  /* 0xfffffffc00f08947 */ /* 0x000fea000383ffff */
[----:B------:R-:W0:Y:S01]  /*09b0*/  S2R R0, SR_TID.X ;  /* 0x0000000000007919 */ /* 0x000e220000002100 */
[----:B------:R-:W1:Y:S01]  /*09c0*/  S2UR UR5, SR_CgaCtaId ;  /* 0x00000000000579c3 */ /* 0x000e620000008800 */
[----:B------:R-:W-:-:S07]  /*09d0*/  UMOV UR4, 0x400 ;  /* 0x0000040000047882 */ /* 0x000fce0000000000 */
[----:B------:R-:W-:Y:S06]  /*09e0*/  BAR.ARV 0x8, 0x180 ;  /* 0x0206000000007b1d */ /* 0x000fec0000002000 */
[----:B-1----:R-:W-:Y:S01]  /*09f0*/  ULEA UR4, UR5, UR4, 0x18 ;  /* 0x0000000405047291 */ /* 0x002fe2000f8ec03f */
[----:B0-----:R-:W-:-:S04]  /*0a00*/  SHF.R.U32.HI R0, RZ, 0x7, R0 ;  /* 0x00000007ff007819 */ /* 0x001fc80000011600 */
[----:B------:R-:W-:-:S13]  /*0a10*/  ISETP.NE.AND P0, PT, R0, 0x1, PT ;  /* 0x000000010000780c */ /* 0x000fda0003f05270 */
[----:B------:R-:W-:Y:S08]  /*0a20*/  @!P0 BAR.ARV 0x9, 0x100 ;  /* 0x0244000000008b1d */ /* 0x000ff00000002000 */
[----:B------:R-:W-:Y:S06]  /*0a30*/  BAR.SYNC.DEFER_BLOCKING 0x5, 0x180 ;  /* 0x0146000000007b1d */ /* 0x000fec0000010000 */
[----:B------:R-:W0:Y:S01]  /*0a40*/  LDS.128 R12, [UR4+0x228d0] ;  /* 0x0228d004ff0c7984 */ /* 0x000e220008000c00 */
[----:B------:R-:W-:Y:S01]  /*0a50*/  ULDC UR4, c[0x0][0xc3c] ;  /* 0x00030f0000047ab9 */ /* 0x000fe20000000800 */
[----:B------:R-:W-:Y:S06]  /*0a60*/  BAR.ARV 0x4, 0x180 ;  /* 0x0106000000007b1d */ /* 0x000fec0000002000 */
[----:B0-----:R-:W-:-:S13]  /*0a70*/  ISETP.GE.AND P0, PT, R15, UR4, PT ;  /* 0x000000040f007c0c */ /* 0x001fda000bf06270 */
[----:B------:R-:W-:Y:S05]  /*0a80*/  @P0 EXIT ;  /* 0x000000000000094d */ /* 0x000fea0003800000 */
[----:B------:R-:W0:Y:S01]  /*0a90*/  S2R R0, SR_TID.X ;  /* 0x0000000000007919 */ /* 0x000e220000002100 */
[----:B------:R-:W-:Y:S01]  /*0aa0*/  R2UR UR5, R13 ;  /* 0x000000000d0572ca */ /* 0x000fe200000e0000 */
[----:B------:R-:W-:Y:S01]  /*0ab0*/  ULOP3.LUT UR48, UR36, 0x1, URZ, 0xfc, !UPT ;  /* 0x0000000124307892 */ /* 0x000fe2000f8efc3f */
[----:B------:R-:W-:Y:S01]  /*0ac0*/  R2UR UR6, R14 ;  /* 0x000000000e0672ca */ /* 0x000fe200000e0000 */
[----:B------:R-:W-:Y:S01]  /*0ad0*/  UMOV UR47, URZ ;  /* 0x0000003f002f7c82 */ /* 0x000fe20008000000 */
[----:B------:R-:W-:Y:S01]  /*0ae0*/  UMOV UR38, URZ ;  /* 0x0000003f00267c82 */ /* 0x000fe20008000000 */
[----:B------:R-:W-:Y:S01]  /*0af0*/  UMOV UR37, URZ ;  /* 0x0000003f00257c82 */ /* 0x000fe20008000000 */
[----:B0-----:R-:W-:-:S05]  /*0b00*/  VIADD R209, R0, 0xffffff80 ;  /* 0xffffff8000d17836 */ /* 0x001fca0000000000 */
[----:B------:R-:W-:-:S04]  /*0b10*/  SHF.R.S32.HI R0, RZ, 0x1f, R209 ;  /* 0x0000001fff007819 */ /* 0x000fc800000114d1 */
[CC--:B------:R-:W-:Y:S02]  /*0b20*/  LEA.HI R3, R0.reuse, R209.reuse, RZ, 0x7 ;  /* 0x000000d100037211 */ /* 0x0c0fe400078f38ff */
[-C--:B------:R-:W-:Y:S02]  /*0b30*/  LEA.HI R4, R0, R209.reuse, RZ, 0x5 ;  /* 0x000000d100047211 */ /* 0x080fe400078f28ff */
[----:B------:R-:W-:Y:S02]  /*0b40*/  LOP3.LUT R2, R3, 0xffffff80, RZ, 0xc0, !PT ;  /* 0xffffff8003027812 */ /* 0x000fe400078ec0ff */
[----:B------:R-:W-:Y:S01]  /*0b50*/  SHF.R.S32.HI R200, RZ, 0x7, R3 ;  /* 0x00000007ffc87819 */ /* 0x000fe20000011403 */
[----:B------:R-:W-:Y:S02]  /*0b60*/  IMAD.SHL.U32 R6, R4, 0x20, RZ ;  /* 0x0000002004067824 */ /* 0x000fe400078e00ff */
[----:B------:R-:W-:Y:S01]  /*0b70*/  IMAD.IADD R23, R209, 0x1, -R2 ;  /* 0x00000001d1177824 */ /* 0x000fe200078e0a02 */
[----:B------:R-:W-:-:S02]  /*0b80*/  LEA.HI R2, R0, R209, RZ, 0x4 ;  /* 0x000000d100027211 */ /* 0x000fc400078f20ff */
[----:B------:R-:W-:Y:S02]  /*0b90*/  LOP3.LUT R7, R6, 0xfffffc00, RZ, 0xc0, !PT ;  /* 0xfffffc0006077812 */ /* 0x000fe400078ec0ff */
[----:B------:R-:W-:Y:S02]  /*0ba0*/  SHF.R.S32.HI R8, RZ, 0x1f, R23 ;  /* 0x0000001fff087819 */ /* 0x000fe40000011417 */
[----:B------:R-:W-:Y:S02]  /*0bb0*/  LOP3.LUT R4, R2, 0x3fffff0, RZ, 0xc0, !PT ;  /* 0x03fffff002047812 */ /* 0x000fe400078ec0ff */
[----:B------:R-:W-:Y:S02]  /*0bc0*/  LEA.HI R9, R8, R23, RZ, 0x2 ;  /* 0x0000001708097211 */ /* 0x000fe400078f10ff */
[----:B------:R-:W-:Y:S01]  /*0bd0*/  SHF.R.S32.HI R5, RZ, 0x4, R2 ;  /* 0x00000004ff057819 */ /* 0x000fe20000011402 */
[----:B------:R-:W-:Y:S01]  /*0be0*/  IMAD.IADD R4, R209, 0x1, -R4 ;  /* 0x00000001d1047824 */ /* 0x000fe200078e0a04 */
[----:B------:R-:W-:-:S02]  /*0bf0*/  LEA.HI R6, R0, R209, RZ, 0x2 ;  /* 0x000000d100067211 */ /* 0x000fc400078f10ff */
[----:B------:R-:W-:Y:S01]  /*0c00*/  SHF.R.S32.HI R10, RZ, 0x2, R9 ;  /* 0x00000002ff0a7819 */ /* 0x000fe20000011409 */
[----:B------:R-:W-:Y:S01]  /*0c10*/  IMAD R7, R4, 0x40, R7 ;  /* 0x0000004004077824 */ /* 0x000fe200078e0207 */
[----:B------:R-:W-:Y:S02]  /*0c20*/  SHF.R.S32.HI R11, RZ, 0x1f, R9 ;  /* 0x0000001fff0b7819 */ /* 0x000fe40000011409 */
[----:B------:R-:W-:Y:S02]  /*0c30*/  LEA.HI R2, R2, R5, RZ, 0x1 ;  /* 0x0000000502027211 */ /* 0x000fe400078f08ff */
[----:B------:R-:W-:Y:S02]  /*0c40*/  LOP3.LUT R6, R6, 0xfffffffc, RZ, 0xc0, !PT ;  /* 0xfffffffc06067812 */ /* 0x000fe400078ec0ff */
[----:B------:R-:W-:Y:S02]  /*0c50*/  LEA.HI R0, R0, R209, RZ, 0x3 ;  /* 0x000000d100007211 */ /* 0x000fe400078f18ff */
[----:B------:R-:W-:Y:S01]  /*0c60*/  LEA.HI R11, R11, R10, RZ, 0x3 ;  /* 0x0000000a0b0b7211 */ /* 0x000fe200078f18ff */
[----:B------:R-:W-:Y:S01]  /*0c70*/  IMAD.IADD R6, R209, 0x1, -R6 ;  /* 0x00000001d1067824 */ /* 0x000fe200078e0a06 */
[----:B------:R-:W-:-:S02]  /*0c80*/  LOP3.LUT R2, R2, 0x1ffffffe, RZ, 0xc0, !PT ;  /* 0x1ffffffe02027812 */ /* 0x000fc400078ec0ff */
[----:B------:R-:W-:Y:S02]  /*0c90*/  LOP3.LUT R4, R0, 0xfffffff8, RZ, 0xc0, !PT ;  /* 0xfffffff800047812 */ /* 0x000fe400078ec0ff */
[----:B------:R-:W-:Y:S01]  /*0ca0*/  LOP3.LUT R11, R11, 0xfffffff8, RZ, 0xc0, !PT ;  /* 0xfffffff80b0b7812 */ /* 0x000fe200078ec0ff */
[----:B------:R-:W-:Y:S01]  /*0cb0*/  IMAD.IADD R2, R5, 0x1, -R2 ;  /* 0x0000000105027824 */ /* 0x000fe200078e0a02 */
[----:B------:R-:W-:Y:S01]  /*0cc0*/  LEA.HI R8, R8, R23, RZ, 0x5 ;  /* 0x0000001708087211 */ /* 0x000fe200078f28ff */
[----:B------:R-:W-:Y:S01]  /*0cd0*/  IMAD.IADD R19, R209, 0x1, -R4 ;  /* 0x00000001d1137824 */ /* 0x000fe200078e0a04 */
[----:B------:R-:W-:Y:S01]  /*0ce0*/  LEA.HI R3, R3, R200, RZ, 0x1 ;  /* 0x000000c803037211 */ /* 0x000fe200078f08ff */
[----:B------:R-:W-:Y:S01]  /*0cf0*/  IMAD.IADD R11, R10, 0x1, -R11 ;  /* 0x000000010a0b7824 */ /* 0x000fe200078e0a0b */
[----:B------:R-:W-:Y:S01]  /*0d00*/  SHF.R.S32.HI R8, RZ, 0x5, R8 ;  /* 0x00000005ff087819 */ /* 0x000fe20000011408 */
[----:B------:R-:W-:Y:S01]  /*0d10*/  IMAD R204, R2, 0x8, R7 ;  /* 0x0000000802cc7824 */ /* 0x000fe200078e0207 */
[----:B------:R-:W-:Y:S01]  /*0d20*/  LEA.HI R5, R6, R6, RZ, 0x1 ;  /* 0x0000000606057211 */ /* 0x000fe200078f08ff */
[----:B------:R-:W-:Y:S01]  /*0d30*/  IMAD.SHL.U32 R2, R19, 0x8, RZ ;  /* 0x0000000813027824 */ /* 0x000fe200078e00ff */
[----:B------:R-:W-:Y:S01]  /*0d40*/  LOP3.LUT R3, R3, 0x3fffffe, RZ, 0xc0, !PT ;  /* 0x03fffffe03037812 */ /* 0x000fe200078ec0ff */
[----:B------:R-:W-:Y:S01]  /*0d50*/  IMAD R8, R8, 0x10, R11 ;  /* 0x0000001008087824 */ /* 0x000fe200078e020b */
[----:B------:R-:W-:Y:S01]  /*0d60*/  LOP3.LUT R5, R5, 0x1ffffffe, RZ, 0xc0, !PT ;  /* 0x1ffffffe05057812 */ /* 0x000fe200078ec0ff */
[----:B------:R-:W-:Y:S01]  /*0d70*/  VIADD R17, R2, 0x40 ;  /* 0x0000004002117836 */ /* 0x000fe20000000000 */
[----:B------:R-:W-:Y:S01]  /*0d80*/  LOP3.LUT R202, R9, 0x7ffffffc, RZ, 0xc0, !PT ;  /* 0x7ffffffc09ca7812 */ /* 0x000fe200078ec0ff */
[----:B------:R-:W-:Y:S01]  /*0d90*/  IMAD.IADD R3, R200, 0x1, -R3 ;  /* 0x00000001c8037824 */ /* 0x000fe200078e0a03 */
[----:B------:R-:W-:Y:S01]  /*0da0*/  SHF.R.S32.HI R22, RZ, 0x3, R0 ;  /* 0x00000003ff167819 */ /* 0x000fe20000011400 */
[C---:B------:R-:W-:Y:S01]  /*0db0*/  VIADD R16, R2.reuse, 0x80 ;  /* 0x0000008002107836 */ /* 0x040fe20000000000 */
[----:B------:R-:W-:Y:S01]  /*0dc0*/  SHF.R.S32.HI R208, RZ, 0x1f, R2 ;  /* 0x0000001fffd07819 */ /* 0x000fe20000011402 */
[----:B------:R-:W-:Y:S01]  /*0dd0*/  VIADD R18, R2, 0xc0 ;  /* 0x000000c002127836 */ /* 0x000fe20000000000 */
[----:B------:R-:W-:Y:S01]  /*0de0*/  SHF.R.S32.HI R207, RZ, 0x1f, R17 ;  /* 0x0000001fffcf7819 */ /* 0x000fe20000011411 */
[----:B------:R-:W-:Y:S01]  /*0df0*/  IMAD.IADD R6, R6, 0x1, -R5 ;  /* 0x0000000106067824 */ /* 0x000fe200078e0a05 */
[----:B------:R-:W-:Y:S01]  /*0e00*/  SHF.R.S32.HI R206, RZ, 0x1f, R16 ;  /* 0x0000001fffce7819 */ /* 0x000fe20000011410 */
[----:B------:R-:W-:Y:S01]  /*0e10*/  IMAD R201, R3, 0x40, R8 ;  /* 0x0000004003c97824 */ /* 0x000fe200078e0208 */
[----:B------:R-:W-:Y:S01]  /*0e20*/  SHF.R.S32.HI R205, RZ, 0x1f, R18 ;  /* 0x0000001fffcd7819 */ /* 0x000fe20000011412 */
[----:B------:R-:W-:-:S02]  /*0e30*/  IMAD.MOV.U32 R7, RZ, RZ, R15 ;  /* 0x000000ffff077224 */ /* 0x000fc400078e000f */
[----:B------:R-:W-:Y:S02]  /*0e40*/  IMAD.IADD R202, R23, 0x1, -R202 ;  /* 0x0000000117ca7824 */ /* 0x000fe400078e0aca */
[----:B------:R-:W-:-:S07]  /*0e50*/  IMAD R203, R6, 0x8, R201 ;  /* 0x0000000806cb7824 */ /* 0x000fce00078e02c9 */
.L_x_416:
[----:B012-4-:R-:W0:Y:S01]  /*0e60*/  LDC.64 R4, c[0x0][0xc88] ;  /* 0x00032200ff047b82 */ /* 0x017e220000000a00 */
[----:B------:R-:W-:Y:S01]  /*0e70*/  ULDC.64 UR8, c[0x0][0xa28] ;  /* 0x00028a0000087ab9 */ /* 0x000fe20000000a00 */
[----:B------:R-:W-:Y:S01]  /*0e80*/  ULDC.64 UR10, c[0x0][0xa20] ;  /* 0x00028800000a7ab9 */ /* 0x000fe20000000a00 */
[----:B------:R-:W-:Y:S01]  /*0e90*/  ULDC UR4, c[0x0][0x424] ;  /* 0x0001090000047ab9 */ /* 0x000fe20000000800 */
[----:B0-----:R-:W-:-:S06]  /*0ea0*/  IMAD.WIDE R4, R7, 0x4, R4 ;  /* 0x0000000407047825 */ /* 0x001fcc00078e0204 */
[----:B------:R-:W2:Y:S01]  /*0eb0*/  LDG.E R4, desc[UR40][R4.64] ;  /* 0x0000002804047981 */ /* 0x000ea2000c1e1900 */
[----:B------:R-:W-:Y:S02]  /*0ec0*/  UISETP.NE.U32.AND UP0, UPT, UR8, URZ, UPT ;  /* 0x0000003f0800728c */ /* 0x000fe4000bf05070 */
[----:B------:R-:W-:Y:S02]  /*0ed0*/  UISETP.NE.U32.AND UP1, UPT, UR10, URZ, UPT ;  /* 0x0000003f0a00728c */ /* 0x000fe4000bf25070 */
[----:B------:R-:W-:Y:S02]  /*0ee0*/  UISETP.NE.AND.EX UP0, UPT, UR9, URZ, UPT, UP0 ;  /* 0x0000003f0900728c */ /* 0x000fe4000bf05300 */
[----:B------:R-:W-:-:S04]  /*0ef0*/  UISETP.NE.AND.EX UP1, UPT, UR11, URZ, UPT, UP1 ;  /* 0x0000003f0b00728c */ /* 0x000fc8000bf25310 */
[----:B------:R-:W-:Y:S02]  /*0f00*/  PLOP3.LUT P0, PT, PT, PT, UP0, 0x80, 0x0 ;  /* 0x000000000000781c */ /* 0x000fe40003f0f008 */
[----:B------:R-:W-:Y:S02]  /*0f10*/  PLOP3.LUT P1, PT, PT, PT, UP1, 0x80, 0x0 ;  /* 0x000000000000781c */ /* 0x000fe40003f2f018 */
[----:B--2---:R-:W-:-:S13]  /*0f20*/  R2UR UR46, R4 ;  /* 0x00000000042e72ca */ /* 0x004fda00000e0000 */
[----:B------:R-:W-:Y:S02]  /*0f30*/  USHF.R.S32.HI UR45, URZ, 0x1f, UR46 ;  /* 0x0000001f3f2d7899 */ /* 0x000fe4000801142e */
[----:B------:R-:W-:Y:S02]  /*0f40*/  @UP0 ULEA UR8, UP2, UR46, UR8, 0x2 ;  /* 0x000000082e080291 */ /* 0x000fe4000f84103f */
[----:B------:R-:W-:Y:S02]  /*0f50*/  @UP1 ULEA UR10, UP3, UR46, UR10, 0x2 ;  /* 0x0000000a2e0a1291 */ /* 0x000fe4000f86103f */
[----:B------:R-:W-:Y:S02]  /*0f60*/  @UP0 ULEA.HI.X UR9, UR46, UR9, UR45, 0x2, UP2 ;  /* 0x000000092e090291 */ /* 0x000fe400090f142d */
[----:B------:R-:W-:Y:S01]  /*0f70*/  @UP1 ULEA.HI.X UR11, UR46, UR11, UR45, 0x2, UP3 ;  /* 0x0000000b2e0b1291 */ /* 0x000fe200098f142d */
[----:B------:R-:W-:Y:S02]  /*0f80*/  IMAD.U32 R4, RZ, RZ, UR8 ;  /* 0x00000008ff047e24 */ /* 0x000fe4000f8e00ff */
[----:B------:R-:W-:-:S02]  /*0f90*/  IMAD.U32 R6, RZ, RZ, UR10 ;  /* 0x0000000aff067e24 */ /* 0x000fc4000f8e00ff */
[----:B------:R-:W-:Y:S01]  /*0fa0*/  IMAD.U32 R5, RZ, RZ, UR9 ;  /* 0x00000009ff057e24 */ /* 0x000fe2000f8e00ff */
[----:B------:R-:W-:Y:S01]  /*0fb0*/  ULDC.64 UR8, c[0x0][0x418] ;  /* 0x0001060000087ab9 */ /* 0x000fe20000000a00 */
[----:B------:R-:W-:-:S03]  /*0fc0*/  IMAD.U32 R7, RZ, RZ, UR11 ;  /* 0x0000000bff077e24 */ /* 0x000fc6000f8e00ff */
[----:B------:R-:W2:Y:S04]  /*0fd0*/  @P0 LDG.E R4, desc[UR40][R4.64] ;  /* 0x0000002804040981 */ /* 0x000ea8000c1e1900 */
[----:B---3--:R-:W3:Y:S01]  /*0fe0*/  @P1 LDG.E R6, desc[UR40][R6.64] ;  /* 0x0000002806061981 */ /* 0x008ee2000c1e1900 */
[----:B------:R-:W-:Y:S01]  /*0ff0*/  UISETP.NE.U32.AND UP0, UPT, UR8, URZ, UPT ;  /* 0x0000003f0800728c */ /* 0x000fe2000bf05070 */
[----:B------:R-:W-:Y:S01]  /*1000*/  CS2R R8, SRZ ;  /* 0x0000000000087805 */ /* 0x000fe2000001ff00 */
[----:B------:R-:W-:Y:S01]  /*1010*/  UMOV UR44, UR5 ;  /* 0x00000005002c7c82 */ /* 0x000fe20008000000 */
[----:B------:R-:W-:Y:S01]  /*1020*/  ULDC UR5, c[0x0][0x2f0] ;  /* 0x0000bc0000057ab9 */ /* 0x000fe20000000800 */
[----:B------:R-:W-:Y:S01]  /*1030*/  UISETP.NE.AND.EX UP0, UPT, UR9, URZ, UPT, UP0 ;  /* 0x0000003f0900728c */ /* 0x000fe2000bf05300 */
[----:B------:R-:W-:Y:S01]  /*1040*/  CS2R R150, SRZ ;  /* 0x0000000000967805 */ /* 0x000fe2000001ff00 */
[----:B------:R-:W-:Y:S01]  /*1050*/  UMOV UR42, URZ ;  /* 0x0000003f002a7c82 */ /* 0x000fe20008000000 */
[----:B------:R-:W-:Y:S01]  /*1060*/  UMOV UR43, UR6 ;  /* 0x00000006002b7c82 */ /* 0x000fe20008000000 */
[----:B------:R-:W-:Y:S01]  /*1070*/  USEL UR4, UR4, 0x1, UP0 ;  /* 0x0000000104047887 */ /* 0x000fe20008000000 */
[----:B------:R-:W-:-:S02]  /*1080*/  CS2R R148, SRZ ;  /* 0x0000000000947805 */ /* 0x000fc4000001ff00 */
[----:B------:R-:W-:Y:S02]  /*1090*/  CS2R R146, SRZ ;  /* 0x0000000000927805 */ /* 0x000fe4000001ff00 */
[----:B------:R-:W-:Y:S01]  /*10a0*/  CS2R R144, SRZ ;  /* 0x0000000000907805 */ /* 0x000fe2000001ff00 */
[----:B------:R-:W-:Y:S01]  /*10b0*/  UIMAD UR4, UR4, UR5, URZ ;  /* 0x00000005040472a4 */ /* 0x000fe2000f8e023f */
[----:B------:R-:W-:Y:S02]  /*10c0*/  CS2R R142, SRZ ;  /* 0x00000000008e7805 */ /* 0x000fe4000001ff00 */
[----:B------:R-:W-:Y:S02]  /*10d0*/  CS2R R140, SRZ ;  /* 0x00000000008c7805 */ /* 0x000fe4000001ff00 */
[----:B------:R-:W-:Y:S02]  /*10e0*/  CS2R R138, SRZ ;  /* 0x00000000008a7805 */ /* 0x000fe4000001ff00 */
[----:B------:R-:W-:-:S02]  /*10f0*/  CS2R R136, SRZ ;  /* 0x0000000000887805 */ /* 0x000fc4000001ff00 */
[----:B------:R-:W-:Y:S02]  /*1100*/  CS2R R134, SRZ ;  /* 0x0000000000867805 */ /* 0x000fe4000001ff00 */
[----:B------:R-:W-:Y:S02]  /*1110*/  CS2R R132, SRZ ;  /* 0x0000000000847805 */ /* 0x000fe4000001ff00 */
[----:B------:R-:W-:Y:S02]  /*1120*/  CS2R R130, SRZ ;  /* 0x0000000000827805 */ /* 0x000fe4000001ff00 */
[----:B------:R-:W-:Y:S02]  /*1130*/  CS2R R128, SRZ ;  /* 0x0000000000807805 */ /* 0x000fe4000001ff00 */
[----:B------:R-:W-:Y:S02]  /*1140*/  CS2R R126, SRZ ;  /* 0x00000000007e7805 */ /* 0x000fe4000001ff00 */
[----:B------:R-:W-:-:S02]  /*1150*/  CS2R R124, SRZ ;  /* 0x00000000007c7805 */ /* 0x000fc4000001ff00 */
[----:B------:R-:W-:Y:S02]  /*1160*/  CS2R R122, SRZ ;  /* 0x00000000007a7805 */ /* 0x000fe4000001ff00 */
[----:B------:R-:W-:Y:S02]  /*1170*/  CS2R R120, SRZ ;  /* 0x0000000000787805 */ /* 0x000fe4000001ff00 */
[----:B------:R-:W-:Y:S02]  /*1180*/  CS2R R118, SRZ ;  /* 0x0000000000767805 */ /* 0x000fe4000001ff00 */
[----:B------:R-:W-:Y:S01]  /*1190*/  CS2R R116, SRZ ;  /* 0x0000000000747805 */ /* 0x000fe2000001ff00 */
[----:B------:R-:W-:Y:S01]  /*11a0*/  IMAD.MOV.U32 R174, RZ, RZ, RZ ;  /* 0x000000ffffae7224 */ /* 0x000fe200078e00ff */
        /* <DEDUP_REMOVED lines=36> */
[----:B------:R-:W-:Y:S02]  /*13f0*/  IMAD.MOV.U32 R160, RZ, RZ, RZ ;  /* 0x000000ffffa07224 */ /* 0x000fe400078e00ff */
[----:B------:R-:W-:Y:S01]  /*1400*/  IMAD.MOV.U32 R41, RZ, RZ, RZ ;  /* 0x000000ffff297224 */ /* 0x000fe200078e00ff */
[----:B--2---:R-:W-:-:S02]  /*1410*/  @P0 R2UR UR42, R4 ;  /* 0x00000000042a02ca */ /* 0x004fc400000e0000 */
[----:B------:R-:W-:Y:S02]  /*1420*/  PLOP3.LUT P0, PT, PT, PT, PT, 0x80, 0x0 ;  /* 0x000000000000781c */ /* 0x000fe40003f0f070 */
[----:B---3--:R-:W-:Y:S01]  /*1430*/  @P1 R2UR UR4, R6 ;  /* 0x00000000060412ca */ /* 0x008fe200000e0000 */
[----:B------:R-:W-:-:S14]  /*1440*/  @P1 BRA `(.L_x_375) ;  /* 0x0000000000341947 */ /* 0x000fdc0003800000 */
[----:B------:R-:W-:Y:S02]  /*1450*/  ULDC.64 UR6, c[0x0][0xa08] ;  /* 0x0002820000067ab9 */ /* 0x000fe40000000a00 */
[----:B------:R-:W-:-:S04]  /*1460*/  ISETP.NE.U32.AND P1, PT, RZ, UR6, PT ;  /* 0x00000006ff007c0c */ /* 0x000fc8000bf25070 */
[----:B------:R-:W-:-:S13]  /*1470*/  ISETP.NE.AND.EX P1, PT, RZ, UR7, PT, P1 ;  /* 0x00000007ff007c0c */ /* 0x000fda000bf25310 */
[----:B------:R-:W-:Y:S05]  /*1480*/  @!P1 BRA `(.L_x_375) ;  /* 0x0000000000249947 */ /* 0x000fea0003800000 */
[----:B------:R-:W-:Y:S02]  /*1490*/  ULDC.64 UR4, c[0x0][0xa08] ;  /* 0x0002820000047ab9 */ /* 0x000fe40000000a00 */
[----:B------:R-:W-:-:S06]  /*14a0*/  UIMAD.WIDE UR4, UR46, 0x4, UR4 ;  /* 0x000000042e0478a5 */ /* 0x000fcc000f8e0204 */
[----:B------:R-:W-:Y:S02]  /*14b0*/  IMAD.U32 R4, RZ, RZ, UR4 ;  /* 0x00000004ff047e24 */ /* 0x000fe4000f8e00ff */
[----:B------:R-:W-:-:S05]  /*14c0*/  IMAD.U32 R5, RZ, RZ, UR5 ;  /* 0x00000005ff057e24 */ /* 0x000fca000f8e00ff */
[----:B------:R-:W2:Y:S04]  /*14d0*/  LDG.E R3, desc[UR40][R4.64] ;  /* 0x0000002804037981 */ /* 0x000ea8000c1e1900 */
[----:B------:R-:W3:Y:S01]  /*14e0*/  LDG.E R0, desc[UR40][R4.64+0x4] ;  /* 0x0000042804007981 */ /* 0x000ee2000c1e1900 */
[----:B--2---:R-:W-:Y:S02]  /*14f0*/  R2UR UR4, R3 ;  /* 0x00000000030472ca */ /* 0x004fe400000e0000 */
[----:B---3--:R-:W-:-:S13]  /*1500*/  R2UR UR5, R0 ;  /* 0x00000000000572ca */ /* 0x008fda00000e0000 */
[----:B------:R-:W-:-:S12]  /*1510*/  UIADD3 UR4, -UR4, UR5, URZ ;  /* 0x0000000504047290 */ /* 0x000fd8000fffe13f */
.L_x_375:
[----:B------:R-:W-:Y:S01]  /*1520*/  UIADD3 UR42, -UR42, UR4, URZ ;  /* 0x000000042a2a7290 */ /* 0x000fe2000fffe13f */
[----:B------:R-:W-:Y:S01]  /*1530*/  IMAD.MOV.U32 R40, RZ, RZ, RZ ;  /* 0x000000ffff287224 */ /* 0x000fe200078e00ff */
[----:B------:R-:W-:Y:S01]  /*1540*/  CS2R R34, SRZ ;  /* 0x0000000000227805 */ /* 0x000fe2000001ff00 */
[----:B------:R-:W-:Y:S01]  /*1550*/  IMAD.MOV.U32 R161, RZ, RZ, RZ ;  /* 0x000000ffffa17224 */ /* 0x000fe200078e00ff */
[----:B------:R-:W-:Y:S01]  /*1560*/  UISETP.GE.AND UP0, UPT, UR42, 0x1, UPT ;  /* 0x000000012a00788c */ /* 0x000fe2000bf06270 */
[----:B------:R-:W-:Y:S01]  /*1570*/  CS2R R36, SRZ ;  /* 0x0000000000247805 */ /* 0x000fe2000001ff00 */
[----:B------:R-:W-:Y:S01]  /*1580*/  UIADD3 UR4, UR42, 0x5f, URZ ;  /* 0x0000005f2a047890 */ /* 0x000fe2000fffe03f */
[----:B------:R-:W-:Y:S02]  /*1590*/  CS2R R162, SRZ ;  /* 0x0000000000a27805 */ /* 0x000fe4000001ff00 */
[----:B------:R-:W-:Y:S01]  /*15a0*/  CS2R R32, SRZ ;  /* 0x0000000000207805 */ /* 0x000fe2000001ff00 */
[----:B------:R-:W-:Y:S01]  /*15b0*/  IMAD.MOV.U32 R12, RZ, RZ, RZ ;  /* 0x000000ffff0c7224 */ /* 0x000fe200078e00ff */
[----:B------:R-:W-:Y:S01]  /*15c0*/  PLOP3.LUT P1, PT, PT, PT, UP0, 0x80, 0x0 ;  /* 0x000000000000781c */ /* 0x000fe20003f2f008 */
[----:B------:R-:W-:Y:S01]  /*15d0*/  UIMAD.WIDE UR4, UR4, 0x2aaaaaab, URZ ;  /* 0x2aaaaaab040478a5 */ /* 0x000fe2000f8e023f */
[----:B------:R-:W-:-:S02]  /*15e0*/  CS2R R26, SRZ ;  /* 0x00000000001a7805 */ /* 0x000fc4000001ff00 */
[----:B------:R-:W-:Y:S02]  /*15f0*/  CS2R R28, SRZ ;  /* 0x00000000001c7805 */ /* 0x000fe4000001ff00 */
[----:B------:R-:W-:Y:S01]  /*1600*/  CS2R R24, SRZ ;  /* 0x0000000000187805 */ /* 0x000fe2000001ff00 */
[----:B------:R-:W-:-:S04]  /*1610*/  USHF.R.U32.HI UR39, URZ, 0x1f, UR5 ;  /* 0x0000001f3f277899 */ /* 0x000fc80008011605 */
[----:B------:R-:W-:Y:S02]  /*1620*/  ULEA.HI.SX32 UR39, UR5, UR39, 0x1c ;  /* 0x0000002705277291 */ /* 0x000fe4000f8fe23f */
[----:B------:R-:W-:Y:S10]  /*1630*/  @!P1 BRA `(.L_x_376) ;  /* 0x0000005000209947 */ /* 0x000ff40003800000 */
[----:B------:R-:W0:Y:S01]  /*1640*/  SHFL.IDX PT, R0, R200, RZ, 0x1f ;  /* 0x00001fffc8007589 */ /* 0x000e2200000e0000 */
[----:B------:R-:W1:Y:S01]  /*1650*/  S2UR UR7, SR_CgaCtaId ;  /* 0x00000000000779c3 */ /* 0x000e620000008800 */
[----:B------:R-:W-:Y:S01]  /*1660*/  UMOV UR6, 0x400 ;  /* 0x0000040000067882 */ /* 0x000fe20000000000 */
[----:B0-----:R-:W-:Y:S01]  /*1670*/  R2UR UR4, R0 ;  /* 0x00000000000472ca */ /* 0x001fe200000e0000 */
[----:B-1----:R-:W-:-:S04]  /*1680*/  ULEA UR6, UR7, UR6, 0x18 ;  /* 0x0000000607067291 */ /* 0x002fc8000f8ec03f */
[----:B------:R-:W-:-:S04]  /*1690*/  UIADD3 UR6, UR6, 0x18400, URZ ;  /* 0x0001840006067890 */ /* 0x000fc8000fffe03f */
[----:B------:R-:W-:-:S04]  /*16a0*/  ULOP3.LUT UP0, URZ, UR6, 0x1bf, URZ, 0xc0, !UPT ;  /* 0x000001bf063f7892 */ /* 0x000fc8000f80c03f */
[----:B------:R-:W-:Y:S02]  /*16b0*/  ULEA.HI UR5, UR4, UR4, URZ, 0x1 ;  /* 0x0000000404057291 */ /* 0x000fe4000f8f083f */
[----:B------:R-:W-:Y:S02]  /*16c0*/  PLOP3.LUT P0, PT, PT, PT, UP0, 0x80, 0x0 ;  /* 0x000000000000781c */ /* 0x000fe40003f0f008 */
[----:B------:R-:W-:-:S04]  /*16d0*/  ULOP3.LUT UR5, UR5, 0x1e, URZ, 0xc0, !UPT ;  /* 0x0000001e05057892 */ /* 0x000fc8000f8ec03f */
[----:B------:R-:W-:-:S04]  /*16e0*/  UIADD3 UR5, UR4, -UR5, URZ ;  /* 0x8000000504057290 */ /* 0x000fc8000fffe03f */
[----:B------:R-:W-:-:S04]  /*16f0*/  ULEA UR5, UR5, UR6, 0xd ;  /* 0x0000000605057291 */ /* 0x000fc8000f8e683f */
[----:B------:R-:W-:-:S04]  /*1700*/  USHF.R.U32.HI UR5, URZ, 0x4, UR5 ;  /* 0x000000043f057899 */ /* 0x000fc80008011605 */
[----:B------:R-:W-:Y:S01]  /*1710*/  ULOP3.LUT UR49, UR5, 0x3fff, URZ, 0xc0, !UPT ;  /* 0x00003fff05317892 */ /* 0x000fe2000f8ec03f */
[----:B------:R-:W-:Y:S11]  /*1720*/  @!P0 BRA `(.L_x_377) ;  /* 0x0000000000408947 */ /* 0x000ff60003800000 */
        /* <DEDUP_REMOVED lines=16> */
.L_x_377:
[----:B------:R-:W0:Y:S01]  /*1830*/  S2R R0, SR_CgaCtaId ;  /* 0x0000000000007919 */ /* 0x000e220000008800 */
[----:B------:R-:W-:Y:S01]  /*1840*/  ULEA.HI UR4, UR47, UR47, URZ, 0x1 ;  /* 0x0000002f2f047291 */ /* 0x000fe2000f8f083f */
[----:B------:R-:W-:Y:S01]  /*1850*/  MOV R7, 0x400 ;  /* 0x0000040000077802 */ /* 0x000fe20000000f00 */
[----:B------:R-:W1:Y:S02]  /*1860*/  S2R R20, SR_TID.X ;  /* 0x0000000000147919 */ /* 0x000e640000002100 */
[----:B------:R-:W-:-:S04]  /*1870*/  ULOP3.LUT UR4, UR4, 0xfffffffe, URZ, 0xc0, !UPT ;  /* 0xfffffffe04047892 */ /* 0x000fc8000f8ec03f */
[----:B------:R-:W-:-:S06]  /*1880*/  UIADD3 UR4, UR47, -UR4, URZ ;  /* 0x800000042f047290 */ /* 0x000fcc000fffe03f */
[----:B------:R-:W-:Y:S01]  /*1890*/  IMAD.U32 R3, RZ, RZ, UR4 ;  /* 0x00000004ff037e24 */ /* 0x000fe2000f8e00ff */
[----:B0-----:R-:W-:-:S04]  /*18a0*/  LEA R7, R0, R7, 0x18 ;  /* 0x0000000700077211 */ /* 0x001fc800078ec0ff */
[----:B------:R-:W-:Y:S02]  /*18b0*/  SHF.L.U32 R0, R3, 0x1f, RZ ;  /* 0x0000001f03007819 */ /* 0x000fe400000006ff */
[----:B-1----:R-:W-:Y:S02]  /*18c0*/  SHF.R.U32.HI R20, RZ, 0x7, R20 ;  /* 0x00000007ff147819 */ /* 0x002fe40000011614 */
[----:B------:R-:W0:Y:S03]  /*18d0*/  SYNCS.PHASECHK.TRANS64.TRYWAIT P0, [R7+URZ+0x22800], R0 ;  /* 0x02280000070075a7 */ /* 0x000e26000800017f */
[----:B------:R-:W-:Y:S01]  /*18e0*/  VIADD R8, R20, 0x8 ;  /* 0x0000000814087836 */ /* 0x000fe20000000000 */
[----:B0-----:R-:W-:Y:S06]  /*18f0*/  @!P0 BRA `(.L_x_378) ;  /* 0x000000d800b48947 */ /* 0x001fec0003800000 */
.L_x_541:
[----:B0-----:R-:W-:Y:S01]  /*1900*/  IMAD.U32 R0, RZ, RZ, UR48 ;  /* 0x00000030ff007e24 */ /* 0x001fe2000f8e00ff */
[----:B------:R-:W-:Y:S05]  /*1910*/  WARPSYNC.ALL ;  /* 0x0000000000007948 */ /* 0x000fea0003800000 */
[----:B------:R0:W-:Y:S01]  /*1920*/  BAR.SYNC.DEFER_BLOCKING R8, 0x100 ;  /* 0x000400080000751d */ /* 0x0001e20000010000 */
[----:B------:R-:W-:-:S13]  /*1930*/  ISETP.NE.AND P0, PT, R0, 0x3, PT ;  /* 0x000000030000780c */ /* 0x000fda0003f05270 */
[----:B0-----:R-:W-:Y:S05]  /*1940*/  @!P0 BRA `(.L_x_379) ;  /* 0x0000000000048947 */ /* 0x001fea0003800000 */
[----:B------:R-:W-:Y:S01]  /*1950*/  BPT.TRAP 0x1 ;  /* 0x000000040000795c */ /* 0x000fe20000300000 */
.L_x_379:
[----:B------:R-:W-:Y:S02]  /*1960*/  IMAD.U32 R10, RZ, RZ, UR38 ;  /* 0x00000026ff0a7e24 */ /* 0x000fe4000f8e00ff */
[----:B------:R-:W-:-:S03]  /*1970*/  IMAD.U32 R0, RZ, RZ, UR37 ;  /* 0x00000025ff007e24 */ /* 0x000fc6000f8e00ff */
[----:B------:R-:W-:Y:S01]  /*1980*/  SHF.L.U32 R10, R10, 0x1f, RZ ;  /* 0x0000001f0a0a7819 */ /* 0x000fe200000006ff */
[----:B------:R-:W-:-:S04]  /*1990*/  IMAD R5, R0, 0x8, R7 ;  /* 0x0000000800057824 */ /* 0x000fc800078e0207 */
[----:B------:R0:W1:Y:S01]  /*19a0*/  SYNCS.PHASECHK.TRANS64.TRYWAIT P1, [R5+URZ+0x22830], R10 ;  /* 0x0228300a050075a7 */ /* 0x000062000802017f */
[----:B------:R-:W-:Y:S05]  /*19b0*/  @!P0 BRA `(.L_x_380) ;  /* 0x0000000000048947 */ /* 0x000fea0003800000 */
[----:B------:R-:W-:Y:S01]  /*19c0*/  BPT.TRAP 0x1 ;  /* 0x000000040000795c */ /* 0x000fe20000300000 */
.L_x_380:
[----:B-1----:R-:W-:Y:S05]  /*19d0*/  @P1 BRA `(.L_x_381) ;  /* 0x0000000000081947 */ /* 0x002fea0003800000 */
[----:B------:R-:W1:Y:S02]  /*19e0*/  SYNCS.PHASECHK.TRANS64.TRYWAIT P1, [R5+URZ+0x22830], R10 ;  /* 0x0228300a050075a7 */ /* 0x000e64000802017f */
[----:B-1----:R-:W-:Y:S05]  /*19f0*/  @!P1 BRA `(.L_x_382) ;  /* 0x000000d800889947 */ /* 0x002fea0003800000 */
.L_x_381:
[----:B------:R-:W-:Y:S01]  /*1a00*/  R2UR UR4, R7 ;  /* 0x00000000070472ca */ /* 0x000fe200000e0000 */
[----:B------:R-:W-:Y:S01]  /*1a10*/  WARPGROUP.ARRIVE ;  /* 0x00000000000079c5 */ /* 0x000fe20000000000 */
[----:B------:R-:W-:Y:S01]  /*1a20*/  UMOV UR5, 0x40000040 ;  /* 0x4000004000057882 */ /* 0x000fe20000000000 */
[----:B------:R-:W-:Y:S01]  /*1a30*/  UMOV UR7, 0x40000040 ;  /* 0x4000004000077882 */ /* 0x000fe20000000000 */
[----:B------:R-:W-:Y:S01]  /*1a40*/  UMOV UR9, 0x40000040 ;  /* 0x4000004000097882 */ /* 0x000fe20000000000 */
[----:B------:R-:W-:Y:S01]  /*1a50*/  UMOV UR11, 0x40000040 ;  /* 0x40000040000b7882 */ /* 0x000fe20000000000 */
[----:B------:R-:W-:Y:S01]  /*1a60*/  UMOV UR13, 0x40000040 ;  /* 0x40000040000d7882 */ /* 0x000fe20000000000 */
[----:B------:R-:W-:Y:S01]  /*1a70*/  UMOV UR15, 0x40000040 ;  /* 0x40000040000f7882 */ /* 0x000fe20000000000 */
[----:B------:R-:W-:Y:S01]  /*1a80*/  UMOV UR17, 0x40000040 ;  /* 0x4000004000117882 */ /* 0x000fe20000000000 */
[----:B------:R-:W-:Y:S01]  /*1a90*/  UMOV UR19, 0x40000040 ;  /* 0x4000004000137882 */ /* 0x000fe20000000000 */
[----:B------:R-:W-:Y:S01]  /*1aa0*/  P2R R72, PR, RZ, 0x1 ;  /* 0x00000001ff487803 */ /* 0x000fe20000000000 */
[----:B------:R-:W2:Y:S02]  /*1ab0*/  S2R R73, SR_TID.X ;  /* 0x0000000000497919 */ /* 0x000ea40000002100 */
[----:B------:R-:W-:-:S04]  /*1ac0*/  UIADD3 UR4, UR4, 0x1c400, URZ ;  /* 0x0001c40004047890 */ /* 0x000fc8000fffe03f */
[----:B------:R-:W-:-:S04]  /*1ad0*/  USHF.R.U32.HI UR4, URZ, 0x4, UR4 ;  /* 0x000000043f047899 */ /* 0x000fc80008011604 */
[----:B------:R-:W-:-:S04]  /*1ae0*/  ULOP3.LUT UR4, UR4, 0x3fff, URZ, 0xc0, !UPT ;  /* 0x00003fff04047892 */ /* 0x000fc8000f8ec03f */
[----:B------:R-:W-:Y:S02]  /*1af0*/  ULOP3.LUT UR20, UR4, 0x10000, URZ, 0xfc, !UPT ;  /* 0x0001000004147892 */ /* 0x000fe4000f8efc3f */
[----:B------:R-:W-:Y:S02]  /*1b00*/  ULOP3.LUT UR4, UR49, 0x10000, URZ, 0xfc, !UPT ;  /* 0x0001000031047892 */ /* 0x000fe4000f8efc3f */
[----:B------:R-:W-:Y:S02]  /*1b10*/  UIMAD UR6, UR37, 0x300, UR20 ;  /* 0x00000300250678a4 */ /* 0x000fe4000f8e0214 */
[----:B------:R-:W-:Y:S02]  /*1b20*/  UIADD3 UR8, UR4, 0x2, URZ ;  /* 0x0000000204087890 */ /* 0x000fe4000fffe03f */
[----:B------:R-:W-:Y:S02]  /*1b30*/  UIADD3 UR10, UR6, 0x2, URZ ;  /* 0x00000002060a7890 */ /* 0x000fe4000fffe03f */
[----:B------:R-:W-:-:S02]  /*1b40*/  UIADD3 UR12, UR4, 0x4, URZ ;  /* 0x00000004040c7890 */ /* 0x000fc4000fffe03f */
[----:B------:R-:W-:Y:S02]  /*1b50*/  UIADD3 UR14, UR6, 0x4, URZ ;  /* 0x00000004060e7890 */ /* 0x000fe4000fffe03f */
[----:B------:R-:W-:Y:S01]  /*1b60*/  HGMMA.64x96x16.F32.BF16 R24, gdesc[UR4], RZ, !UPT, gsb0 ;  /* 0x01600000041879f0 */ /* 0x000fe2000c0018ff */
[----:B------:R-:W-:Y:S02]  /*1b70*/  UIADD3 UR16, UR4, 0x6, URZ ;  /* 0x0000000604107890 */ /* 0x000fe4000fffe03f */
[----:B------:R-:W-:Y:S01]  /*1b80*/  UIADD3 UR18, UR6, 0x6, URZ ;  /* 0x0000000606127890 */ /* 0x000fe2000fffe03f */
[----:B------:R-:W-:Y:S01]  /*1b90*/  ULDC UR7, c[0x0][0x9d8] ;  /* 0x0002760000077ab9 */ /* 0x000fe20000000800 */
[----:B------:R-:W-:-:S04]  /*1ba0*/  UIMAD UR6, UR39, -0x60, UR42 ;  /* 0xffffffa0270678a4 */ /* 0x000fc8000f8e022a */
[----:B------:R-:W-:-:S06]  /*1bb0*/  UIADD3 UR6, UR6, 0x60, URZ ;  /* 0x0000006006067890 */ /* 0x000fcc000fffe03f */
        /* <DEDUP_REMOVED lines=33> */
[----:B------:R-:W-:Y:S01]  /*1dd0*/  MUFU.TANH R25, R25 ;  /* 0x0000001900197308 */ /* 0x000fe20000002400 */
        /* <DEDUP_REMOVED lines=8> */
[----:B---3--:R-:W-:Y:S01]  /*1e60*/  FSEL R3, R24, -INF , P6 ;  /* 0xff80000018037808 */ /* 0x008fe20003000000 */
        /* <DEDUP_REMOVED lines=14> */
[----:B------:R-:W5:Y:S01]  /*1f50*/  MUFU.TANH R32, R32 ;  /* 0x0000002000207308 */ /* 0x000f620000002400 */
[----:B----4-:R-:W-:Y:S01]  /*1f60*/  FSEL R28, R28, -INF , P4 ;  /* 0xff8000001c1c7808 */ /* 0x010fe20002000000 */
[----:B------:R-:W-:Y:S01]  /*1f70*/  FMUL.FTZ R54, R54, UR7 ;  /* 0x0000000736367c20 */ /* 0x000fe20008410000 */
[----:B------:R-:W-:Y:S01]  /*1f80*/  FMUL.FTZ R61, R61, UR7 ;  /* 0x000000073d3d7c20 */ /* 0x000fe20008410000 */
[----:B------:R-:W-:Y:S01]  /*1f90*/  FMUL.FTZ R55, R55, UR7 ;  /* 0x0000000737377c20 */ /* 0x000fe20008410000 */
[----:B------:R-:W-:Y:S01]  /*1fa0*/  FMUL.FTZ R64, R64, UR7 ;  /* 0x0000000740407c20 */ /* 0x000fe20008410000 */
[----:B------:R-:W-:Y:S01]  /*1fb0*/  FMUL.FTZ R58, R58, UR7 ;  /* 0x000000073a3a7c20 */ /* 0x000fe20008410000 */
[----:B------:R-:W-:Y:S01]  /*1fc0*/  FMUL.FTZ R65, R65, UR7 ;  /* 0x0000000741417c20 */ /* 0x000fe20008410000 */
[----:B------:R4:W0:Y:S01]  /*1fd0*/  MUFU.TANH R4, R26 ;  /* 0x0000001a00047308 */ /* 0x0008220000002400 */
        /* <DEDUP_REMOVED lines=8> */
[----:B----4-:R-:W-:Y:S01]  /*2060*/  FSEL R26, R25, -INF , P5 ;  /* 0xff800000191a7808 */ /* 0x010fe20002800000 */
[----:B------:R-:W-:Y:S01]  /*2070*/  FMUL.FTZ R67, R67, UR7 ;  /* 0x0000000743437c20 */ /* 0x000fe20008410000 */
[----:B-----5:R-:W-:Y:S01]  /*2080*/  FSEL R32, R32, -INF , P1 ;  /* 0xff80000020207808 */ /* 0x020fe20000800000 */
[----:B------:R-:W-:Y:S01]  /*2090*/  FMUL.FTZ R70, R70, UR7 ;  /* 0x0000000746467c20 */ /* 0x000fe20008410000 */
[----:B------:R-:W-:Y:S01]  /*20a0*/  FMNMX.FTZ R25, R3, R26, !PT ;  /* 0x0000001a03197209 */ /* 0x000fe20007810000 */
[----:B------:R-:W-:-:S02]  /*20b0*/  FMUL.FTZ R71, R71, UR7 ;  /* 0x0000000747477c20 */ /* 0x000fc40008410000 */
[----:B------:R-:W4:Y:S01]  /*20c0*/  MUFU.TANH R9, R27 ;  /* 0x0000001b00097308 */ /* 0x000f220000002400 */
[----:B------:R-:W-:Y:S02]  /*20d0*/  FMNMX.FTZ R24, R28, R25, !PT ;  /* 0x000000191c187209 */ /* 0x000fe40007810000 */
[----:B0-----:R-:W-:Y:S02]  /*20e0*/  FSEL R4, R4, -INF , P6 ;  /* 0xff80000004047808 */ /* 0x001fe40003000000 */
[----:B------:R-:W-:Y:S02]  /*20f0*/  FMNMX.FTZ R25, R29, R24, !PT ;  /* 0x000000181d197209 */ /* 0x000fe40007810000 */
[----:B------:R-:W-:Y:S01]  /*2100*/  ISETP.GT.AND P6, PT, R0, 0x18, PT ;  /* 0x000000180000780c */ /* 0x000fe20003fc4270 */
[----:B------:R-:W0:Y:S01]  /*2110*/  MUFU.TANH R36, R36 ;  /* 0x0000002400247308 */ /* 0x000e220000002400 */
[----:B---3--:R-:W-:Y:S02]  /*2120*/  FSEL R33, R33, -INF , P2 ;  /* 0xff80000021217808 */ /* 0x008fe40001000000 */
[----:B------:R-:W-:-:S04]  /*2130*/  FMNMX.FTZ R24, R32, R25, !PT ;  /* 0x0000001920187209 */ /* 0x000fc80007810000 */
[----:B------:R-:W-:Y:S01]  /*2140*/  FMNMX.FTZ R25, R33, R24, !PT ;  /* 0x0000001821197209 */ /* 0x000fe20007810000 */
[----:B------:R-:W3:Y:S01]  /*2150*/  MUFU.TANH R6, R30 ;  /* 0x0000001e00067308 */ /* 0x000ee20000002400 */
[----:B----4-:R-:W-:Y:S02]  /*2160*/  FSEL R9, R9, -INF , P5 ;  /* 0xff80000009097808 */ /* 0x010fe40002800000 */
[----:B------:R-:W-:-:S05]  /*2170*/  ISETP.GT.AND P5, PT, R0, 0x19, PT ;  /* 0x000000190000780c */ /* 0x000fca0003fa4270 */
[----:B------:R-:W4:Y:S01]  /*2180*/  MUFU.TANH R37, R37 ;  /* 0x0000002500257308 */ /* 0x000f220000002400 */
[----:B0-----:R-:W-:-:S04]  /*2190*/  FSEL R36, R36, -INF , P6 ;  /* 0xff80000024247808 */ /* 0x001fc80003000000 */
[----:B------:R-:W-:-:S03]  /*21a0*/  FMNMX.FTZ R24, R36, R25, !PT ;  /* 0x0000001924187209 */ /* 0x000fc60007810000 */
[----:B------:R-:W0:Y:S01]  /*21b0*/  MUFU.TANH R11, R31 ;  /* 0x0000001f000b7308 */ /* 0x000e220000002400 */
[----:B---3--:R-:W-:Y:S02]  /*21c0*/  FSEL R6, R6, -INF , P4 ;  /* 0xff80000006067808 */ /* 0x008fe40002000000 */
[----:B------:R-:W-:-:S05]  /*21d0*/  ISETP.GT.AND P4, PT, R0, 0x20, PT ;  /* 0x000000200000780c */ /* 0x000fca0003f84270 */
[----:B------:R-:W3:Y:S01]  /*21e0*/  MUFU.TANH R40, R40 ;  /* 0x0000002800287308 */ /* 0x000ee20000002400 */
[----:B----4-:R-:W-:-:S04]  /*21f0*/  FSEL R37, R37, -INF , P5 ;  /* 0xff80000025257808 */ /* 0x010fc80002800000 */
[----:B------:R-:W-:-:S03]  /*2200*/  FMNMX.FTZ R25, R37, R24, !PT ;  /* 0x0000001825197209 */ /* 0x000fc60007810000 */
[----:B------:R-:W4:Y:S01]  /*2210*/  MUFU.TANH R12, R34 ;  /* 0x00000022000c7308 */ /* 0x000f220000002400 */
[----:B0-----:R-:W-:Y:S02]  /*2220*/  FSEL R11, R11, -INF , P3 ;  /* 0xff8000000b0b7808 */ /* 0x001fe40001800000 */
[----:B------:R-:W-:-:S05]  /*2230*/  ISETP.GT.AND P3, PT, R0, 0x21, PT ;  /* 0x000000210000780c */ /* 0x000fca0003f64270 */
[----:B------:R-:W0:Y:S01]  /*2240*/  MUFU.TANH R41, R41 ;  /* 0x0000002900297308 */ /* 0x000e220000002400 */
[----:B---3--:R-:W-:-:S04]  /*2250*/  FSEL R40, R40, -INF , P4 ;  /* 0xff80000028287808 */ /* 0x008fc80002000000 */
[----:B------:R-:W-:-:S03]  /*2260*/  FMNMX.FTZ R30, R40, R25, !PT ;  /* 0x00000019281e7209 */ /* 0x000fc60007810000 */
        /* <DEDUP_REMOVED lines=85> */
[----:B0-----:R-:W-:-:S04]  /*27c0*/  FSEL R69, R69, -INF , P1 ;  /* 0xff80000045457808 */ /* 0x001fc80000800000 */
[----:B------:R-:W-:-:S03]  /*27d0*/  FMNMX.FTZ R27, R69, R0, !PT ;  /* 0x00000000451b7209 */ /* 0x000fc60007810000 */
[----:B------:R-:W0:Y:S01]  /*27e0*/  MUFU.TANH R66, R66 ;  /* 0x0000004200427308 */ /* 0x000e220000002400 */
[----:B---3--:R-:W-:Y:S01]  /*27f0*/  FSEL R62, R62, -INF , P6 ;  /* 0xff8000003e3e7808 */ /* 0x008fe20003000000 */
[----:B------:R-:W3:Y:S06]  /*2800*/  SHFL.BFLY PT, R0, R27, 0x2, 0x1f ;  /* 0x0c401f001b007f89 */ /* 0x000eec00000e0000 */
[----:B------:R-:W5:Y:S01]  /*2810*/  MUFU.TANH R67, R67 ;  /* 0x0000004300437308 */ /* 0x000f620000002400 */
[----:B----4-:R-:W-:-:S07]  /*2820*/  FSEL R63, R63, -INF , P5 ;  /* 0xff8000003f3f7808 */ /* 0x010fce0002800000 */
[----:B------:R-:W4:Y:S01]  /*2830*/  MUFU.TANH R70, R70 ;  /* 0x0000004600467308 */ /* 0x000f220000002400 */
[----:B0-----:R-:W-:-:S07]  /*2840*/  FSEL R66, R66, -INF , P4 ;  /* 0xff80000042427808 */ /* 0x001fce0002000000 */
[----:B------:R-:W0:Y:S01]  /*2850*/  MUFU.TANH R71, R71 ;  /* 0x0000004700477308 */ /* 0x000e220000002400 */
[----:B-----5:R-:W-:Y:S02]  /*2860*/  FSEL R67, R67, -INF , P3 ;  /* 0xff80000043437808 */ /* 0x020fe40001800000 */
[----:B---3--:R-:W-:Y:S02]  /*2870*/  FMNMX.FTZ R30, R27, R0, !PT ;  /* 0x000000001b1e7209 */ /* 0x008fe40007810000 */
[----:B------:R-:W-:-:S03]  /*2880*/  FMNMX.FTZ R27, R4, R9, !PT ;  /* 0x00000009041b7209 */ /* 0x000fc60007810000 */
[----:B------:R-:W3:Y:S01]  /*2890*/  SHFL.BFLY PT, R31, R30, 0x1, 0x1f ;  /* 0x0c201f001e1f7f89 */ /* 0x000ee200000e0000 */
[----:B----4-:R-:W-:Y:S02]  /*28a0*/  FSEL R70, R70, -INF , P2 ;  /* 0xff80000046467808 */ /* 0x010fe40001000000 */
[----:B0-----:R-:W-:Y:S02]  /*28b0*/  FSEL R71, R71, -INF , P1 ;  /* 0xff80000047477808 */ /* 0x001fe40000800000 */
[----:B---3--:R-:W-:Y:S02]  /*28c0*/  FMNMX.FTZ R0, R30, R31, !PT ;  /* 0x0000001f1e007209 */ /* 0x008fe40007810000 */
[----:B------:R-:W-:Y:S02]  /*28d0*/  FMNMX.FTZ R30, R6, R27, !PT ;  /* 0x0000001b061e7209 */ /* 0x000fe40007810000 */
[C---:B------:R-:W-:Y:S01]  /*28e0*/  FSETP.NEU.FTZ.AND P0, PT, R0.reuse, -INF , PT ;  /* 0xff8000000000780b */ /* 0x040fe20003f1d000 */
[----:B------:R-:W-:-:S05]  /*28f0*/  FMUL.FTZ R31, R0, UR10 ;  /* 0x0000000a001f7c20 */ /* 0x000fca0008410000 */
[----:B------:R-:W-:Y:S02]  /*2900*/  FSEL R31, R31, RZ, P0 ;  /* 0x000000ff1f1f7208 */ /* 0x000fe40000000000 */
[----:B------:R-:W-:-:S03]  /*2910*/  ISETP.NE.AND P0, PT, R72, RZ, PT ;  /* 0x000000ff4800720c */ /* 0x000fc60003f05270 */
[--C-:B------:R-:W-:Y:S01]  /*2920*/  FFMA.FTZ R27, R3, UR10, -R31.reuse ;  /* 0x0000000a031b7c23 */ /* 0x100fe2000801081f */
[----:B------:R-:W-:Y:S01]  /*2930*/  FMNMX.FTZ R3, R11, R30, !PT ;  /* 0x0000001e0b037209 */ /* 0x000fe20007810000 */
[--C-:B------:R-:W-:Y:S01]  /*2940*/  FFMA.FTZ R34, R26, UR10, -R31.reuse ;  /* 0x0000000a1a227c23 */ /* 0x100fe2000801081f */
[--C-:B------:R-:W-:Y:S01]  /*2950*/  FFMA.FTZ R28, R28, UR10, -R31.reuse ;  /* 0x0000000a1c1c7c23 */ /* 0x100fe2000801081f */
[----:B------:R-:W-:Y:S01]  /*2960*/  MUFU.EX2 R152, R27 ;  /* 0x0000001b00987308 */ /* 0x000fe20000000800 */
[----:B------:R-:W-:Y:S01]  /*2970*/  FMNMX.FTZ R30, R12, R3, !PT ;  /* 0x000000030c1e7209 */ /* 0x000fe20007810000 */
[--C-:B------:R-:W-:Y:S01]  /*2980*/  FFMA.FTZ R29, R29, UR10, -R31.reuse ;  /* 0x0000000a1d1d7c23 */ /* 0x100fe2000801081f */
[--C-:B------:R-:W-:Y:S01]  /*2990*/  FFMA.FTZ R32, R32, UR10, -R31.reuse ;  /* 0x0000000a20207c23 */ /* 0x100fe2000801081f */
        /* <DEDUP_REMOVED lines=20> */
[----:B------:R-:W0:Y:S01]  /*2ae0*/  MUFU.EX2 R29, R29 ;  /* 0x0000001d001d7308 */ /* 0x000e220000000800 */
        /* <DEDUP_REMOVED lines=9> */
[----:B------:R-:W-:-:S03]  /*2b80*/  FFMA.FTZ R31, R69, UR10, -R31 ;  /* 0x0000000a451f7c23 */ /* 0x000fc6000801081f */
[----:B------:R-:W-:-:S03]  /*2b90*/  FMNMX.FTZ R3, R51, R26, !PT ;  /* 0x0000001a33037209 */ /* 0x000fc60007810000 */
[----:B------:R-:W3:Y:S01]  /*2ba0*/  MUFU.EX2 R33, R33 ;  /* 0x0000002100217308 */ /* 0x000ee20000000800 */
[----:B------:R-:W-:Y:S02]  /*2bb0*/  FMNMX.FTZ R26, R54, R3, !PT ;  /* 0x00000003361a7209 */ /* 0x000fe40007810000 */
[----:B0-----:R-:W-:Y:S02]  /*2bc0*/  F2FP.BF16.F32.PACK_AB R154, R29, R28 ;  /* 0x0000001c1d9a723e */ /* 0x001fe400000010ff */
[----:B------:R-:W-:-:S03]  /*2bd0*/  FMNMX.FTZ R3, R55, R26, !PT ;  /* 0x0000001a37037209 */ /* 0x000fc60007810000 */
[----:B------:R-:W-:Y:S01]  /*2be0*/  MUFU.EX2 R36, R36 ;  /* 0x0000002400247308 */ /* 0x000fe20000000800 */
[----:B------:R-:W-:-:S04]  /*2bf0*/  FMNMX.FTZ R26, R58, R3, !PT ;  /* 0x000000033a1a7209 */ /* 0x000fc80007810000 */
[----:B------:R-:W-:-:S03]  /*2c00*/  FMNMX.FTZ R3, R59, R26, !PT ;  /* 0x0000001a3b037209 */ /* 0x000fc60007810000 */
[----:B------:R-:W0:Y:S01]  /*2c10*/  MUFU.EX2 R37, R37 ;  /* 0x0000002500257308 */ /* 0x000e220000000800 */
[----:B------:R-:W-:Y:S02]  /*2c20*/  FMNMX.FTZ R26, R62, R3, !PT ;  /* 0x000000033e1a7209 */ /* 0x000fe40007810000 */
[----:B---3--:R-:W-:Y:S02]  /*2c30*/  F2FP.BF16.F32.PACK_AB R156, R33, R32 ;  /* 0x00000020219c723e */ /* 0x008fe400000010ff */
[----:B------:R-:W-:-:S03]  /*2c40*/  FMNMX.FTZ R3, R63, R26, !PT ;  /* 0x0000001a3f037209 */ /* 0x000fc60007810000 */
[----:B------:R-:W-:Y:S01]  /*2c50*/  MUFU.EX2 R40, R40 ;  /* 0x0000002800287308 */ /* 0x000fe20000000800 */
[----:B------:R-:W-:-:S04]  /*2c60*/  FMNMX.FTZ R26, R66, R3, !PT ;  /* 0x00000003421a7209 */ /* 0x000fc80007810000 */
[----:B------:R-:W-:-:S03]  /*2c70*/  FMNMX.FTZ R3, R67, R26, !PT ;  /* 0x0000001a43037209 */ /* 0x000fc60007810000 */
[----:B------:R-:W3:Y:S01]  /*2c80*/  MUFU.EX2 R41, R41 ;  /* 0x0000002900297308 */ /* 0x000ee20000000800 */
[----:B------:R-:W-:Y:S02]  /*2c90*/  FMNMX.FTZ R26, R70, R3, !PT ;  /* 0x00000003461a7209 */ /* 0x000fe40007810000 */
[----:B0-----:R-:W-:Y:S02]  /*2ca0*/  F2FP.BF16.F32.PACK_AB R158, R37, R36 ;  /* 0x00000024259e723e */ /* 0x001fe400000010ff */
[----:B------:R-:W-:-:S03]  /*2cb0*/  FMNMX.FTZ R26, R71, R26, !PT ;  /* 0x0000001a471a7209 */ /* 0x000fc60007810000 */
[----:B------:R-:W-:Y:S02]  /*2cc0*/  MUFU.EX2 R44, R44 ;  /* 0x0000002c002c7308 */ /* 0x000fe40000000800 */
[----:B------:R-:W0:Y:S06]  /*2cd0*/  SHFL.BFLY PT, R3, R26, 0x2, 0x1f ;  /* 0x0c401f001a037f89 */ /* 0x000e2c00000e0000 */
[----:B------:R-:W4:Y:S01]  /*2ce0*/  MUFU.EX2 R45, R45 ;  /* 0x0000002d002d7308 */ /* 0x000f220000000800 */
[----:B---3--:R-:W-:-:S07]  /*2cf0*/  F2FP.BF16.F32.PACK_AB R160, R41, R40 ;  /* 0x0000002829a0723e */ /* 0x008fce00000010ff */
[----:B------:R-:W-:Y:S08]  /*2d00*/  MUFU.EX2 R48, R48 ;  /* 0x0000003000307308 */ /* 0x000ff00000000800 */
[----:B------:R-:W3:Y:S01]  /*2d10*/  MUFU.EX2 R49, R49 ;  /* 0x0000003100317308 */ /* 0x000ee20000000800 */
[----:B----4-:R-:W-:Y:S02]  /*2d20*/  F2FP.BF16.F32.PACK_AB R162, R45, R44 ;  /* 0x0000002c2da2723e */ /* 0x010fe400000010ff */
[----:B0-----:R-:W-:-:S05]  /*2d30*/  FMNMX.FTZ R27, R26, R3, !PT ;  /* 0x000000031a1b7209 */ /* 0x001fca0007810000 */
[----:B------:R-:W0:Y:S01]  /*2d40*/  SHFL.BFLY PT, R26, R27, 0x1, 0x1f ;  /* 0x0c201f001b1a7f89 */ /* 0x000e2200000e0000 */
[----:B------:R-:W-:Y:S08]  /*2d50*/  MUFU.EX2 R52, R52 ;  /* 0x0000003400347308 */ /* 0x000ff00000000800 */
[----:B------:R-:W4:Y:S01]  /*2d60*/  MUFU.EX2 R53, R53 ;  /* 0x0000003500357308 */ /* 0x000f220000000800 */
[----:B---3--:R-:W-:-:S07]  /*2d70*/  F2FP.BF16.F32.PACK_AB R164, R49, R48 ;  /* 0x0000003031a4723e */ /* 0x008fce00000010ff */
[----:B------:R-:W-:Y:S01]  /*2d80*/  MUFU.EX2 R56, R56 ;  /* 0x0000003800387308 */ /* 0x000fe20000000800 */
[----:B0-----:R-:W-:-:S07]  /*2d90*/  FMNMX.FTZ R3, R27, R26, !PT ;  /* 0x0000001a1b037209 */ /* 0x001fce0007810000 */
[----:B------:R-:W-:Y:S01]  /*2da0*/  MUFU.EX2 R57, R57 ;  /* 0x0000003900397308 */ /* 0x000fe20000000800 */
[----:B----4-:R-:W-:Y:S02]  /*2db0*/  F2FP.BF16.F32.PACK_AB R166, R53, R52 ;  /* 0x0000003435a6723e */ /* 0x010fe400000010ff */
[C---:B------:R-:W-:Y:S01]  /*2dc0*/  FSETP.NEU.FTZ.AND P1, PT, R3.reuse, -INF , PT ;  /* 0xff8000000300780b */ /* 0x040fe20003f3d000 */
[----:B------:R-:W-:-:S04]  /*2dd0*/  FMUL.FTZ R26, R3, UR10 ;  /* 0x0000000a031a7c20 */ /* 0x000fc80008410000 */
[----:B------:R-:W-:Y:S01]  /*2de0*/  MUFU.EX2 R60, R60 ;  /* 0x0000003c003c7308 */ /* 0x000fe20000000800 */
[----:B------:R-:W-:Y:S02]  /*2df0*/  FSEL R26, R26, RZ, P1 ;  /* 0x000000ff1a1a7208 */ /* 0x000fe40000800000 */
[----:B--2---:R-:W-:Y:S02]  /*2e00*/  LOP3.LUT P1, RZ, R73, 0x7f, RZ, 0xc0, !PT ;  /* 0x0000007f49ff7812 */ /* 0x004fe4000782c0ff */
[----:B------:R-:W-:Y:S01]  /*2e10*/  SHF.R.U32.HI R73, RZ, 0x7, R73 ;  /* 0x00000007ff497819 */ /* 0x000fe20000011649 */
[--C-:B------:R-:W-:Y:S01]  /*2e20*/  FFMA.FTZ R4, R4, UR10, -R26.reuse ;  /* 0x0000000a04047c23 */ /* 0x100fe2000801081a */
[--C-:B------:R-:W-:Y:S01]  /*2e30*/  FFMA.FTZ R9, R9, UR10, -R26.reuse ;  /* 0x0000000a09097c23 */ /* 0x100fe2000801081a */
        /* <DEDUP_REMOVED lines=8> */
[--C-:B------:R-:W-:Y:S01]  /*2ec0*/  FFMA.FTZ R21, R21, UR10, -R26.reuse ;  /* 0x0000000a15157c23 */ /* 0x100fe2000801081a */
[--C-:B------:R-:W-:Y:S01]  /*2ed0*/  FFMA.FTZ R24, R24, UR10, -R26.reuse ;  /* 0x0000000a18187c23 */ /* 0x100fe2000801081a */
[----:B------:R0:W2:Y:S01]  /*2ee0*/  MUFU.EX2 R30, R9 ;  /* 0x00000009001e7308 */ /* 0x0000a20000000800 */
[--C-:B------:R-:W-:Y:S01]  /*2ef0*/  FFMA.FTZ R25, R25, UR10, -R26.reuse ;  /* 0x0000000a19197c23 */ /* 0x100fe2000801081a */
[--C-:B------:R-:W-:Y:S01]  /*2f00*/  FFMA.FTZ R50, R50, UR10, -R26.reuse ;  /* 0x0000000a32327c23 */ /* 0x100fe2000801081a */
[--C-:B------:R-:W-:Y:S01]  /*2f10*/  FFMA.FTZ R51, R51, UR10, -R26.reuse ;  /* 0x0000000a33337c23 */ /* 0x100fe2000801081a */
[--C-:B------:R-:W-:Y:S01]  /*2f20*/  FFMA.FTZ R54, R54, UR10, -R26.reuse ;  /* 0x0000000a36367c23 */ /* 0x100fe2000801081a */
[--C-:B------:R-:W-:Y:S01]  /*2f30*/  FFMA.FTZ R55, R55, UR10, -R26.reuse ;  /* 0x0000000a37377c23 */ /* 0x100fe2000801081a */
[--C-:B------:R-:W-:Y:S01]  /*2f40*/  FFMA.FTZ R58, R58, UR10, -R26.reuse ;  /* 0x0000000a3a3a7c23 */ /* 0x100fe2000801081a */
[--C-:B------:R-:W-:Y:S01]  /*2f50*/  FFMA.FTZ R59, R59, UR10, -R26.reuse ;  /* 0x0000000a3b3b7c23 */ /* 0x100fe2000801081a */
[----:B------:R3:W4:Y:S01]  /*2f60*/  MUFU.EX2 R155, R6 ;  /* 0x00000006009b7308 */ /* 0x0007220000000800 */
[----:B0-----:R-:W-:Y:S01]  /*2f70*/  FADD.FTZ R9, R152, R35 ;  /* 0x0000002398097221 */ /* 0x001fe20000010000 */
[--C-:B------:R-:W-:Y:S01]  /*2f80*/  FFMA.FTZ R62, R62, UR10, -R26.reuse ;  /* 0x0000000a3e3e7c23 */ /* 0x100fe2000801081a */
[--C-:B------:R-:W-:Y:S01]  /*2f90*/  FFMA.FTZ R63, R63, UR10, -R26.reuse ;  /* 0x0000000a3f3f7c23 */ /* 0x100fe2000801081a */
[--C-:B------:R-:W-:Y:S01]  /*2fa0*/  FFMA.FTZ R66, R66, UR10, -R26.reuse ;  /* 0x0000000a42427c23 */ /* 0x100fe2000801081a */
[----:B------:R-:W-:Y:S01]  /*2fb0*/  FADD.FTZ R4, R28, R9 ;  /* 0x000000091c047221 */ /* 0x000fe20000010000 */
[--C-:B------:R-:W-:Y:S01]  /*2fc0*/  FFMA.FTZ R67, R67, UR10, -R26.reuse ;  /* 0x0000000a43437c23 */ /* 0x100fe2000801081a */
[----:B------:R-:W-:Y:S01]  /*2fd0*/  FFMA.FTZ R70, R70, UR10, -R26 ;  /* 0x0000000a46467c23 */ /* 0x000fe2000801081a */
[----:B------:R4:W0:Y:S01]  /*2fe0*/  MUFU.EX2 R34, R11 ;  /* 0x0000000b00227308 */ /* 0x0008220000000800 */
[----:B------:R-:W-:Y:S01]  /*2ff0*/  FADD.FTZ R9, R29, R4 ;  /* 0x000000041d097221 */ /* 0x000fe20000010000 */
[----:B--2---:R-:W-:Y:S01]  /*3000*/  FADD.FTZ R4, R153, R30 ;  /* 0x0000001e99047221 */ /* 0x004fe20000010000 */
[----:B------:R-:W-:Y:S01]  /*3010*/  FFMA.FTZ R26, R71, UR10, -R26 ;  /* 0x0000000a471a7c23 */ /* 0x000fe2000801081a */
[----:B------:R-:W-:Y:S01]  /*3020*/  F2FP.BF16.F32.PACK_AB R152, R35, R152 ;  /* 0x000000982398723e */ /* 0x000fe200000010ff */
[----:B---3--:R-:W-:Y:S01]  /*3030*/  FADD.FTZ R6, R32, R9 ;  /* 0x0000000920067221 */ /* 0x008fe20000010000 */
[----:B------:R-:W-:-:S02]  /*3040*/  F2FP.BF16.F32.PACK_AB R168, R57, R56 ;  /* 0x0000003839a8723e */ /* 0x000fc400000010ff */
[----:B------:R-:W2:Y:S01]  /*3050*/  MUFU.EX2 R12, R12 ;  /* 0x0000000c000c7308 */ /* 0x000ea20000000800 */
[----:B----4-:R-:W-:Y:S01]  /*3060*/  FADD.FTZ R11, R155, R4 ;  /* 0x000000049b0b7221 */ /* 0x010fe20000010000 */
[----:B------:R-:W-:Y:S01]  /*3070*/  FADD.FTZ R9, R33, R6 ;  /* 0x0000000621097221 */ /* 0x000fe20000010000 */
[----:B------:R-:W-:-:S03]  /*3080*/  F2FP.BF16.F32.PACK_AB R153, R30, R153 ;  /* 0x000000991e99723e */ /* 0x000fc600000010ff */
[----:B------:R-:W-:Y:S01]  /*3090*/  FADD.FTZ R4, R36, R9 ;  /* 0x0000000924047221 */ /* 0x000fe20000010000 */
[----:B------:R-:W-:Y:S01]  /*30a0*/  IADD3 R9, -R73, 0xb, RZ ;  /* 0x0000000b49097810 */ /* 0x000fe20007ffe1ff */
[----:B------:R-:W3:Y:S01]  /*30b0*/  MUFU.EX2 R13, R13 ;  /* 0x0000000d000d7308 */ /* 0x000ee20000000800 */
[C---:B0-----:R-:W-:Y:S01]  /*30c0*/  FADD.FTZ R11, R34.reuse, R11 ;  /* 0x0000000b220b7221 */ /* 0x041fe20000010000 */
[----:B------:R-:W-:Y:S01]  /*30d0*/  FADD.FTZ R27, R37, R4 ;  /* 0x00000004251b7221 */ /* 0x000fe20000010000 */
[----:B------:R-:W-:Y:S01]  /*30e0*/  @!P1 VIADD R4, R5, 0x22840 ;  /* 0x0002284005049836 */ /* 0x000fe20000000000 */
[----:B------:R-:W-:Y:S02]  /*30f0*/  F2FP.BF16.F32.PACK_AB R155, R34, R155 ;  /* 0x0000009b229b723e */ /* 0x000fe400000010ff */
[----:B------:R-:W-:Y:S02]  /*3100*/  FADD.FTZ R38, R40, R27 ;  /* 0x0000001b28267221 */ /* 0x000fe40000010000 */
[----:B------:R-:W0:Y:S01]  /*3110*/  MUFU.EX2 R14, R14 ;  /* 0x0000000e000e7308 */ /* 0x000e220000000800 */
[----:B--2---:R-:W-:Y:S01]  /*3120*/  FADD.FTZ R6, R12, R11 ;  /* 0x0000000b0c067221 */ /* 0x004fe20000010000 */
[----:B------:R-:W-:Y:S01]  /*3130*/  @!P1 PRMT R4, RZ, 0x654, R4 ;  /* 0x00000654ff049816 */ /* 0x000fe20000000004 */
[----:B------:R2:W-:Y:S06]  /*3140*/  BAR.ARV R9, 0x100 ;  /* 0x000400090000751d */ /* 0x0005ec0000002000 */
[----:B------:R-:W4:Y:S01]  /*3150*/  MUFU.EX2 R15, R15 ;  /* 0x0000000f000f7308 */ /* 0x000f220000000800 */
[----:B---3--:R-:W-:Y:S01]  /*3160*/  FADD.FTZ R11, R13, R6 ;  /* 0x000000060d0b7221 */ /* 0x008fe20000010000 */
[----:B------:R3:W-:Y:S01]  /*3170*/  @!P1 SYNCS.ARRIVE.TRANS64.RED.A1T0 RZ, [R4+URZ], RZ ;  /* 0x000000ff04ff99a7 */ /* 0x0007e2000810043f */
[----:B------:R-:W-:Y:S01]  /*3180*/  FADD.FTZ R27, R41, R38 ;  /* 0x00000026291b7221 */ /* 0x000fe20000010000 */
[----:B------:R-:W-:-:S03]  /*3190*/  F2FP.BF16.F32.PACK_AB R157, R13, R12 ;  /* 0x0000000c0d9d723e */ /* 0x000fc600000010ff */
[----:B------:R-:W-:Y:S01]  /*31a0*/  FADD.FTZ R38, R44, R27 ;  /* 0x0000001b2c267221 */ /* 0x000fe20000010000 */
[----:B------:R-:W3:Y:S01]  /*31b0*/  MUFU.EX2 R20, R20 ;  /* 0x0000001400147308 */ /* 0x000ee20000000800 */
[----:B0-----:R-:W-:Y:S02]  /*31c0*/  FADD.FTZ R6, R14, R11 ;  /* 0x0000000b0e067221 */ /* 0x001fe40000010000 */
[----:B------:R-:W-:-:S05]  /*31d0*/  FADD.FTZ R27, R45, R38 ;  /* 0x000000262d1b7221 */ /* 0x000fca0000010000 */
[----:B------:R-:W0:Y:S01]  /*31e0*/  MUFU.EX2 R21, R21 ;  /* 0x0000001500157308 */ /* 0x000e220000000800 */
[C---:B----4-:R-:W-:Y:S01]  /*31f0*/  FADD.FTZ R11, R15.reuse, R6 ;  /* 0x000000060f0b7221 */ /* 0x050fe20000010000 */
[----:B------:R-:W-:Y:S01]  /*3200*/  FADD.FTZ R6, R48, R27 ;  /* 0x0000001b30067221 */ /* 0x000fe20000010000 */
[----:B------:R-:W-:-:S03]  /*3210*/  F2FP.BF16.F32.PACK_AB R159, R15, R14 ;  /* 0x0000000e0f9f723e */ /* 0x000fc600000010ff */
[----:B------:R-:W-:Y:S02]  /*3220*/  FADD.FTZ R27, R49, R6 ;  /* 0x00000006311b7221 */ /* 0x000fe40000010000 */
[----:B------:R-:W4:Y:S01]  /*3230*/  MUFU.EX2 R24, R24 ;  /* 0x0000001800187308 */ /* 0x000f220000000800 */
[----:B---3--:R-:W-:Y:S01]  /*3240*/  FADD.FTZ R4, R20, R11 ;  /* 0x0000000b14047221 */ /* 0x008fe20000010000 */
[----:B------:R-:W-:-:S04]  /*3250*/  FADD.FTZ R6, R52, R27 ;  /* 0x0000001b34067221 */ /* 0x000fc80000010000 */
[----:B------:R-:W-:Y:S02]  /*3260*/  FADD.FTZ R27, R53, R6 ;  /* 0x00000006351b7221 */ /* 0x000fe40000010000 */
[----:B------:R-:W3:Y:S01]  /*3270*/  MUFU.EX2 R25, R25 ;  /* 0x0000001900197308 */ /* 0x000ee20000000800 */
[C---:B0-----:R-:W-:Y:S01]  /*3280*/  FADD.FTZ R11, R21.reuse, R4 ;  /* 0x00000004150b7221 */ /* 0x041fe20000010000 */
[----:B------:R-:W-:Y:S01]  /*3290*/  FADD.FTZ R6, R56, R27 ;  /* 0x0000001b38067221 */ /* 0x000fe20000010000 */
[----:B------:R-:W-:-:S03]  /*32a0*/  F2FP.BF16.F32.PACK_AB R161, R21, R20 ;  /* 0x0000001415a1723e */ /* 0x000fc600000010ff */
[----:B------:R-:W-:Y:S02]  /*32b0*/  FADD.FTZ R27, R57, R6 ;  /* 0x00000006391b7221 */ /* 0x000fe40000010000 */
[----:B------:R-:W0:Y:S01]  /*32c0*/  MUFU.EX2 R50, R50 ;  /* 0x0000003200327308 */ /* 0x000e220000000800 */
[----:B----4-:R-:W-:Y:S01]  /*32d0*/  FADD.FTZ R4, R24, R11 ;  /* 0x0000000b18047221 */ /* 0x010fe20000010000 */
[----:B------:R-:W-:-:S06]  /*32e0*/  FADD.FTZ R6, R60, R27 ;  /* 0x0000001b3c067221 */ /* 0x000fcc0000010000 */
[----:B------:R-:W4:Y:S01]  /*32f0*/  MUFU.EX2 R51, R51 ;  /* 0x0000003300337308 */ /* 0x000f220000000800 */
[C---:B---3--:R-:W-:Y:S01]  /*3300*/  FADD.FTZ R11, R25.reuse, R4 ;  /* 0x00000004190b7221 */ /* 0x048fe20000010000 */
[----:B------:R-:W-:-:S06]  /*3310*/  F2FP.BF16.F32.PACK_AB R163, R25, R24 ;  /* 0x0000001819a3723e */ /* 0x000fcc00000010ff */
[----:B------:R-:W3:Y:S01]  /*3320*/  MUFU.EX2 R54, R54 ;  /* 0x0000003600367308 */ /* 0x000ee20000000800 */
[----:B0-----:R-:W-:-:S07]  /*3330*/  FADD.FTZ R4, R50, R11 ;  /* 0x0000000b32047221 */ /* 0x001fce0000010000 */
[----:B------:R-:W0:Y:S01]  /*3340*/  MUFU.EX2 R55, R55 ;  /* 0x0000003700377308 */ /* 0x000e220000000800 */
[C---:B----4-:R-:W-:Y:S01]  /*3350*/  FADD.FTZ R11, R51.reuse, R4 ;  /* 0x00000004330b7221 */ /* 0x050fe20000010000 */
[----:B------:R-:W-:-:S06]  /*3360*/  F2FP.BF16.F32.PACK_AB R165, R51, R50 ;  /* 0x0000003233a5723e */ /* 0x000fcc00000010ff */
[----:B------:R-:W4:Y:S01]  /*3370*/  MUFU.EX2 R58, R58 ;  /* 0x0000003a003a7308 */ /* 0x000f220000000800 */
[----:B---3--:R-:W-:-:S07]  /*3380*/  FADD.FTZ R4, R54, R11 ;  /* 0x0000000b36047221 */ /* 0x008fce0000010000 */
[----:B------:R-:W3:Y:S01]  /*3390*/  MUFU.EX2 R59, R59 ;  /* 0x0000003b003b7308 */ /* 0x000ee20000000800 */
[C---:B0-----:R-:W-:Y:S01]  /*33a0*/  FADD.FTZ R11, R55.reuse, R4 ;  /* 0x00000004370b7221 */ /* 0x041fe20000010000 */
[----:B------:R-:W-:-:S06]  /*33b0*/  F2FP.BF16.F32.PACK_AB R167, R55, R54 ;  /* 0x0000003637a7723e */ /* 0x000fcc00000010ff */
[----:B------:R-:W0:Y:S01]  /*33c0*/  MUFU.EX2 R62, R62 ;  /* 0x0000003e003e7308 */ /* 0x000e220000000800 */
[----:B----4-:R-:W-:-:S07]  /*33d0*/  FADD.FTZ R4, R58, R11 ;  /* 0x0000000b3a047221 */ /* 0x010fce0000010000 */
        /* <DEDUP_REMOVED lines=9> */
[C---:B---3--:R-:W-:Y:S01]  /*3470*/  FADD.FTZ R27, R61.reuse, R6 ;  /* 0x000000063d1b7221 */ /* 0x048fe20000010000 */
[----:B------:R-:W-:-:S06]  /*3480*/  F2FP.BF16.F32.PACK_AB R170, R61, R60 ;  /* 0x0000003c3daa723e */ /* 0x000fcc00000010ff */
[----:B------:R-:W3:Y:S01]  /*3490*/  MUFU.EX2 R67, R67 ;  /* 0x0000004300437308 */ /* 0x000ee20000000800 */
[----:B0-----:R-:W-:-:S07]  /*34a0*/  FADD.FTZ R4, R66, R11 ;  /* 0x0000000b42047221 */ /* 0x001fce0000010000 */
[----:B------:R-:W0:Y:S01]  /*34b0*/  MUFU.EX2 R65, R65 ;  /* 0x0000004100417308 */ /* 0x000e220000000800 */
[----:B----4-:R-:W-:-:S07]  /*34c0*/  FADD.FTZ R6, R64, R27 ;  /* 0x0000001b40067221 */ /* 0x010fce0000010000 */
[----:B------:R-:W4:Y:S01]  /*34d0*/  MUFU.EX2 R70, R70 ;  /* 0x0000004600467308 */ /* 0x000f220000000800 */
[C---:B---3--:R-:W-:Y:S01]  /*34e0*/  FADD.FTZ R11, R67.reuse, R4 ;  /* 0x00000004430b7221 */ /* 0x048fe20000010000 */
[----:B------:R-:W-:-:S06]  /*34f0*/  F2FP.BF16.F32.PACK_AB R173, R67, R66 ;  /* 0x0000004243ad723e */ /* 0x000fcc00000010ff */
[----:B------:R-:W3:Y:S01]  /*3500*/  MUFU.EX2 R68, R68 ;  /* 0x0000004400447308 */ /* 0x000ee20000000800 */
[C---:B0-----:R-:W-:Y:S01]  /*3510*/  FADD.FTZ R27, R65.reuse, R6 ;  /* 0x00000006411b7221 */ /* 0x041fe20000010000 */
[----:B------:R-:W-:-:S06]  /*3520*/  F2FP.BF16.F32.PACK_AB R172, R65, R64 ;  /* 0x0000004041ac723e */ /* 0x000fcc00000010ff */
[----:B------:R-:W0:Y:S01]  /*3530*/  MUFU.EX2 R175, R26 ;  /* 0x0000001a00af7308 */ /* 0x000e220000000800 */
[----:B----4-:R-:W-:-:S07]  /*3540*/  FADD.FTZ R4, R70, R11 ;  /* 0x0000000b46047221 */ /* 0x010fce0000010000 */
[----:B------:R-:W4:Y:S01]  /*3550*/  MUFU.EX2 R31, R31 ;  /* 0x0000001f001f7308 */ /* 0x000f220000000800 */
[----:B---3--:R-:W-:Y:S01]  /*3560*/  FADD.FTZ R6, R68, R27 ;  /* 0x0000001b44067221 */ /* 0x008fe20000010000 */
[C---:B0-----:R-:W-:Y:S01]  /*3570*/  FADD.FTZ R4, R175.reuse, R4 ;  /* 0x00000004af047221 */ /* 0x041fe20000010000 */
[----:B------:R-:W-:Y:S02]  /*3580*/  F2FP.BF16.F32.PACK_AB R175, R175, R70 ;  /* 0x00000046afaf723e */ /* 0x000fe400000010ff */
[C---:B----4-:R-:W-:Y:S01]  /*3590*/  FADD.FTZ R6, R31.reuse, R6 ;  /* 0x000000061f067221 */ /* 0x050fe20000010000 */
[----:B------:R-:W-:Y:S01]  /*35a0*/  F2FP.BF16.F32.PACK_AB R174, R31, R68 ;  /* 0x000000441fae723e */ /* 0x000fe200000010ff */
[----:B--2---:R-:W-:Y:S06]  /*35b0*/  @!P0 BRA `(.L_x_383) ;  /* 0x0000000000048947 */ /* 0x004fec0003800000 */
[----:B------:R-:W-:Y:S01]  /*35c0*/  BPT.TRAP 0x1 ;  /* 0x000000040000795c */ /* 0x000fe20000300000 */
.L_x_383:
[----:B------:R0:W2:Y:S01]  /*35d0*/  SYNCS.PHASECHK.TRANS64.TRYWAIT P2, [R5+URZ+0x22850], R10 ;  /* 0x0228500a050075a7 */ /* 0x0000a2000804017f */
[----:B------:R-:W-:Y:S05]  /*35e0*/  @!P0 BRA `(.L_x_384) ;  /* 0x0000000000048947 */ /* 0x000fea0003800000 */
[----:B------:R-:W-:Y:S01]  /*35f0*/  BPT.TRAP 0x1 ;  /* 0x000000040000795c */ /* 0x000fe20000300000 */
.L_x_384:
[----:B--2---:R-:W-:Y:S05]  /*3600*/  @P2 BRA `(.L_x_385) ;  /* 0x0000000000082947 */ /* 0x004fea0003800000 */
[----:B------:R-:W2:Y:S02]  /*3610*/  SYNCS.PHASECHK.TRANS64.TRYWAIT P2, [R5+URZ+0x22850], R10 ;  /* 0x0228500a050075a7 */ /* 0x000ea4000804017f */
[----:B--2---:R-:W-:Y:S05]  /*3620*/  @!P2 BRA `(.L_x_386) ;  /* 0x000000bc0090a947 */ /* 0x004fea0003800000 */
.L_x_385:
[----:B------:R-:W-:Y:S01]  /*3630*/  R2UR UR6, R7 ;  /* 0x00000000070672ca */ /* 0x000fe200000e0000 */
[----:B------:R3:W-:Y:S01]  /*3640*/  BAR.SYNC.DEFER_BLOCKING R8, 0x100 ;  /* 0x000400080000751d */ /* 0x0007e20000010000 */
[----:B------:R-:W-:Y:S01]  /*3650*/  UISETP.GE.AND UP0, UPT, UR42, 0x61, UPT ;  /* 0x000000612a00788c */ /* 0x000fe2000bf06270 */
[----:B012---:R-:W-:-:S04]  /*3660*/  @!P1 VIADD R5, R5, 0x22860 ;  /* 0x0002286005059836 */ /* 0x007fc80000000000 */
[----:B------:R-:W-:Y:S01]  /*3670*/  UMOV UR7, 0x40000040 ;  /* 0x4000004000077882 */ /* 0x000fe20000000000 */
[----:B------:R-:W-:Y:S02]  /*3680*/  PLOP3.LUT P2, PT, PT, PT, UP0, 0x80, 0x0 ;  /* 0x000000000000781c */ /* 0x000fe40003f4f008 */
[----:B------:R-:W-:-:S03]  /*3690*/  @!P1 PRMT R5, RZ, 0x654, R5 ;  /* 0x00000654ff059816 */ /* 0x000fc60000000005 */
[----:B------:R-:W-:-:S04]  /*36a0*/  UIADD3 UR6, UR6, 0x400, URZ ;  /* 0x0000040006067890 */ /* 0x000fc8000fffe03f */
[----:B------:R-:W-:-:S04]  /*36b0*/  USHF.R.U32.HI UR6, URZ, 0x4, UR6 ;  /* 0x000000043f067899 */ /* 0x000fc80008011606 */
[----:B------:R-:W-:-:S04]  /*36c0*/  ULOP3.LUT UR6, UR6, 0x3fff, URZ, 0xc0, !UPT ;  /* 0x00003fff06067892 */ /* 0x000fc8000f8ec03f */
[----:B------:R-:W-:Y:S01]  /*36d0*/  ULOP3.LUT UR21, UR6, 0x3000000, URZ, 0xfc, !UPT ;  /* 0x0300000006157892 */ /* 0x000fe2000f8efc3f */
[----:B------:R-:W-:-:S03]  /*36e0*/  WARPGROUP.ARRIVE ;  /* 0x00000000000079c5 */ /* 0x000fc60000000000 */
[----:B------:R-:W-:-:S07]  /*36f0*/  UIMAD UR11, UR37, 0xc00, UR21 ;  /* 0x00000c00250b78a4 */ /* 0x000fce000f8e0215 */
        /* <DEDUP_REMOVED lines=35> */
[----:B---3--:R-:W-:Y:S01]  /*3930*/  IMAD.MOV.U32 R8, RZ, RZ, R3 ;  /* 0x000000ffff087224 */ /* 0x008fe200078e0003 */
[----:B------:R-:W-:Y:S01]  /*3940*/  UIADD3 UR39, UR39, -0x2, URZ ;  /* 0xfffffffe27277890 */ /* 0x000fe2000fffe03f */
[----:B------:R-:W-:Y:S01]  /*3950*/  IMAD.MOV.U32 R7, RZ, RZ, R0 ;  /* 0x000000ffff077224 */ /* 0x000fe200078e0000 */
[----:B------:R-:W-:Y:S01]  /*3960*/  ULDC UR24, c[0x0][0x9d8] ;  /* 0x0002760000187ab9 */ /* 0x000fe20000000800 */
[----:B------:R-:W-:-:S09]  /*3970*/  ULDC UR22, c[0x0][0x988] ;  /* 0x0002620000167ab9 */ /* 0x000fd20000000800 */
.L_x_396:
        /* <DEDUP_REMOVED lines=8> */
[----:B0-----:R-:W-:Y:S11]  /*3a00*/  @!P0 BRA `(.L_x_388) ;  /* 0x0000000000048947 */ /* 0x001ff60003800000 */
[----:B------:R-:W-:Y:S01]  /*3a10*/  BPT.TRAP 0x1 ;  /* 0x000000040000795c */ /* 0x000fe20000300000 */
.L_x_388:
[----:B------:R-:W0:Y:S01]  /*3a20*/  S2UR UR7, SR_CgaCtaId ;  /* 0x00000000000779c3 */ /* 0x000e220000008800 */
[----:B------:R-:W-:Y:S01]  /*3a30*/  UMOV UR6, 0x400 ;  /* 0x0000040000067882 */ /* 0x000fe20000000000 */
[----:B------:R-:W-:-:S05]  /*3a40*/  IMAD.U32 R5, RZ, RZ, UR38 ;  /* 0x00000026ff057e24 */ /* 0x000fca000f8e00ff */
[----:B------:R-:W-:Y:S01]  /*3a50*/  SHF.L.U32 R5, R5, 0x1f, RZ ;  /* 0x0000001f05057819 */ /* 0x000fe200000006ff */
[----:B0-----:R-:W-:-:S04]  /*3a60*/  ULEA UR6, UR7, UR6, 0x18 ;  /* 0x0000000607067291 */ /* 0x001fc8000f8ec03f */
[----:B------:R-:W-:-:S09]  /*3a70*/  ULEA UR23, UR37, UR6, 0x3 ;  /* 0x0000000625177291 */ /* 0x000fd2000f8e183f */
[----:B------:R0:W1:Y:S01]  /*3a80*/  SYNCS.PHASECHK.TRANS64.TRYWAIT P3, [UR23+0x22830], R5 ;  /* 0x02283005ff0075a7 */ /* 0x0000620008060157 */
[----:B------:R-:W-:Y:S05]  /*3a90*/  @!P0 BRA `(.L_x_389) ;  /* 0x0000000000048947 */ /* 0x000fea0003800000 */
[----:B------:R-:W-:Y:S01]  /*3aa0*/  BPT.TRAP 0x1 ;  /* 0x000000040000795c */ /* 0x000fe20000300000 */
.L_x_389:
[----:B-1----:R-:W-:Y:S05]  /*3ab0*/  @P3 BRA `(.L_x_390) ;  /* 0x0000000000083947 */ /* 0x002fea0003800000 */
[----:B------:R-:W1:Y:S02]  /*3ac0*/  SYNCS.PHASECHK.TRANS64.TRYWAIT P3, [UR23+0x22830], R5 ;  /* 0x02283005ff0075a7 */ /* 0x000e640008060157 */
[----:B-1----:R-:W-:Y:S05]  /*3ad0*/  @!P3 BRA `(.L_x_391) ;  /* 0x000000b80078b947 */ /* 0x002fea0003800000 */
.L_x_390:
        /* <DEDUP_REMOVED lines=62> */
[----:B---3--:R-:W-:Y:S01]  /*3ec0*/  FMNMX.FTZ R0, R12, R169, !PT ;  /* 0x000000a90c007209 */ /* 0x008fe20007810000 */
        /* <DEDUP_REMOVED lines=9> */
[----:B------:R-:W-:-:S05]  /*3f60*/  FMUL.FTZ R189, R199, UR24 ;  /* 0x00000018c7bd7c20 */ /* 0x000fca0008410000 */
[----:B------:R-:W1:Y:S01]  /*3f70*/  MUFU.TANH R154, R154 ;  /* 0x0000009a009a7308 */ /* 0x000e620000002400 */
[----:B--2---:R-:W-:-:S07]  /*3f80*/  FMNMX.FTZ R171, R20, R171, !PT ;  /* 0x000000ab14ab7209 */ /* 0x004fce0007810000 */
[----:B------:R-:W2:Y:S01]  /*3f90*/  MUFU.TANH R155, R155 ;  /* 0x0000009b009b7308 */ /* 0x000ea20000002400 */
[----:B---3--:R-:W-:-:S07]  /*3fa0*/  FMNMX.FTZ R171, R152, R171, !PT ;  /* 0x000000ab98ab7209 */ /* 0x008fce0007810000 */
        /* <DEDUP_REMOVED lines=9> */
[----:B-1----:R-:W-:-:S07]  /*4040*/  FMNMX.FTZ R173, R159, R0, !PT ;  /* 0x000000009fad7209 */ /* 0x002fce0007810000 */
[----:B------:R-:W1:Y:S01]  /*4050*/  MUFU.TANH R165, R165 ;  /* 0x000000a500a57308 */ /* 0x000e620000002400 */
[----:B--2---:R-:W-:Y:S01]  /*4060*/  FMNMX.FTZ R177, R162, R173, !PT ;  /* 0x000000ada2b17209 */ /* 0x004fe20007810000 */
[----:B------:R-:W-:-:S06]  /*4070*/  FMUL.FTZ R173, R192, UR24 ;  /* 0x00000018c0ad7c20 */ /* 0x000fcc0008410000 */
        /* <DEDUP_REMOVED lines=12> */
[----:B--2---:R-:W-:-:S07]  /*4140*/  FMNMX.FTZ R181, R169, R0, !PT ;  /* 0x00000000a9b57209 */ /* 0x004fce0007810000 */
        /* <DEDUP_REMOVED lines=13> */
[----:B---3--:R-:W-:Y:S01]  /*4220*/  FMNMX.FTZ R0, R176, R181, !PT ;  /* 0x000000b5b0007209 */ /* 0x008fe20007810000 */
[----:B------:R-:W-:Y:S01]  /*4230*/  FMUL.FTZ R181, R183, UR24 ;  /* 0x00000018b7b57c20 */ /* 0x000fe20008410000 */
[----:B------:R-:W-:Y:S01]  /*4240*/  FMUL.FTZ R183, R187, UR24 ;  /* 0x00000018bbb77c20 */ /* 0x000fe20008410000 */
[----:B------:R-:W-:Y:S02]  /*4250*/  FMUL.FTZ R187, R195, UR24 ;  /* 0x00000018c3bb7c20 */ /* 0x000fe40008410000 */
[----:B------:R-:W3:Y:S02]  /*4260*/  SHFL.BFLY PT, R185, R0, 0x2, 0x1f ;  /* 0x0c401f0000b97f89 */ /* 0x000ee400000e0000 */
[----:B------:R-:W4:Y:S01]  /*4270*/  MUFU.TANH R14, R14 ;  /* 0x0000000e000e7308 */ /* 0x000f220000002400 */
[----:B-1----:R-:W-:-:S07]  /*4280*/  FMNMX.FTZ R190, R9, R8, !PT ;  /* 0x0000000809be7209 */ /* 0x002fce0007810000 */
[----:B------:R-:W1:Y:S08]  /*4290*/  MUFU.TANH R15, R15 ;  /* 0x0000000f000f7308 */ /* 0x000e700000002400 */
[----:B------:R-:W5:Y:S01]  /*42a0*/  MUFU.TANH R21, R21 ;  /* 0x0000001500157308 */ /* 0x000f620000002400 */
[----:B---3--:R-:W-:Y:S01]  /*42b0*/  FMNMX.FTZ R192, R0, R185, !PT ;  /* 0x000000b900c07209 */ /* 0x008fe20007810000 */
[----:B------:R-:W-:-:S06]  /*42c0*/  FMUL.FTZ R185, R191, UR24 ;  /* 0x00000018bfb97c20 */ /* 0x000fcc0008410000 */
[----:B------:R-:W3:Y:S01]  /*42d0*/  MUFU.TANH R153, R153 ;  /* 0x0000009900997308 */ /* 0x000ee20000002400 */
[----:B--2---:R-:W-:Y:S01]  /*42e0*/  FMNMX.FTZ R191, R11, R190, !PT ;  /* 0x000000be0bbf7209 */ /* 0x004fe20007810000 */
[----:B------:R-:W2:Y:S03]  /*42f0*/  SHFL.BFLY PT, R193, R192, 0x1, 0x1f ;  /* 0x0c201f00c0c17f89 */ /* 0x000ea600000e0000 */
[----:B----4-:R-:W-:-:S03]  /*4300*/  FMNMX.FTZ R190, R14, R191, !PT ;  /* 0x000000bf0ebe7209 */ /* 0x010fc60007810000 */
[----:B------:R-:W4:Y:S01]  /*4310*/  MUFU.TANH R156, R156 ;  /* 0x0000009c009c7308 */ /* 0x000f220000002400 */
[----:B-1----:R-:W-:-:S04]  /*4320*/  FMNMX.FTZ R190, R15, R190, !PT ;  /* 0x000000be0fbe7209 */ /* 0x002fc80007810000 */
[----:B-----5:R-:W-:-:S03]  /*4330*/  FMNMX.FTZ R190, R21, R190, !PT ;  /* 0x000000be15be7209 */ /* 0x020fc60007810000 */
[----:B------:R-:W1:Y:S08]  /*4340*/  MUFU.TANH R157, R157 ;  /* 0x0000009d009d7308 */ /* 0x000e700000002400 */
[----:B------:R-:W5:Y:S01]  /*4350*/  MUFU.TANH R160, R160 ;  /* 0x000000a000a07308 */ /* 0x000f620000002400 */
[----:B--2---:R-:W-:-:S05]  /*4360*/  FMNMX.FTZ R0, R192, R193, !PT ;  /* 0x000000c1c0007209 */ /* 0x004fca0007810000 */
[C---:B------:R-:W-:Y:S02]  /*4370*/  FMUL.FTZ R197, R0.reuse, UR10 ;  /* 0x0000000a00c57c20 */ /* 0x040fe40008410000 */
[----:B------:R-:W2:Y:S01]  /*4380*/  MUFU.TANH R161, R161 ;  /* 0x000000a100a17308 */ /* 0x000ea20000002400 */
[----:B------:R-:W-:Y:S01]  /*4390*/  FADD.FTZ R7, -R0, R7 ;  /* 0x0000000700077221 */ /* 0x000fe20000010100 */
[--C-:B------:R-:W-:Y:S01]  /*43a0*/  FFMA.FTZ R191, R3, UR10, -R197.reuse ;  /* 0x0000000a03bf7c23 */ /* 0x100fe200080108c5 */
[----:B---3--:R-:W-:Y:S01]  /*43b0*/  FMNMX.FTZ R3, R153, R190, !PT ;  /* 0x000000be99037209 */ /* 0x008fe20007810000 */
[--C-:B------:R-:W-:Y:S01]  /*43c0*/  FFMA.FTZ R193, R152, UR10, -R197.reuse ;  /* 0x0000000a98c17c23 */ /* 0x100fe200080108c5 */
[----:B------:R-:W-:Y:S01]  /*43d0*/  FMUL.FTZ R7, R7, UR10 ;  /* 0x0000000a07077c20 */ /* 0x000fe20008410000 */
[--C-:B------:R-:W-:Y:S02]  /*43e0*/  FFMA.FTZ R10, R10, UR10, -R197.reuse ;  /* 0x0000000a0a0a7c23 */ /* 0x100fe400080108c5 */
[----:B------:R-:W3:Y:S01]  /*43f0*/  MUFU.TANH R163, R163 ;  /* 0x000000a300a37308 */ /* 0x000ee20000002400 */
[----:B----4-:R-:W-:Y:S01]  /*4400*/  FMNMX.FTZ R190, R156, R3, !PT ;  /* 0x000000039cbe7209 */ /* 0x010fe20007810000 */
[--C-:B------:R-:W-:Y:S01]  /*4410*/  FFMA.FTZ R195, R164, UR10, -R197.reuse ;  /* 0x0000000aa4c37c23 */ /* 0x100fe200080108c5 */
[--C-:B------:R-:W-:Y:S01]  /*4420*/  FFMA.FTZ R164, R165, UR10, -R197.reuse ;  /* 0x0000000aa5a47c23 */ /* 0x100fe200080108c5 */
[--C-:B------:R-:W-:Y:S01]  /*4430*/  FFMA.FTZ R165, R166, UR10, -R197.reuse ;  /* 0x0000000aa6a57c23 */ /* 0x100fe200080108c5 */
[----:B-1----:R-:W-:Y:S01]  /*4440*/  FMNMX.FTZ R3, R157, R190, !PT ;  /* 0x000000be9d037209 */ /* 0x002fe20007810000 */
[--C-:B------:R-:W-:Y:S01]  /*4450*/  FFMA.FTZ R166, R167, UR10, -R197.reuse ;  /* 0x0000000aa7a67c23 */ /* 0x100fe200080108c5 */
[--C-:B------:R-:W-:Y:S01]  /*4460*/  FFMA.FTZ R167, R168, UR10, -R197.reuse ;  /* 0x0000000aa8a77c23 */ /* 0x100fe200080108c5 */
[----:B------:R-:W1:Y:S01]  /*4470*/  MUFU.TANH R175, R175 ;  /* 0x000000af00af7308 */ /* 0x000e620000002400 */
[----:B-----5:R-:W-:Y:S01]  /*4480*/  FMNMX.FTZ R190, R160, R3, !PT ;  /* 0x00000003a0be7209 */ /* 0x020fe20007810000 */
[--C-:B------:R-:W-:Y:S01]  /*4490*/  FFMA.FTZ R12, R12, UR10, -R197.reuse ;  /* 0x0000000a0c0c7c23 */ /* 0x100fe200080108c5 */
[--C-:B------:R-:W-:Y:S01]  /*44a0*/  FFMA.FTZ R168, R169, UR10, -R197.reuse ;  /* 0x0000000aa9a87c23 */ /* 0x100fe200080108c5 */
[--C-:B------:R-:W-:Y:S01]  /*44b0*/  FFMA.FTZ R169, R170, UR10, -R197.reuse ;  /* 0x0000000aaaa97c23 */ /* 0x100fe200080108c5 */
[----:B--2---:R-:W-:Y:S01]  /*44c0*/  FMNMX.FTZ R190, R161, R190, !PT ;  /* 0x000000bea1be7209 */ /* 0x004fe20007810000 */
[--C-:B------:R-:W-:Y:S01]  /*44d0*/  FFMA.FTZ R170, R171, UR10, -R197.reuse ;  /* 0x0000000aabaa7c23 */ /* 0x100fe200080108c5 */
[--C-:B------:R-:W-:Y:S01]  /*44e0*/  FFMA.FTZ R171, R172, UR10, -R197.reuse ;  /* 0x0000000aacab7c23 */ /* 0x100fe200080108c5 */
[----:B------:R-:W2:Y:S01]  /*44f0*/  MUFU.TANH R178, R178 ;  /* 0x000000b200b27308 */ /* 0x000ea20000002400 */
[----:B---3--:R-:W-:Y:S01]  /*4500*/  FMNMX.FTZ R190, R163, R190, !PT ;  /* 0x000000bea3be7209 */ /* 0x008fe20007810000 */
[--C-:B------:R-:W-:Y:S01]  /*4510*/  FFMA.FTZ R13, R13, UR10, -R197.reuse ;  /* 0x0000000a0d0d7c23 */ /* 0x100fe200080108c5 */
[--C-:B------:R-:W-:Y:S01]  /*4520*/  FFMA.FTZ R172, R173, UR10, -R197.reuse ;  /* 0x0000000aadac7c23 */ /* 0x100fe200080108c5 */
[--C-:B------:R-:W-:Y:S01]  /*4530*/  FFMA.FTZ R173, R174, UR10, -R197.reuse ;  /* 0x0000000aaead7c23 */ /* 0x100fe200080108c5 */
[--C-:B------:R-:W-:Y:S01]  /*4540*/  FFMA.FTZ R20, R20, UR10, -R197.reuse ;  /* 0x0000000a14147c23 */ /* 0x100fe200080108c5 */
[--C-:B------:R-:W-:Y:S01]  /*4550*/  FFMA.FTZ R155, R155, UR10, -R197.reuse ;  /* 0x0000000a9b9b7c23 */ /* 0x100fe200080108c5 */
[--C-:B------:R-:W-:Y:S01]  /*4560*/  FFMA.FTZ R192, R158, UR10, -R197.reuse ;  /* 0x0000000a9ec07c23 */ /* 0x100fe200080108c5 */
[----:B------:R-:W3:Y:S01]  /*4570*/  MUFU.TANH R179, R179 ;  /* 0x000000b300b37308 */ /* 0x000ee20000002400 */
[----:B-1----:R-:W-:Y:S01]  /*4580*/  FMNMX.FTZ R3, R175, R190, !PT ;  /* 0x000000beaf037209 */ /* 0x002fe20007810000 */
[--C-:B------:R-:W-:Y:S01]  /*4590*/  FFMA.FTZ R190, R154, UR10, -R197.reuse ;  /* 0x0000000a9abe7c23 */ /* 0x100fe200080108c5 */
[--C-:B------:R-:W-:Y:S01]  /*45a0*/  FFMA.FTZ R159, R159, UR10, -R197.reuse ;  /* 0x0000000a9f9f7c23 */ /* 0x100fe200080108c5 */
[--C-:B------:R-:W-:Y:S01]  /*45b0*/  FFMA.FTZ R162, R162, UR10, -R197.reuse ;  /* 0x0000000aa2a27c23 */ /* 0x100fe200080108c5 */
[--C-:B------:R-:W-:Y:S01]  /*45c0*/  FFMA.FTZ R174, R177, UR10, -R197.reuse ;  /* 0x0000000ab1ae7c23 */ /* 0x100fe200080108c5 */
[----:B------:R-:W-:-:S02]  /*45d0*/  FFMA.FTZ R197, R176, UR10, -R197 ;  /* 0x0000000ab0c57c23 */ /* 0x000fc400080108c5 */
        /* <DEDUP_REMOVED lines=20> */
[----:B------:R-:W2:Y:S01]  /*4720*/  MUFU.EX2 R7, R7 ;  /* 0x0000000700077308 */ /* 0x000ea20000000800 */
[----:B---3--:R-:W-:-:S07]  /*4730*/  FMNMX.FTZ R152, R188, R3, !PT ;  /* 0x00000003bc987209 */ /* 0x008fce0007810000 */
[----:B------:R-:W3:Y:S01]  /*4740*/  MUFU.EX2 R10, R10 ;  /* 0x0000000a000a7308 */ /* 0x000ee20000000800 */
[----:B-1----:R-:W-:-:S05]  /*4750*/  FMNMX.FTZ R152, R189, R152, !PT ;  /* 0x00000098bd987209 */ /* 0x002fca0007810000 */
[----:B------:R-:W1:Y:S02]  /*4760*/  SHFL.BFLY PT, R3, R152, 0x2, 0x1f ;  /* 0x0c401f0098037f89 */ /* 0x000e6400000e0000 */
[----:B------:R-:W4:Y:S01]  /*4770*/  MUFU.EX2 R191, R191 ;  /* 0x000000bf00bf7308 */ /* 0x000f220000000800 */
[-C--:B--2---:R-:W-:Y:S01]  /*4780*/  FMUL.FTZ R24, R24, R7.reuse ;  /* 0x0000000718187220 */ /* 0x084fe20000410000 */
[-C--:B------:R-:W-:Y:S01]  /*4790*/  FMUL.FTZ R25, R25, R7.reuse ;  /* 0x0000000719197220 */ /* 0x080fe20000410000 */
[-C--:B------:R-:W-:Y:S01]  /*47a0*/  FMUL.FTZ R28, R28, R7.reuse ;  /* 0x000000071c1c7220 */ /* 0x080fe20000410000 */
[-C--:B------:R-:W-:Y:S01]  /*47b0*/  FMUL.FTZ R29, R29, R7.reuse ;  /* 0x000000071d1d7220 */ /* 0x080fe20000410000 */
[-C--:B------:R-:W-:Y:S01]  /*47c0*/  FMUL.FTZ R32, R32, R7.reuse ;  /* 0x0000000720207220 */ /* 0x080fe20000410000 */
[-C--:B------:R-:W-:Y:S01]  /*47d0*/  FMUL.FTZ R33, R33, R7.reuse ;  /* 0x0000000721217220 */ /* 0x080fe20000410000 */
[-C--:B------:R-:W-:Y:S01]  /*47e0*/  FMUL.FTZ R36, R36, R7.reuse ;  /* 0x0000000724247220 */ /* 0x080fe20000410000 */
[----:B------:R-:W2:Y:S01]  /*47f0*/  MUFU.EX2 R12, R12 ;  /* 0x0000000c000c7308 */ /* 0x000ea20000000800 */
[----:B---3--:R-:W-:Y:S01]  /*4800*/  FFMA.FTZ R6, R7, R6, R10 ;  /* 0x0000000607067223 */ /* 0x008fe2000001000a */
[-C--:B------:R-:W-:Y:S01]  /*4810*/  FMUL.FTZ R37, R37, R7.reuse ;  /* 0x0000000725257220 */ /* 0x080fe20000410000 */
[-C--:B------:R-:W-:Y:S01]  /*4820*/  FMUL.FTZ R40, R40, R7.reuse ;  /* 0x0000000728287220 */ /* 0x080fe20000410000 */
[-C--:B------:R-:W-:Y:S01]  /*4830*/  FMUL.FTZ R41, R41, R7.reuse ;  /* 0x0000000729297220 */ /* 0x080fe20000410000 */
[-C--:B------:R-:W-:Y:S01]  /*4840*/  FMUL.FTZ R44, R44, R7.reuse ;  /* 0x000000072c2c7220 */ /* 0x080fe20000410000 */
[-C--:B------:R-:W-:Y:S01]  /*4850*/  FMUL.FTZ R45, R45, R7.reuse ;  /* 0x000000072d2d7220 */ /* 0x080fe20000410000 */
[-C--:B------:R-:W-:Y:S01]  /*4860*/  FMUL.FTZ R48, R48, R7.reuse ;  /* 0x0000000730307220 */ /* 0x080fe20000410000 */
[----:B------:R-:W3:Y:S01]  /*4870*/  MUFU.EX2 R13, R13 ;  /* 0x0000000d000d7308 */ /* 0x000ee20000000800 */
[-C--:B------:R-:W-:Y:S01]  /*4880*/  FMUL.FTZ R49, R49, R7.reuse ;  /* 0x0000000731317220 */ /* 0x080fe20000410000 */
[-C--:B------:R-:W-:Y:S01]  /*4890*/  FMUL.FTZ R52, R52, R7.reuse ;  /* 0x0000000734347220 */ /* 0x080fe20000410000 */
[-C--:B------:R-:W-:Y:S01]  /*48a0*/  FMUL.FTZ R53, R53, R7.reuse ;  /* 0x0000000735357220 */ /* 0x080fe20000410000 */
[-C--:B------:R-:W-:Y:S01]  /*48b0*/  FMUL.FTZ R56, R56, R7.reuse ;  /* 0x0000000738387220 */ /* 0x080fe20000410000 */
[----:B------:R-:W-:Y:S01]  /*48c0*/  FMUL.FTZ R57, R57, R7 ;  /* 0x0000000739397220 */ /* 0x000fe20000410000 */
[----:B-1----:R-:W-:Y:S01]  /*48d0*/  FMNMX.FTZ R154, R152, R3, !PT ;  /* 0x00000003989a7209 */ /* 0x002fe20007810000 */
[-C--:B------:R-:W-:Y:S01]  /*48e0*/  FMUL.FTZ R60, R60, R7.reuse ;  /* 0x000000073c3c7220 */ /* 0x080fe20000410000 */
[----:B------:R-:W1:Y:S01]  /*48f0*/  MUFU.EX2 R20, R20 ;  /* 0x0000001400147308 */ /* 0x000e620000000800 */
[-C--:B------:R-:W-:Y:S01]  /*4900*/  FMUL.FTZ R61, R61, R7.reuse ;  /* 0x000000073d3d7220 */ /* 0x080fe20000410000 */
[-C--:B------:R-:W-:Y:S01]  /*4910*/  FMUL.FTZ R64, R64, R7.reuse ;  /* 0x0000000740407220 */ /* 0x080fe20000410000 */
[----:B------:R-:W5:Y:S01]  /*4920*/  SHFL.BFLY PT, R3, R154, 0x1, 0x1f ;  /* 0x0c201f009a037f89 */ /* 0x000f6200000e0000 */
        /* <DEDUP_REMOVED lines=22> */
[----:B------:R-:W-:Y:S01]  /*4a90*/  FMUL.FTZ R104, R104, R7 ;  /* 0x0000000768687220 */ /* 0x000fe20000410000 */
[----:B-----5:R-:W-:Y:S01]  /*4aa0*/  FMNMX.FTZ R3, R154, R3, !PT ;  /* 0x000000039a037209 */ /* 0x020fe20007810000 */
[-C--:B------:R-:W-:Y:S01]  /*4ab0*/  FMUL.FTZ R105, R105, R7.reuse ;  /* 0x0000000769697220 */ /* 0x080fe20000410000 */
[-C--:B------:R-:W-:Y:S01]  /*4ac0*/  FMUL.FTZ R108, R108, R7.reuse ;  /* 0x000000076c6c7220 */ /* 0x080fe20000410000 */
[-C--:B------:R-:W-:Y:S01]  /*4ad0*/  FMUL.FTZ R109, R109, R7.reuse ;  /* 0x000000076d6d7220 */ /* 0x080fe20000410000 */
[-C--:B------:R-:W-:Y:S01]  /*4ae0*/  FMUL.FTZ R112, R112, R7.reuse ;  /* 0x0000000770707220 */ /* 0x080fe20000410000 */
[C---:B------:R-:W-:Y:S01]  /*4af0*/  FMUL.FTZ R152, R3.reuse, UR10 ;  /* 0x0000000a03987c20 */ /* 0x040fe20008410000 */
[----:B------:R-:W-:Y:S01]  /*4b00*/  FADD.FTZ R8, -R3, R8 ;  /* 0x0000000803087221 */ /* 0x000fe20000010100 */
[----:B------:R-:W5:Y:S01]  /*4b10*/  MUFU.EX2 R192, R192 ;  /* 0x000000c000c07308 */ /* 0x000f620000000800 */
[----:B------:R-:W-:Y:S01]  /*4b20*/  FMUL.FTZ R113, R113, R7 ;  /* 0x0000000771717220 */ /* 0x000fe20000410000 */
[--C-:B------:R-:W-:Y:S01]  /*4b30*/  FFMA.FTZ R198, R175, UR10, -R152.reuse ;  /* 0x0000000aafc67c23 */ /* 0x100fe20008010898 */
[--C-:B------:R-:W-:Y:S01]  /*4b40*/  FFMA.FTZ R175, R178, UR10, -R152.reuse ;  /* 0x0000000ab2af7c23 */ /* 0x100fe20008010898 */
[--C-:B------:R-:W-:Y:S01]  /*4b50*/  FFMA.FTZ R178, R179, UR10, -R152.reuse ;  /* 0x0000000ab3b27c23 */ /* 0x100fe20008010898 */
[--C-:B------:R-:W-:Y:S01]  /*4b60*/  FFMA.FTZ R179, R180, UR10, -R152.reuse ;  /* 0x0000000ab4b37c23 */ /* 0x100fe20008010898 */
[--C-:B------:R-:W-:Y:S01]  /*4b70*/  FFMA.FTZ R180, R181, UR10, -R152.reuse ;  /* 0x0000000ab5b47c23 */ /* 0x100fe20008010898 */
[----:B------:R-:W-:Y:S01]  /*4b80*/  FFMA.FTZ R181, R182, UR10, -R152 ;  /* 0x0000000ab6b57c23 */ /* 0x000fe20008010898 */
[----:B------:R-:W-:-:S02]  /*4b90*/  IMAD.U32 R182, RZ, RZ, UR23 ;  /* 0x00000017ffb67e24 */ /* 0x000fc4000f8e00ff */
[--C-:B------:R-:W-:Y:S01]  /*4ba0*/  FFMA.FTZ R176, R153, UR10, -R152.reuse ;  /* 0x0000000a99b07c23 */ /* 0x100fe20008010898 */
[----:B------:R-:W-:Y:S01]  /*4bb0*/  FMUL.FTZ R177, R8, UR10 ;  /* 0x0000000a08b17c20 */ /* 0x000fe20008410000 */
[--C-:B------:R-:W-:Y:S01]  /*4bc0*/  FFMA.FTZ R8, R9, UR10, -R152.reuse ;  /* 0x0000000a09087c23 */ /* 0x100fe20008010898 */
[----:B------:R-:W-:Y:S01]  /*4bd0*/  @!P1 VIADD R153, R182, 0x22840 ;  /* 0x00022840b6999836 */ /* 0x000fe20000000000 */
[----:B------:R-:W-:Y:S01]  /*4be0*/  IADD3 R9, -R211, 0xb, RZ ;  /* 0x0000000bd3097810 */ /* 0x000fe20007ffe1ff */
[----:B------:R-:W5:Y:S01]  /*4bf0*/  MUFU.EX2 R159, R159 ;  /* 0x0000009f009f7308 */ /* 0x000f620000000800 */
[--C-:B------:R-:W-:Y:S01]  /*4c00*/  FFMA.FTZ R11, R11, UR10, -R152.reuse ;  /* 0x0000000a0b0b7c23 */ /* 0x100fe20008010898 */
[--C-:B------:R-:W-:Y:S01]  /*4c10*/  FFMA.FTZ R14, R14, UR10, -R152.reuse ;  /* 0x0000000a0e0e7c23 */ /* 0x100fe20008010898 */
[----:B------:R-:W-:Y:S01]  /*4c20*/  @!P1 PRMT R153, RZ, 0x654, R153 ;  /* 0x00000654ff999816 */ /* 0x000fe20000000099 */
[----:B------:R0:W-:Y:S06]  /*4c30*/  BAR.ARV R9, 0x100 ;  /* 0x000400090000751d */ /* 0x0001ec0000002000 */
[----:B------:R4:W-:Y:S01]  /*4c40*/  @!P1 SYNCS.ARRIVE.TRANS64.RED.A1T0 RZ, [R153+URZ], RZ ;  /* 0x000000ff99ff99a7 */ /* 0x0009e2000810043f */
[----:B------:R-:W5:Y:S01]  /*4c50*/  MUFU.EX2 R162, R162 ;  /* 0x000000a200a27308 */ /* 0x000f620000000800 */
[----:B------:R-:W-:Y:S01]  /*4c60*/  FFMA.FTZ R15, R15, UR10, -R152 ;  /* 0x0000000a0f0f7c23 */ /* 0x000fe20008010898 */
[-C--:B------:R-:W-:Y:S01]  /*4c70*/  FMUL.FTZ R116, R116, R7.reuse ;  /* 0x0000000774747220 */ /* 0x080fe20000410000 */
[-C--:B------:R-:W-:Y:S01]  /*4c80*/  FMUL.FTZ R117, R117, R7.reuse ;  /* 0x0000000775757220 */ /* 0x080fe20000410000 */
[-C--:B------:R-:W-:Y:S01]  /*4c90*/  FMUL.FTZ R120, R120, R7.reuse ;  /* 0x0000000778787220 */ /* 0x080fe20000410000 */
[-C--:B------:R-:W-:Y:S01]  /*4ca0*/  FMUL.FTZ R121, R121, R7.reuse ;  /* 0x0000000779797220 */ /* 0x080fe20000410000 */
[-C--:B------:R-:W-:Y:S01]  /*4cb0*/  FMUL.FTZ R124, R124, R7.reuse ;  /* 0x000000077c7c7220 */ /* 0x080fe20000410000 */
[----:B----4-:R-:W-:Y:S01]  /*4cc0*/  FADD.FTZ R153, R191, R6 ;  /* 0x00000006bf997221 */ /* 0x010fe20000010000 */
[----:B------:R-:W4:Y:S01]  /*4cd0*/  MUFU.EX2 R195, R195 ;  /* 0x000000c300c37308 */ /* 0x000f220000000800 */
[-C--:B------:R-:W-:Y:S01]  /*4ce0*/  FMUL.FTZ R125, R125, R7.reuse ;  /* 0x000000077d7d7220 */ /* 0x080fe20000410000 */
[-C--:B------:R-:W-:Y:S01]  /*4cf0*/  FMUL.FTZ R128, R128, R7.reuse ;  /* 0x0000000780807220 */ /* 0x080fe20000410000 */
[----:B--2---:R-:W-:Y:S01]  /*4d00*/  FADD.FTZ R6, R12, R153 ;  /* 0x000000990c067221 */ /* 0x004fe20000010000 */
[-C--:B------:R-:W-:Y:S01]  /*4d10*/  FMUL.FTZ R129, R129, R7.reuse ;  /* 0x0000000781817220 */ /* 0x080fe20000410000 */
[-C--:B------:R-:W-:Y:S01]  /*4d20*/  FMUL.FTZ R132, R132, R7.reuse ;  /* 0x0000000784847220 */ /* 0x080fe20000410000 */
[-C--:B------:R-:W-:Y:S01]  /*4d30*/  FMUL.FTZ R133, R133, R7.reuse ;  /* 0x0000000785857220 */ /* 0x080fe20000410000 */
[----:B---3--:R-:W-:Y:S01]  /*4d40*/  FADD.FTZ R153, R13, R6 ;  /* 0x000000060d997221 */ /* 0x008fe20000010000 */
[----:B------:R-:W2:Y:S01]  /*4d50*/  MUFU.EX2 R164, R164 ;  /* 0x000000a400a47308 */ /* 0x000ea20000000800 */
[-C--:B------:R-:W-:Y:S01]  /*4d60*/  FMUL.FTZ R136, R136, R7.reuse ;  /* 0x0000000788887220 */ /* 0x080fe20000410000 */
[-C--:B------:R-:W-:Y:S01]  /*4d70*/  FMUL.FTZ R137, R137, R7.reuse ;  /* 0x0000000789897220 */ /* 0x080fe20000410000 */
[----:B-1----:R-:W-:Y:S01]  /*4d80*/  FADD.FTZ R6, R20, R153 ;  /* 0x0000009914067221 */ /* 0x002fe20000010000 */
[-C--:B------:R-:W-:Y:S01]  /*4d90*/  FMUL.FTZ R140, R140, R7.reuse ;  /* 0x000000078c8c7220 */ /* 0x080fe20000410000 */
[-C--:B------:R-:W-:Y:S01]  /*4da0*/  FMUL.FTZ R141, R141, R7.reuse ;  /* 0x000000078d8d7220 */ /* 0x080fe20000410000 */
[-C--:B------:R-:W-:Y:S01]  /*4db0*/  FMUL.FTZ R144, R144, R7.reuse ;  /* 0x0000000790907220 */ /* 0x080fe20000410000 */
[----:B0-----:R-:W-:Y:S01]  /*4dc0*/  FADD.FTZ R153, R193, R6 ;  /* 0x00000006c1997221 */ /* 0x001fe20000010000 */
[----:B------:R-:W0:Y:S01]  /*4dd0*/  MUFU.EX2 R165, R165 ;  /* 0x000000a500a57308 */ /* 0x000e220000000800 */
[-C--:B------:R-:W-:Y:S01]  /*4de0*/  FMUL.FTZ R145, R145, R7.reuse ;  /* 0x0000000791917220 */ /* 0x080fe20000410000 */
[-C--:B------:R-:W-:Y:S01]  /*4df0*/  FMUL.FTZ R148, R148, R7.reuse ;  /* 0x0000000794947220 */ /* 0x080fe20000410000 */
[----:B------:R-:W-:Y:S01]  /*4e00*/  FADD.FTZ R6, R190, R153 ;  /* 0x00000099be067221 */ /* 0x000fe20000010000 */
[----:B------:R-:W-:Y:S01]  /*4e10*/  FMUL.FTZ R149, R149, R7 ;  /* 0x0000000795957220 */ /* 0x000fe20000410000 */
[----:B------:R-:W-:Y:S01]  /*4e20*/  FFMA.FTZ R21, R21, UR10, -R152 ;  /* 0x0000000a15157c23 */ /* 0x000fe20008010898 */
[----:B------:R-:W-:Y:S01]  /*4e30*/  F2FP.BF16.F32.PACK_AB R154, R13, R12 ;  /* 0x0000000c0d9a723e */ /* 0x000fe200000010ff */
[----:B------:R-:W-:Y:S01]  /*4e40*/  FADD.FTZ R153, R155, R6 ;  /* 0x000000069b997221 */ /* 0x000fe20000010000 */
[----:B------:R-:W1:Y:S01]  /*4e50*/  MUFU.EX2 R166, R166 ;  /* 0x000000a600a67308 */ /* 0x000e620000000800 */
[--C-:B------:R-:W-:Y:S01]  /*4e60*/  FFMA.FTZ R194, R156, UR10, -R152.reuse ;  /* 0x0000000a9cc27c23 */ /* 0x100fe20008010898 */
[--C-:B------:R-:W-:Y:S01]  /*4e70*/  FFMA.FTZ R199, R157, UR10, -R152.reuse ;  /* 0x0000000a9dc77c23 */ /* 0x100fe20008010898 */
[----:B-----5:R-:W-:Y:S01]  /*4e80*/  FADD.FTZ R6, R192, R153 ;  /* 0x00000099c0067221 */ /* 0x020fe20000010000 */
[--C-:B------:R-:W-:Y:S01]  /*4e90*/  FFMA.FTZ R196, R160, UR10, -R152.reuse ;  /* 0x0000000aa0c47c23 */ /* 0x100fe20008010898 */
[--C-:B------:R-:W-:Y:S01]  /*4ea0*/  FFMA.FTZ R161, R161, UR10, -R152.reuse ;  /* 0x0000000aa1a17c23 */ /* 0x100fe20008010898 */
[----:B------:R-:W-:Y:S01]  /*4eb0*/  FFMA.FTZ R163, R163, UR10, -R152 ;  /* 0x0000000aa3a37c23 */ /* 0x000fe20008010898 */
[----:B------:R-:W-:Y:S01]  /*4ec0*/  FADD.FTZ R153, R159, R6 ;  /* 0x000000069f997221 */ /* 0x000fe20000010000 */
[----:B------:R-:W3:Y:S01]  /*4ed0*/  MUFU.EX2 R167, R167 ;  /* 0x000000a700a77308 */ /* 0x000ee20000000800 */
[--C-:B------:R-:W-:Y:S01]  /*4ee0*/  FFMA.FTZ R210, R183, UR10, -R152.reuse ;  /* 0x0000000ab7d27c23 */ /* 0x100fe20008010898 */
[--C-:B------:R-:W-:Y:S01]  /*4ef0*/  FFMA.FTZ R183, R184, UR10, -R152.reuse ;  /* 0x0000000ab8b77c23 */ /* 0x100fe20008010898 */
[----:B------:R-:W-:Y:S01]  /*4f00*/  FADD.FTZ R6, R162, R153 ;  /* 0x00000099a2067221 */ /* 0x000fe20000010000 */
[--C-:B------:R-:W-:Y:S01]  /*4f10*/  FFMA.FTZ R184, R185, UR10, -R152.reuse ;  /* 0x0000000ab9b87c23 */ /* 0x100fe20008010898 */
[--C-:B------:R-:W-:Y:S01]  /*4f20*/  FFMA.FTZ R185, R186, UR10, -R152.reuse ;  /* 0x0000000abab97c23 */ /* 0x100fe20008010898 */
[----:B------:R-:W-:Y:S01]  /*4f30*/  FFMA.FTZ R187, R187, UR10, -R152 ;  /* 0x0000000abbbb7c23 */ /* 0x000fe20008010898 */
[----:B----4-:R-:W-:Y:S01]  /*4f40*/  FADD.FTZ R153, R195, R6 ;  /* 0x00000006c3997221 */ /* 0x010fe20000010000 */
[----:B------:R-:W4:Y:S01]  /*4f50*/  MUFU.EX2 R168, R168 ;  /* 0x000000a800a87308 */ /* 0x000f220000000800 */
[--C-:B------:R-:W-:Y:S01]  /*4f60*/  FFMA.FTZ R188, R188, UR10, -R152.reuse ;  /* 0x0000000abcbc7c23 */ /* 0x100fe20008010898 */
[----:B------:R-:W-:Y:S01]  /*4f70*/  FFMA.FTZ R189, R189, UR10, -R152 ;  /* 0x0000000abdbd7c23 */ /* 0x000fe20008010898 */
[----:B--2---:R-:W-:Y:S01]  /*4f80*/  FADD.FTZ R6, R164, R153 ;  /* 0x00000099a4067221 */ /* 0x004fe20000010000 */
[----:B------:R-:W-:-:S02]  /*4f90*/  F2FP.BF16.F32.PACK_AB R152, R191, R10 ;  /* 0x0000000abf98723e */ /* 0x000fc400000010ff */
[C---:B0-----:R-:W-:Y:S01]  /*4fa0*/  F2FP.BF16.F32.PACK_AB R164, R165.reuse, R164 ;  /* 0x000000a4a5a4723e */ /* 0x041fe200000010ff */
[----:B------:R-:W-:Y:S01]  /*4fb0*/  FADD.FTZ R153, R165, R6 ;  /* 0x00000006a5997221 */ /* 0x000fe20000010000 */
[----:B------:R-:W0:Y:S01]  /*4fc0*/  MUFU.EX2 R169, R169 ;  /* 0x000000a900a97308 */ /* 0x000e220000000800 */
[----:B------:R-:W-:Y:S02]  /*4fd0*/  F2FP.BF16.F32.PACK_AB R158, R155, R190 ;  /* 0x000000be9b9e723e */ /* 0x000fe400000010ff */
[----:B-1----:R-:W-:Y:S01]  /*4fe0*/  FADD.FTZ R6, R166, R153 ;  /* 0x00000099a6067221 */ /* 0x002fe20000010000 */
[----:B------:R-:W-:Y:S02]  /*4ff0*/  F2FP.BF16.F32.PACK_AB R160, R159, R192 ;  /* 0x000000c09fa0723e */ /* 0x000fe400000010ff */
[C---:B---3--:R-:W-:Y:S01]  /*5000*/  F2FP.BF16.F32.PACK_AB R166, R167.reuse, R166 ;  /* 0x000000a6a7a6723e */ /* 0x048fe200000010ff */
[----:B------:R-:W-:Y:S01]  /*5010*/  FADD.FTZ R153, R167, R6 ;  /* 0x00000006a7997221 */ /* 0x000fe20000010000 */
[----:B------:R-:W1:Y:S01]  /*5020*/  MUFU.EX2 R170, R170 ;  /* 0x000000aa00aa7308 */ /* 0x000e620000000800 */
[----:B------:R-:W-:-:S02]  /*5030*/  F2FP.BF16.F32.PACK_AB R156, R193, R20 ;  /* 0x00000014c19c723e */ /* 0x000fc400000010ff */
[----:B----4-:R-:W-:Y:S01]  /*5040*/  FADD.FTZ R6, R168, R153 ;  /* 0x00000099a8067221 */ /* 0x010fe20000010000 */
[----:B------:R-:W-:-:S04]  /*5050*/  F2FP.BF16.F32.PACK_AB R162, R195, R162 ;  /* 0x000000a2c3a2723e */ /* 0x000fc800000010ff */
[----:B------:R-:W2:Y:S01]  /*5060*/  MUFU.EX2 R171, R171 ;  /* 0x000000ab00ab7308 */ /* 0x000ea20000000800 */
[C---:B0-----:R-:W-:Y:S01]  /*5070*/  FADD.FTZ R153, R169.reuse, R6 ;  /* 0x00000006a9997221 */ /* 0x041fe20000010000 */
[----:B------:R-:W-:-:S06]  /*5080*/  F2FP.BF16.F32.PACK_AB R168, R169, R168 ;  /* 0x000000a8a9a8723e */ /* 0x000fcc00000010ff */
[----:B------:R-:W0:Y:S01]  /*5090*/  MUFU.EX2 R172, R172 ;  /* 0x000000ac00ac7308 */ /* 0x000e220000000800 */
[----:B-1----:R-:W-:-:S07]  /*50a0*/  FADD.FTZ R6, R170, R153 ;  /* 0x00000099aa067221 */ /* 0x002fce0000010000 */
[----:B------:R-:W1:Y:S01]  /*50b0*/  MUFU.EX2 R173, R173 ;  /* 0x000000ad00ad7308 */ /* 0x000e620000000800 */
[C---:B--2---:R-:W-:Y:S01]  /*50c0*/  FADD.FTZ R7, R171.reuse, R6 ;  /* 0x00000006ab077221 */ /* 0x044fe20000010000 */
[----:B------:R-:W-:-:S06]  /*50d0*/  F2FP.BF16.F32.PACK_AB R170, R171, R170 ;  /* 0x000000aaabaa723e */ /* 0x000fcc00000010ff */
[----:B------:R-:W2:Y:S01]  /*50e0*/  MUFU.EX2 R177, R177 ;  /* 0x000000b100b17308 */ /* 0x000ea20000000800 */
[----:B0-----:R-:W-:-:S07]  /*50f0*/  FADD.FTZ R6, R172, R7 ;  /* 0x00000007ac067221 */ /* 0x001fce0000010000 */
[----:B------:R-:W0:Y:S01]  /*5100*/  MUFU.EX2 R8, R8 ;  /* 0x0000000800087308 */ /* 0x000e220000000800 */
[C---:B-1----:R-:W-:Y:S01]  /*5110*/  FADD.FTZ R13, R173.reuse, R6 ;  /* 0x00000006ad0d7221 */ /* 0x042fe20000010000 */
[----:B------:R-:W-:-:S06]  /*5120*/  F2FP.BF16.F32.PACK_AB R172, R173, R172 ;  /* 0x000000acadac723e */ /* 0x000fcc00000010ff */
[----:B------:R-:W1:Y:S01]  /*5130*/  MUFU.EX2 R174, R174 ;  /* 0x000000ae00ae7308 */ /* 0x000e620000000800 */
        /* <DEDUP_REMOVED lines=8> */
[----:B0-----:R-:W-:Y:S01]  /*51c0*/  FFMA.FTZ R4, R177, R4, R8 ;  /* 0x00000004b1047223 */ /* 0x001fe20000010008 */
[-C--:B------:R-:W-:Y:S01]  /*51d0*/  FMUL.FTZ R39, R39, R177.reuse ;  /* 0x000000b127277220 */ /* 0x080fe20000410000 */
[-C--:B------:R-:W-:Y:S01]  /*51e0*/  FMUL.FTZ R42, R42, R177.reuse ;  /* 0x000000b12a2a7220 */ /* 0x080fe20000410000 */
[-C--:B------:R-:W-:Y:S01]  /*51f0*/  FMUL.FTZ R43, R43, R177.reuse ;  /* 0x000000b12b2b7220 */ /* 0x080fe20000410000 */
[-C--:B------:R-:W-:Y:S01]  /*5200*/  FMUL.FTZ R46, R46, R177.reuse ;  /* 0x000000b12e2e7220 */ /* 0x080fe20000410000 */
[-C--:B------:R-:W-:Y:S01]  /*5210*/  FMUL.FTZ R47, R47, R177.reuse ;  /* 0x000000b12f2f7220 */ /* 0x080fe20000410000 */
[-C--:B------:R-:W-:Y:S01]  /*5220*/  FMUL.FTZ R50, R50, R177.reuse ;  /* 0x000000b132327220 */ /* 0x080fe20000410000 */
[----:B------:R-:W0:Y:S01]  /*5230*/  MUFU.EX2 R14, R14 ;  /* 0x0000000e000e7308 */ /* 0x000e220000000800 */
        /* <DEDUP_REMOVED lines=68> */
[----:B------:R-:W-:Y:S01]  /*5680*/  FMUL.FTZ R151, R151, R177 ;  /* 0x000000b197977220 */ /* 0x000fe20000410000 */
[----:B------:R-:W-:-:S02]  /*5690*/  F2FP.BF16.F32.PACK_AB R155, R15, R14 ;  /* 0x0000000e0f9b723e */ /* 0x000fc400000010ff */
[----:B------:R-:W0:Y:S01]  /*56a0*/  MUFU.EX2 R198, R198 ;  /* 0x000000c600c67308 */ /* 0x000e220000000800 */
[----:B-1----:R-:W-:Y:S01]  /*56b0*/  FADD.FTZ R4, R161, R4 ;  /* 0x00000004a1047221 */ /* 0x002fe20000010000 */
[----:B------:R-:W-:Y:S02]  /*56c0*/  F2FP.BF16.F32.PACK_AB R157, R176, R21 ;  /* 0x00000015b09d723e */ /* 0x000fe400000010ff */
[----:B------:R-:W-:Y:S02]  /*56d0*/  F2FP.BF16.F32.PACK_AB R159, R199, R194 ;  /* 0x000000c2c79f723e */ /* 0x000fe400000010ff */
[----:B------:R-:W-:Y:S02]  /*56e0*/  F2FP.BF16.F32.PACK_AB R161, R161, R196 ;  /* 0x000000c4a1a1723e */ /* 0x000fe400000010ff */
[----:B------:R-:W1:Y:S01]  /*56f0*/  MUFU.EX2 R175, R175 ;  /* 0x000000af00af7308 */ /* 0x000e620000000800 */
[----:B--2---:R-:W-:-:S07]  /*5700*/  FADD.FTZ R13, R163, R4 ;  /* 0x00000004a30d7221 */ /* 0x004fce0000010000 */
        /* <DEDUP_REMOVED lines=29> */
[----:B--2---:R-:W-:Y:S01]  /*58e0*/  FADD.FTZ R11, R7, R4 ;  /* 0x00000004070b7221 */ /* 0x004fe20000010000 */
[C---:B0-----:R-:W-:Y:S01]  /*58f0*/  FADD.FTZ R6, R197.reuse, R6 ;  /* 0x00000006c5067221 */ /* 0x041fe20000010000 */
[----:B------:R-:W-:Y:S02]  /*5900*/  F2FP.BF16.F32.PACK_AB R174, R197, R174 ;  /* 0x000000aec5ae723e */ /* 0x000fe400000010ff */
[C---:B-1----:R-:W-:Y:S01]  /*5910*/  FADD.FTZ R4, R12.reuse, R11 ;  /* 0x0000000b0c047221 */ /* 0x042fe20000010000 */
[----:B------:R-:W-:Y:S01]  /*5920*/  F2FP.BF16.F32.PACK_AB R175, R12, R7 ;  /* 0x000000070caf723e */ /* 0x000fe200000010ff */
[----:B------:R-:W-:Y:S06]  /*5930*/  @!P0 BRA `(.L_x_392) ;  /* 0x0000000000048947 */ /* 0x000fec0003800000 */
[----:B------:R-:W-:Y:S01]  /*5940*/  BPT.TRAP 0x1 ;  /* 0x000000040000795c */ /* 0x000fe20000300000 */
.L_x_392:
[----:B------:R0:W1:Y:S01]  /*5950*/  SYNCS.PHASECHK.TRANS64.TRYWAIT P3, [UR23+0x22850], R5 ;  /* 0x02285005ff0075a7 */ /* 0x0000620008060157 */
[----:B------:R-:W-:Y:S05]  /*5960*/  @!P0 BRA `(.L_x_393) ;  /* 0x0000000000048947 */ /* 0x000fea0003800000 */
[----:B------:R-:W-:Y:S01]  /*5970*/  BPT.TRAP 0x1 ;  /* 0x000000040000795c */ /* 0x000fe20000300000 */
.L_x_393:
[----:B-1----:R-:W-:Y:S05]  /*5980*/  @P3 BRA `(.L_x_394) ;  /* 0x0000000000083947 */ /* 0x002fea0003800000 */
[----:B------:R-:W1:Y:S02]  /*5990*/  SYNCS.PHASECHK.TRANS64.TRYWAIT P3, [UR23+0x22850], R5 ;  /* 0x02285005ff0075a7 */ /* 0x000e640008060157 */
[----:B-1----:R-:W-:Y:S05]  /*59a0*/  @!P3 BRA `(.L_x_395) ;  /* 0x0000009800dcb947 */ /* 0x002fea0003800000 */
.L_x_394:
[----:B------:R-:W2:Y:S01]  /*59b0*/  S2R R7, SR_TID.X ;  /* 0x0000000000077919 */ /* 0x000ea20000002100 */
[----:B------:R-:W-:Y:S01]  /*59c0*/  UIMAD UR11, UR37, 0xc00, UR21 ;  /* 0x00000c00250b78a4 */ /* 0x000fe2000f8e0215 */
[----:B-1----:R-:W-:Y:S01]  /*59d0*/  @!P1 VIADD R182, R182, 0x22860 ;  /* 0x00022860b6b69836 */ /* 0x002fe20000000000 */
[----:B------:R-:W-:Y:S01]  /*59e0*/  UMOV UR7, 0x40000040 ;  /* 0x4000004000077882 */ /* 0x000fe20000000000 */
[----:B------:R-:W-:-:S03]  /*59f0*/  IMAD.MOV.U32 R8, RZ, RZ, R3 ;  /* 0x000000ffff087224 */ /* 0x000fc600078e0003 */
[----:B------:R-:W-:Y:S01]  /*5a00*/  @!P1 PRMT R182, RZ, 0x654, R182 ;  /* 0x00000654ffb69816 */ /* 0x000fe200000000b6 */
[----:B------:R-:W-:Y:S01]  /*5a10*/  UMOV UR6, UR11 ;  /* 0x0000000b00067c82 */ /* 0x000fe20008000000 */
[----:B--2---:R-:W-:-:S05]  /*5a20*/  SHF.R.U32.HI R7, RZ, 0x7, R7 ;  /* 0x00000007ff077819 */ /* 0x004fca0000011607 */
[----:B0-----:R-:W-:Y:S02]  /*5a30*/  VIADD R5, R7, 0x8 ;  /* 0x0000000807057836 */ /* 0x001fe40000000000 */
[----:B------:R-:W-:-:S03]  /*5a40*/  IMAD.MOV.U32 R7, RZ, RZ, R0 ;  /* 0x000000ffff077224 */ /* 0x000fc600078e0000 */
[----:B------:R0:W-:Y:S06]  /*5a50*/  BAR.SYNC.DEFER_BLOCKING R5, 0x100 ;  /* 0x000400050000751d */ /* 0x0001ec0000010000 */
        /* <DEDUP_REMOVED lines=35> */
.L_x_387:
[----:B0--3--:R-:W0:Y:S01]  /*5c90*/  SHFL.BFLY PT, R5, R6, 0x2, 0x1f ;  /* 0x0c401f0006057f89 */ /* 0x009e2200000e0000 */
[----:B------:R-:W-:Y:S01]  /*5ca0*/  IMAD.MOV.U32 R10, RZ, RZ, RZ ;  /* 0x000000ffff0a7224 */ /* 0x000fe200078e00ff */
[----:B------:R-:W-:Y:S01]  /*5cb0*/  UIADD3 UR37, UR37, 0x1, URZ ;  /* 0x0000000125257890 */ /* 0x000fe2000fffe03f */
[----:B------:R-:W-:Y:S01]  /*5cc0*/  IMAD.U32 R15, RZ, RZ, UR10 ;  /* 0x0000000aff0f7e24 */ /* 0x000fe2000f8e00ff */
[----:B------:R-:W1:Y:S01]  /*5cd0*/  SHFL.BFLY PT, R7, R4, 0x2, 0x1f ;  /* 0x0c401f0004077f89 */ /* 0x000e6200000e0000 */
[----:B------:R2:W-:Y:S06]  /*5ce0*/  BAR.ARV R9, 0x100 ;  /* 0x000400090000751d */ /* 0x0005ec0000002000 */
[----:B------:R-:W-:-:S02]  /*5cf0*/  UISETP.NE.AND UP0, UPT, UR37, 0x2, UPT ;  /* 0x000000022500788c */ /* 0x000fc4000bf05270 */
[----:B------:R-:W-:Y:S06]  /*5d00*/  BAR.ARV 0x8, 0x180 ;  /* 0x0206000000007b1d */ /* 0x000fec0000002000 */
[----:B--2---:R-:W-:Y:S01]  /*5d10*/  IMAD.MOV.U32 R9, RZ, RZ, -0x800000 ;  /* 0xff800000ff097424 */ /* 0x004fe200078e00ff */
[----:B------:R-:W-:Y:S01]  /*5d20*/  USEL UR4, URZ, 0x1, UP0 ;  /* 0x000000013f047887 */ /* 0x000fe20008000000 */
[----:B0-----:R-:W-:Y:S01]  /*5d30*/  FADD.FTZ R5, R5, R6 ;  /* 0x0000000605057221 */ /* 0x001fe20000010000 */
[----:B------:R-:W-:Y:S01]  /*5d40*/  PLOP3.LUT P0, PT, PT, PT, PT, 0x8, 0x0 ;  /* 0x000000000000781c */ /* 0x000fe20003f0e170 */
[----:B------:R-:W-:Y:S01]  /*5d50*/  UIADD3 UR47, UR47, 0x1, URZ ;  /* 0x000000012f2f7890 */ /* 0x000fe2000fffe03f */
[----:B-1----:R-:W-:-:S02]  /*5d60*/  FADD.FTZ R7, R7, R4 ;  /* 0x0000000407077221 */ /* 0x002fc40000010000 */
[----:B------:R-:W0:Y:S01]  /*5d70*/  SHFL.BFLY PT, R8, R5, 0x1, 0x1f ;  /* 0x0c201f0005087f89 */ /* 0x000e2200000e0000 */
[----:B------:R-:W-:Y:S01]  /*5d80*/  IMAD.MOV.U32 R4, RZ, RZ, RZ ;  /* 0x000000ffff047224 */ /* 0x000fe200078e00ff */
[----:B------:R-:W-:Y:S02]  /*5d90*/  USEL UR37, UR37, URZ, UP0 ;  /* 0x0000003f25257287 */ /* 0x000fe40008000000 */
[----:B------:R-:W-:Y:S01]  /*5da0*/  ULOP3.LUT UR38, UR38, UR4, URZ, 0x3c, !UPT ;  /* 0x0000000426267292 */ /* 0x000fe2000f8e3c3f */
[----:B0-----:R-:W-:Y:S01]  /*5db0*/  FADD.FTZ R11, R5, R8 ;  /* 0x00000008050b7221 */ /* 0x001fe20000010000 */
[----:B------:R-:W-:Y:S01]  /*5dc0*/  IMAD.U32 R5, RZ, RZ, UR10 ;  /* 0x0000000aff057e24 */ /* 0x000fe2000f8e00ff */
[----:B------:R-:W0:Y:S03]  /*5dd0*/  SHFL.BFLY PT, R8, R7, 0x1, 0x1f ;  /* 0x0c201f0007087f89 */ /* 0x000e2600000e0000 */
[----:B------:R-:W-:-:S13]  /*5de0*/  FSETP.NE.FTZ.AND P1, PT, R11, RZ, PT ;  /* 0x000000ff0b00720b */ /* 0x000fda0003f35000 */
[----:B------:R-:W1:Y:S01]  /*5df0*/  @P1 MUFU.LG2 R6, R11 ;  /* 0x0000000b00061308 */ /* 0x000e620000000c00 */
[----:B------:R-:W-:Y:S01]  /*5e00*/  @P1 FMUL.FTZ R5, R5, 0.69314718246459960938 ;  /* 0x3f31721805051820 */ /* 0x000fe20000410000 */
[----:B0-----:R-:W-:-:S06]  /*5e10*/  FADD.FTZ R13, R7, R8 ;  /* 0x00000008070d7221 */ /* 0x001fcc0000010000 */
[----:B------:R-:W0:Y:S01]  /*5e20*/  @P1 MUFU.RCP R10, R11 ;  /* 0x0000000b000a1308 */ /* 0x000e220000001000 */
[----:B------:R-:W-:Y:S01]  /*5e30*/  IMAD.MOV.U32 R8, RZ, RZ, -0x800000 ;  /* 0xff800000ff087424 */ /* 0x000fe200078e00ff */
[----:B------:R-:W-:Y:S01]  /*5e40*/  FSETP.NE.FTZ.AND P2, PT, R13, RZ, PT ;  /* 0x000000ff0d00720b */ /* 0x000fe20003f55000 */
[----:B-1----:R-:W-:-:S04]  /*5e50*/  @P1 FMUL.FTZ R6, R6, 0.69314718246459960938 ;  /* 0x3f31721806061820 */ /* 0x002fc80000410000 */
[----:B------:R-:W-:-:S08]  /*5e60*/  @P1 FFMA.FTZ R9, R5, R0, R6 ;  /* 0x0000000005091223 */ /* 0x000fd00000010006 */
[----:B------:R-:W1:Y:S01]  /*5e70*/  @P2 MUFU.LG2 R7, R13 ;  /* 0x0000000d00072308 */ /* 0x000e620000000c00 */
[----:B------:R-:W-:Y:S01]  /*5e80*/  @P2 FMUL.FTZ R15, R15, 0.69314718246459960938 ;  /* 0x3f3172180f0f2820 */ /* 0x000fe20000410000 */
[-C--:B0-----:R-:W-:Y:S01]  /*5e90*/  FMUL.FTZ R24, R24, R10.reuse ;  /* 0x0000000a18187220 */ /* 0x081fe20000410000 */
[-C--:B------:R-:W-:Y:S01]  /*5ea0*/  FMUL.FTZ R25, R25, R10.reuse ;  /* 0x0000000a19197220 */ /* 0x080fe20000410000 */
[-C--:B------:R-:W-:Y:S01]  /*5eb0*/  FMUL.FTZ R28, R28, R10.reuse ;  /* 0x0000000a1c1c7220 */ /* 0x080fe20000410000 */
[-C--:B------:R-:W-:Y:S01]  /*5ec0*/  FMUL.FTZ R29, R29, R10.reuse ;  /* 0x0000000a1d1d7220 */ /* 0x080fe20000410000 */
[-C--:B------:R-:W-:Y:S01]  /*5ed0*/  FMUL.FTZ R32, R32, R10.reuse ;  /* 0x0000000a20207220 */ /* 0x080fe20000410000 */
[-C--:B------:R-:W-:Y:S01]  /*5ee0*/  FMUL.FTZ R33, R33, R10.reuse ;  /* 0x0000000a21217220 */ /* 0x080fe20000410000 */
[----:B------:R-:W0:Y:S01]  /*5ef0*/  @P2 MUFU.RCP R4, R13 ;  /* 0x0000000d00042308 */ /* 0x000e220000001000 */
        /* <DEDUP_REMOVED lines=59> */
[-C--:B0-----:R-:W-:Y:S01]  /*62b0*/  FMUL.FTZ R10, R83, R4.reuse ;  /* 0x00000004530a7220 */ /* 0x081fe20000410000 */
        /* <DEDUP_REMOVED lines=63> */
[----:B------:R-:W-:-:S07]  /*66b0*/  @P2 FFMA.FTZ R8, R15, R3, R14 ;  /* 0x000000030f082223 */ /* 0x000fce000001000e */
.L_x_376:
[----:B------:R-:W0:Y:S01]  /*66c0*/  S2R R3, SR_CgaCtaId ;  /* 0x0000000000037919 */ /* 0x000e220000008800 */
[----:B------:R-:W-:Y:S01]  /*66d0*/  MOV R0, 0x400 ;  /* 0x0000040000007802 */ /* 0x000fe20000000f00 */
[----:B------:R-:W-:Y:S01]  /*66e0*/  BSSY B0, `(.L_x_397) ;  /* 0x00002db000007945 */ /* 0x000fe20003800000 */
[----:B------:R-:W-:Y:S02]  /*66f0*/  BAR.SYNC.DEFER_BLOCKING 0x5, 0x180 ;  /* 0x0146000000007b1d */ /* 0x000fe40000010000 */
[----:B0-----:R-:W-:-:S05]  /*6700*/  LEA R0, R3, R0, 0x18 ;  /* 0x0000000003007211 */ /* 0x001fca00078ec0ff */
[----:B------:R-:W0:Y:S02]  /*6710*/  LDS.128 R4, [R0+0x228d0] ;  /* 0x0228d00000047984 */ /* 0x000e240000000c00 */
[----:B0-----:R-:W-:Y:S02]  /*6720*/  R2UR UR5, R5 ;  /* 0x00000000050572ca */ /* 0x001fe400000e0000 */
[----:B------:R-:W-:Y:S01]  /*6730*/  R2UR UR6, R6 ;  /* 0x00000000060672ca */ /* 0x000fe200000e0000 */
[----:B------:R-:W-:Y:S06]  /*6740*/  BAR.ARV 0x4, 0x180 ;  /* 0x0106000000007b1d */ /* 0x000fec0000002000 */
[----:B------:R-:W-:Y:S08]  /*6750*/  @P0 BRA `(.L_x_398) ;  /* 0x0000001c00e40947 */ /* 0x000ff00003800000 */
[----:B------:R-:W0:Y:S01]  /*6760*/  S2R R3, SR_SWINHI ;  /* 0x0000000000037919 */ /* 0x000e220000002f00 */
[----:B------:R-:W-:Y:S01]  /*6770*/  F2FP.BF16.F32.PACK_AB R24, R25, R24 ;  /* 0x000000181918723e */ /* 0x000fe200000010ff */
[----:B------:R-:W-:Y:S01]  /*6780*/  ULDC.64 UR8, c[0x0][0xc00] ;  /* 0x0003000000087ab9 */ /* 0x000fe20000000a00 */
[----:B------:R-:W-:Y:S01]  /*6790*/  F2FP.BF16.F32.PACK_AB R25, R163, R26 ;  /* 0x0000001aa319723e */ /* 0x000fe200000010ff */
[----:B------:R-:W-:Y:S01]  /*67a0*/  UISETP.NE.U32.AND UP0, UPT, UR8, URZ, UPT ;  /* 0x0000003f0800728c */ /* 0x000fe2000bf05070 */
[----:B------:R-:W-:Y:S01]  /*67b0*/  F2FP.BF16.F32.PACK_AB R32, R33, R32 ;  /* 0x000000202120723e */ /* 0x000fe200000010ff */
[----:B------:R-:W-:Y:S01]  /*67c0*/  USHF.L.U32 UR10, UR46, 0x2, URZ ;  /* 0x000000022e0a7899 */ /* 0x000fe2000800063f */
[----:B------:R-:W-:Y:S01]  /*67d0*/  F2FP.BF16.F32.PACK_AB R26, R29, R28 ;  /* 0x0000001c1d1a723e */ /* 0x000fe200000010ff */
[----:B------:R-:W-:Y:S01]  /*67e0*/  UISETP.NE.AND.EX UP0, UPT, UR9, URZ, UPT, UP0 ;  /* 0x0000003f0900728c */ /* 0x000fe2000bf05300 */
[----:B------:R-:W-:Y:S01]  /*67f0*/  F2FP.BF16.F32.PACK_AB R27, R12, R27 ;  /* 0x0000001b0c1b723e */ /* 0x000fe200000010ff */
[----:B------:R-:W-:Y:S01]  /*6800*/  USHF.L.U64.HI UR11, UR46, 0x2, UR45 ;  /* 0x000000022e0b7899 */ /* 0x000fe2000801022d */
[----:B------:R-:W-:Y:S01]  /*6810*/  F2FP.BF16.F32.PACK_AB R33, R162, R34 ;  /* 0x00000022a221723e */ /* 0x000fe200000010ff */
[----:B------:R-:W-:Y:S01]  /*6820*/  UIADD3 UR4, UP1, UR10, UR8, URZ ;  /* 0x000000080a047290 */ /* 0x000fe2000ff3e03f */
[----:B------:R-:W-:-:S02]  /*6830*/  F2FP.BF16.F32.PACK_AB R40, R41, R40 ;  /* 0x000000282928723e */ /* 0x000fc400000010ff */
[----:B------:R-:W-:Y:S01]  /*6840*/  F2FP.BF16.F32.PACK_AB R34, R37, R36 ;  /* 0x000000242522723e */ /* 0x000fe200000010ff */
[----:B------:R-:W-:Y:S01]  /*6850*/  UIADD3.X UR7, UR11, UR9, URZ, UP1, !UPT ;  /* 0x000000090b077290 */ /* 0x000fe20008ffe43f */
[----:B------:R-:W-:Y:S02]  /*6860*/  F2FP.BF16.F32.PACK_AB R35, R161, R35 ;  /* 0x00000023a123723e */ /* 0x000fe400000010ff */
[----:B------:R-:W-:Y:S01]  /*6870*/  F2FP.BF16.F32.PACK_AB R41, R160, R42 ;  /* 0x0000002aa029723e */ /* 0x000fe200000010ff */
[----:B------:R-:W-:Y:S01]  /*6880*/  ULDC.64 UR8, c[0x0][0xc08] ;  /* 0x0003020000087ab9 */ /* 0x000fe20000000a00 */
[----:B------:R-:W-:Y:S02]  /*6890*/  F2FP.BF16.F32.PACK_AB R48, R49, R48 ;  /* 0x000000303130723e */ /* 0x000fe400000010ff */
[----:B------:R-:W-:Y:S02]  /*68a0*/  F2FP.BF16.F32.PACK_AB R42, R45, R44 ;  /* 0x0000002c2d2a723e */ /* 0x000fe400000010ff */
[----:B------:R-:W-:-:S02]  /*68b0*/  F2FP.BF16.F32.PACK_AB R43, R159, R43 ;  /* 0x0000002b9f2b723e */ /* 0x000fc400000010ff */
[----:B------:R-:W-:Y:S02]  /*68c0*/  F2FP.BF16.F32.PACK_AB R49, R158, R50 ;  /* 0x000000329e31723e */ /* 0x000fe400000010ff */
[----:B------:R-:W-:Y:S02]  /*68d0*/  F2FP.BF16.F32.PACK_AB R56, R57, R56 ;  /* 0x000000383938723e */ /* 0x000fe400000010ff */
[----:B------:R-:W-:Y:S02]  /*68e0*/  F2FP.BF16.F32.PACK_AB R50, R53, R52 ;  /* 0x000000343532723e */ /* 0x000fe400000010ff */
[----:B------:R-:W-:Y:S02]  /*68f0*/  MOV R4, R0 ;  /* 0x0000000000047202 */ /* 0x000fe40000000f00 */
[----:B0-----:R-:W-:Y:S02]  /*6900*/  MOV R5, R3 ;  /* 0x0000000300057202 */ /* 0x001fe40000000f00 */
[----:B------:R-:W-:-:S02]  /*6910*/  F2FP.BF16.F32.PACK_AB R51, R157, R51 ;  /* 0x000000339d33723e */ /* 0x000fc400000010ff */
[----:B------:R-:W-:Y:S01]  /*6920*/  F2FP.BF16.F32.PACK_AB R57, R156, R58 ;  /* 0x0000003a9c39723e */ /* 0x000fe200000010ff */
[----:B------:R-:W-:Y:S01]  /*6930*/  IMAD.WIDE R114, R204, 0x2, R4 ;  /* 0x00000002cc727825 */ /* 0x000fe200078e0204 */
[----:B------:R-:W-:Y:S02]  /*6940*/  F2FP.BF16.F32.PACK_AB R64, R65, R64 ;  /* 0x000000404140723e */ /* 0x000fe400000010ff */
[----:B------:R-:W-:Y:S02]  /*6950*/  F2FP.BF16.F32.PACK_AB R58, R61, R60 ;  /* 0x0000003c3d3a723e */ /* 0x000fe400000010ff */
[C---:B------:R-:W-:Y:S02]  /*6960*/  IADD3 R175, P1, R114.reuse, 0x20, RZ ;  /* 0x0000002072af7810 */ /* 0x040fe40007f3e0ff */
[C---:B------:R-:W-:Y:S02]  /*6970*/  IADD3 R177, P0, R114.reuse, 0x40, RZ ;  /* 0x0000004072b17810 */ /* 0x040fe40007f1e0ff */
[C---:B------:R-:W-:Y:S01]  /*6980*/  IADD3 R179, P4, R114.reuse, 0x60, RZ ;  /* 0x0000006072b37810 */ /* 0x040fe20007f9e0ff */
[--C-:B------:R-:W-:Y:S01]  /*6990*/  IMAD.X R15, RZ, RZ, R115.reuse, P1 ;  /* 0x000000ffff0f7224 */ /* 0x100fe200008e0673 */
[C---:B------:R-:W-:Y:S01]  /*69a0*/  LOP3.LUT R13, R114.reuse, 0x380, RZ, 0xc0, !PT ;  /* 0x00000380720d7812 */ /* 0x040fe200078ec0ff */
[--C-:B------:R-:W-:Y:S01]  /*69b0*/  IMAD.X R21, RZ, RZ, R115.reuse, P0 ;  /* 0x000000ffff157224 */ /* 0x100fe200000e0673 */
[C---:B------:R-:W-:Y:S01]  /*69c0*/  IADD3 R181, P3, R114.reuse, 0x4000, RZ ;  /* 0x0000400072b57810 */ /* 0x040fe20007f7e0ff */
[----:B------:R-:W-:Y:S01]  /*69d0*/  IMAD.X R31, RZ, RZ, R115, P4 ;  /* 0x000000ffff1f7224 */ /* 0x000fe200020e0673 */
[----:B------:R-:W-:-:S02]  /*69e0*/  IADD3 R183, P6, R114, 0x4020, RZ ;  /* 0x0000402072b77810 */ /* 0x000fc40007fde0ff */
        /* <DEDUP_REMOVED lines=9> */
[----:B------:R-:W-:Y:S01]  /*6a80*/  IMAD.X R71, RZ, RZ, R115, P1 ;  /* 0x000000ffff477224 */ /* 0x000fe200008e0673 */
[----:B------:R-:W-:-:S02]  /*6a90*/  LOP3.LUT R30, R179, 0x380, RZ, 0xc0, !PT ;  /* 0x00000380b31e7812 */ /* 0x000fc400078ec0ff */
[----:B------:R-:W-:Y:S02]  /*6aa0*/  SHF.R.U64 R13, R13, 0x3, RZ ;  /* 0x000000030d0d7819 */ /* 0x000fe400000012ff */
[----:B------:R-:W-:Y:S02]  /*6ab0*/  LOP3.LUT R38, R181, 0x380, RZ, 0xc0, !PT ;  /* 0x00000380b5267812 */ /* 0x000fe400078ec0ff */
[----:B------:R-:W-:Y:S02]  /*6ac0*/  IADD3 R191, P0, R114, 0x8020, RZ ;  /* 0x0000802072bf7810 */ /* 0x000fe40007f1e0ff */
[----:B------:R-:W-:Y:S02]  /*6ad0*/  SHF.R.U64 R14, R14, 0x3, RZ ;  /* 0x000000030e0e7819 */ /* 0x000fe400000012ff */
[----:B------:R-:W-:Y:S01]  /*6ae0*/  LOP3.LUT R46, R183, 0x380, RZ, 0xc0, !PT ;  /* 0x00000380b72e7812 */ /* 0x000fe200078ec0ff */
[----:B------:R-:W-:Y:S01]  /*6af0*/  IMAD.X R79, RZ, RZ, R115, P0 ;  /* 0x000000ffff4f7224 */ /* 0x000fe200000e0673 */
[----:B------:R-:W-:-:S02]  /*6b00*/  IADD3 R193, P4, R114, 0x8040, RZ ;  /* 0x0000804072c17810 */ /* 0x000fc40007f9e0ff */
[----:B------:R-:W-:Y:S02]  /*6b10*/  SHF.R.U64 R20, R20, 0x3, RZ ;  /* 0x0000000314147819 */ /* 0x000fe400000012ff */
[----:B------:R-:W-:Y:S01]  /*6b20*/  LOP3.LUT R54, R185, 0x380, RZ, 0xc0, !PT ;  /* 0x00000380b9367812 */ /* 0x000fe200078ec0ff */
[--C-:B------:R-:W-:Y:S01]  /*6b30*/  IMAD.X R95, RZ, RZ, R115.reuse, P4 ;  /* 0x000000ffff5f7224 */ /* 0x100fe200020e0673 */
[C---:B------:R-:W-:Y:S02]  /*6b40*/  IADD3 R195, P3, R114.reuse, 0x8060, RZ ;  /* 0x0000806072c37810 */ /* 0x040fe40007f7e0ff */
[C---:B------:R-:W-:Y:S02]  /*6b50*/  IADD3 R197, P6, R114.reuse, 0xc000, RZ ;  /* 0x0000c00072c57810 */ /* 0x040fe40007fde0ff */
[C---:B------:R-:W-:Y:S01]  /*6b60*/  IADD3 R3, P5, R114.reuse, 0xc020, RZ ;  /* 0x0000c02072037810 */ /* 0x040fe20007fbe0ff */
[--C-:B------:R-:W-:Y:S01]  /*6b70*/  IMAD.X R99, RZ, RZ, R115.reuse, P3 ;  /* 0x000000ffff637224 */ /* 0x100fe200018e0673 */
[C---:B------:R-:W-:Y:S01]  /*6b80*/  IADD3 R110, P2, R114.reuse, 0xc040, RZ ;  /* 0x0000c040726e7810 */ /* 0x040fe20007f5e0ff */
[--C-:B------:R-:W-:Y:S01]  /*6b90*/  IMAD.X R103, RZ, RZ, R115.reuse, P6 ;  /* 0x000000ffff677224 */ /* 0x100fe200030e0673 */
[----:B------:R-:W-:Y:S01]  /*6ba0*/  IADD3 R6, P1, R114, 0xc060, RZ ;  /* 0x0000c06072067810 */ /* 0x000fe20007f3e0ff */
[--C-:B------:R-:W-:Y:S01]  /*6bb0*/  IMAD.X R107, RZ, RZ, R115.reuse, P5 ;  /* 0x000000ffff6b7224 */ /* 0x100fe200028e0673 */
[----:B------:R-:W-:Y:S01]  /*6bc0*/  SHF.R.U64 R30, R30, 0x3, RZ ;  /* 0x000000031e1e7819 */ /* 0x000fe200000012ff */
[----:B------:R-:W-:Y:S01]  /*6bd0*/  IMAD.X R111, RZ, RZ, R115, P2 ;  /* 0x000000ffff6f7224 */ /* 0x000fe200010e0673 */
[----:B------:R-:W-:-:S02]  /*6be0*/  LOP3.LUT R62, R187, 0x380, RZ, 0xc0, !PT ;  /* 0x00000380bb3e7812 */ /* 0x000fc400078ec0ff */
[----:B------:R-:W-:Y:S01]  /*6bf0*/  LOP3.LUT R114, R13, R114, RZ, 0x3c, !PT ;  /* 0x000000720d727212 */ /* 0x000fe200078e3cff */
[----:B------:R-:W-:Y:S01]  /*6c00*/  IMAD.X R13, RZ, RZ, R115, P1 ;  /* 0x000000ffff0d7224 */ /* 0x000fe200008e0673 */
[----:B------:R-:W-:Y:S02]  /*6c10*/  SHF.R.U64 R38, R38, 0x3, RZ ;  /* 0x0000000326267819 */ /* 0x000fe400000012ff */
[----:B------:R-:W-:Y:S02]  /*6c20*/  LOP3.LUT R70, R189, 0x380, RZ, 0xc0, !PT ;  /* 0x00000380bd467812 */ /* 0x000fe400078ec0ff */
[----:B------:R-:W-:Y:S02]  /*6c30*/  LOP3.LUT R14, R14, R175, RZ, 0x3c, !PT ;  /* 0x000000af0e0e7212 */ /* 0x000fe400078e3cff */
[----:B------:R-:W-:Y:S02]  /*6c40*/  SHF.R.U64 R46, R46, 0x3, RZ ;  /* 0x000000032e2e7819 */ /* 0x000fe400000012ff */
[----:B------:R-:W-:-:S02]  /*6c50*/  LOP3.LUT R78, R191, 0x380, RZ, 0xc0, !PT ;  /* 0x00000380bf4e7812 */ /* 0x000fc400078ec0ff */
[----:B------:R-:W-:Y:S02]  /*6c60*/  LOP3.LUT R20, R20, R177, RZ, 0x3c, !PT ;  /* 0x000000b114147212 */ /* 0x000fe400078e3cff */
        /* <DEDUP_REMOVED lines=8> */
[----:B------:R-:W-:Y:S01]  /*6cf0*/  MOV R114, R114 ;  /* 0x0000007200727202 */ /* 0x000fe20000000f00 */
[----:B------:R-:W-:Y:S01]  /*6d00*/  BAR.SYNC.DEFER_BLOCKING 0x1, 0x100 ;  /* 0x0044000000007b1d */ /* 0x000fe20000010000 */
[----:B------:R-:W-:Y:S02]  /*6d10*/  LOP3.LUT R46, R46, R183, RZ, 0x3c, !PT ;  /* 0x000000b72e2e7212 */ /* 0x000fe400078e3cff */
[----:B------:R-:W-:-:S02]  /*6d20*/  SHF.R.U64 R78, R78, 0x3, RZ ;  /* 0x000000034e4e7819 */ /* 0x000fc400000012ff */
[----:B------:R-:W-:Y:S02]  /*6d30*/  LOP3.LUT R106, R3, 0x380, RZ, 0xc0, !PT ;  /* 0x00000380036a7812 */ /* 0x000fe400078ec0ff */
[----:B------:R-:W-:Y:S02]  /*6d40*/  LOP3.LUT R115, R110, 0x380, RZ, 0xc0, !PT ;  /* 0x000003806e737812 */ /* 0x000fe400078ec0ff */
[----:B------:R-:W-:Y:S02]  /*6d50*/  MOV R14, R14 ;  /* 0x0000000e000e7202 */ /* 0x000fe40000000f00 */
[----:B------:R-:W-:Y:S02]  /*6d60*/  LOP3.LUT R54, R54, R185, RZ, 0x3c, !PT ;  /* 0x000000b936367212 */ /* 0x000fe400078e3cff */
[----:B------:R-:W-:Y:S02]  /*6d70*/  SHF.R.U64 R94, R94, 0x3, RZ ;  /* 0x000000035e5e7819 */ /* 0x000fe400000012ff */
[----:B------:R-:W-:-:S02]  /*6d80*/  LOP3.LUT R163, R6, 0x380, RZ, 0xc0, !PT ;  /* 0x0000038006a37812 */ /* 0x000fc400078ec0ff */
[----:B------:R-:W-:Y:S02]  /*6d90*/  MOV R20, R20 ;  /* 0x0000001400147202 */ /* 0x000fe40000000f00 */
[----:B------:R-:W-:Y:S02]  /*6da0*/  LOP3.LUT R62, R62, R187, RZ, 0x3c, !PT ;  /* 0x000000bb3e3e7212 */ /* 0x000fe400078e3cff */
[----:B------:R-:W-:Y:S02]  /*6db0*/  SHF.R.U64 R98, R98, 0x3, RZ ;  /* 0x0000000362627819 */ /* 0x000fe400000012ff */
[----:B------:R-:W-:Y:S01]  /*6dc0*/  MOV R30, R30 ;  /* 0x0000001e001e7202 */ /* 0x000fe20000000f00 */
[----:B------:R0:W-:Y:S01]  /*6dd0*/  STSM.16.M88.4 [R114], R24 ;  /* 0x0000001872007844 */ /* 0x0001e20000000200 */
[----:B------:R-:W-:Y:S02]  /*6de0*/  LOP3.LUT R70, R70, R189, RZ, 0x3c, !PT ;  /* 0x000000bd46467212 */ /* 0x000fe400078e3cff */
[----:B------:R-:W-:Y:S01]  /*6df0*/  SHF.R.U64 R102, R102, 0x3, RZ ;  /* 0x0000000366667819 */ /* 0x000fe200000012ff */
[----:B------:R-:W-:Y:S01]  /*6e00*/  STSM.16.M88.4 [R14], R32 ;  /* 0x000000200e007844 */ /* 0x000fe20000000200 */
[----:B------:R-:W-:-:S02]  /*6e10*/  MOV R38, R38 ;  /* 0x0000002600267202 */ /* 0x000fc40000000f00 */
[----:B------:R-:W-:Y:S01]  /*6e20*/  F2FP.BF16.F32.PACK_AB R59, R155, R59 ;  /* 0x0000003b9b3b723e */ /* 0x000fe200000010ff */
[----:B------:R-:W-:Y:S01]  /*6e30*/  STSM.16.M88.4 [R20], R40 ;  /* 0x0000002814007844 */ /* 0x000fe20000000200 */
[----:B------:R-:W-:Y:S02]  /*6e40*/  F2FP.BF16.F32.PACK_AB R65, R154, R66 ;  /* 0x000000429a41723e */ /* 0x000fe400000010ff */
[----:B------:R-:W-:Y:S01]  /*6e50*/  F2FP.BF16.F32.PACK_AB R72, R73, R72 ;  /* 0x000000484948723e */ /* 0x000fe200000010ff */
[----:B------:R-:W-:Y:S01]  /*6e60*/  STSM.16.M88.4 [R30], R48 ;  /* 0x000000301e007844 */ /* 0x000fe20000000200 */
[----:B------:R-:W-:Y:S02]  /*6e70*/  LOP3.LUT R78, R78, R191, RZ, 0x3c, !PT ;  /* 0x000000bf4e4e7212 */ /* 0x000fe400078e3cff */
[----:B------:R-:W-:Y:S01]  /*6e80*/  SHF.R.U64 R28, R106, 0x3, RZ ;  /* 0x000000036a1c7819 */ /* 0x000fe200000012ff */
[----:B------:R-:W-:Y:S01]  /*6e90*/  STSM.16.M88.4 [R38], R56 ;  /* 0x0000003826007844 */ /* 0x000fe20000000200 */
[----:B------:R-:W-:-:S02]  /*6ea0*/  SHF.R.U64 R29, R115, 0x3, RZ ;  /* 0x00000003731d7819 */ /* 0x000fc400000012ff */
[----:B------:R-:W-:Y:S02]  /*6eb0*/  MOV R46, R46 ;  /* 0x0000002e002e7202 */ /* 0x000fe40000000f00 */
[----:B------:R-:W-:Y:S02]  /*6ec0*/  F2FP.BF16.F32.PACK_AB R66, R69, R68 ;  /* 0x000000444542723e */ /* 0x000fe400000010ff */
[----:B------:R-:W-:Y:S02]  /*6ed0*/  F2FP.BF16.F32.PACK_AB R67, R153, R67 ;  /* 0x000000439943723e */ /* 0x000fe400000010ff */
[----:B------:R-:W-:Y:S02]  /*6ee0*/  F2FP.BF16.F32.PACK_AB R73, R152, R74 ;  /* 0x0000004a9849723e */ /* 0x000fe400000010ff */
[----:B------:R-:W-:Y:S01]  /*6ef0*/  F2FP.BF16.F32.PACK_AB R80, R81, R80 ;  /* 0x000000505150723e */ /* 0x000fe200000010ff */
[----:B------:R-:W-:Y:S01]  /*6f00*/  STSM.16.M88.4 [R46], R64 ;  /* 0x000000402e007844 */ /* 0x000fe20000000200 */
[----:B------:R-:W-:-:S02]  /*6f10*/  LOP3.LUT R94, R94, R193, RZ, 0x3c, !PT ;  /* 0x000000c15e5e7212 */ /* 0x000fc400078e3cff */
[----:B------:R-:W-:Y:S02]  /*6f20*/  SHF.R.U64 R115, R163, 0x3, RZ ;  /* 0x00000003a3737819 */ /* 0x000fe400000012ff */
[----:B------:R-:W-:Y:S02]  /*6f30*/  MOV R54, R54 ;  /* 0x0000003600367202 */ /* 0x000fe40000000f00 */
[----:B------:R-:W-:Y:S02]  /*6f40*/  F2FP.BF16.F32.PACK_AB R74, R77, R76 ;  /* 0x0000004c4d4a723e */ /* 0x000fe400000010ff */
[----:B------:R-:W-:Y:S01]  /*6f50*/  F2FP.BF16.F32.PACK_AB R75, R11, R75 ;  /* 0x0000004b0b4b723e */ /* 0x000fe200000010ff */
[----:B------:R-:W-:Y:S01]  /*6f60*/  IMAD.U32 R11, RZ, RZ, UR7 ;  /* 0x00000007ff0b7e24 */ /* 0x000fe2000f8e00ff */
[----:B------:R-:W-:Y:S01]  /*6f70*/  F2FP.BF16.F32.PACK_AB R81, R10, R82 ;  /* 0x000000520a51723e */ /* 0x000fe200000010ff */
[----:B------:R-:W-:Y:S01]  /*6f80*/  IMAD.U32 R10, RZ, RZ, UR4 ;  /* 0x00000004ff0a7e24 */ /* 0x000fe2000f8e00ff */
[----:B------:R-:W-:Y:S01]  /*6f90*/  LOP3.LUT R98, R98, R195, RZ, 0x3c, !PT ;  /* 0x000000c362627212 */ /* 0x000fe200078e3cff */
[----:B------:R-:W-:Y:S01]  /*6fa0*/  STSM.16.M88.4 [R54], R72 ;  /* 0x0000004836007844 */ /* 0x000fe20000000200 */
[----:B------:R-:W-:-:S02]  /*6fb0*/  MOV R62, R62 ;  /* 0x0000003e003e7202 */ /* 0x000fc40000000f00 */
[----:B------:R-:W-:Y:S02]  /*6fc0*/  F2FP.BF16.F32.PACK_AB R82, R85, R84 ;  /* 0x000000545552723e */ /* 0x000fe400000010ff */
[----:B------:R-:W-:Y:S02]  /*6fd0*/  F2FP.BF16.F32.PACK_AB R83, R83, R86 ;  /* 0x000000565353723e */ /* 0x000fe400000010ff */
[----:B------:R-:W-:Y:S02]  /*6fe0*/  LOP3.LUT R102, R102, R197, RZ, 0x3c, !PT ;  /* 0x000000c566667212 */ /* 0x000fe400078e3cff */
[----:B------:R-:W-:Y:S01]  /*6ff0*/  MOV R70, R70 ;  /* 0x0000004600467202 */ /* 0x000fe20000000f00 */
[----:B------:R1:W-:Y:S01]  /*7000*/  STSM.16.M88.4 [R62], R80 ;  /* 0x000000503e007844 */ /* 0x0003e20000000200 */
[----:B------:R-:W-:Y:S02]  /*7010*/  F2FP.BF16.F32.PACK_AB R84, R89, R88 ;  /* 0x000000585954723e */ /* 0x000fe400000010ff */
[----:B------:R-:W-:-:S02]  /*7020*/  F2FP.BF16.F32.PACK_AB R85, R91, R90 ;  /* 0x0000005a5b55723e */ /* 0x000fc400000010ff */
[----:B------:R-:W-:Y:S02]  /*7030*/  F2FP.BF16.F32.PACK_AB R86, R93, R92 ;  /* 0x0000005c5d56723e */ /* 0x000fe400000010ff */
[----:B------:R-:W-:Y:S02]  /*7040*/  F2FP.BF16.F32.PACK_AB R87, R164, R87 ;  /* 0x00000057a457723e */ /* 0x000fe400000010ff */
[----:B------:R-:W-:Y:S02]  /*7050*/  F2FP.BF16.F32.PACK_AB R165, R166, R165 ;  /* 0x000000a5a6a5723e */ /* 0x000fe400000010ff */
[----:B------:R-:W-:Y:S01]  /*7060*/  LOP3.LUT R106, R28, R3, RZ, 0x3c, !PT ;  /* 0x000000031c6a7212 */ /* 0x000fe200078e3cff */
[----:B------:R2:W-:Y:S01]  /*7070*/  STSM.16.M88.4 [R70], R84 ;  /* 0x0000005446007844 */ /* 0x0005e20000000200 */
[----:B------:R-:W-:Y:S02]  /*7080*/  MOV R78, R78 ;  /* 0x0000004e004e7202 */ /* 0x000fe40000000f00 */
[----:B------:R-:W-:-:S02]  /*7090*/  F2FP.BF16.F32.PACK_AB R164, R97, R96 ;  /* 0x0000006061a4723e */ /* 0x000fc400000010ff */
[----:B------:R-:W-:Y:S02]  /*70a0*/  F2FP.BF16.F32.PACK_AB R167, R168, R167 ;  /* 0x000000a7a8a7723e */ /* 0x000fe400000010ff */
[----:B------:R-:W-:Y:S02]  /*70b0*/  F2FP.BF16.F32.PACK_AB R169, R170, R169 ;  /* 0x000000a9aaa9723e */ /* 0x000fe400000010ff */
[----:B------:R-:W-:Y:S02]  /*70c0*/  LOP3.LUT R110, R29, R110, RZ, 0x3c, !PT ;  /* 0x0000006e1d6e7212 */ /* 0x000fe400078e3cff */
[----:B------:R-:W-:Y:S02]  /*70d0*/  LOP3.LUT R12, R115, R6, RZ, 0x3c, !PT ;  /* 0x00000006730c7212 */ /* 0x000fe400078e3cff */
[----:B------:R-:W-:Y:S02]  /*70e0*/  MOV R94, R94 ;  /* 0x0000005e005e7202 */ /* 0x000fe40000000f00 */
[----:B------:R-:W-:-:S02]  /*70f0*/  F2FP.BF16.F32.PACK_AB R171, R172, R171 ;  /* 0x000000abacab723e */ /* 0x000fc400000010ff */
[----:B------:R-:W-:Y:S02]  /*7100*/  F2FP.BF16.F32.PACK_AB R112, R113, R112 ;  /* 0x000000707170723e */ /* 0x000fe400000010ff */
[----:B------:R-:W-:Y:S02]  /*7110*/  F2FP.BF16.F32.PACK_AB R120, R121, R120 ;  /* 0x000000787978723e */ /* 0x000fe400000010ff */
[----:B0-----:R-:W-:Y:S02]  /*7120*/  F2FP.BF16.F32.PACK_AB R114, R117, R116 ;  /* 0x000000747572723e */ /* 0x001fe400000010ff */
[----:B------:R-:W-:Y:S02]  /*7130*/  F2FP.BF16.F32.PACK_AB R128, R129, R128 ;  /* 0x000000808180723e */ /* 0x000fe400000010ff */
[----:B------:R-:W-:Y:S02]  /*7140*/  F2FP.BF16.F32.PACK_AB R136, R137, R136 ;  /* 0x000000888988723e */ /* 0x000fe400000010ff */
[----:B------:R-:W-:-:S02]  /*7150*/  F2FP.BF16.F32.PACK_AB R144, R145, R144 ;  /* 0x000000909190723e */ /* 0x000fc400000010ff */
[----:B------:R-:W-:Y:S01]  /*7160*/  PLOP3.LUT P0, PT, PT, PT, UP0, 0x80, 0x0 ;  /* 0x000000000000781c */ /* 0x000fe20003f0f008 */
[----:B------:R-:W-:Y:S01]  /*7170*/  UISETP.NE.U32.AND UP1, UPT, UR8, URZ, UPT ;  /* 0x0000003f0800728c */ /* 0x000fe2000bf25070 */
[----:B------:R-:W-:Y:S01]  /*7180*/  F2FP.BF16.F32.PACK_AB R166, R101, R100 ;  /* 0x0000006465a6723e */ /* 0x000fe200000010ff */
[----:B------:R-:W-:Y:S01]  /*7190*/  ULDC UR7, c[0x0][0xa88] ;  /* 0x0002a20000077ab9 */ /* 0x000fe20000000800 */
[----:B------:R-:W-:Y:S01]  /*71a0*/  F2FP.BF16.F32.PACK_AB R168, R105, R104 ;  /* 0x0000006869a8723e */ /* 0x000fe200000010ff */
[----:B------:R-:W-:Y:S01]  /*71b0*/  UMOV UR4, URZ ;  /* 0x0000003f00047c82 */ /* 0x000fe20008000000 */
[----:B------:R-:W-:Y:S01]  /*71c0*/  F2FP.BF16.F32.PACK_AB R170, R109, R108 ;  /* 0x0000006c6daa723e */ /* 0x000fe200000010ff */
[----:B------:R2:W-:Y:S01]  /*71d0*/  STSM.16.M88.4 [R78], R164 ;  /* 0x000000a44e007844 */ /* 0x0005e20000000200 */
[----:B------:R-:W-:Y:S01]  /*71e0*/  MOV R98, R98 ;  /* 0x0000006200627202 */ /* 0x000fe20000000f00 */
[----:B-1----:R-:W0:Y:S01]  /*71f0*/  LDC R80, c[0x0][0xbe8] ;  /* 0x0002fa00ff507b82 */ /* 0x002e220000000800 */
[----:B------:R-:W-:Y:S01]  /*7200*/  F2FP.BF16.F32.PACK_AB R113, R174, R173 ;  /* 0x000000adae71723e */ /* 0x000fe200000010ff */
[----:B------:R2:W-:Y:S01]  /*7210*/  STSM.16.M88.4 [R94], R168 ;  /* 0x000000a85e007844 */ /* 0x0005e20000000200 */
[----:B------:R-:W-:-:S02]  /*7220*/  F2FP.BF16.F32.PACK_AB R115, R119, R118 ;  /* 0x000000767773723e */ /* 0x000fc400000010ff */
[----:B------:R-:W-:Y:S02]  /*7230*/  F2FP.BF16.F32.PACK_AB R121, R123, R122 ;  /* 0x0000007a7b79723e */ /* 0x000fe400000010ff */
[----:B------:R-:W-:Y:S01]  /*7240*/  MOV R102, R102 ;  /* 0x0000006600667202 */ /* 0x000fe20000000f00 */
[----:B------:R2:W-:Y:S01]  /*7250*/  STSM.16.M88.4 [R98], R112 ;  /* 0x0000007062007844 */ /* 0x0005e20000000200 */
[----:B------:R-:W-:Y:S02]  /*7260*/  F2FP.BF16.F32.PACK_AB R122, R125, R124 ;  /* 0x0000007c7d7a723e */ /* 0x000fe400000010ff */
[----:B------:R-:W-:Y:S02]  /*7270*/  F2FP.BF16.F32.PACK_AB R123, R127, R126 ;  /* 0x0000007e7f7b723e */ /* 0x000fe400000010ff */
[----:B------:R-:W-:Y:S02]  /*7280*/  F2FP.BF16.F32.PACK_AB R129, R131, R130 ;  /* 0x000000828381723e */ /* 0x000fe400000010ff */
[----:B------:R-:W-:Y:S01]  /*7290*/  MOV R106, R106 ;  /* 0x0000006a006a7202 */ /* 0x000fe20000000f00 */
[----:B------:R2:W-:Y:S01]  /*72a0*/  STSM.16.M88.4 [R102], R120 ;  /* 0x0000007866007844 */ /* 0x0005e20000000200 */
[----:B------:R-:W-:-:S02]  /*72b0*/  F2FP.BF16.F32.PACK_AB R130, R133, R132 ;  /* 0x000000848582723e */ /* 0x000fc400000010ff */
[----:B------:R-:W-:Y:S02]  /*72c0*/  F2FP.BF16.F32.PACK_AB R131, R135, R134 ;  /* 0x000000868783723e */ /* 0x000fe400000010ff */
[----:B------:R-:W-:Y:S02]  /*72d0*/  F2FP.BF16.F32.PACK_AB R137, R139, R138 ;  /* 0x0000008a8b89723e */ /* 0x000fe400000010ff */
[----:B------:R-:W-:Y:S01]  /*72e0*/  MOV R110, R110 ;  /* 0x0000006e006e7202 */ /* 0x000fe20000000f00 */
[----:B------:R2:W-:Y:S01]  /*72f0*/  STSM.16.M88.4 [R106], R128 ;  /* 0x000000806a007844 */ /* 0x0005e20000000200 */
[----:B------:R-:W-:Y:S02]  /*7300*/  F2FP.BF16.F32.PACK_AB R138, R141, R140 ;  /* 0x0000008c8d8a723e */ /* 0x000fe400000010ff */
[----:B------:R-:W-:Y:S02]  /*7310*/  F2FP.BF16.F32.PACK_AB R139, R143, R142 ;  /* 0x0000008e8f8b723e */ /* 0x000fe400000010ff */
[----:B------:R-:W-:-:S02]  /*7320*/  F2FP.BF16.F32.PACK_AB R145, R147, R146 ;  /* 0x000000929391723e */ /* 0x000fc400000010ff */
[----:B------:R-:W-:Y:S01]  /*7330*/  MOV R12, R12 ;  /* 0x0000000c000c7202 */ /* 0x000fe20000000f00 */
[----:B------:R2:W-:Y:S01]  /*7340*/  STSM.16.M88.4 [R110], R136 ;  /* 0x000000886e007844 */ /* 0x0005e20000000200 */
[----:B------:R-:W-:Y:S02]  /*7350*/  F2FP.BF16.F32.PACK_AB R146, R149, R148 ;  /* 0x000000949592723e */ /* 0x000fe400000010ff */
[----:B------:R-:W-:-:S05]  /*7360*/  F2FP.BF16.F32.PACK_AB R147, R151, R150 ;  /* 0x000000969793723e */ /* 0x000fca00000010ff */
[----:B------:R2:W-:Y:S01]  /*7370*/  STSM.16.M88.4 [R12], R144 ;  /* 0x000000900c007844 */ /* 0x0005e20000000200 */
[----:B------:R-:W-:Y:S06]  /*7380*/  BAR.SYNC.DEFER_BLOCKING 0x1, 0x100 ;  /* 0x0044000000007b1d */ /* 0x000fec0000010000 */
[----:B------:R-:W3:Y:S01]  /*7390*/  @P0 LDG.E R3, desc[UR40][R10.64] ;  /* 0x000000280a030981 */ /* 0x000ee2000c1e1900 */
[----:B------:R-:W-:Y:S01]  /*73a0*/  UISETP.NE.AND.EX UP1, UPT, UR9, URZ, UPT, UP1 ;  /* 0x0000003f0900728c */ /* 0x000fe2000bf25310 */
[----:B0-----:R-:W-:Y:S01]  /*73b0*/  ISETP.NE.AND P1, PT, R80, 0x1, PT ;  /* 0x000000015000780c */ /* 0x001fe20003f25270 */
[----:B------:R-:W-:-:S04]  /*73c0*/  IMAD.U32 R14, RZ, RZ, UR44 ;  /* 0x0000002cff0e7e24 */ /* 0x000fc8000f8e00ff */
[----:B------:R-:W-:-:S05]  /*73d0*/  PLOP3.LUT P2, PT, PT, PT, UP1, 0x80, 0x0 ;  /* 0x000000000000781c */ /* 0x000fca0003f4f018 */
[----:B------:R-:W-:-:S03]  /*73e0*/  @UP1 UIADD3 UR8, UP2, UR10, UR8, URZ ;  /* 0x000000080a081290 */ /* 0x000fc6000ff5e03f */
[----:B------:R-:W0:Y:S01]  /*73f0*/  @P1 LDC R6, c[0x0][0xbec] ;  /* 0x0002fb00ff061b82 */ /* 0x000e220000000800 */
[----:B------:R-:W-:Y:S02]  /*7400*/  @UP1 UIADD3.X UR9, UR11, UR9, URZ, UP2, !UPT ;  /* 0x000000090b091290 */ /* 0x000fe400097fe43f */
[----:B------:R-:W-:-:S04]  /*7410*/  IMAD.U32 R20, RZ, RZ, UR8 ;  /* 0x00000008ff147e24 */ /* 0x000fc8000f8e00ff */
[----:B------:R-:W-:Y:S01]  /*7420*/  IMAD.U32 R21, RZ, RZ, UR9 ;  /* 0x00000009ff157e24 */ /* 0x000fe2000f8e00ff */
[----:B------:R-:W1:Y:S01]  /*7430*/  @P1 LDC R13, c[0x0][0xbf0] ;  /* 0x0002fc00ff0d1b82 */ /* 0x000e620000000800 */
[----:B---3--:R-:W-:Y:S01]  /*7440*/  @P0 R2UR UR4, R3 ;  /* 0x00000000030402ca */ /* 0x008fe200000e0000 */
[----:B------:R-:W-:-:S06]  /*7450*/  IMAD.U32 R3, RZ, RZ, UR7 ;  /* 0x00000007ff037e24 */ /* 0x000fcc000f8e00ff */
[----:B------:R2:W5:Y:S01]  /*7460*/  @P2 LDG.E R3, desc[UR40][R20.64] ;  /* 0x0000002814032981 */ /* 0x000562000c1e1900 */
[----:B01----:R-:W-:Y:S07]  /*7470*/  @P2 BRA `(.L_x_399) ;  /* 0x0000000000102947 */ /* 0x003fee0003800000 */
[----:B------:R-:W-:Y:S05]  /*7480*/  @!P0 BRA `(.L_x_399) ;  /* 0x00000000000c8947 */ /* 0x000fea0003800000 */
[----:B--2---:R-:W2:Y:S04]  /*7490*/  LDG.E R12, desc[UR40][R10.64] ;  /* 0x000000280a0c7981 */ /* 0x004ea8000c1e1900 */
[----:B-----5:R-:W2:Y:S02]  /*74a0*/  LDG.E R3, desc[UR40][R10.64+0x4] ;  /* 0x000004280a037981 */ /* 0x020ea4000c1e1900 */
[----:B--2---:R-:W-:-:S07]  /*74b0*/  IMAD.IADD R3, R3, 0x1, -R12 ;  /* 0x0000000103037824 */ /* 0x004fce00078e0a0c */
.L_x_399:
[----:B------:R-:W-:Y:S01]  /*74c0*/  USHF.R.S32.HI UR14, URZ, 0x1f, UR43 ;  /* 0x0000001f3f0e7899 */ /* 0x000fe2000801142b */
[----:B------:R-:W-:Y:S01]  /*74d0*/  IMAD R15, R14, 0x80, R203 ;  /* 0x000000800e0f7824 */ /* 0x000fe200078e02cb */
[----:B------:R-:W-:Y:S01]  /*74e0*/  ULDC.64 UR12, c[0x0][0xb90] ;  /* 0x0002e400000c7ab9 */ /* 0x000fe20000000a00 */
[----:B------:R-:W-:Y:S01]  /*74f0*/  USHF.R.S32.HI UR11, URZ, 0x1f, UR4 ;  /* 0x0000001f3f0b7899 */ /* 0x000fe20008011404 */
[----:B------:R-:W-:Y:S01]  /*7500*/  IMAD R11, R22, 0x40, R2 ;  /* 0x00000040160b7824 */ /* 0x000fe200078e0202 */
[----:B------:R-:W-:Y:S01]  /*7510*/  UIMAD UR7, UR14, UR12, URZ ;  /* 0x0000000c0e0772a4 */ /* 0x000fe2000f8e023f */
[----:B------:R-:W-:Y:S01]  /*7520*/  @P1 IMAD.HI.U32 R6, R15, R6, RZ ;  /* 0x000000060f061227 */ /* 0x000fe200078e00ff */
[----:B------:R-:W-:Y:S01]  /*7530*/  UMOV UR10, UR4 ;  /* 0x00000004000a7c82 */ /* 0x000fe20008000000 */
[----:B------:R-:W-:Y:S02]  /*7540*/  USEL UR45, UR45, URZ, !UP0 ;  /* 0x0000003f2d2d7287 */ /* 0x000fe4000c000000 */
[----:B------:R-:W-:Y:S01]  /*7550*/  UIMAD.WIDE.U32 UR8, UR43, UR12, UR10 ;  /* 0x0000000c2b0872a5 */ /* 0x000fe2000f8e000a */
[----:B------:R-:W-:Y:S01]  /*7560*/  IMAD.MOV.U32 R10, RZ, RZ, R15 ;  /* 0x000000ffff0a7224 */ /* 0x000fe200078e000f */
[----:B------:R-:W-:Y:S01]  /*7570*/  UIMAD UR7, UR43, UR13, UR7 ;  /* 0x0000000d2b0772a4 */ /* 0x000fe2000f8e0207 */
[----:B------:R-:W-:Y:S01]  /*7580*/  @P1 SHF.R.U32.HI R10, RZ, R13, R6 ;  /* 0x0000000dff0a1219 */ /* 0x000fe20000011606 */
[----:B------:R-:W-:Y:S01]  /*7590*/  USEL UR46, UR46, URZ, !UP0 ;  /* 0x0000003f2e2e7287 */ /* 0x000fe2000c000000 */
[----:B------:R-:W-:Y:S01]  /*75a0*/  IMAD.WIDE R4, R11, 0x2, R4 ;  /* 0x000000020b047825 */ /* 0x000fe200078e0204 */
[----:B------:R-:W-:Y:S01]  /*75b0*/  ULDC.64 UR12, c[0x0][0xb98] ;  /* 0x0002e600000c7ab9 */ /* 0x000fe20000000a00 */
[----:B------:R-:W-:Y:S01]  /*75c0*/  UIADD3 UR9, UR9, UR7, URZ ;  /* 0x0000000709097290 */ /* 0x000fe2000fffe03f */
[--C-:B------:R-:W-:Y:S01]  /*75d0*/  SHF.R.S32.HI R6, RZ, 0x1f, R10.reuse ;  /* 0x0000001fff067819 */ /* 0x100fe2000001140a */
[----:B------:R-:W-:Y:S01]  /*75e0*/  UIMAD UR7, UR45, UR12, URZ ;  /* 0x0000000c2d0772a4 */ /* 0x000fe2000f8e023f */
[----:B------:R-:W-:Y:S01]  /*75f0*/  IMAD.MOV R13, RZ, RZ, -R10 ;  /* 0x000000ffff0d7224 */ /* 0x000fe200078e0a0a */
[----:B------:R-:W-:Y:S01]  /*7600*/  UIMAD.WIDE.U32 UR8, UR46, UR12, UR8 ;  /* 0x0000000c2e0872a5 */ /* 0x000fe2000f8e0008 */
[----:B------:R-:W-:Y:S01]  /*7610*/  IADD3 R37, P2, R4, 0x5000, RZ ;  /* 0x0000500004257810 */ /* 0x000fe20007f5e0ff */
[----:B------:R-:W-:Y:S01]  /*7620*/  UIMAD UR7, UR46, UR13, UR7 ;  /* 0x0000000d2e0772a4 */ /* 0x000fe2000f8e0207 */
[----:B------:R-:W-:Y:S01]  /*7630*/  IMAD R13, R80, R13, R15 ;  /* 0x0000000d500d7224 */ /* 0x000fe200078e020f */
[----:B------:R-:W-:Y:S01]  /*7640*/  IADD3 R25, P5, R4, 0x1000, RZ ;  /* 0x0000100004197810 */ /* 0x000fe20007fbe0ff */
[----:B--2--5:R-:W-:Y:S01]  /*7650*/  IMAD R84, R3, R80, RZ ;  /* 0x0000005003547224 */ /* 0x024fe200078e02ff */
[----:B------:R-:W-:Y:S01]  /*7660*/  IADD3 R10, P0, R10, UR8, RZ ;  /* 0x000000080a0a7c10 */ /* 0x000fe2000ff1e0ff */
[----:B------:R-:W-:Y:S01]  /*7670*/  ULDC.64 UR12, c[0x0][0xaa0] ;  /* 0x0002a800000c7ab9 */ /* 0x000fe20000000a00 */
[----:B------:R-:W-:Y:S01]  /*7680*/  IMAD.U32 R11, RZ, RZ, UR7 ;  /* 0x00000007ff0b7e24 */ /* 0x000fe2000f8e00ff */
[----:B------:R-:W-:-:S02]  /*7690*/  IADD3 R29, P4, R4, 0x2000, RZ ;  /* 0x00002000041d7810 */ /* 0x000fc40007f9e0ff */
[----:B------:R-:W-:Y:S02]  /*76a0*/  IADD3 R57, P3, R4, 0x4000, RZ ;  /* 0x0000400004397810 */ /* 0x000fe40007f7e0ff */
[----:B------:R-:W-:Y:S01]  /*76b0*/  IADD3.X R11, R6, UR9, R11, P0, !PT ;  /* 0x00000009060b7c10 */ /* 0x000fe200087fe40b */
[----:B------:R-:W-:Y:S01]  /*76c0*/  ULDC.64 UR8, c[0x0][0xb88] ;  /* 0x0002e20000087ab9 */ /* 0x000fe20000000a00 */
[----:B------:R-:W-:Y:S02]  /*76d0*/  SHF.R.S32.HI R6, RZ, 0x1f, R13 ;  /* 0x0000001fff067819 */ /* 0x000fe4000001140d */
[----:B------:R-:W-:Y:S01]  /*76e0*/  IADD3 R33, P0, R4, 0x3000, RZ ;  /* 0x0000300004217810 */ /* 0x000fe20007f1e0ff */
[----:B------:R-:W-:Y:S01]  /*76f0*/  IMAD.WIDE.U32 R10, R13, UR8, R10 ;  /* 0x000000080d0a7c25 */ /* 0x000fe2000f8e000a */
[----:B------:R-:W-:Y:S02]  /*7700*/  LOP3.LUT R36, R37, 0x380, RZ, 0xc0, !PT ;  /* 0x0000038025247812 */ /* 0x000fe400078ec0ff */
[----:B------:R-:W-:Y:S01]  /*7710*/  LOP3.LUT R32, R33, 0x380, RZ, 0xc0, !PT ;  /* 0x0000038021207812 */ /* 0x000fe200078ec0ff */
[----:B------:R-:W-:Y:S01]  /*7720*/  IMAD R6, R6, UR8, RZ ;  /* 0x0000000806067c24 */ /* 0x000fe2000f8e02ff */
[----:B------:R-:W-:-:S02]  /*7730*/  LOP3.LUT R24, R25, 0x380, RZ, 0xc0, !PT ;  /* 0x0000038019187812 */ /* 0x000fc400078ec0ff */
[----:B------:R-:W-:Y:S01]  /*7740*/  SHF.R.U64 R32, R32, 0x3, RZ ;  /* 0x0000000320207819 */ /* 0x000fe200000012ff */
[----:B------:R-:W-:Y:S01]  /*7750*/  IMAD R15, R13, UR9, R6 ;  /* 0x000000090d0f7c24 */ /* 0x000fe2000f8e0206 */
[----:B------:R-:W-:Y:S01]  /*7760*/  LOP3.LUT R28, R29, 0x380, RZ, 0xc0, !PT ;  /* 0x000003801d1c7812 */ /* 0x000fe200078ec0ff */
[----:B------:R-:W-:Y:S01]  /*7770*/  ULDC.64 UR8, c[0x0][0xb50] ;  /* 0x0002d40000087ab9 */ /* 0x000fe20000000a00 */
[----:B------:R-:W-:Y:S01]  /*7780*/  LOP3.LUT R56, R57, 0x380, RZ, 0xc0, !PT ;  /* 0x0000038039387812 */ /* 0x000fe200078ec0ff */
[----:B------:R-:W-:Y:S01]  /*7790*/  IMAD.IADD R11, R11, 0x1, R15 ;  /* 0x000000010b0b7824 */ /* 0x000fe200078e020f */
[----:B------:R-:W-:Y:S01]  /*77a0*/  LEA R14, P6, R10, UR8, 0x2 ;  /* 0x000000080a0e7c11 */ /* 0x000fe2000f8c10ff */
[----:B------:R-:W-:Y:S01]  /*77b0*/  IMAD.U32 R6, RZ, RZ, UR44 ;  /* 0x0000002cff067e24 */ /* 0x000fe2000f8e00ff */
[----:B------:R-:W-:Y:S01]  /*77c0*/  LOP3.LUT R32, R32, R33, RZ, 0x3c, !PT ;  /* 0x0000002120207212 */ /* 0x000fe200078e3cff */
[----:B------:R-:W-:Y:S01]  /*77d0*/  IMAD.X R33, RZ, RZ, R5, P0 ;  /* 0x000000ffff217224 */ /* 0x000fe200000e0605 */
[----:B------:R-:W-:Y:S01]  /*77e0*/  SHF.R.U64 R36, R36, 0x3, RZ ;  /* 0x0000000324247819 */ /* 0x000fe200000012ff */
[----:B------:R-:W-:Y:S01]  /*77f0*/  SHFL.IDX PT, R20, R14, RZ, 0x1c1f ;  /* 0x001c1fff0e147589 */ /* 0x000fe200000e0000 */
[----:B------:R-:W-:Y:S01]  /*7800*/  SHF.R.U64 R24, R24, 0x3, RZ ;  /* 0x0000000318187819 */ /* 0x000fe200000012ff */
[----:B------:R-:W-:Y:S01]  /*7810*/  IMAD R27, R6, 0x80, R201 ;  /* 0x00000080061b7824 */ /* 0x000fe200078e02c9 */
[----:B------:R-:W-:Y:S01]  /*7820*/  SHF.R.U64 R28, R28, 0x3, RZ ;  /* 0x000000031c1c7819 */ /* 0x000fe200000012ff */
[----:B------:R-:W-:Y:S01]  /*7830*/  SHFL.IDX PT, R50, R14, 0x1, 0x1c1f ;  /* 0x003c1f000e327f89 */ /* 0x000fe200000e0000 */
[----:B------:R-:W-:Y:S01]  /*7840*/  SHF.R.U64 R56, R56, 0x3, RZ ;  /* 0x0000000338387819 */ /* 0x000fe200000012ff */
[----:B------:R-:W-:Y:S01]  /*7850*/  VIADD R6, R27, 0x8 ;  /* 0x000000081b067836 */ /* 0x000fe20000000000 */
[----:B------:R-:W-:-:S02]  /*7860*/  IADD3 R61, P0, R4, 0x9000, RZ ;  /* 0x00009000043d7810 */ /* 0x000fc40007f1e0ff */
[----:B------:R-:W-:Y:S02]  /*7870*/  LEA.HI.X R15, R10, UR9, R11, 0x2, P6 ;  /* 0x000000090a0f7c11 */ /* 0x000fe4000b0f140b */
[----:B------:R-:W-:Y:S01]  /*7880*/  LOP3.LUT R36, R36, R37, RZ, 0x3c, !PT ;  /* 0x0000002524247212 */ /* 0x000fe200078e3cff */
[--C-:B------:R-:W-:Y:S01]  /*7890*/  IMAD.X R37, RZ, RZ, R5.reuse, P2 ;  /* 0x000000ffff257224 */ /* 0x100fe200010e0605 */
[----:B------:R-:W-:Y:S01]  /*78a0*/  LOP3.LUT R24, R24, R25, RZ, 0x3c, !PT ;  /* 0x0000001918187212 */ /* 0x000fe200078e3cff */
[--C-:B------:R-:W-:Y:S01]  /*78b0*/  IMAD.X R25, RZ, RZ, R5.reuse, P5 ;  /* 0x000000ffff197224 */ /* 0x100fe200028e0605 */
[----:B------:R-:W-:Y:S01]  /*78c0*/  LOP3.LUT R28, R28, R29, RZ, 0x3c, !PT ;  /* 0x0000001d1c1c7212 */ /* 0x000fe200078e3cff */
[--C-:B------:R-:W-:Y:S01]  /*78d0*/  IMAD.X R29, RZ, RZ, R5.reuse, P4 ;  /* 0x000000ffff1d7224 */ /* 0x100fe200020e0605 */
[----:B------:R-:W-:Y:S01]  /*78e0*/  LOP3.LUT R56, R56, R57, RZ, 0x3c, !PT ;  /* 0x0000003938387212 */ /* 0x000fe200078e3cff */
[----:B------:R-:W-:Y:S01]  /*78f0*/  IMAD.X R57, RZ, RZ, R5, P3 ;  /* 0x000000ffff397224 */ /* 0x000fe200018e0605 */
[----:B------:R-:W-:Y:S01]  /*7900*/  LOP3.LUT R60, R61, 0x380, RZ, 0xc0, !PT ;  /* 0x000003803d3c7812 */ /* 0x000fe200078ec0ff */
[----:B------:R-:W0:Y:S01]  /*7910*/  SHFL.IDX PT, R21, R15, RZ, 0x1c1f ;  /* 0x001c1fff0f157589 */ /* 0x000e2200000e0000 */
[----:B------:R-:W-:-:S02]  /*7920*/  IADD3 R11, P2, R4, 0xb000, RZ ;  /* 0x0000b000040b7810 */ /* 0x000fc40007f5e0ff */
[C---:B------:R-:W-:Y:S01]  /*7930*/  IADD3 R41, P6, R4.reuse, 0x6000, RZ ;  /* 0x0000600004297810 */ /* 0x040fe20007fde0ff */
[----:B------:R-:W1:Y:S01]  /*7940*/  SHFL.IDX PT, R51, R15, 0x1, 0x1c1f ;  /* 0x003c1f000f337f89 */ /* 0x000e6200000e0000 */
[C---:B------:R-:W-:Y:S02]  /*7950*/  IADD3 R45, P5, R4.reuse, 0x7000, RZ ;  /* 0x00007000042d7810 */ /* 0x040fe40007fbe0ff */
[C---:B------:R-:W-:Y:S02]  /*7960*/  IADD3 R69, P4, R4.reuse, 0x8000, RZ ;  /* 0x0000800004457810 */ /* 0x040fe40007f9e0ff */
[----:B------:R-:W-:Y:S02]  /*7970*/  IADD3 R49, P3, R4, 0xa000, RZ ;  /* 0x0000a00004317810 */ /* 0x000fe40007f7e0ff */
[----:B------:R-:W-:Y:S02]  /*7980*/  SHF.R.U64 R60, R60, 0x3, RZ ;  /* 0x000000033c3c7819 */ /* 0x000fe400000012ff */
[----:B------:R-:W-:-:S02]  /*7990*/  LOP3.LUT R10, R11, 0x380, RZ, 0xc0, !PT ;  /* 0x000003800b0a7812 */ /* 0x000fc400078ec0ff */
[----:B------:R-:W-:Y:S02]  /*79a0*/  LOP3.LUT R40, R41, 0x380, RZ, 0xc0, !PT ;  /* 0x0000038029287812 */ /* 0x000fe400078ec0ff */
[----:B------:R-:W-:Y:S02]  /*79b0*/  LOP3.LUT R44, R45, 0x380, RZ, 0xc0, !PT ;  /* 0x000003802d2c7812 */ /* 0x000fe400078ec0ff */
[----:B------:R-:W-:Y:S02]  /*79c0*/  LOP3.LUT R68, R69, 0x380, RZ, 0xc0, !PT ;  /* 0x0000038045447812 */ /* 0x000fe400078ec0ff */
[----:B------:R-:W-:Y:S02]  /*79d0*/  LOP3.LUT R48, R49, 0x380, RZ, 0xc0, !PT ;  /* 0x0000038031307812 */ /* 0x000fe400078ec0ff */
[----:B------:R-:W-:Y:S01]  /*79e0*/  LOP3.LUT R60, R60, R61, RZ, 0x3c, !PT ;  /* 0x0000003d3c3c7212 */ /* 0x000fe200078e3cff */
[----:B------:R-:W-:Y:S01]  /*79f0*/  IMAD.X R61, RZ, RZ, R5, P0 ;  /* 0x000000ffff3d7224 */ /* 0x000fe200000e0605 */
[----:B------:R-:W-:-:S02]  /*7a00*/  SHF.R.U64 R10, R10, 0x3, RZ ;  /* 0x000000030a0a7819 */ /* 0x000fc400000012ff */
[----:B------:R-:W-:Y:S02]  /*7a10*/  SHF.R.U64 R40, R40, 0x3, RZ ;  /* 0x0000000328287819 */ /* 0x000fe400000012ff */
[----:B------:R-:W-:Y:S02]  /*7a20*/  SHF.R.U64 R44, R44, 0x3, RZ ;  /* 0x000000032c2c7819 */ /* 0x000fe400000012ff */
[----:B------:R-:W-:Y:S02]  /*7a30*/  SHF.R.U64 R68, R68, 0x3, RZ ;  /* 0x0000000344447819 */ /* 0x000fe400000012ff */
[----:B------:R-:W-:Y:S02]  /*7a40*/  SHF.R.U64 R48, R48, 0x3, RZ ;  /* 0x0000000330307819 */ /* 0x000fe400000012ff */
[----:B------:R-:W-:Y:S02]  /*7a50*/  LOP3.LUT P0, RZ, R23, 0x3, RZ, 0xc0, !PT ;  /* 0x0000000317ff7812 */ /* 0x000fe4000780c0ff */
[----:B------:R-:W-:Y:S01]  /*7a60*/  LOP3.LUT R10, R10, R11, RZ, 0x3c, !PT ;  /* 0x0000000b0a0a7212 */ /* 0x000fe200078e3cff */
[--C-:B------:R-:W-:Y:S01]  /*7a70*/  IMAD.X R11, RZ, RZ, R5.reuse, P2 ;  /* 0x000000ffff0b7224 */ /* 0x100fe200010e0605 */
        /* <DEDUP_REMOVED lines=8> */
[----:B------:R-:W-:-:S02]  /*7b00*/  ISETP.GE.OR P2, PT, R27, R84, P0 ;  /* 0x000000541b00720c */ /* 0x000fc40000746670 */
[----:B------:R-:W-:Y:S02]  /*7b10*/  ISETP.GE.OR P0, PT, R6, R84, P0 ;  /* 0x000000540600720c */ /* 0x000fe40000706670 */
[C---:B------:R-:W-:Y:S02]  /*7b20*/  IADD3 R77, P6, R4.reuse, 0xc000, RZ ;  /* 0x0000c000044d7810 */ /* 0x040fe40007fde0ff */
[C---:B------:R-:W-:Y:S02]  /*7b30*/  IADD3 R73, P5, R4.reuse, 0xd000, RZ ;  /* 0x0000d00004497810 */ /* 0x040fe40007fbe0ff */
[C---:B------:R-:W-:Y:S02]  /*7b40*/  IADD3 R65, P4, R4.reuse, 0xe000, RZ ;  /* 0x0000e00004417810 */ /* 0x040fe40007f9e0ff */
[C---:B------:R-:W-:Y:S02]  /*7b50*/  LOP3.LUT R13, R4.reuse, 0x380, RZ, 0xc0, !PT ;  /* 0x00000380040d7812 */ /* 0x040fe400078ec0ff */
[----:B------:R-:W-:Y:S01]  /*7b60*/  IADD3 R12, P3, R4, 0xf000, RZ ;  /* 0x0000f000040c7810 */ /* 0x000fe20007f7e0ff */
[----:B0-----:R0:W-:Y:S01]  /*7b70*/  @!P2 ST.E desc[UR40][R20.64], R9 ;  /* 0x000000091400a985 */ /* 0x0011e2000c101928 */
[----:B------:R-:W-:-:S02]  /*7b80*/  LOP3.LUT R76, R77, 0x380, RZ, 0xc0, !PT ;  /* 0x000003804d4c7812 */ /* 0x000fc400078ec0ff */
[----:B------:R-:W-:Y:S01]  /*7b90*/  LOP3.LUT R72, R73, 0x380, RZ, 0xc0, !PT ;  /* 0x0000038049487812 */ /* 0x000fe200078ec0ff */
[----:B-1----:R1:W-:Y:S01]  /*7ba0*/  @!P0 ST.E desc[UR40][R50.64], R8 ;  /* 0x0000000832008985 */ /* 0x0023e2000c101928 */
[----:B------:R-:W-:Y:S01]  /*7bb0*/  LOP3.LUT R64, R65, 0x380, RZ, 0xc0, !PT ;  /* 0x0000038041407812 */ /* 0x000fe200078ec0ff */
[----:B------:R-:W-:Y:S01]  /*7bc0*/  IMAD.X R53, RZ, RZ, R5, P3 ;  /* 0x000000ffff357224 */ /* 0x000fe200018e0605 */
[----:B------:R-:W-:Y:S01]  /*7bd0*/  SHF.R.U64 R13, R13, 0x3, RZ ;  /* 0x000000030d0d7819 */ /* 0x000fe200000012ff */
[----:B------:R-:W-:Y:S01]  /*7be0*/  UIMAD UR7, UR11, UR12, URZ ;  /* 0x0000000c0b0772a4 */ /* 0x000fe2000f8e023f */
[----:B------:R-:W-:Y:S01]  /*7bf0*/  LOP3.LUT R3, R12, 0x380, RZ, 0xc0, !PT ;  /* 0x000003800c037812 */ /* 0x000fe200078ec0ff */
[----:B------:R-:W-:Y:S01]  /*7c00*/  UIMAD.WIDE.U32 UR8, UR4, UR12, URZ ;  /* 0x0000000c040872a5 */ /* 0x000fe2000f8e003f */
[----:B------:R-:W-:Y:S01]  /*7c10*/  SHF.R.U64 R76, R76, 0x3, RZ ;  /* 0x000000034c4c7819 */ /* 0x000fe200000012ff */
[----:B0-----:R-:W0:Y:S01]  /*7c20*/  @P1 LDC R21, c[0x0][0xbf0] ;  /* 0x0002fc00ff151b82 */ /* 0x001e220000000800 */
[----:B------:R-:W-:Y:S01]  /*7c30*/  SHF.R.U64 R72, R72, 0x3, RZ ;  /* 0x0000000348487819 */ /* 0x000fe200000012ff */
[----:B------:R-:W-:Y:S01]  /*7c40*/  ULDC.64 UR10, c[0x0][0xae8] ;  /* 0x0002ba00000a7ab9 */ /* 0x000fe20000000a00 */
[----:B------:R-:W-:Y:S01]  /*7c50*/  SHF.R.U64 R64, R64, 0x3, RZ ;  /* 0x0000000340407819 */ /* 0x000fe200000012ff */
[----:B------:R-:W-:Y:S01]  /*7c60*/  IMAD.U32 R20, RZ, RZ, UR44 ;  /* 0x0000002cff147e24 */ /* 0x000fe2000f8e00ff */
[----:B------:R-:W-:Y:S01]  /*7c70*/  LOP3.LUT R4, R13, R4, RZ, 0x3c, !PT ;  /* 0x000000040d047212 */ /* 0x000fe200078e3cff */
[----:B------:R-:W5:Y:S01]  /*7c80*/  LD.E.128 R24, desc[UR40][R24.64] ;  /* 0x0000002818187980 */ /* 0x000f62000c101d00 */
[----:B------:R-:W-:-:S02]  /*7c90*/  SHF.R.U64 R3, R3, 0x3, RZ ;  /* 0x0000000303037819 */ /* 0x000fc400000012ff */
[----:B------:R-:W-:Y:S01]  /*7ca0*/  LOP3.LUT R76, R76, R77, RZ, 0x3c, !PT ;  /* 0x0000004d4c4c7212 */ /* 0x000fe200078e3cff */
[--C-:B------:R-:W-:Y:S01]  /*7cb0*/  IMAD.X R77, RZ, RZ, R5.reuse, P6 ;  /* 0x000000ffff4d7224 */ /* 0x100fe200030e0605 */
[----:B------:R-:W-:Y:S01]  /*7cc0*/  LOP3.LUT R72, R72, R73, RZ, 0x3c, !PT ;  /* 0x0000004948487212 */ /* 0x000fe200078e3cff */
[--C-:B------:R-:W-:Y:S01]  /*7cd0*/  IMAD.X R73, RZ, RZ, R5.reuse, P5 ;  /* 0x000000ffff497224 */ /* 0x100fe200028e0605 */
[----:B------:R-:W-:Y:S01]  /*7ce0*/  LOP3.LUT R64, R64, R65, RZ, 0x3c, !PT ;  /* 0x0000004140407212 */ /* 0x000fe200078e3cff */
[----:B------:R-:W-:Y:S01]  /*7cf0*/  IMAD.X R65, RZ, RZ, R5, P4 ;  /* 0x000000ffff417224 */ /* 0x000fe200020e0605 */
[----:B------:R-:W-:Y:S01]  /*7d00*/  LOP3.LUT R52, R3, R12, RZ, 0x3c, !PT ;  /* 0x0000000c03347212 */ /* 0x000fe200078e3cff */
[----:B------:R-:W-:Y:S01]  /*7d10*/  UIMAD UR7, UR4, UR13, UR7 ;  /* 0x0000000d040772a4 */ /* 0x000fe2000f8e0207 */
[----:B------:R2:W5:Y:S01]  /*7d20*/  LD.E.128 R12, desc[UR40][R4.64] ;  /* 0x00000028040c7980 */ /* 0x000562000c101d00 */
[----:B------:R-:W-:Y:S02]  /*7d30*/  IMAD R3, R19, 0x20, R22 ;  /* 0x0000002013037824 */ /* 0x000fe400078e0216 */
[----:B------:R-:W-:Y:S01]  /*7d40*/  IMAD.U32 R87, RZ, RZ, UR44 ;  /* 0x0000002cff577e24 */ /* 0x000fe2000f8e00ff */
[----:B------:R-:W5:Y:S04]  /*7d50*/  LD.E.128 R28, desc[UR40][R28.64] ;  /* 0x000000281c1c7980 */ /* 0x000f68000c101d00 */
[----:B------:R-:W5:Y:S01]  /*7d60*/  LD.E.128 R32, desc[UR40][R32.64] ;  /* 0x0000002820207980 */ /* 0x000f62000c101d00 */
[----:B--2---:R-:W2:Y:S01]  /*7d70*/  @P1 LDC R5, c[0x0][0xbec] ;  /* 0x0002fb00ff051b82 */ /* 0x004ea20000000800 */
[----:B------:R-:W-:-:S02]  /*7d80*/  UIADD3 UR9, UR9, UR7, URZ ;  /* 0x0000000709097290 */ /* 0x000fc4000fffe03f */
[----:B------:R-:W5:Y:S01]  /*7d90*/  LD.E.128 R56, desc[UR40][R56.64] ;  /* 0x0000002838387980 */ /* 0x000f62000c101d00 */
[----:B------:R-:W-:Y:S01]  /*7da0*/  UIMAD UR4, UR14, UR10, URZ ;  /* 0x0000000a0e0472a4 */ /* 0x000fe2000f8e023f */
[----:B------:R-:W-:Y:S01]  /*7db0*/  IMAD R20, R20, 0x80, R3 ;  /* 0x0000008014147824 */ /* 0x000fe200078e0203 */
[----:B------:R-:W-:Y:S01]  /*7dc0*/  UIMAD.WIDE.U32 UR8, UR43, UR10, UR8 ;  /* 0x0000000a2b0872a5 */ /* 0x000fe2000f8e0008 */
[----:B------:R-:W5:Y:S01]  /*7dd0*/  LD.E.128 R36, desc[UR40][R36.64] ;  /* 0x0000002824247980 */ /* 0x000f62000c101d00 */
[----:B------:R-:W-:-:S03]  /*7de0*/  UIMAD UR4, UR43, UR11, UR4 ;  /* 0x0000000b2b0472a4 */ /* 0x000fc6000f8e0204 */
[----:B------:R-:W-:Y:S01]  /*7df0*/  ULDC.64 UR10, c[0x0][0xaf0] ;  /* 0x0002bc00000a7ab9 */ /* 0x000fe20000000a00 */
[----:B------:R-:W-:Y:S01]  /*7e00*/  UIADD3 UR9, UR9, UR4, URZ ;  /* 0x0000000409097290 */ /* 0x000fe2000fffe03f */
[----:B------:R-:W5:Y:S01]  /*7e10*/  LD.E.128 R40, desc[UR40][R40.64] ;  /* 0x0000002828287980 */ /* 0x000f62000c101d00 */
[----:B------:R-:W-:Y:S01]  /*7e20*/  UIMAD UR4, UR45, UR10, URZ ;  /* 0x0000000a2d0472a4 */ /* 0x000fe2000f8e023f */
[----:B------:R-:W-:Y:S01]  /*7e30*/  IMAD.MOV.U32 R3, RZ, RZ, R20 ;  /* 0x000000ffff037224 */ /* 0x000fe200078e0014 */
[----:B------:R-:W-:Y:S01]  /*7e40*/  UIMAD.WIDE.U32 UR8, UR46, UR10, UR8 ;  /* 0x0000000a2e0872a5 */ /* 0x000fe2000f8e0008 */
[----:B------:R-:W5:Y:S01]  /*7e50*/  LD.E.128 R44, desc[UR40][R44.64] ;  /* 0x000000282c2c7980 */ /* 0x000f62000c101d00 */
[----:B------:R-:W-:-:S03]  /*7e60*/  UIMAD UR4, UR46, UR11, UR4 ;  /* 0x0000000b2e0472a4 */ /* 0x000fc6000f8e0204 */
[----:B------:R-:W5:Y:S01]  /*7e70*/  LD.E.128 R68, desc[UR40][R68.64] ;  /* 0x0000002844447980 */ /* 0x000f62000c101d00 */
[----:B--2---:R-:W-:Y:S01]  /*7e80*/  @P1 IMAD.HI.U32 R4, R20, R5, RZ ;  /* 0x0000000514041227 */ /* 0x004fe200078e00ff */
[----:B------:R-:W-:Y:S02]  /*7e90*/  UIADD3 UR4, UR9, UR4, URZ ;  /* 0x0000000409047290 */ /* 0x000fe4000fffe03f */
[----:B------:R-:W5:Y:S02]  /*7ea0*/  LD.E.128 R60, desc[UR40][R60.64] ;  /* 0x000000283c3c7980 */ /* 0x000f64000c101d00 */
[----:B0-----:R-:W-:Y:S01]  /*7eb0*/  @P1 SHF.R.U32.HI R3, RZ, R21, R4 ;  /* 0x00000015ff031219 */ /* 0x001fe20000011604 */
[----:B------:R-:W-:Y:S01]  /*7ec0*/  IMAD.U32 R4, RZ, RZ, UR8 ;  /* 0x00000008ff047e24 */ /* 0x000fe2000f8e00ff */
[----:B-1----:R-:W5:Y:S02]  /*7ed0*/  LD.E.128 R48, desc[UR40][R48.64] ;  /* 0x0000002830307980 */ /* 0x002f64000c101d00 */
[--C-:B------:R-:W-:Y:S01]  /*7ee0*/  SHF.R.S32.HI R6, RZ, 0x1f, R3.reuse ;  /* 0x0000001fff067819 */ /* 0x100fe20000011403 */
[----:B------:R-:W-:Y:S01]  /*7ef0*/  IMAD.MOV R21, RZ, RZ, -R3 ;  /* 0x000000ffff157224 */ /* 0x000fe200078e0a03 */
[----:B------:R-:W5:Y:S01]  /*7f00*/  LD.E.128 R8, desc[UR40][R10.64] ;  /* 0x000000280a087980 */ /* 0x000f62000c101d00 */
[----:B------:R-:W-:Y:S01]  /*7f10*/  IMAD.U32 R5, RZ, RZ, UR9 ;  /* 0x00000009ff057e24 */ /* 0x000fe2000f8e00ff */
[----:B------:R-:W-:Y:S01]  /*7f20*/  ULDC.64 UR8, c[0x0][0xae0] ;  /* 0x0002b80000087ab9 */ /* 0x000fe20000000a00 */
[----:B------:R-:W-:Y:S01]  /*7f30*/  IMAD.U32 R5, RZ, RZ, UR4 ;  /* 0x00000004ff057e24 */ /* 0x000fe2000f8e00ff */
[----:B------:R-:W5:Y:S01]  /*7f40*/  LD.E.128 R76, desc[UR40][R76.64] ;  /* 0x000000284c4c7980 */ /* 0x000f62000c101d00 */
[----:B------:R-:W-:-:S02]  /*7f50*/  IMAD R6, R6, UR8, RZ ;  /* 0x0000000806067c24 */ /* 0x000fc4000f8e02ff */
[----:B------:R-:W-:Y:S01]  /*7f60*/  IMAD R21, R80, R21, R20 ;  /* 0x0000001550157224 */ /* 0x000fe200078e0214 */
[----:B------:R-:W5:Y:S01]  /*7f70*/  LD.E.128 R72, desc[UR40][R72.64] ;  /* 0x0000002848487980 */ /* 0x000f62000c101d00 */
[C---:B------:R-:W-:Y:S02]  /*7f80*/  IMAD R81, R3.reuse, UR9, R6 ;  /* 0x0000000903517c24 */ /* 0x040fe4000f8e0206 */
[----:B------:R-:W-:Y:S01]  /*7f90*/  IMAD.WIDE.U32 R4, R3, UR8, R4 ;  /* 0x0000000803047c25 */ /* 0x000fe2000f8e0004 */
[----:B------:R-:W5:Y:S01]  /*7fa0*/  LD.E.128 R64, desc[UR40][R64.64] ;  /* 0x0000002840407980 */ /* 0x000f62000c101d00 */
[----:B------:R-:W-:Y:S01]  /*7fb0*/  SHF.R.S32.HI R3, RZ, 0x1f, R21 ;  /* 0x0000001fff037819 */ /* 0x000fe20000011415 */
[----:B------:R-:W-:Y:S02]  /*7fc0*/  ULDC.64 UR8, c[0x0][0xad8] ;  /* 0x0002b60000087ab9 */ /* 0x000fe40000000a00 */
[----:B------:R-:W5:Y:S01]  /*7fd0*/  LD.E.128 R52, desc[UR40][R52.64] ;  /* 0x0000002834347980 */ /* 0x000f62000c101d00 */
[----:B------:R-:W-:Y:S01]  /*7fe0*/  IMAD R87, R87, 0x80, R22 ;  /* 0x0000008057577824 */ /* 0x000fe200078e0216 */
[----:B------:R-:W-:Y:S01]  /*7ff0*/  @!PT LDS RZ, [RZ] ;  /* 0x00000000fffff984 */ /* 0x000fe20000000800 */
[----:B------:R-:W-:Y:S01]  /*8000*/  @!PT LDS RZ, [RZ] ;  /* 0x00000000fffff984 */ /* 0x000fe20000000800 */
[----:B------:R-:W-:Y:S01]  /*8010*/  @!PT LDS RZ, [RZ] ;  /* 0x00000000fffff984 */ /* 0x000fe20000000800 */
[----:B------:R-:W-:Y:S01]  /*8020*/  @!PT LDS RZ, [RZ] ;  /* 0x00000000fffff984 */ /* 0x000fe20000000800 */
[----:B------:R0:W-:Y:S06]  /*8030*/  MEMBAR.ALL.CTA ;  /* 0x0000000000007992 */ /* 0x0001ec0000008000 */
[----:B0-----:R-:W0:Y:S01]  /*8040*/  FENCE.VIEW.ASYNC.S ;  /* 0x00000000000073c6 */ /* 0x001e220000000000 */
[----:B------:R-:W-:-:S02]  /*8050*/  IMAD.IADD R5, R5, 0x1, R81 ;  /* 0x0000000105057824 */ /* 0x000fc400078e0251 */
[----:B------:R-:W-:Y:S02]  /*8060*/  IMAD R6, R3, UR8, RZ ;  /* 0x0000000803067c24 */ /* 0x000fe4000f8e02ff */
[----:B------:R-:W-:Y:S02]  /*8070*/  VIADD R3, R87, 0x20 ;  /* 0x0000002057037836 */ /* 0x000fe40000000000 */
[C---:B------:R-:W-:Y:S02]  /*8080*/  IMAD R81, R21.reuse, UR9, R6 ;  /* 0x0000000915517c24 */ /* 0x040fe4000f8e0206 */
[----:B------:R-:W-:Y:S01]  /*8090*/  IMAD.WIDE.U32 R4, R21, UR8, R4 ;  /* 0x0000000815047c25 */ /* 0x000fe2000f8e0004 */
[-C--:B------:R-:W-:Y:S01]  /*80a0*/  ISETP.GE.AND P1, PT, R3, R84.reuse, PT ;  /* 0x000000540300720c */ /* 0x080fe20003f26270 */
[----:B------:R-:W-:Y:S01]  /*80b0*/  ULDC.64 UR8, c[0x0][0xa80] ;  /* 0x0002a00000087ab9 */ /* 0x000fe20000000a00 */
[C---:B------:R-:W-:Y:S01]  /*80c0*/  ISETP.GE.AND P2, PT, R87.reuse, R84, PT ;  /* 0x000000545700720c */ /* 0x040fe20003f46270 */
[----:B------:R-:W-:Y:S01]  /*80d0*/  VIADD R3, R87, 0x40 ;  /* 0x0000004057037836 */ /* 0x000fe20000000000 */
[----:B------:R-:W-:Y:S01]  /*80e0*/  LEA R6, P3, R4, UR8, 0x1 ;  /* 0x0000000804067c11 */ /* 0x000fe2000f8608ff */
[----:B------:R-:W-:-:S02]  /*80f0*/  IMAD.IADD R5, R5, 0x1, R81 ;  /* 0x0000000105057824 */ /* 0x000fc400078e0251 */
[----:B------:R-:W-:Y:S01]  /*8100*/  VIADD R0, R0, 0x22820 ;  /* 0x0002282000007836 */ /* 0x000fe20000000000 */
[----:B------:R-:W-:Y:S02]  /*8110*/  ISETP.GE.AND P0, PT, R3, R84, PT ;  /* 0x000000540300720c */ /* 0x000fe40003f06270 */
[----:B------:R-:W-:Y:S02]  /*8120*/  LEA.HI.X R3, R4, UR9, R5, 0x1, P3 ;  /* 0x0000000904037c11 */ /* 0x000fe400098f0c05 */
[----:B------:R-:W-:Y:S01]  /*8130*/  PRMT R0, RZ, 0x654, R0 ;  /* 0x00000654ff007816 */ /* 0x000fe20000000000 */
[----:B0-----:R0:W1:Y:S01]  /*8140*/  SHFL.IDX PT, R85, R6, RZ, 0x181f ;  /* 0x00181fff06557589 */ /* 0x00106200000e0000 */
[----:B------:R-:W-:Y:S02]  /*8150*/  BSSY B1, `(.L_x_400) ;  /* 0x0000015000017945 */ /* 0x000fe40003800000 */
[----:B------:R0:W-:Y:S01]  /*8160*/  SYNCS.ARRIVE.TRANS64.RED.A1T0 RZ, [R0+URZ], RZ ;  /* 0x000000ff00ff79a7 */ /* 0x0001e2000810043f */
[----:B------:R0:W2:Y:S01]  /*8170*/  SHFL.IDX PT, R83, R3, RZ, 0x181f ;  /* 0x00181fff03537589 */ /* 0x0000a200000e0000 */
[----:B------:R-:W-:Y:S05]  /*8180*/  @P2 BRA `(.L_x_401) ;  /* 0x0000000000442947 */ /* 0x000fea0003800000 */
[----:B------:R-:W-:Y:S02]  /*8190*/  ULDC UR4, c[0x0][0xac8] ;  /* 0x0002b20000047ab9 */ /* 0x000fe40000000800 */
[----:B------:R-:W-:Y:S02]  /*81a0*/  ISETP.GE.AND P5, PT, R2, UR4, PT ;  /* 0x0000000402007c0c */ /* 0x000fe4000bfa6270 */
[----:B------:R-:W-:Y:S02]  /*81b0*/  ISETP.GE.AND P4, PT, R17, UR4, PT ;  /* 0x0000000411007c0c */ /* 0x000fe4000bf86270 */
[----:B------:R-:W-:Y:S02]  /*81c0*/  ISETP.GE.AND P3, PT, R16, UR4, PT ;  /* 0x0000000410007c0c */ /* 0x000fe4000bf66270 */
[----:B------:R-:W-:-:S07]  /*81d0*/  ISETP.GE.AND P2, PT, R18, UR4, PT ;  /* 0x0000000412007c0c */ /* 0x000fce000bf46270 */
[----:B-1----:R-:W-:-:S04]  /*81e0*/  @!P5 LEA R4, P6, R2, R85, 0x1 ;  /* 0x000000550204d211 */ /* 0x002fc800078c08ff */
[----:B--2---:R-:W-:Y:S02]  /*81f0*/  @!P5 LEA.HI.X R5, R2, R83, R208, 0x1, P6 ;  /* 0x000000530205d211 */ /* 0x004fe400030f0cd0 */
[----:B------:R-:W-:-:S03]  /*8200*/  @!P4 LEA R20, P6, R17, R85, 0x1 ;  /* 0x000000551114c211 */ /* 0x000fc600078c08ff */
[----:B-----5:R3:W-:Y:S01]  /*8210*/  @!P5 ST.E.128 desc[UR40][R4.64], R12 ;  /* 0x0000000c0400d985 */ /* 0x0207e2000c101d28 */
[----:B------:R-:W-:Y:S02]  /*8220*/  @!P4 LEA.HI.X R21, R17, R83, R207, 0x1, P6 ;  /* 0x000000531115c211 */ /* 0x000fe400030f0ccf */
[----:B------:R-:W-:-:S03]  /*8230*/  @!P3 LEA R80, P6, R16, R85, 0x1 ;  /* 0x000000551050b211 */ /* 0x000fc600078c08ff */
[----:B------:R3:W-:Y:S01]  /*8240*/  @!P4 ST.E.128 desc[UR40][R20.64], R56 ;  /* 0x000000381400c985 */ /* 0x0007e2000c101d28 */
[----:B------:R-:W-:Y:S02]  /*8250*/  @!P3 LEA.HI.X R81, R16, R83, R206, 0x1, P6 ;  /* 0x000000531051b211 */ /* 0x000fe400030f0cce */
[----:B------:R-:W-:-:S03]  /*8260*/  @!P2 LEA R82, P6, R18, R85, 0x1 ;  /* 0x000000551252a211 */ /* 0x000fc600078c08ff */
[----:B------:R3:W-:Y:S01]  /*8270*/  @!P3 ST.E.128 desc[UR40][R80.64], R68 ;  /* 0x000000445000b985 */ /* 0x0007e2000c101d28 */
[----:B------:R-:W-:-:S05]  /*8280*/  @!P2 LEA.HI.X R83, R18, R83, R205, 0x1, P6 ;  /* 0x000000531253a211 */ /* 0x000fca00030f0ccd */
[----:B------:R3:W-:Y:S04]  /*8290*/  @!P2 ST.E.128 desc[UR40][R82.64], R76 ;  /* 0x0000004c5200a985 */ /* 0x0007e8000c101d28 */
.L_x_401:
[----:B------:R-:W-:Y:S05]  /*82a0*/  BSYNC B1 ;  /* 0x0000000000017941 */ /* 0x000fea0003800000 */
.L_x_400:
[----:B---3--:R3:W4:Y:S01]  /*82b0*/  SHFL.IDX PT, R21, R3, 0x1, 0x181f ;  /* 0x00381f0003157f89 */ /* 0x00872200000e0000 */
[----:B------:R-:W-:Y:S03]  /*82c0*/  BSSY B1, `(.L_x_402) ;  /* 0x0000014000017945 */ /* 0x000fe60003800000 */
[----:B-----5:R3:W0:Y:S01]  /*82d0*/  SHFL.IDX PT, R15, R6, 0x1, 0x181f ;  /* 0x00381f00060f7f89 */ /* 0x02062200000e0000 */
[----:B------:R-:W-:Y:S05]  /*82e0*/  @P1 BRA `(.L_x_403) ;  /* 0x0000000000441947 */ /* 0x000fea0003800000 */
[----:B------:R-:W-:Y:S02]  /*82f0*/  ULDC UR4, c[0x0][0xac8] ;  /* 0x0002b20000047ab9 */ /* 0x000fe40000000800 */
[----:B------:R-:W-:Y:S02]  /*8300*/  ISETP.GE.AND P4, PT, R2, UR4, PT ;  /* 0x0000000402007c0c */ /* 0x000fe4000bf86270 */
[----:B------:R-:W-:Y:S02]  /*8310*/  ISETP.GE.AND P3, PT, R17, UR4, PT ;  /* 0x0000000411007c0c */ /* 0x000fe4000bf66270 */
[----:B------:R-:W-:Y:S02]  /*8320*/  ISETP.GE.AND P2, PT, R16, UR4, PT ;  /* 0x0000000410007c0c */ /* 0x000fe4000bf46270 */
[----:B------:R-:W-:-:S07]  /*8330*/  ISETP.GE.AND P1, PT, R18, UR4, PT ;  /* 0x0000000412007c0c */ /* 0x000fce000bf26270 */
[CC--:B0-----:R-:W-:Y:S02]  /*8340*/  @!P4 LEA R4, P6, R2.reuse, R15.reuse, 0x1 ;  /* 0x0000000f0204c211 */ /* 0x0c1fe400078c08ff */
[C---:B------:R-:W-:Y:S02]  /*8350*/  @!P3 LEA R12, P5, R17.reuse, R15, 0x1 ;  /* 0x0000000f110cb211 */ /* 0x040fe400078a08ff */
[----:B----4-:R-:W-:Y:S02]  /*8360*/  @!P4 LEA.HI.X R5, R2, R21, R208, 0x1, P6 ;  /* 0x000000150205c211 */ /* 0x010fe400030f0cd0 */
[----:B------:R-:W-:Y:S02]  /*8370*/  @!P2 LEA R14, P6, R16, R15, 0x1 ;  /* 0x0000000f100ea211 */ /* 0x000fe400078c08ff */
[----:B------:R-:W-:Y:S01]  /*8380*/  @!P3 LEA.HI.X R13, R17, R21, R207, 0x1, P5 ;  /* 0x00000015110db211 */ /* 0x000fe200028f0ccf */
[----:B------:R0:W-:Y:S01]  /*8390*/  @!P4 ST.E.128 desc[UR40][R4.64], R24 ;  /* 0x000000180400c985 */ /* 0x0001e2000c101d28 */
[----:B------:R-:W-:-:S02]  /*83a0*/  @!P1 LEA R20, P5, R18, R15, 0x1 ;  /* 0x0000000f12149211 */ /* 0x000fc400078a08ff */
[-C--:B------:R-:W-:Y:S01]  /*83b0*/  @!P2 LEA.HI.X R15, R16, R21.reuse, R206, 0x1, P6 ;  /* 0x00000015100fa211 */ /* 0x080fe200030f0cce */
[----:B------:R0:W-:Y:S01]  /*83c0*/  @!P3 ST.E.128 desc[UR40][R12.64], R36 ;  /* 0x000000240c00b985 */ /* 0x0001e2000c101d28 */
[----:B------:R-:W-:-:S03]  /*83d0*/  @!P1 LEA.HI.X R21, R18, R21, R205, 0x1, P5 ;  /* 0x0000001512159211 */ /* 0x000fc600028f0ccd */
[----:B------:R0:W-:Y:S04]  /*83e0*/  @!P2 ST.E.128 desc[UR40][R14.64], R60 ;  /* 0x0000003c0e00a985 */ /* 0x0001e8000c101d28 */
[----:B------:R0:W-:Y:S02]  /*83f0*/  @!P1 ST.E.128 desc[UR40][R20.64], R72 ;  /* 0x0000004814009985 */ /* 0x0001e4000c101d28 */
.L_x_403:
[----:B------:R-:W-:Y:S05]  /*8400*/  BSYNC B1 ;  /* 0x0000000000017941 */ /* 0x000fea0003800000 */
.L_x_402:
[----:B0---4-:R0:W4:Y:S01]  /*8410*/  SHFL.IDX PT, R21, R3, 0x2, 0x181f ;  /* 0x00581f0003157f89 */ /* 0x01112200000e0000 */
        /* <DEDUP_REMOVED lines=11> */
[----:B----4-:R-:W-:Y:S02]  /*84d0*/  @!P3 LEA.HI.X R5, R2, R21, R208, 0x1, P6 ;  /* 0x000000150205b211 */ /* 0x010fe400030f0cd0 */
[----:B------:R-:W-:Y:S02]  /*84e0*/  @!P0 LEA R20, P6, R18, R13, 0x1 ;  /* 0x0000000d12148211 */ /* 0x000fe400078c08ff */
[-C--:B------:R-:W-:Y:S01]  /*84f0*/  @!P2 LEA.HI.X R13, R17, R21.reuse, R207, 0x1, P5 ;  /* 0x00000015110da211 */ /* 0x080fe200028f0ccf */
[----:B------:R0:W-:Y:S01]  /*8500*/  @!P3 ST.E.128 desc[UR40][R4.64], R28 ;  /* 0x0000001c0400b985 */ /* 0x0001e2000c101d28 */
[----:B------:R-:W-:-:S02]  /*8510*/  @!P1 LEA.HI.X R15, R16, R21, R206, 0x1, P4 ;  /* 0x00000015100f9211 */ /* 0x000fc400020f0cce */
[----:B------:R-:W-:Y:S01]  /*8520*/  @!P0 LEA.HI.X R21, R18, R21, R205, 0x1, P6 ;  /* 0x0000001512158211 */ /* 0x000fe200030f0ccd */
[----:B------:R0:W-:Y:S04]  /*8530*/  @!P2 ST.E.128 desc[UR40][R12.64], R40 ;  /* 0x000000280c00a985 */ /* 0x0001e8000c101d28 */
[----:B------:R0:W-:Y:S04]  /*8540*/  @!P1 ST.E.128 desc[UR40][R14.64], R48 ;  /* 0x000000300e009985 */ /* 0x0001e8000c101d28 */
[----:B------:R0:W-:Y:S02]  /*8550*/  @!P0 ST.E.128 desc[UR40][R20.64], R64 ;  /* 0x0000004014008985 */ /* 0x0001e4000c101d28 */
.L_x_405:
[----:B------:R-:W-:Y:S05]  /*8560*/  BSYNC B1 ;  /* 0x0000000000017941 */ /* 0x000fea0003800000 */
.L_x_404:
[----:B------:R-:W-:Y:S01]  /*8570*/  VIADD R0, R87, 0x60 ;  /* 0x0000006057007836 */ /* 0x000fe20000000000 */
[----:B0--3--:R-:W3:Y:S04]  /*8580*/  SHFL.IDX PT, R3, R3, 0x3, 0x181f ;  /* 0x00781f0003037f89 */ /* 0x009ee800000e0000 */
[----:B------:R-:W-:Y:S01]  /*8590*/  ISETP.GE.AND P0, PT, R0, R84, PT ;  /* 0x000000540000720c */ /* 0x000fe20003f06270 */
[----:B----4-:R4:W0:-:S12]  /*85a0*/  SHFL.IDX PT, R21, R6, 0x3, 0x181f ;  /* 0x00781f0006157f89 */ /* 0x01081800000e0000 */
[----:B----4-:R-:W-:Y:S05]  /*85b0*/  @P0 BRA `(.L_x_406) ;  /* 0x0000000c00b40947 */ /* 0x010fea0003800000 */
[----:B------:R-:W-:Y:S02]  /*85c0*/  ULDC UR4, c[0x0][0xac8] ;  /* 0x0002b20000047ab9 */ /* 0x000fe40000000800 */
[----:B------:R-:W-:Y:S02]  /*85d0*/  ISETP.GE.AND P3, PT, R2, UR4, PT ;  /* 0x0000000402007c0c */ /* 0x000fe4000bf66270 */
[----:B------:R-:W-:Y:S02]  /*85e0*/  ISETP.GE.AND P4, PT, R17, UR4, PT ;  /* 0x0000000411007c0c */ /* 0x000fe4000bf86270 */
[----:B------:R-:W-:-:S09]  /*85f0*/  ISETP.GE.AND P5, PT, R16, UR4, PT ;  /* 0x0000000410007c0c */ /* 0x000fd2000bfa6270 */
[-C--:B0-----:R-:W-:Y:S02]  /*8600*/  @!P3 LEA R4, P0, R2, R21.reuse, 0x1 ;  /* 0x000000150204b211 */ /* 0x081fe400078008ff */
[CC--:B------:R-:W-:Y:S02]  /*8610*/  @!P4 LEA R12, P1, R17.reuse, R21.reuse, 0x1 ;  /* 0x00000015110cc211 */ /* 0x0c0fe400078208ff */
[----:B------:R-:W-:Y:S02]  /*8620*/  @!P5 LEA R14, P2, R16, R21, 0x1 ;  /* 0x00000015100ed211 */ /* 0x000fe400078408ff */
[-C--:B---3--:R-:W-:Y:S02]  /*8630*/  @!P3 LEA.HI.X R5, R2, R3.reuse, R208, 0x1, P0 ;  /* 0x000000030205b211 */ /* 0x088fe400000f0cd0 */
[-C--:B------:R-:W-:Y:S02]  /*8640*/  @!P4 LEA.HI.X R13, R17, R3.reuse, R207, 0x1, P1 ;  /* 0x00000003110dc211 */ /* 0x080fe400008f0ccf */
[----:B------:R-:W-:Y:S01]  /*8650*/  @!P5 LEA.HI.X R15, R16, R3, R206, 0x1, P2 ;  /* 0x00000003100fd211 */ /* 0x000fe200010f0cce */
[----:B------:R4:W-:Y:S01]  /*8660*/  @!P3 ST.E.128 desc[UR40][R4.64], R32 ;  /* 0x000000200400b985 */ /* 0x0009e2000c101d28 */
[----:B------:R-:W-:-:S03]  /*8670*/  ISETP.GE.AND P0, PT, R18, UR4, PT ;  /* 0x0000000412007c0c */ /* 0x000fc6000bf06270 */
[----:B------:R4:W-:Y:S04]  /*8680*/  @!P4 ST.E.128 desc[UR40][R12.64], R44 ;  /* 0x0000002c0c00c985 */ /* 0x0009e8000c101d28 */
[----:B------:R4:W-:Y:S06]  /*8690*/  @!P5 ST.E.128 desc[UR40][R14.64], R8 ;  /* 0x000000080e00d985 */ /* 0x0009ec000c101d28 */
[----:B------:R-:W-:Y:S05]  /*86a0*/  @P0 BRA `(.L_x_406) ;  /* 0x0000000c00780947 */ /* 0x000fea0003800000 */
[----:B----4-:R-:W-:-:S04]  /*86b0*/  LEA R4, P0, R18, R21, 0x1 ;  /* 0x0000001512047211 */ /* 0x010fc800078008ff */
[----:B------:R-:W-:-:S05]  /*86c0*/  LEA.HI.X R5, R18, R3, R205, 0x1, P0 ;  /* 0x0000000312057211 */ /* 0x000fca00000f0ccd */
[----:B------:R0:W-:Y:S01]  /*86d0*/  ST.E.128 desc[UR40][R4.64], R52 ;  /* 0x0000003404007985 */ /* 0x0001e2000c101d28 */
[----:B------:R-:W-:Y:S05]  /*86e0*/  BRA `(.L_x_406) ;  /* 0x0000000c00687947 */ /* 0x000fea0003800000 */
.L_x_398:
[----:B------:R-:W-:Y:S01]  /*86f0*/  ULDC.64 UR8, c[0x0][0xc00] ;  /* 0x0003000000087ab9 */ /* 0x000fe20000000a00 */
[----:B------:R-:W-:Y:S01]  /*8700*/  ULDC UR4, c[0x0][0xa88] ;  /* 0x0002a20000047ab9 */ /* 0x000fe20000000800 */
[----:B------:R-:W-:Y:S01]  /*8710*/  UISETP.NE.U32.AND UP0, UPT, UR8, URZ, UPT ;  /* 0x0000003f0800728c */ /* 0x000fe2000bf05070 */
[----:B------:R-:W0:Y:S03]  /*8720*/  LDC R13, c[0x0][0xbe8] ;  /* 0x0002fa00ff0d7b82 */ /* 0x000e260000000800 */
[----:B------:R-:W-:-:S03]  /*8730*/  UISETP.NE.AND.EX UP0, UPT, UR9, URZ, UPT, UP0 ;  /* 0x0000003f0900728c */ /* 0x000fc6000bf05300 */
[----:B------:R-:W-:Y:S02]  /*8740*/  ULDC.64 UR8, c[0x0][0xc00] ;  /* 0x0003000000087ab9 */ /* 0x000fe40000000a00 */
[----:B------:R-:W-:Y:S01]  /*8750*/  UIMAD.WIDE UR8, UR46, 0x4, UR8 ;  /* 0x000000042e0878a5 */ /* 0x000fe2000f8e0208 */
[----:B------:R-:W-:-:S05]  /*8760*/  PLOP3.LUT P2, PT, PT, PT, UP0, 0x80, 0x0 ;  /* 0x000000000000781c */ /* 0x000fca0003f4f008 */
[----:B------:R-:W-:Y:S02]  /*8770*/  IMAD.U32 R4, RZ, RZ, UR8 ;  /* 0x00000008ff047e24 */ /* 0x000fe4000f8e00ff */
[----:B------:R-:W-:Y:S01]  /*8780*/  IMAD.U32 R5, RZ, RZ, UR9 ;  /* 0x00000009ff057e24 */ /* 0x000fe2000f8e00ff */
[----:B------:R-:W-:Y:S02]  /*8790*/  ULDC.64 UR8, c[0x0][0xc08] ;  /* 0x0003020000087ab9 */ /* 0x000fe40000000a00 */
[----:B------:R-:W-:-:S03]  /*87a0*/  UISETP.NE.U32.AND UP1, UPT, UR8, URZ, UPT ;  /* 0x0000003f0800728c */ /* 0x000fc6000bf25070 */
[----:B------:R-:W2:Y:S01]  /*87b0*/  @P2 LDG.E R3, desc[UR40][R4.64] ;  /* 0x0000002804032981 */ /* 0x000ea2000c1e1900 */
[----:B------:R-:W-:Y:S01]  /*87c0*/  UISETP.NE.AND.EX UP1, UPT, UR9, URZ, UPT, UP1 ;  /* 0x0000003f0900728c */ /* 0x000fe2000bf25310 */
[----:B------:R-:W-:-:S05]  /*87d0*/  IMAD.U32 R0, RZ, RZ, UR4 ;  /* 0x00000004ff007e24 */ /* 0x000fca000f8e00ff */
[----:B------:R-:W-:-:S05]  /*87e0*/  PLOP3.LUT P3, PT, PT, PT, UP1, 0x80, 0x0 ;  /* 0x000000000000781c */ /* 0x000fca0003f6f018 */
[----:B------:R-:W-:Y:S02]  /*87f0*/  @UP1 ULDC.64 UR8, c[0x0][0xc08] ;  /* 0x0003020000081ab9 */ /* 0x000fe40000000a00 */
[----:B------:R-:W-:-:S06]  /*8800*/  @UP1 UIMAD.WIDE UR8, UR46, 0x4, UR8 ;  /* 0x000000042e0818a5 */ /* 0x000fcc000f8e0208 */
[----:B------:R-:W-:Y:S02]  /*8810*/  IMAD.U32 R8, RZ, RZ, UR8 ;  /* 0x00000008ff087e24 */ /* 0x000fe4000f8e00ff */
[----:B------:R-:W-:-:S05]  /*8820*/  IMAD.U32 R9, RZ, RZ, UR9 ;  /* 0x00000009ff097e24 */ /* 0x000fca000f8e00ff */
[----:B------:R1:W5:Y:S01]  /*8830*/  @P3 LDG.E R0, desc[UR40][R8.64] ;  /* 0x0000002808003981 */ /* 0x000362000c1e1900 */
[----:B0-----:R-:W-:Y:S01]  /*8840*/  ISETP.NE.AND P0, PT, R13, 0x1, PT ;  /* 0x000000010d00780c */ /* 0x001fe20003f05270 */
[----:B------:R-:W-:Y:S01]  /*8850*/  UMOV UR4, URZ ;  /* 0x0000003f00047c82 */ /* 0x000fe20008000000 */
[----:B------:R-:W-:Y:S01]  /*8860*/  USHF.R.S32.HI UR11, URZ, 0x1f, UR43 ;  /* 0x0000001f3f0b7899 */ /* 0x000fe2000801142b */
[----:B------:R-:W-:-:S10]  /*8870*/  ISETP.GE.AND P1, PT, R209, 0x80, PT ;  /* 0x00000080d100780c */ /* 0x000fd40003f26270 */
[----:B------:R-:W0:Y:S01]  /*8880*/  @P0 LDC R11, c[0x0][0xbec] ;  /* 0x0002fb00ff0b0b82 */ /* 0x000e220000000800 */
[----:B--2---:R-:W-:-:S13]  /*8890*/  @P2 R2UR UR4, R3 ;  /* 0x00000000030422ca */ /* 0x004fda00000e0000 */
[----:B------:R-:W-:Y:S01]  /*88a0*/  USHF.R.S32.HI UR10, URZ, 0x1f, UR4 ;  /* 0x0000001f3f0a7899 */ /* 0x000fe20008011404 */
[----:B01----:R-:W-:Y:S11]  /*88b0*/  @P3 BRA `(.L_x_407) ;  /* 0x0000000000103947 */ /* 0x003ff60003800000 */
[----:B------:R-:W-:Y:S05]  /*88c0*/  @!P2 BRA `(.L_x_407) ;  /* 0x00000000000ca947 */ /* 0x000fea0003800000 */
[----:B------:R-:W2:Y:S04]  /*88d0*/  LDG.E R3, desc[UR40][R4.64] ;  /* 0x0000002804037981 */ /* 0x000ea8000c1e1900 */
[----:B-----5:R-:W2:Y:S02]  /*88e0*/  LDG.E R0, desc[UR40][R4.64+0x4] ;  /* 0x0000042804007981 */ /* 0x020ea4000c1e1900 */
[----:B--2---:R-:W-:-:S07]  /*88f0*/  IMAD.IADD R0, R0, 0x1, -R3 ;  /* 0x0000000100007824 */ /* 0x004fce00078e0a03 */
.L_x_407:
[----:B------:R-:W-:Y:S01]  /*8900*/  USEL UR46, UR46, URZ, !UP0 ;  /* 0x0000003f2e2e7287 */ /* 0x000fe2000c000000 */
[----:B------:R-:W-:Y:S01]  /*8910*/  BSSY B1, `(.L_x_408) ;  /* 0x000002d000017945 */ /* 0x000fe20003800000 */
[----:B------:R-:W-:-:S03]  /*8920*/  USEL UR45, UR45, URZ, !UP0 ;  /* 0x0000003f2d2d7287 */ /* 0x000fc6000c000000 */
[----:B------:R-:W-:Y:S09]  /*8930*/  @P1 BRA `(.L_x_409) ;  /* 0x0000000000a81947 */ /* 0x000ff20003800000 */
[----:B------:R-:W0:Y:S01]  /*8940*/  S2R R4, SR_TID.X ;  /* 0x0000000000047919 */ /* 0x000e220000002100 */
[----:B------:R-:W1:Y:S01]  /*8950*/  LDC R6, c[0x0][0xbe8] ;  /* 0x0002fa00ff067b82 */ /* 0x000e620000000800 */
[----:B------:R-:W-:-:S04]  /*8960*/  IMAD.U32 R3, RZ, RZ, UR44 ;  /* 0x0000002cff037e24 */ /* 0x000fc8000f8e00ff */
[----:B0-----:R-:W-:Y:S02]  /*8970*/  IMAD R3, R3, 0x80, R4 ;  /* 0x0000008003037824 */ /* 0x001fe400078e0204 */
[----:B-1---5:R-:W-:Y:S02]  /*8980*/  IMAD R4, R0, R6, RZ ;  /* 0x0000000600047224 */ /* 0x022fe400078e02ff */
[----:B------:R-:W-:-:S05]  /*8990*/  VIADD R5, R3, 0xffffff80 ;  /* 0xffffff8003057836 */ /* 0x000fca0000000000 */
[----:B------:R-:W-:-:S13]  /*89a0*/  ISETP.GE.AND P1, PT, R5, R4, PT ;  /* 0x000000040500720c */ /* 0x000fda0003f26270 */
[----:B------:R-:W-:Y:S05]  /*89b0*/  @P1 BRA `(.L_x_409) ;  /* 0x0000000000881947 */ /* 0x000fea0003800000 */
[----:B------:R-:W-:Y:S01]  /*89c0*/  ISETP.NE.AND P1, PT, R6, 0x1, PT ;  /* 0x000000010600780c */ /* 0x000fe20003f25270 */
[----:B------:R-:W-:Y:S01]  /*89d0*/  ULDC.64 UR12, c[0x0][0xb90] ;  /* 0x0002e400000c7ab9 */ /* 0x000fe20000000a00 */
[----:B------:R-:W-:Y:S01]  /*89e0*/  UMOV UR8, UR4 ;  /* 0x0000000400087c82 */ /* 0x000fe20008000000 */
[----:B------:R-:W-:Y:S01]  /*89f0*/  UIMAD UR7, UR11, UR12, URZ ;  /* 0x0000000c0b0772a4 */ /* 0x000fe2000f8e023f */
[----:B------:R-:W-:Y:S02]  /*8a00*/  UMOV UR9, UR10 ;  /* 0x0000000a00097c82 */ /* 0x000fe40008000000 */
[----:B------:R-:W-:Y:S02]  /*8a10*/  UIMAD.WIDE.U32 UR8, UR43, UR12, UR8 ;  /* 0x0000000c2b0872a5 */ /* 0x000fe4000f8e0008 */
[----:B------:R-:W-:-:S03]  /*8a20*/  UIMAD UR7, UR43, UR13, UR7 ;  /* 0x0000000d2b0772a4 */ /* 0x000fc6000f8e0207 */
[----:B------:R-:W-:Y:S02]  /*8a30*/  ULDC.64 UR12, c[0x0][0xb98] ;  /* 0x0002e600000c7ab9 */ /* 0x000fe40000000a00 */
[----:B------:R-:W0:Y:S01]  /*8a40*/  @P1 LDC R4, c[0x0][0xbec] ;  /* 0x0002fb00ff041b82 */ /* 0x000e220000000800 */
[----:B------:R-:W-:Y:S02]  /*8a50*/  UIADD3 UR9, UR9, UR7, URZ ;  /* 0x0000000709097290 */ /* 0x000fe4000fffe03f */
[----:B------:R-:W-:Y:S02]  /*8a60*/  UIMAD UR7, UR45, UR12, URZ ;  /* 0x0000000c2d0772a4 */ /* 0x000fe4000f8e023f */
[----:B------:R-:W-:Y:S02]  /*8a70*/  UIMAD.WIDE.U32 UR8, UR46, UR12, UR8 ;  /* 0x0000000c2e0872a5 */ /* 0x000fe4000f8e0008 */
[----:B------:R-:W-:Y:S01]  /*8a80*/  UIMAD UR7, UR46, UR13, UR7 ;  /* 0x0000000d2e0772a4 */ /* 0x000fe2000f8e0207 */
[----:B------:R-:W1:Y:S02]  /*8a90*/  @P1 LDC R8, c[0x0][0xbf0] ;  /* 0x0002fc00ff081b82 */ /* 0x000e640000000800 */
[----:B------:R-:W-:Y:S01]  /*8aa0*/  ULDC.64 UR12, c[0x0][0xb88] ;  /* 0x0002e200000c7ab9 */ /* 0x000fe20000000a00 */
[----:B0-----:R-:W-:-:S04]  /*8ab0*/  @P1 IMAD.HI.U32 R3, R5, R4, RZ ;  /* 0x0000000405031227 */ /* 0x001fc800078e00ff */
[----:B------:R-:W-:Y:S01]  /*8ac0*/  IMAD.MOV.U32 R4, RZ, RZ, R5 ;  /* 0x000000ffff047224 */ /* 0x000fe200078e0005 */
[----:B-1----:R-:W-:Y:S01]  /*8ad0*/  @P1 SHF.R.U32.HI R4, RZ, R8, R3 ;  /* 0x00000008ff041219 */ /* 0x002fe20000011603 */
[----:B------:R-:W-:-:S04]  /*8ae0*/  IMAD.U32 R8, RZ, RZ, UR7 ;  /* 0x00000007ff087e24 */ /* 0x000fc8000f8e00ff */
[----:B------:R-:W-:-:S04]  /*8af0*/  IMAD.MOV R3, RZ, RZ, -R4 ;  /* 0x000000ffff037224 */ /* 0x000fc800078e0a04 */
[----:B------:R-:W-:Y:S01]  /*8b00*/  IMAD R3, R6, R3, R5 ;  /* 0x0000000306037224 */ /* 0x000fe200078e0205 */
[----:B------:R-:W-:Y:S02]  /*8b10*/  SHF.R.S32.HI R5, RZ, 0x1f, R4 ;  /* 0x0000001fff057819 */ /* 0x000fe40000011404 */
[----:B------:R-:W-:Y:S02]  /*8b20*/  IADD3 R4, P1, R4, UR8, RZ ;  /* 0x0000000804047c10 */ /* 0x000fe4000ff3e0ff */
[----:B------:R-:W-:Y:S02]  /*8b30*/  SHF.R.S32.HI R6, RZ, 0x1f, R3 ;  /* 0x0000001fff067819 */ /* 0x000fe40000011403 */
[----:B------:R-:W-:Y:S01]  /*8b40*/  IADD3.X R5, R5, UR9, R8, P1, !PT ;  /* 0x0000000905057c10 */ /* 0x000fe20008ffe408 */
[----:B------:R-:W-:Y:S02]  /*8b50*/  ULDC.64 UR8, c[0x0][0xb50] ;  /* 0x0002d40000087ab9 */ /* 0x000fe40000000a00 */
[----:B------:R-:W-:-:S02]  /*8b60*/  IMAD R6, R6, UR12, RZ ;  /* 0x0000000c06067c24 */ /* 0x000fc4000f8e02ff */
[----:B------:R-:W-:-:S04]  /*8b70*/  IMAD.WIDE.U32 R4, R3, UR12, R4 ;  /* 0x0000000c03047c25 */ /* 0x000fc8000f8e0004 */
[----:B------:R-:W-:Y:S01]  /*8b80*/  IMAD R9, R3, UR13, R6 ;  /* 0x0000000d03097c24 */ /* 0x000fe2000f8e0206 */
[----:B------:R-:W-:-:S03]  /*8b90*/  LEA R8, P1, R4, UR8, 0x2 ;  /* 0x0000000804087c11 */ /* 0x000fc6000f8210ff */
[----:B------:R-:W-:-:S05]  /*8ba0*/  IMAD.IADD R3, R5, 0x1, R9 ;  /* 0x0000000105037824 */ /* 0x000fca00078e0209 */
[----:B------:R-:W-:Y:S01]  /*8bb0*/  LEA.HI.X R9, R4, UR9, R3, 0x2, P1 ;  /* 0x0000000904097c11 */ /* 0x000fe200088f1403 */
[----:B------:R-:W-:-:S05]  /*8bc0*/  IMAD.MOV.U32 R3, RZ, RZ, -0x800000 ;  /* 0xff800000ff037424 */ /* 0x000fca00078e00ff */
[----:B------:R0:W-:Y:S02]  /*8bd0*/  STG.E desc[UR40][R8.64], R3 ;  /* 0x0000000308007986 */ /* 0x0001e4000c101928 */
.L_x_409:
[----:B------:R-:W-:Y:S05]  /*8be0*/  BSYNC B1 ;  /* 0x0000000000017941 */ /* 0x000fea0003800000 */
.L_x_408:
[----:B------:R-:W1:Y:S01]  /*8bf0*/  @P0 LDC R5, c[0x0][0xbf0] ;  /* 0x0002fc00ff050b82 */ /* 0x000e620000000800 */
[----:B------:R-:W-:Y:S01]  /*8c00*/  ULDC.64 UR12, c[0x0][0xaa0] ;  /* 0x0002a800000c7ab9 */ /* 0x000fe20000000a00 */
[----:B0-----:R-:W-:Y:S01]  /*8c10*/  IMAD R3, R19, 0x20, R22 ;  /* 0x0000002013037824 */ /* 0x001fe200078e0216 */
[----:B------:R-:W-:Y:S01]  /*8c20*/  UIMAD UR7, UR10, UR12, URZ ;  /* 0x0000000c0a0772a4 */ /* 0x000fe2000f8e023f */
[----:B------:R-:W-:Y:S01]  /*8c30*/  IMAD.U32 R8, RZ, RZ, UR44 ;  /* 0x0000002cff087e24 */ /* 0x000fe2000f8e00ff */
[----:B------:R-:W-:Y:S01]  /*8c40*/  UIMAD.WIDE.U32 UR8, UR4, UR12, URZ ;  /* 0x0000000c040872a5 */ /* 0x000fe2000f8e003f */
[----:B------:R-:W-:Y:S01]  /*8c50*/  IMAD.U32 R15, RZ, RZ, UR44 ;  /* 0x0000002cff0f7e24 */ /* 0x000fe2000f8e00ff */
[----:B------:R-:W-:Y:S01]  /*8c60*/  UIMAD UR7, UR4, UR13, UR7 ;  /* 0x0000000d040772a4 */ /* 0x000fe2000f8e0207 */
[----:B------:R-:W-:Y:S01]  /*8c70*/  IMAD R8, R8, 0x80, R3 ;  /* 0x0000008008087824 */ /* 0x000fe200078e0203 */
[----:B------:R-:W-:Y:S01]  /*8c80*/  BSSY B1, `(.L_x_410) ;  /* 0x000003e000017945 */ /* 0x000fe20003800000 */
[----:B------:R-:W-:Y:S01]  /*8c90*/  ULDC.64 UR12, c[0x0][0xae8] ;  /* 0x0002ba00000c7ab9 */ /* 0x000fe20000000a00 */
[----:B------:R-:W-:Y:S01]  /*8ca0*/  UIADD3 UR9, UR9, UR7, URZ ;  /* 0x0000000709097290 */ /* 0x000fe2000fffe03f */
[----:B------:R-:W-:Y:S01]  /*8cb0*/  @P0 IMAD.HI.U32 R4, R8, R11, RZ ;  /* 0x0000000b08040227 */ /* 0x000fe200078e00ff */
[----:B------:R-:W-:-:S02]  /*8cc0*/  UIMAD UR4, UR11, UR12, URZ ;  /* 0x0000000c0b0472a4 */ /* 0x000fc4000f8e023f */
[----:B------:R-:W-:Y:S01]  /*8cd0*/  UIMAD.WIDE.U32 UR8, UR43, UR12, UR8 ;  /* 0x0000000c2b0872a5 */ /* 0x000fe2000f8e0008 */
[----:B------:R-:W-:Y:S01]  /*8ce0*/  IMAD.MOV.U32 R3, RZ, RZ, R8 ;  /* 0x000000ffff037224 */ /* 0x000fe200078e0008 */
[----:B------:R-:W-:Y:S01]  /*8cf0*/  UIMAD UR4, UR43, UR13, UR4 ;  /* 0x0000000d2b0472a4 */ /* 0x000fe2000f8e0204 */
[----:B------:R-:W-:-:S03]  /*8d00*/  ULDC.64 UR10, c[0x0][0xaf0] ;  /* 0x0002bc00000a7ab9 */ /* 0x000fc60000000a00 */
[----:B------:R-:W-:Y:S02]  /*8d10*/  UIADD3 UR9, UR9, UR4, URZ ;  /* 0x0000000409097290 */ /* 0x000fe4000fffe03f */
[----:B------:R-:W-:Y:S01]  /*8d20*/  UIMAD UR4, UR45, UR10, URZ ;  /* 0x0000000a2d0472a4 */ /* 0x000fe2000f8e023f */
[----:B-1----:R-:W-:Y:S01]  /*8d30*/  @P0 SHF.R.U32.HI R3, RZ, R5, R4 ;  /* 0x00000005ff030219 */ /* 0x002fe20000011604 */
[----:B------:R-:W-:Y:S02]  /*8d40*/  UIMAD.WIDE.U32 UR8, UR46, UR10, UR8 ;  /* 0x0000000a2e0872a5 */ /* 0x000fe4000f8e0008 */
[----:B------:R-:W-:Y:S01]  /*8d50*/  UIMAD UR4, UR46, UR11, UR4 ;  /* 0x0000000b2e0472a4 */ /* 0x000fe2000f8e0204 */
[--C-:B------:R-:W-:Y:S01]  /*8d60*/  SHF.R.S32.HI R4, RZ, 0x1f, R3.reuse ;  /* 0x0000001fff047819 */ /* 0x100fe20000011403 */
[----:B------:R-:W-:Y:S01]  /*8d70*/  IMAD.MOV R9, RZ, RZ, -R3 ;  /* 0x000000ffff097224 */ /* 0x000fe200078e0a03 */
[----:B------:R-:W-:Y:S01]  /*8d80*/  ULDC.64 UR10, c[0x0][0xae0] ;  /* 0x0002b800000a7ab9 */ /* 0x000fe20000000a00 */
[----:B------:R-:W-:-:S02]  /*8d90*/  UIADD3 UR4, UR9, UR4, URZ ;  /* 0x0000000409047290 */ /* 0x000fc4000fffe03f */
[----:B------:R-:W-:Y:S02]  /*8da0*/  IMAD.U32 R5, RZ, RZ, UR9 ;  /* 0x00000009ff057e24 */ /* 0x000fe4000f8e00ff */
[----:B------:R-:W-:Y:S02]  /*8db0*/  IMAD R6, R4, UR10, RZ ;  /* 0x0000000a04067c24 */ /* 0x000fe4000f8e02ff */
[----:B------:R-:W-:Y:S01]  /*8dc0*/  IMAD.U32 R4, RZ, RZ, UR8 ;  /* 0x00000008ff047e24 */ /* 0x000fe2000f8e00ff */
[----:B------:R-:W-:Y:S01]  /*8dd0*/  ULDC.64 UR8, c[0x0][0xad8] ;  /* 0x0002b60000087ab9 */ /* 0x000fe20000000a00 */
[----:B------:R-:W-:Y:S02]  /*8de0*/  IMAD.U32 R5, RZ, RZ, UR4 ;  /* 0x00000004ff057e24 */ /* 0x000fe4000f8e00ff */
[----:B------:R-:W-:Y:S02]  /*8df0*/  IMAD R9, R13, R9, R8 ;  /* 0x000000090d097224 */ /* 0x000fe400078e0208 */
[----:B------:R-:W-:-:S02]  /*8e00*/  IMAD R11, R3, UR11, R6 ;  /* 0x0000000b030b7c24 */ /* 0x000fc4000f8e0206 */
[----:B------:R-:W-:Y:S01]  /*8e10*/  IMAD.WIDE.U32 R4, R3, UR10, R4 ;  /* 0x0000000a03047c25 */ /* 0x000fe2000f8e0004 */
[----:B------:R-:W-:-:S03]  /*8e20*/  SHF.R.S32.HI R3, RZ, 0x1f, R9 ;  /* 0x0000001fff037819 */ /* 0x000fc60000011409 */
[----:B------:R-:W-:Y:S02]  /*8e30*/  IMAD.IADD R5, R5, 0x1, R11 ;  /* 0x0000000105057824 */ /* 0x000fe400078e020b */
[----:B------:R-:W-:Y:S02]  /*8e40*/  IMAD R6, R3, UR8, RZ ;  /* 0x0000000803067c24 */ /* 0x000fe4000f8e02ff */
[----:B------:R-:W-:Y:S02]  /*8e50*/  IMAD R8, R15, 0x80, R22 ;  /* 0x000000800f087824 */ /* 0x000fe400078e0216 */
[----:B-----5:R-:W-:Y:S02]  /*8e60*/  IMAD R13, R0, R13, RZ ;  /* 0x0000000d000d7224 */ /* 0x020fe400078e02ff */
[C---:B------:R-:W-:Y:S02]  /*8e70*/  IMAD R3, R9.reuse, UR9, R6 ;  /* 0x0000000909037c24 */ /* 0x040fe4000f8e0206 */
[----:B------:R-:W-:Y:S01]  /*8e80*/  IMAD.WIDE.U32 R4, R9, UR8, R4 ;  /* 0x0000000809047c25 */ /* 0x000fe2000f8e0004 */
[----:B------:R-:W-:Y:S01]  /*8e90*/  ISETP.GE.AND P2, PT, R8, R13, PT ;  /* 0x0000000d0800720c */ /* 0x000fe20003f46270 */
[----:B------:R-:W-:-:S02]  /*8ea0*/  ULDC.64 UR8, c[0x0][0xa80] ;  /* 0x0002a00000087ab9 */ /* 0x000fc40000000a00 */
[----:B------:R-:W-:Y:S01]  /*8eb0*/  IMAD.IADD R3, R5, 0x1, R3 ;  /* 0x0000000105037824 */ /* 0x000fe200078e0203 */
[----:B------:R-:W-:Y:S01]  /*8ec0*/  LEA R6, P3, R4, UR8, 0x1 ;  /* 0x0000000804067c11 */ /* 0x000fe2000f8608ff */
[----:B------:R-:W-:-:S03]  /*8ed0*/  VIADD R0, R8, 0x20 ;  /* 0x0000002008007836 */ /* 0x000fc60000000000 */
[----:B------:R-:W-:Y:S01]  /*8ee0*/  LEA.HI.X R3, R4, UR9, R3, 0x1, P3 ;  /* 0x0000000904037c11 */ /* 0x000fe200098f0c03 */
[----:B------:R0:W1:Y:S01]  /*8ef0*/  SHFL.IDX PT, R9, R6, RZ, 0x181f ;  /* 0x00181fff06097589 */ /* 0x00006200000e0000 */
[-C--:B------:R-:W-:Y:S01]  /*8f00*/  ISETP.GE.AND P1, PT, R0, R13.reuse, PT ;  /* 0x0000000d0000720c */ /* 0x080fe20003f26270 */
[----:B------:R-:W-:Y:S02]  /*8f10*/  VIADD R0, R8, 0x40 ;  /* 0x0000004008007836 */ /* 0x000fe40000000000 */
[----:B------:R0:W2:Y:S03]  /*8f20*/  SHFL.IDX PT, R5, R3, RZ, 0x181f ;  /* 0x00181fff03057589 */ /* 0x0000a600000e0000 */
        /* <DEDUP_REMOVED lines=10> */
[----:B------:R3:W-:Y:S01]  /*8fd0*/  @!P5 ST.E.128 desc[UR40][R10.64], RZ ;  /* 0x000000ff0a00d985 */ /* 0x0007e2000c101d28 */
[----:B------:R-:W-:Y:S02]  /*8fe0*/  @!P4 LEA.HI.X R15, R17, R5, R207, 0x1, P6 ;  /* 0x00000005110fc211 */ /* 0x000fe400030f0ccf */
[----:B------:R-:W-:-:S03]  /*8ff0*/  @!P3 LEA R20, P6, R16, R9, 0x1 ;  /* 0x000000091014b211 */ /* 0x000fc600078c08ff */
[----:B------:R3:W-:Y:S01]  /*9000*/  @!P4 ST.E.128 desc[UR40][R14.64], RZ ;  /* 0x000000ff0e00c985 */ /* 0x0007e2000c101d28 */
[----:B------:R-:W-:Y:S02]  /*9010*/  @!P3 LEA.HI.X R21, R16, R5, R206, 0x1, P6 ;  /* 0x000000051015b211 */ /* 0x000fe400030f0cce */
[----:B------:R-:W-:-:S03]  /*9020*/  @!P2 LEA R4, P6, R18, R9, 0x1 ;  /* 0x000000091204a211 */ /* 0x000fc600078c08ff */
[----:B------:R3:W-:Y:S01]  /*9030*/  @!P3 ST.E.128 desc[UR40][R20.64], RZ ;  /* 0x000000ff1400b985 */ /* 0x0007e2000c101d28 */
[----:B------:R-:W-:-:S05]  /*9040*/  @!P2 LEA.HI.X R5, R18, R5, R205, 0x1, P6 ;  /* 0x000000051205a211 */ /* 0x000fca00030f0ccd */
[----:B------:R3:W-:Y:S04]  /*9050*/  @!P2 ST.E.128 desc[UR40][R4.64], RZ ;  /* 0x000000ff0400a985 */ /* 0x0007e8000c101d28 */
.L_x_411:
[----:B------:R-:W-:Y:S05]  /*9060*/  BSYNC B1 ;  /* 0x0000000000017941 */ /* 0x000fea0003800000 */
.L_x_410:
[----:B--23--:R2:W3:Y:S01]  /*9070*/  SHFL.IDX PT, R5, R3, 0x1, 0x181f ;  /* 0x00381f0003057f89 */ /* 0x00c4e200000e0000 */
[----:B------:R-:W-:Y:S03]  /*9080*/  BSSY B1, `(.L_x_412) ;  /* 0x0000014000017945 */ /* 0x000fe60003800000 */
[----:B-1----:R2:W1:Y:S01]  /*9090*/  SHFL.IDX PT, R9, R6, 0x1, 0x181f ;  /* 0x00381f0006097f89 */ /* 0x00246200000e0000 */
[----:B------:R-:W-:Y:S05]  /*90a0*/  @P1 BRA `(.L_x_413) ;  /* 0x0000000000441947 */ /* 0x000fea0003800000 */
[----:B------:R-:W-:Y:S02]  /*90b0*/  ULDC UR4, c[0x0][0xac8] ;  /* 0x0002b20000047ab9 */ /* 0x000fe40000000800 */
[----:B------:R-:W-:Y:S02]  /*90c0*/  ISETP.GE.AND P4, PT, R2, UR4, PT ;  /* 0x0000000402007c0c */ /* 0x000fe4000bf86270 */
[----:B------:R-:W-:Y:S02]  /*90d0*/  ISETP.GE.AND P3, PT, R17, UR4, PT ;  /* 0x0000000411007c0c */ /* 0x000fe4000bf66270 */
[----:B------:R-:W-:Y:S02]  /*90e0*/  ISETP.GE.AND P2, PT, R16, UR4, PT ;  /* 0x0000000410007c0c */ /* 0x000fe4000bf46270 */
[----:B------:R-:W-:-:S07]  /*90f0*/  ISETP.GE.AND P1, PT, R18, UR4, PT ;  /* 0x0000000412007c0c */ /* 0x000fce000bf26270 */
[CC--:B-1----:R-:W-:Y:S02]  /*9100*/  @!P4 LEA R10, P6, R2.reuse, R9.reuse, 0x1 ;  /* 0x00000009020ac211 */ /* 0x0c2fe400078c08ff */
[C---:B------:R-:W-:Y:S02]  /*9110*/  @!P3 LEA R14, P5, R17.reuse, R9, 0x1 ;  /* 0x00000009110eb211 */ /* 0x040fe400078a08ff */
[----:B---3--:R-:W-:Y:S02]  /*9120*/  @!P4 LEA.HI.X R11, R2, R5, R208, 0x1, P6 ;  /* 0x00000005020bc211 */ /* 0x008fe400030f0cd0 */
[----:B------:R-:W-:Y:S02]  /*9130*/  @!P2 LEA R20, P6, R16, R9, 0x1 ;  /* 0x000000091014a211 */ /* 0x000fe400078c08ff */
[----:B------:R-:W-:Y:S01]  /*9140*/  @!P3 LEA.HI.X R15, R17, R5, R207, 0x1, P5 ;  /* 0x00000005110fb211 */ /* 0x000fe200028f0ccf */
[----:B------:R4:W-:Y:S01]  /*9150*/  @!P4 ST.E.128 desc[UR40][R10.64], RZ ;  /* 0x000000ff0a00c985 */ /* 0x0009e2000c101d28 */
[----:B------:R-:W-:-:S02]  /*9160*/  @!P1 LEA R4, P5, R18, R9, 0x1 ;  /* 0x0000000912049211 */ /* 0x000fc400078a08ff */
[-C--:B------:R-:W-:Y:S01]  /*9170*/  @!P2 LEA.HI.X R21, R16, R5.reuse, R206, 0x1, P6 ;  /* 0x000000051015a211 */ /* 0x080fe200030f0cce */
[----:B------:R4:W-:Y:S01]  /*9180*/  @!P3 ST.E.128 desc[UR40][R14.64], RZ ;  /* 0x000000ff0e00b985 */ /* 0x0009e2000c101d28 */
[----:B------:R-:W-:-:S03]  /*9190*/  @!P1 LEA.HI.X R5, R18, R5, R205, 0x1, P5 ;  /* 0x0000000512059211 */ /* 0x000fc600028f0ccd */
[----:B------:R4:W-:Y:S04]  /*91a0*/  @!P2 ST.E.128 desc[UR40][R20.64], RZ ;  /* 0x000000ff1400a985 */ /* 0x0009e8000c101d28 */
[----:B------:R4:W-:Y:S02]  /*91b0*/  @!P1 ST.E.128 desc[UR40][R4.64], RZ ;  /* 0x000000ff04009985 */ /* 0x0009e4000c101d28 */
.L_x_413:
[----:B------:R-:W-:Y:S05]  /*91c0*/  BSYNC B1 ;  /* 0x0000000000017941 */ /* 0x000fea0003800000 */
.L_x_412:
[----:B---34-:R3:W4:Y:S01]  /*91d0*/  SHFL.IDX PT, R5, R3, 0x2, 0x181f ;  /* 0x00581f0003057f89 */ /* 0x01872200000e0000 */
        /* <DEDUP_REMOVED lines=8> */
[-C--:B-1----:R-:W-:Y:S02]  /*9260*/  @!P3 LEA R10, P6, R2, R9.reuse, 0x1 ;  /* 0x00000009020ab211 */ /* 0x082fe400078c08ff */
[CC--:B------:R-:W-:Y:S02]  /*9270*/  @!P2 LEA R14, P5, R17.reuse, R9.reuse, 0x1 ;  /* 0x00000009110ea211 */ /* 0x0c0fe400078a08ff */
[----:B------:R-:W-:Y:S02]  /*9280*/  @!P1 LEA R20, P4, R16, R9, 0x1 ;  /* 0x0000000910149211 */ /* 0x000fe400078808ff */
[----:B----4-:R-:W-:Y:S02]  /*9290*/  @!P3 LEA.HI.X R11, R2, R5, R208, 0x1, P6 ;  /* 0x00000005020bb211 */ /* 0x010fe400030f0cd0 */
[----:B------:R-:W-:Y:S02]  /*92a0*/  @!P0 LEA R4, P6, R18, R9, 0x1 ;  /* 0x0000000912048211 */ /* 0x000fe400078c08ff */
[-C--:B------:R-:W-:Y:S01]  /*92b0*/  @!P2 LEA.HI.X R15, R17, R5.reuse, R207, 0x1, P5 ;  /* 0x00000005110fa211 */ /* 0x080fe200028f0ccf */
[----:B------:R1:W-:Y:S01]  /*92c0*/  @!P3 ST.E.128 desc[UR40][R10.64], RZ ;  /* 0x000000ff0a00b985 */ /* 0x0003e2000c101d28 */
[----:B------:R-:W-:-:S02]  /*92d0*/  @!P1 LEA.HI.X R21, R16, R5, R206, 0x1, P4 ;  /* 0x0000000510159211 */ /* 0x000fc400020f0cce */
[----:B------:R-:W-:Y:S01]  /*92e0*/  @!P0 LEA.HI.X R5, R18, R5, R205, 0x1, P6 ;  /* 0x0000000512058211 */ /* 0x000fe200030f0ccd */
[----:B------:R1:W-:Y:S04]  /*92f0*/  @!P2 ST.E.128 desc[UR40][R14.64], RZ ;  /* 0x000000ff0e00a985 */ /* 0x0003e8000c101d28 */
[----:B------:R1:W-:Y:S04]  /*9300*/  @!P1 ST.E.128 desc[UR40][R20.64], RZ ;  /* 0x000000ff14009985 */ /* 0x0003e8000c101d28 */
[----:B------:R1:W-:Y:S02]  /*9310*/  @!P0 ST.E.128 desc[UR40][R4.64], RZ ;  /* 0x000000ff04008985 */ /* 0x0003e4000c101d28 */
.L_x_415:
[----:B------:R-:W-:Y:S05]  /*9320*/  BSYNC B1 ;  /* 0x0000000000017941 */ /* 0x000fea0003800000 */
.L_x_414:
[----:B------:R-:W-:Y:S01]  /*9330*/  VIADD R0, R8, 0x60 ;  /* 0x0000006008007836 */ /* 0x000fe20000000000 */
[----:B0-23--:R-:W0:Y:S04]  /*9340*/  SHFL.IDX PT, R3, R3, 0x3, 0x181f ;  /* 0x00781f0003037f89 */ /* 0x00de2800000e0000 */
[----:B------:R-:W-:Y:S01]  /*9350*/  ISETP.GE.AND P0, PT, R0, R13, PT ;  /* 0x0000000d0000720c */ /* 0x000fe20003f06270 */
[----:B-1--4-:R1:W2:-:S12]  /*9360*/  SHFL.IDX PT, R5, R6, 0x3, 0x181f ;  /* 0x00781f0006057f89 */ /* 0x01229800000e0000 */
[----:B-1----:R-:W-:Y:S05]  /*9370*/  @P0 BRA `(.L_x_406) ;  /* 0x0000000000440947 */ /* 0x002fea0003800000 */
[----:B------:R-:W-:Y:S02]  /*9380*/  ULDC UR4, c[0x0][0xac8] ;  /* 0x0002b20000047ab9 */ /* 0x000fe40000000800 */
[----:B------:R-:W-:Y:S02]  /*9390*/  ISETP.GE.AND P3, PT, R2, UR4, PT ;  /* 0x0000000402007c0c */ /* 0x000fe4000bf66270 */
[----:B------:R-:W-:Y:S02]  /*93a0*/  ISETP.GE.AND P2, PT, R17, UR4, PT ;  /* 0x0000000411007c0c */ /* 0x000fe4000bf46270 */
[----:B------:R-:W-:Y:S02]  /*93b0*/  ISETP.GE.AND P1, PT, R16, UR4, PT ;  /* 0x0000000410007c0c */ /* 0x000fe4000bf26270 */
[----:B------:R-:W-:-:S07]  /*93c0*/  ISETP.GE.AND P0, PT, R18, UR4, PT ;  /* 0x0000000412007c0c */ /* 0x000fce000bf06270 */
[-C--:B--2---:R-:W-:Y:S02]  /*93d0*/  @!P3 LEA R8, P6, R2, R5.reuse, 0x1 ;  /* 0x000000050208b211 */ /* 0x084fe400078c08ff */
[CC--:B------:R-:W-:Y:S02]  /*93e0*/  @!P2 LEA R10, P5, R17.reuse, R5.reuse, 0x1 ;  /* 0x00000005110aa211 */ /* 0x0c0fe400078a08ff */
[----:B------:R-:W-:Y:S02]  /*93f0*/  @!P1 LEA R12, P4, R16, R5, 0x1 ;  /* 0x00000005100c9211 */ /* 0x000fe400078808ff */
[----:B0-----:R-:W-:Y:S02]  /*9400*/  @!P3 LEA.HI.X R9, R2, R3, R208, 0x1, P6 ;  /* 0x000000030209b211 */ /* 0x001fe400030f0cd0 */
        /* <DEDUP_REMOVED lines=8> */
.L_x_406:
[----:B------:R-:W-:Y:S05]  /*9490*/  BSYNC B0 ;  /* 0x0000000000007941 */ /* 0x000fea0003800000 */
.L_x_397:
[----:B------:R-:W-:Y:S02]  /*94a0*/  ULDC UR4, c[0x0][0xc3c] ;  /* 0x00030f0000047ab9 */ /* 0x000fe40000000800 */
[----:B------:R-:W-:-:S13]  /*94b0*/  ISETP.GE.AND P0, PT, R7, UR4, PT ;  /* 0x0000000407007c0c */ /* 0x000fda000bf06270 */
[----:B------:R-:W-:Y:S05]  /*94c0*/  @!P0 BRA `(.L_x_416) ;  /* 0xffffff7800648947 */ /* 0x000fea000383ffff */
[----:B------:R-:W-:Y:S05]  /*94d0*/  EXIT ;  /* 0x000000000000794d */ /* 0x000fea0003800000 */
.L_x_373:
[----:B------:R-:W-:-:S08]  /*94e0*/  NOP ;  /* 0x0000000000007918 */ /* 0x000fd00000000000 */
[----:B------:R-:W0:-:S00]  /*94f0*/  USETMAXREG.DEALLOC.CTAPOOL 0x18 ;  /* 0x00000018000079c8 */ /* 0x000e0000080e0500 */
[----:B0-----:R-:W-:-:S06]  /*9500*/  LOP3.LUT R0, R0, 0x3, RZ, 0xc0, !PT ;  /* 0x0000000300007812 */ /* 0x001fcc00078ec0ff */
[----:B------:R-:W0:Y:S02]  /*9510*/  SHFL.IDX PT, R0, R0, RZ, 0x1f ;  /* 0x00001fff00007589 */ /* 0x000e2400000e0000 */
[----:B0-----:R-:W-:Y:S01]  /*9520*/  ISETP.NE.AND P0, PT, R0, RZ, PT ;  /* 0x000000ff0000720c */ /* 0x001fe20003f05270 */
[----:B------:R-:W-:-:S03]  /*9530*/  IMAD.MOV.U32 R0, RZ, RZ, RZ ;  /* 0x000000ffff007224 */ /* 0x000fc600078e00ff */
[----:B------:R-:W-:-:S05]  /*9540*/  P2R R2, PR, RZ, 0x1 ;  /* 0x00000001ff027803 */ /* 0x000fca0000000000 */
[----:B------:R0:W-:Y:S04]  /*9550*/  STL [R1+0x58], R2 ;  /* 0x0000580201007387 */ /* 0x0001e80000100800 */
[----:B------:R-:W-:Y:S05]  /*9560*/  @!P0 BRA `(.L_x_417) ;  /* 0x00000000001c8947 */ /* 0x000fea0003800000 */
[----:B------:R-:W1:Y:S08]  /*9570*/  S2UR UR5, SR_CgaCtaId ;  /* 0x00000000000579c3 */ /* 0x000e700000008800 */
[----:B------:R-:W-:Y:S06]  /*9580*/  BAR.SYNC.DEFER_BLOCKING 0x5, 0x180 ;  /* 0x0146000000007b1d */ /* 0x000fec0000010000 */
[----:B------:R-:W-:-:S02]  /*9590*/  UMOV UR4, 0x400 ;  /* 0x0000040000047882 */ /* 0x000fc40000000000 */
[----:B-1----:R-:W-:-:S09]  /*95a0*/  ULEA UR4, UR5, UR4, 0x18 ;  /* 0x0000000405047291 */ /* 0x002fd2000f8ec03f */
[----:B------:R-:W1:Y:S01]  /*95b0*/  LDS.128 R16, [UR4+0x228d0] ;  /* 0x0228d004ff107984 */ /* 0x000e620008000c00 */
[----:B------:R-:W-:Y:S06]  /*95c0*/  BAR.ARV 0x4, 0x180 ;  /* 0x0106000000007b1d */ /* 0x000fec0000002000 */
[----:B------:R-:W-:Y:S05]  /*95d0*/  BRA `(.L_x_418) ;  /* 0x0000000400fc7947 */ /* 0x000fea0003800000 */
.L_x_417:
[----:B0-----:R-:W0:Y:S01]  /*95e0*/  S2R R2, SR_TID.X ;  /* 0x0000000000027919 */ /* 0x001e220000002100 */
[----:B------:R-:W-:Y:S01]  /*95f0*/  ULDC UR4, c[0x0][0xc3c] ;  /* 0x00030f0000047ab9 */ /* 0x000fe20000000800 */
[----:B------:R-:W1:Y:S01]  /*9600*/  S2UR UR6, SR_CTAID.X ;  /* 0x00000000000679c3 */ /* 0x000e620000002500 */
[----:B------:R-:W-:Y:S01]  /*9610*/  ULDC UR5, c[0x0][0xc38] ;  /* 0x00030e0000057ab9 */ /* 0x000fe20000000800 */
[----:B0-----:R-:W-:-:S04]  /*9620*/  LOP3.LUT R5, R2, 0x1f, RZ, 0xc0, !PT ;  /* 0x0000001f02057812 */ /* 0x001fc800078ec0ff */
[----:B------:R-:W-:-:S04]  /*9630*/  ISETP.NE.AND P0, PT, R5, 0x1f, PT ;  /* 0x0000001f0500780c */ /* 0x000fc80003f05270 */
[----:B------:R-:W-:-:S13]  /*9640*/  ISETP.GE.OR P1, PT, R5, UR4, !P0 ;  /* 0x0000000405007c0c */ /* 0x000fda000c726670 */
[----:B------:R-:W0:Y:S02]  /*9650*/  @!P1 LDC.64 R2, c[0x0][0xc80] ;  /* 0x00032000ff029b82 */ /* 0x000e240000000a00 */
[----:B0-----:R-:W-:-:S05]  /*9660*/  @!P1 IMAD.WIDE.U32 R2, R5, 0x4, R2 ;  /* 0x0000000405029825 */ /* 0x001fca00078e0002 */
[----:B------:R-:W2:Y:S01]  /*9670*/  @!P1 LDG.E R0, desc[UR40][R2.64] ;  /* 0x0000002802009981 */ /* 0x000ea2000c1e1900 */
[C---:B------:R-:W-:Y:S01]  /*9680*/  ISETP.NE.AND P1, PT, R5.reuse, RZ, PT ;  /* 0x000000ff0500720c */ /* 0x040fe20003f25270 */
[----:B------:R-:W-:Y:S01]  /*9690*/  UMOV UR4, URZ ;  /* 0x0000003f00047c82 */ /* 0x000fe20008000000 */
[C---:B------:R-:W-:Y:S01]  /*96a0*/  ISETP.GE.U32.AND P2, PT, R5.reuse, 0x2, PT ;  /* 0x000000020500780c */ /* 0x040fe20003f46070 */
[----:B------:R-:W-:Y:S01]  /*96b0*/  IMAD.MOV.U32 R16, RZ, RZ, RZ ;  /* 0x000000ffff107224 */ /* 0x000fe200078e00ff */
[C---:B------:R-:W-:Y:S02]  /*96c0*/  ISETP.GE.U32.AND P3, PT, R5.reuse, 0x4, PT ;  /* 0x000000040500780c */ /* 0x040fe40003f66070 */
[C---:B------:R-:W-:Y:S02]  /*96d0*/  ISETP.GE.U32.AND P4, PT, R5.reuse, 0x8, PT ;  /* 0x000000080500780c */ /* 0x040fe40003f86070 */
[----:B------:R-:W-:Y:S01]  /*96e0*/  ISETP.GE.U32.AND P5, PT, R5, 0x10, PT ;  /* 0x000000100500780c */ /* 0x000fe20003fa6070 */
[----:B--2---:R-:W0:Y:S02]  /*96f0*/  SHFL.UP PT, R4, R0, 0x1, RZ ;  /* 0x0420000000047989 */ /* 0x004e2400000e00ff */
[----:B0-----:R-:W-:-:S05]  /*9700*/  SEL R7, R4, RZ, P1 ;  /* 0x000000ff04077207 */ /* 0x001fca0000800000 */
[----:B------:R-:W-:-:S05]  /*9710*/  IMAD.IADD R7, R0, 0x1, R7 ;  /* 0x0000000100077824 */ /* 0x000fca00078e0207 */
[----:B------:R-:W0:Y:S02]  /*9720*/  SHFL.UP PT, R4, R7, 0x2, RZ ;  /* 0x0440000007047989 */ /* 0x000e2400000e00ff */
        /* <DEDUP_REMOVED lines=11> */
[----:B------:R-:W0:Y:S02]  /*97e0*/  SHFL.IDX PT, R4, R2, 0x1f, 0x1f ;  /* 0x03e01f0002047f89 */ /* 0x000e2400000e0000 */
[----:B0-----:R-:W-:-:S04]  /*97f0*/  IMAD R4, R4, UR5, RZ ;  /* 0x0000000504047c24 */ /* 0x001fc8000f8e02ff */
[----:B------:R-:W-:Y:S01]  /*9800*/  IMAD.MOV.U32 R7, RZ, RZ, R4 ;  /* 0x000000ffff077224 */ /* 0x000fe200078e0004 */
[----:B-1----:R-:W-:-:S13]  /*9810*/  ISETP.GT.AND P6, PT, R4, UR6, PT ;  /* 0x0000000604007c0c */ /* 0x002fda000bfc4270 */
[----:B------:R-:W-:Y:S05]  /*9820*/  @P6 BRA `(.L_x_419) ;  /* 0x0000000000a06947 */ /* 0x000fea0003800000 */
[----:B------:R-:W0:Y:S01]  /*9830*/  LDC R6, c[0x0][0xc3c] ;  /* 0x00030f00ff067b82 */ /* 0x000e220000000800 */
[----:B------:R-:W-:Y:S01]  /*9840*/  IMAD.MOV.U32 R4, RZ, RZ, R7 ;  /* 0x000000ffff047224 */ /* 0x000fe200078e0007 */
[----:B------:R-:W-:Y:S01]  /*9850*/  UMOV UR4, URZ ;  /* 0x0000003f00047c82 */ /* 0x000fe20008000000 */
[----:B------:R-:W-:Y:S01]  /*9860*/  ULDC UR7, c[0x0][0xc3c] ;  /* 0x00030f0000077ab9 */ /* 0x000fe20000000800 */
[----:B------:R-:W-:-:S05]  /*9870*/  ULDC UR5, c[0x0][0xc38] ;  /* 0x00030e0000057ab9 */ /* 0x000fca0000000800 */
.L_x_423:
[----:B------:R-:W-:Y:S01]  /*9880*/  UIADD3 UR4, UR4, 0x1f, URZ ;  /* 0x0000001f04047890 */ /* 0x000fe2000fffe03f */
[----:B------:R-:W-:-:S05]  /*9890*/  IMAD.U32 R19, RZ, RZ, UR7 ;  /* 0x00000007ff137e24 */ /* 0x000fca000f8e00ff */
[----:B0-----:R-:W-:-:S13]  /*98a0*/  ISETP.LE.AND P6, PT, R6, UR4, PT ;  /* 0x0000000406007c0c */ /* 0x001fda000bfc3270 */
[----:B------:R-:W-:Y:S05]  /*98b0*/  @P6 BRA `(.L_x_420) ;  /* 0x0000000400206947 */ /* 0x000fea0003800000 */
[----:B------:R-:W-:Y:S01]  /*98c0*/  VIADD R7, R5, UR4 ;  /* 0x0000000405077c36 */ /* 0x000fe20008000000 */
[----:B------:R-:W-:Y:S01]  /*98d0*/  BSSY B0, `(.L_x_421) ;  /* 0x0000007000007945 */ /* 0x000fe20003800000 */
[----:B------:R-:W-:-:S03]  /*98e0*/  IMAD.MOV.U32 R0, RZ, RZ, RZ ;  /* 0x000000ffff007224 */ /* 0x000fc600078e00ff */
[----:B------:R-:W-:-:S13]  /*98f0*/  ISETP.GE.OR P6, PT, R7, R6, !P0 ;  /* 0x000000060700720c */ /* 0x000fda00047c6670 */
[----:B------:R-:W-:Y:S05]  /*9900*/  @P6 BRA `(.L_x_422) ;  /* 0x00000000000c6947 */ /* 0x000fea0003800000 */
[----:B------:R-:W0:Y:S02]  /*9910*/  LDC.64 R2, c[0x0][0xc80] ;  /* 0x00032000ff027b82 */ /* 0x000e240000000a00 */
[----:B0-----:R-:W-:-:S05]  /*9920*/  IMAD.WIDE R2, R7, 0x4, R2 ;  /* 0x0000000407027825 */ /* 0x001fca00078e0202 */
[----:B------:R0:W5:Y:S02]  /*9930*/  LDG.E R0, desc[UR40][R2.64] ;  /* 0x0000002802007981 */ /* 0x000164000c1e1900 */
.L_x_422:
[----:B------:R-:W-:Y:S05]  /*9940*/  BSYNC B0 ;  /* 0x0000000000007941 */ /* 0x000fea0003800000 */
.L_x_421:
[----:B0----5:R-:W0:Y:S02]  /*9950*/  SHFL.UP PT, R2, R0, 0x1, RZ ;  /* 0x0420000000027989 */ /* 0x021e2400000e00ff */
        /* <DEDUP_REMOVED lines=16> */
[----:B------:R-:W-:-:S05]  /*9a60*/  IMAD.IADD R4, R3, 0x1, R4 ;  /* 0x0000000103047824 */ /* 0x000fca00078e0204 */
[----:B------:R-:W-:-:S13]  /*9a70*/  ISETP.GT.AND P6, PT, R4, UR6, PT ;  /* 0x0000000604007c0c */ /* 0x000fda000bfc4270 */
[----:B------:R-:W-:Y:S05]  /*9a80*/  @!P6 BRA `(.L_x_423) ;  /* 0xfffffffc007ce947 */ /* 0x000fea000383ffff */
[----:B------:R-:W-:Y:S02]  /*9a90*/  IMAD.MOV.U32 R2, RZ, RZ, R9 ;  /* 0x000000ffff027224 */ /* 0x000fe400078e0009 */
[----:B------:R-:W-:-:S07]  /*9aa0*/  IMAD.MOV.U32 R7, RZ, RZ, R3 ;  /* 0x000000ffff077224 */ /* 0x000fce00078e0003 */
.L_x_419:
[----:B------:R-:W-:-:S04]  /*9ab0*/  IMAD.IADD R7, R4, 0x1, -R7 ;  /* 0x0000000104077824 */ /* 0x000fc800078e0a07 */
[----:B------:R-:W-:-:S05]  /*9ac0*/  IMAD R3, R2, UR5, R7 ;  /* 0x0000000502037c24 */ /* 0x000fca000f8e0207 */
[----:B------:R-:W-:-:S13]  /*9ad0*/  ISETP.GT.AND P0, PT, R3, UR6, PT ;  /* 0x0000000603007c0c */ /* 0x000fda000bf04270 */
[----:B------:R-:W-:-:S04]  /*9ae0*/  VOTE.ANY R6, PT, !P0 ;  /* 0x0000000000067806 */ /* 0x000fc800040e0100 */
[----:B------:R-:W0:Y:S01]  /*9af0*/  POPC R19, R6 ;  /* 0x0000000600137309 */ /* 0x000e220000000000 */
[----:B------:R-:W-:Y:S01]  /*9b00*/  ISETP.NE.AND P0, PT, R6, RZ, PT ;  /* 0x000000ff0600720c */ /* 0x000fe20003f05270 */
[----:B0-----:R-:W0:Y:S02]  /*9b10*/  SHFL.IDX PT, R0, R0, R19, 0x1f ;  /* 0x00001f1300007589 */ /* 0x001e2400000e0000 */
[----:B0-----:R-:W-:-:S04]  /*9b20*/  IABS R4, R0 ;  /* 0x0000000000047213 */ /* 0x001fc80000000000 */
[----:B------:R-:W0:Y:S08]  /*9b30*/  I2F.RP R8, R4 ;  /* 0x0000000400087306 */ /* 0x000e300000209400 */
[----:B0-----:R-:W0:Y:S02]  /*9b40*/  MUFU.RCP R8, R8 ;  /* 0x0000000800087308 */ /* 0x001e240000001000 */
[----:B0-----:R-:W-:-:S06]  /*9b50*/  VIADD R3, R8, 0xffffffe ;  /* 0x0ffffffe08037836 */ /* 0x001fcc0000000000 */
[----:B------:R-:W0:Y:S02]  /*9b60*/  F2I.FTZ.U32.TRUNC.NTZ R3, R3 ;  /* 0x0000000300037305 */ /* 0x000e24000021f000 */
[----:B0-----:R-:W-:Y:S01]  /*9b70*/  IMAD.MOV R11, RZ, RZ, -R3 ;  /* 0x000000ffff0b7224 */ /* 0x001fe200078e0a03 */
[----:B------:R-:W-:Y:S06]  /*9b80*/  @!P0 BRA `(.L_x_424) ;  /* 0x0000000000088947 */ /* 0x000fec0003800000 */
[----:B------:R-:W-:-:S05]  /*9b90*/  VIADD R9, R19, 0xffffffff ;  /* 0xffffffff13097836 */ /* 0x000fca0000000000 */
[----:B------:R0:W1:Y:S02]  /*9ba0*/  SHFL.IDX PT, R16, R2, R9, 0x1f ;  /* 0x00001f0902107589 */ /* 0x00006400000e0000 */
.L_x_424:
[----:B-1----:R-:W-:Y:S01]  /*9bb0*/  IMAD R16, R16, UR5, R7 ;  /* 0x0000000510107c24 */ /* 0x002fe2000f8e0207 */
[----:B------:R-:W-:Y:S01]  /*9bc0*/  IABS R6, R0 ;  /* 0x0000000000067213 */ /* 0x000fe20000000000 */
[----:B------:R-:W-:Y:S02]  /*9bd0*/  IMAD R7, R11, R4, RZ ;  /* 0x000000040b077224 */ /* 0x000fe400078e02ff */
[----:B0-----:R-:W-:Y:S02]  /*9be0*/  IMAD.MOV.U32 R2, RZ, RZ, RZ ;  /* 0x000000ffff027224 */ /* 0x001fe400078e00ff */
[----:B------:R-:W-:Y:S02]  /*9bf0*/  IMAD.MOV R6, RZ, RZ, -R6 ;  /* 0x000000ffff067224 */ /* 0x000fe400078e0a06 */
[----:B------:R-:W-:Y:S01]  /*9c00*/  IMAD.HI.U32 R2, R3, R7, R2 ;  /* 0x0000000703027227 */ /* 0x000fe200078e0002 */
[----:B------:R-:W-:-:S03]  /*9c10*/  IADD3 R7, -R16, UR6, RZ ;  /* 0x0000000610077c10 */ /* 0x000fc6000fffe1ff */
[----:B------:R-:W-:Y:S01]  /*9c20*/  VIADD R19, R19, UR4 ;  /* 0x0000000413137c36 */ /* 0x000fe20008000000 */
[----:B------:R-:W-:-:S05]  /*9c30*/  IABS R3, R7 ;  /* 0x0000000700037213 */ /* 0x000fca0000000000 */
[----:B------:R-:W-:-:S04]  /*9c40*/  IMAD.HI.U32 R2, R2, R3, RZ ;  /* 0x0000000302027227 */ /* 0x000fc800078e00ff */
[----:B------:R-:W-:-:S05]  /*9c50*/  IMAD R3, R2, R6, R3 ;  /* 0x0000000602037224 */ /* 0x000fca00078e0203 */
[----:B------:R-:W-:-:S13]  /*9c60*/  ISETP.GT.U32.AND P1, PT, R4, R3, PT ;  /* 0x000000030400720c */ /* 0x000fda0003f24070 */
[----:B------:R-:W-:Y:S02]  /*9c70*/  @!P1 IMAD.IADD R3, R3, 0x1, -R4 ;  /* 0x0000000103039824 */ /* 0x000fe400078e0a04 */
[----:B------:R-:W-:Y:S01]  /*9c80*/  @!P1 VIADD R2, R2, 0x1 ;  /* 0x0000000102029836 */ /* 0x000fe20000000000 */
[----:B------:R-:W-:Y:S02]  /*9c90*/  ISETP.NE.AND P1, PT, R0, RZ, PT ;  /* 0x000000ff0000720c */ /* 0x000fe40003f25270 */
[----:B------:R-:W-:Y:S02]  /*9ca0*/  ISETP.GE.U32.AND P0, PT, R3, R4, PT ;  /* 0x000000040300720c */ /* 0x000fe40003f06070 */
[----:B------:R-:W-:-:S04]  /*9cb0*/  LOP3.LUT R3, R7, R0, RZ, 0x3c, !PT ;  /* 0x0000000007037212 */ /* 0x000fc800078e3cff */
[----:B------:R-:W-:-:S07]  /*9cc0*/  ISETP.GE.AND P2, PT, R3, RZ, PT ;  /* 0x000000ff0300720c */ /* 0x000fce0003f46270 */
[----:B------:R-:W-:-:S06]  /*9cd0*/  @P0 VIADD R2, R2, 0x1 ;  /* 0x0000000102020836 */ /* 0x000fcc0000000000 */
[----:B------:R-:W-:Y:S01]  /*9ce0*/  @!P2 IMAD.MOV R2, RZ, RZ, -R2 ;  /* 0x000000ffff02a224 */ /* 0x000fe200078e0a02 */
[----:B------:R-:W-:-:S05]  /*9cf0*/  @!P1 LOP3.LUT R2, RZ, R0, RZ, 0x33, !PT ;  /* 0x00000000ff029212 */ /* 0x000fca00078e33ff */
[--C-:B------:R-:W-:Y:S02]  /*9d00*/  IMAD.MOV R17, RZ, RZ, -R2.reuse ;  /* 0x000000ffff117224 */ /* 0x100fe400078e0a02 */
[----:B------:R-:W-:Y:S02]  /*9d10*/  IMAD.MOV.U32 R18, RZ, RZ, R2 ;  /* 0x000000ffff127224 */ /* 0x000fe400078e0002 */
[----:B------:R-:W-:Y:S01]  /*9d20*/  IMAD R17, R0, R17, R7 ;  /* 0x0000001100117224 */ /* 0x000fe200078e0207 */
[----:B------:R-:W-:Y:S06]  /*9d30*/  BRA `(.L_x_425) ;  /* 0x00000000000c7947 */ /* 0x000fec0003800000 */
.L_x_420:
[----:B------:R-:W-:Y:S02]  /*9d40*/  IMAD.MOV.U32 R17, RZ, RZ, RZ ;  /* 0x000000ffff117224 */ /* 0x000fe400078e00ff */
[----:B------:R-:W-:Y:S02]  /*9d50*/  IMAD.U32 R16, RZ, RZ, UR6 ;  /* 0x00000006ff107e24 */ /* 0x000fe4000f8e00ff */
[----:B------:R-:W-:-:S07]  /*9d60*/  IMAD.MOV.U32 R18, RZ, RZ, RZ ;  /* 0x000000ffff127224 */ /* 0x000fce00078e00ff */
.L_x_425:
[----:B------:R-:W-:-:S13]  /*9d70*/  ISETP.NE.AND P0, PT, R5, RZ, PT ;  /* 0x000000ff0500720c */ /* 0x000fda0003f05270 */
[----:B------:R-:W0:Y:S01]  /*9d80*/  @!P0 S2R R3, SR_CgaCtaId ;  /* 0x0000000000038919 */ /* 0x000e220000008800 */
[----:B------:R-:W-:-:S04]  /*9d90*/  @!P0 MOV R0, 0x400 ;  /* 0x0000040000008802 */ /* 0x000fc80000000f00 */
[----:B0-----:R-:W-:-:S05]  /*9da0*/  @!P0 LEA R0, R3, R0, 0x18 ;  /* 0x0000000003008211 */ /* 0x001fca00078ec0ff */
[----:B------:R2:W-:Y:S01]  /*9db0*/  @!P0 STS.128 [R0+0x228d0], R16 ;  /* 0x0228d01000008388 */ /* 0x0005e20000000c00 */
[----:B------:R-:W-:Y:S06]  /*9dc0*/  BAR.ARV 0x5, 0x180 ;  /* 0x0146000000007b1d */ /* 0x000fec0000002000 */
.L_x_418:
[----:B--2---:R-:W-:Y:S01]  /*9dd0*/  IMAD.MOV.U32 R0, RZ, RZ, 0x1 ;  /* 0x00000001ff007424 */ /* 0x004fe200078e00ff */
[----:B------:R2:W-:Y:S01]  /*9de0*/  STL [R1+0x40], RZ ;  /* 0x000040ff01007387 */ /* 0x0005e20000100800 */
[----:B------:R-:W-:Y:S02]  /*9df0*/  ULDC UR4, c[0x0][0xc3c] ;  /* 0x00030f0000047ab9 */ /* 0x000fe40000000800 */
[----:B-1----:R-:W-:Y:S01]  /*9e00*/  ISETP.GE.AND P0, PT, R19, UR4, PT ;  /* 0x0000000413007c0c */ /* 0x002fe2000bf06270 */
[----:B------:R2:W-:Y:S04]  /*9e10*/  STL [R1+0x10], R0 ;  /* 0x0000100001007387 */ /* 0x0005e80000100800 */
[----:B------:R2:W-:Y:S08]  /*9e20*/  STL [R1+0x8], RZ ;  /* 0x000008ff01007387 */ /* 0x0005f00000100800 */
[----:B--2---:R-:W-:Y:S05]  /*9e30*/  @P0 BRA `(.L_x_426) ;  /* 0x0000005000700947 */ /* 0x004fea0003800000 */
[----:B------:R-:W1:Y:S01]  /*9e40*/  S2R R5, SR_TID.X ;  /* 0x0000000000057919 */ /* 0x000e620000002100 */
[----:B------:R-:W2:Y:S01]  /*9e50*/  S2UR UR5, SR_CgaCtaId ;  /* 0x00000000000579c3 */ /* 0x000ea20000008800 */
[----:B------:R-:W-:Y:S01]  /*9e60*/  UMOV UR4, 0x400 ;  /* 0x0000040000047882 */ /* 0x000fe20000000000 */
[----:B------:R-:W-:Y:S01]  /*9e70*/  BSSY B8, `(.L_x_426) ;  /* 0x0000518000087945 */ /* 0x000fe20003800000 */
[----:B------:R-:W-:Y:S01]  /*9e80*/  ULDC UR37, c[0x0][0xc] ;  /* 0x0000030000257ab9 */ /* 0x000fe20000000800 */
[----:B------:R-:W-:Y:S01]  /*9e90*/  ULDC.64 UR38, c[0x0][0x198] ;  /* 0x0000660000267ab9 */ /* 0x000fe20000000a00 */
[----:B--2---:R-:W-:Y:S01]  /*9ea0*/  ULEA UR4, UR5, UR4, 0x18 ;  /* 0x0000000405047291 */ /* 0x004fe2000f8ec03f */
[C---:B-1----:R-:W-:Y:S01]  /*9eb0*/  IMAD.SHL.U32 R0, R5.reuse, 0x8, RZ ;  /* 0x0000000805007824 */ /* 0x042fe200078e00ff */
[----:B------:R-:W-:-:S04]  /*9ec0*/  LOP3.LUT R4, R5, 0x7f, RZ, 0xc0, !PT ;  /* 0x0000007f05047812 */ /* 0x000fc800078ec0ff */
[----:B0-----:R-:W-:-:S04]  /*9ed0*/  LOP3.LUT R2, R0, 0x1f8, RZ, 0xc0, !PT ;  /* 0x000001f800027812 */ /* 0x001fc800078ec0ff */
[----:B------:R-:W-:Y:S01]  /*9ee0*/  LOP3.LUT R3, R2, 0x38, R5, 0x78, !PT ;  /* 0x0000003802037812 */ /* 0x000fe200078e7805 */
[----:B------:R-:W-:-:S05]  /*9ef0*/  IMAD.SHL.U32 R2, R4, 0x8, RZ ;  /* 0x0000000804027824 */ /* 0x000fca00078e00ff */
[----:B------:R-:W-:Y:S01]  /*9f00*/  LOP3.LUT R2, R3, 0x200, R2, 0xf8, !PT ;  /* 0x0000020003027812 */ /* 0x000fe200078ef802 */
[----:B------:R-:W-:Y:S01]  /*9f10*/  IMAD.SHL.U32 R3, R5, 0x10, RZ ;  /* 0x0000001005037824 */ /* 0x000fe200078e00ff */
[----:B------:R-:W-:Y:S01]  /*9f20*/  SHF.R.U32.HI R5, RZ, 0x3, R4 ;  /* 0x00000003ff057819 */ /* 0x000fe20000011604 */
[----:B------:R-:W-:-:S03]  /*9f30*/  IMAD.U32 R4, RZ, RZ, UR4 ;  /* 0x00000004ff047e24 */ /* 0x000fc6000f8e00ff */
[----:B------:R-:W-:Y:S01]  /*9f40*/  LOP3.LUT R0, R5, 0x70, R3, 0xf8, !PT ;  /* 0x0000007005007812 */ /* 0x000fe200078ef803 */
[----:B------:R-:W-:Y:S01]  /*9f50*/  IMAD R2, R2, 0x2, R4 ;  /* 0x0000000202027824 */ /* 0x000fe200078e0204 */
[----:B------:R0:W-:Y:S01]  /*9f60*/  STL [R1+0x4], R4 ;  /* 0x0000040401007387 */ /* 0x0001e20000100800 */
[----:B------:R-:W-:-:S03]  /*9f70*/  IMAD.MOV.U32 R0, RZ, RZ, 0x1 ;  /* 0x00000001ff007424 */ /* 0x000fc600078e00ff */
[----:B------:R0:W-:Y:S04]  /*9f80*/  STL [R1+0x24], R2 ;  /* 0x0000240201007387 */ /* 0x0001e80000100800 */
[----:B------:R0:W-:Y:S04]  /*9f90*/  STL [R1+0x8], RZ ;  /* 0x000008ff01007387 */ /* 0x0001e80000100800 */
[----:B------:R0:W-:Y:S04]  /*9fa0*/  STL [R1+0x10], R0 ;  /* 0x0000100001007387 */ /* 0x0001e80000100800 */
[----:B------:R0:W-:Y:S02]  /*9fb0*/  STL [R1+0x40], RZ ;  /* 0x000040ff01007387 */ /* 0x0001e40000100800 */
.L_x_528:
[----:B012---:R-:W0:Y:S02]  /*9fc0*/  LDC.64 R2, c[0x0][0xc88] ;  /* 0x00032200ff027b82 */ /* 0x007e240000000a00 */
[----:B0-----:R-:W-:-:S05]  /*9fd0*/  IMAD.WIDE R2, R19, 0x4, R2 ;  /* 0x0000000413027825 */ /* 0x001fca00078e0202 */
[----:B------:R-:W2:Y:S01]  /*9fe0*/  LDG.E R11, desc[UR40][R2.64] ;  /* 0x00000028020b7981 */ /* 0x000ea2000c1e1900 */
[----:B------:R-:W-:Y:S05]  /*9ff0*/  YIELD ;  /* 0x0000000000007946 */ /* 0x000fea0003800000 */
[----:B------:R-:W-:Y:S01]  /*a000*/  ULDC.64 UR4, c[0x0][0xa28] ;  /* 0x00028a0000047ab9 */ /* 0x000fe20000000a00 */
[----:B---3--:R-:W-:Y:S01]  /*a010*/  IMAD.MOV.U32 R0, RZ, RZ, RZ ;  /* 0x000000ffff007224 */ /* 0x008fe200078e00ff */
[----:B------:R-:W-:Y:S01]  /*a020*/  ISETP.NE.U32.AND P0, PT, RZ, UR4, PT ;  /* 0x00000004ff007c0c */ /* 0x000fe2000bf05070 */
[----:B------:R-:W-:Y:S01]  /*a030*/  IMAD.MOV.U32 R6, RZ, RZ, RZ ;  /* 0x000000ffff067224 */ /* 0x000fe200078e00ff */
[----:B------:R-:W-:Y:S01]  /*a040*/  ULDC.64 UR6, c[0x0][0xa18] ;  /* 0x0002860000067ab9 */ /* 0x000fe20000000a00 */
[----:B------:R-:W-:Y:S01]  /*a050*/  ULDC.64 UR8, c[0x0][0xa08] ;  /* 0x0002820000087ab9 */ /* 0x000fe20000000a00 */
[----:B------:R-:W-:-:S02]  /*a060*/  ISETP.NE.AND.EX P0, PT, RZ, UR5, PT, P0 ;  /* 0x00000005ff007c0c */ /* 0x000fc4000bf05300 */
[----:B--2---:R-:W-:Y:S01]  /*a070*/  SHF.R.S32.HI R4, RZ, 0x1f, R11 ;  /* 0x0000001fff047819 */ /* 0x004fe2000001140b */
[----:B------:R-:W-:-:S10]  /*a080*/  IMAD.SHL.U32 R10, R11, 0x4, RZ ;  /* 0x000000040b0a7824 */ /* 0x000fd400078e00ff */
[C---:B------:R-:W-:Y:S01]  /*a090*/  @P0 LEA R2, P1, R11.reuse, UR4, 0x2 ;  /* 0x000000040b020c11 */ /* 0x040fe2000f8210ff */
[----:B------:R-:W-:Y:S03]  /*a0a0*/  STL [R1+0x20], R11 ;  /* 0x0000200b01007387 */ /* 0x000fe60000100800 */
[C-C-:B------:R-:W-:Y:S01]  /*a0b0*/  @P0 LEA.HI.X R3, R11.reuse, UR5, R4.reuse, 0x2, P1 ;  /* 0x000000050b030c11 */ /* 0x140fe200088f1404 */
[----:B------:R-:W-:Y:S01]  /*a0c0*/  ULDC.64 UR4, c[0x0][0xa00] ;  /* 0x0002800000047ab9 */ /* 0x000fe20000000a00 */
[----:B------:R-:W-:Y:S01]  /*a0d0*/  SHF.L.U64.HI R9, R11, 0x2, R4 ;  /* 0x000000020b097819 */ /* 0x000fe20000010204 */
[----:B------:R0:W-:Y:S01]  /*a0e0*/  STL [R1+0x34], R4 ;  /* 0x0000340401007387 */ /* 0x0001e20000100800 */
[----:B------:R-:W-:-:S03]  /*a0f0*/  ISETP.NE.U32.AND P1, PT, RZ, UR4, PT ;  /* 0x00000004ff007c0c */ /* 0x000fc6000bf25070 */
[----:B-----5:R1:W5:Y:S01]  /*a100*/  @P0 LDG.E R0, desc[UR40][R2.64] ;  /* 0x0000002802000981 */ /* 0x020362000c1e1900 */
[----:B------:R-:W-:Y:S01]  /*a110*/  ISETP.NE.AND.EX P1, PT, RZ, UR5, PT, P1 ;  /* 0x00000005ff007c0c */ /* 0x000fe2000bf25310 */
[----:B------:R-:W-:Y:S01]  /*a120*/  IMAD.MOV.U32 R8, RZ, RZ, RZ ;  /* 0x000000ffff087224 */ /* 0x000fe200078e00ff */
[----:B------:R-:W-:Y:S01]  /*a130*/  ISETP.NE.U32.AND P2, PT, RZ, UR6, PT ;  /* 0x00000006ff007c0c */ /* 0x000fe2000bf45070 */
[----:B------:R-:W-:Y:S01]  /*a140*/  STL [R1], R10 ;  /* 0x0000000a01007387 */ /* 0x000fe20000100800 */
[----:B------:R-:W-:Y:S02]  /*a150*/  ISETP.NE.U32.AND P0, PT, RZ, UR8, PT ;  /* 0x00000008ff007c0c */ /* 0x000fe4000bf05070 */
[----:B------:R-:W-:Y:S01]  /*a160*/  ISETP.NE.AND.EX P2, PT, RZ, UR7, PT, P2 ;  /* 0x00000007ff007c0c */ /* 0x000fe2000bf45320 */
[----:B------:R-:W-:Y:S01]  /*a170*/  STL [R1+0x14], R9 ;  /* 0x0000140901007387 */ /* 0x000fe20000100800 */
[----:B------:R-:W-:Y:S02]  /*a180*/  ISETP.NE.AND.EX P0, PT, RZ, UR9, PT, P0 ;  /* 0x00000009ff007c0c */ /* 0x000fe4000bf05300 */
[----:B-1----:R-:W-:-:S02]  /*a190*/  IADD3 R2, P3, R10, UR4, RZ ;  /* 0x000000040a027c10 */ /* 0x002fc4000ff7e0ff */
[----:B0-----:R-:W-:Y:S02]  /*a1a0*/  IADD3 R4, P4, R10, UR8, RZ ;  /* 0x000000080a047c10 */ /* 0x001fe4000ff9e0ff */
[C---:B------:R-:W-:Y:S01]  /*a1b0*/  IADD3.X R3, R9.reuse, UR5, RZ, P3, !PT ;  /* 0x0000000509037c10 */ /* 0x040fe20009ffe4ff */
[----:B------:R-:W-:Y:S01]  /*a1c0*/  ULDC UR4, c[0x0][0x288] ;  /* 0x0000a20000047ab9 */ /* 0x000fe20000000800 */
[----:B------:R-:W-:-:S03]  /*a1d0*/  IADD3.X R5, R9, UR9, RZ, P4, !PT ;  /* 0x0000000909057c10 */ /* 0x000fc6000a7fe4ff */
[----:B------:R-:W2:Y:S01]  /*a1e0*/  @P1 LDG.E R6, desc[UR40][R2.64] ;  /* 0x0000002802061981 */ /* 0x000ea2000c1e1900 */
[----:B------:R-:W-:Y:S01]  /*a1f0*/  IMAD.U32 R12, RZ, RZ, UR4 ;  /* 0x00000004ff0c7e24 */ /* 0x000fe2000f8e00ff */
[----:B------:R-:W-:Y:S02]  /*a200*/  ULDC.64 UR4, c[0x0][0x418] ;  /* 0x0001060000047ab9 */ /* 0x000fe40000000a00 */
[----:B------:R-:W5:Y:S04]  /*a210*/  @P0 LDG.E R8, desc[UR40][R4.64] ;  /* 0x0000002804080981 */ /* 0x000f68000c1e1900 */
[----:B--2---:R0:W-:Y:S02]  /*a220*/  STL [R1+0x30], R6 ;  /* 0x0000300601007387 */ /* 0x0041e40000100800 */
[----:B0-----:R-:W-:-:S04]  /*a230*/  @P2 IADD3 R6, P3, R10, UR6, RZ ;  /* 0x000000060a062c10 */ /* 0x001fc8000ff7e0ff */
[----:B------:R-:W-:-:S05]  /*a240*/  @P2 IADD3.X R7, R9, UR7, RZ, P3, !PT ;  /* 0x0000000709072c10 */ /* 0x000fca0009ffe4ff */
[----:B------:R0:W2:Y:S01]  /*a250*/  @P2 LDG.E R12, desc[UR40][R6.64] ;  /* 0x00000028060c2981 */ /* 0x0000a2000c1e1900 */
[----:B------:R-:W-:-:S03]  /*a260*/  UISETP.NE.U32.AND UP0, UPT, UR4, URZ, UPT ;  /* 0x0000003f0400728c */ /* 0x000fc6000bf05070 */
[----:B------:R-:W-:Y:S01]  /*a270*/  ULDC UR4, c[0x0][0x424] ;  /* 0x0001090000047ab9 */ /* 0x000fe20000000800 */
[----:B------:R-:W-:-:S03]  /*a280*/  UISETP.NE.AND.EX UP0, UPT, UR5, URZ, UPT, UP0 ;  /* 0x0000003f0500728c */ /* 0x000fc6000bf05300 */
[----:B------:R-:W-:Y:S01]  /*a290*/  ULDC UR5, c[0x0][0x2f0] ;  /* 0x0000bc0000057ab9 */ /* 0x000fe20000000800 */
[----:B------:R-:W-:-:S04]  /*a2a0*/  USEL UR4, UR4, 0x1, UP0 ;  /* 0x0000000104047887 */ /* 0x000fc80008000000 */
[----:B------:R-:W-:-:S06]  /*a2b0*/  UIMAD UR4, UR4, UR5, URZ ;  /* 0x00000005040472a4 */ /* 0x000fcc000f8e023f */
[----:B0-----:R-:W-:Y:S01]  /*a2c0*/  IMAD.U32 R6, RZ, RZ, UR4 ;  /* 0x00000004ff067e24 */ /* 0x001fe2000f8e00ff */
[----:B--2---:R0:W-:Y:S01]  /*a2d0*/  STL [R1+0x3c], R12 ;  /* 0x00003c0c01007387 */ /* 0x0041e20000100800 */
[----:B------:R-:W-:Y:S05]  /*a2e0*/  @P2 BRA `(.L_x_427) ;  /* 0x0000000000142947 */ /* 0x000fea0003800000 */
[----:B------:R-:W-:Y:S05]  /*a2f0*/  @!P1 BRA `(.L_x_427) ;  /* 0x0000000000109947 */ /* 0x000fea0003800000 */
[----:B------:R-:W2:Y:S04]  /*a300*/  LDG.E R7, desc[UR40][R2.64] ;  /* 0x0000002802077981 */ /* 0x000ea8000c1e1900 */
[----:B------:R-:W2:Y:S02]  /*a310*/  LDG.E R2, desc[UR40][R2.64+0x4] ;  /* 0x0000042802027981 */ /* 0x000ea4000c1e1900 */
[----:B--2---:R-:W-:-:S05]  /*a320*/  IMAD.IADD R2, R2, 0x1, -R7 ;  /* 0x0000000102027824 */ /* 0x004fca00078e0a07 */
[----:B------:R1:W-:Y:S02]  /*a330*/  STL [R1+0x3c], R2 ;  /* 0x00003c0201007387 */ /* 0x0003e40000100800 */
.L_x_427:
[----:B-1----:R-:W-:Y:S01]  /*a340*/  IMAD.MOV.U32 R2, RZ, RZ, R11 ;  /* 0x000000ffff027224 */ /* 0x002fe200078e000b */
[----:B------:R-:W-:Y:S01]  /*a350*/  ULDC.64 UR4, c[0x0][0xa20] ;  /* 0x0002880000047ab9 */ /* 0x000fe20000000a00 */
[----:B-----5:R-:W-:Y:S01]  /*a360*/  IMAD.IADD R3, R8, 0x1, R0 ;  /* 0x0000000108037824 */ /* 0x020fe200078e0200 */
[----:B------:R-:W-:Y:S02]  /*a370*/  ISETP.NE.U32.AND P1, PT, RZ, UR4, PT ;  /* 0x00000004ff007c0c */ /* 0x000fe4000bf25070 */
[----:B------:R1:W-:Y:S02]  /*a380*/  STL [R1+0xc], R2 ;  /* 0x00000c0201007387 */ /* 0x0003e40000100800 */
[----:B------:R-:W-:Y:S02]  /*a390*/  ISETP.NE.AND.EX P1, PT, RZ, UR5, PT, P1 ;  /* 0x00000005ff007c0c */ /* 0x000fe4000bf25310 */
[----:B------:R1:W-:Y:S11]  /*a3a0*/  STL [R1+0x1c], R3 ;  /* 0x00001c0301007387 */ /* 0x0003f60000100800 */
[----:B-1----:R-:W-:Y:S05]  /*a3b0*/  @!P1 BRA `(.L_x_428) ;  /* 0x0000000000109947 */ /* 0x002fea0003800000 */
[----:B------:R-:W-:-:S04]  /*a3c0*/  IADD3 R6, P0, R10, UR4, RZ ;  /* 0x000000040a067c10 */ /* 0x000fc8000ff1e0ff */
[----:B------:R-:W-:-:S05]  /*a3d0*/  IADD3.X R7, R9, UR5, RZ, P0, !PT ;  /* 0x0000000509077c10 */ /* 0x000fca00087fe4ff */
[----:B------:R1:W5:Y:S01]  /*a3e0*/  LDG.E R6, desc[UR40][R6.64] ;  /* 0x0000002806067981 */ /* 0x000362000c1e1900 */
[----:B------:R-:W-:Y:S05]  /*a3f0*/  BRA `(.L_x_429) ;  /* 0x0000000000107947 */ /* 0x000fea0003800000 */
.L_x_428:
[----:B------:R-:W-:Y:S05]  /*a400*/  @!P0 BRA `(.L_x_429) ;  /* 0x00000000000c8947 */ /* 0x000fea0003800000 */
[----:B------:R-:W2:Y:S04]  /*a410*/  LDG.E R6, desc[UR40][R4.64] ;  /* 0x0000002804067981 */ /* 0x000ea8000c1e1900 */
[----:B------:R-:W2:Y:S02]  /*a420*/  LDG.E R4, desc[UR40][R4.64+0x4] ;  /* 0x0000042804047981 */ /* 0x000ea4000c1e1900 */
[----:B--2---:R-:W-:-:S07]  /*a430*/  IMAD.IADD R6, R4, 0x1, -R6 ;  /* 0x0000000104067824 */ /* 0x004fce00078e0a06 */
.L_x_429:
[----:B-----5:R-:W-:Y:S01]  /*a440*/  IMAD.IADD R2, R6, 0x1, -R0 ;  /* 0x0000000106027824 */ /* 0x020fe200078e0a00 */
[----:B------:R-:W-:Y:S03]  /*a450*/  BSSY B7, `(.L_x_430) ;  /* 0x0000417000077945 */ /* 0x000fe60003800000 */
[C---:B------:R-:W-:Y:S01]  /*a460*/  VIADD R0, R2.reuse, 0x5f ;  /* 0x0000005f02007836 */ /* 0x040fe20000000000 */
[----:B------:R2:W-:Y:S01]  /*a470*/  STL [R1+0x38], R2 ;  /* 0x0000380201007387 */ /* 0x0005e20000100800 */
[----:B------:R-:W-:Y:S02]  /*a480*/  ISETP.GT.AND P0, PT, R2, RZ, PT ;  /* 0x000000ff0200720c */ /* 0x000fe40003f04270 */
[----:B------:R-:W-:-:S05]  /*a490*/  IMAD.HI R0, R0, 0x2aaaaaab, RZ ;  /* 0x2aaaaaab00007827 */ /* 0x000fca00078e02ff */
[----:B--2---:R-:W-:-:S04]  /*a4a0*/  SHF.R.U32.HI R2, RZ, 0x1f, R0 ;  /* 0x0000001fff027819 */ /* 0x004fc80000011600 */
[----:B------:R-:W-:-:S05]  /*a4b0*/  LEA.HI.SX32 R0, R0, R2, 0x1c ;  /* 0x0000000200007211 */ /* 0x000fca00078fe2ff */
[----:B------:R2:W-:Y:S01]  /*a4c0*/  STL [R1+0x2c], R0 ;  /* 0x00002c0001007387 */ /* 0x0005e20000100800 */
[----:B------:R-:W-:Y:S05]  /*a4d0*/  @P0 BRA `(.L_x_431) ;  /* 0x0000000000440947 */ /* 0x000fea0003800000 */
[----:B------:R-:W3:Y:S02]  /*a4e0*/  S2R R3, SR_TID.X ;  /* 0x0000000000037919 */ /* 0x000ee40000002100 */
[----:B---3--:R-:W-:-:S04]  /*a4f0*/  LOP3.LUT R3, R3, 0x7f, RZ, 0xc0, !PT ;  /* 0x0000007f03037812 */ /* 0x008fc800078ec0ff */
[----:B------:R-:W-:-:S13]  /*a500*/  ISETP.NE.AND P0, PT, R3, RZ, PT ;  /* 0x000000ff0300720c */ /* 0x000fda0003f05270 */
[----:B------:R-:W-:Y:S05]  /*a510*/  @P0 BRA `(.L_x_432) ;  /* 0x0000004000280947 */ /* 0x000fea0003800000 */
[----:B------:R-:W3:Y:S01]  /*a520*/  S2R R5, SR_LANEID ;  /* 0x0000000000057919 */ /* 0x000ee20000000000 */
[----:B------:R-:W-:Y:S01]  /*a530*/  VOTEU.ANY UR4, UPT, PT ;  /* 0x0000000000047886 */ /* 0x000fe200038e0100 */
[----:B------:R-:W4:Y:S01]  /*a540*/  LDC.64 R2, c[0x0][0xc60] ;  /* 0x00031800ff027b82 */ /* 0x000f220000000a00 */
[----:B--2---:R-:W3:Y:S02]  /*a550*/  FLO.U32 R0, UR4 ;  /* 0x0000000400007d00 */ /* 0x004ee400080e0000 */
[----:B---3--:R-:W-:-:S06]  /*a560*/  ISETP.EQ.U32.AND P0, PT, R0, R5, PT ;  /* 0x000000050000720c */ /* 0x008fcc0003f02070 */
[----:B------:R-:W4:Y:S07]  /*a570*/  POPC R5, UR4 ;  /* 0x0000000400057d09 */ /* 0x000f2e0008000000 */
[----:B----4-:R-:W2:Y:S01]  /*a580*/  @P0 ATOMG.E.ADD.STRONG.GPU PT, R3, desc[UR40][R2.64], R5 ;  /* 0x00000005020309a8 */ /* 0x010ea200081ee1e8 */
[----:B------:R-:W3:Y:S02]  /*a590*/  S2R R4, SR_LTMASK ;  /* 0x0000000000047919 */ /* 0x000ee40000003900 */
[----:B---3--:R-:W-:-:S04]  /*a5a0*/  LOP3.LUT R4, R4, UR4, RZ, 0xc0, !PT ;  /* 0x0000000404047c12 */ /* 0x008fc8000f8ec0ff */
[----:B-1----:R-:W1:Y:S01]  /*a5b0*/  POPC R7, R4 ;  /* 0x0000000400077309 */ /* 0x002e620000000000 */
[----:B--2---:R-:W1:Y:S02]  /*a5c0*/  SHFL.IDX PT, R0, R3, R0, 0x1f ;  /* 0x00001f0003007589 */ /* 0x004e6400000e0000 */
[----:B-1----:R-:W-:Y:S01]  /*a5d0*/  IADD3 R16, R0, UR37, R7 ;  /* 0x0000002500107c10 */ /* 0x002fe2000fffe007 */
[----:B------:R-:W-:Y:S06]  /*a5e0*/  BRA `(.L_x_432) ;  /* 0x0000003c00f47947 */ /* 0x000fec0003800000 */
.L_x_431:
[----:B--2---:R-:W2:Y:S01]  /*a5f0*/  LDL R0, [R1+0x4] ;  /* 0x0000040001007983 */ /* 0x004ea20000100800 */
[----:B------:R-:W-:Y:S01]  /*a600*/  BSSY B6, `(.L_x_433) ;  /* 0x0000014000067945 */ /* 0x000fe20003800000 */
[----:B--2---:R-:W-:-:S05]  /*a610*/  VIADD R0, R0, 0x1c400 ;  /* 0x0001c40000007836 */ /* 0x004fca0000000000 */
[----:B------:R-:W-:-:S13]  /*a620*/  LOP3.LUT P0, RZ, R0, 0x3ff, RZ, 0xc0, !PT ;  /* 0x000003ff00ff7812 */ /* 0x000fda000780c0ff */
        /* <DEDUP_REMOVED lines=13> */
[----:B0-----:R-:W-:Y:S02]  /*a700*/  IMAD.MOV.U32 R12, RZ, RZ, 0x1 ;  /* 0x00000001ff0c7424 */ /* 0x001fe400078e00ff */
[----:B------:R-:W-:-:S07]  /*a710*/  IMAD.MOV.U32 R13, RZ, RZ, RZ ;  /* 0x000000ffff0d7224 */ /* 0x000fce00078e00ff */
[----:B------:R-:W-:-:S07]  /*a720*/  LEPC R20, `(.L_x_434) ;  /* 0x000000001014794e */ /* 0x000fce0000000000 */
[----:B--2---:R-:W-:Y:S05]  /*a730*/  CALL.ABS.NOINC R2 ;  /* 0x0000000002007343 */ /* 0x004fea0003c00000 */
.L_x_434:
[----:B------:R-:W-:Y:S05]  /*a740*/  BSYNC B6 ;  /* 0x0000000000067941 */ /* 0x000fea0003800000 */
.L_x_433:
[----:B------:R-:W2:Y:S01]  /*a750*/  LDL R2, [R1+0x4] ;  /* 0x0000040001027983 */ /* 0x000ea20000100800 */
        /* <DEDUP_REMOVED lines=12> */
[----:B-1----:R-:W-:-:S02]  /*a820*/  IMAD.U32 R7, RZ, RZ, UR9 ;  /* 0x00000009ff077e24 */ /* 0x002fc4000f8e00ff */
[----:B------:R-:W-:Y:S02]  /*a830*/  IMAD.U32 R10, RZ, RZ, UR4 ;  /* 0x00000004ff0a7e24 */ /* 0x000fe4000f8e00ff */
[----:B------:R-:W-:Y:S02]  /*a840*/  IMAD.U32 R11, RZ, RZ, UR5 ;  /* 0x00000005ff0b7e24 */ /* 0x000fe4000f8e00ff */
[----:B------:R-:W-:Y:S02]  /*a850*/  IMAD.MOV.U32 R8, RZ, RZ, 0x70 ;  /* 0x00000070ff087424 */ /* 0x000fe400078e00ff */
[----:B0-----:R-:W-:Y:S02]  /*a860*/  IMAD.MOV.U32 R12, RZ, RZ, 0x1 ;  /* 0x00000001ff0c7424 */ /* 0x001fe400078e00ff */
[----:B--2---:R-:W-:-:S07]  /*a870*/  IMAD.MOV.U32 R13, RZ, RZ, RZ ;  /* 0x000000ffff0d7224 */ /* 0x004fce00078e00ff */
[----:B------:R-:W-:-:S07]  /*a880*/  LEPC R20, `(.L_x_437) ;  /* 0x000000001014794e */ /* 0x000fce0000000000 */
[----:B---3--:R-:W-:Y:S05]  /*a890*/  CALL.ABS.NOINC R2 ;  /* 0x0000000002007343 */ /* 0x008fea0003c00000 */
.L_x_437:
[----:B------:R-:W-:Y:S01]  /*a8a0*/  MOV R2, 0x0 ;  /* 0x0000000000027802 */ /* 0x000fe20000000f00 */
        /* <DEDUP_REMOVED lines=15> */
.L_x_436:
[----:B------:R-:W-:Y:S05]  /*a9a0*/  BSYNC B6 ;  /* 0x0000000000067941 */ /* 0x000fea0003800000 */
.L_x_435:
[----:B------:R-:W2:Y:S01]  /*a9b0*/  LDL.LU R2, [R1] ;  /* 0x0000000001027983 */ /* 0x000ea20000300800 */
[----:B------:R-:W-:-:S03]  /*a9c0*/  ULDC.64 UR4, c[0x0][0x9f8] ;  /* 0x00027e0000047ab9 */ /* 0x000fc60000000a00 */
[----:B------:R-:W3:Y:S04]  /*a9d0*/  LDL.LU R4, [R1+0x14] ;  /* 0x0000140001047983 */ /* 0x000ee80000300800 */
[----:B-1----:R-:W4:Y:S01]  /*a9e0*/  LDL R7, [R1+0xc] ;  /* 0x00000c0001077983 */ /* 0x002f220000100800 */
[----:B------:R-:W-:-:S03]  /*a9f0*/  ISETP.NE.U32.AND P0, PT, RZ, UR4, PT ;  /* 0x00000004ff007c0c */ /* 0x000fc6000bf05070 */
[----:B------:R-:W5:Y:S01]  /*aa00*/  LDL R0, [R1+0x2c] ;  /* 0x00002c0001007983 */ /* 0x000f620000100800 */
[----:B------:R-:W-:-:S13]  /*aa10*/  ISETP.NE.AND.EX P0, PT, RZ, UR5, PT, P0 ;  /* 0x00000005ff007c0c */ /* 0x000fda000bf05300 */
[----:B--2---:R-:W-:-:S04]  /*aa20*/  @P0 IADD3 R2, P1, R2, UR4, RZ ;  /* 0x0000000402020c10 */ /* 0x004fc8000ff3e0ff */
[----:B---3--:R-:W-:Y:S01]  /*aa30*/  @P0 IADD3.X R3, R4, UR5, RZ, P1, !PT ;  /* 0x0000000504030c10 */ /* 0x008fe20008ffe4ff */
[----:B------:R-:W-:-:S04]  /*aa40*/  ULDC.64 UR4, c[0x0][0xa08] ;  /* 0x0002820000047ab9 */ /* 0x000fc80000000a00 */
[----:B----4-:R1:W2:Y:S01]  /*aa50*/  @P0 LDG.E R7, desc[UR40][R2.64] ;  /* 0x0000002802070981 */ /* 0x0102a2000c1e1900 */
[----:B-----5:R-:W-:Y:S01]  /*aa60*/  VIADD R9, R0, 0xffffffff ;  /* 0xffffffff00097836 */ /* 0x020fe20000000000 */
[----:B-1----:R-:W1:Y:S01]  /*aa70*/  LDC.64 R2, c[0x0][0x418] ;  /* 0x00010600ff027b82 */ /* 0x002e620000000a00 */
[----:B--2---:R-:W-:Y:S01]  /*aa80*/  SHF.R.S32.HI R8, RZ, 0x1f, R7 ;  /* 0x0000001fff087819 */ /* 0x004fe20000011407 */
[----:B------:R2:W-:Y:S04]  /*aa90*/  @P0 STL [R1+0xc], R7 ;  /* 0x00000c0701000387 */ /* 0x0005e80000100800 */
[----:B------:R2:W-:Y:S04]  /*aaa0*/  STL [R1+0x28], R9 ;  /* 0x0000280901007387 */ /* 0x0005e80000100800 */
[----:B------:R2:W-:Y:S01]  /*aab0*/  STL [R1+0x14], R8 ;  /* 0x0000140801007387 */ /* 0x0005e20000100800 */
[----:B-1----:R-:W-:Y:S01]  /*aac0*/  LOP3.LUT P0, RZ, R2, UR4, RZ, 0xfc, !PT ;  /* 0x0000000402ff7c12 */ /* 0x002fe2000f80fcff */
[----:B------:R-:W-:-:S03]  /*aad0*/  UMOV UR4, 0xffffffff ;  /* 0xffffffff00047882 */ /* 0x000fc60000000000 */
[----:B------:R-:W-:-:S04]  /*aae0*/  LOP3.LUT P0, RZ, R3, UR5, RZ, 0xfc, P0 ;  /* 0x0000000503ff7c12 */ /* 0x000fc8000800fcff */
[----:B------:R-:W-:Y:S01]  /*aaf0*/  SEL R0, R7, RZ, !P0 ;  /* 0x000000ff07007207 */ /* 0x000fe20004000000 */
[----:B--2---:R-:W-:Y:S08]  /*ab00*/  BRA.DIV UR4, `(.L_x_438) ;  /* 0x0000004a04987947 */ /* 0x004ff0000b800000 */
[----:B------:R-:W1:Y:S02]  /*ab10*/  S2R R4, SR_TID.X ;  /* 0x0000000000047919 */ /* 0x000e640000002100 */
[----:B-1----:R-:W-:-:S04]  /*ab20*/  SHF.R.U32.HI R4, RZ, 0x5, R4 ;  /* 0x00000005ff047819 */ /* 0x002fc80000011604 */
[----:B------:R-:W-:-:S05]  /*ab30*/  LOP3.LUT R4, R4, 0x3, RZ, 0xc0, !PT ;  /* 0x0000000304047812 */ /* 0x000fca00078ec0ff */
[----:B------:R1:W2:Y:S02]  /*ab40*/  SHFL.IDX PT, R14, R4, RZ, 0x1f ;  /* 0x00001fff040e7589 */ /* 0x0002a400000e0000 */
.L_x_544:
[----:B------:R-:W-:Y:S01]  /*ab50*/  PLOP3.LUT P1, PT, PT, PT, PT, 0x8, 0x0 ;  /* 0x000000000000781c */ /* 0x000fe20003f2e170 */
[----:B------:R3:W-:Y:S01]  /*ab60*/  STL [R1], R0 ;  /* 0x0000000001007387 */ /* 0x0007e20000100800 */
[----:B--2---:R-:W-:Y:S02]  /*ab70*/  ISETP.NE.AND P0, PT, R14, RZ, PT ;  /* 0x000000ff0e00720c */ /* 0x004fe40003f05270 */
[----:B---3--:R-:W-:-:S05]  /*ab80*/  P2R R0, PR, RZ, 0x2 ;  /* 0x00000002ff007803 */ /* 0x008fca0000000000 */
[----:B------:R2:W-:Y:S06]  /*ab90*/  STL [R1+0x18], R0 ;  /* 0x0000180001007387 */ /* 0x0005ec0000100800 */
[----:B------:R-:W-:Y:S05]  /*aba0*/  @P0 BRA `(.L_x_439) ;  /* 0x00000004001c0947 */ /* 0x000fea0003800000 */
[----:B------:R-:W-:-:S03]  /*abb0*/  UMOV UR4, 0xffffffff ;  /* 0xffffffff00047882 */ /* 0x000fc60000000000 */
[----:B------:R-:W-:Y:S05]  /*abc0*/  BRA.DIV UR4, `(.L_x_440) ;  /* 0x0000004a049c7947 */ /* 0x000fea000b800000 */
[----:B------:R-:W-:-:S13]  /*abd0*/  ELECT P6, URZ, PT ;  /* 0x00000000003f782f */ /* 0x000fda00038c0000 */
.L_x_547:
[----:B------:R-:W-:Y:S05]  /*abe0*/  @!P6 BRA `(.L_x_439) ;  /* 0x00000004000ce947 */ /* 0x000fea0003800000 */
[----:B------:R3:W-:Y:S01]  /*abf0*/  STL [R1+0x50], R9 ;  /* 0x0000500901007387 */ /* 0x0007e20000100800 */
[----:B------:R-:W-:-:S04]  /*ac00*/  ISETP.NE.U32.AND P0, PT, R2, RZ, PT ;  /* 0x000000ff0200720c */ /* 0x000fc80003f05070 */
[----:B------:R-:W-:-:S13]  /*ac10*/  ISETP.NE.AND.EX P0, PT, R3, RZ, PT, P0 ;  /* 0x000000ff0300720c */ /* 0x000fda0003f05300 */
[----:B---3--:R-:W-:Y:S05]  /*ac20*/  @!P0 BRA `(.L_x_441) ;  /* 0x0000000000508947 */ /* 0x008fea0003800000 */
[----:B------:R-:W3:Y:S01]  /*ac30*/  LDC R6, c[0x0][0x43c] ;  /* 0x00010f00ff067b82 */ /* 0x000ee20000000800 */
[----:B--2---:R-:W-:Y:S01]  /*ac40*/  IMAD.MOV.U32 R0, RZ, RZ, R9 ;  /* 0x000000ffff007224 */ /* 0x004fe200078e0009 */
[----:B------:R-:W-:Y:S01]  /*ac50*/  ULDC.64 UR4, c[0x0][0x428] ;  /* 0x00010a0000047ab9 */ /* 0x000fe20000000a00 */
[----:B---3--:R-:W-:-:S13]  /*ac60*/  ISETP.NE.AND P0, PT, R6, 0x1, PT ;  /* 0x000000010600780c */ /* 0x008fda0003f05270 */
[----:B-1----:R-:W1:Y:S02]  /*ac70*/  @P0 LDC.64 R4, c[0x0][0x440] ;  /* 0x00011000ff040b82 */ /* 0x002e640000000a00 */
[----:B-1----:R-:W-:-:S05]  /*ac80*/  @P0 IMAD.HI.U32 R4, R9, R4, RZ ;  /* 0x0000000409040227 */ /* 0x002fca00078e00ff */
        /* <DEDUP_REMOVED lines=8> */
[----:B-1----:R-:W-:-:S04]  /*ad10*/  IMAD R6, R8, UR4, RZ ;  /* 0x0000000408067c24 */ /* 0x002fc8000f8e02ff */
[----:B------:R-:W-:-:S04]  /*ad20*/  IMAD R0, R7, UR5, R6 ;  /* 0x0000000507007c24 */ /* 0x000fc8000f8e0206 */
[----:B------:R-:W-:-:S05]  /*ad30*/  IMAD.IADD R0, R5, 0x1, R0 ;  /* 0x0000000105007824 */ /* 0x000fca00078e0200 */
[----:B------:R-:W-:-:S05]  /*ad40*/  LEA.HI.X R3, R4, R3, R0, 0x2, P0 ;  /* 0x0000000304037211 */ /* 0x000fca00000f1400 */
[----:B------:R-:W2:Y:S04]  /*ad50*/  LDG.E R0, desc[UR40][R2.64] ;  /* 0x0000002802007981 */ /* 0x000ea8000c1e1900 */
[----:B--2---:R3:W-:Y:S02]  /*ad60*/  STL [R1], R0 ;  /* 0x0000000001007387 */ /* 0x0047e40000100800 */
.L_x_441:
[----:B------:R-:W4:Y:S04]  /*ad70*/  LDL R7, [R1+0x4] ;  /* 0x0000040001077983 */ /* 0x000f280000100800 */
[----:B--23--:R-:W4:Y:S04]  /*ad80*/  LDL R0, [R1+0x8] ;  /* 0x0000080001007983 */ /* 0x00cf280000100800 */
[----:B------:R-:W2:Y:S01]  /*ad90*/  LDL R2, [R1+0x10] ;  /* 0x0000100001027983 */ /* 0x000ea20000100800 */
[----:B----4-:R-:W-:Y:S01]  /*ada0*/  IMAD R0, R0, 0x8, R7 ;  /* 0x0000000800007824 */ /* 0x010fe200078e0207 */
[----:B--2---:R-:W-:-:S04]  /*adb0*/  SHF.L.U32 R2, R2, 0x1f, RZ ;  /* 0x0000001f02027819 */ /* 0x004fc800000006ff */
[----:B------:R-:W2:Y:S02]  /*adc0*/  SYNCS.PHASECHK.TRANS64.TRYWAIT P0, [R0+URZ+0x22840], R2 ;  /* 0x02284002000075a7 */ /* 0x000ea4000800017f */
[----:B--2---:R-:W-:Y:S05]  /*add0*/  @!P0 BRA `(.L_x_442) ;  /* 0x0000004800388947 */ /* 0x004fea0003800000 */
.L_x_548:
[----:B------:R-:W3:Y:S02]  /*ade0*/  S2R R3, SR_TID.X ;  /* 0x0000000000037919 */ /* 0x000ee40000002100 */
[----:B---3--:R-:W-:-:S04]  /*adf0*/  LOP3.LUT R3, R3, 0x7f, RZ, 0xc0, !PT ;  /* 0x0000007f03037812 */ /* 0x008fc800078ec0ff */
[----:B------:R-:W-:-:S13]  /*ae00*/  ISETP.NE.AND P0, PT, R3, RZ, PT ;  /* 0x000000ff0300720c */ /* 0x000fda0003f05270 */
[----:B------:R-:W-:Y:S05]  /*ae10*/  @P0 BRA `(.L_x_443) ;  /* 0x00000000001c0947 */ /* 0x000fea0003800000 */
[----:B------:R-:W3:Y:S01]  /*ae20*/  S2R R3, SR_TID.X ;  /* 0x0000000000037919 */ /* 0x000ee20000002100 */
[----:B--2---:R-:W-:-:S04]  /*ae30*/  IMAD.MOV.U32 R2, RZ, RZ, 0x3000 ;  /* 0x00003000ff027424 */ /* 0x004fc800078e00ff */
[----:B------:R4:W-:Y:S01]  /*ae40*/  SYNCS.ARRIVE.TRANS64 RZ, [R0+URZ+0x22830], R2 ;  /* 0x0228300200ff79a7 */ /* 0x0009e2000800003f */
[----:B---3--:R-:W-:-:S04]  /*ae50*/  LOP3.LUT R3, R3, 0x1f, RZ, 0xc0, !PT ;  /* 0x0000001f03037812 */ /* 0x008fc800078ec0ff */
[----:B------:R-:W-:-:S13]  /*ae60*/  ISETP.NE.AND P0, PT, R3, RZ, PT ;  /* 0x000000ff0300720c */ /* 0x000fda0003f05270 */
[----:B----4-:R-:W-:Y:S05]  /*ae70*/  @!P0 BRA `(.L_x_443) ;  /* 0x0000000000048947 */ /* 0x010fea0003800000 */
[----:B------:R-:W-:Y:S01]  /*ae80*/  BPT.TRAP 0x1 ;  /* 0x000000040000795c */ /* 0x000fe20000300000 */
.L_x_443:
[----:B------:R-:W3:Y:S04]  /*ae90*/  LDL R6, [R1+0x4] ;  /* 0x0000040001067983 */ /* 0x000ee80000100800 */
[----:B------:R-:W3:Y:S04]  /*aea0*/  LDL R5, [R1+0x8] ;  /* 0x0000080001057983 */ /* 0x000ee80000100800 */
[----:B-1----:R-:W4:Y:S04]  /*aeb0*/  LDL R4, [R1+0x50] ;  /* 0x0000500001047983 */ /* 0x002f280000100800 */
[----:B------:R-:W5:Y:S04]  /*aec0*/  LDL R3, [R1+0x1c] ;  /* 0x00001c0001037983 */ /* 0x000f680000100800 */
[----:B--2---:R-:W2:Y:S01]  /*aed0*/  LDL R2, [R1] ;  /* 0x0000000001027983 */ /* 0x004ea20000100800 */
[----:B------:R-:W-:Y:S01]  /*aee0*/  R2UR UR9, R0 ;  /* 0x00000000000972ca */ /* 0x000fe200000e0000 */
[----:B------:R-:W-:Y:S01]  /*aef0*/  UIADD3 UR6, UP0, UR38, 0x370, URZ ;  /* 0x0000037026067890 */ /* 0x000fe2000ff1e03f */
[----:B------:R-:W-:Y:S01]  /*af00*/  R2UR UR12, R18 ;  /* 0x00000000120c72ca */ /* 0x000fe200000e0000 */
[----:B------:R-:W-:Y:S01]  /*af10*/  UMOV UR5, 0x14f00000 ;  /* 0x14f0000000057882 */ /* 0x000fe20000000000 */
[----:B------:R-:W-:Y:S01]  /*af20*/  PLOP3.LUT P0, PT, PT, PT, PT, 0x80, 0x0 ;  /* 0x000000000000781c */ /* 0x000fe20003f0f070 */
[----:B------:R-:W-:Y:S01]  /*af30*/  UIADD3.X UR7, URZ, UR39, URZ, UP0, !UPT ;  /* 0x000000273f077290 */ /* 0x000fe200087fe43f */
[----:B------:R-:W-:-:S07]  /*af40*/  UMOV UR10, URZ ;  /* 0x0000003f000a7c82 */ /* 0x000fce0008000000 */
[----:B------:R-:W-:Y:S01]  /*af50*/  UIADD3 UR9, UR9, 0x22830, URZ ;  /* 0x0002283009097890 */ /* 0x000fe2000fffe03f */
[----:B---3--:R-:W-:Y:S01]  /*af60*/  IMAD R0, R5, 0x3000, R6 ;  /* 0x0000300005007824 */ /* 0x008fe200078e0206 */
[----:B----4-:R-:W-:-:S04]  /*af70*/  R2UR UR11, R4 ;  /* 0x00000000040b72ca */ /* 0x010fc800000e0000 */
[----:B------:R-:W-:Y:S02]  /*af80*/  R2UR UR8, R0 ;  /* 0x00000000000872ca */ /* 0x000fe400000e0000 */
[----:B-----5:R-:W-:Y:S02]  /*af90*/  R2UR UR4, R3 ;  /* 0x00000000030472ca */ /* 0x020fe400000e0000 */
[----:B------:R-:W-:Y:S02]  /*afa0*/  P2R R0, PR, RZ, 0x1 ;  /* 0x00000001ff007803 */ /* 0x000fe40000000000 */
[----:B--2---:R-:W-:-:S03]  /*afb0*/  R2UR UR13, R2 ;  /* 0x00000000020d72ca */ /* 0x004fc600000e0000 */
[----:B------:R3:W-:Y:S04]  /*afc0*/  STL [R1+0x18], R0 ;  /* 0x0000180001007387 */ /* 0x0007e80000100800 */
[----:B------:R-:W-:Y:S02]  /*afd0*/  UIADD3 UR8, UR8, 0x1c400, URZ ;  /* 0x0001c40008087890 */ /* 0x000fe4000fffe03f */
[----:B------:R-:W-:-:S03]  /*afe0*/  UIMAD UR11, UR11, 0x60, UR4 ;  /* 0x000000600b0b78a4 */ /* 0x000fc6000f8e0204 */
[----:B------:R-:W-:-:S06]  /*aff0*/  UMOV UR4, 0x0 ;  /* 0x0000000000047882 */ /* 0x000fcc0000000000 */
[----:B------:R3:W-:Y:S02]  /*b000*/  UTMALDG.4D [UR8], [UR6], desc[UR4] ;  /* 0x00000408060075b4 */ /* 0x0007e40008019000 */
[----:B---3--:R-:W-:Y:S01]  /*b010*/  NOP ;  /* 0x0000000000007918 */ /* 0x008fe20000000000 */
.L_x_439:
[----:B------:R-:W3:Y:S04]  /*b020*/  LDL R2, [R1+0x4] ;  /* 0x0000040001027983 */ /* 0x000ee80000100800 */
[----:B------:R-:W2:Y:S04]  /*b030*/  LDL.LU R3, [R1+0x30] ;  /* 0x0000300001037983 */ /* 0x000ea80000300800 */
[----:B------:R-:W4:Y:S04]  /*b040*/  LDL.LU R5, [R1+0x20] ;  /* 0x0000200001057983 */ /* 0x000f280000300800 */
[----:B-1----:R-:W5:Y:S01]  /*b050*/  LDL.LU R4, [R1+0x34] ;  /* 0x0000340001047983 */ /* 0x002f620000300800 */
[----:B------:R-:W-:Y:S05]  /*b060*/  WARPSYNC.ALL ;  /* 0x0000000000007948 */ /* 0x000fea0003800000 */
[----:B------:R-:W-:Y:S01]  /*b070*/  ULDC.64 UR4, c[0x0][0x298] ;  /* 0x0000a60000047ab9 */ /* 0x000fe20000000a00 */
[----:B------:R-:W-:Y:S01]  /*b080*/  ULDC.64 UR6, c[0x0][0xa00] ;  /* 0x0002800000067ab9 */ /* 0x000fe20000000a00 */
[----:B------:R-:W-:Y:S01]  /*b090*/  BSSY B6, `(.L_x_444) ;  /* 0x0000024000067945 */ /* 0x000fe20003800000 */
[----:B------:R-:W-:Y:S01]  /*b0a0*/  BAR.SYNC.DEFER_BLOCKING 0x8, 0x180 ;  /* 0x0206000000007b1d */ /* 0x000fe20000010000 */
[----:B------:R-:W-:-:S04]  /*b0b0*/  ISETP.NE.U32.AND P0, PT, RZ, UR6, PT ;  /* 0x00000006ff007c0c */ /* 0x000fc8000bf05070 */
[----:B------:R-:W-:Y:S01]  /*b0c0*/  ISETP.NE.AND.EX P0, PT, RZ, UR7, PT, P0 ;  /* 0x00000007ff007c0c */ /* 0x000fe2000bf05300 */
[----:B---3--:R-:W-:Y:S01]  /*b0d0*/  VIADD R2, R2, 0x18400 ;  /* 0x0001840002027836 */ /* 0x008fe20000000000 */
[----:B--2---:R-:W-:-:S04]  /*b0e0*/  SHF.R.S32.HI R0, RZ, 0x1f, R3 ;  /* 0x0000001fff007819 */ /* 0x004fc80000011403 */
[----:B------:R-:W-:Y:S02]  /*b0f0*/  LOP3.LUT P1, RZ, R2, 0x3ff, RZ, 0xc0, !PT ;  /* 0x000003ff02ff7812 */ /* 0x000fe4000782c0ff */
[----:B----4-:R-:W-:Y:S01]  /*b100*/  SEL R5, R5, RZ, !P0 ;  /* 0x000000ff05057207 */ /* 0x010fe20004000000 */
[----:B------:R-:W-:Y:S01]  /*b110*/  IMAD R0, R0, UR4, RZ ;  /* 0x0000000400007c24 */ /* 0x000fe2000f8e02ff */
[----:B-----5:R-:W-:-:S03]  /*b120*/  SEL R4, R4, RZ, !P0 ;  /* 0x000000ff04047207 */ /* 0x020fc60004000000 */
[C---:B------:R-:W-:Y:S02]  /*b130*/  IMAD R0, R3.reuse, UR5, R0 ;  /* 0x0000000503007c24 */ /* 0x040fe4000f8e0200 */
[----:B------:R-:W-:-:S05]  /*b140*/  IMAD.WIDE.U32 R2, R3, UR4, RZ ;  /* 0x0000000403027c25 */ /* 0x000fca000f8e00ff */
[----:B------:R1:W-:Y:S04]  /*b150*/  STL.64 [R1+0x48], R2 ;  /* 0x0000480201007387 */ /* 0x0003e80000100a00 */
[----:B------:R2:W-:Y:S04]  /*b160*/  STL [R1+0x20], R5 ;  /* 0x0000200501007387 */ /* 0x0005e80000100800 */
[----:B------:R2:W-:Y:S01]  /*b170*/  STL [R1+0x54], R4 ;  /* 0x0000540401007387 */ /* 0x0005e20000100800 */
[----:B-1----:R-:W-:Y:S01]  /*b180*/  IMAD.IADD R2, R3, 0x1, R0 ;  /* 0x0000000103027824 */ /* 0x002fe200078e0200 */
[----:B------:R-:W-:-:S05]  /*b190*/  SHF.R.S32.HI R0, RZ, 0x1f, R18 ;  /* 0x0000001fff007819 */ /* 0x000fca0000011412 */
[----:B------:R2:W-:Y:S04]  /*b1a0*/  STL [R1+0x34], R0 ;  /* 0x0000340001007387 */ /* 0x0005e80000100800 */
[----:B------:R2:W-:Y:S01]  /*b1b0*/  STL [R1+0x30], R2 ;  /* 0x0000300201007387 */ /* 0x0005e20000100800 */
[----:B------:R-:W-:Y:S05]  /*b1c0*/  @!P1 BRA `(.L_x_445) ;  /* 0x0000000000409947 */ /* 0x000fea0003800000 */
[----:B--2---:R-:W-:Y:S01]  /*b1d0*/  MOV R2, 0x0 ;  /* 0x0000000000027802 */ /* 0x004fe20000000f00 */
[----:B------:R-:W-:Y:S01]  /*b1e0*/  ULDC.64 UR6, c[0x4][0x98] ;  /* 0x0100260000067ab9 */ /* 0x000fe20000000a00 */
[----:B------:R-:W-:Y:S01]  /*b1f0*/  ULDC.64 UR8, c[0x4][0xa0] ;  /* 0x0100280000087ab9 */ /* 0x000fe20000000a00 */
[----:B------:R-:W-:Y:S01]  /*b200*/  ULDC.64 UR4, c[0x4][0x20] ;  /* 0x0100080000047ab9 */ /* 0x000fe20000000a00 */
[----:B------:R-:W-:Y:S02]  /*b210*/  IMAD.U32 R4, RZ, RZ, UR6 ;  /* 0x00000006ff047e24 */ /* 0x000fe4000f8e00ff */
[----:B------:R-:W1:Y:S01]  /*b220*/  LDC.64 R2, c[0x4][R2] ;  /* 0x0100000002027b82 */ /* 0x000e620000000a00 */
[----:B------:R-:W-:Y:S02]  /*b230*/  IMAD.U32 R5, RZ, RZ, UR7 ;  /* 0x00000007ff057e24 */ /* 0x000fe4000f8e00ff */
[----:B------:R-:W-:Y:S02]  /*b240*/  IMAD.U32 R6, RZ, RZ, UR8 ;  /* 0x00000008ff067e24 */ /* 0x000fe4000f8e00ff */
[----:B------:R-:W-:-:S02]  /*b250*/  IMAD.U32 R7, RZ, RZ, UR9 ;  /* 0x00000009ff077e24 */ /* 0x000fc4000f8e00ff */
[----:B------:R-:W-:Y:S02]  /*b260*/  IMAD.U32 R10, RZ, RZ, UR4 ;  /* 0x00000004ff0a7e24 */ /* 0x000fe4000f8e00ff */
[----:B------:R-:W-:Y:S02]  /*b270*/  IMAD.U32 R11, RZ, RZ, UR5 ;  /* 0x00000005ff0b7e24 */ /* 0x000fe4000f8e00ff */
[----:B------:R-:W-:Y:S02]  /*b280*/  IMAD.MOV.U32 R8, RZ, RZ, 0x70 ;  /* 0x00000070ff087424 */ /* 0x000fe400078e00ff */
[----:B0-----:R-:W-:Y:S02]  /*b290*/  IMAD.MOV.U32 R12, RZ, RZ, 0x1 ;  /* 0x00000001ff0c7424 */ /* 0x001fe400078e00ff */
[----:B------:R-:W-:-:S07]  /*b2a0*/  IMAD.MOV.U32 R13, RZ, RZ, RZ ;  /* 0x000000ffff0d7224 */ /* 0x000fce00078e00ff */
[----:B------:R-:W-:-:S07]  /*b2b0*/  LEPC R20, `(.L_x_445) ;  /* 0x000000001014794e */ /* 0x000fce0000000000 */
[----:B-1----:R-:W-:Y:S05]  /*b2c0*/  CALL.ABS.NOINC R2 ;  /* 0x0000000002007343 */ /* 0x002fea0003c00000 */
.L_x_445:
[----:B------:R-:W-:Y:S05]  /*b2d0*/  BSYNC B6 ;  /* 0x0000000000067941 */ /* 0x000fea0003800000 */
.L_x_444:
[----:B--2---:R-:W2:Y:S01]  /*b2e0*/  LDL.LU R4, [R1+0x30] ;  /* 0x0000300001047983 */ /* 0x004ea20000300800 */
[----:B------:R-:W1:Y:S01]  /*b2f0*/  LDC R7, c[0x0][0x448] ;  /* 0x00011200ff077b82 */ /* 0x000e620000000800 */
[----:B------:R-:W-:Y:S01]  /*b300*/  ULDC.64 UR4, c[0x0][0x2d8] ;  /* 0x0000b60000047ab9 */ /* 0x000fe20000000a00 */
[----:B------:R-:W-:Y:S01]  /*b310*/  IMAD.SHL.U32 R17, R17, 0x80, RZ ;  /* 0x0000008011117824 */ /* 0x000fe200078e00ff */
[----:B------:R-:W2:Y:S01]  /*b320*/  LDL.LU.64 R2, [R1+0x48] ;  /* 0x0000480001027983 */ /* 0x000ea20000300a00 */
[----:B------:R-:W-:-:S03]  /*b330*/  ULDC UR6, c[0x0][0x2b8] ;  /* 0x0000ae0000067ab9 */ /* 0x000fc60000000800 */
[----:B------:R-:W3:Y:S04]  /*b340*/  LDL.LU R0, [R1+0x34] ;  /* 0x0000340001007983 */ /* 0x000ee80000300800 */
[----:B------:R-:W4:Y:S04]  /*b350*/  LDL.LU R6, [R1+0x54] ;  /* 0x0000540001067983 */ /* 0x000f280000300800 */
[----:B------:R-:W4:Y:S04]  /*b360*/  LDL.LU R5, [R1+0x20] ;  /* 0x0000200001057983 */ /* 0x000f280000300800 */
[----:B------:R0:W5:Y:S01]  /*b370*/  LDL R9, [R1+0x24] ;  /* 0x0000240001097983 */ /* 0x0001620000100800 */
[----:B-1----:R-:W-:Y:S01]  /*b380*/  ISETP.NE.AND P0, PT, R7, 0x1, PT ;  /* 0x000000010700780c */ /* 0x002fe20003f05270 */
[----:B------:R-:W1:Y:S02]  /*b390*/  S2R R8, SR_TID.X ;  /* 0x0000000000087919 */ /* 0x000e640000002100 */
[C---:B-1----:R-:W-:Y:S01]  /*b3a0*/  IMAD.SHL.U32 R10, R8.reuse, 0x8, RZ ;  /* 0x00000008080a7824 */ /* 0x042fe200078e00ff */
[----:B------:R-:W-:-:S04]  /*b3b0*/  LOP3.LUT R8, R8, 0x7f, RZ, 0xc0, !PT ;  /* 0x0000007f08087812 */ /* 0x000fc800078ec0ff */
[----:B------:R-:W-:Y:S02]  /*b3c0*/  LOP3.LUT R10, R10, 0x38, RZ, 0xc0, !PT ;  /* 0x000000380a0a7812 */ /* 0x000fe400078ec0ff */
[----:B------:R-:W-:Y:S01]  /*b3d0*/  SHF.R.U32.HI R8, RZ, 0x3, R8 ;  /* 0x00000003ff087819 */ /* 0x000fe20000011608 */
[----:B--2---:R-:W-:Y:S02]  /*b3e0*/  IMAD.MOV.U32 R3, RZ, RZ, R4 ;  /* 0x000000ffff037224 */ /* 0x004fe400078e0004 */
[----:B------:R-:W1:Y:S01]  /*b3f0*/  S2R R4, SR_TID.X ;  /* 0x0000000000047919 */ /* 0x000e620000002100 */
[----:B---3--:R-:W-:Y:S02]  /*b400*/  IMAD R0, R0, UR4, RZ ;  /* 0x0000000400007c24 */ /* 0x008fe4000f8e02ff */
[----:B------:R-:W-:-:S04]  /*b410*/  IMAD.WIDE.U32 R2, R18, UR4, R2 ;  /* 0x0000000412027c25 */ /* 0x000fc8000f8e0002 */
[----:B------:R-:W-:Y:S01]  /*b420*/  IMAD R0, R18, UR5, R0 ;  /* 0x0000000512007c24 */ /* 0x000fe2000f8e0200 */
[----:B------:R-:W-:-:S03]  /*b430*/  ULDC.64 UR4, c[0x0][0x2e0] ;  /* 0x0000b80000047ab9 */ /* 0x000fc60000000a00 */
[----:B------:R-:W-:Y:S02]  /*b440*/  IMAD.IADD R3, R3, 0x1, R0 ;  /* 0x0000000103037824 */ /* 0x000fe400078e0200 */
[----:B----4-:R-:W-:Y:S02]  /*b450*/  IMAD R0, R6, UR4, RZ ;  /* 0x0000000406007c24 */ /* 0x010fe4000f8e02ff */
[C---:B------:R-:W-:Y:S01]  /*b460*/  IMAD.WIDE.U32 R2, R5.reuse, UR4, R2 ;  /* 0x0000000405027c25 */ /* 0x040fe2000f8e0002 */
[----:B------:R-:W2:Y:S03]  /*b470*/  @P0 LDC R6, c[0x0][0x450] ;  /* 0x00011400ff060b82 */ /* 0x000ea60000000800 */
[----:B------:R-:W-:Y:S01]  /*b480*/  IMAD R0, R5, UR5, R0 ;  /* 0x0000000505007c24 */ /* 0x000fe2000f8e0200 */
[----:B------:R-:W-:-:S03]  /*b490*/  ULDC.64 UR4, c[0x0][0x2d0] ;  /* 0x0000b40000047ab9 */ /* 0x000fc60000000a00 */
[----:B------:R-:W-:Y:S01]  /*b4a0*/  IMAD.IADD R3, R3, 0x1, R0 ;  /* 0x0000000103037824 */ /* 0x000fe200078e0200 */
[C---:B-1----:R-:W-:Y:S01]  /*b4b0*/  LOP3.LUT R5, R4.reuse, 0x7f, RZ, 0xc0, !PT ;  /* 0x0000007f04057812 */ /* 0x042fe200078ec0ff */
[----:B------:R-:W-:-:S03]  /*b4c0*/  IMAD.SHL.U32 R4, R4, 0x10, RZ ;  /* 0x0000001004047824 */ /* 0x000fc600078e00ff */
[----:B------:R-:W-:-:S04]  /*b4d0*/  SHF.R.U32.HI R5, RZ, 0x3, R5 ;  /* 0x00000003ff057819 */ /* 0x000fc80000011605 */
[----:B------:R-:W-:Y:S02]  /*b4e0*/  LOP3.LUT R4, R5, 0x70, R4, 0xf8, !PT ;  /* 0x0000007005047812 */ /* 0x000fe400078ef804 */
[----:B------:R-:W1:Y:S02]  /*b4f0*/  @P0 LDC R5, c[0x0][0x44c] ;  /* 0x00011300ff050b82 */ /* 0x000e640000000800 */
[----:B------:R-:W-:-:S05]  /*b500*/  LOP3.LUT R0, R4, R17, RZ, 0xfc, !PT ;  /* 0x0000001104007212 */ /* 0x000fca00078efcff */
[----:B------:R-:W-:Y:S02]  /*b510*/  IMAD.MOV.U32 R4, RZ, RZ, R0 ;  /* 0x000000ffff047224 */ /* 0x000fe400078e0000 */
[----:B-1----:R-:W-:-:S05]  /*b520*/  @P0 IMAD.HI.U32 R5, R0, R5, RZ ;  /* 0x0000000500050227 */ /* 0x002fca00078e00ff */
[----:B--2---:R-:W-:-:S05]  /*b530*/  @P0 SHF.R.U32.HI R4, RZ, R6, R5 ;  /* 0x00000006ff040219 */ /* 0x004fca0000011605 */
[----:B------:R-:W-:-:S04]  /*b540*/  IMAD.MOV R5, RZ, RZ, -R4 ;  /* 0x000000ffff057224 */ /* 0x000fc800078e0a04 */
[----:B------:R-:W-:Y:S01]  /*b550*/  IMAD R0, R7, R5, R0 ;  /* 0x0000000507007224 */ /* 0x000fe200078e0200 */
[----:B------:R-:W-:Y:S01]  /*b560*/  SHF.R.S32.HI R5, RZ, 0x1f, R4 ;  /* 0x0000001fff057819 */ /* 0x000fe20000011404 */
[----:B------:R-:W-:-:S04]  /*b570*/  IMAD.WIDE.U32 R2, R4, UR4, R2 ;  /* 0x0000000404027c25 */ /* 0x000fc8000f8e0002 */
[----:B------:R-:W-:-:S04]  /*b580*/  IMAD R5, R5, UR4, RZ ;  /* 0x0000000405057c24 */ /* 0x000fc8000f8e02ff */
[----:B------:R-:W-:Y:S01]  /*b590*/  IMAD R4, R4, UR5, R5 ;  /* 0x0000000504047c24 */ /* 0x000fe2000f8e0205 */
[----:B------:R-:W-:-:S03]  /*b5a0*/  ULDC.64 UR4, c[0x0][0x2c8] ;  /* 0x0000b20000047ab9 */ /* 0x000fc60000000a00 */
[----:B------:R-:W-:Y:S01]  /*b5b0*/  IMAD.IADD R3, R3, 0x1, R4 ;  /* 0x0000000103037824 */ /* 0x000fe200078e0204 */
[----:B------:R-:W-:-:S05]  /*b5c0*/  SHF.R.S32.HI R4, RZ, 0x1f, R0 ;  /* 0x0000001fff047819 */ /* 0x000fca0000011400 */
[----:B------:R-:W-:Y:S02]  /*b5d0*/  IMAD R4, R4, UR4, RZ ;  /* 0x0000000404047c24 */ /* 0x000fe4000f8e02ff */
[----:B------:R-:W-:-:S04]  /*b5e0*/  IMAD.WIDE.U32 R2, R0, UR4, R2 ;  /* 0x0000000400027c25 */ /* 0x000fc8000f8e0002 */
[----:B------:R-:W-:Y:S01]  /*b5f0*/  IMAD R4, R0, UR5, R4 ;  /* 0x0000000500047c24 */ /* 0x000fe2000f8e0204 */
[----:B------:R-:W-:Y:S02]  /*b600*/  ULDC.64 UR4, c[0x0][0x280] ;  /* 0x0000a00000047ab9 */ /* 0x000fe40000000a00 */
[----:B------:R-:W-:Y:S01]  /*b610*/  LEA R0, P1, R2, UR4, 0x1 ;  /* 0x0000000402007c11 */ /* 0x000fe2000f8208ff */
[----:B------:R-:W-:Y:S01]  /*b620*/  IMAD.IADD R4, R3, 0x1, R4 ;  /* 0x0000000103047824 */ /* 0x000fe200078e0204 */
[----:B------:R-:W-:Y:S01]  /*b630*/  UMOV UR4, 0xffffffff ;  /* 0xffffffff00047882 */ /* 0x000fe20000000000 */
[----:B------:R-:W-:-:S03]  /*b640*/  ISETP.GE.AND P0, PT, R10, UR6, PT ;  /* 0x000000060a007c0c */ /* 0x000fc6000bf06270 */
[----:B------:R-:W-:Y:S01]  /*b650*/  LEA.HI.X R2, R2, UR5, R4, 0x1, P1 ;  /* 0x0000000502027c11 */ /* 0x000fe200088f0c04 */
[----:B0-----:R-:W-:Y:S09]  /*b660*/  BRA.DIV UR4, `(.L_x_446) ;  /* 0x0000004204287947 */ /* 0x001ff2000b800000 */
[----:B------:R-:W2:Y:S01]  /*b670*/  LDL.LU R6, [R1+0x3c] ;  /* 0x00003c0001067983 */ /* 0x000ea20000300800 */
[----:B------:R-:W-:-:S04]  /*b680*/  IMAD.IADD R3, R8, 0x1, R17 ;  /* 0x0000000108037824 */ /* 0x000fc800078e0211 */
[C---:B------:R-:W-:Y:S02]  /*b690*/  VIADD R5, R3.reuse, 0x10 ;  /* 0x0000001003057836 */ /* 0x040fe40000000000 */
[----:B--2---:R-:W-:Y:S02]  /*b6a0*/  IMAD R4, R6, R7, RZ ;  /* 0x0000000706047224 */ /* 0x004fe400078e02ff */
[----:B------:R-:W0:Y:S03]  /*b6b0*/  SHFL.IDX PT, R7, R0, RZ, 0x181f ;  /* 0x00181fff00077589 */ /* 0x000e2600000e0000 */
[----:B------:R-:W-:Y:S01]  /*b6c0*/  ISETP.GE.AND P1, PT, R3, R4, PT ;  /* 0x000000040300720c */ /* 0x000fe20003f26270 */
[----:B------:R-:W1:-:S12]  /*b6d0*/  SHFL.IDX PT, R6, R2, RZ, 0x181f ;  /* 0x00181fff02067589 */ /* 0x000e5800000e0000 */
[----:B0-----:R-:W-:-:S05]  /*b6e0*/  @!P1 LEA R7, P2, R10, R7, 0x1 ;  /* 0x000000070a079211 */ /* 0x001fca00078408ff */
[----:B-1----:R-:W-:-:S05]  /*b6f0*/  @!P1 IMAD.X R6, RZ, RZ, R6, P2 ;  /* 0x000000ffff069224 */ /* 0x002fca00010e0606 */
[----:B------:R-:W-:-:S04]  /*b700*/  @!P1 LOP3.LUT R7, R7, R6, RZ, 0x3c, !PT ;  /* 0x0000000607079212 */ /* 0x000fc800078e3cff */
[----:B------:R-:W-:-:S04]  /*b710*/  @!P1 LOP3.LUT R6, R7, R6, RZ, 0x3c, !PT ;  /* 0x0000000607069212 */ /* 0x000fc800078e3cff */
[----:B------:R-:W-:-:S05]  /*b720*/  @!P1 LOP3.LUT R7, R7, R6, RZ, 0x3c, !PT ;  /* 0x0000000607079212 */ /* 0x000fca00078e3cff */
[----:B------:R-:W-:Y:S01]  /*b730*/  @!PT LDS RZ, [RZ] ;  /* 0x00000000fffff984 */ /* 0x000fe20000000800 */
[----:B-----5:R0:W-:Y:S01]  /*b740*/  @!P1 LDGSTS.E.BYPASS.LTC128B.128 [R9+0x18400], desc[UR40][R6.64], !P0 ;  /* 0x1840000006099fae */ /* 0x0201e2000c101d68 */
[----:B------:R-:W-:-:S03]  /*b750*/  ISETP.GE.AND P1, PT, R5, R4, PT ;  /* 0x000000040500720c */ /* 0x000fc60003f26270 */
[----:B------:R-:W1:Y:S04]  /*b760*/  SHFL.IDX PT, R5, R0, 0x1, 0x181f ;  /* 0x00381f0000057f89 */ /* 0x000e6800000e0000 */
[----:B0-----:R-:W0:Y:S06]  /*b770*/  SHFL.IDX PT, R6, R2, 0x1, 0x181f ;  /* 0x00381f0002067f89 */ /* 0x001e2c00000e0000 */
[----:B-1----:R-:W-:-:S05]  /*b780*/  @!P1 LEA R5, P2, R10, R5, 0x1 ;  /* 0x000000050a059211 */ /* 0x002fca00078408ff */
[----:B0-----:R-:W-:-:S04]  /*b790*/  @!P1 IMAD.X R6, RZ, RZ, R6, P2 ;  /* 0x000000ffff069224 */ /* 0x001fc800010e0606 */
[----:B------:R-:W-:Y:S02]  /*b7a0*/  @!P1 IMAD.MOV.U32 R7, RZ, RZ, R6 ;  /* 0x000000ffff079224 */ /* 0x000fe400078e0006 */
[----:B------:R-:W-:Y:S02]  /*b7b0*/  @!P1 IMAD.MOV.U32 R6, RZ, RZ, R5 ;  /* 0x000000ffff069224 */ /* 0x000fe400078e0005 */
[----:B------:R-:W-:-:S03]  /*b7c0*/  VIADD R5, R3, 0x20 ;  /* 0x0000002003057836 */ /* 0x000fc60000000000 */
[----:B------:R0:W-:Y:S02]  /*b7d0*/  @!P1 LDGSTS.E.BYPASS.LTC128B.128 [R9+0x18c00], desc[UR40][R6.64], !P0 ;  /* 0x18c0000006099fae */ /* 0x0001e4000c101d68 */
[----:B------:R-:W-:Y:S02]  /*b7e0*/  ISETP.GE.AND P1, PT, R5, R4, PT ;  /* 0x000000040500720c */ /* 0x000fe40003f26270 */
[----:B------:R-:W1:Y:S04]  /*b7f0*/  SHFL.IDX PT, R5, R0, 0x2, 0x181f ;  /* 0x00581f0000057f89 */ /* 0x000e6800000e0000 */
[----:B0-----:R-:W0:Y:S07]  /*b800*/  SHFL.IDX PT, R6, R2, 0x2, 0x181f ;  /* 0x00581f0002067f89 */ /* 0x001e2e00000e0000 */
        /* <DEDUP_REMOVED lines=35> */
[----:B------:R-:W-:Y:S04]  /*ba40*/  SHFL.IDX PT, R0, R0, 0x7, 0x181f ;  /* 0x00f81f0000007f89 */ /* 0x000fe800000e0000 */
[----:B0-----:R-:W0:Y:S03]  /*ba50*/  SHFL.IDX PT, R6, R2, 0x6, 0x181f ;  /* 0x00d81f0002067f89 */ /* 0x001e2600000e0000 */
[----:B-1----:R-:W-:-:S05]  /*ba60*/  @!P1 LEA R5, P2, R10, R5, 0x1 ;  /* 0x000000050a059211 */ /* 0x002fca00078408ff */
[----:B0-----:R-:W-:-:S04]  /*ba70*/  @!P1 IMAD.X R6, RZ, RZ, R6, P2 ;  /* 0x000000ffff069224 */ /* 0x001fc800010e0606 */
[----:B------:R-:W-:Y:S02]  /*ba80*/  @!P1 IMAD.MOV.U32 R7, RZ, RZ, R6 ;  /* 0x000000ffff079224 */ /* 0x000fe400078e0006 */
[----:B------:R-:W-:Y:S02]  /*ba90*/  @!P1 IMAD.MOV.U32 R6, RZ, RZ, R5 ;  /* 0x000000ffff069224 */ /* 0x000fe400078e0005 */
[----:B------:R0:W1:Y:S04]  /*baa0*/  SHFL.IDX PT, R5, R2, 0x7, 0x181f ;  /* 0x00f81f0002057f89 */ /* 0x00006800000e0000 */
[----:B------:R0:W-:Y:S02]  /*bab0*/  @!P1 LDGSTS.E.BYPASS.LTC128B.128 [R9+0x1b400], desc[UR40][R6.64], !P0 ;  /* 0x1b40000006099fae */ /* 0x0001e4000c101d68 */
.L_x_565:
[----:B------:R2:W5:Y:S01]  /*bac0*/  LDL R8, [R1+0x4] ;  /* 0x0000040001087983 */ /* 0x0005620000100800 */
[----:B------:R-:W-:-:S05]  /*bad0*/  VIADD R3, R3, 0x70 ;  /* 0x0000007003037836 */ /* 0x000fca0000000000 */
[----:B------:R-:W-:-:S13]  /*bae0*/  ISETP.GE.AND P1, PT, R3, R4, PT ;  /* 0x000000040300720c */ /* 0x000fda0003f26270 */
[----:B0-----:R-:W-:-:S05]  /*baf0*/  @!P1 LEA R2, P2, R10, R0, 0x1 ;  /* 0x000000000a029211 */ /* 0x001fca00078408ff */
[----:B-1----:R-:W-:-:S05]  /*bb00*/  @!P1 IMAD.X R3, RZ, RZ, R5, P2 ;  /* 0x000000ffff039224 */ /* 0x002fca00010e0605 */
[----:B------:R-:W-:Y:S01]  /*bb10*/  @!PT LDS RZ, [RZ] ;  /* 0x00000000fffff984 */ /* 0x000fe20000000800 */
[----:B------:R-:W-:Y:S01]  /*bb20*/  @!PT LDS RZ, [RZ] ;  /* 0x00000000fffff984 */ /* 0x000fe20000000800 */
[----:B------:R-:W-:Y:S01]  /*bb30*/  @!PT LDS RZ, [RZ] ;  /* 0x00000000fffff984 */ /* 0x000fe20000000800 */
[----:B------:R2:W-:Y:S01]  /*bb40*/  @!P1 LDGSTS.E.BYPASS.LTC128B.128 [R9+0x1bc00], desc[UR40][R2.64], !P0 ;  /* 0x1bc0000002099fae */ /* 0x0005e2000c101d68 */
[----:B------:R-:W-:Y:S01]  /*bb50*/  PLOP3.LUT P0, PT, PT, PT, PT, 0x80, 0x0 ;  /* 0x000000000000781c */ /* 0x000fe20003f0f070 */
[----:B------:R-:W-:-:S12]  /*bb60*/  NOP ;  /* 0x0000000000007918 */ /* 0x000fd80000000000 */
.L_x_447:
[----:B--2---:R-:W2:Y:S01]  /*bb70*/  LDL R2, [R1+0x4] ;  /* 0x0000040001027983 */ /* 0x004ea20000100800 */
[----:B------:R-:W-:Y:S02]  /*bb80*/  PLOP3.LUT P1, PT, P1, P0, PT, 0xa2, 0x0 ;  /* 0x000000000000781c */ /* 0x000fe40000f21472 */
[----:B--2---:R-:W-:-:S08]  /*bb90*/  @P0 R2UR P1, UR4, R2 ;  /* 0x00000000020402ca */ /* 0x004fd00000020000 */
[----:B------:R-:W-:-:S05]  /*bba0*/  @P0 PLOP3.LUT P0, PT, P1, PT, PT, 0x80, 0x0 ;  /* 0x000000000000081c */ /* 0x000fca0000f0f070 */
[----:B------:R-:W-:Y:S01]  /*bbb0*/  @!P1 SYNCS.ARRIVE.TRANS64.RED.A0T1 RZ, [UR4+0x22800], RZ ;  /* 0x022800ffffff99a7 */ /* 0x000fe20008200404 */
[----:B------:R-:W-:Y:S07]  /*bbc0*/  @!P1 ARRIVES.LDGSTSBAR.64.TRANSCNT [UR4+0x22800] ;  /* 0x02280000ff0099b0 */ /* 0x000fee0008000a84 */
[----:B------:R-:W-:Y:S05]  /*bbd0*/  @P0 BRA.U.ANY `(.L_x_447) ;  /* 0xfffffffd00e40947 */ /* 0x000fea000393ffff */
[----:B------:R-:W2:Y:S02]  /*bbe0*/  LDL.LU R3, [R1+0x40] ;  /* 0x0000400001037983 */ /* 0x000ea40000300800 */
[----:B--2---:R-:W-:-:S05]  /*bbf0*/  VIADD R3, R3, 0x1 ;  /* 0x0000000103037836 */ /* 0x004fca0000000000 */
[----:B------:R0:W-:Y:S01]  /*bc00*/  STL [R1+0x40], R3 ;  /* 0x0000400301007387 */ /* 0x0001e20000100800 */
[----:B------:R-:W-:-:S04]  /*bc10*/  LEA.HI R0, R3, R3, RZ, 0x1 ;  /* 0x0000000303007211 */ /* 0x000fc800078f08ff */
[----:B------:R-:W-:-:S05]  /*bc20*/  LOP3.LUT R0, R0, 0xfffffffe, RZ, 0xc0, !PT ;  /* 0xfffffffe00007812 */ /* 0x000fca00078ec0ff */
[----:B------:R-:W-:-:S05]  /*bc30*/  IMAD.IADD R0, R3, 0x1, -R0 ;  /* 0x0000000103007824 */ /* 0x000fca00078e0a00 */
[----:B------:R-:W-:Y:S01]  /*bc40*/  SHF.L.U32 R0, R0, 0x1f, RZ ;  /* 0x0000001f00007819 */ /* 0x000fe200000006ff */
[----:B------:R-:W-:Y:S01]  /*bc50*/  NOP ;  /* 0x0000000000007918 */ /* 0x000fe20000000000 */
[----:B------:R0:W-:Y:S01]  /*bc60*/  SYNCS.ARRIVE.TRANS64.A1T0 RZ, [R2+URZ+0x22800], RZ ;  /* 0x022800ff02ff79a7 */ /* 0x0001e2000810003f */
[----:B------:R-:W-:Y:S01]  /*bc70*/  BSSY B0, `(.L_x_448) ;  /* 0x0000003000007945 */ /* 0x000fe20003800000 */
[----:B------:R-:W1:Y:S03]  /*bc80*/  SYNCS.PHASECHK.TRANS64.TRYWAIT P0, [R2+URZ+0x22820], R0 ;  /* 0x02282000020075a7 */ /* 0x000e66000800017f */
[----:B01----:R-:W-:Y:S05]  /*bc90*/  @!P0 BRA `(.L_x_449) ;  /* 0x00000044002c8947 */ /* 0x003fea0003800000 */
.L_x_566:
[----:B------:R-:W-:Y:S05]  /*bca0*/  BSYNC B0 ;  /* 0x0000000000007941 */ /* 0x000fea0003800000 */
.L_x_448:
[----:B0-----:R-:W2:Y:S01]  /*bcb0*/  LDL R2, [R1+0x18] ;  /* 0x0000180001027983 */ /* 0x001ea20000100800 */
[----:B------:R-:W-:Y:S01]  /*bcc0*/  BSSY B0, `(.L_x_450) ;  /* 0x0000063000007945 */ /* 0x000fe20003800000 */
[----:B--2---:R-:W-:-:S13]  /*bcd0*/  ISETP.NE.AND P0, PT, R2, RZ, PT ;  /* 0x000000ff0200720c */ /* 0x004fda0003f05270 */
[----:B------:R-:W-:Y:S05]  /*bce0*/  @!P0 BRA `(.L_x_451) ;  /* 0x0000000400808947 */ /* 0x000fea0003800000 */
[----:B------:R-:W2:Y:S04]  /*bcf0*/  LDL R2, [R1+0x4] ;  /* 0x0000040001027983 */ /* 0x000ea80000100800 */
[----:B------:R-:W3:Y:S01]  /*bd00*/  LDL R4, [R1+0x10] ;  /* 0x0000100001047983 */ /* 0x000ee20000100800 */
[----:B------:R-:W0:Y:S01]  /*bd10*/  S2R R3, SR_TID.X ;  /* 0x0000000000037919 */ /* 0x000e220000002100 */
[----:B--2---:R-:W-:Y:S02]  /*bd20*/  IMAD.MOV.U32 R5, RZ, RZ, R2 ;  /* 0x000000ffff057224 */ /* 0x004fe400078e0002 */
[----:B------:R-:W2:Y:S01]  /*bd30*/  LDL R2, [R1+0x8] ;  /* 0x0000080001027983 */ /* 0x000ea20000100800 */
[----:B---3--:R-:W-:Y:S01]  /*bd40*/  SHF.L.U32 R0, R4, 0x1f, RZ ;  /* 0x0000001f04007819 */ /* 0x008fe200000006ff */
[----:B------:R-:W-:Y:S01]  /*bd50*/  BSSY B1, `(.L_x_452) ;  /* 0x0000006000017945 */ /* 0x000fe20003800000 */
[----:B0-----:R-:W-:-:S04]  /*bd60*/  LOP3.LUT R3, R3, 0x7f, RZ, 0xc0, !PT ;  /* 0x0000007f03037812 */ /* 0x001fc800078ec0ff */
[----:B------:R-:W-:Y:S01]  /*bd70*/  ISETP.NE.AND P1, PT, R3, RZ, PT ;  /* 0x000000ff0300720c */ /* 0x000fe20003f25270 */
[----:B--2---:R-:W-:-:S04]  /*bd80*/  IMAD R2, R2, 0x8, R5 ;  /* 0x0000000802027824 */ /* 0x004fc800078e0205 */
[----:B------:R-:W0:Y:S02]  /*bd90*/  SYNCS.PHASECHK.TRANS64.TRYWAIT P0, [R2+URZ+0x22860], R0 ;  /* 0x02286000020075a7 */ /* 0x000e24000800017f */
[----:B0-----:R-:W-:Y:S06]  /*bda0*/  @!P0 BRA `(.L_x_453) ;  /* 0x0000004400008947 */ /* 0x001fec0003800000 */
.L_x_567:
[----:B------:R-:W-:Y:S05]  /*bdb0*/  BSYNC B1 ;  /* 0x0000000000017941 */ /* 0x000fea0003800000 */
.L_x_452:
        /* <DEDUP_REMOVED lines=9> */
.L_x_455:
[----:B------:R-:W-:Y:S05]  /*be50*/  BSYNC B1 ;  /* 0x0000000000017941 */ /* 0x000fea0003800000 */
.L_x_454:
[----:B------:R-:W2:Y:S04]  /*be60*/  LDL R5, [R1+0x4] ;  /* 0x0000040001057983 */ /* 0x000ea80000100800 */
[----:B------:R-:W2:Y:S04]  /*be70*/  LDL R3, [R1+0x8] ;  /* 0x0000080001037983 */ /* 0x000ea80000100800 */
[----:B------:R-:W3:Y:S04]  /*be80*/  LDL R4, [R1+0x1c] ;  /* 0x00001c0001047983 */ /* 0x000ee80000100800 */
[----:B0-----:R-:W3:Y:S01]  /*be90*/  LDL R0, [R1+0x50] ;  /* 0x0000500001007983 */ /* 0x001ee20000100800 */
[----:B------:R-:W-:Y:S01]  /*bea0*/  UIADD3 UR4, UP0, UR38, 0x470, URZ ;  /* 0x0000047026047890 */ /* 0x000fe2000ff1e03f */
[----:B------:R-:W-:Y:S01]  /*beb0*/  PLOP3.LUT P0, PT, PT, PT, PT, 0x80, 0x0 ;  /* 0x000000000000781c */ /* 0x000fe20003f0f070 */
[----:B------:R-:W-:Y:S01]  /*bec0*/  VIADD R2, R2, 0x22850 ;  /* 0x0002285002027836 */ /* 0x000fe20000000000 */
[----:B------:R-:W-:Y:S01]  /*bed0*/  UMOV UR6, 0x0 ;  /* 0x0000000000067882 */ /* 0x000fe20000000000 */
[----:B------:R-:W-:Y:S01]  /*bee0*/  UIADD3.X UR5, URZ, UR39, URZ, UP0, !UPT ;  /* 0x000000273f057290 */ /* 0x000fe200087fe43f */
[----:B------:R-:W-:Y:S01]  /*bef0*/  UMOV UR7, 0x14f00000 ;  /* 0x14f0000000077882 */ /* 0x000fe20000000000 */
[----:B------:R-:W-:Y:S01]  /*bf00*/  UMOV UR10, URZ ;  /* 0x0000003f000a7c82 */ /* 0x000fe20008000000 */
[----:B--2---:R-:W-:-:S02]  /*bf10*/  IMAD R3, R3, 0xc000, R5 ;  /* 0x0000c00003037824 */ /* 0x004fc400078e0205 */
[----:B---3--:R-:W-:Y:S02]  /*bf20*/  IMAD R0, R0, 0x60, R4 ;  /* 0x0000006000007824 */ /* 0x008fe400078e0204 */
[----:B------:R-:W-:-:S07]  /*bf30*/  VIADD R4, R3, 0x400 ;  /* 0x0000040003047836 */ /* 0x000fce0000000000 */
.L_x_456:
[----:B------:R-:W2:Y:S01]  /*bf40*/  LDL R5, [R1] ;  /* 0x0000000001057983 */ /* 0x000ea20000100800 */
[----:B------:R-:W-:-:S13]  /*bf50*/  @P0 ELECT P1, URZ, PT ;  /* 0x00000000003f082f */ /* 0x000fda0003820000 */
[----:B------:R-:W-:Y:S02]  /*bf60*/  @P1 R2UR UR12, R18 ;  /* 0x00000000120c12ca */ /* 0x000fe400000e0000 */
[----:B------:R-:W-:Y:S02]  /*bf70*/  @P1 R2UR UR11, R0 ;  /* 0x00000000000b12ca */ /* 0x000fe400000e0000 */
[----:B------:R-:W-:Y:S02]  /*bf80*/  @P1 R2UR UR9, R2 ;  /* 0x00000000020912ca */ /* 0x000fe400000e0000 */
[----:B------:R-:W-:Y:S02]  /*bf90*/  @P1 R2UR UR8, R4 ;  /* 0x00000000040812ca */ /* 0x000fe400000e0000 */
[----:B------:R-:W-:Y:S02]  /*bfa0*/  @P1 PLOP3.LUT P0, PT, P1, PT, PT, 0x8, 0x0 ;  /* 0x000000000000181c */ /* 0x000fe40000f0e170 */
[----:B--2---:R-:W-:-:S02]  /*bfb0*/  @P1 R2UR UR13, R5 ;  /* 0x00000000050d12ca */ /* 0x004fc400000e0000 */
[----:B------:R-:W-:-:S11]  /*bfc0*/  PLOP3.LUT P1, PT, PT, PT, PT, 0x8, 0x0 ;  /* 0x000000000000781c */ /* 0x000fd60003f2e170 */
[----:B------:R0:W-:Y:S02]  /*bfd0*/  UTMALDG.4D [UR8], [UR4], desc[UR6] ;  /* 0x00000608040075b4 */ /* 0x0001e40008019000 */
[----:B0-----:R-:W-:Y:S05]  /*bfe0*/  @P0 BRA.U.ANY `(.L_x_456) ;  /* 0xfffffffd00d40947 */ /* 0x001fea000393ffff */
[----:B------:R-:W-:Y:S01]  /*bff0*/  PLOP3.LUT P0, PT, PT, PT, PT, 0x80, 0x0 ;  /* 0x000000000000781c */ /* 0x000fe20003f0f070 */
[----:B------:R-:W-:Y:S01]  /*c000*/  VIADD R4, R3, 0x3400 ;  /* 0x0000340003047836 */ /* 0x000fe20000000000 */
[----:B------:R-:W-:Y:S01]  /*c010*/  UMOV UR6, 0x0 ;  /* 0x0000000000067882 */ /* 0x000fe20000000000 */
[----:B------:R-:W-:Y:S01]  /*c020*/  UMOV UR7, 0x14f00000 ;  /* 0x14f0000000077882 */ /* 0x000fe20000000000 */
[----:B------:R-:W-:-:S09]  /*c030*/  UMOV UR10, 0x40 ;  /* 0x00000040000a7882 */ /* 0x000fd20000000000 */
.L_x_457:
        /* <DEDUP_REMOVED lines=16> */
.L_x_458:
        /* <DEDUP_REMOVED lines=16> */
.L_x_459:
        /* <DEDUP_REMOVED lines=11> */
.L_x_451:
[----:B------:R-:W-:Y:S05]  /*c2f0*/  BSYNC B0 ;  /* 0x0000000000007941 */ /* 0x000fea0003800000 */
.L_x_450:
[----:B------:R-:W2:Y:S01]  /*c300*/  LDL.LU R4, [R1+0x38] ;  /* 0x0000380001047983 */ /* 0x000ea20000300800 */
[----:B------:R-:W-:Y:S01]  /*c310*/  BSSY B0, `(.L_x_460) ;  /* 0x000020f000007945 */ /* 0x000fe20003800000 */
[----:B--2---:R-:W-:-:S13]  /*c320*/  ISETP.GE.AND P0, PT, R4, 0x61, PT ;  /* 0x000000610400780c */ /* 0x004fda0003f06270 */
[----:B------:R-:W-:Y:S05]  /*c330*/  @!P0 BRA `(.L_x_461) ;  /* 0x0000002000308947 */ /* 0x000fea0003800000 */
[----:B------:R-:W2:Y:S01]  /*c340*/  LDL R4, [R1+0x2c] ;  /* 0x00002c0001047983 */ /* 0x000ea20000100800 */
[----:B------:R-:W-:Y:S01]  /*c350*/  IMAD.MOV.U32 R0, RZ, RZ, 0x1 ;  /* 0x00000001ff007424 */ /* 0x000fe200078e00ff */
[----:B------:R-:W-:Y:S01]  /*c360*/  BSSY B2, `(.L_x_462) ;  /* 0x00000b3000027945 */ /* 0x000fe20003800000 */
[----:B--2---:R-:W-:-:S05]  /*c370*/  IMAD.MOV R6, RZ, RZ, -R4 ;  /* 0x000000ffff067224 */ /* 0x004fca00078e0a04 */
[----:B------:R-:W-:-:S05]  /*c380*/  VIADDMNMX R6, R6, R0, 0xffffffff, !PT ;  /* 0xffffffff06067446 */ /* 0x000fca0007800100 */
[----:B------:R-:W-:-:S05]  /*c390*/  IMAD.IADD R0, R4, 0x1, R6 ;  /* 0x0000000104007824 */ /* 0x000fca00078e0206 */
[----:B------:R-:W-:-:S04]  /*c3a0*/  LOP3.LUT R0, R0, 0x1, RZ, 0xc0, !PT ;  /* 0x0000000100007812 */ /* 0x000fc800078ec0ff */
[----:B------:R-:W-:Y:S01]  /*c3b0*/  ISETP.NE.U32.AND P0, PT, R0, 0x1, PT ;  /* 0x000000010000780c */ /* 0x000fe20003f05070 */
[----:B------:R-:W-:-:S12]  /*c3c0*/  VIADD R0, R4, 0xfffffffe ;  /* 0xfffffffe04007836 */ /* 0x000fd80000000000 */
[----:B------:R-:W-:Y:S05]  /*c3d0*/  @P0 BRA `(.L_x_463) ;  /* 0x0000000800ac0947 */ /* 0x000fea0003800000 */
[----:B------:R-:W2:Y:S04]  /*c3e0*/  LDL R5, [R1+0x18] ;  /* 0x0000180001057983 */ /* 0x000ea80000100800 */
[----:B------:R-:W3:Y:S04]  /*c3f0*/  LDL.LU R4, [R1+0x8] ;  /* 0x0000080001047983 */ /* 0x000ee80000300800 */
[----:B------:R-:W4:Y:S01]  /*c400*/  LDL.LU R7, [R1+0x10] ;  /* 0x0000100001077983 */ /* 0x000f220000300800 */
[----:B------:R-:W-:Y:S01]  /*c410*/  BSSY B1, `(.L_x_464) ;  /* 0x00000a5000017945 */ /* 0x000fe20003800000 */
[----:B--2---:R-:W-:Y:S01]  /*c420*/  ISETP.NE.AND P2, PT, R5, RZ, PT ;  /* 0x000000ff0500720c */ /* 0x004fe20003f45270 */
[----:B---3--:R-:W-:-:S05]  /*c430*/  VIADD R2, R4, 0x1 ;  /* 0x0000000104027836 */ /* 0x008fca0000000000 */
[----:B------:R-:W-:-:S04]  /*c440*/  ISETP.NE.AND P0, PT, R2, 0x2, PT ;  /* 0x000000020200780c */ /* 0x000fc80003f05270 */
[----:B------:R-:W-:Y:S02]  /*c450*/  SEL R3, RZ, 0x1, P0 ;  /* 0x00000001ff037807 */ /* 0x000fe40000000000 */
[----:B-----5:R-:W-:Y:S02]  /*c460*/  SEL R8, R2, RZ, P0 ;  /* 0x000000ff02087207 */ /* 0x020fe40000000000 */
[----:B----4-:R-:W-:-:S05]  /*c470*/  LOP3.LUT R7, R7, R3, RZ, 0x3c, !PT ;  /* 0x0000000307077212 */ /* 0x010fca00078e3cff */
[----:B------:R0:W-:Y:S04]  /*c480*/  STL [R1+0x10], R7 ;  /* 0x0000100701007387 */ /* 0x0001e80000100800 */
[----:B------:R0:W-:Y:S01]  /*c490*/  STL [R1+0x8], R8 ;  /* 0x0000080801007387 */ /* 0x0001e20000100800 */
[----:B------:R-:W-:Y:S05]  /*c4a0*/  @!P2 BRA `(.L_x_465) ;  /* 0x00000008006ca947 */ /* 0x000fea0003800000 */
[----:B------:R-:W-:Y:S02]  /*c4b0*/  ULDC.64 UR4, c[0x0][0x418] ;  /* 0x0001060000047ab9 */ /* 0x000fe40000000a00 */
[----:B------:R-:W-:-:S04]  /*c4c0*/  ISETP.NE.U32.AND P0, PT, RZ, UR4, PT ;  /* 0x00000004ff007c0c */ /* 0x000fc8000bf05070 */
[----:B------:R-:W-:-:S13]  /*c4d0*/  ISETP.NE.AND.EX P0, PT, RZ, UR5, PT, P0 ;  /* 0x00000005ff007c0c */ /* 0x000fda000bf05300 */
[----:B------:R-:W-:Y:S05]  /*c4e0*/  @!P0 BRA `(.L_x_466) ;  /* 0x0000000000508947 */ /* 0x000fea0003800000 */
[----:B------:R-:W2:Y:S01]  /*c4f0*/  LDL R10, [R1+0x14] ;  /* 0x00001400010a7983 */ /* 0x000ea20000100800 */
[----:B------:R-:W1:Y:S01]  /*c500*/  LDC R5, c[0x0][0x43c] ;  /* 0x00010f00ff057b82 */ /* 0x000e620000000800 */
[----:B------:R-:W-:Y:S02]  /*c510*/  ULDC.64 UR6, c[0x0][0x428] ;  /* 0x00010a0000067ab9 */ /* 0x000fe40000000a00 */
[----:B------:R-:W3:Y:S01]  /*c520*/  LDL R9, [R1+0xc] ;  /* 0x00000c0001097983 */ /* 0x000ee20000100800 */
        /* <DEDUP_REMOVED lines=10> */
[----:B------:R-:W-:-:S04]  /*c5d0*/  IMAD.WIDE.U32 R2, R9, UR6, R2 ;  /* 0x0000000609027c25 */ /* 0x000fc8000f8e0002 */
[----:B------:R-:W-:Y:S01]  /*c5e0*/  IMAD.IADD R3, R4, 0x1, R3 ;  /* 0x0000000104037824 */ /* 0x000fe200078e0203 */
[----:B------:R-:W-:-:S04]  /*c5f0*/  LEA R4, P0, R2, UR4, 0x2 ;  /* 0x0000000402047c11 */ /* 0x000fc8000f8010ff */
[----:B------:R-:W-:-:S05]  /*c600*/  LEA.HI.X R5, R2, UR5, R3, 0x2, P0 ;  /* 0x0000000502057c11 */ /* 0x000fca00080f1403 */
[----:B------:R-:W2:Y:S04]  /*c610*/  LDG.E R2, desc[UR40][R4.64] ;  /* 0x0000002804027981 */ /* 0x000ea8000c1e1900 */
[----:B--2---:R1:W-:Y:S02]  /*c620*/  STL [R1], R2 ;  /* 0x0000000201007387 */ /* 0x0043e40000100800 */
.L_x_466:
[----:B-1----:R-:W2:Y:S01]  /*c630*/  LDL R2, [R1+0x4] ;  /* 0x0000040001027983 */ /* 0x002ea20000100800 */
[----:B------:R-:W1:Y:S02]  /*c640*/  S2R R3, SR_TID.X ;  /* 0x0000000000037919 */ /* 0x000e640000002100 */
[----:B-1----:R-:W-:Y:S01]  /*c650*/  LOP3.LUT R4, R3, 0x7f, RZ, 0xc0, !PT ;  /* 0x0000007f03047812 */ /* 0x002fe200078ec0ff */
[----:B------:R-:W-:Y:S03]  /*c660*/  BSSY B3, `(.L_x_467) ;  /* 0x0000006000037945 */ /* 0x000fe60003800000 */
[----:B------:R-:W-:Y:S01]  /*c670*/  ISETP.NE.AND P1, PT, R4, RZ, PT ;  /* 0x000000ff0400720c */ /* 0x000fe20003f25270 */
[----:B--2---:R-:W-:Y:S01]  /*c680*/  IMAD R3, R8, 0x8, R2 ;  /* 0x0000000808037824 */ /* 0x004fe200078e0202 */
[----:B------:R-:W-:-:S04]  /*c690*/  SHF.L.U32 R2, R7, 0x1f, RZ ;  /* 0x0000001f07027819 */ /* 0x000fc800000006ff */
[----:B------:R-:W1:Y:S02]  /*c6a0*/  SYNCS.PHASECHK.TRANS64.TRYWAIT P0, [R3+URZ+0x22840], R2 ;  /* 0x02284002030075a7 */ /* 0x000e64000800017f */
[----:B-1----:R-:W-:Y:S05]  /*c6b0*/  @!P0 BRA `(.L_x_468) ;  /* 0x0000003800d08947 */ /* 0x002fea0003800000 */
.L_x_568:
[----:B------:R-:W-:Y:S05]  /*c6c0*/  BSYNC B3 ;  /* 0x0000000000037941 */ /* 0x000fea0003800000 */
.L_x_467:
[----:B------:R-:W-:Y:S04]  /*c6d0*/  BSSY B3, `(.L_x_469) ;  /* 0x0000009000037945 */ /* 0x000fe80003800000 */
[----:B------:R-:W-:Y:S05]  /*c6e0*/  @P1 BRA `(.L_x_470) ;  /* 0x00000000001c1947 */ /* 0x000fea0003800000 */
[----:B------:R-:W2:Y:S02]  /*c6f0*/  S2R R4, SR_TID.X ;  /* 0x0000000000047919 */ /* 0x000ea40000002100 */
[----:B--2---:R-:W-:Y:S01]  /*c700*/  LOP3.LUT R5, R4, 0x1f, RZ, 0xc0, !PT ;  /* 0x0000001f04057812 */ /* 0x004fe200078ec0ff */
[----:B------:R-:W-:-:S03]  /*c710*/  IMAD.MOV.U32 R4, RZ, RZ, 0x3000 ;  /* 0x00003000ff047424 */ /* 0x000fc600078e00ff */
[----:B------:R-:W-:Y:S01]  /*c720*/  ISETP.NE.AND P0, PT, R5, RZ, PT ;  /* 0x000000ff0500720c */ /* 0x000fe20003f05270 */
[----:B------:R2:W-:-:S12]  /*c730*/  SYNCS.ARRIVE.TRANS64 RZ, [R3+URZ+0x22830], R4 ;  /* 0x0228300403ff79a7 */ /* 0x0005d8000800003f */
[----:B--2---:R-:W-:Y:S05]  /*c740*/  @!P0 BRA `(.L_x_470) ;  /* 0x0000000000048947 */ /* 0x004fea0003800000 */
[----:B------:R-:W-:Y:S01]  /*c750*/  BPT.TRAP 0x1 ;  /* 0x000000040000795c */ /* 0x000fe20000300000 */
.L_x_470:
[----:B------:R-:W-:Y:S05]  /*c760*/  BSYNC B3 ;  /* 0x0000000000037941 */ /* 0x000fea0003800000 */
.L_x_469:
[----:B0-----:R-:W2:Y:S04]  /*c770*/  LDL R8, [R1+0x4] ;  /* 0x0000040001087983 */ /* 0x001ea80000100800 */
[----:B------:R-:W2:Y:S04]  /*c780*/  LDL R4, [R1+0x8] ;  /* 0x0000080001047983 */ /* 0x000ea80000100800 */
[----:B------:R-:W3:Y:S01]  /*c790*/  LDL R5, [R1+0x1c] ;  /* 0x00001c0001057983 */ /* 0x000ee20000100800 */
[----:B------:R-:W-:Y:S01]  /*c7a0*/  IMAD.MOV.U32 R7, RZ, RZ, RZ ;  /* 0x000000ffff077224 */ /* 0x000fe200078e00ff */
[----:B------:R-:W-:Y:S01]  /*c7b0*/  UIADD3 UR4, UP0, UR38, 0x370, URZ ;  /* 0x0000037026047890 */ /* 0x000fe2000ff1e03f */
[----:B------:R-:W-:Y:S01]  /*c7c0*/  PLOP3.LUT P0, PT, PT, PT, PT, 0x80, 0x0 ;  /* 0x000000000000781c */ /* 0x000fe20003f0f070 */
[----:B------:R-:W-:Y:S01]  /*c7d0*/  UMOV UR6, 0x0 ;  /* 0x0000000000067882 */ /* 0x000fe20000000000 */
[----:B------:R-:W-:Y:S01]  /*c7e0*/  UMOV UR7, 0x14f00000 ;  /* 0x14f0000000077882 */ /* 0x000fe20000000000 */
[----:B------:R-:W-:Y:S01]  /*c7f0*/  R2UR UR10, R7 ;  /* 0x00000000070a72ca */ /* 0x000fe200000e0000 */
[----:B------:R-:W-:Y:S01]  /*c800*/  UIADD3.X UR5, URZ, UR39, URZ, UP0, !UPT ;  /* 0x000000273f057290 */ /* 0x000fe200087fe43f */
[----:B--2---:R-:W-:-:S02]  /*c810*/  IMAD R4, R4, 0x3000, R8 ;  /* 0x0000300004047824 */ /* 0x004fc400078e0208 */
[----:B---3--:R-:W-:Y:S02]  /*c820*/  IMAD R0, R0, 0x60, R5 ;  /* 0x0000006000007824 */ /* 0x008fe400078e0205 */
[----:B------:R-:W-:Y:S02]  /*c830*/  VIADD R4, R4, 0x1c400 ;  /* 0x0001c40004047836 */ /* 0x000fe40000000000 */
[----:B------:R-:W-:-:S07]  /*c840*/  VIADD R5, R3, 0x22830 ;  /* 0x0002283003057836 */ /* 0x000fce0000000000 */
.L_x_471:
        /* <DEDUP_REMOVED lines=11> */
[----:B------:R-:W0:Y:S01]  /*c900*/  SYNCS.PHASECHK.TRANS64.TRYWAIT P0, [R3+URZ+0x22860], R2 ;  /* 0x02286002030075a7 */ /* 0x000e22000800017f */
[----:B------:R-:W-:Y:S04]  /*c910*/  BSSY B3, `(.L_x_472) ;  /* 0x0000002000037945 */ /* 0x000fe80003800000 */
[----:B0-----:R-:W-:Y:S05]  /*c920*/  @!P0 BRA `(.L_x_473) ;  /* 0x0000003800488947 */ /* 0x001fea0003800000 */
.L_x_569:
[----:B------:R-:W-:Y:S05]  /*c930*/  BSYNC B3 ;  /* 0x0000000000037941 */ /* 0x000fea0003800000 */
.L_x_472:
        /* <DEDUP_REMOVED lines=11> */
.L_x_475:
[----:B------:R-:W-:Y:S05]  /*c9f0*/  BSYNC B3 ;  /* 0x0000000000037941 */ /* 0x000fea0003800000 */
.L_x_474:
[----:B------:R-:W2:Y:S04]  /*ca00*/  LDL R4, [R1+0x4] ;  /* 0x0000040001047983 */ /* 0x000ea80000100800 */
[----:B01----:R-:W2:Y:S01]  /*ca10*/  LDL R2, [R1+0x8] ;  /* 0x0000080001027983 */ /* 0x003ea20000100800 */
[----:B------:R-:W-:Y:S01]  /*ca20*/  R2UR UR10, R7 ;  /* 0x00000000070a72ca */ /* 0x000fe200000e0000 */
[----:B------:R-:W-:Y:S01]  /*ca30*/  UIADD3 UR4, UP0, UR38, 0x470, URZ ;  /* 0x0000047026047890 */ /* 0x000fe2000ff1e03f */
[----:B------:R-:W-:Y:S01]  /*ca40*/  R2UR UR6, R8 ;  /* 0x00000000080672ca */ /* 0x000fe200000e0000 */
[----:B------:R-:W-:Y:S01]  /*ca50*/  VIADD R3, R3, 0x22850 ;  /* 0x0002285003037836 */ /* 0x000fe20000000000 */
[----:B------:R-:W-:Y:S01]  /*ca60*/  R2UR UR7, R9 ;  /* 0x00000000090772ca */ /* 0x000fe200000e0000 */
[----:B------:R-:W-:Y:S01]  /*ca70*/  UIADD3.X UR5, URZ, UR39, URZ, UP0, !UPT ;  /* 0x000000273f057290 */ /* 0x000fe200087fe43f */
[----:B------:R-:W-:Y:S01]  /*ca80*/  PLOP3.LUT P0, PT, PT, PT, PT, 0x80, 0x0 ;  /* 0x000000000000781c */ /* 0x000fe20003f0f070 */
[----:B--2---:R-:W-:-:S04]  /*ca90*/  IMAD R2, R2, 0xc000, R4 ;  /* 0x0000c00002027824 */ /* 0x004fc800078e0204 */
[----:B------:R-:W-:-:S08]  /*caa0*/  VIADD R4, R2, 0x400 ;  /* 0x0000040002047836 */ /* 0x000fd00000000000 */
.L_x_476:
        /* <DEDUP_REMOVED lines=11> */
[----:B------:R-:W-:Y:S01]  /*cb60*/  R2UR UR6, R8 ;  /* 0x00000000080672ca */ /* 0x000fe200000e0000 */
[----:B------:R-:W-:Y:S01]  /*cb70*/  VIADD R4, R2, 0x3400 ;  /* 0x0000340002047836 */ /* 0x000fe20000000000 */
[----:B------:R-:W-:Y:S01]  /*cb80*/  R2UR UR7, R9 ;  /* 0x00000000090772ca */ /* 0x000fe200000e0000 */
[----:B------:R-:W-:Y:S01]  /*cb90*/  UMOV UR10, 0x40 ;  /* 0x00000040000a7882 */ /* 0x000fe20000000000 */
[----:B------:R-:W-:-:S13]  /*cba0*/  PLOP3.LUT P0, PT, PT, PT, PT, 0x80, 0x0 ;  /* 0x000000000000781c */ /* 0x000fda0003f0f070 */
.L_x_477:
        /* <DEDUP_REMOVED lines=16> */
.L_x_478:
        /* <DEDUP_REMOVED lines=16> */
.L_x_479:
        /* <DEDUP_REMOVED lines=10> */
[----:B-1----:R-:W-:Y:S05]  /*ce50*/  @P0 BRA.U.ANY `(.L_x_479) ;  /* 0xfffffffd00d40947 */ /* 0x002fea000393ffff */
.L_x_465:
[----:B------:R-:W-:Y:S05]  /*ce60*/  BSYNC B1 ;  /* 0x0000000000017941 */ /* 0x000fea0003800000 */
.L_x_464:
[----:B------:R-:W2:Y:S02]  /*ce70*/  LDL.LU R4, [R1+0x2c] ;  /* 0x00002c0001047983 */ /* 0x000ea40000300800 */
[----:B--2---:R-:W-:-:S07]  /*ce80*/  VIADD R0, R4, 0xfffffffd ;  /* 0xfffffffd04007836 */ /* 0x004fce0000000000 */
.L_x_463:
[----:B------:R-:W-:Y:S05]  /*ce90*/  BSYNC B2 ;  /* 0x0000000000027941 */ /* 0x000fea0003800000 */
.L_x_462:
[----:B------:R-:W2:Y:S01]  /*cea0*/  LDL.LU R2, [R1+0x28] ;  /* 0x0000280001027983 */ /* 0x000ea20000300800 */
[----:B------:R-:W-:-:S05]  /*ceb0*/  IMAD.MOV R6, RZ, RZ, -R6 ;  /* 0x000000ffff067224 */ /* 0x000fca00078e0a06 */
[----:B--2---:R-:W-:-:S13]  /*cec0*/  ISETP.NE.AND P0, PT, R2, R6, PT ;  /* 0x000000060200720c */ /* 0x004fda0003f05270 */
[----:B------:R-:W-:Y:S05]  /*ced0*/  @!P0 BRA `(.L_x_461) ;  /* 0x0000001400488947 */ /* 0x000fea0003800000 */
.L_x_512:
[----:B------:R-:W2:Y:S04]  /*cee0*/  LDL R4, [R1+0x18] ;  /* 0x0000180001047983 */ /* 0x000ea80000100800 */
[----:B------:R-:W0:Y:S04]  /*cef0*/  LDL.LU R3, [R1+0x8] ;  /* 0x0000080001037983 */ /* 0x000e280000300800 */
[----:B------:R-:W3:Y:S01]  /*cf00*/  LDL.LU R2, [R1+0x10] ;  /* 0x0000100001027983 */ /* 0x000ee20000300800 */
[----:B------:R-:W-:Y:S05]  /*cf10*/  YIELD ;  /* 0x0000000000007946 */ /* 0x000fea0003800000 */
[----:B------:R-:W-:Y:S01]  /*cf20*/  BSSY B1, `(.L_x_480) ;  /* 0x00000a2000017945 */ /* 0x000fe20003800000 */
[----:B--2---:R-:W-:Y:S01]  /*cf30*/  ISETP.NE.AND P1, PT, R4, RZ, PT ;  /* 0x000000ff0400720c */ /* 0x004fe20003f25270 */
[----:B0-----:R-:W-:-:S05]  /*cf40*/  VIADD R7, R3, 0x1 ;  /* 0x0000000103077836 */ /* 0x001fca0000000000 */
[----:B------:R-:W-:-:S04]  /*cf50*/  ISETP.NE.AND P0, PT, R7, 0x2, PT ;  /* 0x000000020700780c */ /* 0x000fc80003f05270 */
[----:B------:R-:W-:Y:S02]  /*cf60*/  SEL R6, RZ, 0x1, P0 ;  /* 0x00000001ff067807 */ /* 0x000fe40000000000 */
[----:B------:R-:W-:Y:S02]  /*cf70*/  SEL R7, R7, RZ, P0 ;  /* 0x000000ff07077207 */ /* 0x000fe40000000000 */
[----:B---3--:R-:W-:Y:S01]  /*cf80*/  LOP3.LUT R6, R2, R6, RZ, 0x3c, !PT ;  /* 0x0000000602067212 */ /* 0x008fe200078e3cff */
[----:B------:R-:W-:Y:S06]  /*cf90*/  @!P1 BRA `(.L_x_481) ;  /* 0x0000000800689947 */ /* 0x000fec0003800000 */
[----:B------:R-:W-:Y:S01]  /*cfa0*/  ULDC.64 UR4, c[0x0][0x418] ;  /* 0x0001060000047ab9 */ /* 0x000fe20000000a00 */
[----:B-----5:R-:W-:Y:S01]  /*cfb0*/  IMAD.MOV.U32 R8, RZ, RZ, R0 ;  /* 0x000000ffff087224 */ /* 0x020fe200078e0000 */
[----:B------:R-:W-:-:S04]  /*cfc0*/  ISETP.NE.U32.AND P0, PT, RZ, UR4, PT ;  /* 0x00000004ff007c0c */ /* 0x000fc8000bf05070 */
[----:B------:R-:W-:-:S13]  /*cfd0*/  ISETP.NE.AND.EX P0, PT, RZ, UR5, PT, P0 ;  /* 0x00000005ff007c0c */ /* 0x000fda000bf05300 */
[----:B------:R-:W-:Y:S05]  /*cfe0*/  @!P0 BRA `(.L_x_482) ;  /* 0x0000000000508947 */ /* 0x000fea0003800000 */
[----:B------:R-:W2:Y:S01]  /*cff0*/  LDL R9, [R1+0x14] ;  /* 0x0000140001097983 */ /* 0x000ea20000100800 */
[----:B------:R-:W0:Y:S01]  /*d000*/  LDC R8, c[0x0][0x43c] ;  /* 0x00010f00ff087b82 */ /* 0x000e220000000800 */
[----:B------:R-:W-:Y:S02]  /*d010*/  ULDC.64 UR6, c[0x0][0x428] ;  /* 0x00010a0000067ab9 */ /* 0x000fe40000000a00 */
[----:B------:R-:W3:Y:S01]  /*d020*/  LDL R5, [R1+0xc] ;  /* 0x00000c0001057983 */ /* 0x000ee20000100800 */
        /* <DEDUP_REMOVED lines=16> */
.L_x_482:
[----:B0-----:R-:W2:Y:S01]  /*d130*/  LDL R2, [R1+0x4] ;  /* 0x0000040001027983 */ /* 0x001ea20000100800 */
[----:B------:R-:W0:Y:S02]  /*d140*/  S2R R3, SR_TID.X ;  /* 0x0000000000037919 */ /* 0x000e240000002100 */
[----:B0-----:R-:W-:Y:S02]  /*d150*/  LOP3.LUT R4, R3, 0x7f, RZ, 0xc0, !PT ;  /* 0x0000007f03047812 */ /* 0x001fe400078ec0ff */
[----:B------:R-:W-:Y:S01]  /*d160*/  SHF.L.U32 R3, R6, 0x1f, RZ ;  /* 0x0000001f06037819 */ /* 0x000fe200000006ff */
[----:B------:R-:W-:Y:S01]  /*d170*/  BSSY B2, `(.L_x_483) ;  /* 0x0000005000027945 */ /* 0x000fe20003800000 */
[----:B------:R-:W-:Y:S01]  /*d180*/  ISETP.NE.AND P1, PT, R4, RZ, PT ;  /* 0x000000ff0400720c */ /* 0x000fe20003f25270 */
[----:B--2---:R-:W-:-:S04]  /*d190*/  IMAD R2, R7, 0x8, R2 ;  /* 0x0000000807027824 */ /* 0x004fc800078e0202 */
[----:B------:R-:W0:Y:S02]  /*d1a0*/  SYNCS.PHASECHK.TRANS64.TRYWAIT P0, [R2+URZ+0x22840], R3 ;  /* 0x02284003020075a7 */ /* 0x000e24000800017f */
[----:B0-----:R-:W-:Y:S06]  /*d1b0*/  @!P0 BRA `(.L_x_484) ;  /* 0x0000003000388947 */ /* 0x001fec0003800000 */
.L_x_570:
[----:B------:R-:W-:Y:S05]  /*d1c0*/  BSYNC B2 ;  /* 0x0000000000027941 */ /* 0x000fea0003800000 */
.L_x_483:
[----:B------:R-:W-:Y:S04]  /*d1d0*/  BSSY B2, `(.L_x_485) ;  /* 0x0000009000027945 */ /* 0x000fe80003800000 */
[----:B------:R-:W-:Y:S05]  /*d1e0*/  @P1 BRA `(.L_x_486) ;  /* 0x00000000001c1947 */ /* 0x000fea0003800000 */
[----:B------:R-:W1:Y:S02]  /*d1f0*/  S2R R4, SR_TID.X ;  /* 0x0000000000047919 */ /* 0x000e640000002100 */
[----:B-1----:R-:W-:Y:S01]  /*d200*/  LOP3.LUT R5, R4, 0x1f, RZ, 0xc0, !PT ;  /* 0x0000001f04057812 */ /* 0x002fe200078ec0ff */
[----:B------:R-:W-:-:S03]  /*d210*/  IMAD.MOV.U32 R4, RZ, RZ, 0x3000 ;  /* 0x00003000ff047424 */ /* 0x000fc600078e00ff */
[----:B------:R-:W-:Y:S01]  /*d220*/  ISETP.NE.AND P0, PT, R5, RZ, PT ;  /* 0x000000ff0500720c */ /* 0x000fe20003f05270 */
[----:B------:R1:W-:-:S12]  /*d230*/  SYNCS.ARRIVE.TRANS64 RZ, [R2+URZ+0x22830], R4 ;  /* 0x0228300402ff79a7 */ /* 0x0003d8000800003f */
[----:B-1----:R-:W-:Y:S05]  /*d240*/  @!P0 BRA `(.L_x_486) ;  /* 0x0000000000048947 */ /* 0x002fea0003800000 */
[----:B------:R-:W-:Y:S01]  /*d250*/  BPT.TRAP 0x1 ;  /* 0x000000040000795c */ /* 0x000fe20000300000 */
.L_x_486:
[----:B------:R-:W-:Y:S05]  /*d260*/  BSYNC B2 ;  /* 0x0000000000027941 */ /* 0x000fea0003800000 */
.L_x_485:
        /* <DEDUP_REMOVED lines=13> */
.L_x_487:
        /* <DEDUP_REMOVED lines=11> */
[----:B------:R-:W1:Y:S01]  /*d3f0*/  SYNCS.PHASECHK.TRANS64.TRYWAIT P0, [R2+URZ+0x22860], R3 ;  /* 0x02286003020075a7 */ /* 0x000e62000800017f */
[----:B------:R-:W-:Y:S04]  /*d400*/  BSSY B2, `(.L_x_488) ;  /* 0x0000002000027945 */ /* 0x000fe80003800000 */
[----:B-1----:R-:W-:Y:S05]  /*d410*/  @!P0 BRA `(.L_x_489) ;  /* 0x0000002c00b48947 */ /* 0x002fea0003800000 */
.L_x_571:
[----:B------:R-:W-:Y:S05]  /*d420*/  BSYNC B2 ;  /* 0x0000000000027941 */ /* 0x000fea0003800000 */
.L_x_488:
        /* <DEDUP_REMOVED lines=11> */
.L_x_491:
[----:B------:R-:W-:Y:S05]  /*d4e0*/  BSYNC B2 ;  /* 0x0000000000027941 */ /* 0x000fea0003800000 */
.L_x_490:
        /* <DEDUP_REMOVED lines=10> */
.L_x_492:
        /* <DEDUP_REMOVED lines=16> */
.L_x_493:
        /* <DEDUP_REMOVED lines=16> */
.L_x_494:
        /* <DEDUP_REMOVED lines=16> */
.L_x_495:
        /* <DEDUP_REMOVED lines=11> */
.L_x_481:
[----:B------:R-:W-:Y:S05]  /*d940*/  BSYNC B1 ;  /* 0x0000000000017941 */ /* 0x000fea0003800000 */
.L_x_480:
[----:B------:R-:W2:Y:S01]  /*d950*/  LDL R5, [R1+0x18] ;  /* 0x0000180001057983 */ /* 0x000ea20000100800 */
[----:B------:R-:W-:Y:S01]  /*d960*/  VIADD R7, R7, 0x1 ;  /* 0x0000000107077836 */ /* 0x000fe20000000000 */
[----:B------:R-:W-:Y:S04]  /*d970*/  BSSY B1, `(.L_x_496) ;  /* 0x00000a5000017945 */ /* 0x000fe80003800000 */
[----:B------:R-:W-:-:S04]  /*d980*/  ISETP.NE.AND P0, PT, R7, 0x2, PT ;  /* 0x000000020700780c */ /* 0x000fc80003f05270 */
[----:B------:R-:W-:Y:S02]  /*d990*/  SEL R2, RZ, 0x1, P0 ;  /* 0x00000001ff027807 */ /* 0x000fe40000000000 */
[----:B------:R-:W-:Y:S02]  /*d9a0*/  SEL R9, R7, RZ, P0 ;  /* 0x000000ff07097207 */ /* 0x000fe40000000000 */
[----:B-----5:R-:W-:-:S05]  /*d9b0*/  LOP3.LUT R8, R6, R2, RZ, 0x3c, !PT ;  /* 0x0000000206087212 */ /* 0x020fca00078e3cff */
[----:B------:R0:W-:Y:S04]  /*d9c0*/  STL [R1+0x10], R8 ;  /* 0x0000100801007387 */ /* 0x0001e80000100800 */
[----:B------:R0:W-:Y:S01]  /*d9d0*/  STL [R1+0x8], R9 ;  /* 0x0000080901007387 */ /* 0x0001e20000100800 */
[----:B--2---:R-:W-:-:S13]  /*d9e0*/  ISETP.NE.AND P2, PT, R5, RZ, PT ;  /* 0x000000ff0500720c */ /* 0x004fda0003f45270 */
[----:B0-----:R-:W-:Y:S05]  /*d9f0*/  @!P2 BRA `(.L_x_497) ;  /* 0x000000080070a947 */ /* 0x001fea0003800000 */
[----:B------:R-:W-:Y:S01]  /*da00*/  ULDC.64 UR4, c[0x0][0x418] ;  /* 0x0001060000047ab9 */ /* 0x000fe20000000a00 */
[----:B------:R-:W-:Y:S01]  /*da10*/  VIADD R6, R0, 0xffffffff ;  /* 0xffffffff00067836 */ /* 0x000fe20000000000 */
        /* <DEDUP_REMOVED lines=23> */
.L_x_498:
        /* <DEDUP_REMOVED lines=9> */
.L_x_572:
[----:B------:R-:W-:Y:S05]  /*dc20*/  BSYNC B2 ;  /* 0x0000000000027941 */ /* 0x000fea0003800000 */
.L_x_499:
        /* <DEDUP_REMOVED lines=9> */
.L_x_502:
[----:B------:R-:W-:Y:S05]  /*dcc0*/  BSYNC B2 ;  /* 0x0000000000027941 */ /* 0x000fea0003800000 */
.L_x_501:
[----:B------:R-:W2:Y:S04]  /*dcd0*/  LDL R8, [R1+0x4] ;  /* 0x0000040001087983 */ /* 0x000ea80000100800 */
        /* <DEDUP_REMOVED lines=13> */
.L_x_503:
        /* <DEDUP_REMOVED lines=14> */
.L_x_573:
[----:B------:R-:W-:Y:S05]  /*de90*/  BSYNC B2 ;  /* 0x0000000000027941 */ /* 0x000fea0003800000 */
.L_x_504:
        /* <DEDUP_REMOVED lines=11> */
.L_x_507:
[----:B------:R-:W-:Y:S05]  /*df50*/  BSYNC B2 ;  /* 0x0000000000027941 */ /* 0x000fea0003800000 */
.L_x_506:
        /* <DEDUP_REMOVED lines=11> */
.L_x_508:
        /* <DEDUP_REMOVED lines=16> */
.L_x_509:
        /* <DEDUP_REMOVED lines=16> */
.L_x_510:
        /* <DEDUP_REMOVED lines=16> */
.L_x_511:
        /* <DEDUP_REMOVED lines=11> */
.L_x_497:
[----:B------:R-:W-:Y:S05]  /*e3c0*/  BSYNC B1 ;  /* 0x0000000000017941 */ /* 0x000fea0003800000 */
.L_x_496:
[C---:B------:R-:W-:Y:S01]  /*e3d0*/  ISETP.GT.AND P0, PT, R0.reuse, 0x1, PT ;  /* 0x000000010000780c */ /* 0x040fe20003f04270 */
[----:B------:R-:W-:-:S12]  /*e3e0*/  VIADD R0, R0, 0xfffffffe ;  /* 0xfffffffe00007836 */ /* 0x000fd80000000000 */
[----:B------:R-:W-:Y:S05]  /*e3f0*/  @P0 BRA `(.L_x_512) ;  /* 0xffffffe800b80947 */ /* 0x000fea000383ffff */
.L_x_461:
[----:B------:R-:W-:Y:S05]  /*e400*/  BSYNC B0 ;  /* 0x0000000000007941 */ /* 0x000fea0003800000 */
.L_x_460:
[----:B------:R-:W2:Y:S04]  /*e410*/  LDL.LU R4, [R1+0x8] ;  /* 0x0000080001047983 */ /* 0x000ea80000300800 */
[----:B------:R-:W3:Y:S01]  /*e420*/  LDL.LU R3, [R1+0x10] ;  /* 0x0000100001037983 */ /* 0x000ee20000300800 */
[----:B------:R-:W1:Y:S01]  /*e430*/  S2R R2, SR_TID.X ;  /* 0x0000000000027919 */ /* 0x000e620000002100 */
[----:B------:R-:W-:Y:S01]  /*e440*/  BSSY B0, `(.L_x_513) ;  /* 0x0000015000007945 */ /* 0x000fe20003800000 */
[----:B-1----:R-:W-:-:S04]  /*e450*/  LOP3.LUT R2, R2, 0x7f, RZ, 0xc0, !PT ;  /* 0x0000007f02027812 */ /* 0x002fc800078ec0ff */
[----:B------:R-:W-:Y:S01]  /*e460*/  ISETP.NE.AND P1, PT, R2, RZ, PT ;  /* 0x000000ff0200720c */ /* 0x000fe20003f25270 */
[----:B--2---:R-:W-:-:S05]  /*e470*/  VIADD R0, R4, 0x1 ;  /* 0x0000000104007836 */ /* 0x004fca0000000000 */
[----:B------:R-:W-:-:S04]  /*e480*/  ISETP.NE.AND P0, PT, R0, 0x2, PT ;  /* 0x000000020000780c */ /* 0x000fc80003f05270 */
[----:B------:R-:W-:-:S04]  /*e490*/  SEL R2, RZ, 0x1, P0 ;  /* 0x00000001ff027807 */ /* 0x000fc80000000000 */
[----:B---3--:R-:W-:-:S05]  /*e4a0*/  LOP3.LUT R3, R3, R2, RZ, 0x3c, !PT ;  /* 0x0000000203037212 */ /* 0x008fca00078e3cff */
[----:B------:R1:W-:Y:S01]  /*e4b0*/  STL [R1+0x10], R3 ;  /* 0x0000100301007387 */ /* 0x0003e20000100800 */
[----:B------:R-:W-:Y:S05]  /*e4c0*/  @P1 BRA `(.L_x_514) ;  /* 0x0000000000301947 */ /* 0x000fea0003800000 */
[----:B------:R-:W2:Y:S01]  /*e4d0*/  S2R R5, SR_LANEID ;  /* 0x0000000000057919 */ /* 0x000ea20000000000 */
[----:B------:R-:W-:Y:S01]  /*e4e0*/  VOTEU.ANY UR4, UPT, PT ;  /* 0x0000000000047886 */ /* 0x000fe200038e0100 */
[----:B-1----:R-:W1:Y:S01]  /*e4f0*/  LDC.64 R2, c[0x0][0xc60] ;  /* 0x00031800ff027b82 */ /* 0x002e620000000a00 */
[----:B------:R-:W2:Y:S02]  /*e500*/  FLO.U32 R4, UR4 ;  /* 0x0000000400047d00 */ /* 0x000ea400080e0000 */
[----:B--2---:R-:W-:-:S06]  /*e510*/  ISETP.EQ.U32.AND P1, PT, R4, R5, PT ;  /* 0x000000050400720c */ /* 0x004fcc0003f22070 */
[----:B------:R-:W1:Y:S07]  /*e520*/  POPC R5, UR4 ;  /* 0x0000000400057d09 */ /* 0x000e6e0008000000 */
[----:B-1----:R-:W2:Y:S01]  /*e530*/  @P1 ATOMG.E.ADD.STRONG.GPU PT, R3, desc[UR40][R2.64], R5 ;  /* 0x00000005020319a8 */ /* 0x002ea200081ee1e8 */
[----:B------:R-:W1:Y:S02]  /*e540*/  S2R R6, SR_LTMASK ;  /* 0x0000000000067919 */ /* 0x000e640000003900 */
[----:B-1----:R-:W-:-:S04]  /*e550*/  LOP3.LUT R6, R6, UR4, RZ, 0xc0, !PT ;  /* 0x0000000406067c12 */ /* 0x002fc8000f8ec0ff */
[----:B0-----:R-:W0:Y:S01]  /*e560*/  POPC R7, R6 ;  /* 0x0000000600077309 */ /* 0x001e220000000000 */
[----:B--2---:R-:W0:Y:S02]  /*e570*/  SHFL.IDX PT, R4, R3, R4, 0x1f ;  /* 0x00001f0403047589 */ /* 0x004e2400000e0000 */
[----:B0-----:R-:W-:-:S07]  /*e580*/  IADD3 R16, R4, UR37, R7 ;  /* 0x0000002504107c10 */ /* 0x001fce000fffe007 */
.L_x_514:
[----:B------:R-:W-:Y:S05]  /*e590*/  BSYNC B0 ;  /* 0x0000000000007941 */ /* 0x000fea0003800000 */
.L_x_513:
[----:B------:R-:W-:-:S05]  /*e5a0*/  SEL R0, R0, RZ, P0 ;  /* 0x000000ff00007207 */ /* 0x000fca0000000000 */
[----:B------:R2:W-:Y:S02]  /*e5b0*/  STL [R1+0x8], R0 ;  /* 0x0000080001007387 */ /* 0x0005e40000100800 */
.L_x_432:
[----:B------:R-:W-:Y:S05]  /*e5c0*/  BSYNC B7 ;  /* 0x0000000000077941 */ /* 0x000fea0003800000 */
.L_x_430:
[----:B--2---:R-:W2:Y:S02]  /*e5d0*/  LDL R0, [R1+0x58] ;  /* 0x0000580001007983 */ /* 0x004ea40000100800 */
[----:B--2---:R-:W-:-:S13]  /*e5e0*/  ISETP.NE.AND P0, PT, R0, RZ, PT ;  /* 0x000000ff0000720c */ /* 0x004fda0003f05270 */
[----:B------:R-:W-:Y:S05]  /*e5f0*/  @!P0 BRA `(.L_x_515) ;  /* 0x0000000000288947 */ /* 0x000fea0003800000 */
[----:B------:R-:W-:Y:S05]  /*e600*/  WARPSYNC.ALL ;  /* 0x0000000000007948 */ /* 0x000fea0003800000 */
[----:B------:R-:W2:Y:S08]  /*e610*/  S2UR UR5, SR_CgaCtaId ;  /* 0x00000000000579c3 */ /* 0x000eb00000008800 */
[----:B------:R-:W-:Y:S06]  /*e620*/  BAR.SYNC.DEFER_BLOCKING 0x5, 0x180 ;  /* 0x0146000000007b1d */ /* 0x000fec0000010000 */
[----:B------:R-:W-:-:S02]  /*e630*/  UMOV UR4, 0x400 ;  /* 0x0000040000047882 */ /* 0x000fc40000000000 */
[----:B--2---:R-:W-:-:S06]  /*e640*/  ULEA UR4, UR5, UR4, 0x18 ;  /* 0x0000000405047291 */ /* 0x004fcc000f8ec03f */
[----:B------:R-:W-:-:S05]  /*e650*/  IMAD.U32 R0, RZ, RZ, UR4 ;  /* 0x00000004ff007e24 */ /* 0x000fca000f8e00ff */
[----:B------:R3:W4:Y:S04]  /*e660*/  LDS.128 R16, [R0+0x228d0] ;  /* 0x0228d00000107984 */ /* 0x0007280000000c00 */
[----:B------:R3:W-:Y:S01]  /*e670*/  STL [R1+0x4], R0 ;  /* 0x0000040001007387 */ /* 0x0007e20000100800 */
[----:B------:R-:W-:Y:S06]  /*e680*/  BAR.ARV 0x4, 0x180 ;  /* 0x0106000000007b1d */ /* 0x000fec0000002000 */
[----:B------:R-:W-:Y:S05]  /*e690*/  BRA `(.L_x_516) ;  /* 0x0000000800487947 */ /* 0x000fea0003800000 */
.L_x_515:
[----:B------:R-:W2:Y:S01]  /*e6a0*/  S2R R0, SR_TID.X ;  /* 0x0000000000007919 */ /* 0x000ea20000002100 */
[----:B------:R-:W-:Y:S01]  /*e6b0*/  UMOV UR4, 0xffffffff ;  /* 0xffffffff00047882 */ /* 0x000fe20000000000 */
[----:B--2---:R-:W-:-:S04]  /*e6c0*/  LOP3.LUT R6, R0, 0x1f, RZ, 0xc0, !PT ;  /* 0x0000001f00067812 */ /* 0x004fc800078ec0ff */
[----:B------:R-:W-:Y:S01]  /*e6d0*/  ISETP.NE.AND P0, PT, R6, 0x1f, PT ;  /* 0x0000001f0600780c */ /* 0x000fe20003f05270 */
[----:B------:R-:W-:-:S12]  /*e6e0*/  BRA.DIV UR4, `(.L_x_517) ;  /* 0x0000001e043c7947 */ /* 0x000fd8000b800000 */
[----:B------:R-:W-:Y:S01]  /*e6f0*/  IMAD.IADD R5, R19, 0x1, R6 ;  /* 0x0000000113057824 */ /* 0x000fe200078e0206 */
[----:B------:R-:W-:-:S04]  /*e700*/  ULDC UR4, c[0x0][0xc3c] ;  /* 0x00030f0000047ab9 */ /* 0x000fc80000000800 */
[----:B------:R-:W-:-:S13]  /*e710*/  ISETP.GE.OR P1, PT, R5, UR4, !P0 ;  /* 0x0000000405007c0c */ /* 0x000fda000c726670 */
[----:B-1----:R-:W1:Y:S02]  /*e720*/  @!P1 LDC.64 R2, c[0x0][0xc80] ;  /* 0x00032000ff029b82 */ /* 0x002e640000000a00 */
[----:B-1----:R-:W-:-:S06]  /*e730*/  @!P1 IMAD.WIDE R2, R5, 0x4, R2 ;  /* 0x0000000405029825 */ /* 0x002fcc00078e0202 */
[----:B------:R1:W2:Y:S01]  /*e740*/  @!P1 LDG.E R3, desc[UR40][R2.64] ;  /* 0x0000002802039981 */ /* 0x0002a2000c1e1900 */
[C---:B------:R-:W-:Y:S02]  /*e750*/  ISETP.GE.U32.AND P2, PT, R6.reuse, 0x2, PT ;  /* 0x000000020600780c */ /* 0x040fe40003f46070 */
[C---:B------:R-:W-:Y:S01]  /*e760*/  ISETP.GE.U32.AND P3, PT, R6.reuse, 0x4, PT ;  /* 0x000000040600780c */ /* 0x040fe20003f66070 */
[----:B------:R-:W-:Y:S01]  /*e770*/  SHFL.IDX PT, R0, R16, RZ, 0x1f ;  /* 0x00001fff10007589 */ /* 0x000fe200000e0000 */
[C---:B------:R-:W-:Y:S02]  /*e780*/  ISETP.GE.U32.AND P4, PT, R6.reuse, 0x8, PT ;  /* 0x000000080600780c */ /* 0x040fe40003f86070 */
[C---:B------:R-:W-:Y:S01]  /*e790*/  ISETP.GE.U32.AND P5, PT, R6.reuse, 0x10, PT ;  /* 0x000000100600780c */ /* 0x040fe20003fa6070 */
[----:B------:R-:W-:Y:S01]  /*e7a0*/  SHFL.IDX PT, R4, R16, 0x1, 0x1f ;  /* 0x00201f0010047f89 */ /* 0x000fe200000e0000 */
[----:B-1----:R-:W-:Y:S02]  /*e7b0*/  IMAD.MOV.U32 R2, RZ, RZ, RZ ;  /* 0x000000ffff027224 */ /* 0x002fe400078e00ff */
[----:B--2---:R-:W-:Y:S01]  /*e7c0*/  @!P1 IMAD.MOV.U32 R2, RZ, RZ, R3 ;  /* 0x000000ffff029224 */ /* 0x004fe200078e0003 */
[----:B------:R-:W-:-:S04]  /*e7d0*/  ISETP.NE.AND P1, PT, R6, RZ, PT ;  /* 0x000000ff0600720c */ /* 0x000fc80003f25270 */
[----:B------:R-:W1:Y:S02]  /*e7e0*/  SHFL.UP PT, R14, R2, 0x1, RZ ;  /* 0x04200000020e7989 */ /* 0x000e6400000e00ff */
[----:B-1----:R-:W-:-:S05]  /*e7f0*/  SEL R5, R14, RZ, P1 ;  /* 0x000000ff0e057207 */ /* 0x002fca0000800000 */
[----:B------:R-:W-:-:S05]  /*e800*/  IMAD.IADD R3, R2, 0x1, R5 ;  /* 0x0000000102037824 */ /* 0x000fca00078e0205 */
        /* <DEDUP_REMOVED lines=12> */
[----:B------:R1:W2:Y:S02]  /*e8d0*/  SHFL.IDX PT, R14, R3, 0x1f, 0x1f ;  /* 0x03e01f00030e7f89 */ /* 0x0002a400000e0000 */
.L_x_583:
[----:B------:R-:W-:Y:S02]  /*e8e0*/  ULDC UR4, c[0x0][0xc38] ;  /* 0x00030e0000047ab9 */ /* 0x000fe40000000800 */
[----:B------:R-:W-:-:S04]  /*e8f0*/  IMAD.U32 R16, RZ, RZ, UR4 ;  /* 0x00000004ff107e24 */ /* 0x000fc8000f8e00ff */
[----:B--2---:R-:W-:-:S04]  /*e900*/  IMAD R6, R14, R16, RZ ;  /* 0x000000100e067224 */ /* 0x004fc800078e02ff */
[----:B------:R-:W-:-:S05]  /*e910*/  IMAD.IADD R4, R4, 0x1, R6 ;  /* 0x0000000104047824 */ /* 0x000fca00078e0206 */
[----:B------:R-:W-:-:S13]  /*e920*/  ISETP.GT.AND P6, PT, R4, R0, PT ;  /* 0x000000000400720c */ /* 0x000fda0003fc4270 */
[----:B------:R-:W-:Y:S05]  /*e930*/  @P6 BRA `(.L_x_518) ;  /* 0x00000000009c6947 */ /* 0x000fea0003800000 */
.L_x_523:
[----:B------:R-:W2:Y:S01]  /*e940*/  LDC R6, c[0x0][0xc3c] ;  /* 0x00030f00ff067b82 */ /* 0x000ea20000000800 */
[----:B------:R-:W-:-:S05]  /*e950*/  VIADD R19, R19, 0x1f ;  /* 0x0000001f13137836 */ /* 0x000fca0000000000 */
[----:B--2---:R-:W-:-:S13]  /*e960*/  ISETP.GE.AND P6, PT, R19, R6, PT ;  /* 0x000000061300720c */ /* 0x004fda0003fc6270 */
[----:B------:R-:W-:Y:S05]  /*e970*/  @P6 BRA `(.L_x_519) ;  /* 0x0000000400446947 */ /* 0x000fea0003800000 */
[----:B------:R-:W2:Y:S01]  /*e980*/  S2R R2, SR_TID.X ;  /* 0x0000000000027919 */ /* 0x000ea20000002100 */
[----:B------:R-:W-:Y:S01]  /*e990*/  BSSY B0, `(.L_x_520) ;  /* 0x0000009000007945 */ /* 0x000fe20003800000 */
[----:B--2---:R-:W-:-:S05]  /*e9a0*/  LOP3.LUT R2, R2, 0x1f, RZ, 0xc0, !PT ;  /* 0x0000001f02027812 */ /* 0x004fca00078ec0ff */
[----:B------:R-:W-:Y:S02]  /*e9b0*/  IMAD.IADD R5, R19, 0x1, R2 ;  /* 0x0000000113057824 */ /* 0x000fe400078e0202 */
[----:B------:R-:W-:-:S03]  /*e9c0*/  IMAD.MOV.U32 R2, RZ, RZ, RZ ;  /* 0x000000ffff027224 */ /* 0x000fc600078e00ff */
[----:B------:R-:W-:-:S13]  /*e9d0*/  ISETP.GE.OR P6, PT, R5, R6, !P0 ;  /* 0x000000060500720c */ /* 0x000fda00047c6670 */
[----:B------:R-:W-:Y:S05]  /*e9e0*/  @P6 BRA `(.L_x_521) ;  /* 0x00000000000c6947 */ /* 0x000fea0003800000 */
[----:B-1----:R-:W1:Y:S02]  /*e9f0*/  LDC.64 R2, c[0x0][0xc80] ;  /* 0x00032000ff027b82 */ /* 0x002e640000000a00 */
[----:B-1----:R-:W-:-:S06]  /*ea00*/  IMAD.WIDE R2, R5, 0x4, R2 ;  /* 0x0000000405027825 */ /* 0x002fcc00078e0202 */
[----:B------:R2:W5:Y:S02]  /*ea10*/  LDG.E R2, desc[UR40][R2.64] ;  /* 0x0000002802027981 */ /* 0x000564000c1e1900 */
.L_x_521:
[----:B------:R-:W-:Y:S05]  /*ea20*/  BSYNC B0 ;  /* 0x0000000000007941 */ /* 0x000fea0003800000 */
.L_x_520:
[----:B------:R-:W-:-:S03]  /*ea30*/  UMOV UR4, 0xffffffff ;  /* 0xffffffff00047882 */ /* 0x000fc60000000000 */
[----:B------:R-:W-:Y:S05]  /*ea40*/  BRA.DIV UR4, `(.L_x_522) ;  /* 0x0000001e04887947 */ /* 0x000fea000b800000 */
[----:B-----5:R-:W1:Y:S02]  /*ea50*/  SHFL.UP PT, R14, R2, 0x1, RZ ;  /* 0x04200000020e7989 */ /* 0x020e6400000e00ff */
[----:B-12---:R-:W-:-:S05]  /*ea60*/  SEL R3, R14, RZ, P1 ;  /* 0x000000ff0e037207 */ /* 0x006fca0000800000 */
        /* <DEDUP_REMOVED lines=14> */
.L_x_591:
[----:B------:R-:W-:Y:S02]  /*eb50*/  ULDC UR4, c[0x0][0xc38] ;  /* 0x00030e0000047ab9 */ /* 0x000fe40000000800 */
[----:B------:R-:W-:-:S04]  /*eb60*/  IMAD.U32 R16, RZ, RZ, UR4 ;  /* 0x00000004ff107e24 */ /* 0x000fc8000f8e00ff */
[----:B--2---:R-:W-:-:S04]  /*eb70*/  IMAD R6, R14, R16, RZ ;  /* 0x000000100e067224 */ /* 0x004fc800078e02ff */
[----:B------:R-:W-:-:S05]  /*eb80*/  IMAD.IADD R4, R6, 0x1, R4 ;  /* 0x0000000106047824 */ /* 0x000fca00078e0204 */
[----:B------:R-:W-:-:S13]  /*eb90*/  ISETP.GT.AND P6, PT, R4, R0, PT ;  /* 0x000000000400720c */ /* 0x000fda0003fc4270 */
[----:B------:R-:W-:Y:S05]  /*eba0*/  @!P6 BRA `(.L_x_523) ;  /* 0xfffffffc0064e947 */ /* 0x000fea000383ffff */
.L_x_518:
[----:B------:R-:W-:Y:S01]  /*ebb0*/  IMAD.IADD R6, R4, 0x1, -R6 ;  /* 0x0000000104067824 */ /* 0x000fe200078e0a06 */
[----:B------:R-:W-:-:S03]  /*ebc0*/  UMOV UR4, 0xffffffff ;  /* 0xffffffff00047882 */ /* 0x000fc60000000000 */
[----:B------:R-:W-:-:S05]  /*ebd0*/  IMAD R5, R3, R16, R6 ;  /* 0x0000001003057224 */ /* 0x000fca00078e0206 */
[----:B------:R-:W-:Y:S01]  /*ebe0*/  ISETP.GT.AND P6, PT, R5, R0, PT ;  /* 0x000000000500720c */ /* 0x000fe20003fc4270 */
[----:B------:R-:W-:-:S12]  /*ebf0*/  BRA.DIV UR4, `(.L_x_524) ;  /* 0x0000001e04dc7947 */ /* 0x000fd8000b800000 */
[----:B------:R-:W-:-:S04]  /*ec00*/  VOTE.ANY R5, PT, !P6 ;  /* 0x0000000000057806 */ /* 0x000fc800070e0100 */
[----:B------:R-:W2:Y:S02]  /*ec10*/  POPC R4, R5 ;  /* 0x0000000500047309 */ /* 0x000ea40000000000 */
[----:B--2---:R2:W3:Y:S02]  /*ec20*/  SHFL.IDX PT, R17, R2, R4, 0x1f ;  /* 0x00001f0402117589 */ /* 0x0044e400000e0000 */
.L_x_595:
[----:B------:R-:W-:Y:S01]  /*ec30*/  ISETP.NE.AND P0, PT, R5, RZ, PT ;  /* 0x000000ff0500720c */ /* 0x000fe20003f05270 */
[----:B------:R-:W-:-:S12]  /*ec40*/  IMAD.MOV.U32 R14, RZ, RZ, RZ ;  /* 0x000000ffff0e7224 */ /* 0x000fd800078e00ff */
[----:B------:R-:W-:Y:S05]  /*ec50*/  @!P0 BRA `(.L_x_525) ;  /* 0x0000000000108947 */ /* 0x000fea0003800000 */
[----:B------:R-:W-:Y:S01]  /*ec60*/  UMOV UR4, 0xffffffff ;  /* 0xffffffff00047882 */ /* 0x000fe20000000000 */
[----:B0-----:R-:W-:Y:S02]  /*ec70*/  VIADD R12, R4, 0xffffffff ;  /* 0xffffffff040c7836 */ /* 0x001fe40000000000 */
[----:B------:R-:W-:Y:S05]  /*ec80*/  BRA.DIV UR4, `(.L_x_526) ;  /* 0x0000002204007947 */ /* 0x000fea000b800000 */
[----:B------:R4:W0:Y:S02]  /*ec90*/  SHFL.IDX PT, R14, R3, R12, 0x1f ;  /* 0x00001f0c030e7589 */ /* 0x00082400000e0000 */
.L_x_525:
[----:B---3--:R-:W-:Y:S01]  /*eca0*/  IABS R5, R17 ;  /* 0x0000001100057213 */ /* 0x008fe20000000000 */
[----:B0-----:R-:W-:Y:S02]  /*ecb0*/  IMAD R16, R14, R16, R6 ;  /* 0x000000100e107224 */ /* 0x001fe400078e0206 */
[----:B------:R-:W-:Y:S01]  /*ecc0*/  IMAD.IADD R19, R4, 0x1, R19 ;  /* 0x0000000104137824 */ /* 0x000fe200078e0213 */
[----:B------:R-:W0:Y:S01]  /*ecd0*/  I2F.RP R7, R5 ;  /* 0x0000000500077306 */ /* 0x000e220000209400 */
[----:B------:R-:W-:-:S07]  /*ece0*/  IMAD.IADD R0, R0, 0x1, -R16 ;  /* 0x0000000100007824 */ /* 0x000fce00078e0a10 */
[----:B0-----:R-:W0:Y:S02]  /*ecf0*/  MUFU.RCP R7, R7 ;  /* 0x0000000700077308 */ /* 0x001e240000001000 */
[----:B0----5:R-:W-:-:S06]  /*ed00*/  VIADD R8, R7, 0xffffffe ;  /* 0x0ffffffe07087836 */ /* 0x021fcc0000000000 */
[----:B-1--4-:R-:W2:Y:S02]  /*ed10*/  F2I.FTZ.U32.TRUNC.NTZ R3, R8 ;  /* 0x0000000800037305 */ /* 0x012ea4000021f000 */
[----:B--2---:R-:W-:-:S04]  /*ed20*/  IMAD.MOV R2, RZ, RZ, -R3 ;  /* 0x000000ffff027224 */ /* 0x004fc800078e0a03 */
[----:B------:R-:W-:Y:S02]  /*ed30*/  IMAD R6, R2, R5, RZ ;  /* 0x0000000502067224 */ /* 0x000fe400078e02ff */
[----:B------:R-:W-:-:S04]  /*ed40*/  IMAD.MOV.U32 R2, RZ, RZ, RZ ;  /* 0x000000ffff027224 */ /* 0x000fc800078e00ff */
[----:B------:R-:W-:Y:S01]  /*ed50*/  IMAD.HI.U32 R2, R3, R6, R2 ;  /* 0x0000000603027227 */ /* 0x000fe200078e0002 */
[----:B------:R-:W-:Y:S02]  /*ed60*/  IABS R6, R17 ;  /* 0x0000001100067213 */ /* 0x000fe40000000000 */
[----:B------:R-:W-:-:S03]  /*ed70*/  IABS R3, R0 ;  /* 0x0000000000037213 */ /* 0x000fc60000000000 */
[----:B------:R-:W-:Y:S02]  /*ed80*/  IMAD.MOV R6, RZ, RZ, -R6 ;  /* 0x000000ffff067224 */ /* 0x000fe400078e0a06 */
[----:B------:R-:W-:-:S04]  /*ed90*/  IMAD.HI.U32 R2, R2, R3, RZ ;  /* 0x0000000302027227 */ /* 0x000fc800078e00ff */
[----:B------:R-:W-:Y:S01]  /*eda0*/  IMAD R6, R2, R6, R3 ;  /* 0x0000000602067224 */ /* 0x000fe200078e0203 */
[----:B------:R-:W-:-:S04]  /*edb0*/  LOP3.LUT R3, R0, R17, RZ, 0x3c, !PT ;  /* 0x0000001100037212 */ /* 0x000fc800078e3cff */
[----:B------:R-:W-:Y:S02]  /*edc0*/  ISETP.GT.U32.AND P1, PT, R5, R6, PT ;  /* 0x000000060500720c */ /* 0x000fe40003f24070 */
[----:B------:R-:W-:-:S11]  /*edd0*/  ISETP.GE.AND P2, PT, R3, RZ, PT ;  /* 0x000000ff0300720c */ /* 0x000fd60003f46270 */
[----:B------:R-:W-:Y:S02]  /*ede0*/  @!P1 IMAD.IADD R6, R6, 0x1, -R5 ;  /* 0x0000000106069824 */ /* 0x000fe400078e0a05 */
[----:B------:R-:W-:Y:S01]  /*edf0*/  @!P1 VIADD R2, R2, 0x1 ;  /* 0x0000000102029836 */ /* 0x000fe20000000000 */
[----:B------:R-:W-:Y:S02]  /*ee00*/  ISETP.NE.AND P1, PT, R17, RZ, PT ;  /* 0x000000ff1100720c */ /* 0x000fe40003f25270 */
[----:B------:R-:W-:-:S13]  /*ee10*/  ISETP.GE.U32.AND P0, PT, R6, R5, PT ;  /* 0x000000050600720c */ /* 0x000fda0003f06070 */
[----:B------:R-:W-:-:S04]  /*ee20*/  @P0 VIADD R2, R2, 0x1 ;  /* 0x0000000102020836 */ /* 0x000fc80000000000 */
[----:B------:R-:W-:Y:S01]  /*ee30*/  @!P2 IMAD.MOV R2, RZ, RZ, -R2 ;  /* 0x000000ffff02a224 */ /* 0x000fe200078e0a02 */
[----:B------:R-:W-:-:S05]  /*ee40*/  @!P1 LOP3.LUT R2, RZ, R17, RZ, 0x33, !PT ;  /* 0x00000011ff029212 */ /* 0x000fca00078e33ff */
[--C-:B------:R-:W-:Y:S02]  /*ee50*/  IMAD.MOV R3, RZ, RZ, -R2.reuse ;  /* 0x000000ffff037224 */ /* 0x100fe400078e0a02 */
[----:B------:R-:W-:Y:S02]  /*ee60*/  IMAD.MOV.U32 R18, RZ, RZ, R2 ;  /* 0x000000ffff127224 */ /* 0x000fe400078e0002 */
[----:B------:R-:W-:Y:S01]  /*ee70*/  IMAD R17, R17, R3, R0 ;  /* 0x0000000311117224 */ /* 0x000fe200078e0200 */
[----:B------:R-:W-:Y:S06]  /*ee80*/  BRA `(.L_x_527) ;  /* 0x00000000001c7947 */ /* 0x000fec0003800000 */
.L_x_519:
[----:B------:R-:W-:Y:S01]  /*ee90*/  UMOV UR4, URZ ;  /* 0x0000003f00047c82 */ /* 0x000fe20008000000 */
[----:B------:R-:W-:Y:S01]  /*eea0*/  UMOV UR5, URZ ;  /* 0x0000003f00057c82 */ /* 0x000fe20008000000 */
[----:B------:R-:W-:Y:S01]  /*eeb0*/  ULDC UR6, c[0x0][0xc3c] ;  /* 0x00030f0000067ab9 */ /* 0x000fe20000000800 */
[----:B------:R-:W-:Y:S02]  /*eec0*/  IMAD.MOV.U32 R16, RZ, RZ, R0 ;  /* 0x000000ffff107224 */ /* 0x000fe400078e0000 */
[----:B------:R-:W-:Y:S02]  /*eed0*/  IMAD.U32 R17, RZ, RZ, UR4 ;  /* 0x00000004ff117e24 */ /* 0x000fe4000f8e00ff */
[----:B------:R-:W-:Y:S02]  /*eee0*/  IMAD.U32 R18, RZ, RZ, UR5 ;  /* 0x00000005ff127e24 */ /* 0x000fe4000f8e00ff */
[----:B------:R-:W-:-:S07]  /*eef0*/  IMAD.U32 R19, RZ, RZ, UR6 ;  /* 0x00000006ff137e24 */ /* 0x000fce000f8e00ff */
.L_x_527:
[----:B------:R2:W3:Y:S01]  /*ef00*/  LDL R2, [R1+0x4] ;  /* 0x0000040001027983 */ /* 0x0004e20000100800 */
[----:B------:R-:W4:Y:S01]  /*ef10*/  S2R R0, SR_TID.X ;  /* 0x0000000000007919 */ /* 0x000f220000002100 */
[----:B------:R-:W-:Y:S05]  /*ef20*/  WARPSYNC.ALL ;  /* 0x0000000000007948 */ /* 0x000fea0003800000 */
[----:B----4-:R-:W-:Y:S01]  /*ef30*/  LOP3.LUT R0, R0, 0x1f, RZ, 0xc0, !PT ;  /* 0x0000001f00007812 */ /* 0x010fe200078ec0ff */
[----:B------:R-:W-:Y:S03]  /*ef40*/  BAR.SYNC.DEFER_BLOCKING 0x4, 0x180 ;  /* 0x0106000000007b1d */ /* 0x000fe60000010000 */
[----:B------:R-:W-:-:S13]  /*ef50*/  ISETP.NE.AND P0, PT, R0, RZ, PT ;  /* 0x000000ff0000720c */ /* 0x000fda0003f05270 */
[----:B-1----:R-:W3:Y:S01]  /*ef60*/  @!P0 S2R R3, SR_CgaCtaId ;  /* 0x0000000000038919 */ /* 0x002ee20000008800 */
[----:B------:R-:W-:-:S04]  /*ef70*/  @!P0 MOV R0, 0x400 ;  /* 0x0000040000008802 */ /* 0x000fc80000000f00 */
[----:B---3--:R-:W-:-:S05]  /*ef80*/  @!P0 LEA R2, R3, R0, 0x18 ;  /* 0x0000000003028211 */ /* 0x008fca00078ec0ff */
[----:B------:R2:W-:Y:S04]  /*ef90*/  @!P0 STS.128 [R2+0x228d0], R16 ;  /* 0x0228d01002008388 */ /* 0x0005e80000000c00 */
[----:B------:R2:W-:Y:S01]  /*efa0*/  @!P0 STL [R1+0x4], R2 ;  /* 0x0000040201008387 */ /* 0x0005e20000100800 */
[----:B------:R-:W-:Y:S06]  /*efb0*/  BAR.ARV 0x5, 0x180 ;  /* 0x0146000000007b1d */ /* 0x000fec0000002000 */
.L_x_516:
[----:B------:R-:W-:Y:S02]  /*efc0*/  ULDC UR4, c[0x0][0xc3c] ;  /* 0x00030f0000047ab9 */ /* 0x000fe40000000800 */
[----:B----4-:R-:W-:-:S13]  /*efd0*/  ISETP.GE.AND P0, PT, R19, UR4, PT ;  /* 0x0000000413007c0c */ /* 0x010fda000bf06270 */
[----:B------:R-:W-:Y:S05]  /*efe0*/  @!P0 BRA `(.L_x_528) ;  /* 0xffffffac00f48947 */ /* 0x000fea000383ffff */
[----:B------:R-:W-:Y:S05]  /*eff0*/  BSYNC B8 ;  /* 0x0000000000087941 */ /* 0x000fea0003800000 */
.L_x_426:
[----:B---3--:R-:W3:Y:S01]  /*f000*/  LDL.LU R0, [R1+0x40] ;  /* 0x0000400001007983 */ /* 0x008ee20000300800 */
[----:B------:R-:W-:Y:S01]  /*f010*/  BSSY B0, `(.L_x_529) ;  /* 0x000000b000007945 */ /* 0x000fe20003800000 */
[----:B------:R-:W4:Y:S01]  /*f020*/  S2R R5, SR_CgaCtaId ;  /* 0x0000000000057919 */ /* 0x000f220000008800 */
[----:B---3--:R-:W-:-:S05]  /*f030*/  VIADD R0, R0, 0x1 ;  /* 0x0000000100007836 */ /* 0x008fca0000000000 */
[----:B0-2---:R-:W-:-:S04]  /*f040*/  LEA.HI R2, R0, R0, RZ, 0x1 ;  /* 0x0000000000027211 */ /* 0x005fc800078f08ff */
[----:B-1----:R-:W-:-:S05]  /*f050*/  LOP3.LUT R3, R2, 0xfffffffe, RZ, 0xc0, !PT ;  /* 0xfffffffe02037812 */ /* 0x002fca00078ec0ff */
[----:B------:R-:W-:Y:S01]  /*f060*/  IMAD.IADD R3, R0, 0x1, -R3 ;  /* 0x0000000100037824 */ /* 0x000fe200078e0a03 */
[----:B------:R-:W-:-:S04]  /*f070*/  MOV R0, 0x400 ;  /* 0x0000040000007802 */ /* 0x000fc80000000f00 */
[----:B----4-:R-:W-:Y:S02]  /*f080*/  LEA R0, R5, R0, 0x18 ;  /* 0x0000000005007211 */ /* 0x010fe400078ec0ff */
[----:B------:R-:W-:-:S04]  /*f090*/  SHF.L.U32 R3, R3, 0x1f, RZ ;  /* 0x0000001f03037819 */ /* 0x000fc800000006ff */
[----:B------:R-:W0:Y:S02]  /*f0a0*/  SYNCS.PHASECHK.TRANS64.TRYWAIT P0, [R0+URZ+0x22820], R3 ;  /* 0x02282003000075a7 */ /* 0x000e24000800017f */
[----:B0-----:R-:W-:Y:S05]  /*f0b0*/  @!P0 BRA `(.L_x_530) ;  /* 0x0000001c00188947 */ /* 0x001fea0003800000 */
.L_x_598:
[----:B------:R-:W-:Y:S05]  /*f0c0*/  BSYNC B0 ;  /* 0x0000000000007941 */ /* 0x000fea0003800000 */
.L_x_529:
[----:B------:R-:W-:-:S03]  /*f0d0*/  UMOV UR4, 0xffffffff ;  /* 0xffffffff00047882 */ /* 0x000fc60000000000 */
[----:B------:R-:W-:Y:S05]  /*f0e0*/  BRA.DIV UR4, `(.L_x_531) ;  /* 0x0000001e04207947 */ /* 0x000fea000b800000 */
[----:B------:R-:W1:Y:S02]  /*f0f0*/  S2R R2, SR_TID.X ;  /* 0x0000000000027919 */ /* 0x000e640000002100 */
[----:B-1----:R-:W-:-:S04]  /*f100*/  SHF.R.U32.HI R2, RZ, 0x5, R2 ;  /* 0x00000005ff027819 */ /* 0x002fc80000011602 */
[----:B------:R-:W-:-:S05]  /*f110*/  LOP3.LUT R2, R2, 0x3, RZ, 0xc0, !PT ;  /* 0x0000000302027812 */ /* 0x000fca00078ec0ff */
[----:B------:R1:W2:Y:S02]  /*f120*/  SHFL.IDX PT, R14, R2, RZ, 0x1f ;  /* 0x00001fff020e7589 */ /* 0x0002a400000e0000 */
.L_x_601:
[----:B--2---:R-:W-:Y:S01]  /*f130*/  ISETP.NE.AND P0, PT, R14, RZ, PT ;  /* 0x000000ff0e00720c */ /* 0x004fe20003f05270 */
[----:B------:R-:W-:-:S12]  /*f140*/  BSSY B0, `(.L_x_532) ;  /* 0x0000027000007945 */ /* 0x000fd80003800000 */
[----:B------:R-:W-:Y:S05]  /*f150*/  @P0 BRA `(.L_x_533) ;  /* 0x0000000000940947 */ /* 0x000fea0003800000 */
[----:B------:R-:W-:-:S03]  /*f160*/  UMOV UR4, 0xffffffff ;  /* 0xffffffff00047882 */ /* 0x000fc60000000000 */
[----:B------:R-:W-:Y:S05]  /*f170*/  BRA.DIV UR4, `(.L_x_534) ;  /* 0x0000001e04307947 */ /* 0x000fea000b800000 */
[----:B------:R-:W-:-:S13]  /*f180*/  ELECT P6, URZ, PT ;  /* 0x00000000003f782f */ /* 0x000fda00038c0000 */
.L_x_604:
[----:B------:R-:W-:Y:S05]  /*f190*/  @!P6 BRA `(.L_x_533) ;  /* 0x000000000084e947 */ /* 0x000fea0003800000 */
[----:B------:R-:W-:-:S06]  /*f1a0*/  ULOP3.LUT UR4, UR36, 0x2, URZ, 0xfc, !UPT ;  /* 0x0000000224047892 */ /* 0x000fcc000f8efc3f */
[----:B-1----:R-:W-:-:S05]  /*f1b0*/  IMAD.U32 R2, RZ, RZ, UR4 ;  /* 0x00000004ff027e24 */ /* 0x002fca000f8e00ff */
[----:B------:R-:W-:-:S13]  /*f1c0*/  ISETP.NE.AND P2, PT, R2, 0x3, PT ;  /* 0x000000030200780c */ /* 0x000fda0003f45270 */
[----:B------:R-:W-:Y:S05]  /*f1d0*/  @!P2 BRA `(.L_x_535) ;  /* 0x000000000004a947 */ /* 0x000fea0003800000 */
[----:B------:R-:W-:Y:S01]  /*f1e0*/  BPT.TRAP 0x1 ;  /* 0x000000040000795c */ /* 0x000fe20000300000 */
.L_x_535:
[----:B0-----:R-:W2:Y:S04]  /*f1f0*/  LDL R3, [R1+0x8] ;  /* 0x0000080001037983 */ /* 0x001ea80000100800 */
[----:B------:R-:W3:Y:S01]  /*f200*/  LDL.LU R7, [R1+0x10] ;  /* 0x0000100001077983 */ /* 0x000ee20000300800 */
[----:B------:R-:W-:-:S04]  /*f210*/  VIADD R2, R0, 0x22840 ;  /* 0x0002284000027836 */ /* 0x000fc80000000000 */
[C---:B--2---:R-:W-:Y:S02]  /*f220*/  IMAD R6, R3.reuse, 0x8, R2 ;  /* 0x0000000803067824 */ /* 0x044fe400078e0202 */
[----:B------:R-:W-:Y:S01]  /*f230*/  VIADD R3, R3, 0x1 ;  /* 0x0000000103037836 */ /* 0x000fe20000000000 */
[----:B---3--:R-:W-:-:S04]  /*f240*/  SHF.L.U32 R5, R7, 0x1f, RZ ;  /* 0x0000001f07057819 */ /* 0x008fc800000006ff */
[C---:B------:R-:W-:Y:S01]  /*f250*/  ISETP.NE.AND P1, PT, R3.reuse, 0x2, PT ;  /* 0x000000020300780c */ /* 0x040fe20003f25270 */
[----:B------:R-:W0:Y:S03]  /*f260*/  SYNCS.PHASECHK.TRANS64.TRYWAIT P0, [R6+URZ], R5 ;  /* 0x00000005060075a7 */ /* 0x000e26000800017f */
[----:B------:R-:W-:Y:S02]  /*f270*/  SEL R4, RZ, 0x1, P1 ;  /* 0x00000001ff047807 */ /* 0x000fe40000800000 */
[----:B------:R-:W-:Y:S02]  /*f280*/  SEL R3, R3, RZ, P1 ;  /* 0x000000ff03037207 */ /* 0x000fe40000800000 */
[----:B------:R-:W-:-:S03]  /*f290*/  LOP3.LUT R4, R7, R4, RZ, 0x3c, !PT ;  /* 0x0000000407047212 */ /* 0x000fc600078e3cff */
[----:B------:R-:W-:Y:S01]  /*f2a0*/  IMAD R7, R3, 0x8, R2 ;  /* 0x0000000803077824 */ /* 0x000fe200078e0202 */
[----:B------:R-:W-:Y:S01]  /*f2b0*/  SHF.L.U32 R2, R4, 0x1f, RZ ;  /* 0x0000001f04027819 */ /* 0x000fe200000006ff */
[----:B0-----:R-:W-:Y:S06]  /*f2c0*/  @!P0 BRA `(.L_x_536) ;  /* 0x0000001800fc8947 */ /* 0x001fec0003800000 */
.L_x_605:
[----:B------:R-:W1:Y:S02]  /*f2d0*/  SYNCS.PHASECHK.TRANS64.TRYWAIT P0, [R7+URZ], R2 ;  /* 0x00000002070075a7 */ /* 0x000e64000800017f */
[----:B-1----:R-:W-:Y:S05]  /*f2e0*/  @!P0 BRA `(.L_x_537) ;  /* 0x0000001c00088947 */ /* 0x002fea0003800000 */
.L_x_606:
[----:B------:R-:W-:Y:S05]  /*f2f0*/  @!P2 BRA `(.L_x_538) ;  /* 0x000000000004a947 */ /* 0x000fea0003800000 */
[----:B------:R-:W-:Y:S01]  /*f300*/  BPT.TRAP 0x1 ;  /* 0x000000040000795c */ /* 0x000fe20000300000 */
.L_x_538:
[----:B------:R-:W2:Y:S01]  /*f310*/  LDL.LU R4, [R1+0x8] ;  /* 0x0000080001047983 */ /* 0x000ea20000300800 */
[----:B------:R-:W-:-:S04]  /*f320*/  VIADD R0, R0, 0x22860 ;  /* 0x0002286000007836 */ /* 0x000fc80000000000 */
[----:B--2---:R-:W-:-:S04]  /*f330*/  IMAD R4, R4, 0x8, R0 ;  /* 0x0000000804047824 */ /* 0x004fc800078e0200 */
[----:B------:R-:W2:Y:S02]  /*f340*/  SYNCS.PHASECHK.TRANS64.TRYWAIT P0, [R4+URZ], R5 ;  /* 0x00000005040075a7 */ /* 0x000ea4000800017f */
[----:B--2---:R-:W-:Y:S05]  /*f350*/  @!P0 BRA `(.L_x_539) ;  /* 0x0000001c00008947 */ /* 0x004fea0003800000 */
.L_x_607:
[----:B------:R-:W-:-:S07]  /*f360*/  IMAD R3, R3, 0x8, R0 ;  /* 0x0000000803037824 */ /* 0x000fce00078e0200 */
.L_x_540:
[----:B---3--:R3:W4:Y:S02]  /*f370*/  SYNCS.PHASECHK.TRANS64.TRYWAIT P0, [R3+URZ], R2 ;  /* 0x00000002030075a7 */ /* 0x008724000800017f */
[----:B----4-:R-:W-:Y:S05]  /*f380*/  @!P0 NANOSLEEP.SYNCS 0x989680 ;  /* 0x009896800000895d */ /* 0x010fea0003900000 */
[----:B------:R-:W4:Y:S02]  /*f390*/  @!P0 SYNCS.PHASECHK.TRANS64 P0, [R3+URZ], R2 ;  /* 0x00000002030085a7 */ /* 0x000f24000800007f */
[----:B----4-:R-:W-:Y:S05]  /*f3a0*/  @!P0 BRA `(.L_x_540) ;  /* 0xfffffffc00f08947 */ /* 0x010fea000383ffff */
.L_x_533:
[----:B------:R-:W-:Y:S05]  /*f3b0*/  BSYNC B0 ;  /* 0x0000000000007941 */ /* 0x000fea0003800000 */
.L_x_532:
[----:B------:R-:W-:Y:S05]  /*f3c0*/  EXIT ;  /* 0x000000000000794d */ /* 0x000fea0003800000 */
.L_x_378:
[----:B0-----:R0:W1:Y:S02]  /*f3d0*/  SYNCS.PHASECHK.TRANS64.TRYWAIT P0, [R7+URZ+0x22800], R0 ;  /* 0x02280000070075a7 */ /* 0x001064000800017f */
[----:B-1----:R-:W-:Y:S05]  /*f3e0*/  @!P0 NANOSLEEP.SYNCS 0x989680 ;  /* 0x009896800000895d */ /* 0x002fea0003900000 */
[----:B------:R-:W1:Y:S02]  /*f3f0*/  @!P0 SYNCS.PHASECHK.TRANS64 P0, [R7+URZ+0x22800], R0 ;  /* 0x02280000070085a7 */ /* 0x000e64000800007f */
[----:B-1----:R-:W-:Y:S05]  /*f400*/  @!P0 BRA `(.L_x_378) ;  /* 0xfffffffc00f08947 */ /* 0x002fea000383ffff */
[----:B------:R-:W-:Y:S05]  /*f410*/  BRA `(.L_x_541) ;  /* 0xffffff2400387947 */ /* 0x000fea000383ffff */
.L_x_382:
[----:B-1----:R1:W2:Y:S02]  /*f420*/  SYNCS.PHASECHK.TRANS64.TRYWAIT P1, [R5+URZ+0x22830], R10 ;  /* 0x0228300a050075a7 */ /* 0x0022a4000802017f */
[----:B--2---:R-:W-:Y:S05]  /*f430*/  @!P1 NANOSLEEP.SYNCS 0x989680 ;  /* 0x009896800000995d */ /* 0x004fea0003900000 */
[----:B------:R-:W2:Y:S02]  /*f440*/  @!P1 SYNCS.PHASECHK.TRANS64 P1, [R5+URZ+0x22830], R10 ;  /* 0x0228300a050095a7 */ /* 0x000ea4000802007f */
[----:B--2---:R-:W-:Y:S05]  /*f450*/  @!P1 BRA `(.L_x_382) ;  /* 0xfffffffc00f09947 */ /* 0x004fea000383ffff */
[----:B------:R-:W-:Y:S05]  /*f460*/  BRA `(.L_x_381) ;  /* 0xffffff2400647947 */ /* 0x000fea000383ffff */
.L_x_386:
[----:B--2---:R2:W3:Y:S02]  /*f470*/  SYNCS.PHASECHK.TRANS64.TRYWAIT P2, [R5+URZ+0x22850], R10 ;  /* 0x0228500a050075a7 */ /* 0x0044e4000804017f */
[----:B---3--:R-:W-:Y:S05]  /*f480*/  @!P2 NANOSLEEP.SYNCS 0x989680 ;  /* 0x009896800000a95d */ /* 0x008fea0003900000 */
[----:B------:R-:W3:Y:S02]  /*f490*/  @!P2 SYNCS.PHASECHK.TRANS64 P2, [R5+URZ+0x22850], R10 ;  /* 0x0228500a0500a5a7 */ /* 0x000ee4000804007f */
[----:B---3--:R-:W-:Y:S05]  /*f4a0*/  @!P2 BRA `(.L_x_386) ;  /* 0xfffffffc00f0a947 */ /* 0x008fea000383ffff */
[----:B------:R-:W-:Y:S05]  /*f4b0*/  BRA `(.L_x_385) ;  /* 0xffffff40005c7947 */ /* 0x000fea000383ffff */
.L_x_391:
[----:B-1----:R-:W-:-:S04]  /*f4c0*/  IMAD.U32 R0, RZ, RZ, UR23 ;  /* 0x00000017ff007e24 */ /* 0x002fc8000f8e00ff */
[----:B------:R1:W2:Y:S03]  /*f4d0*/  SYNCS.PHASECHK.TRANS64.TRYWAIT P3, [R0+URZ+0x22830], R5 ;  /* 0x02283005000075a7 */ /* 0x0002a6000806017f */
[----:B--2---:R-:W-:Y:S05]  /*f4e0*/  @!P3 NANOSLEEP.SYNCS 0x989680 ;  /* 0x009896800000b95d */ /* 0x004fea0003900000 */
[----:B------:R-:W2:Y:S02]  /*f4f0*/  @!P3 SYNCS.PHASECHK.TRANS64 P3, [R0+URZ+0x22830], R5 ;  /* 0x022830050000b5a7 */ /* 0x000ea4000806007f */
[----:B--2---:R-:W-:Y:S05]  /*f500*/  @!P3 BRA `(.L_x_391) ;  /* 0xfffffffc00ecb947 */ /* 0x004fea000383ffff */
[----:B------:R-:W-:Y:S05]  /*f510*/  BRA `(.L_x_390) ;  /* 0xffffff4400707947 */ /* 0x000fea000383ffff */
.L_x_395:
[----:B-1----:R1:W2:Y:S02]  /*f520*/  SYNCS.PHASECHK.TRANS64.TRYWAIT P3, [R182+URZ+0x22850], R5 ;  /* 0x02285005b60075a7 */ /* 0x0022a4000806017f */
[----:B--2---:R-:W-:Y:S05]  /*f530*/  @!P3 NANOSLEEP.SYNCS 0x989680 ;  /* 0x009896800000b95d */ /* 0x004fea0003900000 */
[----:B------:R-:W2:Y:S02]  /*f540*/  @!P3 SYNCS.PHASECHK.TRANS64 P3, [R182+URZ+0x22850], R5 ;  /* 0x02285005b600b5a7 */ /* 0x000ea4000806007f */
[----:B--2---:R-:W-:Y:S05]  /*f550*/  @!P3 BRA `(.L_x_395) ;  /* 0xfffffffc00f0b947 */ /* 0x004fea000383ffff */
[----:B------:R-:W-:Y:S05]  /*f560*/  BRA `(.L_x_394) ;  /* 0xffffff6400107947 */ /* 0x000fea000383ffff */
.L_x_438:
[----:B------:R-:W1:Y:S01]  /*f570*/  S2R R4, SR_TID.X ;  /* 0x0000000000047919 */ /* 0x000e620000002100 */
[----:B------:R-:W-:Y:S01]  /*f580*/  BSSY B0, `(.L_x_542) ;  /* 0x000000a000007945 */ /* 0x000fe20003800000 */
[----:B0-----:R-:W-:Y:S02]  /*f590*/  IMAD.MOV.U32 R12, RZ, RZ, RZ ;  /* 0x000000ffff0c7224 */ /* 0x001fe400078e00ff */
[----:B------:R-:W-:Y:S02]  /*f5a0*/  IMAD.MOV.U32 R11, RZ, RZ, 0x1f ;  /* 0x0000001fff0b7424 */ /* 0x000fe400078e00ff */
[----:B------:R-:W-:Y:S01]  /*f5b0*/  IMAD.MOV.U32 R15, RZ, RZ, -0x1 ;  /* 0xffffffffff0f7424 */ /* 0x000fe200078e00ff */
[----:B-1----:R-:W-:-:S04]  /*f5c0*/  SHF.R.U32.HI R4, RZ, 0x5, R4 ;  /* 0x00000005ff047819 */ /* 0x002fc80000011604 */
[----:B------:R-:W-:-:S05]  /*f5d0*/  LOP3.LUT R4, R4, 0x3, RZ, 0xc0, !PT ;  /* 0x0000000304047812 */ /* 0x000fca00078ec0ff */
[----:B------:R-:W-:-:S07]  /*f5e0*/  IMAD.MOV.U32 R13, RZ, RZ, R4 ;  /* 0x000000ffff0d7224 */ /* 0x000fce00078e0004 */
[----:B------:R-:W-:Y:S05]  /*f5f0*/  WARPSYNC.COLLECTIVE R15, `(.L_x_543) ;  /* 0x000000000f087348 */ /* 0x000fea0003c00000 */
[----:B------:R0:W1:Y:S02]  /*f600*/  SHFL.IDX P6, R14, R13, R12, R11 ;  /* 0x0000000c0d0e7389 */ /* 0x00006400000c000b */
[----:B01----:R-:W-:Y:S01]  /*f610*/  ENDCOLLECTIVE ;  /* 0x000000000000791b */ /* 0x003fe20003800000 */
.L_x_543:
[----:B------:R-:W-:Y:S05]  /*f620*/  BSYNC B0 ;  /* 0x0000000000007941 */ /* 0x000fea0003800000 */
.L_x_542:
[----:B------:R-:W-:Y:S05]  /*f630*/  BRA `(.L_x_544) ;  /* 0xffffffb400447947 */ /* 0x000fea000383ffff */
.L_x_440:
[----:B------:R-:W-:Y:S01]  /*f640*/  BSSY B0, `(.L_x_545) ;  /* 0x0000006000007945 */ /* 0x000fe20003800000 */
[----:B------:R-:W-:-:S07]  /*f650*/  IMAD.MOV.U32 R15, RZ, RZ, -0x1 ;  /* 0xffffffffff0f7424 */ /* 0x000fce00078e00ff */
[----:B012---:R-:W-:Y:S05]  /*f660*/  WARPSYNC.COLLECTIVE R15, `(.L_x_546) ;  /* 0x000000000f0c7348 */ /* 0x007fea0003c00000 */
[----:B------:R-:W-:Y:S02]  /*f670*/  ELECT P6, UR62, PT ;  /* 0x00000000003e782f */ /* 0x000fe400038c0000 */
[----:B------:R-:W-:Y:S01]  /*f680*/  MOV R14, UR62 ;  /* 0x0000003e000e7c02 */ /* 0x000fe20008000f00 */
[----:B012---:R-:W-:Y:S10]  /*f690*/  ENDCOLLECTIVE ;  /* 0x000000000000791b */ /* 0x007ff40003800000 */
.L_x_546:
[----:B------:R-:W-:Y:S05]  /*f6a0*/  BSYNC B0 ;  /* 0x0000000000007941 */ /* 0x000fea0003800000 */
.L_x_545:
[----:B------:R-:W-:Y:S05]  /*f6b0*/  BRA `(.L_x_547) ;  /* 0xffffffb400487947 */ /* 0x000fea000383ffff */
.L_x_442:
[----:B--2---:R2:W3:Y:S02]  /*f6c0*/  SYNCS.PHASECHK.TRANS64.TRYWAIT P0, [R0+URZ+0x22840], R2 ;  /* 0x02284002000075a7 */ /* 0x0044e4000800017f */
[----:B---3--:R-:W-:Y:S05]  /*f6d0*/  @!P0 NANOSLEEP.SYNCS 0x989680 ;  /* 0x009896800000895d */ /* 0x008fea0003900000 */
[----:B------:R-:W3:Y:S02]  /*f6e0*/  @!P0 SYNCS.PHASECHK.TRANS64 P0, [R0+URZ+0x22840], R2 ;  /* 0x02284002000085a7 */ /* 0x000ee4000800007f */
[----:B---3--:R-:W-:Y:S05]  /*f6f0*/  @!P0 BRA `(.L_x_442) ;  /* 0xfffffffc00f08947 */ /* 0x008fea000383ffff */
[----:B------:R-:W-:Y:S05]  /*f700*/  BRA `(.L_x_548) ;  /* 0xffffffb400b47947 */ /* 0x000fea000383ffff */
.L_x_446:
[----:B------:R-:W2:Y:S01]  /*f710*/  LDL.LU R11, [R1+0x3c] ;  /* 0x00003c00010b7983 */ /* 0x000ea20000300800 */
[----:B------:R-:W-:Y:S02]  /*f720*/  IMAD.MOV.U32 R13, RZ, RZ, R2 ;  /* 0x000000ffff0d7224 */ /* 0x000fe400078e0002 */
[----:B------:R-:W-:Y:S02]  /*f730*/  IMAD.MOV.U32 R12, RZ, RZ, RZ ;  /* 0x000000ffff0c7224 */ /* 0x000fe400078e00ff */
[----:B------:R-:W-:Y:S02]  /*f740*/  IMAD.MOV.U32 R15, RZ, RZ, -0x1 ;  /* 0xffffffffff0f7424 */ /* 0x000fe400078e00ff */
[----:B------:R-:W-:-:S04]  /*f750*/  IMAD.IADD R3, R8, 0x1, R17 ;  /* 0x0000000108037824 */ /* 0x000fc800078e0211 */
[----:B------:R-:W-:Y:S02]  /*f760*/  VIADD R5, R3, 0x10 ;  /* 0x0000001003057836 */ /* 0x000fe40000000000 */
[----:B--2---:R-:W-:Y:S02]  /*f770*/  IMAD R4, R11, R7, RZ ;  /* 0x000000070b047224 */ /* 0x004fe400078e02ff */
[----:B------:R-:W-:-:S03]  /*f780*/  IMAD.MOV.U32 R11, RZ, RZ, 0x181f ;  /* 0x0000181fff0b7424 */ /* 0x000fc600078e00ff */
[----:B------:R-:W-:-:S13]  /*f790*/  ISETP.GE.AND P1, PT, R3, R4, PT ;  /* 0x000000040300720c */ /* 0x000fda0003f26270 */
[----:B-----5:R-:W-:Y:S05]  /*f7a0*/  WARPSYNC.COLLECTIVE R15, `(.L_x_549) ;  /* 0x000000000f087348 */ /* 0x020fea0003c00000 */
[----:B------:R0:W1:Y:S02]  /*f7b0*/  SHFL.IDX P6, R14, R13, R12, R11 ;  /* 0x0000000c0d0e7389 */ /* 0x00006400000c000b */
[----:B01---5:R-:W-:Y:S01]  /*f7c0*/  ENDCOLLECTIVE ;  /* 0x000000000000791b */ /* 0x023fe20003800000 */
.L_x_549:
[----:B------:R-:W-:Y:S02]  /*f7d0*/  IMAD.MOV.U32 R13, RZ, RZ, R0 ;  /* 0x000000ffff0d7224 */ /* 0x000fe400078e0000 */
[----:B------:R-:W-:-:S07]  /*f7e0*/  IMAD.MOV.U32 R6, RZ, RZ, R14 ;  /* 0x000000ffff067224 */ /* 0x000fce00078e000e */
[----:B------:R-:W-:Y:S05]  /*f7f0*/  WARPSYNC.COLLECTIVE R15, `(.L_x_550) ;  /* 0x000000000f087348 */ /* 0x000fea0003c00000 */
[----:B------:R0:W1:Y:S02]  /*f800*/  SHFL.IDX P6, R14, R13, R12, R11 ;  /* 0x0000000c0d0e7389 */ /* 0x00006400000c000b */
[----:B01----:R-:W-:Y:S01]  /*f810*/  ENDCOLLECTIVE ;  /* 0x000000000000791b */ /* 0x003fe20003800000 */
.L_x_550:
[----:B------:R-:W-:Y:S02]  /*f820*/  IMAD.MOV.U32 R13, RZ, RZ, R2 ;  /* 0x000000ffff0d7224 */ /* 0x000fe400078e0002 */
[----:B------:R-:W-:Y:S02]  /*f830*/  IMAD.MOV.U32 R12, RZ, RZ, 0x1 ;  /* 0x00000001ff0c7424 */ /* 0x000fe400078e00ff */
[----:B------:R-:W-:-:S07]  /*f840*/  IMAD.MOV.U32 R7, RZ, RZ, R14 ;  /* 0x000000ffff077224 */ /* 0x000fce00078e000e */
[----:B------:R-:W-:Y:S05]  /*f850*/  WARPSYNC.COLLECTIVE R15, `(.L_x_551) ;  /* 0x000000000f087348 */ /* 0x000fea0003c00000 */
[----:B------:R0:W1:Y:S02]  /*f860*/  SHFL.IDX P6, R14, R13, R12, R11 ;  /* 0x0000000c0d0e7389 */ /* 0x00006400000c000b */
[----:B01----:R-:W-:Y:S01]  /*f870*/  ENDCOLLECTIVE ;  /* 0x000000000000791b */ /* 0x003fe20003800000 */
.L_x_551:
        /* <DEDUP_REMOVED lines=15> */
.L_x_552:
[----:B------:R-:W-:Y:S02]  /*f970*/  IMAD.MOV.U32 R13, RZ, RZ, R2 ;  /* 0x000000ffff0d7224 */ /* 0x000fe400078e0002 */
[----:B------:R-:W-:Y:S02]  /*f980*/  IMAD.MOV.U32 R12, RZ, RZ, 0x2 ;  /* 0x00000002ff0c7424 */ /* 0x000fe400078e00ff */
[----:B------:R-:W-:-:S07]  /*f990*/  IMAD.MOV.U32 R5, RZ, RZ, R14 ;  /* 0x000000ffff057224 */ /* 0x000fce00078e000e */
[----:B------:R-:W-:Y:S05]  /*f9a0*/  WARPSYNC.COLLECTIVE R15, `(.L_x_553) ;  /* 0x000000000f087348 */ /* 0x000fea0003c00000 */
[----:B------:R0:W1:Y:S02]  /*f9b0*/  SHFL.IDX P6, R14, R13, R12, R11 ;  /* 0x0000000c0d0e7389 */ /* 0x00006400000c000b */
[----:B01----:R-:W-:Y:S01]  /*f9c0*/  ENDCOLLECTIVE ;  /* 0x000000000000791b */ /* 0x003fe20003800000 */
.L_x_553:
[----:B------:R-:W-:-:S05]  /*f9d0*/  @!P1 LEA R5, P2, R10, R5, 0x1 ;  /* 0x000000050a059211 */ /* 0x000fca00078408ff */
[----:B------:R-:W-:-:S04]  /*f9e0*/  @!P1 IMAD.X R6, RZ, RZ, R6, P2 ;  /* 0x000000ffff069224 */ /* 0x000fc800010e0606 */
[----:B------:R-:W-:Y:S02]  /*f9f0*/  @!P1 IMAD.MOV.U32 R7, RZ, RZ, R6 ;  /* 0x000000ffff079224 */ /* 0x000fe400078e0006 */
[----:B------:R-:W-:Y:S02]  /*fa00*/  @!P1 IMAD.MOV.U32 R6, RZ, RZ, R5 ;  /* 0x000000ffff069224 */ /* 0x000fe400078e0005 */
[----:B------:R-:W-:Y:S02]  /*fa10*/  IMAD.MOV.U32 R13, RZ, RZ, R0 ;  /* 0x000000ffff0d7224 */ /* 0x000fe400078e0000 */
[----:B------:R-:W-:Y:S01]  /*fa20*/  VIADD R5, R3, 0x20 ;  /* 0x0000002003057836 */ /* 0x000fe20000000000 */
[----:B------:R-:W-:Y:S01]  /*fa30*/  @!PT LDS RZ, [RZ] ;  /* 0x00000000fffff984 */ /* 0x000fe20000000800 */
[----:B------:R-:W-:Y:S01]  /*fa40*/  @!PT LDS RZ, [RZ] ;  /* 0x00000000fffff984 */ /* 0x000fe20000000800 */
[----:B------:R-:W-:Y:S01]  /*fa50*/  @!PT LDS RZ, [RZ] ;  /* 0x00000000fffff984 */ /* 0x000fe20000000800 */
[----:B------:R0:W-:Y:S04]  /*fa60*/  @!P1 LDGSTS.E.BYPASS.LTC128B.128 [R9+0x18c00], desc[UR40][R6.64], !P0 ;  /* 0x18c0000006099fae */ /* 0x0001e8000c101d68 */
[----:B------:R-:W-:Y:S01]  /*fa70*/  ISETP.GE.AND P1, PT, R5, R4, PT ;  /* 0x000000040500720c */ /* 0x000fe20003f26270 */
[----:B0-----:R-:W-:-:S12]  /*fa80*/  IMAD.MOV.U32 R6, RZ, RZ, R14 ;  /* 0x000000ffff067224 */ /* 0x001fd800078e000e */
[----:B------:R-:W-:Y:S05]  /*fa90*/  WARPSYNC.COLLECTIVE R15, `(.L_x_554) ;  /* 0x000000000f087348 */ /* 0x000fea0003c00000 */
[----:B------:R0:W1:Y:S02]  /*faa0*/  SHFL.IDX P6, R14, R13, R12, R11 ;  /* 0x0000000c0d0e7389 */ /* 0x00006400000c000b */
[----:B01----:R-:W-:Y:S01]  /*fab0*/  ENDCOLLECTIVE ;  /* 0x000000000000791b */ /* 0x003fe20003800000 */
.L_x_554:
[----:B------:R-:W-:Y:S02]  /*fac0*/  IMAD.MOV.U32 R13, RZ, RZ, R2 ;  /* 0x000000ffff0d7224 */ /* 0x000fe400078e0002 */
[----:B------:R-:W-:Y:S02]  /*fad0*/  IMAD.MOV.U32 R12, RZ, RZ, 0x3 ;  /* 0x00000003ff0c7424 */ /* 0x000fe400078e00ff */
[----:B------:R-:W-:-:S07]  /*fae0*/  IMAD.MOV.U32 R5, RZ, RZ, R14 ;  /* 0x000000ffff057224 */ /* 0x000fce00078e000e */
[----:B------:R-:W-:Y:S05]  /*faf0*/  WARPSYNC.COLLECTIVE R15, `(.L_x_555) ;  /* 0x000000000f087348 */ /* 0x000fea0003c00000 */
[----:B------:R0:W1:Y:S02]  /*fb00*/  SHFL.IDX P6, R14, R13, R12, R11 ;  /* 0x0000000c0d0e7389 */ /* 0x00006400000c000b */
[----:B01----:R-:W-:Y:S01]  /*fb10*/  ENDCOLLECTIVE ;  /* 0x000000000000791b */ /* 0x003fe20003800000 */
.L_x_555:
        /* <DEDUP_REMOVED lines=15> */
.L_x_556:
[----:B------:R-:W-:Y:S02]  /*fc10*/  IMAD.MOV.U32 R13, RZ, RZ, R2 ;  /* 0x000000ffff0d7224 */ /* 0x000fe400078e0002 */
[----:B------:R-:W-:Y:S02]  /*fc20*/  IMAD.MOV.U32 R12, RZ, RZ, 0x4 ;  /* 0x00000004ff0c7424 */ /* 0x000fe400078e00ff */
[----:B------:R-:W-:-:S07]  /*fc30*/  IMAD.MOV.U32 R5, RZ, RZ, R14 ;  /* 0x000000ffff057224 */ /* 0x000fce00078e000e */
[----:B------:R-:W-:Y:S05]  /*fc40*/  WARPSYNC.COLLECTIVE R15, `(.L_x_557) ;  /* 0x000000000f087348 */ /* 0x000fea0003c00000 */
[----:B------:R0:W1:Y:S02]  /*fc50*/  SHFL.IDX P6, R14, R13, R12, R11 ;  /* 0x0000000c0d0e7389 */ /* 0x00006400000c000b */
[----:B01----:R-:W-:Y:S01]  /*fc60*/  ENDCOLLECTIVE ;  /* 0x000000000000791b */ /* 0x003fe20003800000 */
.L_x_557:
        /* <DEDUP_REMOVED lines=15> */
.L_x_558:
[----:B------:R-:W-:Y:S02]  /*fd60*/  IMAD.MOV.U32 R13, RZ, RZ, R2 ;  /* 0x000000ffff0d7224 */ /* 0x000fe400078e0002 */
[----:B------:R-:W-:Y:S02]  /*fd70*/  IMAD.MOV.U32 R12, RZ, RZ, 0x5 ;  /* 0x00000005ff0c7424 */ /* 0x000fe400078e00ff */
[----:B------:R-:W-:-:S07]  /*fd80*/  IMAD.MOV.U32 R5, RZ, RZ, R14 ;  /* 0x000000ffff057224 */ /* 0x000fce00078e000e */
[----:B------:R-:W-:Y:S05]  /*fd90*/  WARPSYNC.COLLECTIVE R15, `(.L_x_559) ;  /* 0x000000000f087348 */ /* 0x000fea0003c00000 */
[----:B------:R0:W1:Y:S02]  /*fda0*/  SHFL.IDX P6, R14, R13, R12, R11 ;  /* 0x0000000c0d0e7389 */ /* 0x00006400000c000b */
[----:B01----:R-:W-:Y:S01]  /*fdb0*/  ENDCOLLECTIVE ;  /* 0x000000000000791b */ /* 0x003fe20003800000 */
.L_x_559:
        /* <DEDUP_REMOVED lines=15> */
.L_x_560:
[----:B------:R-:W-:Y:S02]  /*feb0*/  IMAD.MOV.U32 R13, RZ, RZ, R2 ;  /* 0x000000ffff0d7224 */ /* 0x000fe400078e0002 */
[----:B------:R-:W-:Y:S02]  /*fec0*/  IMAD.MOV.U32 R12, RZ, RZ, 0x6 ;  /* 0x00000006ff0c7424 */ /* 0x000fe400078e00ff */
[----:B------:R-:W-:-:S07]  /*fed0*/  IMAD.MOV.U32 R5, RZ, RZ, R14 ;  /* 0x000000ffff057224 */ /* 0x000fce00078e000e */
[----:B------:R-:W-:Y:S05]  /*fee0*/  WARPSYNC.COLLECTIVE R15, `(.L_x_561) ;  /* 0x000000000f087348 */ /* 0x000fea0003c00000 */
[----:B------:R0:W1:Y:S02]  /*fef0*/  SHFL.IDX P6, R14, R13, R12, R11 ;  /* 0x0000000c0d0e7389 */ /* 0x00006400000c000b */
[----:B01----:R-:W-:Y:S01]  /*ff00*/  ENDCOLLECTIVE ;  /* 0x000000000000791b */ /* 0x003fe20003800000 */
.L_x_561:
[----:B------:R-:W-:-:S05]  /*ff10*/  @!P1 LEA R5, P2, R10, R5, 0x1 ;  /* 0x000000050a059211 */ /* 0x000fca00078408ff */
[----:B------:R-:W-:-:S04]  /*ff20*/  @!P1 IMAD.X R6, RZ, RZ, R6, P2 ;  /* 0x000000ffff069224 */ /* 0x000fc800010e0606 */
[----:B------:R-:W-:Y:S02]  /*ff30*/  @!P1 IMAD.MOV.U32 R7, RZ, RZ, R6 ;  /* 0x000000ffff079224 */ /* 0x000fe400078e0006 */
[----:B------:R-:W-:Y:S02]  /*ff40*/  @!P1 IMAD.MOV.U32 R6, RZ, RZ, R5 ;  /* 0x000000ffff069224 */ /* 0x000fe400078e0005 */
[----:B------:R-:W-:-:S03]  /*ff50*/  IMAD.MOV.U32 R13, RZ, RZ, R0 ;  /* 0x000000ffff0d7224 */ /* 0x000fc600078e0000 */
        /* <DEDUP_REMOVED lines=8> */
.L_x_562:
[----:B------:R-:W-:-:S05]  /*ffe0*/  VIADD R7, R3, 0x60 ;  /* 0x0000006003077836 */ /* 0x000fca0000000000 */
[----:B------:R-:W-:Y:S01]  /*fff0*/  ISETP.GE.AND P1, PT, R7, R4, PT ;  /* 0x000000040700720c */ /* 0x000fe20003f26270 */
[----:B------:R-:W-:Y:S02]  /*10000*/  IMAD.MOV.U32 R13, RZ, RZ, R2 ;  /* 0x000000ffff0d7224 */ /* 0x000fe400078e0002 */
[----:B------:R-:W-:Y:S02]  /*10010*/  IMAD.MOV.U32 R12, RZ, RZ, 0x7 ;  /* 0x00000007ff0c7424 */ /* 0x000fe400078e00ff */
[----:B------:R-:W-:-:S08]  /*10020*/  IMAD.MOV.U32 R5, RZ, RZ, R14 ;  /* 0x000000ffff057224 */ /* 0x000fd000078e000e */
[----:B------:R-:W-:Y:S05]  /*10030*/  WARPSYNC.COLLECTIVE R15, `(.L_x_563) ;  /* 0x000000000f087348 */ /* 0x000fea0003c00000 */
[----:B------:R0:W1:Y:S02]  /*10040*/  SHFL.IDX P6, R14, R13, R12, R11 ;  /* 0x0000000c0d0e7389 */ /* 0x00006400000c000b */
[----:B01----:R-:W-:Y:S01]  /*10050*/  ENDCOLLECTIVE ;  /* 0x000000000000791b */ /* 0x003fe20003800000 */
.L_x_563:
[----:B------:R-:W-:-:S05]  /*10060*/  @!P1 LEA R5, P2, R10, R5, 0x1 ;  /* 0x000000050a059211 */ /* 0x000fca00078408ff */
[----:B------:R-:W-:-:S04]  /*10070*/  @!P1 IMAD.X R6, RZ, RZ, R6, P2 ;  /* 0x000000ffff069224 */ /* 0x000fc800010e0606 */
[----:B------:R-:W-:Y:S02]  /*10080*/  @!P1 IMAD.MOV.U32 R7, RZ, RZ, R6 ;  /* 0x000000ffff079224 */ /* 0x000fe400078e0006 */
[----:B------:R-:W-:Y:S02]  /*10090*/  IMAD.MOV.U32 R13, RZ, RZ, R0 ;  /* 0x000000ffff0d7224 */ /* 0x000fe400078e0000 */
[----:B------:R-:W-:-:S05]  /*100a0*/  @!P1 IMAD.MOV.U32 R6, RZ, RZ, R5 ;  /* 0x000000ffff069224 */ /* 0x000fca00078e0005 */
[----:B------:R-:W-:Y:S01]  /*100b0*/  @!PT LDS RZ, [RZ] ;  /* 0x00000000fffff984 */ /* 0x000fe20000000800 */
[----:B------:R-:W-:Y:S01]  /*100c0*/  @!PT LDS RZ, [RZ] ;  /* 0x00000000fffff984 */ /* 0x000fe20000000800 */
[----:B------:R-:W-:Y:S01]  /*100d0*/  @!PT LDS RZ, [RZ] ;  /* 0x00000000fffff984 */ /* 0x000fe20000000800 */
[----:B------:R0:W-:Y:S01]  /*100e0*/  @!P1 LDGSTS.E.BYPASS.LTC128B.128 [R9+0x1b400], desc[UR40][R6.64], !P0 ;  /* 0x1b40000006099fae */ /* 0x0001e2000c101d68 */
[----:B------:R-:W-:-:S07]  /*100f0*/  IMAD.MOV.U32 R5, RZ, RZ, R14 ;  /* 0x000000ffff057224 */ /* 0x000fce00078e000e */
[----:B0-----:R-:W-:Y:S05]  /*10100*/  WARPSYNC.COLLECTIVE R15, `(.L_x_564) ;  /* 0x000000000f087348 */ /* 0x001fea0003c00000 */
[----:B------:R1:W2:Y:S02]  /*10110*/  SHFL.IDX P6, R14, R13, R12, R11 ;  /* 0x0000000c0d0e7389 */ /* 0x0002a400000c000b */
[----:B012---:R-:W-:Y:S01]  /*10120*/  ENDCOLLECTIVE ;  /* 0x000000000000791b */ /* 0x007fe20003800000 */
.L_x_564:
[----:B------:R-:W-:Y:S01]  /*10130*/  IMAD.MOV.U32 R0, RZ, RZ, R14 ;  /* 0x000000ffff007224 */ /* 0x000fe200078e000e */
[----:B------:R-:W-:Y:S06]  /*10140*/  BRA `(.L_x_565) ;  /* 0xffffffb8005c7947 */ /* 0x000fec000383ffff */
.L_x_449:
[----:B0-----:R-:W2:Y:S02]  /*10150*/  LDL R2, [R1+0x4] ;  /* 0x0000040001027983 */ /* 0x001ea40000100800 */
[----:B--2---:R0:W1:Y:S02]  /*10160*/  SYNCS.PHASECHK.TRANS64.TRYWAIT P0, [R2+URZ+0x22820], R0 ;  /* 0x02282000020075a7 */ /* 0x004064000800017f */
[----:B-1----:R-:W-:Y:S05]  /*10170*/  @!P0 NANOSLEEP.SYNCS 0x989680 ;  /* 0x009896800000895d */ /* 0x002fea0003900000 */
[----:B------:R-:W1:Y:S02]  /*10180*/  @!P0 SYNCS.PHASECHK.TRANS64 P0, [R2+URZ+0x22820], R0 ;  /* 0x02282000020085a7 */ /* 0x000e64000800007f */
[----:B-1----:R-:W-:Y:S05]  /*10190*/  @!P0 BRA `(.L_x_449) ;  /* 0xfffffffc00ec8947 */ /* 0x002fea000383ffff */
[----:B------:R-:W-:Y:S05]  /*101a0*/  BRA `(.L_x_566) ;  /* 0xffffffb800bc7947 */ /* 0x000fea000383ffff */
.L_x_453:
[----:B0-----:R0:W1:Y:S02]  /*101b0*/  SYNCS.PHASECHK.TRANS64.TRYWAIT P0, [R2+URZ+0x22860], R0 ;  /* 0x02286000020075a7 */ /* 0x001064000800017f */
[----:B-1----:R-:W-:Y:S05]  /*101c0*/  @!P0 NANOSLEEP.SYNCS 0x989680 ;  /* 0x009896800000895d */ /* 0x002fea0003900000 */
[----:B------:R-:W1:Y:S02]  /*101d0*/  @!P0 SYNCS.PHASECHK.TRANS64 P0, [R2+URZ+0x22860], R0 ;  /* 0x02286000020085a7 */ /* 0x000e64000800007f */
[----:B-1----:R-:W-:Y:S05]  /*101e0*/  @!P0 BRA `(.L_x_453) ;  /* 0xfffffffc00f08947 */ /* 0x002fea000383ffff */
[----:B------:R-:W-:Y:S05]  /*101f0*/  BRA `(.L_x_567) ;  /* 0xffffffb800ec7947 */ /* 0x000fea000383ffff */
.L_x_468:
[----:B-1----:R1:W2:Y:S02]  /*10200*/  SYNCS.PHASECHK.TRANS64.TRYWAIT P0, [R3+URZ+0x22840], R2 ;  /* 0x02284002030075a7 */ /* 0x0022a4000800017f */
[----:B--2---:R-:W-:Y:S05]  /*10210*/  @!P0 NANOSLEEP.SYNCS 0x989680 ;  /* 0x009896800000895d */ /* 0x004fea0003900000 */
[----:B------:R-:W2:Y:S02]  /*10220*/  @!P0 SYNCS.PHASECHK.TRANS64 P0, [R3+URZ+0x22840], R2 ;  /* 0x02284002030085a7 */ /* 0x000ea4000800007f */
[----:B--2---:R-:W-:Y:S05]  /*10230*/  @!P0 BRA `(.L_x_468) ;  /* 0xfffffffc00f08947 */ /* 0x004fea000383ffff */
[----:B------:R-:W-:Y:S05]  /*10240*/  BRA `(.L_x_568) ;  /* 0xffffffc4001c7947 */ /* 0x000fea000383ffff */
.L_x_473:
[----:B0-----:R0:W2:Y:S02]  /*10250*/  SYNCS.PHASECHK.TRANS64.TRYWAIT P0, [R3+URZ+0x22860], R2 ;  /* 0x02286002030075a7 */ /* 0x0010a4000800017f */
[----:B--2---:R-:W-:Y:S05]  /*10260*/  @!P0 NANOSLEEP.SYNCS 0x989680 ;  /* 0x009896800000895d */ /* 0x004fea0003900000 */
[----:B------:R-:W2:Y:S02]  /*10270*/  @!P0 SYNCS.PHASECHK.TRANS64 P0, [R3+URZ+0x22860], R2 ;  /* 0x02286002030085a7 */ /* 0x000ea4000800007f */
[----:B--2---:R-:W-:Y:S05]  /*10280*/  @!P0 BRA `(.L_x_473) ;  /* 0xfffffffc00f08947 */ /* 0x004fea000383ffff */
[----:B------:R-:W-:Y:S05]  /*10290*/  BRA `(.L_x_569) ;  /* 0xffffffc400a47947 */ /* 0x000fea000383ffff */
.L_x_484:
[----:B0-----:R0:W1:Y:S02]  /*102a0*/  SYNCS.PHASECHK.TRANS64.TRYWAIT P0, [R2+URZ+0x22840], R3 ;  /* 0x02284003020075a7 */ /* 0x001064000800017f */
[----:B-1----:R-:W-:Y:S05]  /*102b0*/  @!P0 NANOSLEEP.SYNCS 0x989680 ;  /* 0x009896800000895d */ /* 0x002fea0003900000 */
[----:B------:R-:W1:Y:S02]  /*102c0*/  @!P0 SYNCS.PHASECHK.TRANS64 P0, [R2+URZ+0x22840], R3 ;  /* 0x02284003020085a7 */ /* 0x000e64000800007f */
[----:B-1----:R-:W-:Y:S05]  /*102d0*/  @!P0 BRA `(.L_x_484) ;  /* 0xfffffffc00f08947 */ /* 0x002fea000383ffff */
[----:B------:R-:W-:Y:S05]  /*102e0*/  BRA `(.L_x_570) ;  /* 0xffffffcc00b47947 */ /* 0x000fea000383ffff */
.L_x_489:
[----:B-1----:R1:W2:Y:S02]  /*102f0*/  SYNCS.PHASECHK.TRANS64.TRYWAIT P0, [R2+URZ+0x22860], R3 ;  /* 0x02286003020075a7 */ /* 0x0022a4000800017f */
[----:B--2---:R-:W-:Y:S05]  /*10300*/  @!P0 NANOSLEEP.SYNCS 0x989680 ;  /* 0x009896800000895d */ /* 0x004fea0003900000 */
[----:B------:R-:W2:Y:S02]  /*10310*/  @!P0 SYNCS.PHASECHK.TRANS64 P0, [R2+URZ+0x22860], R3 ;  /* 0x02286003020085a7 */ /* 0x000ea4000800007f */
[----:B--2---:R-:W-:Y:S05]  /*10320*/  @!P0 BRA `(.L_x_489) ;  /* 0xfffffffc00f08947 */ /* 0x004fea000383ffff */
[----:B------:R-:W-:Y:S05]  /*10330*/  BRA `(.L_x_571) ;  /* 0xffffffd000387947 */ /* 0x000fea000383ffff */
.L_x_500:
[----:B0-----:R0:W1:Y:S02]  /*10340*/  SYNCS.PHASECHK.TRANS64.TRYWAIT P0, [R2+URZ+0x22840], R3 ;  /* 0x02284003020075a7 */ /* 0x001064000800017f */
[----:B-1----:R-:W-:Y:S05]  /*10350*/  @!P0 NANOSLEEP.SYNCS 0x989680 ;  /* 0x009896800000895d */ /* 0x002fea0003900000 */
[----:B------:R-:W1:Y:S02]  /*10360*/  @!P0 SYNCS.PHASECHK.TRANS64 P0, [R2+URZ+0x22840], R3 ;  /* 0x02284003020085a7 */ /* 0x000e64000800007f */
[----:B-1----:R-:W-:Y:S05]  /*10370*/  @!P0 BRA `(.L_x_500) ;  /* 0xfffffffc00f08947 */ /* 0x002fea000383ffff */
[----:B------:R-:W-:Y:S05]  /*10380*/  BRA `(.L_x_572) ;  /* 0xffffffd800247947 */ /* 0x000fea000383ffff */
.L_x_505:
[----:B-1----:R1:W2:Y:S02]  /*10390*/  SYNCS.PHASECHK.TRANS64.TRYWAIT P0, [R2+URZ+0x22860], R3 ;  /* 0x02286003020075a7 */ /* 0x0022a4000800017f */
[----:B--2---:R-:W-:Y:S05]  /*103a0*/  @!P0 NANOSLEEP.SYNCS 0x989680 ;  /* 0x009896800000895d */ /* 0x004fea0003900000 */
[----:B------:R-:W2:Y:S02]  /*103b0*/  @!P0 SYNCS.PHASECHK.TRANS64 P0, [R2+URZ+0x22860], R3 ;  /* 0x02286003020085a7 */ /* 0x000ea4000800007f */
[----:B--2---:R-:W-:Y:S05]  /*103c0*/  @!P0 BRA `(.L_x_505) ;  /* 0xfffffffc00f08947 */ /* 0x004fea000383ffff */
[----:B------:R-:W-:Y:S05]  /*103d0*/  BRA `(.L_x_573) ;  /* 0xffffffd800ac7947 */ /* 0x000fea000383ffff */
.L_x_517:
[----:B------:R-:W-:Y:S01]  /*103e0*/  BSSY B0, `(.L_x_574) ;  /* 0x0000008000007945 */ /* 0x000fe20003800000 */
[----:B------:R-:W-:Y:S02]  /*103f0*/  IMAD.MOV.U32 R13, RZ, RZ, R16 ;  /* 0x000000ffff0d7224 */ /* 0x000fe400078e0010 */
[----:B0-----:R-:W-:Y:S02]  /*10400*/  IMAD.MOV.U32 R12, RZ, RZ, RZ ;  /* 0x000000ffff0c7224 */ /* 0x001fe400078e00ff */
[----:B------:R-:W-:Y:S02]  /*10410*/  IMAD.MOV.U32 R11, RZ, RZ, 0x1f ;  /* 0x0000001fff0b7424 */ /* 0x000fe400078e00ff */
[----:B------:R-:W-:-:S07]  /*10420*/  IMAD.MOV.U32 R15, RZ, RZ, -0x1 ;  /* 0xffffffffff0f7424 */ /* 0x000fce00078e00ff */
[----:B-1---5:R-:W-:Y:S05]  /*10430*/  WARPSYNC.COLLECTIVE R15, `(.L_x_575) ;  /* 0x000000000f087348 */ /* 0x022fea0003c00000 */
[----:B------:R0:W2:Y:S02]  /*10440*/  SHFL.IDX P6, R14, R13, R12, R11 ;  /* 0x0000000c0d0e7389 */ /* 0x0000a400000c000b */
[----:B012--5:R-:W-:Y:S01]  /*10450*/  ENDCOLLECTIVE ;  /* 0x000000000000791b */ /* 0x027fe20003800000 */
.L_x_575:
[----:B------:R-:W-:Y:S05]  /*10460*/  BSYNC B0 ;  /* 0x0000000000007941 */ /* 0x000fea0003800000 */
.L_x_574:
[----:B------:R-:W-:Y:S02]  /*10470*/  IMAD.MOV.U32 R13, RZ, RZ, R16 ;  /* 0x000000ffff0d7224 */ /* 0x000fe400078e0010 */
[----:B------:R-:W-:Y:S02]  /*10480*/  IMAD.MOV.U32 R12, RZ, RZ, 0x1 ;  /* 0x00000001ff0c7424 */ /* 0x000fe400078e00ff */
[----:B------:R-:W-:Y:S02]  /*10490*/  IMAD.MOV.U32 R11, RZ, RZ, 0x1f ;  /* 0x0000001fff0b7424 */ /* 0x000fe400078e00ff */
[----:B------:R-:W-:Y:S02]  /*104a0*/  IMAD.MOV.U32 R15, RZ, RZ, -0x1 ;  /* 0xffffffffff0f7424 */ /* 0x000fe400078e00ff */
[----:B------:R-:W-:Y:S02]  /*104b0*/  IMAD.IADD R5, R19, 0x1, R6 ;  /* 0x0000000113057824 */ /* 0x000fe400078e0206 */
[----:B------:R-:W-:-:S07]  /*104c0*/  IMAD.MOV.U32 R0, RZ, RZ, R14 ;  /* 0x000000ffff007224 */ /* 0x000fce00078e000e */
[----:B------:R-:W-:Y:S05]  /*104d0*/  WARPSYNC.COLLECTIVE R15, `(.L_x_576) ;  /* 0x000000000f087348 */ /* 0x000fea0003c00000 */
[----:B------:R0:W1:Y:S02]  /*104e0*/  SHFL.IDX P6, R14, R13, R12, R11 ;  /* 0x0000000c0d0e7389 */ /* 0x00006400000c000b */
[----:B01----:R-:W-:Y:S01]  /*104f0*/  ENDCOLLECTIVE ;  /* 0x000000000000791b */ /* 0x003fe20003800000 */
.L_x_576:
[----:B------:R-:W-:Y:S02]  /*10500*/  ULDC UR4, c[0x0][0xc3c] ;  /* 0x00030f0000047ab9 */ /* 0x000fe40000000800 */
[----:B------:R-:W-:-:S13]  /*10510*/  ISETP.GE.OR P1, PT, R5, UR4, !P0 ;  /* 0x0000000405007c0c */ /* 0x000fda000c726670 */
[----:B------:R-:W0:Y:S01]  /*10520*/  @!P1 LDC.64 R2, c[0x0][0xc80] ;  /* 0x00032000ff029b82 */ /* 0x000e220000000a00 */
[----:B------:R-:W-:Y:S02]  /*10530*/  IMAD.MOV.U32 R11, RZ, RZ, RZ ;  /* 0x000000ffff0b7224 */ /* 0x000fe400078e00ff */
[----:B------:R-:W-:Y:S02]  /*10540*/  IMAD.MOV.U32 R4, RZ, RZ, R14 ;  /* 0x000000ffff047224 */ /* 0x000fe400078e000e */
[----:B0-----:R-:W-:-:S06]  /*10550*/  @!P1 IMAD.WIDE R2, R5, 0x4, R2 ;  /* 0x0000000405029825 */ /* 0x001fcc00078e0202 */
[----:B------:R0:W2:Y:S01]  /*10560*/  @!P1 LDG.E R3, desc[UR40][R2.64] ;  /* 0x0000002802039981 */ /* 0x0000a2000c1e1900 */
[C---:B------:R-:W-:Y:S02]  /*10570*/  ISETP.GE.U32.AND P2, PT, R6.reuse, 0x2, PT ;  /* 0x000000020600780c */ /* 0x040fe40003f46070 */
[C---:B------:R-:W-:Y:S02]  /*10580*/  ISETP.GE.U32.AND P3, PT, R6.reuse, 0x4, PT ;  /* 0x000000040600780c */ /* 0x040fe40003f66070 */
[C---:B------:R-:W-:Y:S02]  /*10590*/  ISETP.GE.U32.AND P4, PT, R6.reuse, 0x8, PT ;  /* 0x000000080600780c */ /* 0x040fe40003f86070 */
[C---:B------:R-:W-:Y:S01]  /*105a0*/  ISETP.GE.U32.AND P5, PT, R6.reuse, 0x10, PT ;  /* 0x000000100600780c */ /* 0x040fe20003fa6070 */
[----:B0-----:R-:W-:Y:S02]  /*105b0*/  IMAD.MOV.U32 R2, RZ, RZ, RZ ;  /* 0x000000ffff027224 */ /* 0x001fe400078e00ff */
[----:B--2---:R-:W-:Y:S01]  /*105c0*/  @!P1 IMAD.MOV.U32 R2, RZ, RZ, R3 ;  /* 0x000000ffff029224 */ /* 0x004fe200078e0003 */
[----:B------:R-:W-:-:S03]  /*105d0*/  ISETP.NE.AND P1, PT, R6, RZ, PT ;  /* 0x000000ff0600720c */ /* 0x000fc60003f25270 */
[----:B------:R-:W-:-:S10]  /*105e0*/  IMAD.MOV.U32 R13, RZ, RZ, R2 ;  /* 0x000000ffff0d7224 */ /* 0x000fd400078e0002 */
[----:B------:R-:W-:Y:S05]  /*105f0*/  WARPSYNC.COLLECTIVE R15, `(.L_x_577) ;  /* 0x000000000f087348 */ /* 0x000fea0003c00000 */
[----:B------:R0:W1:Y:S02]  /*10600*/  SHFL.UP P6, R14, R13, R12, R11 ;  /* 0x0400000c0d0e7389 */ /* 0x00006400000c000b */
[----:B01----:R-:W-:Y:S01]  /*10610*/  ENDCOLLECTIVE ;  /* 0x000000000000791b */ /* 0x003fe20003800000 */
.L_x_577:
[----:B------:R-:W-:Y:S01]  /*10620*/  IMAD.MOV.U32 R12, RZ, RZ, 0x2 ;  /* 0x00000002ff0c7424 */ /* 0x000fe200078e00ff */
[----:B------:R-:W-:-:S05]  /*10630*/  SEL R5, R14, RZ, P1 ;  /* 0x000000ff0e057207 */ /* 0x000fca0000800000 */
[----:B------:R-:W-:-:S04]  /*10640*/  IMAD.IADD R3, R2, 0x1, R5 ;  /* 0x0000000102037824 */ /* 0x000fc800078e0205 */
[----:B------:R-:W-:-:S07]  /*10650*/  IMAD.MOV.U32 R13, RZ, RZ, R3 ;  /* 0x000000ffff0d7224 */ /* 0x000fce00078e0003 */
[----:B------:R-:W-:Y:S05]  /*10660*/  WARPSYNC.COLLECTIVE R15, `(.L_x_578) ;  /* 0x000000000f087348 */ /* 0x000fea0003c00000 */
[----:B------:R0:W1:Y:S02]  /*10670*/  SHFL.UP P6, R14, R13, R12, R11 ;  /* 0x0400000c0d0e7389 */ /* 0x00006400000c000b */
[----:B01----:R-:W-:Y:S01]  /*10680*/  ENDCOLLECTIVE ;  /* 0x000000000000791b */ /* 0x003fe20003800000 */
.L_x_578:
[----:B------:R-:W-:Y:S01]  /*10690*/  IMAD.MOV.U32 R12, RZ, RZ, 0x4 ;  /* 0x00000004ff0c7424 */ /* 0x000fe200078e00ff */
[----:B------:R-:W-:-:S05]  /*106a0*/  SEL R14, R14, RZ, P2 ;  /* 0x000000ff0e0e7207 */ /* 0x000fca0001000000 */
[----:B------:R-:W-:-:S04]  /*106b0*/  IMAD.IADD R3, R3, 0x1, R14 ;  /* 0x0000000103037824 */ /* 0x000fc800078e020e */
[----:B------:R-:W-:-:S07]  /*106c0*/  IMAD.MOV.U32 R13, RZ, RZ, R3 ;  /* 0x000000ffff0d7224 */ /* 0x000fce00078e0003 */
[----:B------:R-:W-:Y:S05]  /*106d0*/  WARPSYNC.COLLECTIVE R15, `(.L_x_579) ;  /* 0x000000000f087348 */ /* 0x000fea0003c00000 */
[----:B------:R0:W1:Y:S02]  /*106e0*/  SHFL.UP P6, R14, R13, R12, R11 ;  /* 0x0400000c0d0e7389 */ /* 0x00006400000c000b */
[----:B01----:R-:W-:Y:S01]  /*106f0*/  ENDCOLLECTIVE ;  /* 0x000000000000791b */ /* 0x003fe20003800000 */
.L_x_579:
[----:B------:R-:W-:Y:S01]  /*10700*/  IMAD.MOV.U32 R12, RZ, RZ, 0x8 ;  /* 0x00000008ff0c7424 */ /* 0x000fe200078e00ff */
[----:B------:R-:W-:-:S05]  /*10710*/  SEL R14, R14, RZ, P3 ;  /* 0x000000ff0e0e7207 */ /* 0x000fca0001800000 */
[----:B------:R-:W-:-:S04]  /*10720*/  IMAD.IADD R3, R3, 0x1, R14 ;  /* 0x0000000103037824 */ /* 0x000fc800078e020e */
[----:B------:R-:W-:-:S07]  /*10730*/  IMAD.MOV.U32 R13, RZ, RZ, R3 ;  /* 0x000000ffff0d7224 */ /* 0x000fce00078e0003 */
[----:B------:R-:W-:Y:S05]  /*10740*/  WARPSYNC.COLLECTIVE R15, `(.L_x_580) ;  /* 0x000000000f087348 */ /* 0x000fea0003c00000 */
[----:B------:R0:W1:Y:S02]  /*10750*/  SHFL.UP P6, R14, R13, R12, R11 ;  /* 0x0400000c0d0e7389 */ /* 0x00006400000c000b */
[----:B01----:R-:W-:Y:S01]  /*10760*/  ENDCOLLECTIVE ;  /* 0x000000000000791b */ /* 0x003fe20003800000 */
.L_x_580:
[----:B------:R-:W-:Y:S01]  /*10770*/  IMAD.MOV.U32 R12, RZ, RZ, 0x10 ;  /* 0x00000010ff0c7424 */ /* 0x000fe200078e00ff */
[----:B------:R-:W-:-:S05]  /*10780*/  SEL R14, R14, RZ, P4 ;  /* 0x000000ff0e0e7207 */ /* 0x000fca0002000000 */
[----:B------:R-:W-:-:S04]  /*10790*/  IMAD.IADD R3, R3, 0x1, R14 ;  /* 0x0000000103037824 */ /* 0x000fc800078e020e */
[----:B------:R-:W-:-:S07]  /*107a0*/  IMAD.MOV.U32 R13, RZ, RZ, R3 ;  /* 0x000000ffff0d7224 */ /* 0x000fce00078e0003 */
[----:B------:R-:W-:Y:S05]  /*107b0*/  WARPSYNC.COLLECTIVE R15, `(.L_x_581) ;  /* 0x000000000f087348 */ /* 0x000fea0003c00000 */
[----:B------:R0:W1:Y:S02]  /*107c0*/  SHFL.UP P6, R14, R13, R12, R11 ;  /* 0x0400000c0d0e7389 */ /* 0x00006400000c000b */
[----:B01----:R-:W-:Y:S01]  /*107d0*/  ENDCOLLECTIVE ;  /* 0x000000000000791b */ /* 0x003fe20003800000 */
.L_x_581:
[----:B------:R-:W-:Y:S02]  /*107e0*/  IMAD.MOV.U32 R12, RZ, RZ, 0x1f ;  /* 0x0000001fff0c7424 */ /* 0x000fe400078e00ff */
[----:B------:R-:W-:Y:S01]  /*107f0*/  IMAD.MOV.U32 R11, RZ, RZ, 0x1f ;  /* 0x0000001fff0b7424 */ /* 0x000fe200078e00ff */
[----:B------:R-:W-:-:S05]  /*10800*/  SEL R14, R14, RZ, P5 ;  /* 0x000000ff0e0e7207 */ /* 0x000fca0002800000 */
[----:B------:R-:W-:-:S04]  /*10810*/  IMAD.IADD R3, R3, 0x1, R14 ;  /* 0x0000000103037824 */ /* 0x000fc800078e020e */
[----:B------:R-:W-:-:S07]  /*10820*/  IMAD.MOV.U32 R13, RZ, RZ, R3 ;  /* 0x000000ffff0d7224 */ /* 0x000fce00078e0003 */
[----:B------:R-:W-:Y:S05]  /*10830*/  WARPSYNC.COLLECTIVE R15, `(.L_x_582) ;  /* 0x000000000f087348 */ /* 0x000fea0003c00000 */
[----:B------:R0:W1:Y:S02]  /*10840*/  SHFL.IDX P6, R14, R13, R12, R11 ;  /* 0x0000000c0d0e7389 */ /* 0x00006400000c000b */
[----:B01----:R-:W-:Y:S01]  /*10850*/  ENDCOLLECTIVE ;  /* 0x000000000000791b */ /* 0x003fe20003800000 */
.L_x_582:
[----:B------:R-:W-:Y:S05]  /*10860*/  BRA `(.L_x_583) ;  /* 0xffffffe0001c7947 */ /* 0x000fea000383ffff */
.L_x_522:
[----:B------:R-:W-:Y:S01]  /*10870*/  BSSY B0, `(.L_x_584) ;  /* 0x0000008000007945 */ /* 0x000fe20003800000 */
[----:B-----5:R-:W-:Y:S02]  /*10880*/  IMAD.MOV.U32 R13, RZ, RZ, R2 ;  /* 0x000000ffff0d7224 */ /* 0x020fe400078e0002 */
[----:B0-----:R-:W-:Y:S02]  /*10890*/  IMAD.MOV.U32 R12, RZ, RZ, 0x1 ;  /* 0x00000001ff0c7424 */ /* 0x001fe400078e00ff */
[----:B------:R-:W-:Y:S02]  /*108a0*/  IMAD.MOV.U32 R11, RZ, RZ, RZ ;  /* 0x000000ffff0b7224 */ /* 0x000fe400078e00ff */
[----:B------:R-:W-:-:S07]  /*108b0*/  IMAD.MOV.U32 R15, RZ, RZ, -0x1 ;  /* 0xffffffffff0f7424 */ /* 0x000fce00078e00ff */
[----:B-12---:R-:W-:Y:S05]  /*108c0*/  WARPSYNC.COLLECTIVE R15, `(.L_x_585) ;  /* 0x000000000f087348 */ /* 0x006fea0003c00000 */
[----:B------:R0:W3:Y:S02]  /*108d0*/  SHFL.UP P6, R14, R13, R12, R11 ;  /* 0x0400000c0d0e7389 */ /* 0x0000e400000c000b */
[----:B0123--:R-:W-:Y:S01]  /*108e0*/  ENDCOLLECTIVE ;  /* 0x000000000000791b */ /* 0x00ffe20003800000 */
.L_x_585:
[----:B------:R-:W-:Y:S05]  /*108f0*/  BSYNC B0 ;  /* 0x0000000000007941 */ /* 0x000fea0003800000 */
.L_x_584:
[----:B------:R-:W-:Y:S01]  /*10900*/  SEL R3, R14, RZ, P1 ;  /* 0x000000ff0e037207 */ /* 0x000fe20000800000 */
[----:B------:R-:W-:Y:S02]  /*10910*/  IMAD.MOV.U32 R12, RZ, RZ, 0x2 ;  /* 0x00000002ff0c7424 */ /* 0x000fe400078e00ff */
[----:B------:R-:W-:Y:S02]  /*10920*/  IMAD.MOV.U32 R11, RZ, RZ, RZ ;  /* 0x000000ffff0b7224 */ /* 0x000fe400078e00ff */
[----:B------:R-:W-:Y:S02]  /*10930*/  IMAD.IADD R3, R2, 0x1, R3 ;  /* 0x0000000102037824 */ /* 0x000fe400078e0203 */
[----:B------:R-:W-:Y:S02]  /*10940*/  IMAD.MOV.U32 R15, RZ, RZ, -0x1 ;  /* 0xffffffffff0f7424 */ /* 0x000fe400078e00ff */
[----:B------:R-:W-:-:S07]  /*10950*/  IMAD.MOV.U32 R13, RZ, RZ, R3 ;  /* 0x000000ffff0d7224 */ /* 0x000fce00078e0003 */
[----:B------:R-:W-:Y:S05]  /*10960*/  WARPSYNC.COLLECTIVE R15, `(.L_x_586) ;  /* 0x000000000f087348 */ /* 0x000fea0003c00000 */
[----:B------:R0:W1:Y:S02]  /*10970*/  SHFL.UP P6, R14, R13, R12, R11 ;  /* 0x0400000c0d0e7389 */ /* 0x00006400000c000b */
[----:B01----:R-:W-:Y:S01]  /*10980*/  ENDCOLLECTIVE ;  /* 0x000000000000791b */ /* 0x003fe20003800000 */
.L_x_586:
[----:B------:R-:W-:Y:S01]  /*10990*/  IMAD.MOV.U32 R12, RZ, RZ, 0x4 ;  /* 0x00000004ff0c7424 */ /* 0x000fe200078e00ff */
[----:B------:R-:W-:-:S05]  /*109a0*/  SEL R14, R14, RZ, P2 ;  /* 0x000000ff0e0e7207 */ /* 0x000fca0001000000 */
[----:B------:R-:W-:-:S04]  /*109b0*/  IMAD.IADD R3, R3, 0x1, R14 ;  /* 0x0000000103037824 */ /* 0x000fc800078e020e */
[----:B------:R-:W-:-:S07]  /*109c0*/  IMAD.MOV.U32 R13, RZ, RZ, R3 ;  /* 0x000000ffff0d7224 */ /* 0x000fce00078e0003 */
[----:B------:R-:W-:Y:S05]  /*109d0*/  WARPSYNC.COLLECTIVE R15, `(.L_x_587) ;  /* 0x000000000f087348 */ /* 0x000fea0003c00000 */
[----:B------:R0:W1:Y:S02]  /*109e0*/  SHFL.UP P6, R14, R13, R12, R11 ;  /* 0x0400000c0d0e7389 */ /* 0x00006400000c000b */
[----:B01----:R-:W-:Y:S01]  /*109f0*/  ENDCOLLECTIVE ;  /* 0x000000000000791b */ /* 0x003fe20003800000 */
.L_x_587:
[----:B------:R-:W-:Y:S01]  /*10a00*/  IMAD.MOV.U32 R12, RZ, RZ, 0x8 ;  /* 0x00000008ff0c7424 */ /* 0x000fe200078e00ff */
[----:B------:R-:W-:-:S05]  /*10a10*/  SEL R14, R14, RZ, P3 ;  /* 0x000000ff0e0e7207 */ /* 0x000fca0001800000 */
[----:B------:R-:W-:-:S04]  /*10a20*/  IMAD.IADD R3, R3, 0x1, R14 ;  /* 0x0000000103037824 */ /* 0x000fc800078e020e */
[----:B------:R-:W-:-:S07]  /*10a30*/  IMAD.MOV.U32 R13, RZ, RZ, R3 ;  /* 0x000000ffff0d7224 */ /* 0x000fce00078e0003 */
[----:B------:R-:W-:Y:S05]  /*10a40*/  WARPSYNC.COLLECTIVE R15, `(.L_x_588) ;  /* 0x000000000f087348 */ /* 0x000fea0003c00000 */
[----:B------:R0:W1:Y:S02]  /*10a50*/  SHFL.UP P6, R14, R13, R12, R11 ;  /* 0x0400000c0d0e7389 */ /* 0x00006400000c000b */
[----:B01----:R-:W-:Y:S01]  /*10a60*/  ENDCOLLECTIVE ;  /* 0x000000000000791b */ /* 0x003fe20003800000 */
.L_x_588:
[----:B------:R-:W-:Y:S01]  /*10a70*/  IMAD.MOV.U32 R12, RZ, RZ, 0x10 ;  /* 0x00000010ff0c7424 */ /* 0x000fe200078e00ff */
[----:B------:R-:W-:-:S05]  /*10a80*/  SEL R14, R14, RZ, P4 ;  /* 0x000000ff0e0e7207 */ /* 0x000fca0002000000 */
[----:B------:R-:W-:-:S04]  /*10a90*/  IMAD.IADD R3, R3, 0x1, R14 ;  /* 0x0000000103037824 */ /* 0x000fc800078e020e */
[----:B------:R-:W-:-:S07]  /*10aa0*/  IMAD.MOV.U32 R13, RZ, RZ, R3 ;  /* 0x000000ffff0d7224 */ /* 0x000fce00078e0003 */
[----:B------:R-:W-:Y:S05]  /*10ab0*/  WARPSYNC.COLLECTIVE R15, `(.L_x_589) ;  /* 0x000000000f087348 */ /* 0x000fea0003c00000 */
[----:B------:R0:W1:Y:S02]  /*10ac0*/  SHFL.UP P6, R14, R13, R12, R11 ;  /* 0x0400000c0d0e7389 */ /* 0x00006400000c000b */
[----:B01----:R-:W-:Y:S01]  /*10ad0*/  ENDCOLLECTIVE ;  /* 0x000000000000791b */ /* 0x003fe20003800000 */
.L_x_589:
        /* <DEDUP_REMOVED lines=8> */
.L_x_590:
[----:B------:R-:W-:Y:S05]  /*10b60*/  BRA `(.L_x_591) ;  /* 0xffffffdc00f87947 */ /* 0x000fea000383ffff */
.L_x_524:
[----:B------:R-:W-:Y:S01]  /*10b70*/  BSSY B0, `(.L_x_592) ;  /* 0x0000006000007945 */ /* 0x000fe20003800000 */
[----:B------:R-:W-:Y:S01]  /*10b80*/  PLOP3.LUT P6, PT, P6, PT, PT, 0x8, 0x0 ;  /* 0x000000000000781c */ /* 0x000fe200037ce170 */
[----:B------:R-:W-:-:S12]  /*10b90*/  IMAD.MOV.U32 R15, RZ, RZ, -0x1 ;  /* 0xffffffffff0f7424 */ /* 0x000fd800078e00ff */
[----:B01---5:R-:W-:Y:S05]  /*10ba0*/  WARPSYNC.COLLECTIVE R15, `(.L_x_593) ;  /* 0x000000000f087348 */ /* 0x023fea0003c00000 */
[----:B------:R-:W-:Y:S01]  /*10bb0*/  VOTE.ANY R14, PT, P6 ;  /* 0x00000000000e7806 */ /* 0x000fe200030e0100 */
[----:B01---5:R-:W-:Y:S06]  /*10bc0*/  ENDCOLLECTIVE ;  /* 0x000000000000791b */ /* 0x023fec0003800000 */
.L_x_593:
[----:B------:R-:W-:Y:S05]  /*10bd0*/  BSYNC B0 ;  /* 0x0000000000007941 */ /* 0x000fea0003800000 */
.L_x_592:
[----:B------:R-:W-:Y:S02]  /*10be0*/  IMAD.MOV.U32 R5, RZ, RZ, R14 ;  /* 0x000000ffff057224 */ /* 0x000fe400078e000e */
[----:B------:R-:W-:Y:S02]  /*10bf0*/  IMAD.MOV.U32 R13, RZ, RZ, R2 ;  /* 0x000000ffff0d7224 */ /* 0x000fe400078e0002 */
[----:B------:R-:W0:Y:S01]  /*10c00*/  POPC R4, R5 ;  /* 0x0000000500047309 */ /* 0x000e220000000000 */
[----:B------:R-:W-:Y:S02]  /*10c10*/  IMAD.MOV.U32 R11, RZ, RZ, 0x1f ;  /* 0x0000001fff0b7424 */ /* 0x000fe400078e00ff */
[----:B------:R-:W-:Y:S02]  /*10c20*/  IMAD.MOV.U32 R15, RZ, RZ, -0x1 ;  /* 0xffffffffff0f7424 */ /* 0x000fe400078e00ff */
[----:B0-----:R-:W-:-:S07]  /*10c30*/  IMAD.MOV.U32 R12, RZ, RZ, R4 ;  /* 0x000000ffff0c7224 */ /* 0x001fce00078e0004 */
[----:B------:R-:W-:Y:S05]  /*10c40*/  WARPSYNC.COLLECTIVE R15, `(.L_x_594) ;  /* 0x000000000f087348 */ /* 0x000fea0003c00000 */
[----:B------:R0:W1:Y:S02]  /*10c50*/  SHFL.IDX P6, R14, R13, R12, R11 ;  /* 0x0000000c0d0e7389 */ /* 0x00006400000c000b */
[----:B01----:R-:W-:Y:S01]  /*10c60*/  ENDCOLLECTIVE ;  /* 0x000000000000791b */ /* 0x003fe20003800000 */
.L_x_594:
[----:B------:R-:W-:Y:S01]  /*10c70*/  IMAD.MOV.U32 R17, RZ, RZ, R14 ;  /* 0x000000ffff117224 */ /* 0x000fe200078e000e */
[----:B------:R-:W-:Y:S06]  /*10c80*/  BRA `(.L_x_595) ;  /* 0xffffffdc00e87947 */ /* 0x000fec000383ffff */
.L_x_526:
[----:B------:R-:W-:Y:S01]  /*10c90*/  BSSY B0, `(.L_x_596) ;  /* 0x0000007000007945 */ /* 0x000fe20003800000 */
[----:B------:R-:W-:Y:S02]  /*10ca0*/  IMAD.MOV.U32 R13, RZ, RZ, R3 ;  /* 0x000000ffff0d7224 */ /* 0x000fe400078e0003 */
[----:B------:R-:W-:Y:S02]  /*10cb0*/  IMAD.MOV.U32 R11, RZ, RZ, 0x1f ;  /* 0x0000001fff0b7424 */ /* 0x000fe400078e00ff */
[----:B------:R-:W-:-:S07]  /*10cc0*/  IMAD.MOV.U32 R15, RZ, RZ, -0x1 ;  /* 0xffffffffff0f7424 */ /* 0x000fce00078e00ff */
[----:B-123-5:R-:W-:Y:S05]  /*10cd0*/  WARPSYNC.COLLECTIVE R15, `(.L_x_597) ;  /* 0x000000000f087348 */ /* 0x02efea0003c00000 */
[----:B------:R0:W4:Y:S02]  /*10ce0*/  SHFL.IDX P6, R14, R13, R12, R11 ;  /* 0x0000000c0d0e7389 */ /* 0x00012400000c000b */
[----:B012345:R-:W-:Y:S01]  /*10cf0*/  ENDCOLLECTIVE ;  /* 0x000000000000791b */ /* 0x03ffe20003800000 */
.L_x_597:
[----:B------:R-:W-:Y:S05]  /*10d00*/  BSYNC B0 ;  /* 0x0000000000007941 */ /* 0x000fea0003800000 */
.L_x_596:
[----:B------:R-:W-:Y:S05]  /*10d10*/  BRA `(.L_x_525) ;  /* 0xffffffdc00e07947 */ /* 0x000fea000383ffff */
.L_x_530:
[----:B0-----:R0:W1:Y:S02]  /*10d20*/  SYNCS.PHASECHK.TRANS64.TRYWAIT P0, [R0+URZ+0x22820], R3 ;  /* 0x02282003000075a7 */ /* 0x001064000800017f */
[----:B-1----:R-:W-:Y:S05]  /*10d30*/  @!P0 NANOSLEEP.SYNCS 0x989680 ;  /* 0x009896800000895d */ /* 0x002fea0003900000 */
[----:B------:R-:W1:Y:S02]  /*10d40*/  @!P0 SYNCS.PHASECHK.TRANS64 P0, [R0+URZ+0x22820], R3 ;  /* 0x02282003000085a7 */ /* 0x000e64000800007f */
[----:B-1----:R-:W-:Y:S05]  /*10d50*/  @!P0 BRA `(.L_x_530) ;  /* 0xfffffffc00f08947 */ /* 0x002fea000383ffff */
[----:B------:R-:W-:Y:S05]  /*10d60*/  BRA `(.L_x_598) ;  /* 0xffffffe000d47947 */ /* 0x000fea000383ffff */
.L_x_531:
[----:B------:R-:W1:Y:S01]  /*10d70*/  S2R R2, SR_TID.X ;  /* 0x0000000000027919 */ /* 0x000e620000002100 */
[----:B------:R-:W-:Y:S01]  /*10d80*/  BSSY B0, `(.L_x_599) ;  /* 0x000000a000007945 */ /* 0x000fe20003800000 */
[----:B------:R-:W-:Y:S02]  /*10d90*/  IMAD.MOV.U32 R12, RZ, RZ, RZ ;  /* 0x000000ffff0c7224 */ /* 0x000fe400078e00ff */
[----:B------:R-:W-:Y:S02]  /*10da0*/  IMAD.MOV.U32 R11, RZ, RZ, 0x1f ;  /* 0x0000001fff0b7424 */ /* 0x000fe400078e00ff */
[----:B------:R-:W-:Y:S01]  /*10db0*/  IMAD.MOV.U32 R15, RZ, RZ, -0x1 ;  /* 0xffffffffff0f7424 */ /* 0x000fe200078e00ff */
[----:B-1----:R-:W-:-:S04]  /*10dc0*/  SHF.R.U32.HI R2, RZ, 0x5, R2 ;  /* 0x00000005ff027819 */ /* 0x002fc80000011602 */
[----:B------:R-:W-:-:S05]  /*10dd0*/  LOP3.LUT R2, R2, 0x3, RZ, 0xc0, !PT ;  /* 0x0000000302027812 */ /* 0x000fca00078ec0ff */
[----:B------:R-:W-:-:S07]  /*10de0*/  IMAD.MOV.U32 R13, RZ, RZ, R2 ;  /* 0x000000ffff0d7224 */ /* 0x000fce00078e0002 */
[----:B0----5:R-:W-:Y:S05]  /*10df0*/  WARPSYNC.COLLECTIVE R15, `(.L_x_600) ;  /* 0x000000000f087348 */ /* 0x021fea0003c00000 */
[----:B------:R1:W2:Y:S02]  /*10e00*/  SHFL.IDX P6, R14, R13, R12, R11 ;  /* 0x0000000c0d0e7389 */ /* 0x0002a400000c000b */
[----:B012--5:R-:W-:Y:S01]  /*10e10*/  ENDCOLLECTIVE ;  /* 0x000000000000791b */ /* 0x027fe20003800000 */
.L_x_600:
[----:B------:R-:W-:Y:S05]  /*10e20*/  BSYNC B0 ;  /* 0x0000000000007941 */ /* 0x000fea0003800000 */
.L_x_599:
[----:B------:R-:W-:Y:S05]  /*10e30*/  BRA `(.L_x_601) ;  /* 0xffffffe000bc7947 */ /* 0x000fea000383ffff */
.L_x_534:
[----:B------:R-:W-:Y:S01]  /*10e40*/  BSSY B1, `(.L_x_602) ;  /* 0x0000006000017945 */ /* 0x000fe20003800000 */
[----:B------:R-:W-:-:S07]  /*10e50*/  IMAD.MOV.U32 R15, RZ, RZ, -0x1 ;  /* 0xffffffffff0f7424 */ /* 0x000fce00078e00ff */
[----:B01---5:R-:W-:Y:S05]  /*10e60*/  WARPSYNC.COLLECTIVE R15, `(.L_x_603) ;  /* 0x000000000f0c7348 */ /* 0x023fea0003c00000 */
[----:B------:R-:W-:Y:S02]  /*10e70*/  ELECT P6, UR62, PT ;  /* 0x00000000003e782f */ /* 0x000fe400038c0000 */
[----:B------:R-:W-:Y:S01]  /*10e80*/  MOV R14, UR62 ;  /* 0x0000003e000e7c02 */ /* 0x000fe20008000f00 */
[----:B01---5:R-:W-:Y:S10]  /*10e90*/  ENDCOLLECTIVE ;  /* 0x000000000000791b */ /* 0x023ff40003800000 */
.L_x_603:
[----:B------:R-:W-:Y:S05]  /*10ea0*/  BSYNC B1 ;  /* 0x0000000000017941 */ /* 0x000fea0003800000 */
.L_x_602:
[----:B------:R-:W-:Y:S05]  /*10eb0*/  BRA `(.L_x_604) ;  /* 0xffffffe000b47947 */ /* 0x000fea000383ffff */
.L_x_536:
[----:B0-----:R0:W1:Y:S02]  /*10ec0*/  SYNCS.PHASECHK.TRANS64.TRYWAIT P0, [R6+URZ], R5 ;  /* 0x00000005060075a7 */ /* 0x001064000800017f */
[----:B-1----:R-:W-:Y:S05]  /*10ed0*/  @!P0 NANOSLEEP.SYNCS 0x989680 ;  /* 0x009896800000895d */ /* 0x002fea0003900000 */
[----:B------:R-:W1:Y:S02]  /*10ee0*/  @!P0 SYNCS.PHASECHK.TRANS64 P0, [R6+URZ], R5 ;  /* 0x00000005060085a7 */ /* 0x000e64000800007f */
[----:B-1----:R-:W-:Y:S05]  /*10ef0*/  @!P0 BRA `(.L_x_536) ;  /* 0xfffffffc00f08947 */ /* 0x002fea000383ffff */
[----:B------:R-:W-:Y:S05]  /*10f00*/  BRA `(.L_x_605) ;  /* 0xffffffe000f07947 */ /* 0x000fea000383ffff */
.L_x_537:
[----:B-1----:R1:W2:Y:S02]  /*10f10*/  SYNCS.PHASECHK.TRANS64.TRYWAIT P0, [R7+URZ], R2 ;  /* 0x00000002070075a7 */ /* 0x0022a4000800017f */
[----:B--2---:R-:W-:Y:S05]  /*10f20*/  @!P0 NANOSLEEP.SYNCS 0x989680 ;  /* 0x009896800000895d */ /* 0x004fea0003900000 */
[----:B------:R-:W2:Y:S02]  /*10f30*/  @!P0 SYNCS.PHASECHK.TRANS64 P0, [R7+URZ], R2 ;  /* 0x00000002070085a7 */ /* 0x000ea4000800007f */
[----:B--2---:R-:W-:Y:S05]  /*10f40*/  @!P0 BRA `(.L_x_537) ;  /* 0xfffffffc00f08947 */ /* 0x004fea000383ffff */
[----:B------:R-:W-:Y:S05]  /*10f50*/  BRA `(.L_x_606) ;  /* 0xffffffe000e47947 */ /* 0x000fea000383ffff */
.L_x_539:
[----:B--2---:R2:W3:Y:S02]  /*10f60*/  SYNCS.PHASECHK.TRANS64.TRYWAIT P0, [R4+URZ], R5 ;  /* 0x00000005040075a7 */ /* 0x0044e4000800017f */
[----:B---3--:R-:W-:Y:S05]  /*10f70*/  @!P0 NANOSLEEP.SYNCS 0x989680 ;  /* 0x009896800000895d */ /* 0x008fea0003900000 */
[----:B------:R-:W3:Y:S02]  /*10f80*/  @!P0 SYNCS.PHASECHK.TRANS64 P0, [R4+URZ], R5 ;  /* 0x00000005040085a7 */ /* 0x000ee4000800007f */
[----:B---3--:R-:W-:Y:S05]  /*10f90*/  @!P0 BRA `(.L_x_539) ;  /* 0xfffffffc00f08947 */ /* 0x008fea000383ffff */
[----:B------:R-:W-:Y:S05]  /*10fa0*/  BRA `(.L_x_607) ;  /* 0xffffffe000ec7947 */ /* 0x000fea000383ffff */
.L_x_608:
        /* <DEDUP_REMOVED lines=13> */
.L_x_6032:


//--------------------- .text._ZN7cutlass13device_kernelIN5flash11enable_sm90INS1_16FlashAttnFwdSm90INS1_25CollectiveMainloopFwdSm90ILi2EN4cute5tupleIJNS5_1CILi1EEES8_S8_EEENS6_IJNS7_ILi128EEENS7_ILi96EEENS7_ILi64EEEEEELi256ENS_10bfloat16_tEfNS_4arch4Sm90ELb0ELb0ELb1ELb1ELb0ELb1ELb0ELb1ELb0ELb1ELb0ELb0EEENS1_21CollectiveEpilogueFwdINS6_IJSA_NS7_ILi256EEESB_EEES9_SE_SG_Li256ELb1ELb1ELb0ELb0EEENS1_36VarlenDynamicPersistentTileSchedulerILi128ELi96ELi256ELi128ELb0ELb1ELb1ELb0ELb1ELb1EEEEEEEEEvNT_6ParamsE --------------------------
	.section	.text._ZN7cutlass13device_kernelIN5flash11enable_sm90INS1_16FlashAttnFwdSm90INS1_25CollectiveMainloopFwdSm90ILi2EN4cute5tupleIJNS5_1CILi1EEES8_S8_EEENS6_IJNS7_ILi128EEENS7_ILi96EEENS7_ILi64EEEEEELi256ENS_10bfloat16_tEfNS_4arch4Sm90ELb0ELb0ELb1ELb1ELb0ELb1ELb0ELb1ELb0ELb1ELb0ELb0EEENS1_21CollectiveEpilogueFwdINS6_IJSA_NS7_ILi256EEESB_EEES9_SE_SG_Li256ELb1ELb1ELb0ELb0EEENS1_36VarlenDynamicPersistentTileSchedulerILi128ELi96ELi256ELi128ELb0ELb1ELb1ELb0ELb1ELb1EEEEEEEEEvNT_6ParamsE,"ax",@progbits
	.align	128
.text._ZN7cutlass13device_kernelIN5flash11enable_sm90INS1_16FlashAttnFwdSm90INS1_25CollectiveMainloopFwdSm90ILi2EN4cute5tupleIJNS5_1CILi1EEES8_S8_EEENS6_IJNS7_ILi128EEENS7_ILi96EEENS7_ILi64EEEEEELi256ENS_10bfloat16_tEfNS_4arch4Sm90ELb0ELb0ELb1ELb1ELb0ELb1ELb0ELb1ELb0ELb1ELb0ELb0EEENS1_21CollectiveEpilogueFwdINS6_IJSA_NS7_ILi256EEESB_EEES9_SE_SG_Li256ELb1ELb1ELb0ELb0EEENS1_36VarlenDynamicPersistentTileSchedulerILi128ELi96ELi256ELi128ELb0ELb1ELb1ELb0ELb1ELb1EEEEEEEEEvNT_6ParamsE:
        .type           _ZN7cutlass13device_kernelIN5flash11enable_sm90INS1_16FlashAttnFwdSm90INS1_25CollectiveMainloopFwdSm90ILi2EN4cute5tupleIJNS5_1CILi1EEES8_S8_EEENS6_IJNS7_ILi128EEENS7_ILi96EEENS7_ILi64EEEEEELi256ENS_10bfloat16_tEfNS_4arch4Sm90ELb0ELb0ELb1ELb1ELb0ELb1ELb0ELb1ELb0ELb1ELb0ELb0EEENS1_21CollectiveEpilogueFwdINS6_IJSA_NS7_ILi256EEESB_EEES9_SE_SG_Li256ELb1ELb1ELb0ELb0EEENS1_36VarlenDynamicPersistentTileSchedulerILi128ELi96ELi256ELi128ELb0ELb1ELb1ELb0ELb1ELb1EEEEEEEEEvNT_6ParamsE,@function
        .size           _ZN7cutlass13device_kernelIN5flash11enable_sm90INS1_16FlashAttnFwdSm90INS1_25CollectiveMainloopFwdSm90ILi2EN4cute5tupleIJNS5_1CILi1EEES8_S8_EEENS6_IJNS7_ILi128EEENS7_ILi96EEENS7_ILi64EEEEEELi256ENS_10bfloat16_tEfNS_4arch4Sm90ELb0ELb0ELb1ELb1ELb0ELb1ELb0ELb1ELb0ELb1ELb0ELb0EEENS1_21CollectiveEpilogueFwdINS6_IJSA_NS7_ILi256EEESB_EEES9_SE_SG_Li256ELb1ELb1ELb0ELb0EEENS1_36VarlenDynamicPersistentTileSchedulerILi128ELi96ELi256ELi128ELb0ELb1ELb1ELb0ELb1ELb1EEEEEEEEEvNT_6ParamsE,(.L_x_6033 - _ZN7cutlass13device_kernelIN5flash11enable_sm90INS1_16FlashAttnFwdSm90INS1_25CollectiveMainloopFwdSm90ILi2EN4cute5tupleIJNS5_1CILi1EEES8_S8_EEENS6_IJNS7_ILi128EEENS7_ILi96EEENS7_ILi64EEEEEELi256ENS_10bfloat16_tEfNS_4arch4Sm90ELb0ELb0ELb1ELb1ELb0ELb1ELb0ELb1ELb0ELb1ELb0ELb0EEENS1_21CollectiveEpilogueFwdINS6_IJSA_NS7_ILi256EEESB_EEES9_SE_SG_Li256ELb1ELb1ELb0ELb0EEENS1_36VarlenDynamicPersistentTileSchedulerILi128ELi96ELi256ELi128ELb0ELb1ELb1ELb0ELb1ELb1EEEEEEEEEvNT_6ParamsE)
        .other          _ZN7cutlass13device_kernelIN5flash11enable_sm90INS1_16FlashAttnFwdSm90INS1_25CollectiveMainloopFwdSm90ILi2EN4cute5tupleIJNS5_1CILi1EEES8_S8_EEENS6_IJNS7_ILi128EEENS7_ILi96EEENS7_ILi64EEEEEELi256ENS_10bfloat16_tEfNS_4arch4Sm90ELb0ELb0ELb1ELb1ELb0ELb1ELb0ELb1ELb0ELb1ELb0ELb0EEENS1_21CollectiveEpilogueFwdINS6_IJSA_NS7_ILi256EEESB_EEES9_SE_SG_Li256ELb1ELb1ELb0ELb0EEENS1_36VarlenDynamicPersistentTileSchedulerILi128ELi96ELi256ELi128ELb0ELb1ELb1ELb0ELb1ELb1EEEEEEEEEvNT_6ParamsE,@"STO_CUDA_ENTRY STV_DEFAULT"
_ZN7cutlass13device_kernelIN5flash11enable_sm90INS1_16FlashAttnFwdSm90INS1_25CollectiveMainloopFwdSm90ILi2EN4cute5tupleIJNS5_1CILi1EEES8_S8_EEENS6_IJNS7_ILi128EEENS7_ILi96EEENS7_ILi64EEEEEELi256ENS_10bfloat16_tEfNS_4arch4Sm90ELb0ELb0ELb1ELb1ELb0ELb1ELb0ELb1ELb0ELb1ELb0ELb0EEENS1_21CollectiveEpilogueFwdINS6_IJSA_NS7_ILi256EEESB_EEES9_SE_SG_Li256ELb1ELb1ELb0ELb0EEENS1_36VarlenDynamicPersistentTileSchedulerILi128ELi96ELi256ELi128ELb0ELb1ELb1ELb0ELb1ELb1EEEEEEEEEvNT_6ParamsE:
[----:B------:R-:W0:Y:S02]  /*0000*/  LDC R1, c[0x0][0x28] ;  /* 0x00000a00ff017b82 */ /* 0x000e240000000800 */
[----:B0-----:R-:W-:Y:S01]  /*0010*/  VIADD R1, R1, 0xffffff98 ;  /* 0xffffff9801017836 */ /* 0x001fe20000000000 */
[----:B------:R-:W0:Y:S01]  /*0020*/  S2R R3, SR_TID.X ;  /* 0x0000000000037919 */ /* 0x000e220000002100 */
[----:B------:R-:W-:Y:S01]  /*0030*/  ELECT P0, URZ, PT ;  /* 0x00000000003f782f */ /* 0x000fe20003800000 */
[----:B------:R-:W-:Y:S01]  /*0040*/  BSSY B0, `(.L_x_609) ;  /* 0x0000013000007945 */ /* 0x000fe20003800000 */
[----:B0-----:R-:W-:-:S05]  /*0050*/  SHF.R.U32.HI R0, RZ, 0x5, R3 ;  /* 0x00000005ff007819 */ /* 0x001fca0000011603 */
[----:B------:R-:W0:Y:S02]  /*0060*/  SHFL.IDX PT, R2, R0, RZ, 0x1f ;  /* 0x00001fff00027589 */ /* 0x000e2400000e0000 */
[----:B0-----:R-:W-:-:S13]  /*0070*/  ISETP.EQ.AND P0, PT, R2, RZ, P0 ;  /* 0x000000ff0200720c */ /* 0x001fda0000702270 */
[----:B------:R-:W-:Y:S05]  /*0080*/  @!P0 BRA `(.L_x_610) ;  /* 0x0000000000388947 */ /* 0x000fea0003800000 */
[----:B------:R-:W-:Y:S02]  /*0090*/  ULDC.64 UR4, c[0x0][0x198] ;  /* 0x0000660000047ab9 */ /* 0x000fe40000000a00 */
[----:B------:R-:W-:Y:S02]  /*00a0*/  UIADD3 UR6, UP0, UR4, 0x370, URZ ;  /* 0x0000037004067890 */ /* 0x000fe4000ff1e03f */
[----:B------:R-:W-:Y:S02]  /*00b0*/  UIADD3 UR8, UP1, UR4, 0x470, URZ ;  /* 0x0000047004087890 */ /* 0x000fe4000ff3e03f */
[----:B------:R-:W-:Y:S02]  /*00c0*/  UIADD3 UR10, UP2, UR4, 0x570, URZ ;  /* 0x00000570040a7890 */ /* 0x000fe4000ff5e03f */
[----:B------:R-:W-:Y:S02]  /*00d0*/  UIADD3 UR4, UP3, UR4, 0x670, URZ ;  /* 0x0000067004047890 */ /* 0x000fe4000ff7e03f */
[----:B------:R-:W-:-:S02]  /*00e0*/  UIADD3.X UR7, URZ, UR5, URZ, UP0, !UPT ;  /* 0x000000053f077290 */ /* 0x000fc400087fe43f */
[----:B------:R-:W-:Y:S02]  /*00f0*/  UIADD3.X UR9, URZ, UR5, URZ, UP1, !UPT ;  /* 0x000000053f097290 */ /* 0x000fe40008ffe43f */
[----:B------:R-:W-:Y:S02]  /*0100*/  UIADD3.X UR11, URZ, UR5, URZ, UP2, !UPT ;  /* 0x000000053f0b7290 */ /* 0x000fe400097fe43f */
[----:B------:R-:W-:-:S03]  /*0110*/  UIADD3.X UR5, URZ, UR5, URZ, UP3, !UPT ;  /* 0x000000053f057290 */ /* 0x000fc60009ffe43f */
[----:B------:R0:W-:Y:S02]  /*0120*/  UTMACCTL.PF [UR6] ;  /* 0x00000000060079b9 */ /* 0x0001e40008040000 */
[----:B------:R0:W-:Y:S02]  /*0130*/  UTMACCTL.PF [UR8] ;  /* 0x00000000080079b9 */ /* 0x0001e40008040000 */
[----:B------:R0:W-:Y:S02]  /*0140*/  UTMACCTL.PF [UR10] ;  /* 0x000000000a0079b9 */ /* 0x0001e40008040000 */
[----:B------:R0:W-:Y:S02]  /*0150*/  UTMACCTL.PF [UR4] ;  /* 0x00000000040079b9 */ /* 0x0001e40008040000 */
[----:B0-----:R-:W-:Y:S01]  /*0160*/  NOP ;  /* 0x0000000000007918 */ /* 0x001fe20000000000 */
.L_x_610:
[----:B------:R-:W-:Y:S05]  /*0170*/  BSYNC B0 ;  /* 0x0000000000007941 */ /* 0x000fea0003800000 */
.L_x_609:
[----:B------:R-:W-:Y:S01]  /*0180*/  VOTEU.ANY UP0, P0 ;  /* 0x00000000003f7886 */ /* 0x000fe20000000100 */
[----:B------:R-:W0:Y:S01]  /*0190*/  SHFL.IDX PT, R2, R0, RZ, 0x1f ;  /* 0x00001fff00027589 */ /* 0x000e2200000e0000 */
[----:B------:R-:W-:Y:S01]  /*01a0*/  UMOV UR4, 0x80 ;  /* 0x0000008000047882 */ /* 0x000fe20000000000 */
[----:B------:R-:W-:Y:S01]  /*01b0*/  UMOV UR7, 0x100 ;  /* 0x0000010000077882 */ /* 0x000fe20000000000 */
[----:B------:R-:W-:Y:S01]  /*01c0*/  SHF.R.U32.HI R3, RZ, 0x7, R3 ;  /* 0x00000007ff037819 */ /* 0x000fe20000011603 */
[----:B------:R-:W1:Y:S01]  /*01d0*/  @UP0 S2UR UR8, SR_CgaCtaId ;  /* 0x00000000000809c3 */ /* 0x000e620000008800 */
[----:B------:R-:W-:Y:S01]  /*01e0*/  @UP0 UMOV UR6, 0x400 ;  /* 0x0000040000060882 */ /* 0x000fe20000000000 */
[----:B------:R-:W-:-:S04]  /*01f0*/  @UP0 UIADD3 UR4, -UR4, 0x100000, URZ ;  /* 0x0010000004040890 */ /* 0x000fc8000fffe13f */
[----:B------:R-:W-:Y:S02]  /*0200*/  @UP0 USHF.L.U32 UR5, UR4, 0xb, URZ ;  /* 0x0000000b04050899 */ /* 0x000fe4000800063f */
[----:B------:R-:W-:Y:S01]  /*0210*/  @UP0 USHF.L.U32 UR4, UR4, 0x1, URZ ;  /* 0x0000000104040899 */ /* 0x000fe2000800063f */
[----:B------:R-:W-:Y:S01]  /*0220*/  VOTEU.ANY UP1, P0 ;  /* 0x00000000003f7886 */ /* 0x000fe20000020100 */
[----:B0-----:R-:W-:Y:S02]  /*0230*/  ISETP.NE.AND P1, PT, R2, RZ, PT ;  /* 0x000000ff0200720c */ /* 0x001fe40003f25270 */
[----:B------:R0:W2:Y:S01]  /*0240*/  SHFL.IDX PT, R2, R3, RZ, 0x1f ;  /* 0x00001fff03027589 */ /* 0x0000a200000e0000 */
[----:B-1----:R-:W-:Y:S02]  /*0250*/  @UP0 ULEA UR8, UR8, UR6, 0x18 ;  /* 0x0000000608080291 */ /* 0x002fe4000f8ec03f */
[----:B------:R-:W-:-:S04]  /*0260*/  @UP0 UIADD3 UR6, -UR7, 0x100000, URZ ;  /* 0x0010000007060890 */ /* 0x000fc8000fffe13f */
[----:B------:R-:W-:Y:S02]  /*0270*/  @UP0 USHF.L.U32 UR7, UR6, 0xb, URZ ;  /* 0x0000000b06070899 */ /* 0x000fe4000800063f */
[----:B------:R-:W-:Y:S01]  /*0280*/  @UP0 USHF.L.U32 UR6, UR6, 0x1, URZ ;  /* 0x0000000106060899 */ /* 0x000fe2000800063f */
[----:B------:R-:W-:Y:S01]  /*0290*/  VOTEU.ANY UP0, P0 ;  /* 0x00000000003f7886 */ /* 0x000fe20000000100 */
[----:B------:R-:W1:Y:S04]  /*02a0*/  FENCE.VIEW.ASYNC.S ;  /* 0x00000000000073c6 */ /* 0x000e680000000000 */
[----:B-1----:R0:W1:Y:S06]  /*02b0*/  @UP0 SYNCS.EXCH.64 URZ, [UR8+0x22800], UR4 ;  /* 0x02280004083f05b2 */ /* 0x00206c0008000100 */
[----:B------:R0:W3:Y:S02]  /*02c0*/  @UP1 SYNCS.EXCH.64 URZ, [UR8+0x22820], UR6 ;  /* 0x02282006083f15b2 */ /* 0x0000e40008000100 */
[----:B0-----:R-:W-:Y:S05]  /*02d0*/  @P1 BRA `(.L_x_611) ;  /* 0x0000000000481947 */ /* 0x001fea0003800000 */
[----:B------:R-:W0:Y:S01]  /*02e0*/  S2UR UR5, SR_CgaCtaId ;  /* 0x00000000000579c3 */ /* 0x000e220000008800 */
        /* <DEDUP_REMOVED lines=15> */
[----:B------:R0:W0:Y:S01]  /*03e0*/  SYNCS.EXCH.64 URZ, [UR8+0x22848], UR6 ;  /* 0x02284806083f75b2 */ /* 0x0000220008000100 */
[----:B------:R-:W-:Y:S01]  /*03f0*/  NOP ;  /* 0x0000000000007918 */ /* 0x000fe20000000000 */
.L_x_611:
[----:B------:R-:W5:Y:S01]  /*0400*/  SHFL.IDX PT, R3, R0, RZ, 0x1f ;  /* 0x00001fff00037589 */ /* 0x000f6200000e0000 */
[----:B------:R-:W-:Y:S01]  /*0410*/  NOP ;  /* 0x0000000000007918 */ /* 0x000fe20000000000 */
[----:B-----5:R-:W-:-:S13]  /*0420*/  ISETP.NE.AND P0, PT, R3, RZ, PT ;  /* 0x000000ff0300720c */ /* 0x020fda0003f05270 */
        /* <DEDUP_REMOVED lines=17> */
[----:B------:R0:W0:Y:S01]  /*0540*/  SYNCS.EXCH.64 URZ, [UR8+0x22868], UR6 ;  /* 0x02286806083f75b2 */ /* 0x0000220008000100 */
[----:B------:R-:W-:Y:S01]  /*0550*/  NOP ;  /* 0x0000000000007918 */ /* 0x000fe20000000000 */
.L_x_612:
[----:B------:R-:W5:Y:S01]  /*0560*/  SHFL.IDX PT, R3, R0, RZ, 0x1f ;  /* 0x00001fff00037589 */ /* 0x000f6200000e0000 */
[----:B------:R-:W-:Y:S01]  /*0570*/  NOP ;  /* 0x0000000000007918 */ /* 0x000fe20000000000 */
[----:B-----5:R-:W-:-:S13]  /*0580*/  ISETP.NE.AND P0, PT, R3, RZ, PT ;  /* 0x000000ff0300720c */ /* 0x020fda0003f05270 */
        /* <DEDUP_REMOVED lines=13> */
[----:B------:R0:W0:Y:S01]  /*0660*/  SYNCS.EXCH.64 URZ, [UR6+0x22888], UR4 ;  /* 0x02288804063f75b2 */ /* 0x0000220008000100 */
[----:B------:R-:W-:Y:S01]  /*0670*/  NOP ;  /* 0x0000000000007918 */ /* 0x000fe20000000000 */
.L_x_613:
        /* <DEDUP_REMOVED lines=22> */
.L_x_614:
        /* <DEDUP_REMOVED lines=22> */
.L_x_615:
[----:B--2---:R-:W-:Y:S01]  /*0940*/  ISETP.NE.AND P0, PT, R2, RZ, PT ;  /* 0x000000ff0200720c */ /* 0x004fe20003f05270 */
[----:B------:R-:W-:Y:S01]  /*0950*/  IMAD.MOV.U32 R2, RZ, RZ, 0x1 ;  /* 0x00000001ff027424 */ /* 0x000fe200078e00ff */
[----:B------:R-:W-:Y:S01]  /*0960*/  NOP ;  /* 0x0000000000007918 */ /* 0x000fe20000000000 */
[----:B------:R-:W-:Y:S01]  /*0970*/  ULDC.64 UR40, c[0x0][0x208] ;  /* 0x0000820000287ab9 */ /* 0x000fe20000000a00 */
[----:B------:R-:W-:Y:S02]  /*0980*/  BSSY B9, `(.L_x_616) ;  /* 0x00016ca000097945 */ /* 0x000fe40003800000 */
[----:B------:R-:W-:-:S05]  /*0990*/  SEL R2, R2, 0x2, !P0 ;  /* 0x0000000202027807 */ /* 0x000fca0004000000 */
[----:B------:R2:W-:Y:S01]  /*09a0*/  STL [R1+0x60], R2 ;  /* 0x0000600201007387 */ /* 0x0005e20000100800 */
[----:B01-34-:R-:W-:Y:S06]  /*09b0*/  BAR.SYNC.DEFER_BLOCKING 0x0 ;  /* 0x0000000000007b1d */ /* 0x01bfec0000010000 */
[----:B------:R-:W-:Y:S05]  /*09c0*/  @!P0 BRA `(.L_x_617) ;  /* 0x000000f400d48947 */ /* 0x000fea0003800000 */
.L_x_618:
        /* <DEDUP_REMOVED lines=8> */
[----:B-1----:R-:W-:-:S06]  /*0a50*/  ULEA UR4, UR5, UR4, 0x18 ;  /* 0x0000000405047291 */ /* 0x002fcc000f8ec03f */
[----:B------:R-:W-:Y:S01]  /*0a60*/  IMAD.U32 R18, RZ, RZ, UR4 ;  /* 0x00000004ff127e24 */ /* 0x000fe2000f8e00ff */
[----:B0-----:R-:W-:Y:S01]  /*0a70*/  SHF.R.U32.HI R0, RZ, 0x7, R0 ;  /* 0x00000007ff007819 */ /* 0x001fe20000011600 */
[----:B------:R-:W-:-:S03]  /*0a80*/  ULDC UR4, c[0x0][0xc3c] ;  /* 0x00030f0000047ab9 */ /* 0x000fc60000000800 */
[----:B------:R-:W-:-:S13]  /*0a90*/  ISETP.NE.AND P0, PT, R0, 0x1, PT ;  /* 0x000000010000780c */ /* 0x000fda0003f05270 */
[----:B------:R-:W-:Y:S08]  /*0aa0*/  @!P0 BAR.ARV 0x9, 0x100 ;  /* 0x0244000000008b1d */ /* 0x000ff00000002000 */
[----:B------:R-:W-:Y:S06]  /*0ab0*/  BAR.SYNC.DEFER_BLOCKING 0x5, 0x180 ;  /* 0x0146000000007b1d */ /* 0x000fec0000010000 */
[----:B------:R-:W0:Y:S02]  /*0ac0*/  LDS.128 R88, [R18+0x228d0] ;  /* 0x0228d00012587984 */ /* 0x000e240000000c00 */
[----:B------:R-:W-:Y:S06]  /*0ad0*/  BAR.ARV 0x4, 0x180 ;  /* 0x0106000000007b1d */ /* 0x000fec0000002000 */
[----:B0-----:R-:W-:-:S13]  /*0ae0*/  ISETP.GE.AND P0, PT, R91, UR4, PT ;  /* 0x000000045b007c0c */ /* 0x001fda000bf06270 */
[----:B------:R-:W-:Y:S05]  /*0af0*/  @P0 BRA `(.L_x_619) ;  /* 0x0000016800c80947 */ /* 0x000fea0003800000 */
[----:B------:R-:W3:Y:S01]  /*0b00*/  LDL.LU R11, [R1+0x60] ;  /* 0x00006000010b7983 */ /* 0x000ee20000300800 */
[----:B------:R-:W0:Y:S02]  /*0b10*/  S2R R0, SR_TID.X ;  /* 0x0000000000007919 */ /* 0x000e240000002100 */
[----:B0-----:R-:W-:-:S05]  /*0b20*/  VIADD R10, R0, 0xffffff80 ;  /* 0xffffff80000a7836 */ /* 0x001fca0000000000 */
[----:B------:R-:W-:-:S04]  /*0b30*/  SHF.R.S32.HI R0, RZ, 0x1f, R10 ;  /* 0x0000001fff007819 */ /* 0x000fc8000001140a */
[----:B------:R-:W-:-:S04]  /*0b40*/  LEA.HI R3, R0, R10, RZ, 0x7 ;  /* 0x0000000a00037211 */ /* 0x000fc800078f38ff */
[----:B------:R-:W-:-:S05]  /*0b50*/  LOP3.LUT R230, R3, 0xffffff80, RZ, 0xc0, !PT ;  /* 0xffffff8003e67812 */ /* 0x000fca00078ec0ff */
[----:B------:R-:W-:-:S05]  /*0b60*/  IMAD.IADD R230, R10, 0x1, -R230 ;  /* 0x000000010ae67824 */ /* 0x000fca00078e0ae6 */
[----:B------:R-:W-:-:S04]  /*0b70*/  SHF.R.S32.HI R7, RZ, 0x1f, R230 ;  /* 0x0000001fff077819 */ /* 0x000fc800000114e6 */
[----:B------:R-:W-:-:S04]  /*0b80*/  LEA.HI R6, R7, R230, RZ, 0x2 ;  /* 0x000000e607067211 */ /* 0x000fc800078f10ff */
[--C-:B------:R-:W-:Y:S02]  /*0b90*/  SHF.R.S32.HI R4, RZ, 0x2, R6.reuse ;  /* 0x00000002ff047819 */ /* 0x100fe40000011406 */
[----:B------:R-:W-:Y:S02]  /*0ba0*/  SHF.R.S32.HI R5, RZ, 0x1f, R6 ;  /* 0x0000001fff057819 */ /* 0x000fe40000011406 */
[----:B------:R-:W-:Y:S02]  /*0bb0*/  SHF.R.S32.HI R234, RZ, 0x7, R3 ;  /* 0x00000007ffea7819 */ /* 0x000fe40000011403 */
[----:B------:R-:W-:Y:S02]  /*0bc0*/  LEA.HI R5, R5, R4, RZ, 0x3 ;  /* 0x0000000405057211 */ /* 0x000fe400078f18ff */
[----:B--2---:R-:W-:Y:S02]  /*0bd0*/  LEA.HI R2, R0, R10, RZ, 0x4 ;  /* 0x0000000a00027211 */ /* 0x004fe400078f20ff */
[----:B------:R-:W-:-:S02]  /*0be0*/  LOP3.LUT R9, R5, 0xfffffff8, RZ, 0xc0, !PT ;  /* 0xfffffff805097812 */ /* 0x000fc400078ec0ff */
[----:B------:R-:W-:Y:S02]  /*0bf0*/  LEA.HI R7, R7, R230, RZ, 0x5 ;  /* 0x000000e607077211 */ /* 0x000fe400078f28ff */
[----:B------:R-:W-:Y:S02]  /*0c00*/  LEA.HI R3, R3, R234, RZ, 0x1 ;  /* 0x000000ea03037211 */ /* 0x000fe400078f08ff */
[----:B------:R-:W-:Y:S01]  /*0c10*/  SHF.R.S32.HI R5, RZ, 0x4, R2 ;  /* 0x00000004ff057819 */ /* 0x000fe20000011402 */
[----:B------:R-:W-:Y:S01]  /*0c20*/  IMAD.IADD R8, R4, 0x1, -R9 ;  /* 0x0000000104087824 */ /* 0x000fe200078e0a09 */
[----:B------:R-:W-:Y:S02]  /*0c30*/  SHF.R.S32.HI R7, RZ, 0x5, R7 ;  /* 0x00000005ff077819 */ /* 0x000fe40000011407 */
[----:B------:R-:W-:Y:S02]  /*0c40*/  LOP3.LUT R3, R3, 0x3fffffe, RZ, 0xc0, !PT ;  /* 0x03fffffe03037812 */ /* 0x000fe400078ec0ff */
[----:B------:R-:W-:-:S02]  /*0c50*/  LOP3.LUT R4, R2, 0x3fffff0, RZ, 0xc0, !PT ;  /* 0x03fffff002047812 */ /* 0x000fc400078ec0ff */
[----:B------:R-:W-:Y:S01]  /*0c60*/  LEA.HI R2, R2, R5, RZ, 0x1 ;  /* 0x0000000502027211 */ /* 0x000fe200078f08ff */
[----:B------:R-:W-:Y:S01]  /*0c70*/  IMAD R8, R7, 0x10, R8 ;  /* 0x0000001007087824 */ /* 0x000fe200078e0208 */
[-C--:B------:R-:W-:Y:S01]  /*0c80*/  LEA.HI R207, R0, R10.reuse, RZ, 0x5 ;  /* 0x0000000a00cf7211 */ /* 0x080fe200078f28ff */
[----:B------:R-:W-:Y:S01]  /*0c90*/  IMAD.IADD R3, R234, 0x1, -R3 ;  /* 0x00000001ea037824 */ /* 0x000fe200078e0a03 */
[----:B------:R-:W-:Y:S01]  /*0ca0*/  LOP3.LUT R2, R2, 0x1ffffffe, RZ, 0xc0, !PT ;  /* 0x1ffffffe02027812 */ /* 0x000fe200078ec0ff */
[----:B------:R-:W-:Y:S01]  /*0cb0*/  IMAD.IADD R4, R10, 0x1, -R4 ;  /* 0x000000010a047824 */ /* 0x000fe200078e0a04 */
[----:B------:R-:W-:Y:S01]  /*0cc0*/  SHF.R.S32.HI R207, RZ, 0x5, R207 ;  /* 0x00000005ffcf7819 */ /* 0x000fe200000114cf */
[----:B------:R-:W-:Y:S01]  /*0cd0*/  IMAD R235, R3, 0x40, R8 ;  /* 0x0000004003eb7824 */ /* 0x000fe200078e0208 */
[----:B------:R-:W-:Y:S01]  /*0ce0*/  LEA.HI R3, R0, R10, RZ, 0x2 ;  /* 0x0000000a00037211 */ /* 0x000fe200078f10ff */
[----:B------:R-:W-:Y:S02]  /*0cf0*/  IMAD.IADD R2, R5, 0x1, -R2 ;  /* 0x0000000105027824 */ /* 0x000fe400078e0a02 */
[----:B------:R-:W-:Y:S01]  /*0d00*/  IMAD R5, R207, 0x10, R4 ;  /* 0x00000010cf057824 */ /* 0x000fe200078e0204 */
[----:B------:R-:W-:-:S02]  /*0d10*/  LOP3.LUT R4, R3, 0xfffffffc, RZ, 0xc0, !PT ;  /* 0xfffffffc03047812 */ /* 0x000fc400078ec0ff */
[----:B------:R-:W-:-:S03]  /*0d20*/  LEA.HI R0, R0, R10, RZ, 0x3 ;  /* 0x0000000a00007211 */ /* 0x000fc600078f18ff */
[----:B------:R-:W-:Y:S01]  /*0d30*/  IMAD.IADD R4, R10, 0x1, -R4 ;  /* 0x000000010a047824 */ /* 0x000fe200078e0a04 */
[----:B------:R-:W-:Y:S02]  /*0d40*/  LOP3.LUT R212, R0, 0xfffffff8, RZ, 0xc0, !PT ;  /* 0xfffffff800d47812 */ /* 0x000fe400078ec0ff */
[----:B------:R-:W-:Y:S02]  /*0d50*/  SHF.R.S32.HI R228, RZ, 0x3, R0 ;  /* 0x00000003ffe47819 */ /* 0x000fe40000011400 */
[----:B------:R-:W-:Y:S01]  /*0d60*/  LEA.HI R0, R4, R4, RZ, 0x1 ;  /* 0x0000000404007211 */ /* 0x000fe200078f08ff */
[----:B------:R-:W-:Y:S01]  /*0d70*/  IMAD.IADD R212, R10, 0x1, -R212 ;  /* 0x000000010ad47824 */ /* 0x000fe200078e0ad4 */
[--C-:B------:R-:W-:Y:S02]  /*0d80*/  SHF.R.S32.HI R19, RZ, 0x2, R3.reuse ;  /* 0x00000002ff137819 */ /* 0x100fe40000011403 */
[----:B------:R-:W-:Y:S01]  /*0d90*/  SHF.R.S32.HI R8, RZ, 0x1f, R3 ;  /* 0x0000001fff087819 */ /* 0x000fe20000011403 */
[----:B------:R-:W-:Y:S01]  /*0da0*/  IMAD.SHL.U32 R205, R212, 0x8, RZ ;  /* 0x00000008d4cd7824 */ /* 0x000fe200078e00ff */
[----:B------:R-:W-:Y:S01]  /*0db0*/  LOP3.LUT R3, R0, 0x1ffffffe, RZ, 0xc0, !PT ;  /* 0x1ffffffe00037812 */ /* 0x000fe200078ec0ff */
[----:B------:R-:W-:-:S04]  /*0dc0*/  IMAD R7, R5, 0x8, R2 ;  /* 0x0000000805077824 */ /* 0x000fc800078e0202 */
[----:B------:R-:W-:Y:S01]  /*0dd0*/  IMAD.IADD R0, R4, 0x1, -R3 ;  /* 0x0000000104007824 */ /* 0x000fe200078e0a03 */
[----:B------:R-:W-:Y:S02]  /*0de0*/  SHF.R.S32.HI R3, RZ, 0x1f, R205 ;  /* 0x0000001fff037819 */ /* 0x000fe400000114cd */
[----:B------:R-:W-:Y:S01]  /*0df0*/  LOP3.LUT R3, R6, 0x7ffffffc, RZ, 0xc0, !PT ;  /* 0x7ffffffc06037812 */ /* 0x000fe200078ec0ff */
[----:B------:R-:W-:Y:S02]  /*0e00*/  VIADD R217, R19, 0x40 ;  /* 0x0000004013d97836 */ /* 0x000fe40000000000 */
[----:B------:R-:W-:Y:S02]  /*0e10*/  IMAD.SHL.U32 R16, R4, 0x8, RZ ;  /* 0x0000000804107824 */ /* 0x000fe400078e00ff */
[----:B------:R-:W-:Y:S02]  /*0e20*/  IMAD.IADD R236, R230, 0x1, -R3 ;  /* 0x00000001e6ec7824 */ /* 0x000fe400078e0a03 */
[----:B------:R-:W-:-:S02]  /*0e30*/  IMAD.SHL.U32 R3, R7, 0x8, RZ ;  /* 0x0000000807037824 */ /* 0x000fc400078e00ff */
[----:B------:R-:W-:Y:S01]  /*0e40*/  IMAD.SHL.U32 R22, R4, 0x4, RZ ;  /* 0x0000000404167824 */ /* 0x000fe200078e00ff */
[----:B------:R-:W-:Y:S02]  /*0e50*/  SHF.R.S32.HI R4, RZ, 0x1f, R217 ;  /* 0x0000001fff047819 */ /* 0x000fe400000114d9 */
[----:B------:R0:W-:Y:S01]  /*0e60*/  STL [R1+0x4], R3 ;  /* 0x0000040301007387 */ /* 0x0001e20000100800 */
[----:B------:R-:W-:Y:S01]  /*0e70*/  LEA.HI R8, R8, R19, RZ, 0x3 ;  /* 0x0000001308087211 */ /* 0x000fe200078f18ff */
[----:B------:R-:W-:Y:S01]  /*0e80*/  IMAD.SHL.U32 R206, R217, 0x40, RZ ;  /* 0x00000040d9ce7824 */ /* 0x000fe200078e00ff */
[----:B------:R-:W-:Y:S02]  /*0e90*/  LEA.HI R4, R4, R217, RZ, 0x3 ;  /* 0x000000d904047211 */ /* 0x000fe400078f18ff */
[----:B------:R-:W-:Y:S02]  /*0ea0*/  LOP3.LUT R8, R8, 0xfffffff8, RZ, 0xc0, !PT ;  /* 0xfffffff808087812 */ /* 0x000fe400078ec0ff */
[----:B------:R-:W-:Y:S01]  /*0eb0*/  LOP3.LUT R206, R206, 0x1c0, RZ, 0xc0, !PT ;  /* 0x000001c0cece7812 */ /* 0x000fe200078ec0ff */
[----:B------:R-:W-:-:S02]  /*0ec0*/  IMAD.SHL.U32 R4, R4, 0x40, RZ ;  /* 0x0000004004047824 */ /* 0x000fc400078e00ff */
[----:B------:R-:W-:Y:S01]  /*0ed0*/  IMAD.IADD R226, R19, 0x1, -R8 ;  /* 0x0000000113e27824 */ /* 0x000fe200078e0a08 */
[----:B------:R-:W-:Y:S01]  /*0ee0*/  SHF.R.U32.HI R8, RZ, 0x3, R206 ;  /* 0x00000003ff087819 */ /* 0x000fe200000116ce */
[----:B------:R-:W-:Y:S01]  /*0ef0*/  VIADD R202, R22, 0x10 ;  /* 0x0000001016ca7836 */ /* 0x000fe20000000000 */
[----:B------:R-:W-:Y:S02]  /*0f00*/  LOP3.LUT R5, R206, 0x38, R16, 0xf8, !PT ;  /* 0x00000038ce057812 */ /* 0x000fe400078ef810 */
[----:B------:R-:W-:Y:S01]  /*0f10*/  LOP3.LUT R208, R4, 0xfffffe00, RZ, 0xc0, !PT ;  /* 0xfffffe0004d07812 */ /* 0x000fe200078ec0ff */
[C---:B------:R-:W-:Y:S01]  /*0f20*/  VIADD R210, R205.reuse, 0x40 ;  /* 0x00000040cdd27836 */ /* 0x040fe20000000000 */
[----:B------:R-:W-:Y:S01]  /*0f30*/  SHF.R.S32.HI R231, RZ, 0x1f, R202 ;  /* 0x0000001fffe77819 */ /* 0x000fe200000114ca */
[C---:B------:R-:W-:Y:S01]  /*0f40*/  VIADD R209, R205.reuse, 0x80 ;  /* 0x00000080cdd17836 */ /* 0x040fe20000000000 */
[----:B------:R-:W-:Y:S01]  /*0f50*/  LOP3.LUT R5, R208, R5, R8, 0xf6, !PT ;  /* 0x00000005d0057212 */ /* 0x000fe200078ef608 */
[----:B------:R-:W-:Y:S01]  /*0f60*/  VIADD R211, R205, 0xc0 ;  /* 0x000000c0cdd37836 */ /* 0x000fe20000000000 */
[----:B------:R-:W-:Y:S01]  /*0f70*/  SHF.R.S32.HI R6, RZ, 0x1f, R210 ;  /* 0x0000001fff067819 */ /* 0x000fe200000114d2 */
[----:B------:R-:W-:Y:S01]  /*0f80*/  IMAD.MOV.U32 R218, RZ, RZ, RZ ;  /* 0x000000ffffda7224 */ /* 0x000fe200078e00ff */
[----:B------:R-:W-:Y:S01]  /*0f90*/  CS2R R200, SRZ ;  /* 0x0000000000c87805 */ /* 0x000fe2000001ff00 */
[----:B------:R-:W-:Y:S01]  /*0fa0*/  IMAD.MOV.U32 R2, RZ, RZ, RZ ;  /* 0x000000ffff027224 */ /* 0x000fe200078e00ff */
[----:B------:R-:W-:Y:S01]  /*0fb0*/  SHF.R.S32.HI R220, RZ, 0x1f, R19 ;  /* 0x0000001fffdc7819 */ /* 0x000fe20000011413 */
[----:B------:R-:W-:Y:S01]  /*0fc0*/  IMAD.MOV.U32 R204, RZ, RZ, RZ ;  /* 0x000000ffffcc7224 */ /* 0x000fe200078e00ff */
[----:B------:R-:W-:Y:S01]  /*0fd0*/  SHF.R.S32.HI R17, RZ, 0x1f, R16 ;  /* 0x0000001fff117819 */ /* 0x000fe20000011410 */
[----:B------:R-:W-:Y:S01]  /*0fe0*/  IMAD.SHL.U32 R232, R202, 0x2, RZ ;  /* 0x00000002cae87824 */ /* 0x000fe200078e00ff */
[----:B------:R-:W-:Y:S01]  /*0ff0*/  SHF.R.S32.HI R6, RZ, 0x1f, R209 ;  /* 0x0000001fff067819 */ /* 0x000fe200000114d1 */
[----:B------:R-:W-:Y:S01]  /*1000*/  IMAD R233, R5, 0x2, R18 ;  /* 0x0000000205e97824 */ /* 0x000fe200078e0212 */
[----:B------:R-:W-:Y:S01]  /*1010*/  SHF.R.S32.HI R4, RZ, 0x1f, R211 ;  /* 0x0000001fff047819 */ /* 0x000fe200000114d3 */
[----:B------:R-:W-:Y:S01]  /*1020*/  IMAD R237, R0, 0x8, R235 ;  /* 0x0000000800ed7824 */ /* 0x000fe200078e02eb */
[----:B------:R-:W-:-:S02]  /*1030*/  SHF.L.U64.HI R231, R202, 0x1, R231 ;  /* 0x00000001cae77819 */ /* 0x000fc400000102e7 */
[----:B0--3--:R-:W-:-:S07]  /*1040*/  LOP3.LUT R203, R11, 0x1, RZ, 0xfc, !PT ;  /* 0x000000010bcb7812 */ /* 0x009fce00078efcff */
.L_x_752:
[----:B0-----:R-:W0:Y:S02]  /*1050*/  LDC.64 R4, c[0x0][0xc88] ;  /* 0x00032200ff047b82 */ /* 0x001e240000000a00 */
[----:B0-----:R-:W-:-:S05]  /*1060*/  IMAD.WIDE R4, R91, 0x4, R4 ;  /* 0x000000045b047825 */ /* 0x001fca00078e0204 */
[----:B--2---:R-:W2:Y:S01]  /*1070*/  LDG.E R216, desc[UR40][R4.64] ;  /* 0x0000002804d87981 */ /* 0x004ea2000c1e1900 */
[----:B------:R-:W-:Y:S05]  /*1080*/  YIELD ;  /* 0x0000000000007946 */ /* 0x000fea0003800000 */
[----:B------:R-:W-:Y:S01]  /*1090*/  ULDC.64 UR4, c[0x0][0xa28] ;  /* 0x00028a0000047ab9 */ /* 0x000fe20000000a00 */
[----:B------:R-:W-:Y:S01]  /*10a0*/  ULDC.64 UR8, c[0x0][0xa18] ;  /* 0x0002860000087ab9 */ /* 0x000fe20000000a00 */
[----:B------:R-:W-:Y:S01]  /*10b0*/  ISETP.NE.U32.AND P1, PT, RZ, UR4, PT ;  /* 0x00000004ff007c0c */ /* 0x000fe2000bf25070 */
[----:B------:R-:W-:Y:S01]  /*10c0*/  ULDC.64 UR6, c[0x0][0xa08] ;  /* 0x0002820000067ab9 */ /* 0x000fe20000000a00 */
[----:B------:R-:W-:Y:S01]  /*10d0*/  IMAD.MOV.U32 R3, RZ, RZ, RZ ;  /* 0x000000ffff037224 */ /* 0x000fe200078e00ff */
[----:B------:R-:W-:Y:S01]  /*10e0*/  ISETP.NE.U32.AND P0, PT, RZ, UR6, PT ;  /* 0x00000006ff007c0c */ /* 0x000fe2000bf05070 */
[----:B------:R-:W-:Y:S01]  /*10f0*/  IMAD.MOV.U32 R31, RZ, RZ, RZ ;  /* 0x000000ffff1f7224 */ /* 0x000fe200078e00ff */
[----:B------:R-:W-:-:S02]  /*1100*/  ISETP.NE.AND.EX P1, PT, RZ, UR5, PT, P1 ;  /* 0x00000005ff007c0c */ /* 0x000fc4000bf25310 */
[----:B------:R-:W-:Y:S02]  /*1110*/  ISETP.NE.AND.EX P0, PT, RZ, UR7, PT, P0 ;  /* 0x00000007ff007c0c */ /* 0x000fe4000bf05300 */
[----:B--2---:R-:W-:Y:S01]  /*1120*/  SHF.R.S32.HI R229, RZ, 0x1f, R216 ;  /* 0x0000001fffe57819 */ /* 0x004fe200000114d8 */
[----:B------:R-:W-:-:S08]  /*1130*/  IMAD.SHL.U32 R214, R216, 0x4, RZ ;  /* 0x00000004d8d67824 */ /* 0x000fd000078e00ff */
[C---:B------:R-:W-:Y:S02]  /*1140*/  @P1 LEA R6, P2, R216.reuse, UR4, 0x2 ;  /* 0x00000004d8061c11 */ /* 0x040fe4000f8410ff */
[C-C-:B------:R-:W-:Y:S02]  /*1150*/  SHF.L.U64.HI R215, R216.reuse, 0x2, R229.reuse ;  /* 0x00000002d8d77819 */ /* 0x140fe400000102e5 */
[----:B------:R-:W-:Y:S02]  /*1160*/  @P1 LEA.HI.X R7, R216, UR5, R229, 0x2, P2 ;  /* 0x00000005d8071c11 */ /* 0x000fe400090f14e5 */
[----:B------:R-:W-:Y:S01]  /*1170*/  ISETP.NE.U32.AND P2, PT, RZ, UR8, PT ;  /* 0x00000008ff007c0c */ /* 0x000fe2000bf45070 */
[----:B------:R-:W-:Y:S01]  /*1180*/  ULDC UR4, c[0x0][0x288] ;  /* 0x0000a20000047ab9 */ /* 0x000fe20000000800 */
[----:B------:R-:W-:Y:S01]  /*1190*/  IADD3 R8, P3, R214, UR6, RZ ;  /* 0x00000006d6087c10 */ /* 0x000fe2000ff7e0ff */
[----:B------:R0:W5:Y:S01]  /*11a0*/  @P1 LDG.E R3, desc[UR40][R6.64] ;  /* 0x0000002806031981 */ /* 0x000162000c1e1900 */
[----:B------:R-:W-:Y:S01]  /*11b0*/  ISETP.NE.AND.EX P2, PT, RZ, UR9, PT, P2 ;  /* 0x00000009ff007c0c */ /* 0x000fe2000bf45320 */
[----:B------:R-:W-:Y:S01]  /*11c0*/  IMAD.U32 R39, RZ, RZ, UR4 ;  /* 0x00000004ff277e24 */ /* 0x000fe2000f8e00ff */
[----:B------:R-:W-:Y:S01]  /*11d0*/  IADD3.X R9, R215, UR7, RZ, P3, !PT ;  /* 0x00000007d7097c10 */ /* 0x000fe20009ffe4ff */
[----:B------:R-:W-:-:S04]  /*11e0*/  ULDC.64 UR4, c[0x0][0x418] ;  /* 0x0001060000047ab9 */ /* 0x000fc80000000a00 */
[----:B------:R0:W5:Y:S06]  /*11f0*/  @P0 LDG.E R31, desc[UR40][R8.64] ;  /* 0x00000028081f0981 */ /* 0x00016c000c1e1900 */
[----:B------:R-:W-:-:S04]  /*1200*/  @P2 IADD3 R4, P1, R214, UR8, RZ ;  /* 0x00000008d6042c10 */ /* 0x000fc8000ff3e0ff */
[----:B------:R-:W-:-:S05]  /*1210*/  @P2 IADD3.X R5, R215, UR9, RZ, P1, !PT ;  /* 0x00000009d7052c10 */ /* 0x000fca0008ffe4ff */
[----:B------:R0:W5:Y:S01]  /*1220*/  @P2 LDG.E R39, desc[UR40][R4.64] ;  /* 0x0000002804272981 */ /* 0x000162000c1e1900 */
[----:B------:R-:W-:-:S03]  /*1230*/  UISETP.NE.U32.AND UP0, UPT, UR4, URZ, UPT ;  /* 0x0000003f0400728c */ /* 0x000fc6000bf05070 */
[----:B------:R-:W-:Y:S01]  /*1240*/  ULDC UR4, c[0x0][0x424] ;  /* 0x0001090000047ab9 */ /* 0x000fe20000000800 */
[----:B------:R-:W-:-:S03]  /*1250*/  UISETP.NE.AND.EX UP0, UPT, UR5, URZ, UPT, UP0 ;  /* 0x0000003f0500728c */ /* 0x000fc6000bf05300 */
[----:B------:R-:W-:Y:S01]  /*1260*/  ULDC UR5, c[0x0][0x2f0] ;  /* 0x0000bc0000057ab9 */ /* 0x000fe20000000800 */
[----:B------:R-:W-:-:S04]  /*1270*/  USEL UR4, UR4, 0x1, UP0 ;  /* 0x0000000104047887 */ /* 0x000fc80008000000 */
[----:B------:R-:W-:-:S03]  /*1280*/  UIMAD UR4, UR4, UR5, URZ ;  /* 0x00000005040472a4 */ /* 0x000fc6000f8e023f */
[----:B------:R-:W-:Y:S02]  /*1290*/  ULDC UR5, c[0x0][0x348] ;  /* 0x0000d20000057ab9 */ /* 0x000fe40000000800 */
[----:B------:R-:W-:Y:S02]  /*12a0*/  IMAD.U32 R60, RZ, RZ, UR5 ;  /* 0x00000005ff3c7e24 */ /* 0x000fe4000f8e00ff */
[----:B------:R-:W-:Y:S02]  /*12b0*/  IMAD.U32 R28, RZ, RZ, UR4 ;  /* 0x00000004ff1c7e24 */ /* 0x000fe4000f8e00ff */
[----:B------:R-:W-:Y:S01]  /*12c0*/  IMAD.MOV.U32 R29, RZ, RZ, R216 ;  /* 0x000000ffff1d7224 */ /* 0x000fe200078e00d8 */
[----:B0--34-:R-:W-:Y:S06]  /*12d0*/  @P2 BRA `(.L_x_620) ;  /* 0x0000000000242947 */ /* 0x019fec0003800000 */
[----:B------:R-:W-:Y:S02]  /*12e0*/  ULDC.64 UR4, c[0x0][0xa00] ;  /* 0x0002800000047ab9 */ /* 0x000fe40000000a00 */
[----:B------:R-:W-:-:S04]  /*12f0*/  ISETP.NE.U32.AND P1, PT, RZ, UR4, PT ;  /* 0x00000004ff007c0c */ /* 0x000fc8000bf25070 */
[----:B------:R-:W-:-:S13]  /*1300*/  ISETP.NE.AND.EX P1, PT, RZ, UR5, PT, P1 ;  /* 0x00000005ff007c0c */ /* 0x000fda000bf25310 */
[----:B------:R-:W-:Y:S05]  /*1310*/  @!P1 BRA `(.L_x_620) ;  /* 0x0000000000149947 */ /* 0x000fea0003800000 */
[----:B------:R-:W0:Y:S02]  /*1320*/  LDC.64 R4, c[0x0][0xa00] ;  /* 0x00028000ff047b82 */ /* 0x000e240000000a00 */
[----:B0-----:R-:W-:-:S05]  /*1330*/  IMAD.WIDE R4, R29, 0x4, R4 ;  /* 0x000000041d047825 */ /* 0x001fca00078e0204 */
[----:B-----5:R-:W2:Y:S04]  /*1340*/  LDG.E R39, desc[UR40][R4.64] ;  /* 0x0000002804277981 */ /* 0x020ea8000c1e1900 */
[----:B------:R-:W2:Y:S02]  /*1350*/  LDG.E R0, desc[UR40][R4.64+0x4] ;  /* 0x0000042804007981 */ /* 0x000ea4000c1e1900 */
[----:B--2---:R-:W-:-:S07]  /*1360*/  IMAD.IADD R39, R0, 0x1, -R39 ;  /* 0x0000000100277824 */ /* 0x004fce00078e0a27 */
.L_x_620:
[----:B------:R-:W-:Y:S01]  /*1370*/  ULDC.64 UR4, c[0x0][0xa20] ;  /* 0x0002880000047ab9 */ /* 0x000fe20000000a00 */
[----:B------:R-:W-:Y:S01]  /*1380*/  IMAD.MOV.U32 R219, RZ, RZ, R89 ;  /* 0x000000ffffdb7224 */ /* 0x000fe200078e0059 */
[----:B------:R-:W-:Y:S01]  /*1390*/  ISETP.NE.U32.AND P1, PT, RZ, UR4, PT ;  /* 0x00000004ff007c0c */ /* 0x000fe2000bf25070 */
[----:B------:R-:W-:-:S03]  /*13a0*/  IMAD.MOV.U32 R213, RZ, RZ, R90 ;  /* 0x000000ffffd57224 */ /* 0x000fc600078e005a */
[----:B------:R-:W-:-:S13]  /*13b0*/  ISETP.NE.AND.EX P1, PT, RZ, UR5, PT, P1 ;  /* 0x00000005ff007c0c */ /* 0x000fda000bf25310 */
[----:B------:R-:W-:Y:S05]  /*13c0*/  @!P1 BRA `(.L_x_621) ;  /* 0x0000000000109947 */ /* 0x000fea0003800000 */
[----:B------:R-:W-:-:S04]  /*13d0*/  IADD3 R4, P0, R214, UR4, RZ ;  /* 0x00000004d6047c10 */ /* 0x000fc8000ff1e0ff */
[----:B------:R-:W-:-:S05]  /*13e0*/  IADD3.X R5, R215, UR5, RZ, P0, !PT ;  /* 0x00000005d7057c10 */ /* 0x000fca00087fe4ff */
[----:B------:R0:W5:Y:S01]  /*13f0*/  LDG.E R28, desc[UR40][R4.64] ;  /* 0x00000028041c7981 */ /* 0x000162000c1e1900 */
[----:B------:R-:W-:Y:S05]  /*1400*/  BRA `(.L_x_622) ;  /* 0x0000000000107947 */ /* 0x000fea0003800000 */
.L_x_621:
[----:B------:R-:W-:Y:S05]  /*1410*/  @!P0 BRA `(.L_x_622) ;  /* 0x00000000000c8947 */ /* 0x000fea0003800000 */
[----:B------:R-:W2:Y:S04]  /*1420*/  LDG.E R5, desc[UR40][R8.64] ;  /* 0x0000002808057981 */ /* 0x000ea8000c1e1900 */
[----:B------:R-:W2:Y:S02]  /*1430*/  LDG.E R28, desc[UR40][R8.64+0x4] ;  /* 0x00000428081c7981 */ /* 0x000ea4000c1e1900 */
[----:B--2---:R-:W-:-:S07]  /*1440*/  IMAD.IADD R28, R28, 0x1, -R5 ;  /* 0x000000011c1c7824 */ /* 0x004fce00078e0a05 */
.L_x_622:
[----:B------:R-:W-:Y:S02]  /*1450*/  ULDC.64 UR4, c[0x0][0xa10] ;  /* 0x0002840000047ab9 */ /* 0x000fe40000000a00 */
[----:B------:R-:W-:-:S04]  /*1460*/  ISETP.NE.U32.AND P0, PT, RZ, UR4, PT ;  /* 0x00000004ff007c0c */ /* 0x000fc8000bf05070 */
[----:B------:R-:W-:Y:S01]  /*1470*/  ISETP.NE.AND.EX P0, PT, RZ, UR5, PT, P0 ;  /* 0x00000005ff007c0c */ /* 0x000fe2000bf05300 */
[----:B-----5:R-:W-:Y:S01]  /*1480*/  IMAD.IADD R3, R28, 0x1, -R3 ;  /* 0x000000011c037824 */ /* 0x020fe200078e0a03 */
[----:B------:R-:W-:-:S11]  /*1490*/  ULDC.64 UR4, c[0x0][0xa30] ;  /* 0x00028c0000047ab9 */ /* 0x000fd60000000a00 */
[----:B0-----:R-:W0:Y:S02]  /*14a0*/  @P0 LDC.64 R4, c[0x0][0xa10] ;  /* 0x00028400ff040b82 */ /* 0x001e240000000a00 */
[----:B0-----:R-:W-:-:S05]  /*14b0*/  @P0 IMAD.WIDE R4, R29, 0x4, R4 ;  /* 0x000000041d040825 */ /* 0x001fca00078e0204 */
[----:B------:R-:W2:Y:S04]  /*14c0*/  @P0 LDG.E R0, desc[UR40][R4.64] ;  /* 0x0000002804000981 */ /* 0x000ea8000c1e1900 */
[----:B------:R0:W2:Y:S01]  /*14d0*/  @P0 LDG.E R9, desc[UR40][R4.64+0x4] ;  /* 0x0000042804090981 */ /* 0x0000a2000c1e1900 */
[----:B------:R-:W-:Y:S01]  /*14e0*/  ISETP.NE.U32.AND P1, PT, RZ, UR4, PT ;  /* 0x00000004ff007c0c */ /* 0x000fe2000bf25070 */
[----:B------:R-:W-:-:S03]  /*14f0*/  IMAD.MOV.U32 R38, RZ, RZ, R28 ;  /* 0x000000ffff267224 */ /* 0x000fc600078e001c */
[----:B------:R-:W-:Y:S01]  /*1500*/  ISETP.NE.AND.EX P1, PT, RZ, UR5, PT, P1 ;  /* 0x00000005ff007c0c */ /* 0x000fe2000bf25310 */
[----:B0-----:R-:W-:-:S05]  /*1510*/  IMAD.MOV R4, RZ, RZ, -R3 ;  /* 0x000000ffff047224 */ /* 0x001fca00078e0a03 */
[----:B------:R-:W-:-:S07]  /*1520*/  VIMNMX R4, RZ, R4, !PT ;  /* 0x00000004ff047248 */ /* 0x000fce0007fe0100 */
[----:B------:R-:W-:-:S04]  /*1530*/  @P1 IADD3 R6, P2, R214, UR4, RZ ;  /* 0x00000004d6061c10 */ /* 0x000fc8000ff5e0ff */
[----:B------:R-:W-:-:S05]  /*1540*/  @P1 IADD3.X R7, R215, UR5, RZ, P2, !PT ;  /* 0x00000005d7071c10 */ /* 0x000fca00097fe4ff */
[----:B------:R0:W5:Y:S01]  /*1550*/  @P1 LDG.E R38, desc[UR40][R6.64] ;  /* 0x0000002806261981 */ /* 0x000162000c1e1900 */
[----:B--2---:R-:W-:-:S04]  /*1560*/  @P0 IMAD.IADD R60, R9, 0x1, -R0 ;  /* 0x00000001093c0824 */ /* 0x004fc800078e0a00 */
[----:B------:R-:W-:-:S04]  /*1570*/  IMAD.IADD R176, R3, 0x1, R60 ;  /* 0x0000000103b07824 */ /* 0x000fc800078e023c */
[----:B------:R-:W-:-:S04]  /*1580*/  VIADD R0, R176, 0x5f ;  /* 0x0000005fb0007836 */ /* 0x000fc80000000000 */
[----:B------:R-:W-:-:S05]  /*1590*/  IMAD.HI R0, R0, 0x2aaaaaab, RZ ;  /* 0x2aaaaaab00007827 */ /* 0x000fca00078e02ff */
[----:B------:R-:W-:-:S04]  /*15a0*/  SHF.R.U32.HI R177, RZ, 0x1f, R0 ;  /* 0x0000001fffb17819 */ /* 0x000fc80000011600 */
[----:B------:R-:W-:-:S05]  /*15b0*/  LEA.HI.SX32 R177, R0, R177, 0x1c ;  /* 0x000000b100b17211 */ /* 0x000fca00078fe2ff */
[----:B------:R-:W-:-:S05]  /*15c0*/  IMAD R3, R177, 0x60, -R3 ;  /* 0x00000060b1037824 */ /* 0x000fca00078e0a03 */
[----:B------:R-:W-:-:S04]  /*15d0*/  VIMNMX R3, R3, R60, PT ;  /* 0x0000003c03037248 */ /* 0x000fc80003fe0100 */
[----:B------:R-:W-:Y:S01]  /*15e0*/  ISETP.GT.AND P0, PT, R3, R4, PT ;  /* 0x000000040300720c */ /* 0x000fe20003f04270 */
[----:B------:R-:W-:-:S05]  /*15f0*/  IMAD.WIDE.U32 R4, R4, -0x55555555, RZ ;  /* 0xaaaaaaab04047825 */ /* 0x000fca00078e00ff */
[----:B------:R-:W-:-:S05]  /*1600*/  SHF.R.U32.HI R27, RZ, 0x6, R5 ;  /* 0x00000006ff1b7819 */ /* 0x000fca0000011605 */
[----:B------:R-:W-:Y:S02]  /*1610*/  IMAD.MOV.U32 R26, RZ, RZ, R27 ;  /* 0x000000ffff1a7224 */ /* 0x000fe400078e001b */
[----:B------:R-:W-:-:S04]  /*1620*/  @P0 VIADD R0, R3, 0x5f ;  /* 0x0000005f03000836 */ /* 0x000fc80000000000 */
[----:B------:R-:W-:-:S05]  /*1630*/  @P0 IMAD.HI R0, R0, 0x2aaaaaab, RZ ;  /* 0x2aaaaaab00000827 */ /* 0x000fca00078e02ff */
[----:B------:R-:W-:-:S04]  /*1640*/  @P0 SHF.R.U32.HI R3, RZ, 0x1f, R0 ;  /* 0x0000001fff030819 */ /* 0x000fc80000011600 */
[----:B------:R-:W-:Y:S02]  /*1650*/  @P0 LEA.HI.SX32 R26, R0, R3, 0x1c ;  /* 0x00000003001a0211 */ /* 0x000fe400078fe2ff */
[----:B------:R-:W-:Y:S02]  /*1660*/  PLOP3.LUT P0, PT, PT, PT, PT, 0x80, 0x0 ;  /* 0x000000000000781c */ /* 0x000fe40003f0f070 */
[----:B------:R-:W-:-:S13]  /*1670*/  ISETP.GT.AND P1, PT, R26, R27, PT ;  /* 0x0000001b1a00720c */ /* 0x000fda0003f24270 */
[----:B0-----:R-:W-:Y:S05]  /*1680*/  @!P1 BRA `(.L_x_623) ;  /* 0x0000004000749947 */ /* 0x001fea0003800000 */
[----:B------:R-:W-:Y:S01]  /*1690*/  VIADD R25, R18, 0x1c400 ;  /* 0x0001c40012197836 */ /* 0x000fe20000000000 */
[----:B------:R-:W-:Y:S04]  /*16a0*/  BSSY B6, `(.L_x_624) ;  /* 0x0000013000067945 */ /* 0x000fe80003800000 */
[----:B------:R-:W-:-:S13]  /*16b0*/  LOP3.LUT P0, RZ, R25, 0x3ff, RZ, 0xc0, !PT ;  /* 0x000003ff19ff7812 */ /* 0x000fda000780c0ff */
[----:B------:R-:W-:Y:S05]  /*16c0*/  @!P0 BRA `(.L_x_625) ;  /* 0x0000000000408947 */ /* 0x000fea0003800000 */
        /* <DEDUP_REMOVED lines=15> */
[----:B-1---5:R-:W-:Y:S05]  /*17c0*/  CALL.ABS.NOINC R14 ;  /* 0x000000000e007343 */ /* 0x022fea0003c00000 */
.L_x_625:
[----:B------:R-:W-:Y:S05]  /*17d0*/  BSYNC B6 ;  /* 0x0000000000067941 */ /* 0x000fea0003800000 */
.L_x_624:
        /* <DEDUP_REMOVED lines=20> */
.L_x_627:
[----:B------:R-:W-:Y:S05]  /*1920*/  BSYNC B6 ;  /* 0x0000000000067941 */ /* 0x000fea0003800000 */
.L_x_626:
[----:B------:R-:W-:Y:S01]  /*1930*/  ULDC.64 UR4, c[0x0][0x9f8] ;  /* 0x00027e0000047ab9 */ /* 0x000fe20000000a00 */
[----:B------:R-:W0:Y:S01]  /*1940*/  S2R R32, SR_TID.X ;  /* 0x0000000000207919 */ /* 0x000e220000002100 */
[----:B------:R-:W-:Y:S01]  /*1950*/  ISETP.NE.U32.AND P0, PT, RZ, UR4, PT ;  /* 0x00000004ff007c0c */ /* 0x000fe2000bf05070 */
[----:B------:R-:W1:Y:S01]  /*1960*/  LDC.64 R8, c[0x0][0x300] ;  /* 0x0000c000ff087b82 */ /* 0x000e620000000a00 */
[----:B------:R-:W-:Y:S01]  /*1970*/  IMAD.IADD R58, R31, 0x1, R28 ;  /* 0x000000011f3a7824 */ /* 0x000fe200078e021c */
[----:B------:R-:W-:Y:S01]  /*1980*/  ULDC.64 UR6, c[0x0][0xa08] ;  /* 0x0002820000067ab9 */ /* 0x000fe20000000a00 */
[----:B------:R-:W-:Y:S02]  /*1990*/  ISETP.NE.AND.EX P0, PT, RZ, UR5, PT, P0 ;  /* 0x00000005ff007c0c */ /* 0x000fe4000bf05300 */
[----:B------:R-:W-:Y:S01]  /*19a0*/  SHF.R.S32.HI R11, RZ, 0x1f, R90 ;  /* 0x0000001fff0b7819 */ /* 0x000fe2000001145a */
[----:B------:R-:W-:Y:S02]  /*19b0*/  VIADD R62, R16, 0x20 ;  /* 0x00000020103e7836 */ /* 0x000fe40000000000 */
[----:B------:R-:W2:Y:S08]  /*19c0*/  LDC.64 R56, c[0x0][0x3f8] ;  /* 0x0000fe00ff387b82 */ /* 0x000eb00000000a00 */
[----:B------:R-:W-:Y:S01]  /*19d0*/  @P0 IADD3 R4, P1, R214, UR4, RZ ;  /* 0x00000004d6040c10 */ /* 0x000fe2000ff3e0ff */
[----:B------:R-:W3:Y:S03]  /*19e0*/  LDC R43, c[0x0][0x3f4] ;  /* 0x0000fd00ff2b7b82 */ /* 0x000ee60000000800 */
[----:B------:R-:W-:Y:S01]  /*19f0*/  @P0 IADD3.X R5, R215, UR5, RZ, P1, !PT ;  /* 0x00000005d7050c10 */ /* 0x000fe20008ffe4ff */
[----:B------:R-:W-:-:S04]  /*1a00*/  ULDC.64 UR4, c[0x0][0x308] ;  /* 0x0000c20000047ab9 */ /* 0x000fc80000000a00 */
[----:B------:R4:W3:Y:S01]  /*1a10*/  @P0 LDG.E R29, desc[UR40][R4.64] ;  /* 0x00000028041d0981 */ /* 0x0008e2000c1e1900 */
[----:B------:R-:W-:Y:S01]  /*1a20*/  SHF.R.S32.HI R45, RZ, 0x1f, R58 ;  /* 0x0000001fff2d7819 */ /* 0x000fe2000001143a */
[-C--:B-1----:R-:W-:Y:S01]  /*1a30*/  IMAD.WIDE.U32 R6, R58, R8.reuse, RZ ;  /* 0x000000083a067225 */ /* 0x082fe200078e00ff */
[----:B------:R-:W-:Y:S01]  /*1a40*/  ISETP.NE.U32.AND P0, PT, RZ, UR6, PT ;  /* 0x00000006ff007c0c */ /* 0x000fe2000bf05070 */
[----:B------:R-:W1:Y:S01]  /*1a50*/  LDC.64 R14, c[0x0][0x408] ;  /* 0x00010200ff0e7b82 */ /* 0x000e620000000a00 */
[----:B0-----:R-:W-:Y:S01]  /*1a60*/  SHF.R.U32.HI R40, RZ, 0x7, R32 ;  /* 0x00000007ff287819 */ /* 0x001fe20000011620 */
[-C--:B------:R-:W-:Y:S01]  /*1a70*/  IMAD R0, R45, R8.reuse, RZ ;  /* 0x000000082d007224 */ /* 0x080fe200078e02ff */
[----:B------:R-:W-:Y:S01]  /*1a80*/  ISETP.NE.AND.EX P0, PT, RZ, UR7, PT, P0 ;  /* 0x00000007ff007c0c */ /* 0x000fe2000bf05300 */
[----:B------:R-:W-:Y:S01]  /*1a90*/  IMAD R10, R220, R8, RZ ;  /* 0x00000008dc0a7224 */ /* 0x000fe200078e02ff */
[----:B------:R-:W-:Y:S01]  /*1aa0*/  ISETP.NE.AND P6, PT, R40, 0x1, PT ;  /* 0x000000012800780c */ /* 0x000fe20003fc5270 */
[----:B------:R-:W-:Y:S01]  /*1ab0*/  IMAD R3, R58, R9, R0 ;  /* 0x000000093a037224 */ /* 0x000fe200078e0200 */
[----:B------:R-:W-:Y:S01]  /*1ac0*/  SHF.L.U64.HI R67, R8, 0x6, R9 ;  /* 0x0000000608437819 */ /* 0x000fe20000010209 */
[----:B------:R-:W-:Y:S01]  /*1ad0*/  VIADD R63, R16, 0x40 ;  /* 0x00000040103f7836 */ /* 0x000fe20000000000 */
[----:B--2---:R-:W-:Y:S01]  /*1ae0*/  SHF.L.U64.HI R72, R56, 0x6, R57 ;  /* 0x0000000638487819 */ /* 0x004fe20000010239 */
[----:B------:R-:W-:Y:S01]  /*1af0*/  IMAD.IADD R7, R7, 0x1, R3 ;  /* 0x0000000107077824 */ /* 0x000fe200078e0203 */
[----:B------:R-:W-:Y:S01]  /*1b00*/  SHF.R.S32.HI R75, RZ, 0x1f, R217 ;  /* 0x0000001fff4b7819 */ /* 0x000fe200000114d9 */
[----:B------:R-:W-:-:S02]  /*1b10*/  IMAD R3, R11, UR4, RZ ;  /* 0x000000040b037c24 */ /* 0x000fc4000f8e02ff */
[----:B----4-:R-:W-:-:S04]  /*1b20*/  IMAD.WIDE.U32 R4, R90, UR4, R6 ;  /* 0x000000045a047c25 */ /* 0x010fc8000f8e0006 */
[----:B------:R-:W-:Y:S01]  /*1b30*/  IMAD R3, R90, UR5, R3 ;  /* 0x000000055a037c24 */ /* 0x000fe2000f8e0203 */
[----:B------:R-:W-:Y:S01]  /*1b40*/  ULDC.64 UR4, c[0x0][0x310] ;  /* 0x0000c40000047ab9 */ /* 0x000fe20000000a00 */
[----:B------:R-:W-:-:S04]  /*1b50*/  IMAD.WIDE.U32 R6, R19, R8, R16 ;  /* 0x0000000813067225 */ /* 0x000fc800078e0010 */
[----:B------:R-:W-:Y:S01]  /*1b60*/  IMAD.IADD R5, R5, 0x1, R3 ;  /* 0x0000000105057824 */ /* 0x000fe200078e0203 */
[----:B-1----:R-:W-:Y:S01]  /*1b70*/  SHF.L.U64.HI R69, R14, 0x6, R15 ;  /* 0x000000060e457819 */ /* 0x002fe2000001020f */
[C---:B------:R-:W-:Y:S02]  /*1b80*/  VIADD R64, R16.reuse, 0x60 ;  /* 0x0000006010407836 */ /* 0x040fe40000000000 */
[C---:B------:R-:W-:Y:S02]  /*1b90*/  VIADD R12, R16.reuse, 0xc0 ;  /* 0x000000c0100c7836 */ /* 0x040fe40000000000 */
[C---:B------:R-:W-:Y:S02]  /*1ba0*/  VIADD R65, R16.reuse, 0x80 ;  /* 0x0000008010417836 */ /* 0x040fe40000000000 */
[C---:B------:R-:W-:Y:S02]  /*1bb0*/  VIADD R66, R16.reuse, 0xa0 ;  /* 0x000000a010427836 */ /* 0x040fe40000000000 */
[----:B------:R-:W-:-:S02]  /*1bc0*/  VIADD R23, R16, 0xe0 ;  /* 0x000000e010177836 */ /* 0x000fc40000000000 */
[----:B------:R-:W-:Y:S02]  /*1bd0*/  IMAD R28, R220, R56, RZ ;  /* 0x00000038dc1c7224 */ /* 0x000fe400078e02ff */
[----:B------:R-:W-:Y:S02]  /*1be0*/  IMAD.SHL.U32 R71, R226, 0x40, RZ ;  /* 0x00000040e2477824 */ /* 0x000fe400078e00ff */
[----:B------:R-:W-:Y:S02]  /*1bf0*/  IMAD R35, R19, R57, R28 ;  /* 0x0000003913237224 */ /* 0x000fe400078e021c */
[----:B------:R-:W-:Y:S01]  /*1c00*/  IMAD.MOV.U32 R77, RZ, RZ, 0x20 ;  /* 0x00000020ff4d7424 */ /* 0x000fe200078e00ff */
[----:B------:R-:W-:Y:S01]  /*1c10*/  LOP3.LUT R71, R71, 0x1c0, RZ, 0xc0, !PT ;  /* 0x000001c047477812 */ /* 0x000fe200078ec0ff */
[----:B------:R-:W-:Y:S01]  /*1c20*/  VIADD R76, R40, 0x8 ;  /* 0x00000008284c7836 */ /* 0x000fe20000000000 */
[----:B------:R-:W-:Y:S01]  /*1c30*/  SHF.R.U32.HI R40, RZ, 0x3, R206 ;  /* 0x00000003ff287819 */ /* 0x000fe200000116ce */
[----:B------:R-:W-:Y:S01]  /*1c40*/  IMAD.SHL.U32 R68, R8, 0x40, RZ ;  /* 0x0000004008447824 */ /* 0x000fe200078e00ff */
[----:B------:R-:W-:Y:S01]  /*1c50*/  SHF.R.U32.HI R74, RZ, 0x3, R71 ;  /* 0x00000003ff4a7819 */ /* 0x000fe20000011647 */
[----:B------:R-:W-:-:S02]  /*1c60*/  IMAD R81, R15, 0x60, RZ ;  /* 0x000000600f517824 */ /* 0x000fc400078e02ff */
[----:B------:R-:W-:Y:S02]  /*1c70*/  IMAD.SHL.U32 R70, R14, 0x40, RZ ;  /* 0x000000400e467824 */ /* 0x000fe400078e00ff */
[----:B------:R-:W-:Y:S02]  /*1c80*/  IMAD.SHL.U32 R73, R56, 0x40, RZ ;  /* 0x0000004038497824 */ /* 0x000fe400078e00ff */
[----:B---3--:R-:W-:Y:S01]  /*1c90*/  IMAD.SHL.U32 R78, R43, 0x2, RZ ;  /* 0x000000022b4e7824 */ /* 0x008fe200078e00ff */
[----:B------:R-:W-:Y:S02]  /*1ca0*/  SHF.R.S32.HI R0, RZ, 0x1f, R29 ;  /* 0x0000001fff007819 */ /* 0x000fe4000001141d */
[----:B------:R-:W-:Y:S01]  /*1cb0*/  SEL R21, R29, RZ, !P0 ;  /* 0x000000ff1d157207 */ /* 0x000fe20004000000 */
[----:B------:R-:W-:Y:S01]  /*1cc0*/  IMAD.WIDE.U32 R28, R19, R56, R16 ;  /* 0x00000038131c7225 */ /* 0x000fe200078e0010 */
[----:B------:R-:W-:-:S03]  /*1cd0*/  SEL R20, R0, RZ, !P0 ;  /* 0x000000ff00147207 */ /* 0x000fc60004000000 */
[----:B------:R-:W-:-:S04]  /*1ce0*/  IMAD.WIDE.U32 R4, R21, UR4, R4 ;  /* 0x0000000415047c25 */ /* 0x000fc8000f8e0004 */
[----:B------:R-:W-:Y:S01]  /*1cf0*/  IMAD R0, R20, UR4, RZ ;  /* 0x0000000414007c24 */ /* 0x000fe2000f8e02ff */
[----:B------:R-:W-:Y:S01]  /*1d00*/  IADD3 R61, P0, R4, R6, RZ ;  /* 0x00000006043d7210 */ /* 0x000fe20007f1e0ff */
[----:B------:R-:W-:Y:S02]  /*1d10*/  IMAD.IADD R29, R35, 0x1, R29 ;  /* 0x00000001231d7824 */ /* 0x000fe400078e021d */
[----:B------:R-:W-:Y:S01]  /*1d20*/  IMAD R3, R21, UR5, R0 ;  /* 0x0000000515037c24 */ /* 0x000fe2000f8e0200 */
[----:B------:R-:W-:Y:S05]  /*1d30*/  @!P6 WARPSYNC.ALL ;  /* 0x000000000000e948 */ /* 0x000fea0003800000 */
[----:B------:R-:W-:Y:S01]  /*1d40*/  ULDC UR4, c[0x0][0x320] ;  /* 0x0000c80000047ab9 */ /* 0x000fe20000000800 */
[----:B------:R-:W-:Y:S01]  /*1d50*/  IMAD R0, R19, R9, R10 ;  /* 0x0000000913007224 */ /* 0x000fe200078e020a */
[----:B------:R-:W-:Y:S01]  /*1d60*/  @!P6 BAR.SYNC.DEFER_BLOCKING 0x9, 0x100 ;  /* 0x024400000000eb1d */ /* 0x000fe20000010000 */
[----:B------:R-:W-:Y:S01]  /*1d70*/  IMAD.IADD R3, R5, 0x1, R3 ;  /* 0x0000000105037824 */ /* 0x000fe200078e0203 */
[----:B------:R-:W-:Y:S01]  /*1d80*/  ISETP.GE.AND P1, PT, R62, UR4, PT ;  /* 0x000000043e007c0c */ /* 0x000fe2000bf26270 */
[----:B-----5:R-:W-:Y:S01]  /*1d90*/  IMAD.WIDE.U32 R36, R38, R56, R28 ;  /* 0x0000003826247225 */ /* 0x020fe200078e001c */
[----:B------:R-:W-:-:S02]  /*1da0*/  ISETP.GE.AND P2, PT, R12, UR4, PT ;  /* 0x000000040c007c0c */ /* 0x000fc4000bf46270 */
[----:B------:R-:W-:Y:S01]  /*1db0*/  SEL R6, RZ, 0xffffffff, P1 ;  /* 0xffffffffff067807 */ /* 0x000fe20000800000 */
[----:B------:R-:W-:Y:S01]  /*1dc0*/  ULDC.64 UR6, c[0x0][0x330] ;  /* 0x0000cc0000067ab9 */ /* 0x000fe20000000a00 */
[----:B------:R-:W-:Y:S01]  /*1dd0*/  IADD3.X R0, R3, R7, R0, P0, !PT ;  /* 0x0000000703007210 */ /* 0x000fe200007fe400 */
[----:B------:R-:W-:Y:S01]  /*1de0*/  IMAD R7, R11, UR6, RZ ;  /* 0x000000060b077c24 */ /* 0x000fe2000f8e02ff */
[----:B------:R-:W-:Y:S01]  /*1df0*/  ISETP.GE.AND P0, PT, R16, UR4, PT ;  /* 0x0000000410007c0c */ /* 0x000fe2000bf06270 */
[----:B------:R-:W-:Y:S01]  /*1e00*/  IMAD.SHL.U32 R11, R6, 0x2, RZ ;  /* 0x00000002060b7824 */ /* 0x000fe200078e00ff */
[----:B------:R-:W-:Y:S01]  /*1e10*/  ISETP.GE.AND P1, PT, R64, UR4, PT ;  /* 0x0000000440007c0c */ /* 0x000fe2000bf26270 */
[C---:B------:R-:W-:Y:S01]  /*1e20*/  IMAD R13, R90.reuse, UR7, R7 ;  /* 0x000000075a0d7c24 */ /* 0x040fe2000f8e0207 */
[----:B------:R-:W-:Y:S01]  /*1e30*/  SEL R10, RZ, 0x1, P0 ;  /* 0x00000001ff0a7807 */ /* 0x000fe20000000000 */
[----:B------:R-:W-:Y:S01]  /*1e40*/  IMAD.WIDE.U32 R6, R90, UR6, R16 ;  /* 0x000000065a067c25 */ /* 0x000fe2000f8e0010 */
[----:B------:R-:W-:-:S02]  /*1e50*/  ISETP.GE.AND P0, PT, R63, UR4, PT ;  /* 0x000000043f007c0c */ /* 0x000fc4000bf06270 */
[----:B------:R-:W-:Y:S01]  /*1e60*/  LOP3.LUT R10, R11, 0x2, R10, 0xe2, !PT ;  /* 0x000000020b0a7812 */ /* 0x000fe200078ee20a */
[----:B------:R-:W-:Y:S01]  /*1e70*/  IMAD.IADD R7, R7, 0x1, R13 ;  /* 0x0000000107077824 */ /* 0x000fe200078e020d */
[----:B------:R-:W-:Y:S02]  /*1e80*/  SEL R11, RZ, 0x4, P0 ;  /* 0x00000004ff0b7807 */ /* 0x000fe40000000000 */
[----:B------:R-:W-:Y:S02]  /*1e90*/  SEL R12, RZ, 0x8, P1 ;  /* 0x00000008ff0c7807 */ /* 0x000fe40000800000 */
[----:B------:R-:W-:Y:S02]  /*1ea0*/  ISETP.GE.AND P0, PT, R65, UR4, PT ;  /* 0x0000000441007c0c */ /* 0x000fe4000bf06270 */
[----:B------:R-:W-:Y:S02]  /*1eb0*/  ISETP.GE.AND P1, PT, R66, UR4, PT ;  /* 0x0000000442007c0c */ /* 0x000fe4000bf26270 */
[----:B------:R-:W-:-:S02]  /*1ec0*/  LOP3.LUT R10, R12, R10, R11, 0xfe, !PT ;  /* 0x0000000a0c0a7212 */ /* 0x000fc400078efe0b */
[----:B------:R-:W-:Y:S02]  /*1ed0*/  SEL R11, RZ, 0x10, P0 ;  /* 0x00000010ff0b7807 */ /* 0x000fe40000000000 */
[----:B------:R-:W-:Y:S02]  /*1ee0*/  SEL R12, RZ, 0x20, P1 ;  /* 0x00000020ff0c7807 */ /* 0x000fe40000800000 */
[----:B------:R-:W-:Y:S01]  /*1ef0*/  ISETP.GE.AND P3, PT, R23, UR4, PT ;  /* 0x0000000417007c0c */ /* 0x000fe2000bf66270 */
[----:B------:R-:W-:Y:S01]  /*1f00*/  ULDC.64 UR4, c[0x0][0x338] ;  /* 0x0000ce0000047ab9 */ /* 0x000fe20000000a00 */
[----:B------:R-:W-:Y:S01]  /*1f10*/  LOP3.LUT R11, R12, R10, R11, 0xfe, !PT ;  /* 0x0000000a0c0b7212 */ /* 0x000fe200078efe0b */
[----:B------:R-:W-:Y:S01]  /*1f20*/  IMAD R12, R20, UR4, RZ ;  /* 0x00000004140c7c24 */ /* 0x000fe2000f8e02ff */
[----:B------:R-:W-:Y:S01]  /*1f30*/  SEL R10, RZ, 0x40, P2 ;  /* 0x00000040ff0a7807 */ /* 0x000fe20001000000 */
[C---:B------:R-:W-:Y:S01]  /*1f40*/  IMAD.WIDE.U32 R6, R21.reuse, UR4, R6 ;  /* 0x0000000415067c25 */ /* 0x040fe2000f8e0006 */
[----:B------:R-:W-:Y:S01]  /*1f50*/  ISETP.GE.AND P0, PT, R16, R43, PT ;  /* 0x0000002b1000720c */ /* 0x000fe20003f06270 */
[----:B------:R-:W-:Y:S01]  /*1f60*/  ULDC UR4, c[0x0][0x2f4] ;  /* 0x0000bd0000047ab9 */ /* 0x000fe20000000800 */
[----:B------:R-:W-:Y:S01]  /*1f70*/  SHF.R.S32.HI R23, RZ, 0x1f, R22 ;  /* 0x0000001fff177819 */ /* 0x000fe20000011416 */
[----:B------:R-:W-:Y:S01]  /*1f80*/  IMAD R41, R21, UR5, R12 ;  /* 0x0000000515297c24 */ /* 0x000fe2000f8e020c */
[----:B------:R-:W-:Y:S01]  /*1f90*/  LOP3.LUT R96, R11, R10, RZ, 0xfc, !PT ;  /* 0x0000000a0b607212 */ /* 0x000fe200078efcff */
[-C--:B------:R-:W-:Y:S01]  /*1fa0*/  IMAD R10, R220, R14.reuse, RZ ;  /* 0x0000000edc0a7224 */ /* 0x080fe200078e02ff */
[----:B------:R-:W-:Y:S01]  /*1fb0*/  SEL R33, R43, RZ, P0 ;  /* 0x000000ff2b217207 */ /* 0x000fe20000000000 */
[----:B------:R-:W-:Y:S01]  /*1fc0*/  IMAD.WIDE.U32 R12, R19, R14, R22 ;  /* 0x0000000e130c7225 */ /* 0x000fe200078e0016 */
[----:B------:R-:W-:-:S02]  /*1fd0*/  LOP3.LUT R29, R71, 0x18, R16, 0xf8, !PT ;  /* 0x00000018471d7812 */ /* 0x000fc400078ef810 */
[----:B------:R-:W-:Y:S01]  /*1fe0*/  LOP3.LUT P1, RZ, R226, 0x4, RZ, 0xc0, !PT ;  /* 0x00000004e2ff7812 */ /* 0x000fe2000782c0ff */
[----:B------:R-:W-:Y:S01]  /*1ff0*/  IMAD R31, R19, R15, R10 ;  /* 0x0000000f131f7224 */ /* 0x000fe200078e020a */
[----:B------:R-:W-:Y:S01]  /*2000*/  LOP3.LUT R28, R29, R74, RZ, 0x3c, !PT ;  /* 0x0000004a1d1c7212 */ /* 0x000fe200078e3cff */
[C---:B------:R-:W-:Y:S01]  /*2010*/  IMAD.WIDE.U32 R20, R19.reuse, R14, R16 ;  /* 0x0000000e13147225 */ /* 0x040fe200078e0010 */
[----:B------:R-:W-:Y:S02]  /*2020*/  IADD3 R58, P2, R19, R58, RZ ;  /* 0x0000003a133a7210 */ /* 0x000fe40007f5e0ff */
[----:B------:R-:W-:Y:S01]  /*2030*/  SEL R77, R77, 0xffffffe0, !P1 ;  /* 0xffffffe04d4d7807 */ /* 0x000fe20004800000 */
[----:B------:R-:W-:Y:S01]  /*2040*/  IMAD.WIDE.U32 R10, R19, R56, R22 ;  /* 0x00000038130a7225 */ /* 0x000fe200078e0016 */
[----:B------:R-:W-:Y:S02]  /*2050*/  SEL R95, RZ, 0xffffff80, P3 ;  /* 0xffffff80ff5f7807 */ /* 0x000fe40001800000 */
[C---:B------:R-:W-:Y:S01]  /*2060*/  ISETP.GE.AND P1, PT, R16.reuse, UR4, PT ;  /* 0x0000000410007c0c */ /* 0x040fe2000bf26270 */
[----:B------:R-:W-:Y:S01]  /*2070*/  IMAD.IADD R33, R16, 0x1, R33 ;  /* 0x0000000110217824 */ /* 0x000fe200078e0221 */
[C---:B------:R-:W-:Y:S01]  /*2080*/  LOP3.LUT R95, R96.reuse, 0x80, R95, 0xc8, !PT ;  /* 0x00000080605f7812 */ /* 0x040fe200078ec85f */
[----:B------:R-:W-:Y:S01]  /*2090*/  IMAD.IADD R13, R13, 0x1, R31 ;  /* 0x000000010d0d7824 */ /* 0x000fe200078e021f */
[----:B------:R-:W-:Y:S01]  /*20a0*/  LOP3.LUT R96, R96, 0x40, RZ, 0xc0, !PT ;  /* 0x0000004060607812 */ /* 0x000fe200078ec0ff */
[----:B------:R-:W-:Y:S01]  /*20b0*/  IMAD.IADD R31, R31, 0x1, R21 ;  /* 0x000000011f1f7824 */ /* 0x000fe200078e0215 */
[----:B------:R-:W-:Y:S01]  /*20c0*/  SHF.R.S32.HI R32, RZ, 0x1f, R33 ;  /* 0x0000001fff207819 */ /* 0x000fe20000011421 */
[----:B------:R-:W-:Y:S01]  /*20d0*/  IMAD.IADD R21, R11, 0x1, R35 ;  /* 0x000000010b157824 */ /* 0x000fe200078e0223 */
[----:B------:R-:W-:Y:S01]  /*20e0*/  SHF.R.S32.HI R11, RZ, 0x1f, R38 ;  /* 0x0000001fff0b7819 */ /* 0x000fe20000011426 */
[----:B------:R-:W-:Y:S01]  /*20f0*/  IMAD.MOV.U32 R30, RZ, RZ, R20 ;  /* 0x000000ffff1e7224 */ /* 0x000fe200078e0014 */
[----:B------:R-:W-:Y:S01]  /*2100*/  LEA.HI R32, R32, R33, RZ, 0x3 ;  /* 0x0000002120207211 */ /* 0x000fe200078f18ff */
[----:B------:R-:W-:-:S02]  /*2110*/  IMAD.MOV.U32 R20, RZ, RZ, R10 ;  /* 0x000000ffff147224 */ /* 0x000fc400078e000a */
[----:B------:R-:W-:Y:S01]  /*2120*/  IMAD R10, R11, R14, RZ ;  /* 0x0000000e0b0a7224 */ /* 0x000fe200078e02ff */
[----:B------:R-:W-:Y:S01]  /*2130*/  LOP3.LUT R29, R71, 0x38, R32, 0xf8, !PT ;  /* 0x00000038471d7812 */ /* 0x000fe200078ef820 */
[----:B------:R-:W-:Y:S01]  /*2140*/  IMAD R79, R207, 0x200, R28 ;  /* 0x00000200cf4f7824 */ /* 0x000fe200078e021c */
[----:B------:R-:W-:Y:S01]  /*2150*/  LOP3.LUT R28, R206, 0x38, R32, 0xf8, !PT ;  /* 0x00000038ce1c7812 */ /* 0x000fe200078ef820 */
[----:B------:R-:W-:Y:S01]  /*2160*/  IMAD R34, R11, R56, RZ ;  /* 0x000000380b227224 */ /* 0x000fe200078e02ff */
[----:B------:R-:W-:Y:S01]  /*2170*/  LOP3.LUT R92, R29, R74, RZ, 0x3c, !PT ;  /* 0x0000004a1d5c7212 */ /* 0x000fe200078e3cff */
[----:B------:R-:W-:Y:S01]  /*2180*/  IMAD R85, R38, R15, R10 ;  /* 0x0000000f26557224 */ /* 0x000fe200078e020a */
[----:B------:R-:W-:Y:S01]  /*2190*/  LOP3.LUT R93, R28, R40, RZ, 0x3c, !PT ;  /* 0x000000281c5d7212 */ /* 0x000fe200078e3cff */
[-C--:B------:R-:W-:Y:S01]  /*21a0*/  IMAD.WIDE.U32 R10, R38, R14.reuse, R12 ;  /* 0x0000000e260a7225 */ /* 0x080fe200078e000c */
[----:B------:R-:W-:Y:S02]  /*21b0*/  LOP3.LUT R90, R32, 0xfffffff8, RZ, 0xc0, !PT ;  /* 0xfffffff8205a7812 */ /* 0x000fe400078ec0ff */
[----:B------:R-:W-:Y:S01]  /*21c0*/  SHF.R.S32.HI R88, RZ, 0x3, R32 ;  /* 0x00000003ff587819 */ /* 0x000fe20000011420 */
[----:B------:R-:W-:Y:S01]  /*21d0*/  IMAD.WIDE.U32 R12, R38, R14, R30 ;  /* 0x0000000e260c7225 */ /* 0x000fe200078e001e */
[----:B------:R-:W-:-:S03]  /*21e0*/  SHF.R.S32.HI R91, RZ, 0x1f, R90 ;  /* 0x0000001fff5b7819 */ /* 0x000fc6000001145a */
[----:B------:R-:W-:Y:S02]  /*21f0*/  IMAD R33, R9, 0x60, RZ ;  /* 0x0000006009217824 */ /* 0x000fe400078e02ff */
[C---:B------:R-:W-:Y:S02]  /*2200*/  IMAD R87, R38.reuse, R57, R34 ;  /* 0x0000003926577224 */ /* 0x040fe400078e0222 */
[----:B------:R-:W-:Y:S02]  /*2210*/  IMAD R31, R57, 0x60, RZ ;  /* 0x00000060391f7824 */ /* 0x000fe400078e02ff */
[----:B------:R-:W-:-:S04]  /*2220*/  IMAD.WIDE.U32 R20, R38, R56, R20 ;  /* 0x0000003826147225 */ /* 0x000fc800078e0014 */
[----:B------:R-:W-:-:S04]  /*2230*/  IMAD.WIDE.U32 R8, R8, 0x60, RZ ;  /* 0x0000006008087825 */ /* 0x000fc800078e00ff */
[----:B------:R-:W-:-:S04]  /*2240*/  IMAD.WIDE.U32 R14, R14, 0x60, RZ ;  /* 0x000000600e0e7825 */ /* 0x000fc800078e00ff */
[----:B------:R-:W-:-:S04]  /*2250*/  IMAD.WIDE.U32 R56, R56, 0x60, RZ ;  /* 0x0000006038387825 */ /* 0x000fc800078e00ff */
[----:B------:R-:W-:Y:S01]  /*2260*/  IMAD.X R59, R220, 0x1, R45, P2 ;  /* 0x00000001dc3b7824 */ /* 0x000fe200010e062d */
[----:B------:R-:W-:Y:S01]  /*2270*/  ISETP.GE.AND P2, PT, R62, UR4, PT ;  /* 0x000000043e007c0c */ /* 0x000fe2000bf46270 */
[----:B------:R-:W-:Y:S02]  /*2280*/  IMAD.IADD R84, R11, 0x1, R85 ;  /* 0x000000010b547824 */ /* 0x000fe400078e0255 */
[----:B------:R-:W-:Y:S02]  /*2290*/  IMAD.IADD R86, R21, 0x1, R87 ;  /* 0x0000000115567824 */ /* 0x000fe400078e0257 */
[----:B------:R-:W-:Y:S02]  /*22a0*/  IMAD.IADD R80, R9, 0x1, R33 ;  /* 0x0000000109507824 */ /* 0x000fe400078e0221 */
[----:B------:R-:W-:Y:S02]  /*22b0*/  IMAD.IADD R81, R15, 0x1, R81 ;  /* 0x000000010f517824 */ /* 0x000fe400078e0251 */
[----:B------:R-:W-:-:S02]  /*22c0*/  IMAD.IADD R82, R57, 0x1, R31 ;  /* 0x0000000139527824 */ /* 0x000fc400078e021f */
[----:B------:R-:W-:Y:S02]  /*22d0*/  IMAD.IADD R83, R77, 0x1, R79 ;  /* 0x000000014d537824 */ /* 0x000fe400078e024f */
[----:B------:R-:W-:Y:S02]  /*22e0*/  IMAD.IADD R85, R85, 0x1, R13 ;  /* 0x0000000155557824 */ /* 0x000fe400078e020d */
[----:B------:R-:W-:Y:S02]  /*22f0*/  IMAD.IADD R87, R87, 0x1, R37 ;  /* 0x0000000157577824 */ /* 0x000fe400078e0225 */
[----:B------:R-:W-:Y:S02]  /*2300*/  IMAD R92, R207, 0x200, R92 ;  /* 0x00000200cf5c7824 */ /* 0x000fe400078e025c */
[----:B------:R-:W-:Y:S02]  /*2310*/  IMAD.IADD R93, R208, 0x1, R93 ;  /* 0x00000001d05d7824 */ /* 0x000fe400078e025d */
[----:B------:R-:W-:-:S07]  /*2320*/  IMAD.IADD R94, R7, 0x1, R41 ;  /* 0x00000001075e7824 */ /* 0x000fce00078e0229 */
.L_x_675:
[----:B------:R-:W0:Y:S01]  /*2330*/  LDC.64 R100, c[0x0][0x2e8] ;  /* 0x0000ba00ff647b82 */ /* 0x000e220000000a00 */
[----:B------:R-:W-:Y:S01]  /*2340*/  VIADD R45, R26, 0xffffffff ;  /* 0xffffffff1a2d7836 */ /* 0x000fe20000000000 */
[----:B------:R-:W-:Y:S05]  /*2350*/  YIELD ;  /* 0x0000000000007946 */ /* 0x000fea0003800000 */
[----:B------:R-:W-:Y:S01]  /*2360*/  SHF.R.S32.HI R35, RZ, 0x1f, R45 ;  /* 0x0000001fff237819 */ /* 0x000fe2000001142d */
[----:B------:R-:W1:Y:S01]  /*2370*/  LDC R105, c[0x0][0x3f4] ;  /* 0x0000fd00ff697b82 */ /* 0x000e620000000800 */
[-C--:B------:R-:W-:Y:S01]  /*2380*/  IMAD R29, R80, R45.reuse, RZ ;  /* 0x0000002d501d7224 */ /* 0x080fe200078e02ff */
[----:B------:R-:W-:Y:S01]  /*2390*/  BSSY B0, `(.L_x_628) ;  /* 0x00002ce000007945 */ /* 0x000fe20003800000 */
[----:B------:R-:W-:-:S04]  /*23a0*/  IMAD.WIDE.U32 R102, R8, R45, RZ ;  /* 0x0000002d08667225 */ /* 0x000fc800078e00ff */
[----:B------:R-:W-:Y:S01]  /*23b0*/  IMAD R31, R35, R8, R29 ;  /* 0x00000008231f7224 */ /* 0x000fe200078e021d */
[CC--:B------:R-:W-:Y:S01]  /*23c0*/  IADD3 R26, P3, P4, R61.reuse, R102.reuse, R68 ;  /* 0x000000663d1a7210 */ /* 0x0c0fe20007c7e044 */
[C---:B------:R-:W-:Y:S01]  /*23d0*/  IMAD R106, R2.reuse, 0x1800, R79 ;  /* 0x00001800026a7824 */ /* 0x040fe200078e024f */
[----:B------:R-:W-:Y:S01]  /*23e0*/  IADD3 R29, P5, R61, R102, RZ ;  /* 0x000000663d1d7210 */ /* 0x000fe20007fbe0ff */
[----:B------:R-:W-:Y:S02]  /*23f0*/  IMAD.IADD R107, R103, 0x1, R31 ;  /* 0x00000001676b7824 */ /* 0x000fe400078e021f */
[----:B------:R-:W-:Y:S02]  /*2400*/  IMAD R104, R2, 0x1800, R83 ;  /* 0x0000180002687824 */ /* 0x000fe400078e0253 */
[----:B------:R-:W-:Y:S01]  /*2410*/  IMAD.X R30, R107, 0x1, R0, P5 ;  /* 0x000000016b1e7824 */ /* 0x000fe200028e0600 */
[----:B------:R-:W-:Y:S01]  /*2420*/  IADD3.X R28, R0, R107, R67, P3, P4 ;  /* 0x0000006b001c7210 */ /* 0x000fe20001fe8443 */
[--C-:B------:R-:W-:Y:S01]  /*2430*/  IMAD R106, R106, 0x2, R25.reuse ;  /* 0x000000026a6a7824 */ /* 0x100fe200078e0219 */
[-C--:B0-----:R-:W-:Y:S01]  /*2440*/  LEA R40, P3, R26, R100.reuse, 0x1 ;  /* 0x000000641a287211 */ /* 0x081fe200078608ff */
[----:B------:R-:W-:Y:S01]  /*2450*/  IMAD R104, R104, 0x2, R25 ;  /* 0x0000000268687824 */ /* 0x000fe200078e0219 */
[----:B------:R-:W-:-:S02]  /*2460*/  LEA R42, P5, R29, R100, 0x1 ;  /* 0x000000641d2a7211 */ /* 0x000fc400078a08ff */
[----:B------:R-:W-:Y:S01]  /*2470*/  LEA.HI.X R41, R26, R101, R28, 0x1, P3 ;  /* 0x000000651a297211 */ /* 0x000fe200018f0c1c */
[----:B------:R-:W-:Y:S01]  /*2480*/  IMAD.MOV.U32 R26, RZ, RZ, R45 ;  /* 0x000000ffff1a7224 */ /* 0x000fe200078e002d */
[----:B-1----:R-:W-:Y:S02]  /*2490*/  ISETP.GE.AND P3, PT, R105, 0x1, PT ;  /* 0x000000016900780c */ /* 0x002fe40003f66270 */
[----:B------:R-:W-:Y:S02]  /*24a0*/  ISETP.GT.AND P4, PT, R45, R27, PT ;  /* 0x0000001b2d00720c */ /* 0x000fe40003f84270 */
[----:B------:R-:W-:Y:S02]  /*24b0*/  LEA.HI.X R43, R29, R101, R30, 0x1, P5 ;  /* 0x000000651d2b7211 */ /* 0x000fe400028f0c1e */
[----:B------:R-:W-:-:S07]  /*24c0*/  P2R R98, PR, RZ, 0x10 ;  /* 0x00000010ff627803 */ /* 0x000fce0000000000 */
[----:B----4-:R-:W-:Y:S05]  /*24d0*/  @!P3 BRA `(.L_x_629) ;  /* 0x000000280080b947 */ /* 0x010fea0003800000 */
[----:B------:R-:W-:Y:S01]  /*24e0*/  ULDC.U8 UR4, c[0x0][0x410] ;  /* 0x0001040000047ab9 */ /* 0x000fe20000000000 */
[-C--:B------:R-:W-:Y:S01]  /*24f0*/  IMAD R29, R82, R45.reuse, RZ ;  /* 0x0000002d521d7224 */ /* 0x080fe200078e02ff */
[----:B------:R-:W-:Y:S01]  /*2500*/  ISETP.NE.AND P3, PT, RZ, UR4, PT ;  /* 0x00000004ff007c0c */ /* 0x000fe2000bf65270 */
[-C--:B------:R-:W-:Y:S02]  /*2510*/  IMAD R31, R81, R45.reuse, RZ ;  /* 0x0000002d511f7224 */ /* 0x080fe400078e02ff */
[C---:B------:R-:W-:Y:S02]  /*2520*/  IMAD R33, R35.reuse, R56, R29 ;  /* 0x0000003823217224 */ /* 0x040fe400078e021d */
[----:B------:R-:W-:Y:S02]  /*2530*/  IMAD R35, R35, R14, R31 ;  /* 0x0000000e23237224 */ /* 0x000fe400078e021f */
[----:B------:R-:W-:Y:S02]  /*2540*/  IMAD R99, R26, -0x60, R60 ;  /* 0xffffffa01a637824 */ /* 0x000fe400078e023c */
[----:B------:R-:W-:-:S03]  /*2550*/  IMAD.WIDE.U32 R28, R56, R45, RZ ;  /* 0x0000002d381c7225 */ /* 0x000fc600078e00ff */
[----:B------:R-:W-:Y:S01]  /*2560*/  VIMNMX R99, R99, 0x60, PT ;  /* 0x0000006063637848 */ /* 0x000fe20003fe0100 */
[----:B------:R-:W-:-:S04]  /*2570*/  IMAD.WIDE.U32 R30, R14, R45, RZ ;  /* 0x0000002d0e1e7225 */ /* 0x000fc800078e00ff */
[----:B------:R-:W-:Y:S02]  /*2580*/  IMAD.IADD R97, R29, 0x1, R33 ;  /* 0x000000011d617824 */ /* 0x000fe400078e0221 */
[----:B------:R-:W-:Y:S01]  /*2590*/  IMAD.IADD R108, R31, 0x1, R35 ;  /* 0x000000011f6c7824 */ /* 0x000fe200078e0223 */
[----:B------:R-:W-:Y:S06]  /*25a0*/  @!P3 BRA `(.L_x_630) ;  /* 0x0000001000f8b947 */ /* 0x000fec0003800000 */
[----:B------:R-:W-:Y:S01]  /*25b0*/  ISETP.GE.AND P4, PT, R19, R99, PT ;  /* 0x000000631300720c */ /* 0x000fe20003f86270 */
[----:B------:R-:W-:Y:S01]  /*25c0*/  BSSY B1, `(.L_x_631) ;  /* 0x000001b000017945 */ /* 0x000fe20003800000 */
[----:B------:R-:W-:Y:S02]  /*25d0*/  CS2R R34, SRZ ;  /* 0x0000000000227805 */ /* 0x000fe4000001ff00 */
[----:B------:R-:W-:Y:S02]  /*25e0*/  CS2R R50, SRZ ;  /* 0x0000000000327805 */ /* 0x000fe4000001ff00 */
[----:B------:R-:W-:Y:S02]  /*25f0*/  CS2R R52, SRZ ;  /* 0x0000000000347805 */ /* 0x000fe4000001ff00 */
[----:B------:R-:W-:Y:S02]  /*2600*/  CS2R R48, SRZ ;  /* 0x0000000000307805 */ /* 0x000fe4000001ff00 */
[----:B------:R-:W-:-:S03]  /*2610*/  CS2R R54, SRZ ;  /* 0x0000000000367805 */ /* 0x000fc6000001ff00 */
[----:B------:R-:W-:Y:S05]  /*2620*/  @P4 BRA `(.L_x_632) ;  /* 0x0000000000504947 */ /* 0x000fea0003800000 */
[----:B------:R-:W-:Y:S01]  /*2630*/  IADD3 R33, P3, R20, R28, RZ ;  /* 0x0000001c14217210 */ /* 0x000fe20007f7e0ff */
[----:B------:R-:W-:Y:S01]  /*2640*/  ULDC.64 UR4, c[0x0][0x3e8] ;  /* 0x0000fa0000047ab9 */ /* 0x000fe20000000a00 */
[----:B------:R-:W-:Y:S02]  /*2650*/  CS2R R52, SRZ ;  /* 0x0000000000347805 */ /* 0x000fe4000001ff00 */
[----:B------:R-:W-:Y:S01]  /*2660*/  CS2R R54, SRZ ;  /* 0x0000000000367805 */ /* 0x000fe2000001ff00 */
[----:B------:R-:W-:Y:S01]  /*2670*/  IMAD.X R44, R97, 0x1, R86, P3 ;  /* 0x00000001612c7824 */ /* 0x000fe200018e0656 */
[----:B------:R-:W-:-:S04]  /*2680*/  LEA R32, P3, R33, UR4, 0x1 ;  /* 0x0000000421207c11 */ /* 0x000fc8000f8608ff */
[----:B------:R-:W-:Y:S01]  /*2690*/  LEA.HI.X R33, R33, UR5, R44, 0x1, P3 ;  /* 0x0000000521217c11 */ /* 0x000fe200098f0c2c */
[----:B------:R-:W-:Y:S01]  /*26a0*/  ULDC.64 UR4, c[0x0][0x400] ;  /* 0x0001000000047ab9 */ /* 0x000fe20000000a00 */
[----:B------:R-:W-:-:S05]  /*26b0*/  IADD3 R45, P3, R10, R30, RZ ;  /* 0x0000001e0a2d7210 */ /* 0x000fca0007f7e0ff */
[----:B------:R-:W-:Y:S01]  /*26c0*/  IMAD.X R46, R108, 0x1, R84, P3 ;  /* 0x000000016c2e7824 */ /* 0x000fe200018e0654 */
[----:B------:R-:W-:-:S04]  /*26d0*/  LEA R44, P3, R45, UR4, 0x1 ;  /* 0x000000042d2c7c11 */ /* 0x000fc8000f8608ff */
[----:B------:R-:W-:Y:S02]  /*26e0*/  LEA.HI.X R45, R45, UR5, R46, 0x1, P3 ;  /* 0x000000052d2d7c11 */ /* 0x000fe400098f0c2e */
[----:B------:R-:W-:Y:S02]  /*26f0*/  ISETP.GE.AND P3, PT, R22, R105, PT ;  /* 0x000000691600720c */ /* 0x000fe40003f66270 */
[----:B------:R-:W-:Y:S02]  /*2700*/  CS2R R50, SRZ ;  /* 0x0000000000327805 */ /* 0x000fe4000001ff00 */
[----:B------:R-:W-:-:S09]  /*2710*/  CS2R R48, SRZ ;  /* 0x0000000000307805 */ /* 0x000fd2000001ff00 */
[----:B------:R0:W5:Y:S04]  /*2720*/  @!P3 LDG.E.64 R52, desc[UR40][R32.64] ;  /* 0x000000282034b981 */ /* 0x000168000c1e1b00 */
[----:B------:R0:W5:Y:S01]  /*2730*/  @!P3 LDG.E.64 R54, desc[UR40][R44.64] ;  /* 0x000000282c36b981 */ /* 0x000162000c1e1b00 */
[----:B------:R-:W-:-:S13]  /*2740*/  ISETP.GE.AND P3, PT, R202, R105, PT ;  /* 0x00000069ca00720c */ /* 0x000fda0003f66270 */
[----:B------:R0:W5:Y:S04]  /*2750*/  @!P3 LDG.E.64 R50, desc[UR40][R32.64+0x20] ;  /* 0x000020282032b981 */ /* 0x000168000c1e1b00 */
[----:B------:R0:W5:Y:S02]  /*2760*/  @!P3 LDG.E.64 R48, desc[UR40][R44.64+0x20] ;  /* 0x000020282c30b981 */ /* 0x000164000c1e1b00 */
.L_x_632:
[----:B------:R-:W-:Y:S05]  /*2770*/  BSYNC B1 ;  /* 0x0000000000017941 */ /* 0x000fea0003800000 */
.L_x_631:
[----:B------:R-:W-:Y:S01]  /*2780*/  ISETP.GE.AND P5, PT, R217, R99, PT ;  /* 0x00000063d900720c */ /* 0x000fe20003fa6270 */
[----:B------:R-:W-:Y:S01]  /*2790*/  BSSY B1, `(.L_x_633) ;  /* 0x000001b000017945 */ /* 0x000fe20003800000 */
[----:B0-----:R-:W-:Y:S02]  /*27a0*/  CS2R R44, SRZ ;  /* 0x00000000002c7805 */ /* 0x001fe4000001ff00 */
[----:B------:R-:W-:Y:S01]  /*27b0*/  CS2R R32, SRZ ;  /* 0x0000000000207805 */ /* 0x000fe2000001ff00 */
[----:B-----5:R-:W-:Y:S01]  /*27c0*/  IMAD.MOV.U32 R100, RZ, RZ, R50 ;  /* 0x000000ffff647224 */ /* 0x020fe200078e0032 */
[----:B------:R-:W-:Y:S01]  /*27d0*/  CS2R R46, SRZ ;  /* 0x00000000002e7805 */ /* 0x000fe2000001ff00 */
[----:B------:R-:W-:-:S06]  /*27e0*/  IMAD.MOV.U32 R101, RZ, RZ, R51 ;  /* 0x000000ffff657224 */ /* 0x000fcc00078e0033 */
[----:B------:R-:W-:Y:S05]  /*27f0*/  @P5 BRA `(.L_x_634) ;  /* 0x0000000000505947 */ /* 0x000fea0003800000 */
[----:B------:R-:W-:Y:S01]  /*2800*/  IADD3 R29, P3, P6, R20, R28, R73 ;  /* 0x0000001c141d7210 */ /* 0x000fe20007e7e049 */
[----:B------:R-:W-:Y:S01]  /*2810*/  ULDC.64 UR4, c[0x0][0x3e8] ;  /* 0x0000fa0000047ab9 */ /* 0x000fe20000000a00 */
[----:B------:R-:W-:Y:S02]  /*2820*/  CS2R R44, SRZ ;  /* 0x00000000002c7805 */ /* 0x000fe4000001ff00 */
[----:B------:R-:W-:Y:S02]  /*2830*/  CS2R R46, SRZ ;  /* 0x00000000002e7805 */ /* 0x000fe4000001ff00 */
[----:B------:R-:W-:Y:S02]  /*2840*/  IADD3.X R34, R86, R97, R72, P3, P6 ;  /* 0x0000006156227210 */ /* 0x000fe40001fec448 */
[----:B------:R-:W-:-:S04]  /*2850*/  IADD3 R31, P3, P6, R10, R30, R70 ;  /* 0x0000001e0a1f7210 */ /* 0x000fc80007e7e046 */
[----:B------:R-:W-:Y:S02]  /*2860*/  IADD3.X R32, R84, R108, R69, P3, P6 ;  /* 0x0000006c54207210 */ /* 0x000fe40001fec445 */
[----:B------:R-:W-:-:S04]  /*2870*/  LEA R28, P3, R29, UR4, 0x1 ;  /* 0x000000041d1c7c11 */ /* 0x000fc8000f8608ff */
[----:B------:R-:W-:Y:S01]  /*2880*/  LEA.HI.X R29, R29, UR5, R34, 0x1, P3 ;  /* 0x000000051d1d7c11 */ /* 0x000fe200098f0c22 */
[----:B------:R-:W-:Y:S02]  /*2890*/  ULDC.64 UR4, c[0x0][0x400] ;  /* 0x0001000000047ab9 */ /* 0x000fe40000000a00 */
        /* <DEDUP_REMOVED lines=10> */
.L_x_634:
[----:B------:R-:W-:Y:S05]  /*2940*/  BSYNC B1 ;  /* 0x0000000000017941 */ /* 0x000fea0003800000 */
.L_x_633:
[----:B0-----:R-:W-:Y:S01]  /*2950*/  IMAD.MOV.U32 R28, RZ, RZ, R52 ;  /* 0x000000ffff1c7224 */ /* 0x001fe200078e0034 */
[----:B------:R-:W-:Y:S01]  /*2960*/  ISETP.NE.AND P3, PT, R203, 0x3, PT ;  /* 0x00000003cb00780c */ /* 0x000fe20003f65270 */
[----:B------:R-:W-:Y:S01]  /*2970*/  IMAD.MOV.U32 R29, RZ, RZ, R53 ;  /* 0x000000ffff1d7224 */ /* 0x000fe200078e0035 */
[----:B------:R-:W-:Y:S01]  /*2980*/  PRMT R100, R100, 0x5410, R100 ;  /* 0x0000541064647816 */ /* 0x000fe20000000064 */
        /* <DEDUP_REMOVED lines=8> */
[----:B-----5:R-:W-:Y:S01]  /*2a10*/  IMAD.MOV.U32 R28, RZ, RZ, R34 ;  /* 0x000000ffff1c7224 */ /* 0x020fe200078e0022 */
        /* <DEDUP_REMOVED lines=14> */
[----:B------:R-:W-:-:S02]  /*2b00*/  PRMT R102, R28, 0x7610, R102 ;  /* 0x000076101c667816 */ /* 0x000fc40000000066 */
[----:B------:R-:W-:Y:S02]  /*2b10*/  PRMT R103, R29, 0x7610, R103 ;  /* 0x000076101d677816 */ /* 0x000fe40000000067 */
[----:B------:R-:W-:Y:S02]  /*2b20*/  PRMT R109, R30, 0x7610, R109 ;  /* 0x000076101e6d7816 */ /* 0x000fe4000000006d */
[----:B------:R-:W-:Y:S01]  /*2b30*/  PRMT R107, R31, 0x7610, R107 ;  /* 0x000076101f6b7816 */ /* 0x000fe2000000006b */
[----:B------:R-:W-:Y:S06]  /*2b40*/  @!P3 BRA `(.L_x_635) ;  /* 0x000000000004b947 */ /* 0x000fec0003800000 */
[----:B------:R-:W-:Y:S01]  /*2b50*/  BPT.TRAP 0x1 ;  /* 0x000000040000795c */ /* 0x000fe20000300000 */
.L_x_635:
[----:B------:R-:W-:Y:S01]  /*2b60*/  IMAD R97, R2, 0x8, R18 ;  /* 0x0000000802617824 */ /* 0x000fe200078e0212 */
[----:B------:R-:W-:Y:S01]  /*2b70*/  SHF.L.U32 R108, R201, 0x1f, RZ ;  /* 0x0000001fc96c7819 */ /* 0x000fe200000006ff */
[----:B------:R-:W-:Y:S03]  /*2b80*/  BSSY B1, `(.L_x_636) ;  /* 0x0000003000017945 */ /* 0x000fe60003800000 */
[----:B------:R-:W0:Y:S02]  /*2b90*/  SYNCS.PHASECHK.TRANS64.TRYWAIT P6, [R97+URZ+0x22890], R108 ;  /* 0x0228906c610075a7 */ /* 0x000e2400080c017f */
[----:B0-----:R-:W-:Y:S05]  /*2ba0*/  @!P6 BRA `(.L_x_637) ;  /* 0x0000014800a4e947 */ /* 0x001fea0003800000 */
.L_x_913:
[----:B------:R-:W-:Y:S05]  /*2bb0*/  BSYNC B1 ;  /* 0x0000000000017941 */ /* 0x000fea0003800000 */
.L_x_636:
[----:B------:R-:W-:Y:S04]  /*2bc0*/  BSSY B1, `(.L_x_638) ;  /* 0x000006e000017945 */ /* 0x000fe80003800000 */
[----:B------:R-:W-:Y:S05]  /*2bd0*/  @P4 BRA `(.L_x_639) ;  /* 0x0000000400b04947 */ /* 0x000fea0003800000 */
[----:B------:R-:W-:Y:S04]  /*2be0*/  BSSY B2, `(.L_x_640) ;  /* 0x0000036000027945 */ /* 0x000fe80003800000 */
[----:B------:R-:W-:Y:S05]  /*2bf0*/  @P1 BRA `(.L_x_641) ;  /* 0x0000000000d01947 */ /* 0x000fea0003800000 */
[----:B------:R1:W2:Y:S01]  /*2c00*/  LDS.128 R28, [R106] ;  /* 0x000000006a1c7984 */ /* 0x0002a20000000c00 */
[----:B------:R-:W-:Y:S01]  /*2c10*/  ISETP.GE.AND P4, PT, R22, R105, PT ;  /* 0x000000691600720c */ /* 0x000fe20003f86270 */
[----:B------:R-:W-:-:S12]  /*2c20*/  BSSY B3, `(.L_x_642) ;  /* 0x0000030000037945 */ /* 0x000fd80003800000 */
[----:B-1----:R-:W-:Y:S05]  /*2c30*/  @P4 BRA `(.L_x_643) ;  /* 0x0000000000b84947 */ /* 0x002fea0003800000 */
[----:B------:R-:W-:Y:S01]  /*2c40*/  SHF.R.U64 R112, R52, 0x10, R53 ;  /* 0x0000001034707819 */ /* 0x000fe20000001235 */
[----:B--2---:R-:W-:Y:S01]  /*2c50*/  IMAD.U32 R52, R30, 0x10000, RZ ;  /* 0x000100001e347824 */ /* 0x004fe200078e00ff */
[--C-:B------:R-:W-:Y:S01]  /*2c60*/  SHF.R.U64 R116, R54, 0x10, R55.reuse ;  /* 0x0000001036747819 */ /* 0x100fe20000001237 */
[----:B------:R-:W-:Y:S01]  /*2c70*/  IMAD.U32 R54, R31, 0x10000, RZ ;  /* 0x000100001f367824 */ /* 0x000fe200078e00ff */
[----:B------:R-:W-:Y:S02]  /*2c80*/  SHF.R.U32.HI R118, RZ, 0x10, R55 ;  /* 0x00000010ff767819 */ /* 0x000fe40000011637 */
[----:B------:R-:W-:Y:S02]  /*2c90*/  SHF.R.U32.HI R114, RZ, 0x10, R53 ;  /* 0x00000010ff727819 */ /* 0x000fe40000011635 */
[----:B------:R-:W-:Y:S02]  /*2ca0*/  PRMT R112, R102, 0x5432, R112 ;  /* 0x0000543266707816 */ /* 0x000fe40000000070 */
[----:B------:R-:W-:-:S02]  /*2cb0*/  PRMT R116, R110, 0x5432, R116 ;  /* 0x000054326e747816 */ /* 0x000fc40000000074 */
[----:B------:R-:W-:Y:S02]  /*2cc0*/  PRMT R118, R111, 0x5432, R118 ;  /* 0x000054326f767816 */ /* 0x000fe40000000076 */
[----:B------:R-:W-:Y:S02]  /*2cd0*/  PRMT R114, R103, 0x5432, R114 ;  /* 0x0000543267727816 */ /* 0x000fe40000000072 */
[----:B------:R-:W-:Y:S01]  /*2ce0*/  LOP3.LUT R55, R31, 0xffff0000, RZ, 0xc0, !PT ;  /* 0xffff00001f377812 */ /* 0x000fe200078ec0ff */
[----:B------:R-:W-:Y:S01]  /*2cf0*/  IMAD.U32 R119, R118, 0x10000, RZ ;  /* 0x0001000076777824 */ /* 0x000fe200078e00ff */
[----:B------:R-:W-:Y:S01]  /*2d00*/  LOP3.LUT R31, R29, 0xffff0000, RZ, 0xc0, !PT ;  /* 0xffff00001d1f7812 */ /* 0x000fe200078ec0ff */
[----:B------:R-:W-:Y:S01]  /*2d10*/  IMAD.U32 R115, R114, 0x10000, RZ ;  /* 0x0001000072737824 */ /* 0x000fe200078e00ff */
[C---:B------:R-:W-:Y:S01]  /*2d20*/  LOP3.LUT R117, R116.reuse, 0xffff0000, RZ, 0xc0, !PT ;  /* 0xffff000074757812 */ /* 0x040fe200078ec0ff */
[----:B------:R-:W-:Y:S01]  /*2d30*/  IMAD.U32 R116, R116, 0x10000, RZ ;  /* 0x0001000074747824 */ /* 0x000fe200078e00ff */
[C---:B------:R-:W-:Y:S01]  /*2d40*/  LOP3.LUT R113, R112.reuse, 0xffff0000, RZ, 0xc0, !PT ;  /* 0xffff000070717812 */ /* 0x040fe200078ec0ff */
[----:B------:R-:W-:Y:S01]  /*2d50*/  IMAD.U32 R112, R112, 0x10000, RZ ;  /* 0x0001000070707824 */ /* 0x000fe200078e00ff */
[----:B------:R-:W-:Y:S01]  /*2d60*/  LOP3.LUT R53, R30, 0xffff0000, RZ, 0xc0, !PT ;  /* 0xffff00001e357812 */ /* 0x000fe200078ec0ff */
[C---:B------:R-:W-:Y:S01]  /*2d70*/  FMUL.FTZ R121, R31.reuse, R117 ;  /* 0x000000751f797220 */ /* 0x040fe20000410000 */
[----:B------:R-:W-:Y:S01]  /*2d80*/  LOP3.LUT R118, R118, 0xffff0000, RZ, 0xc0, !PT ;  /* 0xffff000076767812 */ /* 0x000fe200078ec0ff */
[----:B------:R-:W-:Y:S01]  /*2d90*/  FMUL.FTZ R120, R31, R113 ;  /* 0x000000711f787220 */ /* 0x000fe20000410000 */
[----:B------:R-:W-:Y:S01]  /*2da0*/  LOP3.LUT R114, R114, 0xffff0000, RZ, 0xc0, !PT ;  /* 0xffff000072727812 */ /* 0x000fe200078ec0ff */
[C---:B------:R-:W-:Y:S01]  /*2db0*/  FMUL.FTZ R31, R53.reuse, R119 ;  /* 0x00000077351f7220 */ /* 0x040fe20000410000 */
[----:B------:R-:W-:Y:S01]  /*2dc0*/  FMUL.FTZ R53, R53, R115 ;  /* 0x0000007335357220 */ /* 0x000fe20000410000 */
[----:B------:R-:W-:-:S02]  /*2dd0*/  IMAD.U32 R30, R29, 0x10000, RZ ;  /* 0x000100001d1e7824 */ /* 0x000fc400078e00ff */
[----:B------:R-:W-:Y:S01]  /*2de0*/  FFMA.FTZ R115, R52, R115, -R31 ;  /* 0x0000007334737223 */ /* 0x000fe2000001081f */
[----:B------:R-:W-:Y:S02]  /*2df0*/  IMAD.U32 R29, R28, 0x10000, RZ ;  /* 0x000100001c1d7824 */ /* 0x000fe400078e00ff */
[----:B------:R-:W-:Y:S01]  /*2e00*/  FFMA.FTZ R52, R52, R119, R53 ;  /* 0x0000007734347223 */ /* 0x000fe20000010035 */
[----:B------:R-:W-:Y:S01]  /*2e10*/  LOP3.LUT R28, R28, 0xffff0000, RZ, 0xc0, !PT ;  /* 0xffff00001c1c7812 */ /* 0x000fe200078ec0ff */
[C---:B------:R-:W-:Y:S01]  /*2e20*/  FMUL.FTZ R53, R55.reuse, R118 ;  /* 0x0000007637357220 */ /* 0x040fe20000410000 */
[-C--:B------:R-:W-:Y:S01]  /*2e30*/  FMUL.FTZ R55, R55, R114.reuse ;  /* 0x0000007237377220 */ /* 0x080fe20000410000 */
[C---:B------:R-:W-:Y:S01]  /*2e40*/  FFMA.FTZ R121, R30.reuse, R113, -R121 ;  /* 0x000000711e797223 */ /* 0x040fe20000010879 */
[----:B------:R-:W-:Y:S01]  /*2e50*/  FFMA.FTZ R120, R30, R117, R120 ;  /* 0x000000751e787223 */ /* 0x000fe20000010078 */
[----:B------:R-:W-:Y:S01]  /*2e60*/  FFMA.FTZ R53, R54, R114, -R53 ;  /* 0x0000007236357223 */ /* 0x000fe20000010835 */
[C---:B------:R-:W-:Y:S01]  /*2e70*/  FMUL.FTZ R30, R28.reuse, R116 ;  /* 0x000000741c1e7220 */ /* 0x040fe20000410000 */
[----:B------:R-:W-:Y:S01]  /*2e80*/  FMUL.FTZ R31, R28, R112 ;  /* 0x000000701c1f7220 */ /* 0x000fe20000410000 */
[----:B------:R-:W-:Y:S01]  /*2e90*/  FFMA.FTZ R54, R54, R118, R55 ;  /* 0x0000007636367223 */ /* 0x000fe20000010037 */
[----:B------:R-:W-:Y:S01]  /*2ea0*/  F2FP.BF16.F32.PACK_AB R52, R52, R115 ;  /* 0x000000733434723e */ /* 0x000fe200000010ff */
[C---:B------:R-:W-:Y:S01]  /*2eb0*/  FFMA.FTZ R30, R29.reuse, R112, -R30 ;  /* 0x000000701d1e7223 */ /* 0x040fe2000001081e */
[----:B------:R-:W-:Y:S01]  /*2ec0*/  FFMA.FTZ R31, R29, R116, R31 ;  /* 0x000000741d1f7223 */ /* 0x000fe2000001001f */
[----:B------:R-:W-:-:S02]  /*2ed0*/  F2FP.BF16.F32.PACK_AB R29, R120, R121 ;  /* 0x00000079781d723e */ /* 0x000fc400000010ff */
[----:B------:R-:W-:Y:S02]  /*2ee0*/  F2FP.BF16.F32.PACK_AB R53, R54, R53 ;  /* 0x000000353635723e */ /* 0x000fe400000010ff */
[----:B------:R-:W-:Y:S01]  /*2ef0*/  F2FP.BF16.F32.PACK_AB R28, R31, R30 ;  /* 0x0000001e1f1c723e */ /* 0x000fe200000010ff */
[----:B------:R-:W-:Y:S02]  /*2f00*/  IMAD.MOV.U32 R30, RZ, RZ, R52 ;  /* 0x000000ffff1e7224 */ /* 0x000fe400078e0034 */
[----:B------:R-:W-:-:S07]  /*2f10*/  IMAD.MOV.U32 R31, RZ, RZ, R53 ;  /* 0x000000ffff1f7224 */ /* 0x000fce00078e0035 */
.L_x_643:
[----:B------:R-:W-:Y:S05]  /*2f20*/  BSYNC B3 ;  /* 0x0000000000037941 */ /* 0x000fea0003800000 */
.L_x_642:
[----:B--2---:R1:W-:Y:S02]  /*2f30*/  STG.E.128 desc[UR40][R42.64], R28 ;  /* 0x0000001c2a007986 */ /* 0x0043e4000c101d28 */
.L_x_641:
[----:B------:R-:W-:Y:S05]  /*2f40*/  BSYNC B2 ;  /* 0x0000000000027941 */ /* 0x000fea0003800000 */
.L_x_640:
[----:B------:R-:W-:Y:S05]  /*2f50*/  @P2 BRA `(.L_x_639) ;  /* 0x0000000000d02947 */ /* 0x000fea0003800000 */
[----:B-1----:R1:W2:Y:S01]  /*2f60*/  LDS.128 R28, [R104] ;  /* 0x00000000681c7984 */ /* 0x0022a20000000c00 */
        /* <DEDUP_REMOVED lines=49> */
.L_x_645:
[----:B------:R-:W-:Y:S05]  /*3280*/  BSYNC B2 ;  /* 0x0000000000027941 */ /* 0x000fea0003800000 */
.L_x_644:
[----:B--2---:R2:W-:Y:S02]  /*3290*/  STG.E.128 desc[UR40][R42.64+0x40], R28 ;  /* 0x0000401c2a007986 */ /* 0x0045e4000c101d28 */
.L_x_639:
[----:B------:R-:W-:Y:S05]  /*32a0*/  BSYNC B1 ;  /* 0x0000000000017941 */ /* 0x000fea0003800000 */
.L_x_638:
[----:B------:R-:W-:Y:S05]  /*32b0*/  @P5 BRA `(.L_x_646) ;  /* 0x0000001c006c5947 */ /* 0x000fea0003800000 */
[----:B------:R-:W-:Y:S04]  /*32c0*/  BSSY B1, `(.L_x_647) ;  /* 0x0000036000017945 */ /* 0x000fe80003800000 */
[----:B------:R-:W-:Y:S05]  /*32d0*/  @P1 BRA `(.L_x_648) ;  /* 0x0000000000d01947 */ /* 0x000fea0003800000 */
[----:B-12---:R1:W2:Y:S01]  /*32e0*/  LDS.128 R28, [R106+0x2000] ;  /* 0x002000006a1c7984 */ /* 0x0062a20000000c00 */
[----:B------:R-:W-:Y:S01]  /*32f0*/  ISETP.GE.AND P4, PT, R22, R105, PT ;  /* 0x000000691600720c */ /* 0x000fe20003f86270 */
[----:B------:R-:W-:-:S12]  /*3300*/  BSSY B2, `(.L_x_649) ;  /* 0x0000030000027945 */ /* 0x000fd80003800000 */
[----:B-1----:R-:W-:Y:S05]  /*3310*/  @P4 BRA `(.L_x_650) ;  /* 0x0000000000b84947 */ /* 0x002fea0003800000 */
[----:B------:R-:W-:Y:S01]  /*3320*/  SHF.R.U64 R48, R46, 0x10, R47 ;  /* 0x000000102e307819 */ /* 0x000fe2000000122f */
[----:B--2---:R-:W-:Y:S01]  /*3330*/  IMAD.U32 R42, R30, 0x10000, RZ ;  /* 0x000100001e2a7824 */ /* 0x004fe200078e00ff */
[----:B------:R-:W-:Y:S01]  /*3340*/  SHF.R.U64 R50, R44, 0x10, R45 ;  /* 0x000000102c327819 */ /* 0x000fe2000000122d */
[----:B------:R-:W-:Y:S01]  /*3350*/  IMAD.U32 R44, R31, 0x10000, RZ ;  /* 0x000100001f2c7824 */ /* 0x000fe200078e00ff */
[----:B------:R-:W-:Y:S02]  /*3360*/  SHF.R.U32.HI R46, RZ, 0x10, R47 ;  /* 0x00000010ff2e7819 */ /* 0x000fe4000001162f */
[----:B------:R-:W-:Y:S02]  /*3370*/  SHF.R.U32.HI R49, RZ, 0x10, R45 ;  /* 0x00000010ff317819 */ /* 0x000fe4000001162d */
[----:B------:R-:W-:Y:S02]  /*3380*/  PRMT R109, R109, 0x5410, R48 ;  /* 0x000054106d6d7816 */ /* 0x000fe40000000030 */
[----:B------:R-:W-:-:S02]  /*3390*/  PRMT R111, R111, 0x5410, R50 ;  /* 0x000054106f6f7816 */ /* 0x000fc40000000032 */
[----:B------:R-:W-:Y:S02]  /*33a0*/  PRMT R107, R107, 0x5410, R46 ;  /* 0x000054106b6b7816 */ /* 0x000fe4000000002e */
[----:B------:R-:W-:Y:S02]  /*33b0*/  LOP3.LUT R45, R31, 0xffff0000, RZ, 0xc0, !PT ;  /* 0xffff00001f2d7812 */ /* 0x000fe400078ec0ff */
[----:B------:R-:W-:Y:S01]  /*33c0*/  PRMT R110, R110, 0x5410, R49 ;  /* 0x000054106e6e7816 */ /* 0x000fe20000000031 */
[----:B------:R-:W-:Y:S01]  /*33d0*/  IMAD.U32 R49, R107, 0x10000, RZ ;  /* 0x000100006b317824 */ /* 0x000fe200078e00ff */
[----:B------:R-:W-:Y:S02]  /*33e0*/  LOP3.LUT R31, R29, 0xffff0000, RZ, 0xc0, !PT ;  /* 0xffff00001d1f7812 */ /* 0x000fe400078ec0ff */
[----:B------:R-:W-:Y:S01]  /*33f0*/  LOP3.LUT R48, R109, 0xffff0000, RZ, 0xc0, !PT ;  /* 0xffff00006d307812 */ /* 0x000fe200078ec0ff */
[----:B------:R-:W-:Y:S01]  /*3400*/  IMAD.U32 R47, R110, 0x10000, RZ ;  /* 0x000100006e2f7824 */ /* 0x000fe200078e00ff */
[----:B------:R-:W-:Y:S01]  /*3410*/  LOP3.LUT R46, R111, 0xffff0000, RZ, 0xc0, !PT ;  /* 0xffff00006f2e7812 */ /* 0x000fe200078ec0ff */
[----:B------:R-:W-:Y:S01]  /*3420*/  IMAD.U32 R109, R109, 0x10000, RZ ;  /* 0x000100006d6d7824 */ /* 0x000fe200078e00ff */
[----:B------:R-:W-:Y:S01]  /*3430*/  LOP3.LUT R43, R30, 0xffff0000, RZ, 0xc0, !PT ;  /* 0xffff00001e2b7812 */ /* 0x000fe200078ec0ff */
[----:B------:R-:W-:-:S02]  /*3440*/  IMAD.U32 R30, R29, 0x10000, RZ ;  /* 0x000100001d1e7824 */ /* 0x000fc400078e00ff */
[C---:B------:R-:W-:Y:S01]  /*3450*/  FMUL.FTZ R51, R31.reuse, R48 ;  /* 0x000000301f337220 */ /* 0x040fe20000410000 */
[C---:B------:R-:W-:Y:S02]  /*3460*/  IMAD.U32 R29, R28.reuse, 0x10000, RZ ;  /* 0x000100001c1d7824 */ /* 0x040fe400078e00ff */
[-C--:B------:R-:W-:Y:S01]  /*3470*/  FMUL.FTZ R31, R31, R46.reuse ;  /* 0x0000002e1f1f7220 */ /* 0x080fe20000410000 */
[----:B------:R-:W-:Y:S01]  /*3480*/  LOP3.LUT R28, R28, 0xffff0000, RZ, 0xc0, !PT ;  /* 0xffff00001c1c7812 */ /* 0x000fe200078ec0ff */
[C---:B------:R-:W-:Y:S01]  /*3490*/  FMUL.FTZ R53, R43.reuse, R49 ;  /* 0x000000312b357220 */ /* 0x040fe20000410000 */
[-C--:B------:R-:W-:Y:S01]  /*34a0*/  FMUL.FTZ R43, R43, R47.reuse ;  /* 0x0000002f2b2b7220 */ /* 0x080fe20000410000 */
[----:B------:R-:W-:Y:S01]  /*34b0*/  LOP3.LUT R107, R107, 0xffff0000, RZ, 0xc0, !PT ;  /* 0xffff00006b6b7812 */ /* 0x000fe200078ec0ff */
[----:B------:R-:W-:Y:S01]  /*34c0*/  IMAD.U32 R111, R111, 0x10000, RZ ;  /* 0x000100006f6f7824 */ /* 0x000fe200078e00ff */
[----:B------:R-:W-:Y:S01]  /*34d0*/  LOP3.LUT R110, R110, 0xffff0000, RZ, 0xc0, !PT ;  /* 0xffff00006e6e7812 */ /* 0x000fe200078ec0ff */
[C---:B------:R-:W-:Y:S01]  /*34e0*/  FFMA.FTZ R51, R30.reuse, R46, -R51 ;  /* 0x0000002e1e337223 */ /* 0x040fe20000010833 */
[----:B------:R-:W-:Y:S01]  /*34f0*/  FFMA.FTZ R48, R30, R48, R31 ;  /* 0x000000301e307223 */ /* 0x000fe2000001001f */
[----:B------:R-:W-:Y:S01]  /*3500*/  FFMA.FTZ R53, R42, R47, -R53 ;  /* 0x0000002f2a357223 */ /* 0x000fe20000010835 */
[----:B------:R-:W-:Y:S01]  /*3510*/  FMUL.FTZ R30, R28, R109 ;  /* 0x0000006d1c1e7220 */ /* 0x000fe20000410000 */
[----:B------:R-:W-:Y:S01]  /*3520*/  FFMA.FTZ R42, R42, R49, R43 ;  /* 0x000000312a2a7223 */ /* 0x000fe2000001002b */
[----:B------:R-:W-:Y:S01]  /*3530*/  FMUL.FTZ R28, R28, R111 ;  /* 0x0000006f1c1c7220 */ /* 0x000fe20000410000 */
[C---:B------:R-:W-:Y:S01]  /*3540*/  FMUL.FTZ R31, R45.reuse, R107 ;  /* 0x0000006b2d1f7220 */ /* 0x040fe20000410000 */
[-C--:B------:R-:W-:Y:S01]  /*3550*/  FMUL.FTZ R46, R45, R110.reuse ;  /* 0x0000006e2d2e7220 */ /* 0x080fe20000410000 */
[C---:B------:R-:W-:Y:S01]  /*3560*/  FFMA.FTZ R30, R29.reuse, R111, -R30 ;  /* 0x0000006f1d1e7223 */ /* 0x040fe2000001081e */
[----:B------:R-:W-:Y:S01]  /*3570*/  FFMA.FTZ R29, R29, R109, R28 ;  /* 0x0000006d1d1d7223 */ /* 0x000fe2000001001c */
[C---:B------:R-:W-:Y:S01]  /*3580*/  FFMA.FTZ R31, R44.reuse, R110, -R31 ;  /* 0x0000006e2c1f7223 */ /* 0x040fe2000001081f */
[----:B------:R-:W-:Y:S01]  /*3590*/  FFMA.FTZ R46, R44, R107, R46 ;  /* 0x0000006b2c2e7223 */ /* 0x000fe2000001002e */
[----:B------:R-:W-:-:S02]  /*35a0*/  F2FP.BF16.F32.PACK_AB R48, R48, R51 ;  /* 0x000000333030723e */ /* 0x000fc400000010ff */
[----:B------:R-:W-:Y:S02]  /*35b0*/  F2FP.BF16.F32.PACK_AB R42, R42, R53 ;  /* 0x000000352a2a723e */ /* 0x000fe400000010ff */
[----:B------:R-:W-:Y:S01]  /*35c0*/  F2FP.BF16.F32.PACK_AB R28, R29, R30 ;  /* 0x0000001e1d1c723e */ /* 0x000fe200000010ff */
[----:B------:R-:W-:Y:S01]  /*35d0*/  IMAD.MOV.U32 R29, RZ, RZ, R48 ;  /* 0x000000ffff1d7224 */ /* 0x000fe200078e0030 */
[----:B------:R-:W-:Y:S01]  /*35e0*/  F2FP.BF16.F32.PACK_AB R31, R46, R31 ;  /* 0x0000001f2e1f723e */ /* 0x000fe200000010ff */
[----:B------:R-:W-:-:S07]  /*35f0*/  IMAD.MOV.U32 R30, RZ, RZ, R42 ;  /* 0x000000ffff1e7224 */ /* 0x000fce00078e002a */
.L_x_650:
[----:B------:R-:W-:Y:S05]  /*3600*/  BSYNC B2 ;  /* 0x0000000000027941 */ /* 0x000fea0003800000 */
.L_x_649:
[----:B--2---:R3:W-:Y:S02]  /*3610*/  STG.E.128 desc[UR40][R40.64], R28 ;  /* 0x0000001c28007986 */ /* 0x0047e4000c101d28 */
.L_x_648:
[----:B------:R-:W-:Y:S05]  /*3620*/  BSYNC B1 ;  /* 0x0000000000017941 */ /* 0x000fea0003800000 */
.L_x_647:
[----:B------:R-:W-:Y:S05]  /*3630*/  @P2 BRA `(.L_x_646) ;  /* 0x00000018008c2947 */ /* 0x000fea0003800000 */
[----:B-123--:R1:W2:Y:S01]  /*3640*/  LDS.128 R28, [R104+0x2000] ;  /* 0x00200000681c7984 */ /* 0x00e2a20000000c00 */
[----:B------:R-:W-:Y:S01]  /*3650*/  ISETP.GE.AND P4, PT, R202, R105, PT ;  /* 0x00000069ca00720c */ /* 0x000fe20003f86270 */
[----:B------:R-:W-:-:S12]  /*3660*/  BSSY B1, `(.L_x_651) ;  /* 0x0000030000017945 */ /* 0x000fd80003800000 */
[----:B-1----:R-:W-:Y:S05]  /*3670*/  @P4 BRA `(.L_x_652) ;  /* 0x0000000000b84947 */ /* 0x002fea0003800000 */
[----:B------:R-:W-:Y:S02]  /*3680*/  SHF.R.U32.HI R42, RZ, 0x10, R33 ;  /* 0x00000010ff2a7819 */ /* 0x000fe40000011621 */
[----:B------:R-:W-:Y:S02]  /*3690*/  SHF.R.U32.HI R44, RZ, 0x10, R35 ;  /* 0x00000010ff2c7819 */ /* 0x000fe40000011623 */
[----:B------:R-:W-:Y:S01]  /*36a0*/  SHF.R.U64 R43, R32, 0x10, R33 ;  /* 0x00000010202b7819 */ /* 0x000fe20000001221 */
[----:B--2---:R-:W-:Y:S01]  /*36b0*/  IMAD.U32 R32, R30, 0x10000, RZ ;  /* 0x000100001e207824 */ /* 0x004fe200078e00ff */
[----:B------:R-:W-:Y:S01]  /*36c0*/  SHF.R.U64 R45, R34, 0x10, R35 ;  /* 0x00000010222d7819 */ /* 0x000fe20000001223 */
[----:B------:R-:W-:Y:S01]  /*36d0*/  IMAD.U32 R34, R31, 0x10000, RZ ;  /* 0x000100001f227824 */ /* 0x000fe200078e00ff */
[----:B------:R-:W-:Y:S02]  /*36e0*/  PRMT R103, R103, 0x5410, R42 ;  /* 0x0000541067677816 */ /* 0x000fe4000000002a */
[----:B------:R-:W-:-:S02]  /*36f0*/  PRMT R101, R101, 0x5410, R44 ;  /* 0x0000541065657816 */ /* 0x000fc4000000002c */
[----:B------:R-:W-:Y:S02]  /*3700*/  PRMT R102, R102, 0x5410, R43 ;  /* 0x0000541066667816 */ /* 0x000fe4000000002b */
[----:B------:R-:W-:Y:S01]  /*3710*/  LOP3.LUT R33, R30, 0xffff0000, RZ, 0xc0, !PT ;  /* 0xffff00001e217812 */ /* 0x000fe200078ec0ff */
[----:B------:R-:W-:Y:S01]  /*3720*/  IMAD.U32 R43, R101, 0x10000, RZ ;  /* 0x00010000652b7824 */ /* 0x000fe200078e00ff */
[----:B------:R-:W-:Y:S01]  /*3730*/  LOP3.LUT R35, R31, 0xffff0000, RZ, 0xc0, !PT ;  /* 0xffff00001f237812 */ /* 0x000fe200078ec0ff */
[----:B------:R-:W-:Y:S01]  /*3740*/  IMAD.U32 R30, R29, 0x10000, RZ ;  /* 0x000100001d1e7824 */ /* 0x000fe200078e00ff */
[----:B------:R-:W-:Y:S01]  /*3750*/  PRMT R100, R100, 0x5410, R45 ;  /* 0x0000541064647816 */ /* 0x000fe2000000002d */
[----:B------:R-:W-:Y:S01]  /*3760*/  IMAD.U32 R45, R103, 0x10000, RZ ;  /* 0x00010000672d7824 */ /* 0x000fe200078e00ff */
[----:B------:R-:W-:Y:S01]  /*3770*/  LOP3.LUT R31, R29, 0xffff0000, RZ, 0xc0, !PT ;  /* 0xffff00001d1f7812 */ /* 0x000fe200078ec0ff */
[----:B------:R-:W-:Y:S01]  /*3780*/  IMAD.U32 R29, R28, 0x10000, RZ ;  /* 0x000100001c1d7824 */ /* 0x000fe200078e00ff */
[----:B------:R-:W-:Y:S01]  /*3790*/  LOP3.LUT R44, R102, 0xffff0000, RZ, 0xc0, !PT ;  /* 0xffff0000662c7812 */ /* 0x000fe200078ec0ff */
[C---:B------:R-:W-:Y:S01]  /*37a0*/  FMUL.FTZ R49, R33.reuse, R45 ;  /* 0x0000002d21317220 */ /* 0x040fe20000410000 */
[----:B------:R-:W-:Y:S01]  /*37b0*/  LOP3.LUT R42, R100, 0xffff0000, RZ, 0xc0, !PT ;  /* 0xffff0000642a7812 */ /* 0x000fe200078ec0ff */
[-C--:B------:R-:W-:Y:S01]  /*37c0*/  FMUL.FTZ R33, R33, R43.reuse ;  /* 0x0000002b21217220 */ /* 0x080fe20000410000 */
[----:B------:R-:W-:Y:S01]  /*37d0*/  LOP3.LUT R103, R103, 0xffff0000, RZ, 0xc0, !PT ;  /* 0xffff000067677812 */ /* 0x000fe200078ec0ff */
[----:B------:R-:W-:Y:S01]  /*37e0*/  FMUL.FTZ R47, R31, R44 ;  /* 0x0000002c1f2f7220 */ /* 0x000fe20000410000 */
[----:B------:R-:W-:Y:S01]  /*37f0*/  LOP3.LUT R101, R101, 0xffff0000, RZ, 0xc0, !PT ;  /* 0xffff000065657812 */ /* 0x000fe200078ec0ff */
[----:B------:R-:W-:Y:S01]  /*3800*/  FFMA.FTZ R49, R32, R43, -R49 ;  /* 0x0000002b20317223 */ /* 0x000fe20000010831 */
[-C--:B------:R-:W-:Y:S01]  /*3810*/  FMUL.FTZ R31, R31, R42.reuse ;  /* 0x0000002a1f1f7220 */ /* 0x080fe20000410000 */
[----:B------:R-:W-:Y:S01]  /*3820*/  LOP3.LUT R28, R28, 0xffff0000, RZ, 0xc0, !PT ;  /* 0xffff00001c1c7812 */ /* 0x000fe200078ec0ff */
[----:B------:R-:W-:Y:S01]  /*3830*/  FFMA.FTZ R47, R30, R42, -R47 ;  /* 0x0000002a1e2f7223 */ /* 0x000fe2000001082f */
[----:B------:R-:W-:Y:S01]  /*3840*/  FFMA.FTZ R32, R32, R45, R33 ;  /* 0x0000002d20207223 */ /* 0x000fe20000010021 */
[----:B------:R-:W-:-:S02]  /*3850*/  IMAD.U32 R102, R102, 0x10000, RZ ;  /* 0x0001000066667824 */ /* 0x000fc400078e00ff */
[C---:B------:R-:W-:Y:S01]  /*3860*/  FMUL.FTZ R33, R35.reuse, R103 ;  /* 0x0000006723217220 */ /* 0x040fe20000410000 */
[----:B------:R-:W-:Y:S02]  /*3870*/  IMAD.U32 R100, R100, 0x10000, RZ ;  /* 0x0001000064647824 */ /* 0x000fe400078e00ff */
[-C--:B------:R-:W-:Y:S01]  /*3880*/  FMUL.FTZ R42, R35, R101.reuse ;  /* 0x00000065232a7220 */ /* 0x080fe20000410000 */
[----:B------:R-:W-:Y:S01]  /*3890*/  FFMA.FTZ R44, R30, R44, R31 ;  /* 0x0000002c1e2c7223 */ /* 0x000fe2000001001f */
        /* <DEDUP_REMOVED lines=12> */
.L_x_652:
[----:B------:R-:W-:Y:S05]  /*3960*/  BSYNC B1 ;  /* 0x0000000000017941 */ /* 0x000fea0003800000 */
.L_x_651:
[----:B--2---:R1:W-:Y:S01]  /*3970*/  STG.E.128 desc[UR40][R40.64+0x40], R28 ;  /* 0x0000401c28007986 */ /* 0x0043e2000c101d28 */
[----:B------:R-:W-:Y:S05]  /*3980*/  BRA `(.L_x_646) ;  /* 0x0000001400b87947 */ /* 0x000fea0003800000 */
.L_x_630:
[----:B------:R-:W-:Y:S02]  /*3990*/  ISETP.GE.AND P3, PT, R217, R99, PT ;  /* 0x00000063d900720c */ /* 0x000fe40003f66270 */
[----:B------:R-:W-:Y:S02]  /*39a0*/  CS2R R34, SRZ ;  /* 0x0000000000227805 */ /* 0x000fe4000001ff00 */
[----:B------:R-:W-:Y:S02]  /*39b0*/  CS2R R32, SRZ ;  /* 0x0000000000207805 */ /* 0x000fe4000001ff00 */
[----:B------:R-:W-:-:S13]  /*39c0*/  ISETP.GE.OR P3, PT, R16, R105, P3 ;  /* 0x000000691000720c */ /* 0x000fda0001f66670 */
[----:B------:R-:W-:Y:S01]  /*39d0*/  @!P3 IADD3 R40, P4, P5, R36, R28, R73 ;  /* 0x0000001c2428b210 */ /* 0x000fe20007d9e049 */
[----:B------:R-:W0:Y:S03]  /*39e0*/  @!P3 LDC.64 R50, c[0x0][0x3e8] ;  /* 0x0000fa00ff32bb82 */ /* 0x000e260000000a00 */
[----:B------:R-:W-:Y:S02]  /*39f0*/  @!P3 IADD3.X R41, R87, R97, R72, P4, P5 ;  /* 0x000000615729b210 */ /* 0x000fe400027ea448 */
[----:B------:R-:W-:-:S03]  /*3a00*/  @!P3 IADD3 R44, P4, P5, R12, R30, R70 ;  /* 0x0000001e0c2cb210 */ /* 0x000fc60007d9e046 */
[----:B------:R-:W1:Y:S01]  /*3a10*/  @!P3 LDC.64 R48, c[0x0][0x400] ;  /* 0x00010000ff30bb82 */ /* 0x000e620000000a00 */
[----:B------:R-:W-:Y:S02]  /*3a20*/  @!P3 IADD3.X R45, R85, R108, R69, P4, P5 ;  /* 0x0000006c552db210 */ /* 0x000fe400027ea445 */
[----:B------:R-:W-:-:S04]  /*3a30*/  ISETP.GE.AND P4, PT, R19, R99, PT ;  /* 0x000000631300720c */ /* 0x000fc80003f86270 */
[----:B------:R-:W-:-:S13]  /*3a40*/  ISETP.GE.OR P4, PT, R16, R105, P4 ;  /* 0x000000691000720c */ /* 0x000fda0002786670 */
[----:B------:R-:W2:Y:S01]  /*3a50*/  @!P4 LDC.64 R52, c[0x0][0x3e8] ;  /* 0x0000fa00ff34cb82 */ /* 0x000ea20000000a00 */
[----:B------:R-:W-:-:S05]  /*3a60*/  @!P4 IADD3 R28, P5, R36, R28, RZ ;  /* 0x0000001c241cc210 */ /* 0x000fca0007fbe0ff */
[----:B------:R-:W-:Y:S02]  /*3a70*/  @!P4 IMAD.X R29, R97, 0x1, R87, P5 ;  /* 0x00000001611dc824 */ /* 0x000fe400028e0657 */
[----:B------:R-:W3:Y:S01]  /*3a80*/  @!P4 LDC.64 R54, c[0x0][0x400] ;  /* 0x00010000ff36cb82 */ /* 0x000ee20000000a00 */
[----:B--2---:R-:W-:-:S04]  /*3a90*/  @!P4 LEA R52, P5, R28, R52, 0x1 ;  /* 0x000000341c34c211 */ /* 0x004fc800078a08ff */
[----:B------:R-:W-:Y:S02]  /*3aa0*/  @!P4 LEA.HI.X R53, R28, R53, R29, 0x1, P5 ;  /* 0x000000351c35c211 */ /* 0x000fe400028f0c1d */
[----:B------:R-:W-:-:S05]  /*3ab0*/  @!P4 IADD3 R30, P5, R12, R30, RZ ;  /* 0x0000001e0c1ec210 */ /* 0x000fca0007fbe0ff */
[----:B------:R-:W-:Y:S01]  /*3ac0*/  @!P4 IMAD.X R28, R108, 0x1, R85, P5 ;  /* 0x000000016c1cc824 */ /* 0x000fe200028e0655 */
[----:B---3--:R-:W-:-:S04]  /*3ad0*/  @!P4 LEA R54, P5, R30, R54, 0x1 ;  /* 0x000000361e36c211 */ /* 0x008fc800078a08ff */
[----:B------:R-:W-:Y:S02]  /*3ae0*/  @!P4 LEA.HI.X R55, R30, R55, R28, 0x1, P5 ;  /* 0x000000371e37c211 */ /* 0x000fe400028f0c1c */
[----:B------:R-:W-:Y:S02]  /*3af0*/  CS2R R30, SRZ ;  /* 0x00000000001e7805 */ /* 0x000fe4000001ff00 */
[----:B------:R-:W-:Y:S01]  /*3b00*/  CS2R R28, SRZ ;  /* 0x00000000001c7805 */ /* 0x000fe2000001ff00 */
[----:B------:R-:W2:Y:S05]  /*3b10*/  @!P4 LDG.E.128 R32, desc[UR40][R54.64] ;  /* 0x000000283620c981 */ /* 0x000eaa000c1e1d00 */
[----:B------:R-:W3:Y:S01]  /*3b20*/  @!P4 LDG.E.128 R28, desc[UR40][R52.64] ;  /* 0x00000028341cc981 */ /* 0x000ee2000c1e1d00 */
[----:B0-----:R-:W-:-:S02]  /*3b30*/  @!P3 LEA R50, P4, R40, R50, 0x1 ;  /* 0x000000322832b211 */ /* 0x001fc400078808ff */
[----:B------:R-:W-:Y:S02]  /*3b40*/  CS2R R42, SRZ ;  /* 0x00000000002a7805 */ /* 0x000fe4000001ff00 */
[----:B------:R-:W-:Y:S02]  /*3b50*/  @!P3 LEA.HI.X R51, R40, R51, R41, 0x1, P4 ;  /* 0x000000332833b211 */ /* 0x000fe400020f0c29 */
[----:B------:R-:W-:Y:S02]  /*3b60*/  CS2R R40, SRZ ;  /* 0x0000000000287805 */ /* 0x000fe4000001ff00 */
[C---:B-1----:R-:W-:Y:S02]  /*3b70*/  @!P3 LEA R48, P4, R44.reuse, R48, 0x1 ;  /* 0x000000302c30b211 */ /* 0x042fe400078808ff */
[----:B------:R-:W-:Y:S02]  /*3b80*/  CS2R R46, SRZ ;  /* 0x00000000002e7805 */ /* 0x000fe4000001ff00 */
[----:B------:R-:W-:Y:S01]  /*3b90*/  @!P3 LEA.HI.X R49, R44, R49, R45, 0x1, P4 ;  /* 0x000000312c31b211 */ /* 0x000fe200020f0c2d */
[----:B------:R2:W4:Y:S01]  /*3ba0*/  @!P3 LDG.E.128 R40, desc[UR40][R50.64] ;  /* 0x000000283228b981 */ /* 0x000522000c1e1d00 */
[----:B------:R-:W-:-:S06]  /*3bb0*/  CS2R R44, SRZ ;  /* 0x00000000002c7805 */ /* 0x000fcc000001ff00 */
[----:B------:R0:W5:Y:S01]  /*3bc0*/  @!P3 LDG.E.128 R44, desc[UR40][R48.64] ;  /* 0x00000028302cb981 */ /* 0x000162000c1e1d00 */
[----:B------:R-:W-:Y:S02]  /*3bd0*/  ISETP.NE.AND P3, PT, R203, 0x3, PT ;  /* 0x00000003cb00780c */ /* 0x000fe40003f65270 */
[----:B------:R-:W-:Y:S01]  /*3be0*/  ISETP.GE.AND P4, PT, R16, R105, PT ;  /* 0x000000691000720c */ /* 0x000fe20003f86270 */
[----:B--2---:R-:W-:Y:S02]  /*3bf0*/  IMAD.MOV.U32 R50, RZ, RZ, R34 ;  /* 0x000000ffff327224 */ /* 0x004fe400078e0022 */
[----:B0-----:R-:W-:Y:S02]  /*3c00*/  IMAD.MOV.U32 R48, RZ, RZ, R35 ;  /* 0x000000ffff307224 */ /* 0x001fe400078e0023 */
[----:B------:R-:W-:Y:S02]  /*3c10*/  IMAD.MOV.U32 R49, RZ, RZ, R32 ;  /* 0x000000ffff317224 */ /* 0x000fe400078e0020 */
[----:B------:R-:W-:-:S02]  /*3c20*/  IMAD.MOV.U32 R51, RZ, RZ, R33 ;  /* 0x000000ffff337224 */ /* 0x000fc400078e0021 */
[----:B---3--:R-:W-:Y:S02]  /*3c30*/  IMAD.MOV.U32 R52, RZ, RZ, R30 ;  /* 0x000000ffff347224 */ /* 0x008fe400078e001e */
[----:B------:R-:W-:Y:S01]  /*3c40*/  IMAD.MOV.U32 R55, RZ, RZ, R29 ;  /* 0x000000ffff377224 */ /* 0x000fe200078e001d */
[----:B------:R-:W-:Y:S02]  /*3c50*/  PRMT R132, R50, 0x7610, R132 ;  /* 0x0000761032847816 */ /* 0x000fe40000000084 */
[----:B------:R-:W-:Y:S02]  /*3c60*/  PRMT R134, R48, 0x7610, R134 ;  /* 0x0000761030867816 */ /* 0x000fe40000000086 */
[----:B------:R-:W-:Y:S01]  /*3c70*/  PRMT R117, R117, 0x5410, R49 ;  /* 0x0000541075757816 */ /* 0x000fe20000000031 */
[----:B----4-:R-:W-:Y:S01]  /*3c80*/  IMAD.MOV.U32 R48, RZ, RZ, R42 ;  /* 0x000000ffff307224 */ /* 0x010fe200078e002a */
        /* <DEDUP_REMOVED lines=13> */
[----:B------:R-:W-:-:S02]  /*3d60*/  IMAD.MOV.U32 R49, RZ, RZ, R47 ;  /* 0x000000ffff317224 */ /* 0x000fc400078e002f */
[----:B------:R-:W-:Y:S02]  /*3d70*/  IMAD.MOV.U32 R50, RZ, RZ, R44 ;  /* 0x000000ffff327224 */ /* 0x000fe400078e002c */
[----:B------:R-:W-:Y:S01]  /*3d80*/  IMAD.MOV.U32 R51, RZ, RZ, R45 ;  /* 0x000000ffff337224 */ /* 0x000fe200078e002d */
[----:B------:R-:W-:Y:S02]  /*3d90*/  PRMT R125, R53, 0x7610, R125 ;  /* 0x00007610357d7816 */ /* 0x000fe4000000007d */
[----:B------:R-:W-:Y:S02]  /*3da0*/  PRMT R130, R54, 0x7610, R130 ;  /* 0x0000761036827816 */ /* 0x000fe40000000082 */
[----:B------:R-:W-:Y:S02]  /*3db0*/  PRMT R119, R48, 0x7610, R119 ;  /* 0x0000761030777816 */ /* 0x000fe40000000077 */
[----:B------:R-:W-:Y:S02]  /*3dc0*/  PRMT R120, R49, 0x7610, R120 ;  /* 0x0000761031787816 */ /* 0x000fe40000000078 */
[----:B------:R-:W-:-:S02]  /*3dd0*/  PRMT R121, R50, 0x7610, R121 ;  /* 0x0000761032797816 */ /* 0x000fc40000000079 */
[----:B------:R-:W-:Y:S01]  /*3de0*/  PRMT R122, R51, 0x7610, R122 ;  /* 0x00007610337a7816 */ /* 0x000fe2000000007a */
[----:B------:R-:W-:Y:S06]  /*3df0*/  @!P3 BRA `(.L_x_653) ;  /* 0x000000000004b947 */ /* 0x000fec0003800000 */
[----:B------:R-:W-:Y:S01]  /*3e00*/  BPT.TRAP 0x1 ;  /* 0x000000040000795c */ /* 0x000fe20000300000 */
.L_x_653:
[----:B------:R-:W-:Y:S01]  /*3e10*/  IMAD R97, R2, 0x8, R18 ;  /* 0x0000000802617824 */ /* 0x000fe200078e0212 */
[----:B------:R-:W-:Y:S01]  /*3e20*/  SHF.L.U32 R108, R201, 0x1f, RZ ;  /* 0x0000001fc96c7819 */ /* 0x000fe200000006ff */
[----:B------:R-:W0:Y:S01]  /*3e30*/  LDC R109, c[0x0][0x2f4] ;  /* 0x0000bd00ff6d7b82 */ /* 0x000e220000000800 */
[----:B------:R-:W-:Y:S01]  /*3e40*/  BSSY B1, `(.L_x_654) ;  /* 0x0000006000017945 */ /* 0x000fe20003800000 */
[----:B------:R-:W-:Y:S01]  /*3e50*/  IMAD.MOV.U32 R103, RZ, RZ, R107 ;  /* 0x000000ffff677224 */ /* 0x000fe200078e006b */
[----:B------:R-:W1:Y:S05]  /*3e60*/  SYNCS.PHASECHK.TRANS64.TRYWAIT P5, [R97+URZ+0x22890], R108 ;  /* 0x0228906c610075a7 */ /* 0x000e6a00080a017f */
[----:B------:R-:W2:Y:S01]  /*3e70*/  LDC.64 R104, c[0x0][0x300] ;  /* 0x0000c000ff687b82 */ /* 0x000ea20000000a00 */
[----:B0-----:R-:W-:Y:S01]  /*3e80*/  IMAD.IADD R111, R109, 0x1, -R78 ;  /* 0x000000016d6f7824 */ /* 0x001fe200078e0a4e */
[----:B-1----:R-:W-:Y:S06]  /*3e90*/  @!P5 BRA `(.L_x_655) ;  /* 0x0000013400fcd947 */ /* 0x002fec0003800000 */
.L_x_914:
[----:B------:R-:W-:Y:S05]  /*3ea0*/  BSYNC B1 ;  /* 0x0000000000017941 */ /* 0x000fea0003800000 */
.L_x_654:
[----:B------:R-:W-:Y:S01]  /*3eb0*/  ISETP.GE.OR P5, PT, R19, R99, P1 ;  /* 0x000000631300720c */ /* 0x000fe20000fa6670 */
[----:B------:R-:W-:-:S12]  /*3ec0*/  BSSY B1, `(.L_x_656) ;  /* 0x000007f000017945 */ /* 0x000fd80003800000 */
[----:B------:R-:W-:Y:S05]  /*3ed0*/  @P5 BRA `(.L_x_657) ;  /* 0x0000000400f45947 */ /* 0x000fea0003800000 */
[-C--:B--2---:R-:W-:Y:S01]  /*3ee0*/  IMAD R48, R220, R104.reuse, RZ ;  /* 0x00000068dc307224 */ /* 0x084fe200078e02ff */
[----:B------:R-:W-:Y:S01]  /*3ef0*/  BSSY B2, `(.L_x_658) ;  /* 0x000006f000027945 */ /* 0x000fe20003800000 */
[----:B------:R-:W-:-:S04]  /*3f00*/  IMAD.WIDE.U32 R106, R19, R104, R102 ;  /* 0x00000068136a7225 */ /* 0x000fc800078e0066 */
[----:B------:R-:W-:Y:S01]  /*3f10*/  IMAD R49, R19, R105, R48 ;  /* 0x0000006913317224 */ /* 0x000fe200078e0230 */
[----:B------:R-:W-:Y:S02]  /*3f20*/  SEL R48, R78, R111, !P0 ;  /* 0x0000006f4e307207 */ /* 0x000fe40004000000 */
[----:B------:R-:W-:Y:S01]  /*3f30*/  IADD3 R110, P5, P6, R4, R106, R90 ;  /* 0x0000006a046e7210 */ /* 0x000fe20007ebe05a */
[----:B------:R-:W-:Y:S01]  /*3f40*/  IMAD.IADD R114, R49, 0x1, R107 ;  /* 0x0000000131727824 */ /* 0x000fe200078e026b */
[----:B------:R-:W-:-:S04]  /*3f50*/  SHF.R.S32.HI R49, RZ, 0x1f, R48 ;  /* 0x0000001fff317819 */ /* 0x000fc80000011430 */
[----:B------:R-:W-:Y:S02]  /*3f60*/  LEA.HI R49, R49, R48, RZ, 0x4 ;  /* 0x0000003031317211 */ /* 0x000fe400078f20ff */
[----:B------:R-:W-:Y:S02]  /*3f70*/  IADD3.X R112, R3, R114, R91, P5, P6 ;  /* 0x0000007203707210 */ /* 0x000fe40002fec45b */
[----:B------:R-:W-:-:S05]  /*3f80*/  LEA.HI.SX32 R49, R49, R88, 0x1c ;  /* 0x0000005831317211 */ /* 0x000fca00078fe2ff */
[----:B------:R-:W-:-:S05]  /*3f90*/  IMAD.SHL.U32 R113, R49, 0x8, RZ ;  /* 0x0000000831717824 */ /* 0x000fca00078e00ff */
[----:B------:R-:W-:-:S04]  /*3fa0*/  LOP3.LUT R49, R71, 0x38, R113, 0xf8, !PT ;  /* 0x0000003847317812 */ /* 0x000fc800078ef871 */
[----:B------:R-:W-:Y:S01]  /*3fb0*/  LOP3.LUT R48, R49, R74, RZ, 0x3c, !PT ;  /* 0x0000004a31307212 */ /* 0x000fe200078e3cff */
[----:B------:R-:W-:-:S04]  /*3fc0*/  IMAD R49, R2, 0x1800, R92 ;  /* 0x0000180002317824 */ /* 0x000fc800078e025c */
[----:B------:R-:W-:Y:S02]  /*3fd0*/  IMAD R51, R207, 0x200, R48 ;  /* 0x00000200cf337824 */ /* 0x000fe400078e0230 */
[----:B------:R-:W-:Y:S02]  /*3fe0*/  IMAD R49, R49, 0x2, R18 ;  /* 0x0000000231317824 */ /* 0x000fe400078e0212 */
[----:B------:R-:W-:-:S04]  /*3ff0*/  IMAD R51, R2, 0x1800, R51 ;  /* 0x0000180002337824 */ /* 0x000fc800078e0233 */
[----:B------:R-:W-:Y:S02]  /*4000*/  IMAD R52, R51, 0x2, R18 ;  /* 0x0000000233347824 */ /* 0x000fe400078e0212 */
[----:B------:R-:W1:Y:S04]  /*4010*/  LDS.128 R48, [R49+0x1c400] ;  /* 0x01c4000031307984 */ /* 0x000e680000000c00 */
[----:B------:R-:W2:Y:S01]  /*4020*/  LDS.128 R52, [R52+0x1c400] ;  /* 0x01c4000034347984 */ /* 0x000ea20000000c00 */
[----:B------:R-:W-:Y:S05]  /*4030*/  @P4 BRA `(.L_x_659) ;  /* 0x0000000400684947 */ /* 0x000fea0003800000 */
[----:B------:R-:W-:Y:S02]  /*4040*/  SHF.R.U32.HI R124, RZ, 0x10, R29 ;  /* 0x00000010ff7c7819 */ /* 0x000fe4000001161d */
[----:B------:R-:W-:Y:S02]  /*4050*/  SHF.R.U32.HI R129, RZ, 0x10, R33 ;  /* 0x00000010ff817819 */ /* 0x000fe40000011621 */
[----:B------:R-:W-:Y:S01]  /*4060*/  SHF.R.U64 R123, R28, 0x10, R29 ;  /* 0x000000101c7b7819 */ /* 0x000fe2000000121d */
[----:B-1----:R-:W-:Y:S01]  /*4070*/  IMAD.U32 R29, R48, 0x10000, RZ ;  /* 0x00010000301d7824 */ /* 0x002fe200078e00ff */
[----:B------:R-:W-:Y:S01]  /*4080*/  SHF.R.U32.HI R127, RZ, 0x10, R31 ;  /* 0x00000010ff7f7819 */ /* 0x000fe2000001161f */
[----:B------:R-:W-:Y:S01]  /*4090*/  IMAD.U32 R28, R50, 0x10000, RZ ;  /* 0x00010000321c7824 */ /* 0x000fe200078e00ff */
[----:B------:R-:W-:Y:S02]  /*40a0*/  PRMT R124, R116, 0x5432, R124 ;  /* 0x00005432747c7816 */ /* 0x000fe4000000007c */
[----:B------:R-:W-:-:S02]  /*40b0*/  PRMT R129, R135, 0x5410, R129 ;  /* 0x0000541087817816 */ /* 0x000fc40000000081 */
[--C-:B------:R-:W-:Y:S01]  /*40c0*/  SHF.R.U64 R131, R34, 0x10, R35.reuse ;  /* 0x0000001022837819 */ /* 0x100fe20000001223 */
[----:B--2---:R-:W-:Y:S01]  /*40d0*/  IMAD.U32 R34, R52, 0x10000, RZ ;  /* 0x0001000034227824 */ /* 0x004fe200078e00ff */
[----:B------:R-:W-:Y:S01]  /*40e0*/  SHF.R.U32.HI R133, RZ, 0x10, R35 ;  /* 0x00000010ff857819 */ /* 0x000fe20000011623 */
[----:B------:R-:W-:Y:S01]  /*40f0*/  IMAD.U32 R35, R53, 0x10000, RZ ;  /* 0x0001000035237824 */ /* 0x000fe200078e00ff */
[----:B------:R-:W-:Y:S01]  /*4100*/  PRMT R123, R130, 0x5410, R123 ;  /* 0x00005410827b7816 */ /* 0x000fe2000000007b */
[----:B------:R-:W-:Y:S01]  /*4110*/  IMAD.U32 R130, R129, 0x10000, RZ ;  /* 0x0001000081827824 */ /* 0x000fe200078e00ff */
[----:B------:R-:W-:Y:S01]  /*4120*/  PRMT R127, R125, 0x5410, R127 ;  /* 0x000054107d7f7816 */ /* 0x000fe2000000007f */
[----:B------:R-:W-:Y:S01]  /*4130*/  IMAD.U32 R125, R124, 0x10000, RZ ;  /* 0x000100007c7d7824 */ /* 0x000fe200078e00ff */
[----:B------:R-:W-:Y:S01]  /*4140*/  PRMT R131, R132, 0x5410, R131 ;  /* 0x0000541084837816 */ /* 0x000fe20000000083 */
[-C--:B------:R-:W-:Y:S01]  /*4150*/  FMUL.FTZ R135, R35, R130.reuse ;  /* 0x0000008223877220 */ /* 0x080fe20000410000 */
[----:B------:R-:W-:Y:S01]  /*4160*/  SHF.R.U64 R126, R30, 0x10, R31 ;  /* 0x000000101e7e7819 */ /* 0x000fe2000000121f */
[----:B------:R-:W-:Y:S01]  /*4170*/  IMAD.U32 R30, R49, 0x10000, RZ ;  /* 0x00010000311e7824 */ /* 0x000fe200078e00ff */
[----:B------:R-:W-:Y:S01]  /*4180*/  LOP3.LUT R132, R129, 0xffff0000, RZ, 0xc0, !PT ;  /* 0xffff000081847812 */ /* 0x000fe200078ec0ff */
[-C--:B------:R-:W-:Y:S01]  /*4190*/  FMUL.FTZ R129, R35, R125.reuse ;  /* 0x0000007d23817220 */ /* 0x080fe20000410000 */
[----:B------:R-:W-:Y:S01]  /*41a0*/  PRMT R133, R134, 0x5410, R133 ;  /* 0x0000541086857816 */ /* 0x000fe20000000085 */
[C---:B------:R-:W-:Y:S01]  /*41b0*/  FFMA.FTZ R135, R30.reuse, R125, -R135 ;  /* 0x0000007d1e877223 */ /* 0x040fe20000010887 */
[----:B------:R-:W-:Y:S01]  /*41c0*/  LOP3.LUT R31, R49, 0xffff0000, RZ, 0xc0, !PT ;  /* 0xffff0000311f7812 */ /* 0x000fe200078ec0ff */
[----:B------:R-:W-:Y:S01]  /*41d0*/  FFMA.FTZ R129, R30, R130, R129 ;  /* 0x000000821e817223 */ /* 0x000fe20000010081 */
[----:B------:R-:W-:Y:S01]  /*41e0*/  LOP3.LUT R49, R53, 0xffff0000, RZ, 0xc0, !PT ;  /* 0xffff000035317812 */ /* 0x000fe200078ec0ff */
[----:B------:R-:W-:Y:S01]  /*41f0*/  IMAD.U32 R53, R55, 0x10000, RZ ;  /* 0x0001000037357824 */ /* 0x000fe200078e00ff */
[----:B------:R-:W-:Y:S01]  /*4200*/  LOP3.LUT R124, R124, 0xffff0000, RZ, 0xc0, !PT ;  /* 0xffff00007c7c7812 */ /* 0x000fe200078ec0ff */
[----:B------:R-:W-:Y:S01]  /*4210*/  IMAD.U32 R35, R133, 0x10000, RZ ;  /* 0x0001000085237824 */ /* 0x000fe200078e00ff */
[----:B------:R-:W-:Y:S01]  /*4220*/  SHF.R.U64 R128, R32, 0x10, R33 ;  /* 0x0000001020807819 */ /* 0x000fe20000001221 */
[----:B------:R-:W-:-:S02]  /*4230*/  IMAD.U32 R30, R127, 0x10000, RZ ;  /* 0x000100007f1e7824 */ /* 0x000fc400078e00ff */
[C---:B------:R-:W-:Y:S01]  /*4240*/  FMUL.FTZ R134, R49.reuse, R132 ;  /* 0x0000008431867220 */ /* 0x040fe20000410000 */
[----:B------:R-:W-:Y:S01]  /*4250*/  FMUL.FTZ R136, R49, R124 ;  /* 0x0000007c31887220 */ /* 0x000fe20000410000 */
[----:B------:R-:W-:Y:S01]  /*4260*/  IMAD.U32 R32, R51, 0x10000, RZ ;  /* 0x0001000033207824 */ /* 0x000fe200078e00ff */
[----:B------:R-:W-:Y:S01]  /*4270*/  LOP3.LUT R55, R55, 0xffff0000, RZ, 0xc0, !PT ;  /* 0xffff000037377812 */ /* 0x000fe200078ec0ff */
[-C--:B------:R-:W-:Y:S01]  /*4280*/  FMUL.FTZ R49, R53, R35.reuse ;  /* 0x0000002335317220 */ /* 0x080fe20000410000 */
[----:B------:R-:W-:Y:S01]  /*4290*/  LOP3.LUT R130, R133, 0xffff0000, RZ, 0xc0, !PT ;  /* 0xffff000085827812 */ /* 0x000fe200078ec0ff */
[----:B------:R-:W-:Y:S01]  /*42a0*/  FMUL.FTZ R138, R53, R30 ;  /* 0x0000001e358a7220 */ /* 0x000fe20000410000 */
[----:B------:R-:W-:Y:S01]  /*42b0*/  PRMT R128, R117, 0x5432, R128 ;  /* 0x0000543275807816 */ /* 0x000fe20000000080 */
[----:B------:R-:W-:Y:S01]  /*42c0*/  FFMA.FTZ R134, R31, R124, -R134 ;  /* 0x0000007c1f867223 */ /* 0x000fe20000010886 */
[----:B------:R-:W-:Y:S01]  /*42d0*/  LOP3.LUT R124, R127, 0xffff0000, RZ, 0xc0, !PT ;  /* 0xffff00007f7c7812 */ /* 0x000fe200078ec0ff */
[C---:B------:R-:W-:Y:S01]  /*42e0*/  FFMA.FTZ R125, R32.reuse, R30, -R49 ;  /* 0x0000001e207d7223 */ /* 0x040fe20000010831 */
[----:B------:R-:W-:Y:S01]  /*42f0*/  LOP3.LUT R33, R51, 0xffff0000, RZ, 0xc0, !PT ;  /* 0xffff000033217812 */ /* 0x000fe200078ec0ff */
[----:B------:R-:W-:Y:S01]  /*4300*/  FFMA.FTZ R138, R32, R35, R138 ;  /* 0x00000023208a7223 */ /* 0x000fe2000001008a */
[----:B------:R-:W-:Y:S01]  /*4310*/  FFMA.FTZ R136, R31, R132, R136 ;  /* 0x000000841f887223 */ /* 0x000fe20000010088 */
[----:B------:R-:W-:Y:S01]  /*4320*/  FMUL.FTZ R32, R55, R130 ;  /* 0x0000008237207220 */ /* 0x000fe20000410000 */
[----:B------:R-:W-:-:S02]  /*4330*/  IMAD.U32 R31, R128, 0x10000, RZ ;  /* 0x00010000801f7824 */ /* 0x000fc400078e00ff */
[-C--:B------:R-:W-:Y:S01]  /*4340*/  FMUL.FTZ R132, R55, R124.reuse ;  /* 0x0000007c37847220 */ /* 0x080fe20000410000 */
[----:B------:R-:W-:Y:S02]  /*4350*/  IMAD.U32 R30, R123, 0x10000, RZ ;  /* 0x000100007b1e7824 */ /* 0x000fe400078e00ff */
[----:B------:R-:W-:Y:S01]  /*4360*/  FFMA.FTZ R124, R33, R124, -R32 ;  /* 0x0000007c217c7223 */ /* 0x000fe20000010820 */
[-C--:B------:R-:W-:Y:S01]  /*4370*/  FMUL.FTZ R32, R34, R31.reuse ;  /* 0x0000001f22207220 */ /* 0x080fe20000410000 */
[----:B------:R-:W-:Y:S01]  /*4380*/  LOP3.LUT R52, R52, 0xffff0000, RZ, 0xc0, !PT ;  /* 0xffff000034347812 */ /* 0x000fe200078ec0ff */
[-C--:B------:R-:W-:Y:S01]  /*4390*/  FMUL.FTZ R34, R34, R30.reuse ;  /* 0x0000001e22227220 */ /* 0x080fe20000410000 */
[----:B------:R-:W-:Y:S01]  /*43a0*/  LOP3.LUT R123, R123, 0xffff0000, RZ, 0xc0, !PT ;  /* 0xffff00007b7b7812 */ /* 0x000fe200078ec0ff */
[----:B------:R-:W-:Y:S01]  /*43b0*/  FFMA.FTZ R32, R29, R30, -R32 ;  /* 0x0000001e1d207223 */ /* 0x000fe20000010820 */
[----:B------:R-:W-:Y:S01]  /*43c0*/  PRMT R126, R115, 0x5432, R126 ;  /* 0x00005432737e7816 */ /* 0x000fe2000000007e */
[----:B------:R-:W-:Y:S01]  /*43d0*/  IMAD.U32 R51, R54, 0x10000, RZ ;  /* 0x0001000036337824 */ /* 0x000fe200078e00ff */
[----:B------:R-:W-:Y:S01]  /*43e0*/  LOP3.LUT R48, R48, 0xffff0000, RZ, 0xc0, !PT ;  /* 0xffff000030307812 */ /* 0x000fe200078ec0ff */
[----:B------:R-:W-:Y:S01]  /*43f0*/  IMAD.U32 R30, R131, 0x10000, RZ ;  /* 0x00010000831e7824 */ /* 0x000fe200078e00ff */
[----:B------:R-:W-:Y:S01]  /*4400*/  LOP3.LUT R35, R128, 0xffff0000, RZ, 0xc0, !PT ;  /* 0xffff000080237812 */ /* 0x000fe200078ec0ff */
[----:B------:R-:W-:Y:S01]  /*4410*/  FFMA.FTZ R34, R29, R31, R34 ;  /* 0x0000001f1d227223 */ /* 0x000fe20000010022 */
[----:B------:R-:W-:Y:S01]  /*4420*/  LOP3.LUT R54, R54, 0xffff0000, RZ, 0xc0, !PT ;  /* 0xffff000036367812 */ /* 0x000fe200078ec0ff */
[----:B------:R-:W-:Y:S01]  /*4430*/  FMUL.FTZ R49, R52, R123 ;  /* 0x0000007b34317220 */ /* 0x000fe20000410000 */
[----:B------:R-:W-:Y:S01]  /*4440*/  LOP3.LUT R131, R131, 0xffff0000, RZ, 0xc0, !PT ;  /* 0xffff000083837812 */ /* 0x000fe200078ec0ff */
[C---:B------:R-:W-:Y:S01]  /*4450*/  IMAD.U32 R29, R126.reuse, 0x10000, RZ ;  /* 0x000100007e1d7824 */ /* 0x040fe200078e00ff */
[----:B------:R-:W-:Y:S01]  /*4460*/  LOP3.LUT R31, R126, 0xffff0000, RZ, 0xc0, !PT ;  /* 0xffff00007e1f7812 */ /* 0x000fe200078ec0ff */
[----:B------:R-:W-:Y:S01]  /*4470*/  FFMA.FTZ R55, R33, R130, R132 ;  /* 0x0000008221377223 */ /* 0x000fe20000010084 */
[-C--:B------:R-:W-:Y:S01]  /*4480*/  FMUL.FTZ R33, R52, R35.reuse ;  /* 0x0000002334217220 */ /* 0x080fe20000410000 */
[----:B------:R-:W-:Y:S01]  /*4490*/  FFMA.FTZ R49, R48, R35, R49 ;  /* 0x0000002330317223 */ /* 0x000fe20000010031 */
[----:B------:R-:W-:Y:S01]  /*44a0*/  LOP3.LUT R50, R50, 0xffff0000, RZ, 0xc0, !PT ;  /* 0xffff000032327812 */ /* 0x000fe200078ec0ff */
[CC--:B------:R-:W-:Y:S01]  /*44b0*/  FMUL.FTZ R35, R51.reuse, R30.reuse ;  /* 0x0000001e33237220 */ /* 0x0c0fe20000410000 */
[C---:B------:R-:W-:Y:S01]  /*44c0*/  FMUL.FTZ R53, R54.reuse, R131 ;  /* 0x0000008336357220 */ /* 0x040fe20000410000 */
[----:B------:R-:W-:Y:S01]  /*44d0*/  FMUL.FTZ R51, R51, R29 ;  /* 0x0000001d33337220 */ /* 0x000fe20000410000 */
[----:B------:R-:W-:Y:S01]  /*44e0*/  FMUL.FTZ R54, R54, R31 ;  /* 0x0000001f36367220 */ /* 0x000fe20000410000 */
[----:B------:R-:W-:Y:S01]  /*44f0*/  FFMA.FTZ R35, R28, R29, -R35 ;  /* 0x0000001d1c237223 */ /* 0x000fe20000010823 */
[----:B------:R-:W-:Y:S01]  /*4500*/  FFMA.FTZ R33, R48, R123, -R33 ;  /* 0x0000007b30217223 */ /* 0x000fe20000010821 */
[----:B------:R-:W-:Y:S01]  /*4510*/  FFMA.FTZ R51, R28, R30, R51 ;  /* 0x0000001e1c337223 */ /* 0x000fe20000010033 */
[C---:B------:R-:W-:Y:S01]  /*4520*/  FFMA.FTZ R54, R50.reuse, R131, R54 ;  /* 0x0000008332367223 */ /* 0x040fe20000010036 */
[----:B------:R-:W-:Y:S01]  /*4530*/  FFMA.FTZ R28, R50, R31, -R53 ;  /* 0x0000001f321c7223 */ /* 0x000fe20000010835 */
[----:B------:R-:W-:-:S02]  /*4540*/  F2FP.BF16.F32.PACK_AB R134, R134, R135 ;  /* 0x000000878686723e */ /* 0x000fc400000010ff */
[----:B------:R-:W-:Y:S02]  /*4550*/  F2FP.BF16.F32.PACK_AB R124, R124, R125 ;  /* 0x0000007d7c7c723e */ /* 0x000fe400000010ff */
[----:B------:R-:W-:Y:S01]  /*4560*/  F2FP.BF16.F32.PACK_AB R52, R49, R34 ;  /* 0x000000223134723e */ /* 0x000fe200000010ff */
[----:B------:R-:W-:Y:S01]  /*4570*/  IMAD.MOV.U32 R49, RZ, RZ, R134 ;  /* 0x000000ffff317224 */ /* 0x000fe200078e0086 */
[----:B------:R-:W-:Y:S01]  /*4580*/  F2FP.BF16.F32.PACK_AB R54, R54, R51 ;  /* 0x000000333636723e */ /* 0x000fe200000010ff */
[----:B------:R-:W-:Y:S01]  /*4590*/  IMAD.MOV.U32 R51, RZ, RZ, R124 ;  /* 0x000000ffff337224 */ /* 0x000fe200078e007c */
[----:B------:R-:W-:Y:S02]  /*45a0*/  F2FP.BF16.F32.PACK_AB R53, R136, R129 ;  /* 0x000000818835723e */ /* 0x000fe400000010ff */
[----:B------:R-:W-:Y:S02]  /*45b0*/  F2FP.BF16.F32.PACK_AB R55, R55, R138 ;  /* 0x0000008a3737723e */ /* 0x000fe400000010ff */
[----:B------:R-:W-:-:S02]  /*45c0*/  F2FP.BF16.F32.PACK_AB R48, R33, R32 ;  /* 0x000000202130723e */ /* 0x000fc400000010ff */
[----:B------:R-:W-:-:S07]  /*45d0*/  F2FP.BF16.F32.PACK_AB R50, R28, R35 ;  /* 0x000000231c32723e */ /* 0x000fce00000010ff */
.L_x_659:
[----:B------:R-:W-:Y:S05]  /*45e0*/  BSYNC B2 ;  /* 0x0000000000027941 */ /* 0x000fea0003800000 */
.L_x_658:
[----:B------:R-:W-:Y:S02]  /*45f0*/  ISETP.GE.AND P5, PT, R113, R109, PT ;  /* 0x0000006d7100720c */ /* 0x000fe40003fa6270 */
[----:B------:R-:W-:-:S11]  /*4600*/  P2R R29, PR, RZ, 0x1 ;  /* 0x00000001ff1d7803 */ /* 0x000fd60000000000 */
[--C-:B------:R-:W-:Y:S02]  /*4610*/  @!P5 SHF.R.S32.HI R28, RZ, 0x1f, R113.reuse ;  /* 0x0000001fff1cd819 */ /* 0x100fe40000011471 */
[----:B------:R-:W-:-:S04]  /*4620*/  @!P5 IADD3 R106, P0, P6, R4, R106, R113 ;  /* 0x0000006a046ad210 */ /* 0x000fc80007e1e071 */
[----:B------:R-:W-:Y:S02]  /*4630*/  @!P5 IADD3.X R114, R3, R114, R28, P0, P6 ;  /* 0x000000720372d210 */ /* 0x000fe400007ec41c */
[CC--:B------:R-:W-:Y:S02]  /*4640*/  LEA R28, P6, R110.reuse, R100.reuse, 0x1 ;  /* 0x000000646e1c7211 */ /* 0x0c0fe400078c08ff */
[----:B------:R-:W-:Y:S02]  /*4650*/  ISETP.NE.AND P0, PT, R29, RZ, PT ;  /* 0x000000ff1d00720c */ /* 0x000fe40003f05270 */
[----:B------:R-:W-:Y:S02]  /*4660*/  LEA.HI.X R29, R110, R101, R112, 0x1, P6 ;  /* 0x000000656e1d7211 */ /* 0x000fe400030f0c70 */
[----:B------:R-:W-:-:S03]  /*4670*/  @!P5 LEA R30, P6, R106, R100, 0x1 ;  /* 0x000000646a1ed211 */ /* 0x000fc600078c08ff */
[----:B-1----:R1:W-:Y:S01]  /*4680*/  STG.E.128 desc[UR40][R28.64], R48 ;  /* 0x000000301c007986 */ /* 0x0023e2000c101d28 */
[----:B------:R-:W-:-:S05]  /*4690*/  @!P5 LEA.HI.X R31, R106, R101, R114, 0x1, P6 ;  /* 0x000000656a1fd211 */ /* 0x000fca00030f0c72 */
[----:B--2---:R1:W-:Y:S04]  /*46a0*/  @!P5 STG.E.128 desc[UR40][R30.64], R52 ;  /* 0x000000341e00d986 */ /* 0x0043e8000c101d28 */
.L_x_657:
[----:B------:R-:W-:Y:S05]  /*46b0*/  BSYNC B1 ;  /* 0x0000000000017941 */ /* 0x000fea0003800000 */
.L_x_656:
[----:B------:R-:W-:Y:S01]  /*46c0*/  ISETP.GE.OR P5, PT, R217, R99, P1 ;  /* 0x00000063d900720c */ /* 0x000fe20000fa6670 */
[-C--:B-12---:R-:W-:Y:S02]  /*46d0*/  IMAD R28, R75, R104.reuse, RZ ;  /* 0x000000684b1c7224 */ /* 0x086fe400078e02ff */
[----:B------:R-:W-:-:S04]  /*46e0*/  IMAD.WIDE.U32 R102, R217, R104, R102 ;  /* 0x00000068d9667225 */ /* 0x000fc800078e0066 */
[----:B------:R-:W-:-:S06]  /*46f0*/  IMAD R105, R217, R105, R28 ;  /* 0x00000069d9697224 */ /* 0x000fcc00078e021c */
[----:B------:R-:W-:Y:S05]  /*4700*/  @P5 BRA `(.L_x_646) ;  /* 0x0000000800585947 */ /* 0x000fea0003800000 */
[----:B------:R-:W-:Y:S01]  /*4710*/  IMAD.IADD R50, R103, 0x1, R105 ;  /* 0x0000000167327824 */ /* 0x000fe200078e0269 */
[----:B------:R-:W-:Y:S01]  /*4720*/  IADD3 R28, P5, P6, R4, R102, R90 ;  /* 0x00000066041c7210 */ /* 0x000fe20007ebe05a */
[----:B------:R-:W-:Y:S01]  /*4730*/  BSSY B1, `(.L_x_660) ;  /* 0x0000070000017945 */ /* 0x000fe20003800000 */
[----:B------:R-:W-:Y:S02]  /*4740*/  SEL R111, R78, R111, !P0 ;  /* 0x0000006f4e6f7207 */ /* 0x000fe40004000000 */
[----:B------:R-:W-:Y:S02]  /*4750*/  IADD3.X R29, R3, R50, R91, P5, P6 ;  /* 0x00000032031d7210 */ /* 0x000fe40002fec45b */
[C---:B------:R-:W-:Y:S02]  /*4760*/  LEA R48, P5, R28.reuse, R100, 0x1 ;  /* 0x000000641c307211 */ /* 0x040fe400078a08ff */
[----:B------:R-:W-:Y:S02]  /*4770*/  SHF.R.U32.HI R30, RZ, 0x3, R206 ;  /* 0x00000003ff1e7819 */ /* 0x000fe400000116ce */
[----:B------:R-:W-:-:S02]  /*4780*/  LEA.HI.X R49, R28, R101, R29, 0x1, P5 ;  /* 0x000000651c317211 */ /* 0x000fc400028f0c1d */
[----:B------:R-:W-:-:S04]  /*4790*/  SHF.R.S32.HI R28, RZ, 0x1f, R111 ;  /* 0x0000001fff1c7819 */ /* 0x000fc8000001146f */
[----:B------:R-:W-:-:S04]  /*47a0*/  LEA.HI R111, R28, R111, RZ, 0x4 ;  /* 0x0000006f1c6f7211 */ /* 0x000fc800078f20ff */
[----:B------:R-:W-:-:S05]  /*47b0*/  LEA.HI.SX32 R51, R111, R88, 0x1c ;  /* 0x000000586f337211 */ /* 0x000fca00078fe2ff */
[----:B------:R-:W-:-:S05]  /*47c0*/  IMAD.SHL.U32 R51, R51, 0x8, RZ ;  /* 0x0000000833337824 */ /* 0x000fca00078e00ff */
[----:B------:R-:W-:-:S04]  /*47d0*/  LOP3.LUT R28, R206, 0x38, R51, 0xf8, !PT ;  /* 0x00000038ce1c7812 */ /* 0x000fc800078ef833 */
[----:B------:R-:W-:-:S05]  /*47e0*/  LOP3.LUT R29, R28, R30, RZ, 0x3c, !PT ;  /* 0x0000001e1c1d7212 */ /* 0x000fca00078e3cff */
[----:B------:R-:W-:Y:S02]  /*47f0*/  IMAD.IADD R31, R208, 0x1, R29 ;  /* 0x00000001d01f7824 */ /* 0x000fe400078e021d */
[C---:B------:R-:W-:Y:S02]  /*4800*/  IMAD R29, R2.reuse, 0x1800, R93 ;  /* 0x00001800021d7824 */ /* 0x040fe400078e025d */
[----:B------:R-:W-:Y:S02]  /*4810*/  IMAD R31, R2, 0x1800, R31 ;  /* 0x00001800021f7824 */ /* 0x000fe400078e021f */
[--C-:B------:R-:W-:Y:S02]  /*4820*/  IMAD R29, R29, 0x2, R18.reuse ;  /* 0x000000021d1d7824 */ /* 0x100fe400078e0212 */
[----:B------:R-:W-:-:S04]  /*4830*/  IMAD R32, R31, 0x2, R18 ;  /* 0x000000021f207824 */ /* 0x000fc800078e0212 */
[----:B------:R-:W1:Y:S04]  /*4840*/  LDS.128 R28, [R29+0x1c400] ;  /* 0x01c400001d1c7984 */ /* 0x000e680000000c00 */
[----:B------:R-:W2:Y:S01]  /*4850*/  LDS.128 R32, [R32+0x1c400] ;  /* 0x01c4000020207984 */ /* 0x000ea20000000c00 */
[----:B------:R-:W-:Y:S05]  /*4860*/  @P4 BRA `(.L_x_661) ;  /* 0x0000000400704947 */ /* 0x000fea0003800000 */
[----:B------:R-:W-:Y:S02]  /*4870*/  SHF.R.U32.HI R53, RZ, 0x10, R45 ;  /* 0x00000010ff357819 */ /* 0x000fe4000001162d */
[----:B------:R-:W-:Y:S02]  /*4880*/  SHF.R.U32.HI R55, RZ, 0x10, R41 ;  /* 0x00000010ff377819 */ /* 0x000fe40000011629 */
[----:B------:R-:W-:Y:S02]  /*4890*/  PRMT R122, R122, 0x5410, R53 ;  /* 0x000054107a7a7816 */ /* 0x000fe40000000035 */
[----:B------:R-:W-:Y:S02]  /*48a0*/  SHF.R.U32.HI R105, RZ, 0x10, R43 ;  /* 0x00000010ff697819 */ /* 0x000fe4000001162b */
[----:B------:R-:W-:Y:S01]  /*48b0*/  SHF.R.U64 R54, R44, 0x10, R45 ;  /* 0x000000102c367819 */ /* 0x000fe2000000122d */
[----:B--2---:R-:W-:Y:S01]  /*48c0*/  IMAD.U32 R44, R33, 0x10000, RZ ;  /* 0x00010000212c7824 */ /* 0x004fe200078e00ff */
[----:B------:R-:W-:Y:S01]  /*48d0*/  PRMT R118, R118, 0x5410, R55 ;  /* 0x0000541076767816 */ /* 0x000fe20000000037 */
[----:B------:R-:W-:Y:S01]  /*48e0*/  IMAD.U32 R55, R122, 0x10000, RZ ;  /* 0x000100007a377824 */ /* 0x000fe200078e00ff */
[----:B------:R-:W-:-:S02]  /*48f0*/  SHF.R.U32.HI R107, RZ, 0x10, R47 ;  /* 0x00000010ff6b7819 */ /* 0x000fc4000001162f */
[----:B------:R-:W-:Y:S01]  /*4900*/  SHF.R.U64 R106, R40, 0x10, R41 ;  /* 0x00000010286a7819 */ /* 0x000fe20000001229 */
[----:B-1----:R-:W-:Y:S01]  /*4910*/  IMAD.U32 R40, R29, 0x10000, RZ ;  /* 0x000100001d287824 */ /* 0x002fe200078e00ff */
[----:B------:R-:W-:Y:S01]  /*4920*/  SHF.R.U64 R52, R46, 0x10, R47 ;  /* 0x000000102e347819 */ /* 0x000fe2000000122f */
[----:B------:R-:W-:Y:S01]  /*4930*/  IMAD.U32 R53, R118, 0x10000, RZ ;  /* 0x0001000076357824 */ /* 0x000fe200078e00ff */
[----:B------:R-:W-:Y:S01]  /*4940*/  PRMT R116, R116, 0x5410, R105 ;  /* 0x0000541074747816 */ /* 0x000fe20000000069 */
[----:B------:R-:W-:Y:S01]  /*4950*/  FMUL.FTZ R105, R44, R55 ;  /* 0x000000372c697220 */ /* 0x000fe20000410000 */
[----:B------:R-:W-:Y:S01]  /*4960*/  PRMT R120, R120, 0x5410, R107 ;  /* 0x0000541078787816 */ /* 0x000fe2000000006b */
[-C--:B------:R-:W-:Y:S01]  /*4970*/  FMUL.FTZ R107, R44, R53.reuse ;  /* 0x000000352c6b7220 */ /* 0x080fe20000410000 */
[----:B------:R-:W-:Y:S01]  /*4980*/  PRMT R119, R119, 0x5410, R52 ;  /* 0x0000541077777816 */ /* 0x000fe20000000034 */
[----:B------:R-:W-:Y:S01]  /*4990*/  FFMA.FTZ R52, R40, R53, -R105 ;  /* 0x0000003528347223 */ /* 0x000fe20000010869 */
[----:B------:R-:W-:Y:S01]  /*49a0*/  LOP3.LUT R45, R33, 0xffff0000, RZ, 0xc0, !PT ;  /* 0xffff0000212d7812 */ /* 0x000fe200078ec0ff */
[----:B------:R-:W-:Y:S01]  /*49b0*/  IMAD.U32 R46, R35, 0x10000, RZ ;  /* 0x00010000232e7824 */ /* 0x000fe200078e00ff */
[----:B------:R-:W-:Y:S01]  /*49c0*/  LOP3.LUT R122, R122, 0xffff0000, RZ, 0xc0, !PT ;  /* 0xffff00007a7a7812 */ /* 0x000fe200078ec0ff */
[----:B------:R-:W-:Y:S01]  /*49d0*/  IMAD.U32 R105, R120, 0x10000, RZ ;  /* 0x0001000078697824 */ /* 0x000fe200078e00ff */
[----:B------:R-:W-:Y:S01]  /*49e0*/  LOP3.LUT R118, R118, 0xffff0000, RZ, 0xc0, !PT ;  /* 0xffff000076767812 */ /* 0x000fe200078ec0ff */
[----:B------:R-:W-:Y:S01]  /*49f0*/  IMAD.U32 R53, R116, 0x10000, RZ ;  /* 0x0001000074357824 */ /* 0x000fe200078e00ff */
[----:B------:R-:W-:Y:S01]  /*4a00*/  SHF.R.U64 R104, R42, 0x10, R43 ;  /* 0x000000102a687819 */ /* 0x000fe2000000122b */
[----:B------:R-:W-:Y:S01]  /*4a10*/  FFMA.FTZ R107, R40, R55, R107 ;  /* 0x00000037286b7223 */ /* 0x000fe2000001006b */
[----:B------:R-:W-:Y:S01]  /*4a20*/  LOP3.LUT R41, R29, 0xffff0000, RZ, 0xc0, !PT ;  /* 0xffff00001d297812 */ /* 0x000fe200078ec0ff */
[C---:B------:R-:W-:Y:S01]  /*4a30*/  IMAD.U32 R42, R32.reuse, 0x10000, RZ ;  /* 0x00010000202a7824 */ /* 0x040fe200078e00ff */
[----:B------:R-:W-:Y:S01]  /*4a40*/  LOP3.LUT R43, R32, 0xffff0000, RZ, 0xc0, !PT ;  /* 0xffff0000202b7812 */ /* 0x000fe200078ec0ff */
[C---:B------:R-:W-:Y:S01]  /*4a50*/  FMUL.FTZ R55, R46.reuse, R105 ;  /* 0x000000692e377220 */ /* 0x040fe20000410000 */
[----:B------:R-:W-:Y:S01]  /*4a60*/  IMAD.U32 R32, R31, 0x10000, RZ ;  /* 0x000100001f207824 */ /* 0x000fe200078e00ff */
[----:B------:R-:W-:Y:S01]  /*4a70*/  LOP3.LUT R47, R35, 0xffff0000, RZ, 0xc0, !PT ;  /* 0xffff0000232f7812 */ /* 0x000fe200078ec0ff */
[----:B------:R-:W-:Y:S01]  /*4a80*/  FMUL.FTZ R44, R45, R122 ;  /* 0x0000007a2d2c7220 */ /* 0x000fe20000410000 */
[----:B------:R-:W-:Y:S01]  /*4a90*/  PRMT R117, R117, 0x5410, R106 ;  /* 0x0000541075757816 */ /* 0x000fe2000000006a */
[-C--:B------:R-:W-:Y:S01]  /*4aa0*/  FMUL.FTZ R46, R46, R53.reuse ;  /* 0x000000352e2e7220 */ /* 0x080fe20000410000 */
[----:B------:R-:W-:Y:S01]  /*4ab0*/  LOP3.LUT R120, R120, 0xffff0000, RZ, 0xc0, !PT ;  /* 0xffff000078787812 */ /* 0x000fe200078ec0ff */
[-C--:B------:R-:W-:Y:S01]  /*4ac0*/  FMUL.FTZ R40, R45, R118.reuse ;  /* 0x000000762d287220 */ /* 0x080fe20000410000 */
        /* <DEDUP_REMOVED lines=12> */
[----:B------:R-:W-:Y:S02]  /*4b90*/  IMAD.U32 R29, R28, 0x10000, RZ ;  /* 0x000100001c1d7824 */ /* 0x000fe400078e00ff */
[C---:B------:R-:W-:Y:S01]  /*4ba0*/  FMUL.FTZ R41, R42.reuse, R32 ;  /* 0x000000202a297220 */ /* 0x040fe20000410000 */
[----:B------:R-:W-:Y:S01]  /*4bb0*/  PRMT R115, R115, 0x5410, R104 ;  /* 0x0000541073737816 */ /* 0x000fe20000000068 */
[-C--:B------:R-:W-:Y:S01]  /*4bc0*/  FMUL.FTZ R44, R42, R40.reuse ;  /* 0x000000282a2c7220 */ /* 0x080fe20000410000 */
[----:B------:R-:W-:Y:S01]  /*4bd0*/  LOP3.LUT R121, R121, 0xffff0000, RZ, 0xc0, !PT ;  /* 0xffff000079797812 */ /* 0x000fe200078ec0ff */
[----:B------:R-:W-:Y:S01]  /*4be0*/  FFMA.FTZ R41, R29, R40, R41 ;  /* 0x000000281d297223 */ /* 0x000fe20000010029 */
[----:B------:R-:W-:-:S02]  /*4bf0*/  IMAD.U32 R35, R34, 0x10000, RZ ;  /* 0x0001000022237824 */ /* 0x000fc400078e00ff */
[----:B------:R-:W-:Y:S01]  /*4c00*/  FFMA.FTZ R44, R29, R32, -R44 ;  /* 0x000000201d2c7223 */ /* 0x000fe2000001082c */
        /* <DEDUP_REMOVED lines=10> */
[----:B------:R-:W-:Y:S01]  /*4cb0*/  FMUL.FTZ R42, R35, R40 ;  /* 0x00000028232a7220 */ /* 0x000fe20000410000 */
[----:B------:R-:W-:Y:S01]  /*4cc0*/  LOP3.LUT R30, R30, 0xffff0000, RZ, 0xc0, !PT ;  /* 0xffff00001e1e7812 */ /* 0x000fe200078ec0ff */
[----:B------:R-:W-:Y:S01]  /*4cd0*/  FMUL.FTZ R29, R34, R119 ;  /* 0x00000077221d7220 */ /* 0x000fe20000410000 */
[-C--:B------:R-:W-:Y:S01]  /*4ce0*/  FMUL.FTZ R43, R43, R117.reuse ;  /* 0x000000752b2b7220 */ /* 0x080fe20000410000 */
[----:B------:R-:W-:Y:S01]  /*4cf0*/  FFMA.FTZ R33, R28, R117, -R33 ;  /* 0x000000751c217223 */ /* 0x000fe20000010821 */
[-C--:B------:R-:W-:Y:S01]  /*4d00*/  FMUL.FTZ R35, R35, R32.reuse ;  /* 0x0000002023237220 */ /* 0x080fe20000410000 */
[----:B------:R-:W-:Y:S01]  /*4d10*/  FMUL.FTZ R34, R34, R115 ;  /* 0x0000007322227220 */ /* 0x000fe20000410000 */
[----:B------:R-:W-:Y:S01]  /*4d20*/  FFMA.FTZ R28, R28, R121, R43 ;  /* 0x000000791c1c7223 */ /* 0x000fe2000001002b */
[C---:B------:R-:W-:Y:S01]  /*4d30*/  FFMA.FTZ R42, R31.reuse, R32, -R42 ;  /* 0x000000201f2a7223 */ /* 0x040fe2000001082a */
[----:B------:R-:W-:Y:S01]  /*4d40*/  FFMA.FTZ R35, R31, R40, R35 ;  /* 0x000000281f237223 */ /* 0x000fe20000010023 */
[C---:B------:R-:W-:Y:S01]  /*4d50*/  FFMA.FTZ R29, R30.reuse, R115, -R29 ;  /* 0x000000731e1d7223 */ /* 0x040fe2000001081d */
[----:B------:R-:W-:Y:S01]  /*4d60*/  FFMA.FTZ R34, R30, R119, R34 ;  /* 0x000000771e227223 */ /* 0x000fe20000010022 */
[----:B------:R-:W-:-:S02]  /*4d70*/  F2FP.BF16.F32.PACK_AB R45, R45, R52 ;  /* 0x000000342d2d723e */ /* 0x000fc400000010ff */
[----:B------:R-:W-:Y:S02]  /*4d80*/  F2FP.BF16.F32.PACK_AB R107, R122, R107 ;  /* 0x0000006b7a6b723e */ /* 0x000fe400000010ff */
[----:B------:R-:W-:Y:S02]  /*4d90*/  F2FP.BF16.F32.PACK_AB R46, R47, R46 ;  /* 0x0000002e2f2e723e */ /* 0x000fe400000010ff */
[----:B------:R-:W-:Y:S01]  /*4da0*/  F2FP.BF16.F32.PACK_AB R44, R33, R44 ;  /* 0x0000002c212c723e */ /* 0x000fe200000010ff */
[----:B------:R-:W-:Y:S01]  /*4db0*/  IMAD.MOV.U32 R33, RZ, RZ, R107 ;  /* 0x000000ffff217224 */ /* 0x000fe200078e006b */
[----:B------:R-:W-:Y:S02]  /*4dc0*/  F2FP.BF16.F32.PACK_AB R32, R28, R41 ;  /* 0x000000291c20723e */ /* 0x000fe400000010ff */
[----:B------:R-:W-:Y:S01]  /*4dd0*/  F2FP.BF16.F32.PACK_AB R30, R29, R42 ;  /* 0x0000002a1d1e723e */ /* 0x000fe200000010ff */
[----:B------:R-:W-:Y:S01]  /*4de0*/  IMAD.MOV.U32 R28, RZ, RZ, R44 ;  /* 0x000000ffff1c7224 */ /* 0x000fe200078e002c */
[----:B------:R-:W-:Y:S01]  /*4df0*/  F2FP.BF16.F32.PACK_AB R34, R34, R35 ;  /* 0x000000232222723e */ /* 0x000fe200000010ff */
[----:B------:R-:W-:Y:S01]  /*4e00*/  IMAD.MOV.U32 R29, RZ, RZ, R45 ;  /* 0x000000ffff1d7224 */ /* 0x000fe200078e002d */
[----:B------:R-:W-:Y:S01]  /*4e10*/  F2FP.BF16.F32.PACK_AB R31, R116, R55 ;  /* 0x00000037741f723e */ /* 0x000fe200000010ff */
[----:B------:R-:W-:-:S07]  /*4e20*/  IMAD.MOV.U32 R35, RZ, RZ, R46 ;  /* 0x000000ffff237224 */ /* 0x000fce00078e002e */
.L_x_661:
[----:B------:R-:W-:Y:S05]  /*4e30*/  BSYNC B1 ;  /* 0x0000000000017941 */ /* 0x000fea0003800000 */
.L_x_660:
[----:B-1----:R4:W-:Y:S01]  /*4e40*/  STG.E.128 desc[UR40][R48.64], R28 ;  /* 0x0000001c30007986 */ /* 0x0029e2000c101d28 */
[----:B------:R-:W-:-:S13]  /*4e50*/  ISETP.GE.AND P4, PT, R51, R109, PT ;  /* 0x0000006d3300720c */ /* 0x000fda0003f86270 */
[----:B------:R-:W-:Y:S05]  /*4e60*/  @P4 BRA `(.L_x_646) ;  /* 0x0000000000804947 */ /* 0x000fea0003800000 */
[--C-:B----4-:R-:W-:Y:S02]  /*4e70*/  SHF.R.S32.HI R28, RZ, 0x1f, R51.reuse ;  /* 0x0000001fff1c7819 */ /* 0x110fe40000011433 */
[----:B------:R-:W-:-:S04]  /*4e80*/  IADD3 R51, P4, P5, R4, R102, R51 ;  /* 0x0000006604337210 */ /* 0x000fc80007d9e033 */
[----:B------:R-:W-:Y:S02]  /*4e90*/  IADD3.X R50, R3, R50, R28, P4, P5 ;  /* 0x0000003203327210 */ /* 0x000fe400027ea41c */
[----:B------:R-:W-:-:S04]  /*4ea0*/  LEA R100, P4, R51, R100, 0x1 ;  /* 0x0000006433647211 */ /* 0x000fc800078808ff */
[----:B------:R-:W-:-:S05]  /*4eb0*/  LEA.HI.X R101, R51, R101, R50, 0x1, P4 ;  /* 0x0000006533657211 */ /* 0x000fca00020f0c32 */
[----:B--2---:R1:W-:Y:S01]  /*4ec0*/  STG.E.128 desc[UR40][R100.64], R32 ;  /* 0x0000002064007986 */ /* 0x0043e2000c101d28 */
[----:B------:R-:W-:Y:S05]  /*4ed0*/  BRA `(.L_x_646) ;  /* 0x0000000000647947 */ /* 0x000fea0003800000 */
.L_x_629:
[----:B------:R-:W-:-:S13]  /*4ee0*/  ISETP.NE.AND P3, PT, R203, 0x3, PT ;  /* 0x00000003cb00780c */ /* 0x000fda0003f65270 */
[----:B------:R-:W-:Y:S05]  /*4ef0*/  @!P3 BRA `(.L_x_662) ;  /* 0x000000000004b947 */ /* 0x000fea0003800000 */
[----:B------:R-:W-:Y:S01]  /*4f00*/  BPT.TRAP 0x1 ;  /* 0x000000040000795c */ /* 0x000fe20000300000 */
.L_x_662:
[----:B------:R-:W-:Y:S01]  /*4f10*/  IMAD R97, R2, 0x8, R18 ;  /* 0x0000000802617824 */ /* 0x000fe200078e0212 */
[----:B------:R-:W-:Y:S01]  /*4f20*/  SHF.L.U32 R108, R201, 0x1f, RZ ;  /* 0x0000001fc96c7819 */ /* 0x000fe200000006ff */
[----:B------:R-:W-:Y:S01]  /*4f30*/  IMAD R99, R26, -0x60, R60 ;  /* 0xffffffa01a637824 */ /* 0x000fe200078e023c */
[----:B------:R-:W-:Y:S02]  /*4f40*/  BSSY B1, `(.L_x_663) ;  /* 0x0000004000017945 */ /* 0x000fe40003800000 */
[----:B------:R-:W0:Y:S02]  /*4f50*/  SYNCS.PHASECHK.TRANS64.TRYWAIT P4, [R97+URZ+0x22890], R108 ;  /* 0x0228906c610075a7 */ /* 0x000e24000808017f */
[----:B------:R-:W-:Y:S01]  /*4f60*/  VIMNMX R99, R99, 0x60, PT ;  /* 0x0000006063637848 */ /* 0x000fe20003fe0100 */
[----:B0-----:R-:W-:Y:S06]  /*4f70*/  @!P4 BRA `(.L_x_664) ;  /* 0x0000012400d8c947 */ /* 0x001fec0003800000 */
.L_x_915:
[----:B------:R-:W-:Y:S05]  /*4f80*/  BSYNC B1 ;  /* 0x0000000000017941 */ /* 0x000fea0003800000 */
.L_x_663:
[-C--:B------:R-:W-:Y:S01]  /*4f90*/  ISETP.GE.AND P5, PT, R19, R99.reuse, PT ;  /* 0x000000631300720c */ /* 0x080fe20003fa6270 */
[----:B------:R-:W-:Y:S01]  /*4fa0*/  BSSY B1, `(.L_x_665) ;  /* 0x0000007000017945 */ /* 0x000fe20003800000 */
[----:B------:R-:W-:-:S11]  /*4fb0*/  ISETP.GE.AND P4, PT, R217, R99, PT ;  /* 0x00000063d900720c */ /* 0x000fd60003f86270 */
[----:B------:R-:W-:Y:S05]  /*4fc0*/  @P5 BRA `(.L_x_666) ;  /* 0x0000000000105947 */ /* 0x000fea0003800000 */
[----:B------:R-:W1:Y:S04]  /*4fd0*/  @!P1 LDS.128 R28, [R106] ;  /* 0x000000006a1c9984 */ /* 0x000e680000000c00 */
[----:B------:R-:W2:Y:S04]  /*4fe0*/  @!P2 LDS.128 R32, [R104] ;  /* 0x000000006820a984 */ /* 0x000ea80000000c00 */
[----:B-1----:R1:W-:Y:S04]  /*4ff0*/  @!P1 STG.E.128 desc[UR40][R42.64], R28 ;  /* 0x0000001c2a009986 */ /* 0x0023e8000c101d28 */
[----:B--2---:R1:W-:Y:S02]  /*5000*/  @!P2 STG.E.128 desc[UR40][R42.64+0x40], R32 ;  /* 0x000040202a00a986 */ /* 0x0043e4000c101d28 */
.L_x_666:
[----:B------:R-:W-:Y:S05]  /*5010*/  BSYNC B1 ;  /* 0x0000000000017941 */ /* 0x000fea0003800000 */
.L_x_665:
[----:B------:R-:W-:Y:S05]  /*5020*/  @P4 BRA `(.L_x_646) ;  /* 0x0000000000104947 */ /* 0x000fea0003800000 */
[----:B-1----:R-:W1:Y:S04]  /*5030*/  @!P1 LDS.128 R28, [R106+0x2000] ;  /* 0x002000006a1c9984 */ /* 0x002e680000000c00 */
[----:B------:R-:W2:Y:S04]  /*5040*/  @!P2 LDS.128 R32, [R104+0x2000] ;  /* 0x002000006820a984 */ /* 0x000ea80000000c00 */
[----:B-1----:R3:W-:Y:S04]  /*5050*/  @!P1 STG.E.128 desc[UR40][R40.64], R28 ;  /* 0x0000001c28009986 */ /* 0x0027e8000c101d28 */
[----:B--2---:R3:W-:Y:S02]  /*5060*/  @!P2 STG.E.128 desc[UR40][R40.64+0x40], R32 ;  /* 0x000040202800a986 */ /* 0x0047e4000c101d28 */
.L_x_646:
[----:B------:R-:W-:Y:S05]  /*5070*/  BSYNC B0 ;  /* 0x0000000000007941 */ /* 0x000fea0003800000 */
.L_x_628:
[----:B-1234-:R-:W1:Y:S01]  /*5080*/  S2R R28, SR_TID.X ;  /* 0x00000000001c7919 */ /* 0x01ee620000002100 */
[----:B------:R-:W-:Y:S01]  /*5090*/  @!PT LDS RZ, [RZ] ;  /* 0x00000000fffff984 */ /* 0x000fe20000000800 */
[----:B------:R-:W-:Y:S01]  /*50a0*/  @!PT LDS RZ, [RZ] ;  /* 0x00000000fffff984 */ /* 0x000fe20000000800 */
[----:B------:R-:W-:Y:S01]  /*50b0*/  @!PT LDS RZ, [RZ] ;  /* 0x00000000fffff984 */ /* 0x000fe20000000800 */
[----:B------:R-:W-:Y:S01]  /*50c0*/  @!PT LDS RZ, [RZ] ;  /* 0x00000000fffff984 */ /* 0x000fe20000000800 */
[----:B------:R2:W-:Y:S06]  /*50d0*/  MEMBAR.ALL.CTA ;  /* 0x0000000000007992 */ /* 0x0005ec0000008000 */
[----:B--2---:R-:W2:Y:S01]  /*50e0*/  FENCE.VIEW.ASYNC.S ;  /* 0x00000000000073c6 */ /* 0x004ea20000000000 */
[----:B------:R-:W-:Y:S05]  /*50f0*/  WARPSYNC.ALL ;  /* 0x0000000000007948 */ /* 0x000fea0003800000 */
[----:B------:R-:W-:Y:S01]  /*5100*/  BSSY B0, `(.L_x_667) ;  /* 0x0000009000007945 */ /* 0x000fe20003800000 */
[----:B-1----:R-:W-:Y:S01]  /*5110*/  LOP3.LUT R28, R28, 0x7f, RZ, 0xc0, !PT ;  /* 0x0000007f1c1c7812 */ /* 0x002fe200078ec0ff */
[----:B--2---:R1:W-:Y:S03]  /*5120*/  BAR.SYNC.DEFER_BLOCKING R76, 0x80 ;  /* 0x0002004c0000751d */ /* 0x0043e60000010000 */
[----:B------:R-:W-:-:S13]  /*5130*/  ISETP.NE.AND P4, PT, R28, RZ, PT ;  /* 0x000000ff1c00720c */ /* 0x000fda0003f85270 */
[----:B------:R-:W-:-:S05]  /*5140*/  @!P4 VIADD R28, R97, 0x228a0 ;  /* 0x000228a0611cc836 */ /* 0x000fca0000000000 */
[----:B------:R-:W-:-:S04]  /*5150*/  @!P4 PRMT R28, RZ, 0x654, R28 ;  /* 0x00000654ff1cc816 */ /* 0x000fc8000000001c */
[----:B------:R1:W-:Y:S01]  /*5160*/  @!P4 SYNCS.ARRIVE.TRANS64.RED.A1T0 RZ, [R28+URZ], RZ ;  /* 0x000000ff1cffc9a7 */ /* 0x0003e2000810043f */
[----:B------:R-:W-:Y:S05]  /*5170*/  @!P3 BRA `(.L_x_668) ;  /* 0x000000000004b947 */ /* 0x000fea0003800000 */
[----:B------:R-:W-:Y:S01]  /*5180*/  BPT.TRAP 0x1 ;  /* 0x000000040000795c */ /* 0x000fe20000300000 */
.L_x_668:
[----:B------:R-:W-:Y:S05]  /*5190*/  BSYNC B0 ;  /* 0x0000000000007941 */ /* 0x000fea0003800000 */
.L_x_667:
[----:B------:R-:W2:Y:S01]  /*51a0*/  SYNCS.PHASECHK.TRANS64.TRYWAIT P3, [R97+URZ+0x228b0], R108 ;  /* 0x0228b06c610075a7 */ /* 0x000ea2000806017f */
[----:B------:R-:W-:Y:S01]  /*51b0*/  ULDC UR44, c[0x0][0x320] ;  /* 0x0000c800002c7ab9 */ /* 0x000fe20000000800 */
[----:B------:R-:W-:Y:S01]  /*51c0*/  ULDC.64 UR38, c[0x0][0x328] ;  /* 0x0000ca0000267ab9 */ /* 0x000fe20000000a00 */
[----:B------:R-:W-:Y:S01]  /*51d0*/  ULDC.64 UR36, c[0x0][0x318] ;  /* 0x0000c60000247ab9 */ /* 0x000fe20000000a00 */
[----:B------:R-:W-:Y:S01]  /*51e0*/  BSSY B0, `(.L_x_669) ;  /* 0x0000003000007945 */ /* 0x000fe20003800000 */
[----:B-1----:R-:W-:-:S03]  /*51f0*/  IMAD R28, R2, 0x6000, R79 ;  /* 0x00006000021c7824 */ /* 0x002fc600078e024f */
[----:B--2---:R-:W-:Y:S05]  /*5200*/  @!P3 BRA `(.L_x_670) ;  /* 0x000001240048b947 */ /* 0x004fea0003800000 */
.L_x_916:
[----:B------:R-:W-:Y:S05]  /*5210*/  BSYNC B0 ;  /* 0x0000000000007941 */ /* 0x000fea0003800000 */
.L_x_669:
[----:B------:R-:W-:Y:S01]  /*5220*/  ISETP.GE.AND P3, PT, R19, R99, PT ;  /* 0x000000631300720c */ /* 0x000fe20003f66270 */
[----:B------:R-:W-:Y:S01]  /*5230*/  IMAD.IADD R29, R77, 0x1, R28 ;  /* 0x000000014d1d7824 */ /* 0x000fe200078e021c */
[----:B------:R-:W-:Y:S01]  /*5240*/  BSSY B0, `(.L_x_671) ;  /* 0x0000025000007945 */ /* 0x000fe20003800000 */
[----:B------:R-:W-:Y:S02]  /*5250*/  IMAD R40, R28, 0x2, R24 ;  /* 0x000000021c287824 */ /* 0x000fe400078e0218 */
[----:B------:R-:W-:-:S04]  /*5260*/  IMAD.WIDE R32, R26, 0x60, R58 ;  /* 0x000000601a207825 */ /* 0x000fc800078e023a */
[----:B------:R-:W-:-:S04]  /*5270*/  IMAD R41, R29, 0x2, R24 ;  /* 0x000000021d297824 */ /* 0x000fc800078e0218 */
[----:B------:R-:W-:Y:S05]  /*5280*/  @P3 BRA `(.L_x_672) ;  /* 0x0000000000803947 */ /* 0x000fea0003800000 */
[----:B------:R-:W-:Y:S02]  /*5290*/  IMAD R31, R33, UR38, RZ ;  /* 0x00000026211f7c24 */ /* 0x000fe4000f8e02ff */
[----:B------:R-:W-:Y:S02]  /*52a0*/  IMAD.MOV.U32 R28, RZ, RZ, R6 ;  /* 0x000000ffff1c7224 */ /* 0x000fe400078e0006 */
[----:B------:R-:W-:Y:S02]  /*52b0*/  IMAD.MOV.U32 R29, RZ, RZ, R94 ;  /* 0x000000ffff1d7224 */ /* 0x000fe400078e005e */
[C---:B------:R-:W-:Y:S02]  /*52c0*/  IMAD R31, R32.reuse, UR39, R31 ;  /* 0x00000027201f7c24 */ /* 0x040fe4000f8e021f */
[----:B------:R-:W-:-:S04]  /*52d0*/  IMAD.WIDE.U32 R28, R32, UR38, R28 ;  /* 0x00000026201c7c25 */ /* 0x000fc8000f8e001c */
[----:B------:R-:W-:Y:S01]  /*52e0*/  IMAD.IADD R29, R29, 0x1, R31 ;  /* 0x000000011d1d7824 */ /* 0x000fe200078e021f */
[----:B------:R-:W-:-:S04]  /*52f0*/  LEA R34, P3, R28, UR36, 0x1 ;  /* 0x000000241c227c11 */ /* 0x000fc8000f8608ff */
[----:B------:R-:W-:Y:S02]  /*5300*/  LEA.HI.X R35, R28, UR37, R29, 0x1, P3 ;  /* 0x000000251c237c11 */ /* 0x000fe400098f0c1d */
[----:B------:R-:W-:-:S13]  /*5310*/  ISETP.GE.AND P3, PT, R16, UR44, PT ;  /* 0x0000002c10007c0c */ /* 0x000fda000bf66270 */
[----:B------:R-:W2:Y:S04]  /*5320*/  @!P3 LDS.128 R28, [R40] ;  /* 0x00000000281cb984 */ /* 0x000ea80000000c00 */
[----:B--2---:R-:W-:Y:S01]  /*5330*/  @!P3 STG.E.128 desc[UR40][R34.64], R28 ;  /* 0x0000001c2200b986 */ /* 0x004fe2000c101d28 */
[----:B------:R-:W-:-:S13]  /*5340*/  ISETP.GE.AND P3, PT, R62, UR44, PT ;  /* 0x0000002c3e007c0c */ /* 0x000fda000bf66270 */
[----:B------:R-:W2:Y:S04]  /*5350*/  @!P3 LDS.128 R28, [R41] ;  /* 0x00000000291cb984 */ /* 0x000ea80000000c00 */
[----:B--2---:R-:W-:Y:S01]  /*5360*/  @!P3 STG.E.128 desc[UR40][R34.64+0x40], R28 ;  /* 0x0000401c2200b986 */ /* 0x004fe2000c101d28 */
[----:B------:R-:W-:-:S13]  /*5370*/  ISETP.GE.AND P3, PT, R63, UR44, PT ;  /* 0x0000002c3f007c0c */ /* 0x000fda000bf66270 */
[----:B------:R-:W2:Y:S04]  /*5380*/  @!P3 LDS.128 R28, [R40+0x3000] ;  /* 0x00300000281cb984 */ /* 0x000ea80000000c00 */
        /* <DEDUP_REMOVED lines=10> */
[----:B------:R-:W-:-:S13]  /*5430*/  ISETP.NE.AND P3, PT, R96, RZ, PT ;  /* 0x000000ff6000720c */ /* 0x000fda0003f65270 */
[----:B------:R-:W2:Y:S04]  /*5440*/  @P3 LDS.128 R28, [R40+0x9000] ;  /* 0x00900000281c3984 */ /* 0x000ea80000000c00 */
[----:B--2---:R-:W-:Y:S01]  /*5450*/  @P3 STG.E.128 desc[UR40][R34.64+0x180], R28 ;  /* 0x0001801c22003986 */ /* 0x004fe2000c101d28 */
[----:B------:R-:W-:-:S13]  /*5460*/  ISETP.NE.AND P3, PT, R95, RZ, PT ;  /* 0x000000ff5f00720c */ /* 0x000fda0003f65270 */
[----:B------:R-:W2:Y:S04]  /*5470*/  @P3 LDS.128 R28, [R41+0x9000] ;  /* 0x00900000291c3984 */ /* 0x000ea80000000c00 */
[----:B--2---:R2:W-:Y:S02]  /*5480*/  @P3 STG.E.128 desc[UR40][R34.64+0x1c0], R28 ;  /* 0x0001c01c22003986 */ /* 0x0045e4000c101d28 */
.L_x_672:
[----:B------:R-:W-:Y:S05]  /*5490*/  BSYNC B0 ;  /* 0x0000000000007941 */ /* 0x000fea0003800000 */
.L_x_671:
[----:B------:R-:W-:Y:S01]  /*54a0*/  ISETP.GE.AND P3, PT, R217, R99, PT ;  /* 0x00000063d900720c */ /* 0x000fe20003f66270 */
[----:B------:R-:W-:-:S12]  /*54b0*/  BSSY B0, `(.L_x_673) ;  /* 0x0000024000007945 */ /* 0x000fd80003800000 */
[----:B------:R-:W-:Y:S05]  /*54c0*/  @P3 BRA `(.L_x_674) ;  /* 0x0000000000883947 */ /* 0x000fea0003800000 */
[----:B--2---:R-:W-:Y:S01]  /*54d0*/  IADD3 R31, P3, R32, 0x40, RZ ;  /* 0x00000040201f7810 */ /* 0x004fe20007f7e0ff */
[----:B------:R-:W-:Y:S02]  /*54e0*/  IMAD.MOV.U32 R28, RZ, RZ, R6 ;  /* 0x000000ffff1c7224 */ /* 0x000fe400078e0006 */
[----:B------:R-:W-:Y:S02]  /*54f0*/  IMAD.MOV.U32 R29, RZ, RZ, R94 ;  /* 0x000000ffff1d7224 */ /* 0x000fe400078e005e */
[----:B------:R-:W-:Y:S02]  /*5500*/  IMAD.X R32, RZ, RZ, R33, P3 ;  /* 0x000000ffff207224 */ /* 0x000fe400018e0621 */
[----:B------:R-:W-:-:S04]  /*5510*/  IMAD.WIDE.U32 R28, R31, UR38, R28 ;  /* 0x000000261f1c7c25 */ /* 0x000fc8000f8e001c */
[----:B------:R-:W-:-:S04]  /*5520*/  IMAD R32, R32, UR38, RZ ;  /* 0x0000002620207c24 */ /* 0x000fc8000f8e02ff */
[----:B------:R-:W-:Y:S01]  /*5530*/  IMAD R31, R31, UR39, R32 ;  /* 0x000000271f1f7c24 */ /* 0x000fe2000f8e0220 */
[----:B------:R-:W-:-:S03]  /*5540*/  LEA R32, P3, R28, UR36, 0x1 ;  /* 0x000000241c207c11 */ /* 0x000fc6000f8608ff */
[----:B------:R-:W-:-:S05]  /*5550*/  IMAD.IADD R29, R29, 0x1, R31 ;  /* 0x000000011d1d7824 */ /* 0x000fca00078e021f */
[----:B------:R-:W-:Y:S02]  /*5560*/  LEA.HI.X R33, R28, UR37, R29, 0x1, P3 ;  /* 0x000000251c217c11 */ /* 0x000fe400098f0c1d */
        /* <DEDUP_REMOVED lines=23> */
[----:B--2---:R3:W-:Y:S02]  /*56e0*/  @P3 STG.E.128 desc[UR40][R32.64+0x1c0], R28 ;  /* 0x0001c01c20003986 */ /* 0x0047e4000c101d28 */
.L_x_674:
[----:B------:R-:W-:Y:S05]  /*56f0*/  BSYNC B0 ;  /* 0x0000000000007941 */ /* 0x000fea0003800000 */
.L_x_673:
[----:B------:R-:W-:Y:S01]  /*5700*/  @!PT LDS RZ, [RZ] ;  /* 0x00000000fffff984 */ /* 0x000fe20000000800 */
[----:B------:R-:W-:Y:S01]  /*5710*/  @!PT LDS RZ, [RZ] ;  /* 0x00000000fffff984 */ /* 0x000fe20000000800 */
[----:B------:R-:W-:Y:S01]  /*5720*/  @!PT LDS RZ, [RZ] ;  /* 0x00000000fffff984 */ /* 0x000fe20000000800 */
[----:B------:R-:W-:Y:S01]  /*5730*/  @!PT LDS RZ, [RZ] ;  /* 0x00000000fffff984 */ /* 0x000fe20000000800 */
[----:B------:R4:W-:Y:S06]  /*5740*/  MEMBAR.ALL.CTA ;  /* 0x0000000000007992 */ /* 0x0009ec0000008000 */
[----:B----4-:R-:W4:Y:S02]  /*5750*/  FENCE.VIEW.ASYNC.S ;  /* 0x00000000000073c6 */ /* 0x010f240000000000 */
[----:B----4-:R4:W-:Y:S01]  /*5760*/  BAR.SYNC.DEFER_BLOCKING R76, 0x80 ;  /* 0x0002004c0000751d */ /* 0x0109e20000010000 */
[----:B------:R-:W-:Y:S01]  /*5770*/  ISETP.NE.AND P5, PT, R98, RZ, PT ;  /* 0x000000ff6200720c */ /* 0x000fe20003fa5270 */
[----:B------:R-:W-:-:S02]  /*5780*/  VIADD R2, R2, 0x1 ;  /* 0x0000000102027836 */ /* 0x000fc40000000000 */
[----:B01----:R-:W-:-:S03]  /*5790*/  @!P4 VIADD R97, R97, 0x228c0 ;  /* 0x000228c06161c836 */ /* 0x003fc60000000000 */
[C---:B------:R-:W-:Y:S02]  /*57a0*/  ISETP.NE.AND P3, PT, R2.reuse, 0x2, PT ;  /* 0x000000020200780c */ /* 0x040fe40003f65270 */
[----:B------:R-:W-:Y:S02]  /*57b0*/  @!P4 PRMT R97, RZ, 0x654, R97 ;  /* 0x00000654ff61c816 */ /* 0x000fe40000000061 */
[----:B--23--:R-:W-:Y:S02]  /*57c0*/  SEL R28, RZ, 0x1, P3 ;  /* 0x00000001ff1c7807 */ /* 0x00cfe40001800000 */
[----:B------:R-:W-:Y:S02]  /*57d0*/  SEL R2, R2, RZ, P3 ;  /* 0x000000ff02027207 */ /* 0x000fe40001800000 */
[----:B------:R-:W-:Y:S01]  /*57e0*/  LOP3.LUT R201, R201, R28, RZ, 0x3c, !PT ;  /* 0x0000001cc9c97212 */ /* 0x000fe200078e3cff */
[----:B------:R4:W-:Y:S01]  /*57f0*/  @!P4 SYNCS.ARRIVE.TRANS64.RED.A1T0 RZ, [R97+URZ], RZ ;  /* 0x000000ff61ffc9a7 */ /* 0x0009e2000810043f */
[----:B------:R-:W-:Y:S05]  /*5800*/  @P5 BRA `(.L_x_675) ;  /* 0xffffffc800c85947 */ /* 0x000fea000383ffff */
[----:B------:R-:W0:Y:S01]  /*5810*/  S2R R29, SR_TID.X ;  /* 0x00000000001d7919 */ /* 0x000e220000002100 */
[----:B------:R-:W-:Y:S02]  /*5820*/  PLOP3.LUT P0, PT, PT, PT, PT, 0x8, 0x0 ;  /* 0x000000000000781c */ /* 0x000fe40003f0e170 */
[----:B0-----:R-:W-:-:S04]  /*5830*/  SHF.R.U32.HI R29, RZ, 0x7, R29 ;  /* 0x00000007ff1d7819 */ /* 0x001fc8000001161d */
[----:B------:R-:W-:-:S13]  /*5840*/  ISETP.NE.AND P5, PT, R29, 0x1, PT ;  /* 0x000000011d00780c */ /* 0x000fda0003fa5270 */
[----:B------:R-:W-:Y:S06]  /*5850*/  @!P5 BAR.ARV 0x9, 0x100 ;  /* 0x024400000000db1d */ /* 0x000fec0000002000 */
.L_x_623:
[----:B------:R-:W-:Y:S02]  /*5860*/  ISETP.GE.AND P2, PT, R176, 0x1, PT ;  /* 0x00000001b000780c */ /* 0x000fe40003f46270 */
[----:B------:R-:W-:Y:S02]  /*5870*/  CS2R R4, SRZ ;  /* 0x0000000000047805 */ /* 0x000fe4000001ff00 */
[----:B------:R-:W-:Y:S01]  /*5880*/  PLOP3.LUT P1, PT, PT, PT, PT, 0x80, 0x0 ;  /* 0x000000000000781c */ /* 0x000fe20003f2f070 */
[----:B------:R-:W-:Y:S01]  /*5890*/  IMAD.MOV.U32 R0, RZ, RZ, RZ ;  /* 0x000000ffff007224 */ /* 0x000fe200078e00ff */
        /* <DEDUP_REMOVED lines=11> */
[----:B------:R-:W-:Y:S01]  /*5950*/  CS2R R124, SRZ ;  /* 0x00000000007c7805 */ /* 0x000fe2000001ff00 */
[----:B------:R-:W-:Y:S01]  /*5960*/  IMAD.MOV.U32 R179, RZ, RZ, RZ ;  /* 0x000000ffffb37224 */ /* 0x000fe200078e00ff */
        /* <DEDUP_REMOVED lines=8> */
[----:B----4-:R-:W-:Y:S02]  /*59f0*/  CS2R R96, SRZ ;  /* 0x0000000000607805 */ /* 0x010fe4000001ff00 */
        /* <DEDUP_REMOVED lines=15> */
[----:B------:R-:W-:Y:S01]  /*5af0*/  CS2R R6, SRZ ;  /* 0x0000000000067805 */ /* 0x000fe2000001ff00 */
[----:B------:R-:W-:Y:S01]  /*5b00*/  IMAD.MOV.U32 R3, RZ, RZ, RZ ;  /* 0x000000ffff037224 */ /* 0x000fe200078e00ff */
        /* <DEDUP_REMOVED lines=25> */
[----:B------:R-:W-:Y:S06]  /*5ca0*/  @P0 BRA `(.L_x_676) ;  /* 0x00000000000c0947 */ /* 0x000fec0003800000 */
[----:B------:R-:W0:Y:S01]  /*5cb0*/  FENCE.VIEW.ASYNC.G ;  /* 0x00000000000073c6 */ /* 0x000e220000000100 */
[----:B------:R-:W-:Y:S05]  /*5cc0*/  WARPSYNC.ALL ;  /* 0x0000000000007948 */ /* 0x000fea0003800000 */
[----:B0-----:R-:W-:Y:S06]  /*5cd0*/  BAR.ARV 0xc, 0x180 ;  /* 0x0306000000007b1d */ /* 0x001fec0000002000 */
.L_x_676:
[----:B------:R-:W-:Y:S01]  /*5ce0*/  CS2R R24, SRZ ;  /* 0x0000000000187805 */ /* 0x000fe2000001ff00 */
[----:B------:R-:W-:Y:S06]  /*5cf0*/  @!P2 BRA `(.L_x_677) ;  /* 0x000000740080a947 */ /* 0x000fec0003800000 */
[----:B------:R-:W-:-:S03]  /*5d00*/  UMOV UR4, 0xffffffff ;  /* 0xffffffff00047882 */ /* 0x000fc60000000000 */
[----:B------:R-:W-:Y:S05]  /*5d10*/  BRA.DIV UR4, `(.L_x_678) ;  /* 0x0000011a04987947 */ /* 0x000fea000b800000 */
[----:B------:R0:W1:Y:S02]  /*5d20*/  SHFL.IDX PT, R14, R234, RZ, 0x1f ;  /* 0x00001fffea0e7589 */ /* 0x00006400000e0000 */
.L_x_919:
[----:B-1----:R-:W-:Y:S01]  /*5d30*/  LEA.HI R0, R14, R14, RZ, 0x1 ;  /* 0x0000000e0e007211 */ /* 0x002fe200078f08ff */
[----:B------:R-:W-:Y:S01]  /*5d40*/  VIADD R24, R18, 0x18400 ;  /* 0x0001840012187836 */ /* 0x000fe20000000000 */
[----:B------:R-:W-:Y:S02]  /*5d50*/  BSSY B6, `(.L_x_679) ;  /* 0x0000018000067945 */ /* 0x000fe40003800000 */
[----:B------:R-:W-:Y:S02]  /*5d60*/  LOP3.LUT R3, R0, 0x1e, RZ, 0xc0, !PT ;  /* 0x0000001e00037812 */ /* 0x000fe400078ec0ff */
[----:B------:R-:W-:-:S03]  /*5d70*/  LOP3.LUT P0, RZ, R24, 0x1bf, RZ, 0xc0, !PT ;  /* 0x000001bf18ff7812 */ /* 0x000fc6000780c0ff */
[----:B------:R-:W-:-:S04]  /*5d80*/  IMAD.IADD R3, R14, 0x1, -R3 ;  /* 0x000000010e037824 */ /* 0x000fc800078e0a03 */
[----:B------:R-:W-:-:S05]  /*5d90*/  IMAD R3, R3, 0x2000, R24 ;  /* 0x0000200003037824 */ /* 0x000fca00078e0218 */
[----:B------:R-:W-:-:S04]  /*5da0*/  SHF.R.U32.HI R3, RZ, 0x4, R3 ;  /* 0x00000004ff037819 */ /* 0x000fc80000011603 */
[----:B------:R-:W-:Y:S01]  /*5db0*/  LOP3.LUT R28, R3, 0x3fff, RZ, 0xc0, !PT ;  /* 0x00003fff031c7812 */ /* 0x000fe200078ec0ff */
[----:B------:R-:W-:Y:S06]  /*5dc0*/  @!P0 BRA `(.L_x_680) ;  /* 0x0000000000408947 */ /* 0x000fec0003800000 */
[----:B------:R-:W-:Y:S01]  /*5dd0*/  MOV R0, 0x0 ;  /* 0x0000000000007802 */ /* 0x000fe20000000f00 */
[----:B------:R-:W-:Y:S01]  /*5de0*/  ULDC.64 UR4, c[0x4][0x98] ;  /* 0x0100260000047ab9 */ /* 0x000fe20000000a00 */
[----:B------:R-:W-:Y:S01]  /*5df0*/  ULDC.64 UR6, c[0x4][0xa0] ;  /* 0x0100280000067ab9 */ /* 0x000fe20000000a00 */
[----:B------:R-:W-:Y:S01]  /*5e00*/  IMAD.U32 R4, RZ, RZ, UR4 ;  /* 0x00000004ff047e24 */ /* 0x000fe2000f8e00ff */
[----:B------:R1:W2:Y:S01]  /*5e10*/  LDC.64 R14, c[0x4][R0] ;  /* 0x01000000000e7b82 */ /* 0x0002a20000000a00 */
        /* <DEDUP_REMOVED lines=8> */
[----:B-1----:R-:W-:-:S07]  /*5ea0*/  IMAD.MOV.U32 R13, RZ, RZ, RZ ;  /* 0x000000ffff0d7224 */ /* 0x002fce00078e00ff */
[----:B------:R-:W-:-:S07]  /*5eb0*/  LEPC R20, `(.L_x_680) ;  /* 0x000000001014794e */ /* 0x000fce0000000000 */
[----:B0-2--5:R-:W-:Y:S05]  /*5ec0*/  CALL.ABS.NOINC R14 ;  /* 0x000000000e007343 */ /* 0x025fea0003c00000 */
.L_x_680:
[----:B------:R-:W-:Y:S05]  /*5ed0*/  BSYNC B6 ;  /* 0x0000000000067941 */ /* 0x000fea0003800000 */
.L_x_679:
[----:B------:R-:W-:Y:S02]  /*5ee0*/  ULDC UR4, c[0x0][0x3f4] ;  /* 0x0000fd0000047ab9 */ /* 0x000fe40000000800 */
[----:B------:R-:W-:-:S13]  /*5ef0*/  ISETP.LT.AND P0, PT, RZ, UR4, PT ;  /* 0x00000004ff007c0c */ /* 0x000fda000bf01270 */
[----:B------:R-:W-:Y:S05]  /*5f00*/  @P0 BRA `(.L_x_681) ;  /* 0x00000000003c0947 */ /* 0x000fea0003800000 */
[----:B------:R-:W-:-:S04]  /*5f10*/  LEA.HI R0, R218, R218, RZ, 0x1 ;  /* 0x000000dada007211 */ /* 0x000fc800078f08ff */
[----:B------:R-:W-:-:S05]  /*5f20*/  LOP3.LUT R3, R0, 0xfffffffe, RZ, 0xc0, !PT ;  /* 0xfffffffe00037812 */ /* 0x000fca00078ec0ff */
[----:B------:R-:W-:-:S05]  /*5f30*/  IMAD.IADD R3, R218, 0x1, -R3 ;  /* 0x00000001da037824 */ /* 0x000fca00078e0a03 */
[----:B------:R-:W-:-:S04]  /*5f40*/  SHF.L.U32 R3, R3, 0x1f, RZ ;  /* 0x0000001f03037819 */ /* 0x000fc800000006ff */
[----:B------:R1:W2:Y:S03]  /*5f50*/  SYNCS.PHASECHK.TRANS64.TRYWAIT P0, [R18+URZ+0x22800], R3 ;  /* 0x02280003120075a7 */ /* 0x0002a6000800017f */
[----:B--2---:R-:W-:Y:S05]  /*5f60*/  @!P0 NANOSLEEP.SYNCS 0x989680 ;  /* 0x009896800000895d */ /* 0x004fea0003900000 */
[----:B------:R-:W2:Y:S01]  /*5f70*/  @!P0 SYNCS.PHASECHK.TRANS64 P0, [R18+URZ+0x22800], R3 ;  /* 0x02280003120085a7 */ /* 0x000ea2000800007f */
[----:B------:R-:W-:Y:S04]  /*5f80*/  BSSY B0, `(.L_x_682) ;  /* 0x0000006000007945 */ /* 0x000fe80003800000 */
[----:B--2---:R-:W-:Y:S05]  /*5f90*/  @P0 BRA `(.L_x_683) ;  /* 0x0000000000100947 */ /* 0x004fea0003800000 */
.L_x_684:
[----:B--2---:R2:W3:Y:S02]  /*5fa0*/  SYNCS.PHASECHK.TRANS64.TRYWAIT P0, [R18+URZ+0x22800], R3 ;  /* 0x02280003120075a7 */ /* 0x0044e4000800017f */
[----:B---3--:R-:W-:Y:S05]  /*5fb0*/  @!P0 NANOSLEEP.SYNCS 0x989680 ;  /* 0x009896800000895d */ /* 0x008fea0003900000 */
[----:B------:R-:W3:Y:S02]  /*5fc0*/  @!P0 SYNCS.PHASECHK.TRANS64 P0, [R18+URZ+0x22800], R3 ;  /* 0x02280003120085a7 */ /* 0x000ee4000800007f */
[----:B---3--:R-:W-:Y:S05]  /*5fd0*/  @!P0 BRA `(.L_x_684) ;  /* 0xfffffffc00f08947 */ /* 0x008fea000383ffff */
.L_x_683:
[----:B------:R-:W-:Y:S05]  /*5fe0*/  BSYNC B0 ;  /* 0x0000000000007941 */ /* 0x000fea0003800000 */
.L_x_682:
[----:B------:R-:W-:Y:S05]  /*5ff0*/  BRA `(.L_x_685) ;  /* 0x0000002000847947 */ /* 0x000fea0003800000 */
.L_x_681:
[----:B-----5:R-:W-:Y:S01]  /*6000*/  SHF.R.S32.HI R0, RZ, 0x1f, R38 ;  /* 0x0000001fff007819 */ /* 0x020fe20000011426 */
[----:B------:R-:W-:Y:S01]  /*6010*/  ULDC.64 UR4, c[0x0][0x3f8] ;  /* 0x0000fe0000047ab9 */ /* 0x000fe20000000a00 */
[----:B------:R-:W-:Y:S01]  /*6020*/  ULDC.64 UR6, c[0x0][0x408] ;  /* 0x0001020000067ab9 */ /* 0x000fe20000000a00 */
[----:B------:R-:W-:Y:S01]  /*6030*/  LOP3.LUT P0, RZ, R24, 0x3ff, RZ, 0xc0, !PT ;  /* 0x000003ff18ff7812 */ /* 0x000fe2000780c0ff */
[----:B------:R-:W-:Y:S01]  /*6040*/  IMAD.WIDE.U32 R4, R38, UR4, RZ ;  /* 0x0000000426047c25 */ /* 0x000fe2000f8e00ff */
[----:B------:R-:W-:Y:S03]  /*6050*/  BSSY B6, `(.L_x_686) ;  /* 0x000001f000067945 */ /* 0x000fe60003800000 */
[C---:B------:R-:W-:Y:S02]  /*6060*/  IMAD R3, R0.reuse, UR4, RZ ;  /* 0x0000000400037c24 */ /* 0x040fe4000f8e02ff */
[----:B------:R-:W-:-:S02]  /*6070*/  IMAD R9, R0, UR6, RZ ;  /* 0x0000000600097c24 */ /* 0x000fc4000f8e02ff */
[C---:B------:R-:W-:Y:S01]  /*6080*/  IMAD R3, R38.reuse, UR5, R3 ;  /* 0x0000000526037c24 */ /* 0x040fe2000f8e0203 */
[----:B------:R-:W-:Y:S01]  /*6090*/  ULDC.64 UR4, c[0x0][0x3e8] ;  /* 0x0000fa0000047ab9 */ /* 0x000fe20000000a00 */
[----:B------:R-:W-:Y:S01]  /*60a0*/  IMAD.WIDE.U32 R6, R38, UR6, RZ ;  /* 0x0000000626067c25 */ /* 0x000fe2000f8e00ff */
[----:B------:R-:W-:-:S03]  /*60b0*/  LEA R24, P1, R4, UR4, 0x1 ;  /* 0x0000000404187c11 */ /* 0x000fc6000f8208ff */
[----:B------:R-:W-:Y:S01]  /*60c0*/  IMAD R9, R38, UR7, R9 ;  /* 0x0000000726097c24 */ /* 0x000fe2000f8e0209 */
[----:B------:R-:W-:Y:S01]  /*60d0*/  ULDC.64 UR6, c[0x0][0x400] ;  /* 0x0001000000067ab9 */ /* 0x000fe20000000a00 */
[----:B------:R-:W-:Y:S01]  /*60e0*/  IMAD.IADD R25, R3, 0x1, R5 ;  /* 0x0000000103197824 */ /* 0x000fe200078e0205 */
[----:B------:R-:W-:Y:S01]  /*60f0*/  LEA R26, P2, R6, UR6, 0x1 ;  /* 0x00000006061a7c11 */ /* 0x000fe2000f8408ff */
[----:B------:R-:W-:-:S03]  /*6100*/  IMAD.IADD R27, R9, 0x1, R7 ;  /* 0x00000001091b7824 */ /* 0x000fc600078e0207 */
[----:B------:R-:W-:Y:S02]  /*6110*/  LEA.HI.X R25, R4, UR5, R25, 0x1, P1 ;  /* 0x0000000504197c11 */ /* 0x000fe400088f0c19 */
[----:B------:R-:W-:Y:S01]  /*6120*/  LEA.HI.X R27, R6, UR7, R27, 0x1, P2 ;  /* 0x00000007061b7c11 */ /* 0x000fe200090f0c1b */
        /* <DEDUP_REMOVED lines=16> */
[----:B0-2---:R-:W-:Y:S05]  /*6230*/  CALL.ABS.NOINC R14 ;  /* 0x000000000e007343 */ /* 0x005fea0003c00000 */
.L_x_687:
[----:B------:R-:W-:Y:S05]  /*6240*/  BSYNC B6 ;  /* 0x0000000000067941 */ /* 0x000fea0003800000 */
.L_x_686:
[----:B------:R-:W-:Y:S01]  /*6250*/  ULDC.U8 UR4, c[0x0][0x410] ;  /* 0x0001040000047ab9 */ /* 0x000fe20000000000 */
[----:B------:R-:W-:Y:S01]  /*6260*/  BSSY B0, `(.L_x_688) ;  /* 0x00001f2000007945 */ /* 0x000fe20003800000 */
[----:B------:R-:W-:Y:S01]  /*6270*/  ISETP.NE.AND P0, PT, RZ, UR4, PT ;  /* 0x00000004ff007c0c */ /* 0x000fe2000bf05270 */
[----:B------:R-:W-:-:S12]  /*6280*/  IMAD R5, R89, 0x80, R19 ;  /* 0x0000008059057824 */ /* 0x000fd800078e0213 */
[----:B------:R-:W-:Y:S05]  /*6290*/  @!P0 BRA `(.L_x_689) ;  /* 0x0000000c00f88947 */ /* 0x000fea0003800000 */
[----:B------:R-:W-:-:S03]  /*62a0*/  UMOV UR4, 0xffffffff ;  /* 0xffffffff00047882 */ /* 0x000fc60000000000 */
[----:B------:R-:W-:Y:S05]  /*62b0*/  BRA.DIV UR4, `(.L_x_690) ;  /* 0x0000011604587947 */ /* 0x000fea000b800000 */
[----:B------:R1:W2:Y:S04]  /*62c0*/  SHFL.IDX PT, R0, R25, RZ, 0x1c1f ;  /* 0x001c1fff19007589 */ /* 0x0002a800000e0000 */
[----:B------:R1:W3:Y:S04]  /*62d0*/  SHFL.IDX PT, R3, R24, RZ, 0x1c1f ;  /* 0x001c1fff18037589 */ /* 0x0002e800000e0000 */
[----:B------:R1:W4:Y:S04]  /*62e0*/  SHFL.IDX PT, R4, R27, RZ, 0x1c1f ;  /* 0x001c1fff1b047589 */ /* 0x00032800000e0000 */
[----:B------:R1:W0:Y:S02]  /*62f0*/  SHFL.IDX PT, R14, R26, RZ, 0x1c1f ;  /* 0x001c1fff1a0e7589 */ /* 0x00022400000e0000 */
.L_x_925:
[----:B------:R-:W-:Y:S01]  /*6300*/  ULDC UR4, c[0x0][0x448] ;  /* 0x0001120000047ab9 */ /* 0x000fe20000000800 */
[----:B------:R-:W-:Y:S01]  /*6310*/  LEA.HI R6, R218, R218, RZ, 0x1 ;  /* 0x000000dada067211 */ /* 0x000fe200078f08ff */
[----:B------:R-:W-:Y:S01]  /*6320*/  IMAD R30, R39, UR4, RZ ;  /* 0x00000004271e7c24 */ /* 0x000fe2000f8e02ff */
[----:B------:R-:W-:Y:S01]  /*6330*/  BSSY B1, `(.L_x_691) ;  /* 0x0000020000017945 */ /* 0x000fe20003800000 */
[----:B------:R-:W-:Y:S01]  /*6340*/  IMAD.SHL.U32 R12, R226, 0x40, RZ ;  /* 0x00000040e20c7824 */ /* 0x000fe200078e00ff */
[----:B------:R-:W-:Y:S02]  /*6350*/  LOP3.LUT R9, R6, 0xfffffffe, RZ, 0xc0, !PT ;  /* 0xfffffffe06097812 */ /* 0x000fe400078ec0ff */
[----:B------:R-:W-:Y:S02]  /*6360*/  CS2R R6, SRZ ;  /* 0x0000000000067805 */ /* 0x000fe4000001ff00 */
[----:B------:R-:W-:Y:S02]  /*6370*/  ISETP.GE.AND P0, PT, R5, R30, PT ;  /* 0x0000001e0500720c */ /* 0x000fe40003f06270 */
[----:B------:R-:W-:-:S02]  /*6380*/  CS2R R10, SRZ ;  /* 0x00000000000a7805 */ /* 0x000fc4000001ff00 */
[----:B------:R-:W-:Y:S01]  /*6390*/  LOP3.LUT R29, R12, 0x1c0, RZ, 0xc0, !PT ;  /* 0x000001c00c1d7812 */ /* 0x000fe200078ec0ff */
[----:B------:R-:W-:Y:S01]  /*63a0*/  IMAD.IADD R5, R218, 0x1, -R9 ;  /* 0x00000001da057824 */ /* 0x000fe200078e0a09 */
[----:B------:R-:W-:Y:S02]  /*63b0*/  CS2R R8, SRZ ;  /* 0x0000000000087805 */ /* 0x000fe4000001ff00 */
[----:B------:R-:W-:Y:S02]  /*63c0*/  CS2R R12, SRZ ;  /* 0x00000000000c7805 */ /* 0x000fe4000001ff00 */
[----:B------:R-:W-:-:S03]  /*63d0*/  SHF.L.U32 R5, R5, 0x1f, RZ ;  /* 0x0000001f05057819 */ /* 0x000fc600000006ff */
[----:B------:R-:W-:Y:S05]  /*63e0*/  @P0 BRA `(.L_x_692) ;  /* 0x0000000000500947 */ /* 0x000fea0003800000 */
[----:B------:R-:W-:Y:S01]  /*63f0*/  ULDC UR4, c[0x0][0x3f4] ;  /* 0x0000fd0000047ab9 */ /* 0x000fe20000000800 */
[----:B---3--:R-:W-:Y:S01]  /*6400*/  IMAD.MOV.U32 R6, RZ, RZ, R3 ;  /* 0x000000ffff067224 */ /* 0x008fe200078e0003 */
[----:B------:R-:W-:Y:S01]  /*6410*/  ISETP.GE.AND P3, PT, R202, UR4, PT ;  /* 0x00000004ca007c0c */ /* 0x000fe2000bf66270 */
[----:B--2---:R-:W-:Y:S01]  /*6420*/  IMAD.MOV.U32 R7, RZ, RZ, R0 ;  /* 0x000000ffff077224 */ /* 0x004fe200078e0000 */
[----:B------:R-:W-:Y:S01]  /*6430*/  ISETP.GE.AND P2, PT, R22, UR4, PT ;  /* 0x0000000416007c0c */ /* 0x000fe2000bf46270 */
[----:B----4-:R-:W-:Y:S01]  /*6440*/  IMAD.MOV.U32 R15, RZ, RZ, R4 ;  /* 0x000000ffff0f7224 */ /* 0x010fe200078e0004 */
[----:B------:R-:W-:Y:S02]  /*6450*/  CS2R R10, SRZ ;  /* 0x00000000000a7805 */ /* 0x000fe4000001ff00 */
[----:B------:R-:W-:Y:S02]  /*6460*/  CS2R R12, SRZ ;  /* 0x00000000000c7805 */ /* 0x000fe4000001ff00 */
[----:B------:R-:W-:-:S05]  /*6470*/  CS2R R8, SRZ ;  /* 0x0000000000087805 */ /* 0x000fca000001ff00 */
[-C--:B-1----:R-:W-:Y:S02]  /*6480*/  @!P3 IADD3 R24, P0, R3, R232.reuse, RZ ;  /* 0x000000e80318b210 */ /* 0x082fe40007f1e0ff */
[----:B0-----:R-:W-:Y:S01]  /*6490*/  @!P3 IADD3 R26, P1, R14, R232, RZ ;  /* 0x000000e80e1ab210 */ /* 0x001fe20007f3e0ff */
[----:B------:R-:W-:Y:S01]  /*64a0*/  @!P2 IMAD.WIDE R20, R22, 0x2, R6 ;  /* 0x000000021614a825 */ /* 0x000fe200078e0206 */
[----:B------:R-:W-:-:S03]  /*64b0*/  CS2R R6, SRZ ;  /* 0x0000000000067805 */ /* 0x000fc6000001ff00 */
[----:B------:R-:W-:Y:S01]  /*64c0*/  @!P2 IMAD.WIDE R14, R22, 0x2, R14 ;  /* 0x00000002160ea825 */ /* 0x000fe200078e020e */
[----:B------:R0:W5:Y:S03]  /*64d0*/  @!P2 LD.E.64 R10, desc[UR40][R20.64] ;  /* 0x00000028140aa980 */ /* 0x000166000c101b00 */
[--C-:B------:R-:W-:Y:S01]  /*64e0*/  @!P3 IMAD.X R25, R0, 0x1, R231.reuse, P0 ;  /* 0x000000010019b824 */ /* 0x100fe200000e06e7 */
[----:B------:R0:W5:Y:S01]  /*64f0*/  @!P2 LD.E.64 R6, desc[UR40][R14.64] ;  /* 0x000000280e06a980 */ /* 0x000162000c101b00 */
[----:B------:R-:W-:-:S03]  /*6500*/  @!P3 IMAD.X R27, R4, 0x1, R231, P1 ;  /* 0x00000001041bb824 */ /* 0x000fc600008e06e7 */
[----:B------:R0:W5:Y:S04]  /*6510*/  @!P3 LD.E.64 R12, desc[UR40][R24.64] ;  /* 0x00000028180cb980 */ /* 0x000168000c101b00 */
[----:B------:R0:W5:Y:S02]  /*6520*/  @!P3 LD.E.64 R8, desc[UR40][R26.64] ;  /* 0x000000281a08b980 */ /* 0x000164000c101b00 */
.L_x_692:
[----:B------:R-:W-:Y:S05]  /*6530*/  BSYNC B1 ;  /* 0x0000000000017941 */ /* 0x000fea0003800000 */
.L_x_691:
[----:B------:R-:W1:Y:S01]  /*6540*/  SYNCS.PHASECHK.TRANS64.TRYWAIT P0, [R18+URZ+0x22800], R5 ;  /* 0x02280005120075a7 */ /* 0x000e62000800017f */
[----:B---3--:R-:W-:Y:S01]  /*6550*/  LOP3.LUT R3, R29, 0x18, R16, 0xf8, !PT ;  /* 0x000000181d037812 */ /* 0x008fe200078ef810 */
[----:B--2---:R-:W-:Y:S01]  /*6560*/  IMAD R0, R89, -0x80, R30 ;  /* 0xffffff8059007824 */ /* 0x004fe200078e021e */
[----:B----4-:R-:W-:Y:S01]  /*6570*/  SHF.R.U32.HI R4, RZ, 0x3, R29 ;  /* 0x00000003ff047819 */ /* 0x010fe2000001161d */
[--C-:B0----5:R-:W-:Y:S01]  /*6580*/  IMAD.MOV.U32 R14, RZ, RZ, R11.reuse ;  /* 0x000000ffff0e7224 */ /* 0x121fe200078e000b */
[----:B-1----:R-:W-:Y:S01]  /*6590*/  SHF.R.U64 R26, R10, 0x10, R11 ;  /* 0x000000100a1a7819 */ /* 0x002fe2000000120b */
[----:B------:R-:W-:Y:S01]  /*65a0*/  IMAD.MOV.U32 R15, RZ, RZ, R13 ;  /* 0x000000ffff0f7224 */ /* 0x000fe200078e000d */
[----:B------:R-:W-:Y:S01]  /*65b0*/  LOP3.LUT R30, R3, R4, RZ, 0x3c, !PT ;  /* 0x00000004031e7212 */ /* 0x000fe200078e3cff */
[----:B------:R-:W-:Y:S01]  /*65c0*/  IMAD.MOV.U32 R3, RZ, RZ, R10 ;  /* 0x000000ffff037224 */ /* 0x000fe200078e000a */
[----:B------:R-:W-:Y:S01]  /*65d0*/  SHF.R.U32.HI R27, RZ, 0x10, R11 ;  /* 0x00000010ff1b7819 */ /* 0x000fe2000001160b */
[----:B------:R-:W-:Y:S01]  /*65e0*/  IMAD.MOV.U32 R11, RZ, RZ, R12 ;  /* 0x000000ffff0b7224 */ /* 0x000fe200078e000c */
[----:B------:R-:W-:Y:S01]  /*65f0*/  SHF.R.U64 R24, R12, 0x10, R13 ;  /* 0x000000100c187819 */ /* 0x000fe2000000120d */
[----:B------:R-:W-:Y:S01]  /*6600*/  IMAD.MOV.U32 R10, RZ, RZ, R7 ;  /* 0x000000ffff0a7224 */ /* 0x000fe200078e0007 */
[----:B------:R-:W-:Y:S01]  /*6610*/  SHF.R.U32.HI R20, RZ, 0x10, R13 ;  /* 0x00000010ff147819 */ /* 0x000fe2000001160d */
[----:B------:R-:W-:Y:S01]  /*6620*/  IMAD.MOV.U32 R4, RZ, RZ, R6 ;  /* 0x000000ffff047224 */ /* 0x000fe200078e0006 */
[--C-:B------:R-:W-:Y:S01]  /*6630*/  SHF.R.U64 R25, R6, 0x10, R7.reuse ;  /* 0x0000001006197819 */ /* 0x100fe20000001207 */
[----:B------:R-:W-:Y:S01]  /*6640*/  BSSY B1, `(.L_x_693) ;  /* 0x0000013000017945 */ /* 0x000fe20003800000 */
[----:B------:R-:W-:Y:S01]  /*6650*/  SHF.R.U32.HI R21, RZ, 0x10, R7 ;  /* 0x00000010ff157819 */ /* 0x000fe20000011607 */
[--C-:B------:R-:W-:Y:S01]  /*6660*/  IMAD.MOV.U32 R7, RZ, RZ, R9.reuse ;  /* 0x000000ffff077224 */ /* 0x100fe200078e0009 */
[--C-:B------:R-:W-:Y:S01]  /*6670*/  SHF.R.U64 R13, R8, 0x10, R9.reuse ;  /* 0x00000010080d7819 */ /* 0x100fe20000001209 */
[----:B------:R-:W-:Y:S01]  /*6680*/  IMAD.MOV.U32 R6, RZ, RZ, R8 ;  /* 0x000000ffff067224 */ /* 0x000fe200078e0008 */
[----:B------:R-:W-:Y:S01]  /*6690*/  SHF.R.U32.HI R12, RZ, 0x10, R9 ;  /* 0x00000010ff0c7819 */ /* 0x000fe20000011609 */
[----:B------:R-:W-:Y:S01]  /*66a0*/  IMAD R9, R207, 0x200, R30 ;  /* 0x00000200cf097824 */ /* 0x000fe200078e021e */
[----:B------:R-:W-:-:S02]  /*66b0*/  VIMNMX R36, R0, 0x80, PT ;  /* 0x0000008000247848 */ /* 0x000fc40003fe0100 */
[----:B------:R-:W-:Y:S01]  /*66c0*/  PRMT R29, R3, 0x5410, R26 ;  /* 0x00005410031d7816 */ /* 0x000fe2000000001a */
[----:B------:R-:W-:Y:S01]  /*66d0*/  IMAD R0, R9, 0x2, R18 ;  /* 0x0000000209007824 */ /* 0x000fe200078e0212 */
[----:B------:R-:W-:Y:S02]  /*66e0*/  LOP3.LUT P2, RZ, R226, 0x4, RZ, 0xc0, !PT ;  /* 0x00000004e2ff7812 */ /* 0x000fe4000784c0ff */
[----:B------:R-:W-:Y:S01]  /*66f0*/  ISETP.GE.AND P1, PT, R19, R36, PT ;  /* 0x000000241300720c */ /* 0x000fe20003f26270 */
[----:B------:R-:W-:Y:S01]  /*6700*/  VIADD R3, R0, 0x18400 ;  /* 0x0001840000037836 */ /* 0x000fe20000000000 */
[----:B------:R-:W-:Y:S01]  /*6710*/  PRMT R27, R14, 0x5410, R27 ;  /* 0x000054100e1b7816 */ /* 0x000fe2000000001b */
[----:B------:R-:W-:Y:S01]  /*6720*/  VIADD R8, R0, 0x18440 ;  /* 0x0001844000087836 */ /* 0x000fe20000000000 */
[----:B------:R-:W-:Y:S02]  /*6730*/  PRMT R31, R11, 0x5410, R24 ;  /* 0x000054100b1f7816 */ /* 0x000fe40000000018 */
[----:B------:R-:W-:-:S02]  /*6740*/  PRMT R32, R15, 0x5410, R20 ;  /* 0x000054100f207816 */ /* 0x000fc40000000014 */
[----:B------:R-:W-:Y:S01]  /*6750*/  PRMT R25, R4, 0x5410, R25 ;  /* 0x0000541004197816 */ /* 0x000fe20000000019 */
[----:B------:R-:W-:Y:S06]  /*6760*/  @!P0 BRA `(.L_x_694) ;  /* 0x00000110009c8947 */ /* 0x000fec0003800000 */
.L_x_926:
[----:B------:R-:W-:Y:S05]  /*6770*/  BSYNC B1 ;  /* 0x0000000000017941 */ /* 0x000fea0003800000 */
.L_x_693:
[----:B------:R-:W-:Y:S01]  /*6780*/  BSSY B1, `(.L_x_695) ;  /* 0x0000059000017945 */ /* 0x000fe20003800000 */
[----:B------:R-:W-:Y:S01]  /*6790*/  PRMT R33, R10, 0x5410, R21 ;  /* 0x000054100a217816 */ /* 0x000fe20000000015 */
[----:B------:R-:W-:Y:S01]  /*67a0*/  @P2 VIADD R8, R3, 0xffffffc0 ;  /* 0xffffffc003082836 */ /* 0x000fe20000000000 */
[----:B------:R-:W-:Y:S02]  /*67b0*/  PRMT R34, R6, 0x5410, R13 ;  /* 0x0000541006227816 */ /* 0x000fe4000000000d */
[----:B------:R-:W-:Y:S01]  /*67c0*/  PRMT R35, R7, 0x5410, R12 ;  /* 0x0000541007237816 */ /* 0x000fe2000000000c */
[----:B------:R-:W-:Y:S06]  /*67d0*/  @P1 BRA `(.L_x_696) ;  /* 0x00000004004c1947 */ /* 0x000fec0003800000 */
[----:B------:R-:W1:Y:S01]  /*67e0*/  LDC R3, c[0x0][0x3f4] ;  /* 0x0000fd00ff037b82 */ /* 0x000e620000000800 */
[----:B------:R-:W-:Y:S01]  /*67f0*/  BSSY B2, `(.L_x_697) ;  /* 0x000002a000027945 */ /* 0x000fe20003800000 */
[-C--:B-1----:R-:W-:Y:S02]  /*6800*/  ISETP.GE.AND P0, PT, R22, R3.reuse, PT ;  /* 0x000000031600720c */ /* 0x082fe40003f06270 */
[----:B------:R-:W-:-:S11]  /*6810*/  ISETP.GE.AND P1, PT, R202, R3, PT ;  /* 0x00000003ca00720c */ /* 0x000fd60003f26270 */
[----:B------:R-:W-:Y:S05]  /*6820*/  @P0 BRA `(.L_x_698) ;  /* 0x0000000000980947 */ /* 0x000fea0003800000 */
[----:B0-----:R-:W0:Y:S01]  /*6830*/  LDS.128 R4, [R0+0x18400] ;  /* 0x0184000000047984 */ /* 0x001e220000000c00 */
[----:B------:R-:W-:Y:S01]  /*6840*/  IMAD.U32 R13, R25, 0x10000, RZ ;  /* 0x00010000190d7824 */ /* 0x000fe200078e00ff */
[C---:B------:R-:W-:Y:S01]  /*6850*/  LOP3.LUT R14, R29.reuse, 0xffff0000, RZ, 0xc0, !PT ;  /* 0xffff00001d0e7812 */ /* 0x040fe200078ec0ff */
[----:B------:R-:W-:Y:S01]  /*6860*/  IMAD.U32 R12, R29, 0x10000, RZ ;  /* 0x000100001d0c7824 */ /* 0x000fe200078e00ff */
[----:B------:R-:W-:Y:S01]  /*6870*/  LOP3.LUT R20, R25, 0xffff0000, RZ, 0xc0, !PT ;  /* 0xffff000019147812 */ /* 0x000fe200078ec0ff */
[C---:B0-----:R-:W-:Y:S01]  /*6880*/  IMAD.U32 R3, R4.reuse, 0x10000, RZ ;  /* 0x0001000004037824 */ /* 0x041fe200078e00ff */
[----:B------:R-:W-:Y:S01]  /*6890*/  LOP3.LUT R4, R4, 0xffff0000, RZ, 0xc0, !PT ;  /* 0xffff000004047812 */ /* 0x000fe200078ec0ff */
[C---:B------:R-:W-:Y:S01]  /*68a0*/  IMAD.U32 R9, R5.reuse, 0x10000, RZ ;  /* 0x0001000005097824 */ /* 0x040fe200078e00ff */
[----:B------:R-:W-:Y:S01]  /*68b0*/  LOP3.LUT R5, R5, 0xffff0000, RZ, 0xc0, !PT ;  /* 0xffff000005057812 */ /* 0x000fe200078ec0ff */
[C---:B------:R-:W-:Y:S01]  /*68c0*/  IMAD.U32 R10, R6.reuse, 0x10000, RZ ;  /* 0x00010000060a7824 */ /* 0x040fe200078e00ff */
[----:B------:R-:W-:Y:S01]  /*68d0*/  LOP3.LUT R6, R6, 0xffff0000, RZ, 0xc0, !PT ;  /* 0xffff000006067812 */ /* 0x000fe200078ec0ff */
[C---:B------:R-:W-:Y:S01]  /*68e0*/  FMUL.FTZ R24, R4.reuse, R13 ;  /* 0x0000000d04187220 */ /* 0x040fe20000410000 */
[----:B------:R-:W-:Y:S01]  /*68f0*/  FMUL.FTZ R4, R4, R12 ;  /* 0x0000000c04047220 */ /* 0x000fe20000410000 */
[----:B------:R-:W-:-:S02]  /*6900*/  IMAD.U32 R11, R7, 0x10000, RZ ;  /* 0x00010000070b7824 */ /* 0x000fc400078e00ff */
[----:B------:R-:W-:Y:S01]  /*6910*/  FMUL.FTZ R26, R5, R20 ;  /* 0x00000014051a7220 */ /* 0x000fe20000410000 */
[C---:B------:R-:W-:Y:S01]  /*6920*/  FFMA.FTZ R24, R3.reuse, R12, -R24 ;  /* 0x0000000c03187223 */ /* 0x040fe20000010818 */
[----:B------:R-:W-:Y:S01]  /*6930*/  FFMA.FTZ R13, R3, R13, R4 ;  /* 0x0000000d030d7223 */ /* 0x000fe20000010004 */
[-C--:B------:R-:W-:Y:S01]  /*6940*/  FMUL.FTZ R30, R5, R14.reuse ;  /* 0x0000000e051e7220 */ /* 0x080fe20000410000 */
[----:B------:R-:W-:Y:S01]  /*6950*/  LOP3.LUT R7, R7, 0xffff0000, RZ, 0xc0, !PT ;  /* 0xffff000007077812 */ /* 0x000fe200078ec0ff */
[C---:B------:R-:W-:Y:S01]  /*6960*/  IMAD.U32 R5, R33.reuse, 0x10000, RZ ;  /* 0x0001000021057824 */ /* 0x040fe200078e00ff */
[----:B------:R-:W-:Y:S01]  /*6970*/  LOP3.LUT R12, R33, 0xffff0000, RZ, 0xc0, !PT ;  /* 0xffff0000210c7812 */ /* 0x000fe200078ec0ff */
[C---:B------:R-:W-:Y:S01]  /*6980*/  IMAD.U32 R3, R27.reuse, 0x10000, RZ ;  /* 0x000100001b037824 */ /* 0x040fe200078e00ff */
[----:B------:R-:W-:Y:S01]  /*6990*/  LOP3.LUT R4, R27, 0xffff0000, RZ, 0xc0, !PT ;  /* 0xffff00001b047812 */ /* 0x000fe200078ec0ff */
[C---:B------:R-:W-:Y:S01]  /*69a0*/  FFMA.FTZ R26, R9.reuse, R14, -R26 ;  /* 0x0000000e091a7223 */ /* 0x040fe2000001081a */
[----:B------:R-:W-:Y:S01]  /*69b0*/  FFMA.FTZ R9, R9, R20, R30 ;  /* 0x0000001409097223 */ /* 0x000fe2000001001e */
[C---:B------:R-:W-:Y:S01]  /*69c0*/  FMUL.FTZ R15, R6.reuse, R5 ;  /* 0x00000005060f7220 */ /* 0x040fe20000410000 */
[-C--:B------:R-:W-:Y:S01]  /*69d0*/  FMUL.FTZ R14, R6, R3.reuse ;  /* 0x00000003060e7220 */ /* 0x080fe20000410000 */
        /* <DEDUP_REMOVED lines=8> */
[----:B------:R-:W-:Y:S02]  /*6a60*/  F2FP.BF16.F32.PACK_AB R6, R3, R6 ;  /* 0x000000060306723e */ /* 0x000fe400000010ff */
[----:B------:R-:W-:-:S05]  /*6a70*/  F2FP.BF16.F32.PACK_AB R7, R12, R7 ;  /* 0x000000070c07723e */ /* 0x000fca00000010ff */
[----:B------:R1:W-:Y:S02]  /*6a80*/  STS.128 [R0+0x18400], R4 ;  /* 0x0184000400007388 */ /* 0x0003e40000000c00 */
.L_x_698:
[----:B------:R-:W-:Y:S05]  /*6a90*/  BSYNC B2 ;  /* 0x0000000000027941 */ /* 0x000fea0003800000 */
.L_x_697:
[----:B------:R-:W-:Y:S05]  /*6aa0*/  @P1 BRA `(.L_x_696) ;  /* 0x0000000000981947 */ /* 0x000fea0003800000 */
[----:B01----:R-:W0:Y:S01]  /*6ab0*/  LDS.128 R4, [R8] ;  /* 0x0000000008047984 */ /* 0x003e220000000c00 */
[C---:B------:R-:W-:Y:S01]  /*6ac0*/  IMAD.U32 R13, R34.reuse, 0x10000, RZ ;  /* 0x00010000220d7824 */ /* 0x040fe200078e00ff */
        /* <DEDUP_REMOVED lines=35> */
[----:B------:R2:W-:Y:S02]  /*6d00*/  STS.128 [R8], R4 ;  /* 0x0000000408007388 */ /* 0x0005e40000000c00 */
.L_x_696:
[----:B------:R-:W-:Y:S05]  /*6d10*/  BSYNC B1 ;  /* 0x0000000000017941 */ /* 0x000fea0003800000 */
.L_x_695:
[----:B------:R-:W-:-:S13]  /*6d20*/  ISETP.GE.AND P0, PT, R217, R36, PT ;  /* 0x00000024d900720c */ /* 0x000fda0003f06270 */
[----:B------:R-:W-:Y:S05]  /*6d30*/  @P0 BRA `(.L_x_699) ;  /* 0x0000001400100947 */ /* 0x000fea0003800000 */
[----:B------:R-:W3:Y:S01]  /*6d40*/  LDC R3, c[0x0][0x3f4] ;  /* 0x0000fd00ff037b82 */ /* 0x000ee20000000800 */
[----:B------:R-:W-:Y:S01]  /*6d50*/  BSSY B1, `(.L_x_700) ;  /* 0x000002a000017945 */ /* 0x000fe20003800000 */
[-C--:B---3--:R-:W-:Y:S02]  /*6d60*/  ISETP.GE.AND P0, PT, R22, R3.reuse, PT ;  /* 0x000000031600720c */ /* 0x088fe40003f06270 */
[----:B------:R-:W-:-:S11]  /*6d70*/  ISETP.GE.AND P1, PT, R202, R3, PT ;  /* 0x00000003ca00720c */ /* 0x000fd60003f26270 */
[----:B------:R-:W-:Y:S05]  /*6d80*/  @P0 BRA `(.L_x_701) ;  /* 0x0000000000980947 */ /* 0x000fea0003800000 */
[----:B012---:R-:W0:Y:S01]  /*6d90*/  LDS.128 R4, [R0+0x1a400] ;  /* 0x01a4000000047984 */ /* 0x007e220000000c00 */
[C---:B------:R-:W-:Y:S01]  /*6da0*/  IMAD.U32 R15, R25.reuse, 0x10000, RZ ;  /* 0x00010000190f7824 */ /* 0x040fe200078e00ff */
[----:B------:R-:W-:Y:S01]  /*6db0*/  LOP3.LUT R25, R25, 0xffff0000, RZ, 0xc0, !PT ;  /* 0xffff000019197812 */ /* 0x000fe200078ec0ff */
[C---:B------:R-:W-:Y:S01]  /*6dc0*/  IMAD.U32 R13, R29.reuse, 0x10000, RZ ;  /* 0x000100001d0d7824 */ /* 0x040fe200078e00ff */
[----:B------:R-:W-:Y:S01]  /*6dd0*/  LOP3.LUT R29, R29, 0xffff0000, RZ, 0xc0, !PT ;  /* 0xffff00001d1d7812 */ /* 0x000fe200078ec0ff */
[C---:B------:R-:W-:Y:S01]  /*6de0*/  IMAD.U32 R26, R33.reuse, 0x10000, RZ ;  /* 0x00010000211a7824 */ /* 0x040fe200078e00ff */
[----:B------:R-:W-:Y:S01]  /*6df0*/  LOP3.LUT R33, R33, 0xffff0000, RZ, 0xc0, !PT ;  /* 0xffff000021217812 */ /* 0x000fe200078ec0ff */
[C---:B------:R-:W-:Y:S01]  /*6e00*/  IMAD.U32 R24, R27.reuse, 0x10000, RZ ;  /* 0x000100001b187824 */ /* 0x040fe200078e00ff */
[----:B------:R-:W-:Y:S01]  /*6e10*/  LOP3.LUT R27, R27, 0xffff0000, RZ, 0xc0, !PT ;  /* 0xffff00001b1b7812 */ /* 0x000fe200078ec0ff */
[C---:B0-----:R-:W-:Y:S01]  /*6e20*/  IMAD.U32 R3, R4.reuse, 0x10000, RZ ;  /* 0x0001000004037824 */ /* 0x041fe200078e00ff */
[----:B------:R-:W-:Y:S01]  /*6e30*/  LOP3.LUT R4, R4, 0xffff0000, RZ, 0xc0, !PT ;  /* 0xffff000004047812 */ /* 0x000fe200078ec0ff */
[C---:B------:R-:W-:Y:S01]  /*6e40*/  IMAD.U32 R9, R5.reuse, 0x10000, RZ ;  /* 0x0001000005097824 */ /* 0x040fe200078e00ff */
[----:B------:R-:W-:Y:S01]  /*6e50*/  LOP3.LUT R5, R5, 0xffff0000, RZ, 0xc0, !PT ;  /* 0xffff000005057812 */ /* 0x000fe200078ec0ff */
[C---:B------:R-:W-:Y:S01]  /*6e60*/  IMAD.U32 R10, R6.reuse, 0x10000, RZ ;  /* 0x00010000060a7824 */ /* 0x040fe200078e00ff */
[----:B------:R-:W-:Y:S01]  /*6e70*/  LOP3.LUT R6, R6, 0xffff0000, RZ, 0xc0, !PT ;  /* 0xffff000006067812 */ /* 0x000fe200078ec0ff */
[-C--:B------:R-:W-:Y:S01]  /*6e80*/  FMUL.FTZ R12, R15, R4.reuse ;  /* 0x000000040f0c7220 */ /* 0x080fe20000410000 */
[----:B------:R-:W-:Y:S01]  /*6e90*/  FMUL.FTZ R14, R13, R4 ;  /* 0x000000040d0e7220 */ /* 0x000fe20000410000 */
[C---:B------:R-:W-:Y:S01]  /*6ea0*/  IMAD.U32 R11, R7.reuse, 0x10000, RZ ;  /* 0x00010000070b7824 */ /* 0x040fe200078e00ff */
[----:B------:R-:W-:Y:S01]  /*6eb0*/  LOP3.LUT R7, R7, 0xffff0000, RZ, 0xc0, !PT ;  /* 0xffff000007077812 */ /* 0x000fe200078ec0ff */
[----:B------:R-:W-:Y:S01]  /*6ec0*/  FFMA.FTZ R4, R13, R3, -R12 ;  /* 0x000000030d047223 */ /* 0x000fe2000001080c */
[-C--:B------:R-:W-:Y:S01]  /*6ed0*/  FMUL.FTZ R20, R25, R5.reuse ;  /* 0x0000000519147220 */ /* 0x080fe20000410000 */
[----:B------:R-:W-:Y:S01]  /*6ee0*/  FMUL.FTZ R12, R29, R5 ;  /* 0x000000051d0c7220 */ /* 0x000fe20000410000 */
[----:B------:R-:W-:Y:S01]  /*6ef0*/  FFMA.FTZ R3, R15, R3, R14 ;  /* 0x000000030f037223 */ /* 0x000fe2000001000e */
[-C--:B------:R-:W-:Y:S01]  /*6f00*/  FMUL.FTZ R13, R24, R6.reuse ;  /* 0x00000006180d7220 */ /* 0x080fe20000410000 */
[-C--:B------:R-:W-:Y:S01]  /*6f10*/  FFMA.FTZ R5, R29, R9.reuse, -R20 ;  /* 0x000000091d057223 */ /* 0x080fe20000010814 */
[----:B------:R-:W-:Y:S01]  /*6f20*/  FFMA.FTZ R12, R25, R9, R12 ;  /* 0x00000009190c7223 */ /* 0x000fe2000001000c */
[C---:B------:R-:W-:Y:S01]  /*6f30*/  FMUL.FTZ R9, R26.reuse, R6 ;  /* 0x000000061a097220 */ /* 0x040fe20000410000 */
[-C--:B------:R-:W-:Y:S01]  /*6f40*/  FMUL.FTZ R14, R33, R7.reuse ;  /* 0x00000007210e7220 */ /* 0x080fe20000410000 */
[C---:B------:R-:W-:Y:S01]  /*6f50*/  FMUL.FTZ R20, R27.reuse, R7 ;  /* 0x000000071b147220 */ /* 0x040fe20000410000 */
[-C--:B------:R-:W-:Y:S01]  /*6f60*/  FFMA.FTZ R13, R26, R10.reuse, R13 ;  /* 0x0000000a1a0d7223 */ /* 0x080fe2000001000d */
[----:B------:R-:W-:Y:S01]  /*6f70*/  FFMA.FTZ R6, R24, R10, -R9 ;  /* 0x0000000a18067223 */ /* 0x000fe20000010809 */
[-C--:B------:R-:W-:Y:S01]  /*6f80*/  FFMA.FTZ R7, R27, R11.reuse, -R14 ;  /* 0x0000000b1b077223 */ /* 0x080fe2000001080e */
[----:B------:R-:W-:Y:S01]  /*6f90*/  FFMA.FTZ R20, R33, R11, R20 ;  /* 0x0000000b21147223 */ /* 0x000fe20000010014 */
[----:B------:R-:W-:-:S02]  /*6fa0*/  F2FP.BF16.F32.PACK_AB R4, R3, R4 ;  /* 0x000000040304723e */ /* 0x000fc400000010ff */
[----:B------:R-:W-:Y:S02]  /*6fb0*/  F2FP.BF16.F32.PACK_AB R5, R12, R5 ;  /* 0x000000050c05723e */ /* 0x000fe400000010ff */
[----:B------:R-:W-:Y:S02]  /*6fc0*/  F2FP.BF16.F32.PACK_AB R6, R13, R6 ;  /* 0x000000060d06723e */ /* 0x000fe400000010ff */
[----:B------:R-:W-:-:S05]  /*6fd0*/  F2FP.BF16.F32.PACK_AB R7, R20, R7 ;  /* 0x000000071407723e */ /* 0x000fca00000010ff */
[----:B------:R3:W-:Y:S02]  /*6fe0*/  STS.128 [R0+0x1a400], R4 ;  /* 0x01a4000400007388 */ /* 0x0007e40000000c00 */
.L_x_701:
[----:B------:R-:W-:Y:S05]  /*6ff0*/  BSYNC B1 ;  /* 0x0000000000017941 */ /* 0x000fea0003800000 */
.L_x_700:
[----:B------:R-:W-:Y:S05]  /*7000*/  @P1 BRA `(.L_x_699) ;  /* 0x00000010005c1947 */ /* 0x000fea0003800000 */
[----:B0123--:R-:W0:Y:S01]  /*7010*/  LDS.128 R4, [R8+0x2000] ;  /* 0x0020000008047984 */ /* 0x00fe220000000c00 */
[C---:B------:R-:W-:Y:S01]  /*7020*/  IMAD.U32 R20, R34.reuse, 0x10000, RZ ;  /* 0x0001000022147824 */ /* 0x040fe200078e00ff */
[----:B------:R-:W-:Y:S01]  /*7030*/  LOP3.LUT R34, R34, 0xffff0000, RZ, 0xc0, !PT ;  /* 0xffff000022227812 */ /* 0x000fe200078ec0ff */
[C---:B------:R-:W-:Y:S01]  /*7040*/  IMAD.U32 R12, R31.reuse, 0x10000, RZ ;  /* 0x000100001f0c7824 */ /* 0x040fe200078e00ff */
[----:B------:R-:W-:Y:S01]  /*7050*/  LOP3.LUT R14, R31, 0xffff0000, RZ, 0xc0, !PT ;  /* 0xffff00001f0e7812 */ /* 0x000fe200078ec0ff */
[C---:B------:R-:W-:Y:S01]  /*7060*/  IMAD.U32 R15, R32.reuse, 0x10000, RZ ;  /* 0x00010000200f7824 */ /* 0x040fe200078e00ff */
[----:B------:R-:W-:Y:S01]  /*7070*/  LOP3.LUT R32, R32, 0xffff0000, RZ, 0xc0, !PT ;  /* 0xffff000020207812 */ /* 0x000fe200078ec0ff */
[----:B------:R-:W-:Y:S02]  /*7080*/  IMAD.U32 R21, R35, 0x10000, RZ ;  /* 0x0001000023157824 */ /* 0x000fe400078e00ff */
[C---:B0-----:R-:W-:Y:S01]  /*7090*/  IMAD.U32 R0, R4.reuse, 0x10000, RZ ;  /* 0x0001000004007824 */ /* 0x041fe200078e00ff */
[----:B------:R-:W-:Y:S01]  /*70a0*/  LOP3.LUT R3, R4, 0xffff0000, RZ, 0xc0, !PT ;  /* 0xffff000004037812 */ /* 0x000fe200078ec0ff */
[C---:B------:R-:W-:Y:S01]  /*70b0*/  IMAD.U32 R4, R5.reuse, 0x10000, RZ ;  /* 0x0001000005047824 */ /* 0x040fe200078e00ff */
[----:B------:R-:W-:Y:S01]  /*70c0*/  LOP3.LUT R5, R5, 0xffff0000, RZ, 0xc0, !PT ;  /* 0xffff000005057812 */ /* 0x000fe200078ec0ff */
[C---:B------:R-:W-:Y:S01]  /*70d0*/  IMAD.U32 R9, R6.reuse, 0x10000, RZ ;  /* 0x0001000006097824 */ /* 0x040fe200078e00ff */
[----:B------:R-:W-:Y:S01]  /*70e0*/  LOP3.LUT R6, R6, 0xffff0000, RZ, 0xc0, !PT ;  /* 0xffff000006067812 */ /* 0x000fe200078ec0ff */
[----:B------:R-:W-:-:S02]  /*70f0*/  IMAD.U32 R10, R7, 0x10000, RZ ;  /* 0x00010000070a7824 */ /* 0x000fc400078e00ff */
[----:B------:R-:W-:Y:S01]  /*7100*/  FMUL.FTZ R11, R20, R3 ;  /* 0x00000003140b7220 */ /* 0x000fe20000410000 */
[-C--:B------:R-:W-:Y:S01]  /*7110*/  FMUL.FTZ R13, R34, R5.reuse ;  /* 0x00000005220d7220 */ /* 0x080fe20000410000 */
[----:B------:R-:W-:Y:S01]  /*7120*/  FMUL.FTZ R5, R14, R5 ;  /* 0x000000050e057220 */ /* 0x000fe20000410000 */
[----:B------:R-:W-:Y:S01]  /*7130*/  FMUL.FTZ R3, R12, R3 ;  /* 0x000000030c037220 */ /* 0x000fe20000410000 */
[----:B------:R-:W-:Y:S01]  /*7140*/  LOP3.LUT R7, R7, 0xffff0000, RZ, 0xc0, !PT ;  /* 0xffff000007077812 */ /* 0x000fe200078ec0ff */
[----:B------:R-:W-:Y:S01]  /*7150*/  FFMA.FTZ R13, R14, R4, -R13 ;  /* 0x000000040e0d7223 */ /* 0x000fe2000001080d */
[----:B------:R-:W-:Y:S01]  /*7160*/  LOP3.LUT R14, R35, 0xffff0000, RZ, 0xc0, !PT ;  /* 0xffff0000230e7812 */ /* 0x000fe200078ec0ff */
[-C--:B------:R-:W-:Y:S01]  /*7170*/  FFMA.FTZ R11, R12, R0.reuse, -R11 ;  /* 0x000000000c0b7223 */ /* 0x080fe2000001080b */
[----:B------:R-:W-:Y:S01]  /*7180*/  FFMA.FTZ R0, R20, R0, R3 ;  /* 0x0000000014007223 */ /* 0x000fe20000010003 */
[-C--:B------:R-:W-:Y:S01]  /*7190*/  FMUL.FTZ R12, R21, R6.reuse ;  /* 0x00000006150c7220 */ /* 0x080fe20000410000 */
[C---:B------:R-:W-:Y:S01]  /*71a0*/  FMUL.FTZ R6, R15.reuse, R6 ;  /* 0x000000060f067220 */ /* 0x040fe20000410000 */
[-C--:B------:R-:W-:Y:S01]  /*71b0*/  FMUL.FTZ R3, R14, R7.reuse ;  /* 0x000000070e037220 */ /* 0x080fe20000410000 */
[----:B------:R-:W-:Y:S01]  /*71c0*/  FMUL.FTZ R7, R32, R7 ;  /* 0x0000000720077220 */ /* 0x000fe20000410000 */
[-C--:B------:R-:W-:Y:S01]  /*71d0*/  FFMA.FTZ R12, R15, R9.reuse, -R12 ;  /* 0x000000090f0c7223 */ /* 0x080fe2000001080c */
[----:B------:R-:W-:Y:S01]  /*71e0*/  FFMA.FTZ R4, R34, R4, R5 ;  /* 0x0000000422047223 */ /* 0x000fe20000010005 */
[-C--:B------:R-:W-:Y:S01]  /*71f0*/  FFMA.FTZ R3, R32, R10.reuse, -R3 ;  /* 0x0000000a20037223 */ /* 0x080fe20000010803 */
[----:B------:R-:W-:Y:S01]  /*7200*/  FFMA.FTZ R9, R21, R9, R6 ;  /* 0x0000000915097223 */ /* 0x000fe20000010006 */
[----:B------:R-:W-:Y:S01]  /*7210*/  FFMA.FTZ R10, R14, R10, R7 ;  /* 0x0000000a0e0a7223 */ /* 0x000fe20000010007 */
[----:B------:R-:W-:-:S02]  /*7220*/  F2FP.BF16.F32.PACK_AB R24, R0, R11 ;  /* 0x0000000b0018723e */ /* 0x000fc400000010ff */
[----:B------:R-:W-:Y:S02]  /*7230*/  F2FP.BF16.F32.PACK_AB R25, R4, R13 ;  /* 0x0000000d0419723e */ /* 0x000fe400000010ff */
[----:B------:R-:W-:Y:S02]  /*7240*/  F2FP.BF16.F32.PACK_AB R26, R9, R12 ;  /* 0x0000000c091a723e */ /* 0x000fe400000010ff */
[----:B------:R-:W-:-:S05]  /*7250*/  F2FP.BF16.F32.PACK_AB R27, R10, R3 ;  /* 0x000000030a1b723e */ /* 0x000fca00000010ff */
[----:B------:R4:W-:Y:S01]  /*7260*/  STS.128 [R8+0x2000], R24 ;  /* 0x0020001808007388 */ /* 0x0009e20000000c00 */
[----:B------:R-:W-:Y:S05]  /*7270*/  BRA `(.L_x_699) ;  /* 0x0000000c00c07947 */ /* 0x000fea0003800000 */
.L_x_689:
[----:B------:R-:W-:-:S03]  /*7280*/  UMOV UR4, 0xffffffff ;  /* 0xffffffff00047882 */ /* 0x000fc60000000000 */
[----:B------:R-:W-:Y:S05]  /*7290*/  BRA.DIV UR4, `(.L_x_702) ;  /* 0x0000010604e47947 */ /* 0x000fea000b800000 */
[----:B------:R1:W2:Y:S04]  /*72a0*/  SHFL.IDX PT, R0, R25, RZ, 0x1c1f ;  /* 0x001c1fff19007589 */ /* 0x0002a800000e0000 */
[----:B------:R1:W3:Y:S04]  /*72b0*/  SHFL.IDX PT, R3, R24, RZ, 0x1c1f ;  /* 0x001c1fff18037589 */ /* 0x0002e800000e0000 */
[----:B------:R1:W4:Y:S04]  /*72c0*/  SHFL.IDX PT, R4, R27, RZ, 0x1c1f ;  /* 0x001c1fff1b047589 */ /* 0x00032800000e0000 */
[----:B------:R1:W0:Y:S02]  /*72d0*/  SHFL.IDX PT, R14, R26, RZ, 0x1c1f ;  /* 0x001c1fff1a0e7589 */ /* 0x00022400000e0000 */
.L_x_932:
[----:B------:R-:W-:Y:S01]  /*72e0*/  ULDC UR4, c[0x0][0x448] ;  /* 0x0001120000047ab9 */ /* 0x000fe20000000800 */
[----:B------:R-:W0:Y:S01]  /*72f0*/  LDC R45, c[0x0][0x3f4] ;  /* 0x0000fd00ff2d7b82 */ /* 0x000e220000000800 */
[----:B------:R-:W-:Y:S01]  /*7300*/  IMAD R12, R39, UR4, RZ ;  /* 0x00000004270c7c24 */ /* 0x000fe2000f8e02ff */
[----:B------:R-:W-:Y:S01]  /*7310*/  LEA.HI R6, R218, R218, RZ, 0x1 ;  /* 0x000000dada067211 */ /* 0x000fe200078f08ff */
[----:B------:R-:W-:Y:S01]  /*7320*/  BSSY B1, `(.L_x_703) ;  /* 0x0000016000017945 */ /* 0x000fe20003800000 */
[----:B-1----:R-:W-:Y:S02]  /*7330*/  CS2R R26, SRZ ;  /* 0x00000000001a7805 */ /* 0x002fe4000001ff00 */
[----:B------:R-:W-:Y:S02]  /*7340*/  CS2R R24, SRZ ;  /* 0x0000000000187805 */ /* 0x000fe4000001ff00 */
[----:B------:R-:W-:Y:S02]  /*7350*/  ISETP.GE.AND P0, PT, R5, R12, PT ;  /* 0x0000000c0500720c */ /* 0x000fe40003f06270 */
[----:B------:R-:W-:-:S02]  /*7360*/  CS2R R10, SRZ ;  /* 0x00000000000a7805 */ /* 0x000fc4000001ff00 */
[----:B------:R-:W-:Y:S02]  /*7370*/  LOP3.LUT R7, R6, 0xfffffffe, RZ, 0xc0, !PT ;  /* 0xfffffffe06077812 */ /* 0x000fe400078ec0ff */
[----:B------:R-:W-:-:S03]  /*7380*/  CS2R R8, SRZ ;  /* 0x0000000000087805 */ /* 0x000fc6000001ff00 */
[----:B------:R-:W-:-:S05]  /*7390*/  IMAD.IADD R5, R218, 0x1, -R7 ;  /* 0x00000001da057824 */ /* 0x000fca00078e0a07 */
[----:B------:R-:W-:Y:S01]  /*73a0*/  SHF.L.U32 R5, R5, 0x1f, RZ ;  /* 0x0000001f05057819 */ /* 0x000fe200000006ff */
[----:B------:R-:W-:Y:S06]  /*73b0*/  @P0 BRA `(.L_x_704) ;  /* 0x0000000000300947 */ /* 0x000fec0003800000 */
[----:B------:R-:W-:Y:S01]  /*73c0*/  ULDC UR4, c[0x0][0x3f4] ;  /* 0x0000fd0000047ab9 */ /* 0x000fe20000000800 */
[C---:B------:R-:W-:Y:S01]  /*73d0*/  IMAD.SHL.U32 R15, R16.reuse, 0x2, RZ ;  /* 0x00000002100f7824 */ /* 0x040fe200078e00ff */
[C---:B------:R-:W-:Y:S02]  /*73e0*/  ISETP.GE.AND P2, PT, R16.reuse, UR4, PT ;  /* 0x0000000410007c0c */ /* 0x040fe4000bf46270 */
[----:B------:R-:W-:Y:S02]  /*73f0*/  CS2R R26, SRZ ;  /* 0x00000000001a7805 */ /* 0x000fe4000001ff00 */
[----:B------:R-:W-:Y:S02]  /*7400*/  SHF.L.U64.HI R13, R16, 0x1, R17 ;  /* 0x00000001100d7819 */ /* 0x000fe40000010211 */
[-C--:B---3--:R-:W-:Y:S02]  /*7410*/  IADD3 R6, P0, R3, R15.reuse, RZ ;  /* 0x0000000f03067210 */ /* 0x088fe40007f1e0ff */
[----:B0-----:R-:W-:-:S03]  /*7420*/  IADD3 R14, P1, R14, R15, RZ ;  /* 0x0000000f0e0e7210 */ /* 0x001fc60007f3e0ff */
[--C-:B--2---:R-:W-:Y:S02]  /*7430*/  IMAD.X R7, R0, 0x1, R13.reuse, P0 ;  /* 0x0000000100077824 */ /* 0x104fe400000e060d */
[----:B----4-:R-:W-:Y:S01]  /*7440*/  IMAD.X R15, R4, 0x1, R13, P1 ;  /* 0x00000001040f7824 */ /* 0x010fe200008e060d */
[----:B------:R-:W-:Y:S07]  /*7450*/  @P2 BRA `(.L_x_704) ;  /* 0x0000000000082947 */ /* 0x000fee0003800000 */
[----:B------:R1:W5:Y:S04]  /*7460*/  LD.E.128 R8, desc[UR40][R6.64] ;  /* 0x0000002806087980 */ /* 0x000368000c101d00 */
[----:B------:R1:W5:Y:S02]  /*7470*/  LD.E.128 R24, desc[UR40][R14.64] ;  /* 0x000000280e187980 */ /* 0x000364000c101d00 */
.L_x_704:
[----:B------:R-:W-:Y:S05]  /*7480*/  BSYNC B1 ;  /* 0x0000000000017941 */ /* 0x000fea0003800000 */
.L_x_703:
[----:B------:R-:W3:Y:S01]  /*7490*/  SYNCS.PHASECHK.TRANS64.TRYWAIT P1, [R18+URZ+0x22800], R5 ;  /* 0x02280005120075a7 */ /* 0x000ee2000802017f */
[----:B--2---:R-:W-:Y:S01]  /*74a0*/  IMAD R0, R89, -0x80, R12 ;  /* 0xffffff8059007824 */ /* 0x004fe200078e020c */
[----:B-1---5:R-:W-:Y:S01]  /*74b0*/  SHF.R.U64 R15, R24, 0x10, R25 ;  /* 0x00000010180f7819 */ /* 0x022fe20000001219 */
[----:B----4-:R-:W-:Y:S01]  /*74c0*/  IMAD.MOV.U32 R4, RZ, RZ, R24 ;  /* 0x000000ffff047224 */ /* 0x010fe200078e0018 */
[--C-:B------:R-:W-:Y:S01]  /*74d0*/  SHF.R.U64 R29, R8, 0x10, R9.reuse ;  /* 0x00000010081d7819 */ /* 0x100fe20000001209 */
[----:B------:R-:W-:Y:S01]  /*74e0*/  IMAD.MOV.U32 R12, RZ, RZ, R8 ;  /* 0x000000ffff0c7224 */ /* 0x000fe200078e0008 */
[----:B------:R-:W-:Y:S01]  /*74f0*/  VIMNMX R24, R0, 0x80, PT ;  /* 0x0000008000187848 */ /* 0x000fe20003fe0100 */
[--C-:B------:R-:W-:Y:S01]  /*7500*/  IMAD.MOV.U32 R13, RZ, RZ, R9.reuse ;  /* 0x000000ffff0d7224 */ /* 0x100fe200078e0009 */
[----:B------:R-:W-:Y:S01]  /*7510*/  SHF.R.U32.HI R20, RZ, 0x10, R9 ;  /* 0x00000010ff147819 */ /* 0x000fe20000011609 */
[----:B------:R-:W-:Y:S01]  /*7520*/  IMAD.MOV.U32 R7, RZ, RZ, R10 ;  /* 0x000000ffff077224 */ /* 0x000fe200078e000a */
[--C-:B0-----:R-:W-:Y:S01]  /*7530*/  SHF.R.U64 R14, R10, 0x10, R11.reuse ;  /* 0x000000100a0e7819 */ /* 0x101fe2000000120b */
[--C-:B------:R-:W-:Y:S01]  /*7540*/  IMAD.MOV.U32 R8, RZ, RZ, R11.reuse ;  /* 0x000000ffff087224 */ /* 0x100fe200078e000b */
[----:B------:R-:W-:Y:S01]  /*7550*/  SHF.R.U32.HI R21, RZ, 0x10, R11 ;  /* 0x00000010ff157819 */ /* 0x000fe2000001160b */
[--C-:B------:R-:W-:Y:S01]  /*7560*/  IMAD.MOV.U32 R6, RZ, RZ, R25.reuse ;  /* 0x000000ffff067224 */ /* 0x100fe200078e0019 */
[----:B------:R-:W-:Y:S01]  /*7570*/  ISETP.GE.AND P0, PT, R16, R45, PT ;  /* 0x0000002d1000720c */ /* 0x000fe20003f06270 */
[----:B------:R-:W-:Y:S01]  /*7580*/  IMAD.MOV.U32 R0, RZ, RZ, R26 ;  /* 0x000000ffff007224 */ /* 0x000fe200078e001a */
[----:B------:R-:W-:Y:S01]  /*7590*/  SHF.R.U32.HI R11, RZ, 0x10, R25 ;  /* 0x00000010ff0b7819 */ /* 0x000fe20000011619 */
[--C-:B---3--:R-:W-:Y:S01]  /*75a0*/  IMAD.MOV.U32 R3, RZ, RZ, R27.reuse ;  /* 0x000000ffff037224 */ /* 0x108fe200078e001b */
[--C-:B------:R-:W-:Y:S01]  /*75b0*/  SHF.R.U64 R9, R26, 0x10, R27.reuse ;  /* 0x000000101a097819 */ /* 0x100fe2000000121b */
[----:B------:R-:W-:Y:S01]  /*75c0*/  BSSY B1, `(.L_x_705) ;  /* 0x000000d000017945 */ /* 0x000fe20003800000 */
[----:B------:R-:W-:-:S02]  /*75d0*/  SHF.R.U32.HI R10, RZ, 0x10, R27 ;  /* 0x00000010ff0a7819 */ /* 0x000fc4000001161b */
[-C--:B------:R-:W-:Y:S02]  /*75e0*/  ISETP.GE.OR P2, PT, R19, R24.reuse, P0 ;  /* 0x000000181300720c */ /* 0x080fe40000746670 */
[----:B------:R-:W-:Y:S02]  /*75f0*/  PRMT R37, R12, 0x5410, R29 ;  /* 0x000054100c257816 */ /* 0x000fe4000000001d */
[----:B------:R-:W-:Y:S02]  /*7600*/  ISETP.GE.OR P0, PT, R217, R24, P0 ;  /* 0x00000018d900720c */ /* 0x000fe40000706670 */
[----:B------:R-:W-:Y:S02]  /*7610*/  PRMT R38, R13, 0x5410, R20 ;  /* 0x000054100d267816 */ /* 0x000fe40000000014 */
[----:B------:R-:W-:Y:S02]  /*7620*/  PRMT R39, R7, 0x5410, R14 ;  /* 0x0000541007277816 */ /* 0x000fe4000000000e */
[----:B------:R-:W-:-:S02]  /*7630*/  PRMT R40, R8, 0x5410, R21 ;  /* 0x0000541008287816 */ /* 0x000fc40000000015 */
[----:B------:R-:W-:Y:S02]  /*7640*/  PRMT R41, R4, 0x5410, R15 ;  /* 0x0000541004297816 */ /* 0x000fe4000000000f */
[----:B------:R-:W-:Y:S02]  /*7650*/  PRMT R42, R6, 0x5410, R11 ;  /* 0x00005410062a7816 */ /* 0x000fe4000000000b */
[----:B------:R-:W-:Y:S02]  /*7660*/  PRMT R43, R0, 0x5410, R9 ;  /* 0x00005410002b7816 */ /* 0x000fe40000000009 */
[----:B------:R-:W-:Y:S01]  /*7670*/  PRMT R44, R3, 0x5410, R10 ;  /* 0x00005410032c7816 */ /* 0x000fe2000000000a */
[----:B------:R-:W-:Y:S06]  /*7680*/  @!P1 BRA `(.L_x_706) ;  /* 0x0000010400589947 */ /* 0x000fec0003800000 */
.L_x_933:
[----:B------:R-:W-:Y:S05]  /*7690*/  BSYNC B1 ;  /* 0x0000000000017941 */ /* 0x000fea0003800000 */
.L_x_705:
[----:B------:R-:W-:Y:S04]  /*76a0*/  BSSY B1, `(.L_x_707) ;  /* 0x000005a000017945 */ /* 0x000fe80003800000 */
[----:B------:R-:W-:Y:S05]  /*76b0*/  @P2 BRA `(.L_x_708) ;  /* 0x0000000400602947 */ /* 0x000fea0003800000 */
[----:B------:R-:W-:Y:S01]  /*76c0*/  IMAD.SHL.U32 R0, R226, 0x40, RZ ;  /* 0x00000040e2007824 */ /* 0x000fe200078e00ff */
[C---:B------:R-:W-:Y:S01]  /*76d0*/  LOP3.LUT R24, R41.reuse, 0xffff0000, RZ, 0xc0, !PT ;  /* 0xffff000029187812 */ /* 0x040fe200078ec0ff */
[----:B------:R-:W-:Y:S02]  /*76e0*/  IMAD.IADD R3, R16, 0x1, R45 ;  /* 0x0000000110037824 */ /* 0x000fe400078e022d */
[----:B------:R-:W-:Y:S01]  /*76f0*/  IMAD.U32 R27, R41, 0x10000, RZ ;  /* 0x00010000291b7824 */ /* 0x000fe200078e00ff */
[----:B------:R-:W-:Y:S01]  /*7700*/  LOP3.LUT R4, R0, 0x1c0, RZ, 0xc0, !PT ;  /* 0x000001c000047812 */ /* 0x000fe200078ec0ff */
[----:B------:R-:W-:-:S03]  /*7710*/  IMAD.U32 R25, R37, 0x10000, RZ ;  /* 0x0001000025197824 */ /* 0x000fc600078e00ff */
[C---:B------:R-:W-:Y:S02]  /*7720*/  LOP3.LUT R0, R4.reuse, 0x38, R16, 0xf8, !PT ;  /* 0x0000003804007812 */ /* 0x040fe400078ef810 */
[----:B0-----:R-:W-:Y:S02]  /*7730*/  SHF.R.U32.HI R5, RZ, 0x3, R4 ;  /* 0x00000003ff057819 */ /* 0x001fe40000011604 */
[----:B------:R-:W-:Y:S02]  /*7740*/  LOP3.LUT R4, R4, 0x38, R3, 0xf8, !PT ;  /* 0x0000003804047812 */ /* 0x000fe400078ef803 */
[-C--:B------:R-:W-:Y:S02]  /*7750*/  LOP3.LUT R0, R0, R5.reuse, RZ, 0x3c, !PT ;  /* 0x0000000500007212 */ /* 0x080fe400078e3cff */
[----:B------:R-:W-:-:S03]  /*7760*/  LOP3.LUT R4, R4, R5, RZ, 0x3c, !PT ;  /* 0x0000000504047212 */ /* 0x000fc600078e3cff */
[----:B------:R-:W-:-:S04]  /*7770*/  IMAD R3, R207, 0x200, R0 ;  /* 0x00000200cf037824 */ /* 0x000fc800078e0200 */
[----:B------:R-:W-:Y:S02]  /*7780*/  IMAD R34, R3, 0x2, R18 ;  /* 0x0000000203227824 */ /* 0x000fe400078e0212 */
[----:B------:R-:W-:-:S03]  /*7790*/  IMAD R3, R207, 0x200, R4 ;  /* 0x00000200cf037824 */ /* 0x000fc600078e0204 */
[----:B------:R-:W0:Y:S01]  /*77a0*/  LDS.128 R4, [R34+0x18400] ;  /* 0x0184000022047984 */ /* 0x000e220000000c00 */
[----:B------:R-:W-:-:S05]  /*77b0*/  IMAD R36, R3, 0x2, R18 ;  /* 0x0000000203247824 */ /* 0x000fca00078e0212 */
[----:B------:R-:W1:Y:S01]  /*77c0*/  LDS.128 R8, [R36+0x18400] ;  /* 0x0184000024087984 */ /* 0x000e620000000c00 */
[C---:B0-----:R-:W-:Y:S01]  /*77d0*/  IMAD.U32 R0, R4.reuse, 0x10000, RZ ;  /* 0x0001000004007824 */ /* 0x041fe200078e00ff */
[----:B------:R-:W-:Y:S01]  /*77e0*/  LOP3.LUT R3, R4, 0xffff0000, RZ, 0xc0, !PT ;  /* 0xffff000004037812 */ /* 0x000fe200078ec0ff */
[C---:B------:R-:W-:Y:S01]  /*77f0*/  IMAD.U32 R12, R6.reuse, 0x10000, RZ ;  /* 0x00010000060c7824 */ /* 0x040fe200078e00ff */
[----:B------:R-:W-:Y:S01]  /*7800*/  LOP3.LUT R6, R6, 0xffff0000, RZ, 0xc0, !PT ;  /* 0xffff000006067812 */ /* 0x000fe200078ec0ff */
[C---:B------:R-:W-:Y:S01]  /*7810*/  IMAD.U32 R4, R5.reuse, 0x10000, RZ ;  /* 0x0001000005047824 */ /* 0x040fe200078e00ff */
[----:B------:R-:W-:Y:S01]  /*7820*/  LOP3.LUT R5, R5, 0xffff0000, RZ, 0xc0, !PT ;  /* 0xffff000005057812 */ /* 0x000fe200078ec0ff */
[C---:B-1----:R-:W-:Y:S01]  /*7830*/  IMAD.U32 R14, R8.reuse, 0x10000, RZ ;  /* 0x00010000080e7824 */ /* 0x042fe200078e00ff */
[----:B------:R-:W-:Y:S01]  /*7840*/  LOP3.LUT R8, R8, 0xffff0000, RZ, 0xc0, !PT ;  /* 0xffff000008087812 */ /* 0x000fe200078ec0ff */
[C---:B------:R-:W-:Y:S01]  /*7850*/  IMAD.U32 R20, R10.reuse, 0x10000, RZ ;  /* 0x000100000a147824 */ /* 0x040fe200078e00ff */
[----:B------:R-:W-:Y:S01]  /*7860*/  LOP3.LUT R10, R10, 0xffff0000, RZ, 0xc0, !PT ;  /* 0xffff00000a0a7812 */ /* 0x000fe200078ec0ff */
[C---:B------:R-:W-:Y:S01]  /*7870*/  FMUL.FTZ R29, R14.reuse, R27 ;  /* 0x0000001b0e1d7220 */ /* 0x040fe20000410000 */
[-C--:B------:R-:W-:Y:S01]  /*7880*/  FMUL.FTZ R31, R14, R25.reuse ;  /* 0x000000190e1f7220 */ /* 0x080fe20000410000 */
[----:B------:R-:W-:Y:S01]  /*7890*/  LOP3.LUT R14, R37, 0xffff0000, RZ, 0xc0, !PT ;  /* 0xffff0000250e7812 */ /* 0x000fe200078ec0ff */
[----:B------:R-:W-:Y:S01]  /*78a0*/  FMUL.FTZ R30, R8, R24 ;  /* 0x00000018081e7220 */ /* 0x000fe20000410000 */
[----:B------:R-:W-:Y:S01]  /*78b0*/  FFMA.FTZ R26, R0, R25, -R29 ;  /* 0x00000019001a7223 */ /* 0x000fe2000001081d */
[----:B------:R-:W-:-:S02]  /*78c0*/  IMAD.U32 R29, R43, 0x10000, RZ ;  /* 0x000100002b1d7824 */ /* 0x000fc400078e00ff */
[----:B------:R-:W-:Y:S01]  /*78d0*/  FFMA.FTZ R31, R0, R27, R31 ;  /* 0x0000001b001f7223 */ /* 0x000fe2000001001f */
[----:B------:R-:W-:Y:S02]  /*78e0*/  IMAD.U32 R25, R39, 0x10000, RZ ;  /* 0x0001000027197824 */ /* 0x000fe400078e00ff */
[-C--:B------:R-:W-:Y:S01]  /*78f0*/  FMUL.FTZ R8, R8, R14.reuse ;  /* 0x0000000e08087220 */ /* 0x080fe20000410000 */
[C---:B------:R-:W-:Y:S01]  /*7900*/  FMUL.FTZ R35, R20.reuse, R29 ;  /* 0x0000001d14237220 */ /* 0x040fe20000410000 */
[----:B------:R-:W-:Y:S01]  /*7910*/  LOP3.LUT R27, R43, 0xffff0000, RZ, 0xc0, !PT ;  /* 0xffff00002b1b7812 */ /* 0x000fe200078ec0ff */
[-C--:B------:R-:W-:Y:S01]  /*7920*/  FMUL.FTZ R20, R20, R25.reuse ;  /* 0x0000001914147220 */ /* 0x080fe20000410000 */
[C---:B------:R-:W-:Y:S01]  /*7930*/  FFMA.FTZ R33, R3.reuse, R14, -R30 ;  /* 0x0000000e03217223 */ /* 0x040fe2000001081e */
[----:B------:R-:W-:Y:S01]  /*7940*/  FFMA.FTZ R24, R3, R24, R8 ;  /* 0x0000001803187223 */ /* 0x000fe20000010008 */
[----:B------:R-:W-:Y:S01]  /*7950*/  LOP3.LUT R3, R39, 0xffff0000, RZ, 0xc0, !PT ;  /* 0xffff000027037812 */ /* 0x000fe200078ec0ff */
[C---:B------:R-:W-:Y:S01]  /*7960*/  FFMA.FTZ R35, R12.reuse, R25, -R35 ;  /* 0x000000190c237223 */ /* 0x040fe20000010823 */
[----:B------:R-:W-:Y:S01]  /*7970*/  FFMA.FTZ R20, R12, R29, R20 ;  /* 0x0000001d0c147223 */ /* 0x000fe20000010014 */
[----:B------:R-:W-:Y:S01]  /*7980*/  FMUL.FTZ R25, R10, R27 ;  /* 0x0000001b0a197220 */ /* 0x000fe20000410000 */
[----:B------:R-:W-:-:S02]  /*7990*/  IMAD.U32 R15, R9, 0x10000, RZ ;  /* 0x00010000090f7824 */ /* 0x000fc400078e00ff */
[-C--:B------:R-:W-:Y:S01]  /*79a0*/  FMUL.FTZ R29, R10, R3.reuse ;  /* 0x000000030a1d7220 */ /* 0x080fe20000410000 */
[----:B------:R-:W-:Y:S02]  /*79b0*/  IMAD.U32 R12, R42, 0x10000, RZ ;  /* 0x000100002a0c7824 */ /* 0x000fe400078e00ff */
[----:B------:R-:W-:Y:S01]  /*79c0*/  FFMA.FTZ R14, R6, R3, -R25 ;  /* 0x00000003060e7223 */ /* 0x000fe20000010819 */
[----:B------:R-:W-:Y:S02]  /*79d0*/  IMAD.U32 R0, R38, 0x10000, RZ ;  /* 0x0001000026007824 */ /* 0x000fe400078e00ff */
[----:B------:R-:W-:Y:S01]  /*79e0*/  FFMA.FTZ R29, R6, R27, R29 ;  /* 0x0000001b061d7223 */ /* 0x000fe2000001001d */
[----:B------:R-:W-:Y:S02]  /*79f0*/  IMAD.U32 R21, R11, 0x10000, RZ ;  /* 0x000100000b157824 */ /* 0x000fe400078e00ff */
[----:B------:R-:W-:Y:S01]  /*7a00*/  FMUL.FTZ R3, R15, R12 ;  /* 0x0000000c0f037220 */ /* 0x000fe20000410000 */
[----:B------:R-:W-:-:S02]  /*7a10*/  IMAD.U32 R10, R44, 0x10000, RZ ;  /* 0x000100002c0a7824 */ /* 0x000fc400078e00ff */
[----:B------:R-:W-:Y:S01]  /*7a20*/  FMUL.FTZ R15, R15, R0 ;  /* 0x000000000f0f7220 */ /* 0x000fe20000410000 */
[----:B------:R-:W-:Y:S01]  /*7a30*/  IMAD.U32 R8, R40, 0x10000, RZ ;  /* 0x0001000028087824 */ /* 0x000fe200078e00ff */
[----:B------:R-:W-:Y:S01]  /*7a40*/  LOP3.LUT R9, R9, 0xffff0000, RZ, 0xc0, !PT ;  /* 0xffff000009097812 */ /* 0x000fe200078ec0ff */
[----:B------:R-:W-:Y:S02]  /*7a50*/  IMAD.U32 R13, R7, 0x10000, RZ ;  /* 0x00010000070d7824 */ /* 0x000fe400078e00ff */
[C---:B------:R-:W-:Y:S01]  /*7a60*/  FMUL.FTZ R6, R21.reuse, R10 ;  /* 0x0000000a15067220 */ /* 0x040fe20000410000 */
[C---:B------:R-:W-:Y:S01]  /*7a70*/  FFMA.FTZ R15, R4.reuse, R12, R15 ;  /* 0x0000000c040f7223 */ /* 0x040fe2000001000f */
[-C--:B------:R-:W-:Y:S01]  /*7a80*/  FMUL.FTZ R12, R21, R8.reuse ;  /* 0x00000008150c7220 */ /* 0x080fe20000410000 */
[----:B------:R-:W-:Y:S01]  /*7a90*/  LOP3.LUT R11, R11, 0xffff0000, RZ, 0xc0, !PT ;  /* 0xffff00000b0b7812 */ /* 0x000fe200078ec0ff */
[C---:B------:R-:W-:Y:S01]  /*7aa0*/  FFMA.FTZ R21, R13.reuse, R8, -R6 ;  /* 0x000000080d157223 */ /* 0x040fe20000010806 */
[----:B------:R-:W-:Y:S01]  /*7ab0*/  FFMA.FTZ R3, R4, R0, -R3 ;  /* 0x0000000004037223 */ /* 0x000fe20000010803 */
[----:B------:R-:W-:Y:S01]  /*7ac0*/  LOP3.LUT R6, R42, 0xffff0000, RZ, 0xc0, !PT ;  /* 0xffff00002a067812 */ /* 0x000fe200078ec0ff */
[----:B------:R-:W-:Y:S01]  /*7ad0*/  FFMA.FTZ R13, R13, R10, R12 ;  /* 0x0000000a0d0d7223 */ /* 0x000fe2000001000c */
[----:B------:R-:W-:-:S02]  /*7ae0*/  LOP3.LUT R8, R44, 0xffff0000, RZ, 0xc0, !PT ;  /* 0xffff00002c087812 */ /* 0x000fc400078ec0ff */
[----:B------:R-:W-:Y:S01]  /*7af0*/  LOP3.LUT R0, R38, 0xffff0000, RZ, 0xc0, !PT ;  /* 0xffff000026007812 */ /* 0x000fe200078ec0ff */
[----:B------:R-:W-:Y:S01]  /*7b00*/  FMUL.FTZ R10, R9, R6 ;  /* 0x00000006090a7220 */ /* 0x000fe20000410000 */
[----:B------:R-:W-:Y:S01]  /*7b10*/  LOP3.LUT R4, R40, 0xffff0000, RZ, 0xc0, !PT ;  /* 0xffff000028047812 */ /* 0x000fe200078ec0ff */
[----:B------:R-:W-:Y:S01]  /*7b20*/  FMUL.FTZ R30, R11, R8 ;  /* 0x000000080b1e7220 */ /* 0x000fe20000410000 */
[----:B------:R-:W-:Y:S01]  /*7b30*/  LOP3.LUT R7, R7, 0xffff0000, RZ, 0xc0, !PT ;  /* 0xffff000007077812 */ /* 0x000fe200078ec0ff */
[-C--:B------:R-:W-:Y:S01]  /*7b40*/  FMUL.FTZ R9, R9, R0.reuse ;  /* 0x0000000009097220 */ /* 0x080fe20000410000 */
[----:B------:R-:W-:Y:S01]  /*7b50*/  FFMA.FTZ R0, R5, R0, -R10 ;  /* 0x0000000005007223 */ /* 0x000fe2000001080a */
[----:B------:R-:W-:Y:S01]  /*7b60*/  FMUL.FTZ R11, R11, R4 ;  /* 0x000000040b0b7220 */ /* 0x000fe20000410000 */
[----:B------:R-:W-:Y:S01]  /*7b70*/  F2FP.BF16.F32.PACK_AB R10, R29, R20 ;  /* 0x000000141d0a723e */ /* 0x000fe200000010ff */
[----:B------:R-:W-:Y:S01]  /*7b80*/  FFMA.FTZ R30, R7, R4, -R30 ;  /* 0x00000004071e7223 */ /* 0x000fe2000001081e */
[----:B------:R-:W-:Y:S01]  /*7b90*/  FFMA.FTZ R12, R5, R6, R9 ;  /* 0x00000006050c7223 */ /* 0x000fe20000010009 */
[----:B------:R-:W-:Y:S01]  /*7ba0*/  FFMA.FTZ R32, R7, R8, R11 ;  /* 0x0000000807207223 */ /* 0x000fe2000001000b */
[----:B------:R-:W-:-:S02]  /*7bb0*/  F2FP.BF16.F32.PACK_AB R4, R33, R26 ;  /* 0x0000001a2104723e */ /* 0x000fc400000010ff */
[----:B------:R-:W-:Y:S02]  /*7bc0*/  F2FP.BF16.F32.PACK_AB R6, R14, R35 ;  /* 0x000000230e06723e */ /* 0x000fe400000010ff */
[----:B------:R-:W-:Y:S02]  /*7bd0*/  F2FP.BF16.F32.PACK_AB R5, R0, R3 ;  /* 0x000000030005723e */ /* 0x000fe400000010ff */
[----:B------:R-:W-:Y:S02]  /*7be0*/  F2FP.BF16.F32.PACK_AB R7, R30, R21 ;  /* 0x000000151e07723e */ /* 0x000fe400000010ff */
[----:B------:R-:W-:Y:S02]  /*7bf0*/  F2FP.BF16.F32.PACK_AB R8, R24, R31 ;  /* 0x0000001f1808723e */ /* 0x000fe400000010ff */
[----:B------:R-:W-:Y:S01]  /*7c00*/  F2FP.BF16.F32.PACK_AB R9, R12, R15 ;  /* 0x0000000f0c09723e */ /* 0x000fe200000010ff */
[----:B------:R1:W-:Y:S01]  /*7c10*/  STS.128 [R34+0x18400], R4 ;  /* 0x0184000422007388 */ /* 0x0003e20000000c00 */
[----:B------:R-:W-:-:S05]  /*7c20*/  F2FP.BF16.F32.PACK_AB R11, R32, R13 ;  /* 0x0000000d200b723e */ /* 0x000fca00000010ff */
[----:B------:R1:W-:Y:S02]  /*7c30*/  STS.128 [R36+0x18400], R8 ;  /* 0x0184000824007388 */ /* 0x0003e40000000c00 */
.L_x_708:
[----:B------:R-:W-:Y:S05]  /*7c40*/  BSYNC B1 ;  /* 0x0000000000017941 */ /* 0x000fea0003800000 */
.L_x_707:
[----:B------:R-:W-:Y:S05]  /*7c50*/  @P0 BRA `(.L_x_699) ;  /* 0x0000000400480947 */ /* 0x000fea0003800000 */
[----:B------:R-:W-:Y:S01]  /*7c60*/  IMAD.IADD R45, R16, 0x1, R45 ;  /* 0x00000001102d7824 */ /* 0x000fe200078e022d */
[----:B------:R-:W-:Y:S01]  /*7c70*/  SHF.R.U32.HI R3, RZ, 0x3, R206 ;  /* 0x00000003ff037819 */ /* 0x000fe200000116ce */
[----:B01----:R-:W0:Y:S01]  /*7c80*/  LDS.128 R4, [R233+0x18400] ;  /* 0x01840000e9047984 */ /* 0x003e220000000c00 */
[C---:B------:R-:W-:Y:S01]  /*7c90*/  IMAD.U32 R30, R41.reuse, 0x10000, RZ ;  /* 0x00010000291e7824 */ /* 0x040fe200078e00ff */
[----:B------:R-:W-:Y:S01]  /*7ca0*/  LOP3.LUT R32, R41, 0xffff0000, RZ, 0xc0, !PT ;  /* 0xffff000029207812 */ /* 0x000fe200078ec0ff */
[----:B------:R-:W-:Y:S01]  /*7cb0*/  IMAD.U32 R26, R37, 0x10000, RZ ;  /* 0x00010000251a7824 */ /* 0x000fe200078e00ff */
[----:B------:R-:W-:Y:S01]  /*7cc0*/  LOP3.LUT R0, R206, 0x38, R45, 0xf8, !PT ;  /* 0x00000038ce007812 */ /* 0x000fe200078ef82d */
[----:B------:R-:W-:Y:S01]  /*7cd0*/  IMAD.U32 R34, R42, 0x10000, RZ ;  /* 0x000100002a227824 */ /* 0x000fe200078e00ff */
[----:B------:R-:W-:Y:S01]  /*7ce0*/  LOP3.LUT R41, R44, 0xffff0000, RZ, 0xc0, !PT ;  /* 0xffff00002c297812 */ /* 0x000fe200078ec0ff */
[----:B------:R-:W-:Y:S01]  /*7cf0*/  IMAD.U32 R33, R43, 0x10000, RZ ;  /* 0x000100002b217824 */ /* 0x000fe200078e00ff */
[----:B------:R-:W-:-:S02]  /*7d00*/  LOP3.LUT R3, R0, R3, RZ, 0x3c, !PT ;  /* 0x0000000300037212 */ /* 0x000fc400078e3cff */
[----:B------:R-:W-:-:S03]  /*7d10*/  LOP3.LUT R35, R38, 0xffff0000, RZ, 0xc0, !PT ;  /* 0xffff000026237812 */ /* 0x000fc600078ec0ff */
[----:B------:R-:W-:-:S04]  /*7d20*/  IMAD.IADD R3, R208, 0x1, R3 ;  /* 0x00000001d0037824 */ /* 0x000fc800078e0203 */
        /* <DEDUP_REMOVED lines=14> */
[-C--:B------:R-:W-:Y:S01]  /*7e10*/  FMUL.FTZ R25, R30, R15.reuse ;  /* 0x0000000f1e197220 */ /* 0x080fe20000410000 */
[----:B------:R-:W-:Y:S01]  /*7e20*/  FMUL.FTZ R15, R26, R15 ;  /* 0x0000000f1a0f7220 */ /* 0x000fe20000410000 */
[----:B------:R-:W-:Y:S01]  /*7e30*/  FMUL.FTZ R27, R32, R8 ;  /* 0x00000008201b7220 */ /* 0x000fe20000410000 */
[----:B------:R-:W-:-:S02]  /*7e40*/  IMAD.U32 R21, R10, 0x10000, RZ ;  /* 0x000100000a157824 */ /* 0x000fc400078e00ff */
[-C--:B------:R-:W-:Y:S01]  /*7e50*/  FFMA.FTZ R25, R26, R0.reuse, -R25 ;  /* 0x000000001a197223 */ /* 0x080fe20000010819 */
[----:B------:R-:W-:Y:S01]  /*7e60*/  LOP3.LUT R26, R37, 0xffff0000, RZ, 0xc0, !PT ;  /* 0xffff0000251a7812 */ /* 0x000fe200078ec0ff */
[----:B------:R-:W-:Y:S01]  /*7e70*/  FFMA.FTZ R15, R30, R0, R15 ;  /* 0x000000001e0f7223 */ /* 0x000fe2000001000f */
[----:B------:R-:W-:Y:S01]  /*7e80*/  IMAD.U32 R30, R38, 0x10000, RZ ;  /* 0x00010000261e7824 */ /* 0x000fe200078e00ff */
[----:B------:R-:W-:Y:S01]  /*7e90*/  LOP3.LUT R10, R10, 0xffff0000, RZ, 0xc0, !PT ;  /* 0xffff00000a0a7812 */ /* 0x000fe200078ec0ff */
[----:B------:R-:W-:Y:S02]  /*7ea0*/  IMAD.U32 R24, R11, 0x10000, RZ ;  /* 0x000100000b187824 */ /* 0x000fe400078e00ff */
[C---:B------:R-:W-:Y:S01]  /*7eb0*/  FMUL.FTZ R29, R26.reuse, R8 ;  /* 0x000000081a1d7220 */ /* 0x040fe20000410000 */
[----:B------:R-:W-:Y:S01]  /*7ec0*/  FFMA.FTZ R0, R26, R4, -R27 ;  /* 0x000000041a007223 */ /* 0x000fe2000001081b */
[-C--:B------:R-:W-:Y:S01]  /*7ed0*/  FMUL.FTZ R27, R34, R20.reuse ;  /* 0x00000014221b7220 */ /* 0x080fe20000410000 */
[----:B------:R-:W-:Y:S01]  /*7ee0*/  FMUL.FTZ R31, R30, R20 ;  /* 0x000000141e1f7220 */ /* 0x000fe20000410000 */
[----:B------:R-:W-:Y:S01]  /*7ef0*/  FFMA.FTZ R8, R32, R4, R29 ;  /* 0x0000000420087223 */ /* 0x000fe2000001001d */
[----:B------:R-:W-:-:S02]  /*7f00*/  IMAD.U32 R29, R39, 0x10000, RZ ;  /* 0x00010000271d7824 */ /* 0x000fc400078e00ff */
[-C--:B------:R-:W-:Y:S01]  /*7f10*/  FFMA.FTZ R27, R30, R12.reuse, -R27 ;  /* 0x0000000c1e1b7223 */ /* 0x080fe2000001081b */
[-C--:B------:R-:W-:Y:S01]  /*7f20*/  FMUL.FTZ R4, R33, R21.reuse ;  /* 0x0000001521047220 */ /* 0x080fe20000410000 */
[----:B------:R-:W-:Y:S01]  /*7f30*/  LOP3.LUT R26, R39, 0xffff0000, RZ, 0xc0, !PT ;  /* 0xffff0000271a7812 */ /* 0x000fe200078ec0ff */
[----:B------:R-:W-:Y:S01]  /*7f40*/  FFMA.FTZ R31, R34, R12, R31 ;  /* 0x0000000c221f7223 */ /* 0x000fe2000001001f */
[----:B------:R-:W-:Y:S01]  /*7f50*/  LOP3.LUT R30, R43, 0xffff0000, RZ, 0xc0, !PT ;  /* 0xffff00002b1e7812 */ /* 0x000fe200078ec0ff */
[C---:B------:R-:W-:Y:S01]  /*7f60*/  FMUL.FTZ R12, R29.reuse, R21 ;  /* 0x000000151d0c7220 */ /* 0x040fe20000410000 */
[----:B------:R-:W-:Y:S02]  /*7f70*/  IMAD.U32 R32, R44, 0x10000, RZ ;  /* 0x000100002c207824 */ /* 0x000fe400078e00ff */
[-C--:B------:R-:W-:Y:S01]  /*7f80*/  FFMA.FTZ R20, R29, R13.reuse, -R4 ;  /* 0x0000000d1d147223 */ /* 0x080fe20000010804 */
[-C--:B------:R-:W-:Y:S01]  /*7f90*/  FMUL.FTZ R29, R26, R10.reuse ;  /* 0x0000000a1a1d7220 */ /* 0x080fe20000410000 */
[----:B------:R-:W-:Y:S01]  /*7fa0*/  FMUL.FTZ R21, R30, R10 ;  /* 0x0000000a1e157220 */ /* 0x000fe20000410000 */
[----:B------:R-:W-:Y:S01]  /*7fb0*/  FFMA.FTZ R10, R33, R13, R12 ;  /* 0x0000000d210a7223 */ /* 0x000fe2000001000c */
[----:B------:R-:W-:Y:S01]  /*7fc0*/  LOP3.LUT R11, R11, 0xffff0000, RZ, 0xc0, !PT ;  /* 0xffff00000b0b7812 */ /* 0x000fe200078ec0ff */
[----:B------:R-:W-:-:S02]  /*7fd0*/  IMAD.U32 R4, R40, 0x10000, RZ ;  /* 0x0001000028047824 */ /* 0x000fc400078e00ff */
[----:B------:R-:W-:Y:S01]  /*7fe0*/  FMUL.FTZ R13, R32, R24 ;  /* 0x00000018200d7220 */ /* 0x000fe20000410000 */
[----:B------:R-:W-:Y:S01]  /*7ff0*/  LOP3.LUT R39, R42, 0xffff0000, RZ, 0xc0, !PT ;  /* 0xffff00002a277812 */ /* 0x000fe200078ec0ff */
[----:B------:R-:W-:Y:S01]  /*8000*/  FFMA.FTZ R21, R26, R6, -R21 ;  /* 0x000000061a157223 */ /* 0x000fe20000010815 */
[----:B------:R-:W-:Y:S01]  /*8010*/  LOP3.LUT R37, R40, 0xffff0000, RZ, 0xc0, !PT ;  /* 0xffff000028257812 */ /* 0x000fe200078ec0ff */
[C---:B------:R-:W-:Y:S01]  /*8020*/  FMUL.FTZ R33, R4.reuse, R24 ;  /* 0x0000001804217220 */ /* 0x040fe20000410000 */
[----:B------:R-:W-:Y:S01]  /*8030*/  FFMA.FTZ R13, R4, R14, -R13 ;  /* 0x0000000e040d7223 */ /* 0x000fe2000001080d */
[----:B------:R-:W-:Y:S01]  /*8040*/  FFMA.FTZ R29, R30, R6, R29 ;  /* 0x000000061e1d7223 */ /* 0x000fe2000001001d */
[----:B------:R-:W-:Y:S01]  /*8050*/  FMUL.FTZ R4, R39, R9 ;  /* 0x0000000927047220 */ /* 0x000fe20000410000 */
[----:B------:R-:W-:Y:S01]  /*8060*/  FMUL.FTZ R24, R41, R11 ;  /* 0x0000000b29187220 */ /* 0x000fe20000410000 */
[----:B------:R-:W-:Y:S01]  /*8070*/  FMUL.FTZ R6, R35, R9 ;  /* 0x0000000923067220 */ /* 0x000fe20000410000 */
[----:B------:R-:W-:Y:S01]  /*8080*/  FMUL.FTZ R26, R37, R11 ;  /* 0x0000000b251a7220 */ /* 0x000fe20000410000 */
[----:B------:R-:W-:Y:S01]  /*8090*/  FFMA.FTZ R33, R32, R14, R33 ;  /* 0x0000000e20217223 */ /* 0x000fe20000010021 */
[----:B------:R-:W-:Y:S01]  /*80a0*/  FFMA.FTZ R12, R35, R5, -R4 ;  /* 0x00000005230c7223 */ /* 0x000fe20000010804 */
        /* <DEDUP_REMOVED lines=10> */
[----:B------:R-:W-:-:S02]  /*8150*/  F2FP.BF16.F32.PACK_AB R9, R14, R31 ;  /* 0x0000001f0e09723e */ /* 0x000fc400000010ff */
[----:B------:R-:W-:-:S05]  /*8160*/  F2FP.BF16.F32.PACK_AB R11, R26, R33 ;  /* 0x000000211a0b723e */ /* 0x000fca00000010ff */
[----:B------:R2:W-:Y:S02]  /*8170*/  STS.128 [R3+0x18400], R8 ;  /* 0x0184000803007388 */ /* 0x0005e40000000c00 */
.L_x_699:
[----:B------:R-:W-:Y:S05]  /*8180*/  BSYNC B0 ;  /* 0x0000000000007941 */ /* 0x000fea0003800000 */
.L_x_688:
[----:B------:R-:W-:Y:S01]  /*8190*/  @!PT LDS RZ, [RZ] ;  /* 0x00000000fffff984 */ /* 0x000fe20000000800 */
[----:B------:R-:W-:Y:S01]  /*81a0*/  @!PT LDS RZ, [RZ] ;  /* 0x00000000fffff984 */ /* 0x000fe20000000800 */
[----:B------:R-:W-:Y:S01]  /*81b0*/  @!PT LDS RZ, [RZ] ;  /* 0x00000000fffff984 */ /* 0x000fe20000000800 */
[----:B------:R-:W-:Y:S01]  /*81c0*/  @!PT LDS RZ, [RZ] ;  /* 0x00000000fffff984 */ /* 0x000fe20000000800 */
[----:B------:R5:W-:Y:S06]  /*81d0*/  MEMBAR.ALL.CTA ;  /* 0x0000000000007992 */ /* 0x000bec0000008000 */
[----:B-----5:R-:W5:Y:S01]  /*81e0*/  FENCE.VIEW.ASYNC.S ;  /* 0x00000000000073c6 */ /* 0x020f620000000000 */
[----:B------:R-:W-:Y:S05]  /*81f0*/  WARPSYNC.ALL ;  /* 0x0000000000007948 */ /* 0x000fea0003800000 */
[----:B-----5:R-:W-:Y:S06]  /*8200*/  BAR.SYNC.DEFER_BLOCKING 0xd, 0x100 ;  /* 0x0344000000007b1d */ /* 0x020fec0000010000 */
.L_x_685:
[----:B-1-3--:R-:W1:Y:S01]  /*8210*/  S2R R0, SR_TID.X ;  /* 0x0000000000007919 */ /* 0x00ae620000002100 */
[----:B------:R-:W-:Y:S01]  /*8220*/  ISETP.NE.AND P0, PT, R203, 0x3, PT ;  /* 0x00000003cb00780c */ /* 0x000fe20003f05270 */
[----:B------:R-:W-:Y:S05]  /*8230*/  WARPSYNC.ALL ;  /* 0x0000000000007948 */ /* 0x000fea0003800000 */
[----:B-1----:R-:W-:-:S05]  /*8240*/  SHF.R.U32.HI R0, RZ, 0x7, R0 ;  /* 0x00000007ff007819 */ /* 0x002fca0000011600 */
[----:B------:R-:W-:-:S05]  /*8250*/  VIADD R15, R0, 0x8 ;  /* 0x00000008000f7836 */ /* 0x000fca0000000000 */
[----:B------:R1:W-:Y:S06]  /*8260*/  BAR.SYNC.DEFER_BLOCKING R15, 0x100 ;  /* 0x0004000f0000751d */ /* 0x0003ec0000010000 */
[----:B------:R-:W-:Y:S05]  /*8270*/  @!P0 BRA `(.L_x_709) ;  /* 0x0000000000048947 */ /* 0x000fea0003800000 */
[----:B------:R-:W-:Y:S01]  /*8280*/  BPT.TRAP 0x1 ;  /* 0x000000040000795c */ /* 0x000fe20000300000 */
.L_x_709:
[----:B------:R-:W-:Y:S01]  /*8290*/  IMAD R14, R200, 0x8, R18 ;  /* 0x00000008c80e7824 */ /* 0x000fe200078e0212 */
[----:B------:R-:W-:-:S04]  /*82a0*/  SHF.L.U32 R13, R204, 0x1f, RZ ;  /* 0x0000001fcc0d7819 */ /* 0x000fc800000006ff */
[----:B------:R3:W0:Y:S01]  /*82b0*/  SYNCS.PHASECHK.TRANS64.TRYWAIT P1, [R14+URZ+0x22830], R13 ;  /* 0x0228300d0e0075a7 */ /* 0x000622000802017f */
[----:B------:R-:W-:Y:S05]  /*82c0*/  @!P0 BRA `(.L_x_710) ;  /* 0x0000000000048947 */ /* 0x000fea0003800000 */
[----:B------:R-:W-:Y:S01]  /*82d0*/  BPT.TRAP 0x1 ;  /* 0x000000040000795c */ /* 0x000fe20000300000 */
.L_x_710:
[----:B------:R-:W-:Y:S01]  /*82e0*/  VIADD R0, R18, 0x1c400 ;  /* 0x0001c40012007836 */ /* 0x000fe20000000000 */
[----:B--2---:R-:W-:Y:S01]  /*82f0*/  LOP3.LUT R4, R28, 0x10000, RZ, 0xfc, !PT ;  /* 0x000100001c047812 */ /* 0x004fe200078efcff */
[----:B0-----:R-:W-:-:S03]  /*8300*/  IMAD.MOV.U32 R5, RZ, RZ, 0x40000040 ;  /* 0x40000040ff057424 */ /* 0x001fc600078e00ff */
[----:B------:R-:W-:-:S04]  /*8310*/  SHF.R.U32.HI R0, RZ, 0x4, R0 ;  /* 0x00000004ff007819 */ /* 0x000fc80000011600 */
[----:B------:R-:W-:-:S04]  /*8320*/  LOP3.LUT R0, R0, 0x3fff, RZ, 0xc0, !PT ;  /* 0x00003fff00007812 */ /* 0x000fc800078ec0ff */
[----:B------:R-:W-:Y:S01]  /*8330*/  LOP3.LUT R0, R0, 0x10000, RZ, 0xfc, !PT ;  /* 0x0001000000007812 */ /* 0x000fe200078efcff */
[----:B------:R-:W-:Y:S06]  /*8340*/  @P1 BRA `(.L_x_711) ;  /* 0x0000000000081947 */ /* 0x000fec0003800000 */
[----:B------:R-:W0:Y:S02]  /*8350*/  SYNCS.PHASECHK.TRANS64.TRYWAIT P1, [R14+URZ+0x22830], R13 ;  /* 0x0228300d0e0075a7 */ /* 0x000e24000802017f */
[----:B0-----:R-:W-:Y:S05]  /*8360*/  @!P1 BRA `(.L_x_712) ;  /* 0x000000f800349947 */ /* 0x001fea0003800000 */
.L_x_711:
[----:B------:R-:W-:Y:S01]  /*8370*/  IMAD R20, R200, 0x300, R0 ;  /* 0x00000300c8147824 */ /* 0x000fe200078e0200 */
[----:B------:R-:W-:Y:S05]  /*8380*/  WARPSYNC.ALL ;  /* 0x0000000000007948 */ /* 0x000fea0003800000 */
[----:B------:R-:W-:Y:S01]  /*8390*/  IMAD.MOV.U32 R21, RZ, RZ, 0x40000040 ;  /* 0x40000040ff157424 */ /* 0x000fe200078e00ff */
[C---:B------:R-:W-:Y:S01]  /*83a0*/  R2UR UR4, R4.reuse ;  /* 0x00000000040472ca */ /* 0x040fe200000e0000 */
[----:B----45:R-:W-:Y:S01]  /*83b0*/  WARPGROUP.ARRIVE ;  /* 0x00000000000079c5 */ /* 0x030fe20000000000 */
[----:B------:R-:W-:Y:S01]  /*83c0*/  R2UR UR5, R5 ;  /* 0x00000000050572ca */ /* 0x000fe200000e0000 */
[----:B------:R-:W-:Y:S01]  /*83d0*/  VIADD R10, R4, 0x2 ;  /* 0x00000002040a7836 */ /* 0x000fe20000000000 */
[C---:B------:R-:W-:Y:S01]  /*83e0*/  R2UR UR6, R20.reuse ;  /* 0x00000000140672ca */ /* 0x040fe200000e0000 */
[----:B------:R-:W-:Y:S01]  /*83f0*/  VIADD R6, R20, 0x2 ;  /* 0x0000000214067836 */ /* 0x000fe20000000000 */
[----:B------:R-:W-:Y:S01]  /*8400*/  R2UR UR7, R21 ;  /* 0x00000000150772ca */ /* 0x000fe200000e0000 */
[----:B------:R-:W-:Y:S01]  /*8410*/  IMAD.MOV.U32 R11, RZ, RZ, 0x40000040 ;  /* 0x40000040ff0b7424 */ /* 0x000fe200078e00ff */
[----:B------:R-:W2:Y:S01]  /*8420*/  S2R R72, SR_TID.X ;  /* 0x0000000000487919 */ /* 0x000ea20000002100 */
[----:B------:R-:W-:-:S02]  /*8430*/  IMAD.MOV.U32 R7, RZ, RZ, 0x40000040 ;  /* 0x40000040ff077424 */ /* 0x000fc400078e00ff */
[----:B------:R-:W-:Y:S02]  /*8440*/  VIADD R8, R4, 0x4 ;  /* 0x0000000404087836 */ /* 0x000fe40000000000 */
[----:B------:R-:W-:Y:S02]  /*8450*/  IMAD.MOV.U32 R9, RZ, RZ, 0x40000040 ;  /* 0x40000040ff097424 */ /* 0x000fe400078e00ff */
[----:B------:R-:W-:-:S04]  /*8460*/  IMAD.MOV.U32 R21, RZ, RZ, 0x40000040 ;  /* 0x40000040ff157424 */ /* 0x000fc800078e00ff */
[----:B------:R-:W-:Y:S01]  /*8470*/  HGMMA.64x96x16.F32.BF16 R24, gdesc[UR4], RZ, !UPT, gsb0 ;  /* 0x01600000041879f0 */ /* 0x000fe2000c0018ff */
[----:B------:R-:W-:Y:S02]  /*8480*/  R2UR UR4, R10 ;  /* 0x000000000a0472ca */ /* 0x000fe400000e0000 */
[----:B------:R-:W-:Y:S02]  /*8490*/  R2UR UR5, R11 ;  /* 0x000000000b0572ca */ /* 0x000fe400000e0000 */
[----:B------:R-:W-:Y:S01]  /*84a0*/  R2UR UR6, R6 ;  /* 0x00000000060672ca */ /* 0x000fe200000e0000 */
[C---:B------:R-:W-:Y:S01]  /*84b0*/  VIADD R6, R20.reuse, 0x4 ;  /* 0x0000000414067836 */ /* 0x040fe20000000000 */
[----:B------:R-:W-:Y:S01]  /*84c0*/  R2UR UR7, R7 ;  /* 0x00000000070772ca */ /* 0x000fe200000e0000 */
[----:B------:R-:W-:Y:S02]  /*84d0*/  IMAD.MOV.U32 R7, RZ, RZ, 0x40000040 ;  /* 0x40000040ff077424 */ /* 0x000fe400078e00ff */
[----:B------:R-:W-:Y:S01]  /*84e0*/  VIADD R20, R20, 0x6 ;  /* 0x0000000614147836 */ /* 0x000fe20000000000 */
[----:B--2---:R-:W-:Y:S01]  /*84f0*/  LOP3.LUT R72, R72, 0x7f, RZ, 0xc0, !PT ;  /* 0x0000007f48487812 */ /* 0x004fe200078ec0ff */
[----:B------:R-:W-:-:S02]  /*8500*/  WARPGROUP.DEPBAR.LE gsb0, 0x0 ;  /* 0x00008000000079c5 */ /* 0x000fc40000010000 */
[----:B------:R-:W-:-:S06]  /*8510*/  WARPGROUP.ARRIVE ;  /* 0x00000000000079c5 */ /* 0x000fcc0000000000 */
[----:B------:R-:W-:Y:S01]  /*8520*/  HGMMA.64x96x16.F32.BF16 R24, gdesc[UR4], R24, gsb0 ;  /* 0x01600000041879f0 */ /* 0x000fe20008001818 */
[----:B------:R-:W-:Y:S02]  /*8530*/  R2UR UR4, R8 ;  /* 0x00000000080472ca */ /* 0x000fe400000e0000 */
[----:B------:R-:W-:Y:S02]  /*8540*/  R2UR UR5, R9 ;  /* 0x00000000090572ca */ /* 0x000fe400000e0000 */
[----:B------:R-:W-:Y:S01]  /*8550*/  R2UR UR6, R6 ;  /* 0x00000000060672ca */ /* 0x000fe200000e0000 */
[----:B------:R-:W-:Y:S01]  /*8560*/  VIADD R6, R4, 0x6 ;  /* 0x0000000604067836 */ /* 0x000fe20000000000 */
[----:B------:R-:W-:Y:S01]  /*8570*/  R2UR UR7, R7 ;  /* 0x00000000070772ca */ /* 0x000fe200000e0000 */
[----:B------:R-:W-:Y:S01]  /*8580*/  IMAD.MOV.U32 R7, RZ, RZ, 0x40000040 ;  /* 0x40000040ff077424 */ /* 0x000fe200078e00ff */
[----:B------:R-:W-:Y:S02]  /*8590*/  WARPGROUP.DEPBAR.LE gsb0, 0x0 ;  /* 0x00008000000079c5 */ /* 0x000fe40000010000 */
[----:B------:R-:W-:-:S09]  /*85a0*/  WARPGROUP.ARRIVE ;  /* 0x00000000000079c5 */ /* 0x000fd20000000000 */
[----:B------:R-:W-:Y:S01]  /*85b0*/  HGMMA.64x96x16.F32.BF16 R24, gdesc[UR4], R24, gsb0 ;  /* 0x01600000041879f0 */ /* 0x000fe20008001818 */
[----:B------:R-:W-:Y:S02]  /*85c0*/  R2UR UR4, R6 ;  /* 0x00000000060472ca */ /* 0x000fe400000e0000 */
[----:B------:R-:W-:Y:S02]  /*85d0*/  R2UR UR5, R7 ;  /* 0x00000000070572ca */ /* 0x000fe400000e0000 */
[----:B------:R-:W-:Y:S01]  /*85e0*/  R2UR UR6, R20 ;  /* 0x00000000140672ca */ /* 0x000fe200000e0000 */
[----:B------:R-:W-:Y:S01]  /*85f0*/  IMAD R20, R177, -0x60, R176 ;  /* 0xffffffa0b1147824 */ /* 0x000fe200078e02b0 */
[----:B------:R-:W-:-:S03]  /*8600*/  R2UR UR7, R21 ;  /* 0x00000000150772ca */ /* 0x000fc600000e0000 */
[----:B------:R-:W-:-:S04]  /*8610*/  VIADD R21, R20, 0x60 ;  /* 0x0000006014157836 */ /* 0x000fc80000000000 */
[----:B------:R-:W-:-:S05]  /*8620*/  IMAD R21, R236, -0x2, R21 ;  /* 0xfffffffeec157824 */ /* 0x000fca00078e0215 */
[C---:B------:R-:W-:Y:S02]  /*8630*/  ISETP.GT.AND P2, PT, R21.reuse, RZ, PT ;  /* 0x000000ff1500720c */ /* 0x040fe40003f44270 */
[C---:B------:R-:W-:Y:S02]  /*8640*/  ISETP.GT.AND P3, PT, R21.reuse, 0x1, PT ;  /* 0x000000011500780c */ /* 0x040fe40003f64270 */
[C---:B------:R-:W-:Y:S02]  /*8650*/  ISETP.GT.AND P4, PT, R21.reuse, 0x8, PT ;  /* 0x000000081500780c */ /* 0x040fe40003f84270 */
[C---:B------:R-:W-:Y:S02]  /*8660*/  ISETP.GT.AND P5, PT, R21.reuse, 0x9, PT ;  /* 0x000000091500780c */ /* 0x040fe40003fa4270 */
[----:B------:R-:W-:Y:S01]  /*8670*/  ISETP.GT.AND P1, PT, R21, 0x10, PT ;  /* 0x000000101500780c */ /* 0x000fe20003f24270 */
[----:B------:R-:W-:Y:S02]  /*8680*/  WARPGROUP.DEPBAR.LE gsb0, 0x0 ;  /* 0x00008000000079c5 */ /* 0x000fe40000010000 */
[----:B------:R-:W-:-:S06]  /*8690*/  WARPGROUP.ARRIVE ;  /* 0x00000000000079c5 */ /* 0x000fcc0000000000 */
[----:B------:R-:W-:Y:S01]  /*86a0*/  HGMMA.64x96x16.F32.BF16 R24, gdesc[UR4], R24, gsb0 ;  /* 0x01600000041879f0 */ /* 0x000fe20008001818 */
[----:B------:R-:W-:Y:S01]  /*86b0*/  ULDC UR4, c[0x0][0x9d8] ;  /* 0x0002760000047ab9 */ /* 0x000fe20000000800 */
[----:B------:R-:W-:Y:S02]  /*86c0*/  ULDC UR5, c[0x0][0x988] ;  /* 0x0002620000057ab9 */ /* 0x000fe40000000800 */
[----:B------:R-:W-:Y:S01]  /*86d0*/  IMAD.U32 R180, RZ, RZ, UR5 ;  /* 0x00000005ffb47e24 */ /* 0x000fe2000f8e00ff */
        /* <DEDUP_REMOVED lines=16> */
[----:B------:R-:W-:Y:S01]  /*87e0*/  FMUL.FTZ R40, R40, UR4 ;  /* 0x0000000428287c20 */ /* 0x000fe20008410000 */
        /* <DEDUP_REMOVED lines=15> */
[----:B----4-:R-:W-:Y:S01]  /*88e0*/  FSEL R24, R25, -INF , P3 ;  /* 0xff80000019187808 */ /* 0x010fe20001800000 */
[----:B------:R-:W-:Y:S01]  /*88f0*/  FMUL.FTZ R47, R47, UR4 ;  /* 0x000000042f2f7c20 */ /* 0x000fe20008410000 */
[----:B------:R-:W-:Y:S01]  /*8900*/  FMUL.FTZ R53, R53, UR4 ;  /* 0x0000000435357c20 */ /* 0x000fe20008410000 */
[----:B------:R-:W-:Y:S01]  /*8910*/  FMUL.FTZ R50, R50, UR4 ;  /* 0x0000000432327c20 */ /* 0x000fe20008410000 */
[----:B------:R-:W-:Y:S01]  /*8920*/  FMNMX.FTZ R20, R73, R24, !PT ;  /* 0x0000001849147209 */ /* 0x000fe20007810000 */
[----:B------:R-:W-:Y:S01]  /*8930*/  FMUL.FTZ R56, R56, UR4 ;  /* 0x0000000438387c20 */ /* 0x000fe20008410000 */
[----:B------:R-:W-:Y:S01]  /*8940*/  FMUL.FTZ R51, R51, UR4 ;  /* 0x0000000433337c20 */ /* 0x000fe20008410000 */
[----:B------:R-:W4:Y:S01]  /*8950*/  MUFU.TANH R3, R26 ;  /* 0x0000001a00037308 */ /* 0x000f220000002400 */
        /* <DEDUP_REMOVED lines=16> */
[----:B----4-:R-:W-:Y:S01]  /*8a60*/  FSEL R3, R3, -INF , P2 ;  /* 0xff80000003037808 */ /* 0x010fe20001000000 */
[----:B------:R-:W-:Y:S01]  /*8a70*/  FMUL.FTZ R68, R68, UR4 ;  /* 0x0000000444447c20 */ /* 0x000fe20008410000 */
[----:B------:R-:W-:Y:S01]  /*8a80*/  ISETP.GT.AND P2, PT, R21, 0x11, PT ;  /* 0x000000111500780c */ /* 0x000fe20003f44270 */
[----:B------:R-:W-:Y:S01]  /*8a90*/  FMUL.FTZ R69, R69, UR4 ;  /* 0x0000000445457c20 */ /* 0x000fe20008410000 */
[----:B------:R-:W-:Y:S01]  /*8aa0*/  FMUL.FTZ R63, R63, UR4 ;  /* 0x000000043f3f7c20 */ /* 0x000fe20008410000 */
[----:B------:R-:W-:Y:S01]  /*8ab0*/  FMUL.FTZ R66, R66, UR4 ;  /* 0x0000000442427c20 */ /* 0x000fe20008410000 */
[----:B------:R-:W-:Y:S01]  /*8ac0*/  FMUL.FTZ R67, R67, UR4 ;  /* 0x0000000443437c20 */ /* 0x000fe20008410000 */
[----:B------:R-:W4:Y:S01]  /*8ad0*/  MUFU.TANH R33, R33 ;  /* 0x0000002100217308 */ /* 0x000f220000002400 */
[----:B0-----:R-:W-:Y:S01]  /*8ae0*/  FSEL R79, R32, -INF , P1 ;  /* 0xff800000204f7808 */ /* 0x001fe20000800000 */
[----:B------:R-:W-:Y:S01]  /*8af0*/  FMUL.FTZ R70, R70, UR4 ;  /* 0x0000000446467c20 */ /* 0x000fe20008410000 */
[----:B------:R-:W-:-:S02]  /*8b00*/  FMUL.FTZ R71, R71, UR4 ;  /* 0x0000000447477c20 */ /* 0x000fc40008410000 */
[----:B------:R-:W-:-:S03]  /*8b10*/  FMNMX.FTZ R20, R79, R20, !PT ;  /* 0x000000144f147209 */ /* 0x000fc60007810000 */
[----:B------:R-:W0:Y:S01]  /*8b20*/  MUFU.TANH R30, R30 ;  /* 0x0000001e001e7308 */ /* 0x000e220000002400 */
[----:B--2---:R-:W-:Y:S02]  /*8b30*/  FSEL R12, R12, -INF , P3 ;  /* 0xff8000000c0c7808 */ /* 0x004fe40001800000 */
[----:B------:R-:W-:-:S05]  /*8b40*/  ISETP.GT.AND P3, PT, R21, 0x18, PT ;  /* 0x000000181500780c */ /* 0x000fca0003f64270 */
[----:B------:R-:W2:Y:S01]  /*8b50*/  MUFU.TANH R36, R36 ;  /* 0x0000002400247308 */ /* 0x000ea20000002400 */
[----:B----4-:R-:W-:-:S04]  /*8b60*/  FSEL R81, R33, -INF , P2 ;  /* 0xff80000021517808 */ /* 0x010fc80001000000 */
[----:B------:R-:W-:-:S03]  /*8b70*/  FMNMX.FTZ R20, R81, R20, !PT ;  /* 0x0000001451147209 */ /* 0x000fc60007810000 */
[----:B------:R-:W4:Y:S01]  /*8b80*/  MUFU.TANH R31, R31 ;  /* 0x0000001f001f7308 */ /* 0x000f220000002400 */
[----:B0-----:R-:W-:Y:S02]  /*8b90*/  FSEL R25, R30, -INF , P4 ;  /* 0xff8000001e197808 */ /* 0x001fe40002000000 */
[----:B------:R-:W-:-:S05]  /*8ba0*/  ISETP.GT.AND P4, PT, R21, 0x19, PT ;  /* 0x000000191500780c */ /* 0x000fca0003f84270 */
[----:B------:R-:W0:Y:S01]  /*8bb0*/  MUFU.TANH R37, R37 ;  /* 0x0000002500257308 */ /* 0x000e220000002400 */
[----:B--2---:R-:W-:-:S04]  /*8bc0*/  FSEL R83, R36, -INF , P3 ;  /* 0xff80000024537808 */ /* 0x004fc80001800000 */
[----:B------:R-:W-:-:S03]  /*8bd0*/  FMNMX.FTZ R20, R83, R20, !PT ;  /* 0x0000001453147209 */ /* 0x000fc60007810000 */
[----:B------:R-:W2:Y:S01]  /*8be0*/  MUFU.TANH R34, R34 ;  /* 0x0000002200227308 */ /* 0x000ea20000002400 */
[----:B----4-:R-:W-:Y:S02]  /*8bf0*/  FSEL R27, R31, -INF , P5 ;  /* 0xff8000001f1b7808 */ /* 0x010fe40002800000 */
[----:B------:R-:W-:-:S05]  /*8c00*/  ISETP.GT.AND P5, PT, R21, 0x20, PT ;  /* 0x000000201500780c */ /* 0x000fca0003fa4270 */
[----:B------:R-:W4:Y:S01]  /*8c10*/  MUFU.TANH R40, R40 ;  /* 0x0000002800287308 */ /* 0x000f220000002400 */
[----:B0-----:R-:W-:-:S04]  /*8c20*/  FSEL R85, R37, -INF , P4 ;  /* 0xff80000025557808 */ /* 0x001fc80002000000 */
        /* <DEDUP_REMOVED lines=88> */
[----:B------:R-:W-:Y:S01]  /*91b0*/  MUFU.TANH R66, R66 ;  /* 0x0000004200427308 */ /* 0x000fe20000002400 */
[----:B0-----:R-:W-:-:S04]  /*91c0*/  FSEL R115, R68, -INF , P4 ;  /* 0xff80000044737808 */ /* 0x001fc80002000000 */
[----:B------:R-:W-:-:S03]  /*91d0*/  FMNMX.FTZ R20, R115, R20, !PT ;  /* 0x0000001473147209 */ /* 0x000fc60007810000 */
[----:B------:R-:W0:Y:S01]  /*91e0*/  MUFU.TANH R67, R67 ;  /* 0x0000004300437308 */ /* 0x000e220000002400 */
[----:B--2---:R-:W-:-:S04]  /*91f0*/  FSEL R117, R69, -INF , P5 ;  /* 0xff80000045757808 */ /* 0x004fc80002800000 */
[----:B------:R-:W-:-:S03]  /*9200*/  FMNMX.FTZ R26, R117, R20, !PT ;  /* 0x00000014751a7209 */ /* 0x000fc60007810000 */
[----:B------:R-:W-:Y:S02]  /*9210*/  MUFU.TANH R70, R70 ;  /* 0x0000004600467308 */ /* 0x000fe40000002400 */
[----:B------:R-:W2:Y:S06]  /*9220*/  SHFL.BFLY PT, R21, R26, 0x2, 0x1f ;  /* 0x0c401f001a157f89 */ /* 0x000eac00000e0000 */
[----:B------:R-:W4:Y:S01]  /*9230*/  MUFU.TANH R71, R71 ;  /* 0x0000004700477308 */ /* 0x000f220000002400 */
[----:B0-----:R-:W-:Y:S02]  /*9240*/  FSEL R67, R67, -INF , P3 ;  /* 0xff80000043437808 */ /* 0x001fe40001800000 */
[----:B----4-:R-:W-:-:S02]  /*9250*/  FSEL R71, R71, -INF , P5 ;  /* 0xff80000047477808 */ /* 0x010fc40002800000 */
[----:B--2---:R-:W-:Y:S02]  /*9260*/  FMNMX.FTZ R28, R26, R21, !PT ;  /* 0x000000151a1c7209 */ /* 0x004fe40007810000 */
[----:B------:R-:W-:-:S03]  /*9270*/  FMNMX.FTZ R26, R3, R12, !PT ;  /* 0x0000000c031a7209 */ /* 0x000fc60007810000 */
[----:B------:R-:W0:Y:S01]  /*9280*/  SHFL.BFLY PT, R21, R28, 0x1, 0x1f ;  /* 0x0c201f001c157f89 */ /* 0x000e2200000e0000 */
[----:B------:R-:W-:-:S04]  /*9290*/  FMNMX.FTZ R26, R25, R26, !PT ;  /* 0x0000001a191a7209 */ /* 0x000fc80007810000 */
[----:B------:R-:W-:-:S04]  /*92a0*/  FMNMX.FTZ R26, R27, R26, !PT ;  /* 0x0000001a1b1a7209 */ /* 0x000fc80007810000 */
[----:B------:R-:W-:-:S04]  /*92b0*/  FMNMX.FTZ R26, R29, R26, !PT ;  /* 0x0000001a1d1a7209 */ /* 0x000fc80007810000 */
[----:B------:R-:W-:-:S04]  /*92c0*/  FMNMX.FTZ R26, R31, R26, !PT ;  /* 0x0000001a1f1a7209 */ /* 0x000fc80007810000 */
[----:B------:R-:W-:-:S04]  /*92d0*/  FMNMX.FTZ R26, R33, R26, !PT ;  /* 0x0000001a211a7209 */ /* 0x000fc80007810000 */
[----:B------:R-:W-:Y:S02]  /*92e0*/  FMNMX.FTZ R26, R35, R26, !PT ;  /* 0x0000001a231a7209 */ /* 0x000fe40007810000 */
[----:B0-----:R-:W-:Y:S02]  /*92f0*/  FMNMX.FTZ R21, R28, R21, !PT ;  /* 0x000000151c157209 */ /* 0x001fe40007810000 */
[----:B------:R-:W-:Y:S02]  /*9300*/  FMNMX.FTZ R26, R37, R26, !PT ;  /* 0x0000001a251a7209 */ /* 0x000fe40007810000 */
[C---:B------:R-:W-:Y:S01]  /*9310*/  FSETP.NEU.FTZ.AND P6, PT, R21.reuse, -INF , PT ;  /* 0xff8000001500780b */ /* 0x040fe20003fdd000 */
[----:B------:R-:W-:Y:S01]  /*9320*/  FMUL.FTZ R20, R21, R180 ;  /* 0x000000b415147220 */ /* 0x000fe20000410000 */
[----:B------:R-:W-:-:S04]  /*9330*/  FMNMX.FTZ R26, R39, R26, !PT ;  /* 0x0000001a271a7209 */ /* 0x000fc80007810000 */
[----:B------:R-:W-:Y:S02]  /*9340*/  FMNMX.FTZ R26, R41, R26, !PT ;  /* 0x0000001a291a7209 */ /* 0x000fe40007810000 */
[----:B------:R-:W-:Y:S02]  /*9350*/  FSEL R30, R20, RZ, P6 ;  /* 0x000000ff141e7208 */ /* 0x000fe40003000000 */
[----:B------:R-:W-:Y:S01]  /*9360*/  FMNMX.FTZ R26, R43, R26, !PT ;  /* 0x0000001a2b1a7209 */ /* 0x000fe20007810000 */
[----:B------:R0:W2:Y:S02]  /*9370*/  MUFU.TANH R20, R63 ;  /* 0x0000003f00147308 */ /* 0x0000a40000002400 */
[--C-:B------:R-:W-:Y:S01]  /*9380*/  FFMA.FTZ R152, R73, R180, -R30.reuse ;  /* 0x000000b449987223 */ /* 0x100fe2000001081e */
[----:B------:R-:W-:Y:S01]  /*9390*/  FMNMX.FTZ R26, R45, R26, !PT ;  /* 0x0000001a2d1a7209 */ /* 0x000fe20007810000 */
[-CC-:B------:R-:W-:Y:S01]  /*93a0*/  FFMA.FTZ R154, R75, R180.reuse, -R30.reuse ;  /* 0x000000b44b9a7223 */ /* 0x180fe2000001081e */
[----:B------:R-:W-:Y:S01]  /*93b0*/  FSEL R73, R66, -INF , P2 ;  /* 0xff80000042497808 */ /* 0x000fe20001000000 */
[--C-:B------:R-:W-:Y:S01]  /*93c0*/  FFMA.FTZ R61, R77, R180, -R30.reuse ;  /* 0x000000b44d3d7223 */ /* 0x100fe2000001081e */
[----:B------:R-:W-:Y:S01]  /*93d0*/  FMNMX.FTZ R26, R47, R26, !PT ;  /* 0x0000001a2f1a7209 */ /* 0x000fe20007810000 */
[--C-:B------:R-:W-:Y:S01]  /*93e0*/  FFMA.FTZ R59, R24, R180, -R30.reuse ;  /* 0x000000b4183b7223 */ /* 0x100fe2000001081e */
[----:B------:R-:W-:Y:S01]  /*93f0*/  FSEL R75, R70, -INF , P4 ;  /* 0xff800000464b7808 */ /* 0x000fe20002000000 */
[----:B------:R-:W-:Y:S01]  /*9400*/  MUFU.EX2 R152, R152 ;  /* 0x0000009800987308 */ /* 0x000fe20000000800 */
[----:B------:R-:W-:Y:S01]  /*9410*/  FMNMX.FTZ R26, R49, R26, !PT ;  /* 0x0000001a311a7209 */ /* 0x000fe20007810000 */
[-CC-:B------:R-:W-:Y:S01]  /*9420*/  FFMA.FTZ R156, R79, R180.reuse, -R30.reuse ;  /* 0x000000b44f9c7223 */ /* 0x180fe2000001081e */
[-CC-:B0-----:R-:W-:Y:S01]  /*9430*/  FFMA.FTZ R63, R81, R180.reuse, -R30.reuse ;  /* 0x000000b4513f7223 */ /* 0x181fe2000001081e */
[--C-:B------:R-:W-:Y:S01]  /*9440*/  FFMA.FTZ R158, R83, R180, -R30.reuse ;  /* 0x000000b4539e7223 */ /* 0x100fe2000001081e */
[----:B------:R-:W-:Y:S01]  /*9450*/  FMNMX.FTZ R26, R51, R26, !PT ;  /* 0x0000001a331a7209 */ /* 0x000fe20007810000 */
[--C-:B------:R-:W-:Y:S01]  /*9460*/  FFMA.FTZ R65, R85, R180, -R30.reuse ;  /* 0x000000b455417223 */ /* 0x100fe2000001081e */
[----:B--2---:R-:W-:Y:S01]  /*9470*/  FSEL R69, R20, -INF , P1 ;  /* 0xff80000014457808 */ /* 0x004fe20000800000 */
[----:B------:R-:W0:Y:S01]  /*9480*/  MUFU.EX2 R59, R59 ;  /* 0x0000003b003b7308 */ /* 0x000e220000000800 */
[----:B------:R-:W-:Y:S01]  /*9490*/  FMNMX.FTZ R26, R53, R26, !PT ;  /* 0x0000001a351a7209 */ /* 0x000fe20007810000 */
[-CC-:B------:R-:W-:Y:S01]  /*94a0*/  FFMA.FTZ R160, R87, R180.reuse, -R30.reuse ;  /* 0x000000b457a07223 */ /* 0x180fe2000001081e */
[-CC-:B------:R-:W-:Y:S01]  /*94b0*/  FFMA.FTZ R89, R89, R180.reuse, -R30.reuse ;  /* 0x000000b459597223 */ /* 0x180fe2000001081e */
[--C-:B------:R-:W-:Y:S01]  /*94c0*/  FFMA.FTZ R91, R91, R180, -R30.reuse ;  /* 0x000000b45b5b7223 */ /* 0x100fe2000001081e */
[----:B------:R-:W-:Y:S01]  /*94d0*/  FMNMX.FTZ R26, R55, R26, !PT ;  /* 0x0000001a371a7209 */ /* 0x000fe20007810000 */
[-CC-:B------:R-:W-:Y:S01]  /*94e0*/  FFMA.FTZ R93, R93, R180.reuse, -R30.reuse ;  /* 0x000000b45d5d7223 */ /* 0x180fe2000001081e */
[--C-:B------:R-:W-:Y:S01]  /*94f0*/  FFMA.FTZ R95, R95, R180, -R30.reuse ;  /* 0x000000b45f5f7223 */ /* 0x100fe2000001081e */
[----:B------:R-:W2:Y:S01]  /*9500*/  MUFU.EX2 R154, R154 ;  /* 0x0000009a009a7308 */ /* 0x000ea20000000800 */
[----:B------:R-:W-:Y:S01]  /*9510*/  FMNMX.FTZ R26, R57, R26, !PT ;  /* 0x0000001a391a7209 */ /* 0x000fe20007810000 */
[-CC-:B------:R-:W-:Y:S01]  /*9520*/  FFMA.FTZ R97, R97, R180.reuse, -R30.reuse ;  /* 0x000000b461617223 */ /* 0x180fe2000001081e */
[-CC-:B------:R-:W-:Y:S01]  /*9530*/  FFMA.FTZ R99, R99, R180.reuse, -R30.reuse ;  /* 0x000000b463637223 */ /* 0x180fe2000001081e */
[--C-:B------:R-:W-:Y:S01]  /*9540*/  FFMA.FTZ R101, R101, R180, -R30.reuse ;  /* 0x000000b465657223 */ /* 0x100fe2000001081e */
[----:B------:R-:W-:Y:S01]  /*9550*/  FMNMX.FTZ R26, R69, R26, !PT ;  /* 0x0000001a451a7209 */ /* 0x000fe20007810000 */
[-CC-:B------:R-:W-:Y:S01]  /*9560*/  FFMA.FTZ R103, R103, R180.reuse, -R30.reuse ;  /* 0x000000b467677223 */ /* 0x180fe2000001081e */
[--C-:B------:R-:W-:Y:S01]  /*9570*/  FFMA.FTZ R105, R105, R180, -R30.reuse ;  /* 0x000000b469697223 */ /* 0x100fe2000001081e */
[----:B------:R-:W4:Y:S01]  /*9580*/  MUFU.EX2 R61, R61 ;  /* 0x0000003d003d7308 */ /* 0x000f220000000800 */
[----:B------:R-:W-:Y:S01]  /*9590*/  FMNMX.FTZ R26, R73, R26, !PT ;  /* 0x0000001a491a7209 */ /* 0x000fe20007810000 */
[-CC-:B------:R-:W-:Y:S01]  /*95a0*/  FFMA.FTZ R107, R107, R180.reuse, -R30.reuse ;  /* 0x000000b46b6b7223 */ /* 0x180fe2000001081e */
[-CC-:B------:R-:W-:Y:S01]  /*95b0*/  FFMA.FTZ R109, R109, R180.reuse, -R30.reuse ;  /* 0x000000b46d6d7223 */ /* 0x180fe2000001081e */
[--C-:B------:R-:W-:Y:S01]  /*95c0*/  FFMA.FTZ R111, R111, R180, -R30.reuse ;  /* 0x000000b46f6f7223 */ /* 0x100fe2000001081e */
[----:B------:R-:W-:Y:S01]  /*95d0*/  FMNMX.FTZ R26, R67, R26, !PT ;  /* 0x0000001a431a7209 */ /* 0x000fe20007810000 */
[-CC-:B------:R-:W-:Y:S01]  /*95e0*/  FFMA.FTZ R113, R113, R180.reuse, -R30.reuse ;  /* 0x000000b471717223 */ /* 0x180fe2000001081e */
[--C-:B------:R-:W-:Y:S01]  /*95f0*/  FFMA.FTZ R115, R115, R180, -R30.reuse ;  /* 0x000000b473737223 */ /* 0x100fe2000001081e */
[----:B------:R-:W1:Y:S01]  /*9600*/  MUFU.EX2 R156, R156 ;  /* 0x0000009c009c7308 */ /* 0x000e620000000800 */
[----:B------:R-:W-:Y:S01]  /*9610*/  FMNMX.FTZ R26, R75, R26, !PT ;  /* 0x0000001a4b1a7209 */ /* 0x000fe20007810000 */
[----:B------:R-:W-:-:S03]  /*9620*/  FFMA.FTZ R30, R117, R180, -R30 ;  /* 0x000000b4751e7223 */ /* 0x000fc6000001081e */
[----:B------:R-:W-:-:S03]  /*9630*/  FMNMX.FTZ R26, R71, R26, !PT ;  /* 0x0000001a471a7209 */ /* 0x000fc60007810000 */
[----:B------:R-:W-:Y:S02]  /*9640*/  MUFU.EX2 R63, R63 ;  /* 0x0000003f003f7308 */ /* 0x000fe40000000800 */
[----:B------:R-:W3:Y:S06]  /*9650*/  SHFL.BFLY PT, R77, R26, 0x2, 0x1f ;  /* 0x0c401f001a4d7f89 */ /* 0x000eec00000e0000 */
[----:B------:R-:W-:Y:S08]  /*9660*/  MUFU.EX2 R158, R158 ;  /* 0x0000009e009e7308 */ /* 0x000ff00000000800 */
[----:B------:R-:W-:Y:S08]  /*9670*/  MUFU.EX2 R65, R65 ;  /* 0x0000004100417308 */ /* 0x000ff00000000800 */
[----:B------:R-:W-:Y:S01]  /*9680*/  MUFU.EX2 R160, R160 ;  /* 0x000000a000a07308 */ /* 0x000fe20000000800 */
[----:B---3--:R-:W-:-:S05]  /*9690*/  FMNMX.FTZ R77, R26, R77, !PT ;  /* 0x0000004d1a4d7209 */ /* 0x008fca0007810000 */
[----:B------:R-:W3:Y:S02]  /*96a0*/  SHFL.BFLY PT, R178, R77, 0x1, 0x1f ;  /* 0x0c201f004db27f89 */ /* 0x000ee400000e0000 */
[----:B------:R-:W-:Y:S08]  /*96b0*/  MUFU.EX2 R89, R89 ;  /* 0x0000005900597308 */ /* 0x000ff00000000800 */
[----:B------:R-:W-:Y:S08]  /*96c0*/  MUFU.EX2 R91, R91 ;  /* 0x0000005b005b7308 */ /* 0x000ff00000000800 */
[----:B------:R-:W-:Y:S01]  /*96d0*/  MUFU.EX2 R162, R93 ;  /* 0x0000005d00a27308 */ /* 0x000fe20000000800 */
[----:B---3--:R-:W-:-:S07]  /*96e0*/  FMNMX.FTZ R178, R77, R178, !PT ;  /* 0x000000b24db27209 */ /* 0x008fce0007810000 */
[----:B------:R-:W-:Y:S01]  /*96f0*/  MUFU.EX2 R95, R95 ;  /* 0x0000005f005f7308 */ /* 0x000fe20000000800 */
[C---:B------:R-:W-:Y:S01]  /*9700*/  FSETP.NEU.FTZ.AND P1, PT, R178.reuse, -INF , PT ;  /* 0xff800000b200780b */ /* 0x040fe20003f3d000 */
[----:B------:R-:W-:-:S06]  /*9710*/  FMUL.FTZ R20, R178, R180 ;  /* 0x000000b4b2147220 */ /* 0x000fcc0000410000 */
[----:B------:R-:W-:Y:S01]  /*9720*/  MUFU.EX2 R164, R97 ;  /* 0x0000006100a47308 */ /* 0x000fe20000000800 */
[----:B------:R-:W-:Y:S02]  /*9730*/  FSEL R20, R20, RZ, P1 ;  /* 0x000000ff14147208 */ /* 0x000fe40000800000 */
[----:B------:R-:W-:Y:S02]  /*9740*/  ISETP.NE.AND P1, PT, R72, RZ, PT ;  /* 0x000000ff4800720c */ /* 0x000fe40003f25270 */
[----:B------:R-:W3:Y:S01]  /*9750*/  S2R R72, SR_TID.X ;  /* 0x0000000000487919 */ /* 0x000ee20000002100 */
[-CC-:B------:R-:W-:Y:S01]  /*9760*/  FFMA.FTZ R12, R12, R180.reuse, -R20.reuse ;  /* 0x000000b40c0c7223 */ /* 0x180fe20000010814 */
[-CC-:B------:R-:W-:Y:S01]  /*9770*/  FFMA.FTZ R3, R3, R180.reuse, -R20.reuse ;  /* 0x000000b403037223 */ /* 0x180fe20000010814 */
[-CC-:B------:R-:W-:Y:S01]  /*9780*/  FFMA.FTZ R25, R25, R180.reuse, -R20.reuse ;  /* 0x000000b419197223 */ /* 0x180fe20000010814 */
[-CC-:B------:R-:W-:Y:S01]  /*9790*/  FFMA.FTZ R27, R27, R180.reuse, -R20.reuse ;  /* 0x000000b41b1b7223 */ /* 0x180fe20000010814 */
[-CC-:B------:R-:W-:Y:S01]  /*97a0*/  FFMA.FTZ R29, R29, R180.reuse, -R20.reuse ;  /* 0x000000b41d1d7223 */ /* 0x180fe20000010814 */
[----:B------:R0:W-:Y:S01]  /*97b0*/  MUFU.EX2 R153, R3 ;  /* 0x0000000300997308 */ /* 0x0001e20000000800 */
[-CC-:B------:R-:W-:Y:S01]  /*97c0*/  FFMA.FTZ R31, R31, R180.reuse, -R20.reuse ;  /* 0x000000b41f1f7223 */ /* 0x180fe20000010814 */
[-CC-:B------:R-:W-:Y:S01]  /*97d0*/  FFMA.FTZ R33, R33, R180.reuse, -R20.reuse ;  /* 0x000000b421217223 */ /* 0x180fe20000010814 */
[-CC-:B------:R-:W-:Y:S01]  /*97e0*/  FFMA.FTZ R35, R35, R180.reuse, -R20.reuse ;  /* 0x000000b423237223 */ /* 0x180fe20000010814 */
[-CC-:B------:R-:W-:Y:S01]  /*97f0*/  FFMA.FTZ R37, R37, R180.reuse, -R20.reuse ;  /* 0x000000b425257223 */ /* 0x180fe20000010814 */
[-CC-:B------:R-:W-:Y:S01]  /*9800*/  FFMA.FTZ R39, R39, R180.reuse, -R20.reuse ;  /* 0x000000b427277223 */ /* 0x180fe20000010814 */
[-CC-:B------:R-:W-:Y:S01]  /*9810*/  FFMA.FTZ R41, R41, R180.reuse, -R20.reuse ;  /* 0x000000b429297223 */ /* 0x180fe20000010814 */
[-CC-:B------:R-:W-:Y:S01]  /*9820*/  FFMA.FTZ R43, R43, R180.reuse, -R20.reuse ;  /* 0x000000b42b2b7223 */ /* 0x180fe20000010814 */
[----:B------:R-:W3:Y:S01]  /*9830*/  MUFU.EX2 R12, R12 ;  /* 0x0000000c000c7308 */ /* 0x000ee20000000800 */
[----:B0-----:R-:W-:Y:S01]  /*9840*/  FADD.FTZ R3, R152, R59 ;  /* 0x0000003b98037221 */ /* 0x001fe20000010000 */
[-CC-:B------:R-:W-:Y:S01]  /*9850*/  FFMA.FTZ R45, R45, R180.reuse, -R20.reuse ;  /* 0x000000b42d2d7223 */ /* 0x180fe20000010814 */
[-CC-:B------:R-:W-:Y:S01]  /*9860*/  FFMA.FTZ R47, R47, R180.reuse, -R20.reuse ;  /* 0x000000b42f2f7223 */ /* 0x180fe20000010814 */
[-CC-:B------:R-:W-:Y:S01]  /*9870*/  FFMA.FTZ R49, R49, R180.reuse, -R20.reuse ;  /* 0x000000b431317223 */ /* 0x180fe20000010814 */
[----:B--2---:R-:W-:Y:S01]  /*9880*/  FADD.FTZ R36, R154, R3 ;  /* 0x000000039a247221 */ /* 0x004fe20000010000 */
[-CC-:B------:R-:W-:Y:S01]  /*9890*/  FFMA.FTZ R51, R51, R180.reuse, -R20.reuse ;  /* 0x000000b433337223 */ /* 0x180fe20000010814 */
[-C--:B------:R-:W-:Y:S01]  /*98a0*/  FFMA.FTZ R53, R53, R180.reuse, -R20 ;  /* 0x000000b435357223 */ /* 0x080fe20000010814 */
[----:B------:R-:W0:Y:S01]  /*98b0*/  MUFU.EX2 R25, R25 ;  /* 0x0000001900197308 */ /* 0x000e220000000800 */
[----:B----4-:R-:W-:Y:S01]  /*98c0*/  FADD.FTZ R3, R61, R36 ;  /* 0x000000243d037221 */ /* 0x010fe20000010000 */
[-CC-:B------:R-:W-:Y:S01]  /*98d0*/  FFMA.FTZ R55, R55, R180.reuse, -R20.reuse ;  /* 0x000000b437377223 */ /* 0x180fe20000010814 */
[-CC-:B------:R-:W-:Y:S01]  /*98e0*/  FFMA.FTZ R57, R57, R180.reuse, -R20.reuse ;  /* 0x000000b439397223 */ /* 0x180fe20000010814 */
[-CC-:B------:R-:W-:Y:S01]  /*98f0*/  FFMA.FTZ R69, R69, R180.reuse, -R20.reuse ;  /* 0x000000b445457223 */ /* 0x180fe20000010814 */
[----:B-1----:R-:W-:Y:S01]  /*9900*/  FADD.FTZ R40, R156, R3 ;  /* 0x000000039c287221 */ /* 0x002fe20000010000 */
[-CC-:B------:R-:W-:Y:S01]  /*9910*/  FFMA.FTZ R73, R73, R180.reuse, -R20.reuse ;  /* 0x000000b449497223 */ /* 0x180fe20000010814 */
[-C--:B------:R-:W-:Y:S01]  /*9920*/  FFMA.FTZ R67, R67, R180.reuse, -R20 ;  /* 0x000000b443437223 */ /* 0x080fe20000010814 */
[----:B------:R1:W2:Y:S01]  /*9930*/  MUFU.EX2 R24, R27 ;  /* 0x0000001b00187308 */ /* 0x0002a20000000800 */
[----:B---3--:R-:W-:Y:S01]  /*9940*/  FADD.FTZ R38, R153, R12 ;  /* 0x0000000c99267221 */ /* 0x008fe20000010000 */
[----:B------:R-:W-:Y:S01]  /*9950*/  SHF.R.U32.HI R72, RZ, 0x7, R72 ;  /* 0x00000007ff487819 */ /* 0x000fe20000011648 */
[-CC-:B------:R-:W-:Y:S01]  /*9960*/  FFMA.FTZ R75, R75, R180.reuse, -R20.reuse ;  /* 0x000000b44b4b7223 */ /* 0x180fe20000010814 */
[----:B------:R-:W-:Y:S01]  /*9970*/  FFMA.FTZ R71, R71, R180, -R20 ;  /* 0x000000b447477223 */ /* 0x000fe20000010814 */
[----:B------:R-:W-:-:S02]  /*9980*/  F2FP.BF16.F32.PACK_AB R153, R12, R153 ;  /* 0x000000990c99723e */ /* 0x000fc400000010ff */
[----:B------:R-:W-:Y:S01]  /*9990*/  IADD3 R179, -R72, 0xb, RZ ;  /* 0x0000000b48b37810 */ /* 0x000fe20007ffe1ff */
[----:B------:R-:W3:Y:S01]  /*99a0*/  MUFU.EX2 R29, R29 ;  /* 0x0000001d001d7308 */ /* 0x000ee20000000800 */
[----:B-1----:R-:W-:Y:S01]  /*99b0*/  FADD.FTZ R27, R63, R40 ;  /* 0x000000283f1b7221 */ /* 0x002fe20000010000 */
[----:B0-----:R-:W-:Y:S01]  /*99c0*/  FADD.FTZ R3, R25, R38 ;  /* 0x0000002619037221 */ /* 0x001fe20000010000 */
[----:B------:R-:W-:Y:S02]  /*99d0*/  F2FP.BF16.F32.PACK_AB R152, R59, R152 ;  /* 0x000000983b98723e */ /* 0x000fe400000010ff */
[----:B------:R-:W-:Y:S01]  /*99e0*/  FADD.FTZ R38, R158, R27 ;  /* 0x0000001b9e267221 */ /* 0x000fe20000010000 */
[----:B------:R-:W-:Y:S02]  /*99f0*/  F2FP.BF16.F32.PACK_AB R154, R61, R154 ;  /* 0x0000009a3d9a723e */ /* 0x000fe400000010ff */
[----:B------:R0:W1:Y:S01]  /*9a00*/  MUFU.EX2 R26, R31 ;  /* 0x0000001f001a7308 */ /* 0x0000620000000800 */
[----:B--2---:R-:W-:Y:S01]  /*9a10*/  FADD.FTZ R40, R24, R3 ;  /* 0x0000000318287221 */ /* 0x004fe20000010000 */
[----:B------:R-:W-:Y:S01]  /*9a20*/  @!P1 VIADD R3, R14, 0x22840 ;  /* 0x000228400e039836 */ /* 0x000fe20000000000 */
[----:B------:R-:W-:-:S02]  /*9a30*/  F2FP.BF16.F32.PACK_AB R155, R24, R25 ;  /* 0x00000019189b723e */ /* 0x000fc400000010ff */
[----:B------:R-:W-:Y:S02]  /*9a40*/  F2FP.BF16.F32.PACK_AB R156, R63, R156 ;  /* 0x0000009c3f9c723e */ /* 0x000fe400000010ff */
[----:B------:R-:W-:Y:S01]  /*9a50*/  @!P1 PRMT R3, RZ, 0x654, R3 ;  /* 0x00000654ff039816 */ /* 0x000fe20000000003 */
[----:B------:R-:W2:Y:S01]  /*9a60*/  MUFU.EX2 R33, R33 ;  /* 0x0000002100217308 */ /* 0x000ea20000000800 */
[----:B0-----:R-:W-:Y:S01]  /*9a70*/  FADD.FTZ R31, R65, R38 ;  /* 0x00000026411f7221 */ /* 0x001fe20000010000 */
[----:B---3--:R-:W-:Y:S01]  /*9a80*/  FADD.FTZ R27, R29, R40 ;  /* 0x000000281d1b7221 */ /* 0x008fe20000010000 */
[----:B------:R0:W-:Y:S06]  /*9a90*/  BAR.ARV R179, 0x100 ;  /* 0x000400b30000751d */ /* 0x0001ec0000002000 */
[----:B------:R-:W3:Y:S01]  /*9aa0*/  MUFU.EX2 R28, R35 ;  /* 0x00000023001c7308 */ /* 0x000ee20000000800 */
[----:B------:R-:W-:Y:S01]  /*9ab0*/  FADD.FTZ R42, R160, R31 ;  /* 0x0000001fa02a7221 */ /* 0x000fe20000010000 */
[----:B-1----:R-:W-:Y:S01]  /*9ac0*/  FADD.FTZ R40, R26, R27 ;  /* 0x0000001b1a287221 */ /* 0x002fe20000010000 */
[----:B------:R1:W-:Y:S01]  /*9ad0*/  @!P1 SYNCS.ARRIVE.TRANS64.RED.A1T0 RZ, [R3+URZ], RZ ;  /* 0x000000ff03ff99a7 */ /* 0x0003e2000810043f */
[----:B------:R-:W-:Y:S01]  /*9ae0*/  F2FP.BF16.F32.PACK_AB R158, R65, R158 ;  /* 0x0000009e419e723e */ /* 0x000fe200000010ff */
[C---:B------:R-:W-:Y:S01]  /*9af0*/  FADD.FTZ R42, R89.reuse, R42 ;  /* 0x0000002a592a7221 */ /* 0x040fe20000010000 */
[----:B------:R-:W-:-:S02]  /*9b00*/  F2FP.BF16.F32.PACK_AB R160, R89, R160 ;  /* 0x000000a059a0723e */ /* 0x000fc400000010ff */
[----:B------:R-:W1:Y:S01]  /*9b10*/  MUFU.EX2 R37, R37 ;  /* 0x0000002500257308 */ /* 0x000e620000000800 */
[----:B--2---:R-:W-:Y:S01]  /*9b20*/  FADD.FTZ R27, R33, R40 ;  /* 0x00000028211b7221 */ /* 0x004fe20000010000 */
[----:B------:R-:W-:Y:S01]  /*9b30*/  FADD.FTZ R31, R91, R42 ;  /* 0x0000002a5b1f7221 */ /* 0x000fe20000010000 */
[----:B------:R-:W-:-:S03]  /*9b40*/  F2FP.BF16.F32.PACK_AB R157, R26, R29 ;  /* 0x0000001d1a9d723e */ /* 0x000fc600000010ff */
[C---:B------:R-:W-:Y:S01]  /*9b50*/  FADD.FTZ R44, R162.reuse, R31 ;  /* 0x0000001fa22c7221 */ /* 0x040fe20000010000 */
[----:B------:R-:W-:Y:S01]  /*9b60*/  F2FP.BF16.F32.PACK_AB R162, R162, R91 ;  /* 0x0000005ba2a2723e */ /* 0x000fe200000010ff */
[----:B------:R-:W2:Y:S01]  /*9b70*/  MUFU.EX2 R32, R39 ;  /* 0x0000002700207308 */ /* 0x000ea20000000800 */
[C---:B---3--:R-:W-:Y:S01]  /*9b80*/  FADD.FTZ R42, R28.reuse, R27 ;  /* 0x0000001b1c2a7221 */ /* 0x048fe20000010000 */
[----:B------:R-:W-:Y:S01]  /*9b90*/  FADD.FTZ R27, R95, R44 ;  /* 0x0000002c5f1b7221 */ /* 0x000fe20000010000 */
[----:B------:R-:W-:-:S03]  /*9ba0*/  F2FP.BF16.F32.PACK_AB R159, R28, R33 ;  /* 0x000000211c9f723e */ /* 0x000fc600000010ff */
[C---:B------:R-:W-:Y:S01]  /*9bb0*/  FADD.FTZ R44, R164.reuse, R27 ;  /* 0x0000001ba42c7221 */ /* 0x040fe20000010000 */
[----:B------:R-:W-:Y:S01]  /*9bc0*/  F2FP.BF16.F32.PACK_AB R164, R164, R95 ;  /* 0x0000005fa4a4723e */ /* 0x000fe200000010ff */
[----:B------:R-:W3:Y:S01]  /*9bd0*/  MUFU.EX2 R41, R41 ;  /* 0x0000002900297308 */ /* 0x000ee20000000800 */
[----:B-1----:R-:W-:-:S07]  /*9be0*/  FADD.FTZ R3, R37, R42 ;  /* 0x0000002a25037221 */ /* 0x002fce0000010000 */
[----:B------:R-:W1:Y:S01]  /*9bf0*/  MUFU.EX2 R99, R99 ;  /* 0x0000006300637308 */ /* 0x000e620000000800 */
[C---:B--2---:R-:W-:Y:S01]  /*9c00*/  FADD.FTZ R42, R32.reuse, R3 ;  /* 0x00000003202a7221 */ /* 0x044fe20000010000 */
[----:B------:R-:W-:-:S06]  /*9c10*/  F2FP.BF16.F32.PACK_AB R161, R32, R37 ;  /* 0x0000002520a1723e */ /* 0x000fcc00000010ff */
[----:B------:R-:W2:Y:S01]  /*9c20*/  MUFU.EX2 R34, R43 ;  /* 0x0000002b00227308 */ /* 0x000ea20000000800 */
[----:B---3--:R-:W-:-:S07]  /*9c30*/  FADD.FTZ R3, R41, R42 ;  /* 0x0000002a29037221 */ /* 0x008fce0000010000 */
[----:B------:R-:W3:Y:S01]  /*9c40*/  MUFU.EX2 R166, R101 ;  /* 0x0000006500a67308 */ /* 0x000ee20000000800 */
[----:B-1----:R-:W-:-:S07]  /*9c50*/  FADD.FTZ R27, R99, R44 ;  /* 0x0000002c631b7221 */ /* 0x002fce0000010000 */
[----:B------:R-:W1:Y:S01]  /*9c60*/  MUFU.EX2 R45, R45 ;  /* 0x0000002d002d7308 */ /* 0x000e620000000800 */
[C---:B--2---:R-:W-:Y:S01]  /*9c70*/  FADD.FTZ R44, R34.reuse, R3 ;  /* 0x00000003222c7221 */ /* 0x044fe20000010000 */
[----:B------:R-:W-:-:S06]  /*9c80*/  F2FP.BF16.F32.PACK_AB R163, R34, R41 ;  /* 0x0000002922a3723e */ /* 0x000fcc00000010ff */
[----:B------:R-:W2:Y:S01]  /*9c90*/  MUFU.EX2 R103, R103 ;  /* 0x0000006700677308 */ /* 0x000ea20000000800 */
[C---:B---3--:R-:W-:Y:S01]  /*9ca0*/  FADD.FTZ R46, R166.reuse, R27 ;  /* 0x0000001ba62e7221 */ /* 0x048fe20000010000 */
[----:B------:R-:W-:-:S06]  /*9cb0*/  F2FP.BF16.F32.PACK_AB R166, R166, R99 ;  /* 0x00000063a6a6723e */ /* 0x000fcc00000010ff */
[----:B------:R-:W3:Y:S01]  /*9cc0*/  MUFU.EX2 R36, R47 ;  /* 0x0000002f00247308 */ /* 0x000ee20000000800 */
[----:B-1----:R-:W-:-:S07]  /*9cd0*/  FADD.FTZ R3, R45, R44 ;  /* 0x0000002c2d037221 */ /* 0x002fce0000010000 */
[----:B------:R-:W1:Y:S01]  /*9ce0*/  MUFU.EX2 R168, R105 ;  /* 0x0000006900a87308 */ /* 0x000e620000000800 */
[----:B--2---:R-:W-:-:S07]  /*9cf0*/  FADD.FTZ R27, R103, R46 ;  /* 0x0000002e671b7221 */ /* 0x004fce0000010000 */
[----:B------:R-:W2:Y:S01]  /*9d00*/  MUFU.EX2 R49, R49 ;  /* 0x0000003100317308 */ /* 0x000ea20000000800 */
[C---:B---3--:R-:W-:Y:S01]  /*9d10*/  FADD.FTZ R20, R36.reuse, R3 ;  /* 0x0000000324147221 */ /* 0x048fe20000010000 */
[----:B------:R-:W-:-:S06]  /*9d20*/  F2FP.BF16.F32.PACK_AB R165, R36, R45 ;  /* 0x0000002d24a5723e */ /* 0x000fcc00000010ff */
[----:B------:R-:W3:Y:S01]  /*9d30*/  MUFU.EX2 R107, R107 ;  /* 0x0000006b006b7308 */ /* 0x000ee20000000800 */
[C---:B-1----:R-:W-:Y:S01]  /*9d40*/  FADD.FTZ R44, R168.reuse, R27 ;  /* 0x0000001ba82c7221 */ /* 0x042fe20000010000 */
[----:B------:R-:W-:-:S06]  /*9d50*/  F2FP.BF16.F32.PACK_AB R168, R168, R103 ;  /* 0x00000067a8a8723e */ /* 0x000fcc00000010ff */
[----:B------:R-:W1:Y:S01]  /*9d60*/  MUFU.EX2 R38, R51 ;  /* 0x0000003300267308 */ /* 0x000e620000000800 */
[----:B--2---:R-:W-:-:S07]  /*9d70*/  FADD.FTZ R3, R49, R20 ;  /* 0x0000001431037221 */ /* 0x004fce0000010000 */
[----:B------:R-:W2:Y:S01]  /*9d80*/  MUFU.EX2 R170, R109 ;  /* 0x0000006d00aa7308 */ /* 0x000ea20000000800 */
[----:B---3--:R-:W-:-:S07]  /*9d90*/  FADD.FTZ R27, R107, R44 ;  /* 0x0000002c6b1b7221 */ /* 0x008fce0000010000 */
[----:B------:R-:W3:Y:S01]  /*9da0*/  MUFU.EX2 R53, R53 ;  /* 0x0000003500357308 */ /* 0x000ee20000000800 */
[C---:B-1----:R-:W-:Y:S01]  /*9db0*/  FADD.FTZ R44, R38.reuse, R3 ;  /* 0x00000003262c7221 */ /* 0x042fe20000010000 */
[----:B------:R-:W-:-:S06]  /*9dc0*/  F2FP.BF16.F32.PACK_AB R167, R38, R49 ;  /* 0x0000003126a7723e */ /* 0x000fcc00000010ff */
        /* <DEDUP_REMOVED lines=21> */
[----:B-1----:R-:W-:-:S07]  /*9f20*/  FADD.FTZ R25, R73, R46 ;  /* 0x0000002e49197221 */ /* 0x002fce0000010000 */
[----:B------:R-:W1:Y:S01]  /*9f30*/  MUFU.EX2 R30, R30 ;  /* 0x0000001e001e7308 */ /* 0x000e620000000800 */
[C---:B--2---:R-:W-:Y:S01]  /*9f40*/  FADD.FTZ R12, R20.reuse, R25 ;  /* 0x00000019140c7221 */ /* 0x044fe20000010000 */
[----:B------:R-:W-:-:S06]  /*9f50*/  F2FP.BF16.F32.PACK_AB R173, R20, R73 ;  /* 0x0000004914ad723e */ /* 0x000fcc00000010ff */
[----:B------:R-:W2:Y:S01]  /*9f60*/  MUFU.EX2 R44, R71 ;  /* 0x00000047002c7308 */ /* 0x000ea20000000800 */
[----:B---3--:R-:W-:Y:S01]  /*9f70*/  FADD.FTZ R25, R75, R12 ;  /* 0x0000000c4b197221 */ /* 0x008fe20000010000 */
[C---:B-1----:R-:W-:Y:S01]  /*9f80*/  FADD.FTZ R3, R30.reuse, R27 ;  /* 0x0000001b1e037221 */ /* 0x042fe20000010000 */
[----:B------:R-:W-:Y:S02]  /*9f90*/  F2FP.BF16.F32.PACK_AB R174, R30, R115 ;  /* 0x000000731eae723e */ /* 0x000fe400000010ff */
[C---:B--2---:R-:W-:Y:S01]  /*9fa0*/  FADD.FTZ R12, R44.reuse, R25 ;  /* 0x000000192c0c7221 */ /* 0x044fe20000010000 */
[----:B------:R-:W-:Y:S01]  /*9fb0*/  F2FP.BF16.F32.PACK_AB R175, R44, R75 ;  /* 0x0000004b2caf723e */ /* 0x000fe200000010ff */
[----:B0-----:R-:W-:Y:S06]  /*9fc0*/  @!P0 BRA `(.L_x_713) ;  /* 0x0000000000048947 */ /* 0x001fec0003800000 */
[----:B------:R-:W-:Y:S01]  /*9fd0*/  BPT.TRAP 0x1 ;  /* 0x000000040000795c */ /* 0x000fe20000300000 */
.L_x_713:
[----:B------:R0:W1:Y:S01]  /*9fe0*/  SYNCS.PHASECHK.TRANS64.TRYWAIT P2, [R14+URZ+0x22850], R13 ;  /* 0x0228500d0e0075a7 */ /* 0x000062000804017f */
[----:B------:R-:W-:Y:S05]  /*9ff0*/  @!P0 BRA `(.L_x_714) ;  /* 0x0000000000048947 */ /* 0x000fea0003800000 */
[----:B------:R-:W-:Y:S01]  /*a000*/  BPT.TRAP 0x1 ;  /* 0x000000040000795c */ /* 0x000fe20000300000 */
.L_x_714:
[----:B------:R-:W-:Y:S04]  /*a010*/  BSSY B0, `(.L_x_715) ;  /* 0x0000004000007945 */ /* 0x000fe80003800000 */
[----:B-1----:R-:W-:Y:S05]  /*a020*/  @P2 BRA `(.L_x_716) ;  /* 0x0000000000082947 */ /* 0x002fea0003800000 */
[----:B------:R-:W1:Y:S02]  /*a030*/  SYNCS.PHASECHK.TRANS64.TRYWAIT P2, [R14+URZ+0x22850], R13 ;  /* 0x0228500d0e0075a7 */ /* 0x000e64000804017f */
[----:B-1----:R-:W-:Y:S05]  /*a040*/  @!P2 BRA `(.L_x_717) ;  /* 0x000000dc0010a947 */ /* 0x002fea0003800000 */
.L_x_716:
[----:B------:R-:W-:Y:S05]  /*a050*/  BSYNC B0 ;  /* 0x0000000000007941 */ /* 0x000fea0003800000 */
.L_x_715:
[----:B------:R-:W-:Y:S05]  /*a060*/  WARPSYNC.ALL ;  /* 0x0000000000007948 */ /* 0x000fea0003800000 */
[----:B01----:R-:W-:Y:S01]  /*a070*/  VIADD R13, R18, 0x400 ;  /* 0x00000400120d7836 */ /* 0x003fe20000000000 */
[----:B------:R0:W-:Y:S01]  /*a080*/  BAR.SYNC.DEFER_BLOCKING R15, 0x100 ;  /* 0x0004000f0000751d */ /* 0x0001e20000010000 */
[----:B------:R-:W-:Y:S01]  /*a090*/  IMAD.MOV.U32 R183, RZ, RZ, 0x40000040 ;  /* 0x40000040ffb77424 */ /* 0x000fe200078e00ff */
[----:B------:R-:W-:Y:S01]  /*a0a0*/  ISETP.GE.AND P2, PT, R176, 0x61, PT ;  /* 0x00000061b000780c */ /* 0x000fe20003f46270 */
[----:B------:R-:W-:Y:S01]  /*a0b0*/  @!P1 VIADD R14, R14, 0x22860 ;  /* 0x000228600e0e9836 */ /* 0x000fe20000000000 */
[----:B------:R-:W-:-:S02]  /*a0c0*/  SHF.R.U32.HI R13, RZ, 0x4, R13 ;  /* 0x00000004ff0d7819 */ /* 0x000fc4000001160d */
[----:B------:R-:W-:Y:S01]  /*a0d0*/  R2UR UR7, R183 ;  /* 0x00000000b70772ca */ /* 0x000fe200000e0000 */
[----:B------:R-:W-:Y:S01]  /*a0e0*/  IMAD.MOV.U32 R183, RZ, RZ, 0x40000040 ;  /* 0x40000040ffb77424 */ /* 0x000fe200078e00ff */
[----:B------:R-:W-:Y:S01]  /*a0f0*/  LOP3.LUT R13, R13, 0x3fff, RZ, 0xc0, !PT ;  /* 0x00003fff0d0d7812 */ /* 0x000fe200078ec0ff */
[----:B------:R-:W-:Y:S01]  /*a100*/  ULDC UR43, c[0x0][0x9d8] ;  /* 0x00027600002b7ab9 */ /* 0x000fe20000000800 */
[----:B------:R-:W-:Y:S01]  /*a110*/  @!P1 PRMT R14, RZ, 0x654, R14 ;  /* 0x00000654ff0e9816 */ /* 0x000fe2000000000e */
[----:B------:R-:W-:Y:S01]  /*a120*/  ULDC UR42, c[0x0][0x988] ;  /* 0x00026200002a7ab9 */ /* 0x000fe20000000800 */
[----:B------:R-:W-:-:S05]  /*a130*/  LOP3.LUT R13, R13, 0x3000000, RZ, 0xfc, !PT ;  /* 0x030000000d0d7812 */ /* 0x000fca00078efcff */
[----:B------:R-:W-:-:S05]  /*a140*/  IMAD R182, R200, 0xc00, R13 ;  /* 0x00000c00c8b67824 */ /* 0x000fca00078e020d */
[----:B------:R-:W-:Y:S01]  /*a150*/  R2UR UR6, R182 ;  /* 0x00000000b60672ca */ /* 0x000fe200000e0000 */
[----:B------:R-:W-:-:S12]  /*a160*/  WARPGROUP.ARRIVE ;  /* 0x00000000000079c5 */ /* 0x000fd80000000000 */
[----:B------:R-:W-:Y:S03]  /*a170*/  HGMMA.64x256x16.F32.BF16 R24, R152, gdesc[UR4].tnspB, RZ, !UPT, gsb0 ;  /* 0x43e0000498187df0 */ /* 0x000fe6000c0018ff */
[----:B------:R-:W-:Y:S02]  /*a180*/  WARPGROUP.DEPBAR.LE gsb0, 0x0 ;  /* 0x00008000000079c5 */ /* 0x000fe40000010000 */
[----:B------:R-:W-:Y:S01]  /*a190*/  VIADD R152, R182, 0x80 ;  /* 0x00000080b6987836 */ /* 0x000fe20000000000 */
[----:B------:R-:W-:Y:S01]  /*a1a0*/  WARPGROUP.ARRIVE ;  /* 0x00000000000079c5 */ /* 0x000fe20000000000 */
[----:B------:R-:W-:-:S03]  /*a1b0*/  IMAD.MOV.U32 R153, RZ, RZ, 0x40000040 ;  /* 0x40000040ff997424 */ /* 0x000fc600078e00ff */
[----:B------:R-:W-:Y:S01]  /*a1c0*/  R2UR UR6, R152 ;  /* 0x00000000980672ca */ /* 0x000fe200000e0000 */
[----:B------:R-:W-:Y:S01]  /*a1d0*/  VIADD R152, R182, 0x100 ;  /* 0x00000100b6987836 */ /* 0x000fe20000000000 */
[----:B------:R-:W-:Y:S01]  /*a1e0*/  R2UR UR7, R153 ;  /* 0x00000000990772ca */ /* 0x000fe200000e0000 */
[----:B------:R-:W-:-:S15]  /*a1f0*/  IMAD.MOV.U32 R153, RZ, RZ, 0x40000040 ;  /* 0x40000040ff997424 */ /* 0x000fde00078e00ff */
[----:B------:R-:W-:Y:S01]  /*a200*/  HGMMA.64x256x16.F32.BF16 R24, R156, gdesc[UR4].tnspB, R24, gsb0 ;  /* 0x43e000049c187df0 */ /* 0x000fe20008001818 */
[----:B------:R-:W-:Y:S01]  /*a210*/  R2UR UR6, R152 ;  /* 0x00000000980672ca */ /* 0x000fe200000e0000 */
[----:B------:R-:W-:Y:S01]  /*a220*/  VIADD R152, R182, 0x180 ;  /* 0x00000180b6987836 */ /* 0x000fe20000000000 */
[----:B------:R-:W-:Y:S01]  /*a230*/  R2UR UR7, R153 ;  /* 0x00000000990772ca */ /* 0x000fe200000e0000 */
[----:B------:R-:W-:Y:S01]  /*a240*/  IMAD.MOV.U32 R153, RZ, RZ, 0x40000040 ;  /* 0x40000040ff997424 */ /* 0x000fe200078e00ff */
[----:B------:R-:W-:Y:S02]  /*a250*/  WARPGROUP.DEPBAR.LE gsb0, 0x0 ;  /* 0x00008000000079c5 */ /* 0x000fe40000010000 */
[----:B------:R-:W-:-:S15]  /*a260*/  WARPGROUP.ARRIVE ;  /* 0x00000000000079c5 */ /* 0x000fde0000000000 */
[----:B------:R-:W-:-:S06]  /*a270*/  NOP ;  /* 0x0000000000007918 */ /* 0x000fcc0000000000 */
[----:B------:R-:W-:Y:S01]  /*a280*/  HGMMA.64x256x16.F32.BF16 R24, R160, gdesc[UR4].tnspB, R24, gsb0 ;  /* 0x43e00004a0187df0 */ /* 0x000fe20008001818 */
[----:B------:R-:W-:Y:S01]  /*a290*/  R2UR UR6, R152 ;  /* 0x00000000980672ca */ /* 0x000fe200000e0000 */
[C---:B------:R-:W-:Y:S01]  /*a2a0*/  VIADD R152, R182.reuse, 0x200 ;  /* 0x00000200b6987836 */ /* 0x040fe20000000000 */
[----:B------:R-:W-:Y:S01]  /*a2b0*/  R2UR UR7, R153 ;  /* 0x00000000990772ca */ /* 0x000fe200000e0000 */
[----:B------:R-:W-:Y:S02]  /*a2c0*/  IMAD.MOV.U32 R153, RZ, RZ, 0x40000040 ;  /* 0x40000040ff997424 */ /* 0x000fe400078e00ff */
[----:B------:R-:W-:Y:S01]  /*a2d0*/  VIADD R182, R182, 0x280 ;  /* 0x00000280b6b67836 */ /* 0x000fe20000000000 */
[----:B------:R-:W-:Y:S02]  /*a2e0*/  WARPGROUP.DEPBAR.LE gsb0, 0x0 ;  /* 0x00008000000079c5 */ /* 0x000fe40000010000 */
[----:B------:R-:W-:-:S15]  /*a2f0*/  WARPGROUP.ARRIVE ;  /* 0x00000000000079c5 */ /* 0x000fde0000000000 */
[----:B------:R-:W-:-:S04]  /*a300*/  NOP ;  /* 0x0000000000007918 */ /* 0x000fc80000000000 */
[----:B------:R-:W-:Y:S01]  /*a310*/  HGMMA.64x256x16.F32.BF16 R24, R164, gdesc[UR4].tnspB, R24, gsb0 ;  /* 0x43e00004a4187df0 */ /* 0x000fe20008001818 */
[----:B------:R-:W-:Y:S02]  /*a320*/  R2UR UR6, R152 ;  /* 0x00000000980672ca */ /* 0x000fe400000e0000 */
[----:B------:R-:W-:Y:S01]  /*a330*/  R2UR UR7, R153 ;  /* 0x00000000990772ca */ /* 0x000fe200000e0000 */
[----:B------:R-:W-:Y:S02]  /*a340*/  WARPGROUP.DEPBAR.LE gsb0, 0x0 ;  /* 0x00008000000079c5 */ /* 0x000fe40000010000 */
[----:B------:R-:W-:-:S15]  /*a350*/  WARPGROUP.ARRIVE ;  /* 0x00000000000079c5 */ /* 0x000fde0000000000 */
[----:B------:R-:W-:-:S07]  /*a360*/  NOP ;  /* 0x0000000000007918 */ /* 0x000fce0000000000 */
[----:B------:R-:W-:Y:S01]  /*a370*/  HGMMA.64x256x16.F32.BF16 R24, R168, gdesc[UR4].tnspB, R24, gsb0 ;  /* 0x43e00004a8187df0 */ /* 0x000fe20008001818 */
[----:B------:R-:W-:Y:S02]  /*a380*/  R2UR UR6, R182 ;  /* 0x00000000b60672ca */ /* 0x000fe400000e0000 */
[----:B------:R-:W-:Y:S01]  /*a390*/  R2UR UR7, R183 ;  /* 0x00000000b70772ca */ /* 0x000fe200000e0000 */
[----:B------:R-:W-:Y:S02]  /*a3a0*/  WARPGROUP.DEPBAR.LE gsb0, 0x0 ;  /* 0x00008000000079c5 */ /* 0x000fe40000010000 */
[----:B------:R-:W-:-:S15]  /*a3b0*/  WARPGROUP.ARRIVE ;  /* 0x00000000000079c5 */ /* 0x000fde0000000000 */
[----:B------:R-:W-:-:S07]  /*a3c0*/  NOP ;  /* 0x0000000000007918 */ /* 0x000fce0000000000 */
[----:B------:R-:W-:Y:S03]  /*a3d0*/  HGMMA.64x256x16.F32.BF16 R24, R172, gdesc[UR4].tnspB, R24, gsb0 ;  /* 0x43e00004ac187df0 */ /* 0x000fe60008001818 */
[----:B------:R-:W-:Y:S02]  /*a3e0*/  WARPGROUP.DEPBAR.LE gsb0, 0x0 ;  /* 0x00008000000079c5 */ /* 0x000fe40000010000 */
[----:B------:R0:W-:Y:S01]  /*a3f0*/  @!P1 SYNCS.ARRIVE.TRANS64.RED.A1T0 RZ, [R14+URZ], RZ ;  /* 0x000000ff0eff99a7 */ /* 0x0001e2000810043f */
[----:B------:R-:W-:Y:S05]  /*a400*/  @!P2 BRA `(.L_x_718) ;  /* 0x000000240034a947 */ /* 0x000fea0003800000 */
[----:B0-----:R-:W-:Y:S02]  /*a410*/  VIADD R14, R177, 0xfffffffe ;  /* 0xfffffffeb10e7836 */ /* 0x001fe40000000000 */
[----:B------:R-:W-:Y:S02]  /*a420*/  IMAD.MOV.U32 R221, RZ, RZ, R178 ;  /* 0x000000ffffdd7224 */ /* 0x000fe400078e00b2 */
[----:B------:R-:W-:-:S07]  /*a430*/  IMAD.MOV.U32 R222, RZ, RZ, R21 ;  /* 0x000000ffffde7224 */ /* 0x000fce00078e0015 */
.L_x_728:
[----:B------:R-:W-:Y:S01]  /*a440*/  VIADD R200, R200, 0x1 ;  /* 0x00000001c8c87836 */ /* 0x000fe20000000000 */
[----:B------:R-:W-:Y:S05]  /*a450*/  YIELD ;  /* 0x0000000000007946 */ /* 0x000fea0003800000 */
[----:B------:R-:W-:Y:S02]  /*a460*/  ISETP.NE.AND P3, PT, R200, 0x2, PT ;  /* 0x00000002c800780c */ /* 0x000fe40003f65270 */
[C---:B------:R-:W-:Y:S01]  /*a470*/  ISETP.GT.AND P2, PT, R14.reuse, RZ, PT ;  /* 0x000000ff0e00720c */ /* 0x040fe20003f44270 */
[----:B------:R-:W-:Y:S01]  /*a480*/  VIADD R14, R14, 0xffffffff ;  /* 0xffffffff0e0e7836 */ /* 0x000fe20000000000 */
[----:B-1----:R-:W-:-:S02]  /*a490*/  SEL R15, RZ, 0x1, P3 ;  /* 0x00000001ff0f7807 */ /* 0x002fc40001800000 */
[----:B------:R-:W-:Y:S02]  /*a4a0*/  SEL R200, R200, RZ, P3 ;  /* 0x000000ffc8c87207 */ /* 0x000fe40001800000 */
[----:B------:R-:W-:Y:S01]  /*a4b0*/  LOP3.LUT R204, R204, R15, RZ, 0x3c, !PT ;  /* 0x0000000fcccc7212 */ /* 0x000fe200078e3cff */
[----:B------:R-:W-:Y:S06]  /*a4c0*/  @!P0 BRA `(.L_x_719) ;  /* 0x0000000000048947 */ /* 0x000fec0003800000 */
[----:B------:R-:W-:Y:S01]  /*a4d0*/  BPT.TRAP 0x1 ;  /* 0x000000040000795c */ /* 0x000fe20000300000 */
.L_x_719:
[----:B------:R-:W-:Y:S01]  /*a4e0*/  IMAD R15, R200, 0x8, R18 ;  /* 0x00000008c80f7824 */ /* 0x000fe200078e0212 */
[----:B------:R-:W-:-:S04]  /*a4f0*/  SHF.L.U32 R20, R204, 0x1f, RZ ;  /* 0x0000001fcc147819 */ /* 0x000fc800000006ff */
[----:B------:R0:W1:Y:S01]  /*a500*/  SYNCS.PHASECHK.TRANS64.TRYWAIT P3, [R15+URZ+0x22830], R20 ;  /* 0x022830140f0075a7 */ /* 0x000062000806017f */
[----:B------:R-:W-:Y:S05]  /*a510*/  @!P0 BRA `(.L_x_720) ;  /* 0x0000000000048947 */ /* 0x000fea0003800000 */
[----:B------:R-:W-:Y:S01]  /*a520*/  BPT.TRAP 0x1 ;  /* 0x000000040000795c */ /* 0x000fe20000300000 */
.L_x_720:
[----:B------:R-:W-:Y:S02]  /*a530*/  IMAD R156, R200, 0x300, R0 ;  /* 0x00000300c89c7824 */ /* 0x000fe400078e0200 */
[----:B------:R-:W-:Y:S01]  /*a540*/  IMAD.MOV.U32 R157, RZ, RZ, 0x40000040 ;  /* 0x40000040ff9d7424 */ /* 0x000fe200078e00ff */
[----:B-1----:R-:W-:Y:S06]  /*a550*/  @P3 BRA `(.L_x_721) ;  /* 0x0000000000083947 */ /* 0x002fec0003800000 */
[----:B------:R-:W1:Y:S02]  /*a560*/  SYNCS.PHASECHK.TRANS64.TRYWAIT P3, [R15+URZ+0x22830], R20 ;  /* 0x022830140f0075a7 */ /* 0x000e64000806017f */
[----:B-1----:R-:W-:Y:S05]  /*a570*/  @!P3 BRA `(.L_x_722) ;  /* 0x000000d400d8b947 */ /* 0x002fea0003800000 */
.L_x_721:
[----:B------:R-:W-:Y:S05]  /*a580*/  WARPSYNC.ALL ;  /* 0x0000000000007948 */ /* 0x000fea0003800000 */
[C---:B------:R-:W-:Y:S01]  /*a590*/  R2UR UR6, R156.reuse ;  /* 0x000000009c0672ca */ /* 0x040fe200000e0000 */
[C---:B------:R-:W-:Y:S01]  /*a5a0*/  VIADD R154, R156.reuse, 0x2 ;  /* 0x000000029c9a7836 */ /* 0x040fe20000000000 */
[----:B------:R-:W-:Y:S01]  /*a5b0*/  R2UR UR7, R157 ;  /* 0x000000009d0772ca */ /* 0x000fe200000e0000 */
[----:B------:R-:W-:Y:S01]  /*a5c0*/  VIADD R152, R156, 0x4 ;  /* 0x000000049c987836 */ /* 0x000fe20000000000 */
[----:B------:R-:W-:Y:S01]  /*a5d0*/  R2UR UR4, R4 ;  /* 0x00000000040472ca */ /* 0x000fe200000e0000 */
[----:B------:R-:W-:Y:S01]  /*a5e0*/  VIADD R156, R156, 0x6 ;  /* 0x000000069c9c7836 */ /* 0x000fe20000000000 */
[----:B------:R-:W-:Y:S01]  /*a5f0*/  R2UR UR5, R5 ;  /* 0x00000000050572ca */ /* 0x000fe200000e0000 */
[----:B------:R-:W-:Y:S01]  /*a600*/  IMAD.MOV.U32 R155, RZ, RZ, 0x40000040 ;  /* 0x40000040ff9b7424 */ /* 0x000fe200078e00ff */
[----:B------:R-:W-:Y:S01]  /*a610*/  R2UR UR10, R154 ;  /* 0x000000009a0a72ca */ /* 0x000fe200000e0000 */
[----:B------:R-:W-:Y:S01]  /*a620*/  IMAD.MOV.U32 R153, RZ, RZ, 0x40000040 ;  /* 0x40000040ff997424 */ /* 0x000fe200078e00ff */
[----:B------:R-:W-:Y:S01]  /*a630*/  R2UR UR14, R152 ;  /* 0x00000000980e72ca */ /* 0x000fe200000e0000 */
[----:B------:R-:W-:Y:S01]  /*a640*/  IMAD.MOV.U32 R157, RZ, RZ, 0x40000040 ;  /* 0x40000040ff9d7424 */ /* 0x000fe200078e00ff */
[----:B------:R-:W-:-:S02]  /*a650*/  R2UR UR11, R155 ;  /* 0x000000009b0b72ca */ /* 0x000fc400000e0000 */
[----:B------:R-:W-:Y:S02]  /*a660*/  R2UR UR15, R153 ;  /* 0x00000000990f72ca */ /* 0x000fe400000e0000 */
[----:B------:R-:W-:Y:S02]  /*a670*/  R2UR UR18, R156 ;  /* 0x000000009c1272ca */ /* 0x000fe400000e0000 */
[----:B------:R-:W-:Y:S02]  /*a680*/  R2UR UR19, R157 ;  /* 0x000000009d1372ca */ /* 0x000fe400000e0000 */
[----:B------:R-:W-:Y:S01]  /*a690*/  WARPGROUP.ARRIVE ;  /* 0x00000000000079c5 */ /* 0x000fe20000000000 */
[----:B------:R-:W-:Y:S02]  /*a6a0*/  R2UR UR8, R10 ;  /* 0x000000000a0872ca */ /* 0x000fe400000e0000 */
[----:B------:R-:W-:Y:S02]  /*a6b0*/  R2UR UR9, R11 ;  /* 0x000000000b0972ca */ /* 0x000fe400000e0000 */
[----:B------:R-:W-:Y:S01]  /*a6c0*/  R2UR UR12, R8 ;  /* 0x00000000080c72ca */ /* 0x000fe200000e0000 */
[----:B------:R-:W-:Y:S01]  /*a6d0*/  HGMMA.64x96x16.F32.BF16 R152, gdesc[UR4], RZ, !UPT, gsb0 ;  /* 0x01600000049879f0 */ /* 0x000fe2000c0018ff */
[----:B------:R-:W-:-:S02]  /*a6e0*/  R2UR UR13, R9 ;  /* 0x00000000090d72ca */ /* 0x000fc400000e0000 */
[----:B------:R-:W-:Y:S02]  /*a6f0*/  R2UR UR16, R6 ;  /* 0x00000000061072ca */ /* 0x000fe400000e0000 */
[----:B------:R-:W-:Y:S01]  /*a700*/  R2UR UR17, R7 ;  /* 0x00000000071172ca */ /* 0x000fe200000e0000 */
[----:B------:R-:W-:Y:S02]  /*a710*/  WARPGROUP.DEPBAR.LE gsb0, 0x0 ;  /* 0x00008000000079c5 */ /* 0x000fe40000010000 */
        /* <DEDUP_REMOVED lines=48> */
[----:B----4-:R-:W-:-:S07]  /*aa20*/  FMNMX.FTZ R21, R156, R21, !PT ;  /* 0x000000159c157209 */ /* 0x010fce0007810000 */
[----:B------:R-:W4:Y:S01]  /*aa30*/  MUFU.TANH R161, R161 ;  /* 0x000000a100a17308 */ /* 0x000f220000002400 */
[----:B--2---:R-:W-:-:S07]  /*aa40*/  FMNMX.FTZ R21, R157, R21, !PT ;  /* 0x000000159d157209 */ /* 0x004fce0007810000 */
[----:B------:R-:W2:Y:S01]  /*aa50*/  MUFU.TANH R164, R164 ;  /* 0x000000a400a47308 */ /* 0x000ea20000002400 */
[----:B---3--:R-:W-:-:S07]  /*aa60*/  FMNMX.FTZ R21, R160, R21, !PT ;  /* 0x00000015a0157209 */ /* 0x008fce0007810000 */
        /* <DEDUP_REMOVED lines=34> */
[----:B------:R-:W-:Y:S01]  /*ac90*/  MUFU.TANH R196, R196 ;  /* 0x000000c400c47308 */ /* 0x000fe20000002400 */
[----:B---3--:R-:W-:-:S07]  /*aca0*/  FMNMX.FTZ R21, R224, R21, !PT ;  /* 0x00000015e0157209 */ /* 0x008fce0007810000 */
[----:B------:R-:W-:Y:S01]  /*acb0*/  MUFU.TANH R155, R155 ;  /* 0x0000009b009b7308 */ /* 0x000fe20000002400 */
[----:B----4-:R-:W-:-:S05]  /*acc0*/  FMNMX.FTZ R21, R197, R21, !PT ;  /* 0x00000015c5157209 */ /* 0x010fca0007810000 */
[----:B------:R-:W2:Y:S02]  /*acd0*/  SHFL.BFLY PT, R180, R21, 0x2, 0x1f ;  /* 0x0c401f0015b47f89 */ /* 0x000ea400000e0000 */
[----:B------:R-:W-:Y:S08]  /*ace0*/  MUFU.TANH R158, R158 ;  /* 0x0000009e009e7308 */ /* 0x000ff00000002400 */
[----:B------:R-:W-:Y:S08]  /*acf0*/  MUFU.TANH R159, R159 ;  /* 0x0000009f009f7308 */ /* 0x000ff00000002400 */
[----:B------:R-:W-:Y:S01]  /*ad00*/  MUFU.TANH R162, R162 ;  /* 0x000000a200a27308 */ /* 0x000fe20000002400 */
[----:B--2---:R-:W-:Y:S01]  /*ad10*/  FMNMX.FTZ R21, R21, R180, !PT ;  /* 0x000000b415157209 */ /* 0x004fe20007810000 */
[----:B------:R-:W-:-:S06]  /*ad20*/  IMAD.U32 R180, RZ, RZ, UR42 ;  /* 0x0000002affb47e24 */ /* 0x000fcc000f8e00ff */
[----:B------:R-:W-:Y:S01]  /*ad30*/  MUFU.TANH R163, R163 ;  /* 0x000000a300a37308 */ /* 0x000fe20000002400 */
[----:B------:R-:W2:Y:S07]  /*ad40*/  SHFL.BFLY PT, R154, R21, 0x1, 0x1f ;  /* 0x0c201f00159a7f89 */ /* 0x000eae00000e0000 */
[----:B------:R-:W-:Y:S08]  /*ad50*/  MUFU.TANH R166, R166 ;  /* 0x000000a600a67308 */ /* 0x000ff00000002400 */
[----:B------:R-:W-:Y:S01]  /*ad60*/  MUFU.TANH R167, R167 ;  /* 0x000000a700a77308 */ /* 0x000fe20000002400 */
[----:B--2---:R-:W-:-:S05]  /*ad70*/  FMNMX.FTZ R21, R21, R154, !PT ;  /* 0x0000009a15157209 */ /* 0x004fca0007810000 */
[C---:B------:R-:W-:Y:S01]  /*ad80*/  FADD.FTZ R154, -R21.reuse, R222 ;  /* 0x000000de159a7221 */ /* 0x040fe20000010100 */
[----:B------:R-:W-:-:S03]  /*ad90*/  FMUL.FTZ R225, R21, R180 ;  /* 0x000000b415e17220 */ /* 0x000fc60000410000 */
[-C--:B------:R-:W-:Y:S01]  /*ada0*/  FMUL.FTZ R154, R154, R180.reuse ;  /* 0x000000b49a9a7220 */ /* 0x080fe20000410000 */
[-CC-:B------:R-:W-:Y:S01]  /*adb0*/  FFMA.FTZ R152, R152, R180.reuse, -R225.reuse ;  /* 0x000000b498987223 */ /* 0x180fe200000108e1 */
[-CC-:B------:R-:W-:Y:S01]  /*adc0*/  FFMA.FTZ R157, R157, R180.reuse, -R225.reuse ;  /* 0x000000b49d9d7223 */ /* 0x180fe200000108e1 */
[-CC-:B------:R-:W-:Y:S01]  /*add0*/  FFMA.FTZ R153, R153, R180.reuse, -R225.reuse ;  /* 0x000000b499997223 */ /* 0x180fe200000108e1 */
[-CC-:B------:R-:W-:Y:S01]  /*ade0*/  FFMA.FTZ R156, R156, R180.reuse, -R225.reuse ;  /* 0x000000b49c9c7223 */ /* 0x180fe200000108e1 */
[-CC-:B------:R-:W-:Y:S01]  /*adf0*/  FFMA.FTZ R160, R160, R180.reuse, -R225.reuse ;  /* 0x000000b4a0a07223 */ /* 0x180fe200000108e1 */
[----:B------:R-:W2:Y:S01]  /*ae00*/  MUFU.EX2 R154, R154 ;  /* 0x0000009a009a7308 */ /* 0x000ea20000000800 */
        /* <DEDUP_REMOVED lines=8> */
[-CC-:B------:R-:W-:Y:S01]  /*ae90*/  FFMA.FTZ R176, R176, R180.reuse, -R225.reuse ;  /* 0x000000b4b0b07223 */ /* 0x180fe200000108e1 */
        /* <DEDUP_REMOVED lines=10> */
[----:B------:R-:W-:Y:S01]  /*af40*/  FFMA.FTZ R197, R197, R180, -R225 ;  /* 0x000000b4c5c57223 */ /* 0x000fe200000108e1 */
        /* <DEDUP_REMOVED lines=8> */
[----:B------:R2:W-:Y:S01]  /*afd0*/  MUFU.EX2 R225, R157 ;  /* 0x0000009d00e17308 */ /* 0x0005e20000000800 */
        /* <DEDUP_REMOVED lines=8> */
[----:B--2---:R-:W-:Y:S01]  /*b060*/  FMUL.FTZ R157, R178, UR43 ;  /* 0x0000002bb29d7c20 */ /* 0x004fe20008410000 */
[----:B------:R-:W-:Y:S01]  /*b070*/  FMNMX.FTZ R178, R196, R221, !PT ;  /* 0x000000ddc4b27209 */ /* 0x000fe20007810000 */
[-C--:B------:R-:W-:Y:S01]  /*b080*/  FMUL.FTZ R53, R53, R154.reuse ;  /* 0x0000009a35357220 */ /* 0x080fe20000410000 */
[-C--:B------:R-:W-:Y:S01]  /*b090*/  FMUL.FTZ R56, R56, R154.reuse ;  /* 0x0000009a38387220 */ /* 0x080fe20000410000 */
[----:B------:R-:W-:Y:S01]  /*b0a0*/  FMUL.FTZ R57, R57, R154 ;  /* 0x0000009a39397220 */ /* 0x000fe20000410000 */
[----:B------:R-:W-:Y:S01]  /*b0b0*/  FMNMX.FTZ R178, R155, R178, !PT ;  /* 0x000000b29bb27209 */ /* 0x000fe20007810000 */
        /* <DEDUP_REMOVED lines=46> */
[----:B---3--:R-:W-:Y:S01]  /*b3a0*/  FFMA.FTZ R154, R154, R3, R152 ;  /* 0x000000039a9a7223 */ /* 0x008fe20000010098 */
[----:B------:R-:W-:Y:S01]  /*b3b0*/  FMNMX.FTZ R178, R158, R178, !PT ;  /* 0x000000b29eb27209 */ /* 0x000fe20007810000 */
[----:B------:R-:W-:Y:S01]  /*b3c0*/  FMUL.FTZ R3, R170, UR43 ;  /* 0x0000002baa037c20 */ /* 0x000fe20008410000 */
[----:B------:R-:W-:Y:S01]  /*b3d0*/  FMUL.FTZ R153, R171, UR43 ;  /* 0x0000002bab997c20 */ /* 0x000fe20008410000 */
[----:B------:R-:W-:Y:S01]  /*b3e0*/  FMUL.FTZ R170, R174, UR43 ;  /* 0x0000002baeaa7c20 */ /* 0x000fe20008410000 */
[----:B------:R-:W-:Y:S01]  /*b3f0*/  FMNMX.FTZ R178, R159, R178, !PT ;  /* 0x000000b29fb27209 */ /* 0x000fe20007810000 */
[C---:B----4-:R-:W-:Y:S01]  /*b400*/  FADD.FTZ R154, R222.reuse, R154 ;  /* 0x0000009ade9a7221 */ /* 0x050fe20000010000 */
[----:B------:R-:W-:Y:S01]  /*b410*/  F2FP.BF16.F32.PACK_AB R152, R222, R152 ;  /* 0x00000098de98723e */ /* 0x000fe200000010ff */
[----:B------:R-:W2:Y:S01]  /*b420*/  MUFU.TANH R3, R3 ;  /* 0x0000000300037308 */ /* 0x000ea20000002400 */
[----:B------:R-:W-:Y:S01]  /*b430*/  FMNMX.FTZ R178, R162, R178, !PT ;  /* 0x000000b2a2b27209 */ /* 0x000fe20007810000 */
[----:B------:R-:W-:Y:S01]  /*b440*/  FMUL.FTZ R174, R179, UR43 ;  /* 0x0000002bb3ae7c20 */ /* 0x000fe20008410000 */
[----:B------:R-:W-:Y:S01]  /*b450*/  FMUL.FTZ R179, R183, UR43 ;  /* 0x0000002bb7b37c20 */ /* 0x000fe20008410000 */
[----:B------:R-:W-:Y:S01]  /*b460*/  FMUL.FTZ R183, R187, UR43 ;  /* 0x0000002bbbb77c20 */ /* 0x000fe20008410000 */
[----:B------:R-:W-:Y:S01]  /*b470*/  FMNMX.FTZ R178, R163, R178, !PT ;  /* 0x000000b2a3b27209 */ /* 0x000fe20007810000 */
[----:B------:R-:W-:Y:S01]  /*b480*/  FMUL.FTZ R187, R191, UR43 ;  /* 0x0000002bbfbb7c20 */ /* 0x000fe20008410000 */
[----:B------:R-:W-:Y:S01]  /*b490*/  FMUL.FTZ R191, R195, UR43 ;  /* 0x0000002bc3bf7c20 */ /* 0x000fe20008410000 */
[----:B------:R-:W3:Y:S01]  /*b4a0*/  MUFU.TANH R153, R153 ;  /* 0x0000009900997308 */ /* 0x000ee20000002400 */
[----:B------:R-:W-:Y:S01]  /*b4b0*/  FMNMX.FTZ R178, R166, R178, !PT ;  /* 0x000000b2a6b27209 */ /* 0x000fe20007810000 */
[----:B------:R-:W-:-:S03]  /*b4c0*/  FMUL.FTZ R195, R199, UR43 ;  /* 0x0000002bc7c37c20 */ /* 0x000fc60008410000 */
[----:B------:R-:W-:-:S03]  /*b4d0*/  FMNMX.FTZ R178, R167, R178, !PT ;  /* 0x000000b2a7b27209 */ /* 0x000fc60007810000 */
[----:B------:R4:W5:Y:S01]  /*b4e0*/  MUFU.EX2 R222, R156 ;  /* 0x0000009c00de7308 */ /* 0x0009620000000800 */
[----:B--2---:R-:W-:-:S07]  /*b4f0*/  FMNMX.FTZ R178, R3, R178, !PT ;  /* 0x000000b203b27209 */ /* 0x004fce0007810000 */
[----:B------:R-:W2:Y:S01]  /*b500*/  MUFU.TANH R170, R170 ;  /* 0x000000aa00aa7308 */ /* 0x000ea20000002400 */
[----:B----4-:R-:W-:Y:S01]  /*b510*/  FMUL.FTZ R156, R175, UR43 ;  /* 0x0000002baf9c7c20 */ /* 0x010fe20008410000 */
[----:B------:R-:W-:Y:S01]  /*b520*/  FMUL.FTZ R175, R182, UR43 ;  /* 0x0000002bb6af7c20 */ /* 0x000fe20008410000 */
[----:B---3--:R-:W-:Y:S01]  /*b530*/  FMNMX.FTZ R178, R153, R178, !PT ;  /* 0x000000b299b27209 */ /* 0x008fe20007810000 */
[----:B------:R-:W-:Y:S01]  /*b540*/  FMUL.FTZ R182, R186, UR43 ;  /* 0x0000002bbab67c20 */ /* 0x000fe20008410000 */
[----:B------:R-:W-:Y:S01]  /*b550*/  FMUL.FTZ R186, R190, UR43 ;  /* 0x0000002bbeba7c20 */ /* 0x000fe20008410000 */
[----:B------:R-:W-:Y:S01]  /*b560*/  FMUL.FTZ R190, R194, UR43 ;  /* 0x0000002bc2be7c20 */ /* 0x000fe20008410000 */
[----:B------:R-:W-:Y:S01]  /*b570*/  FMUL.FTZ R194, R198, UR43 ;  /* 0x0000002bc6c27c20 */ /* 0x000fe20008410000 */
[----:B------:R-:W3:Y:S01]  /*b580*/  MUFU.TANH R156, R156 ;  /* 0x0000009c009c7308 */ /* 0x000ee20000002400 */
[----:B-----5:R-:W-:-:S04]  /*b590*/  FADD.FTZ R154, R222, R154 ;  /* 0x0000009ade9a7221 */ /* 0x020fc80000010000 */
[C---:B------:R-:W-:Y:S01]  /*b5a0*/  FADD.FTZ R171, R225.reuse, R154 ;  /* 0x0000009ae1ab7221 */ /* 0x040fe20000010000 */
[----:B------:R-:W-:Y:S02]  /*b5b0*/  F2FP.BF16.F32.PACK_AB R154, R225, R222 ;  /* 0x000000dee19a723e */ /* 0x000fe400000010ff */
        /* <DEDUP_REMOVED lines=24> */
[----:B------:R-:W-:Y:S01]  /*b740*/  MUFU.EX2 R160, R160 ;  /* 0x000000a000a07308 */ /* 0x000fe20000000800 */
[----:B--2---:R-:W-:-:S07]  /*b750*/  FMNMX.FTZ R178, R194, R178, !PT ;  /* 0x000000b2c2b27209 */ /* 0x004fce0007810000 */
[----:B------:R-:W2:Y:S01]  /*b760*/  MUFU.EX2 R161, R161 ;  /* 0x000000a100a17308 */ /* 0x000ea20000000800 */
[----:B---3--:R-:W-:-:S05]  /*b770*/  FMNMX.FTZ R178, R195, R178, !PT ;  /* 0x000000b2c3b27209 */ /* 0x008fca0007810000 */
[----:B------:R-:W3:Y:S02]  /*b780*/  SHFL.BFLY PT, R198, R178, 0x2, 0x1f ;  /* 0x0c401f00b2c67f89 */ /* 0x000ee400000e0000 */
[----:B------:R-:W-:Y:S08]  /*b790*/  MUFU.EX2 R164, R164 ;  /* 0x000000a400a47308 */ /* 0x000ff00000000800 */
[----:B------:R-:W-:Y:S08]  /*b7a0*/  MUFU.EX2 R165, R165 ;  /* 0x000000a500a57308 */ /* 0x000ff00000000800 */
[----:B------:R-:W-:Y:S01]  /*b7b0*/  MUFU.EX2 R168, R168 ;  /* 0x000000a800a87308 */ /* 0x000fe20000000800 */
[----:B---3--:R-:W-:-:S07]  /*b7c0*/  FMNMX.FTZ R178, R178, R198, !PT ;  /* 0x000000c6b2b27209 */ /* 0x008fce0007810000 */
[----:B------:R-:W-:Y:S01]  /*b7d0*/  MUFU.EX2 R169, R169 ;  /* 0x000000a900a97308 */ /* 0x000fe20000000800 */
[----:B------:R-:W3:Y:S07]  /*b7e0*/  SHFL.BFLY PT, R198, R178, 0x1, 0x1f ;  /* 0x0c201f00b2c67f89 */ /* 0x000eee00000e0000 */
[----:B------:R-:W-:Y:S08]  /*b7f0*/  MUFU.EX2 R172, R172 ;  /* 0x000000ac00ac7308 */ /* 0x000ff00000000800 */
[----:B------:R-:W-:Y:S08]  /*b800*/  MUFU.EX2 R173, R173 ;  /* 0x000000ad00ad7308 */ /* 0x000ff00000000800 */
[----:B------:R-:W-:Y:S01]  /*b810*/  MUFU.EX2 R176, R176 ;  /* 0x000000b000b07308 */ /* 0x000fe20000000800 */
[----:B---3--:R-:W-:-:S05]  /*b820*/  FMNMX.FTZ R178, R178, R198, !PT ;  /* 0x000000c6b2b27209 */ /* 0x008fca0007810000 */
[C---:B------:R-:W-:Y:S01]  /*b830*/  FADD.FTZ R198, -R178.reuse, R221 ;  /* 0x000000ddb2c67221 */ /* 0x040fe20000010100 */
[-C--:B------:R-:W-:Y:S01]  /*b840*/  FMUL.FTZ R199, R178, R180.reuse ;  /* 0x000000b4b2c77220 */ /* 0x080fe20000410000 */
[----:B------:R-:W-:Y:S02]  /*b850*/  MUFU.EX2 R177, R177 ;  /* 0x000000b100b17308 */ /* 0x000fe40000000800 */
[-C--:B------:R-:W-:Y:S01]  /*b860*/  FMUL.FTZ R198, R198, R180.reuse ;  /* 0x000000b4c6c67220 */ /* 0x080fe20000410000 */
[-CC-:B------:R-:W-:Y:S01]  /*b870*/  FFMA.FTZ R196, R196, R180.reuse, -R199.reuse ;  /* 0x000000b4c4c47223 */ /* 0x180fe200000108c7 */
[-CC-:B------:R-:W-:Y:S01]  /*b880*/  FFMA.FTZ R221, R157, R180.reuse, -R199.reuse ;  /* 0x000000b49ddd7223 */ /* 0x180fe200000108c7 */
[-CC-:B------:R-:W-:Y:S01]  /*b890*/  FFMA.FTZ R155, R155, R180.reuse, -R199.reuse ;  /* 0x000000b49b9b7223 */ /* 0x180fe200000108c7 */
[-CC-:B------:R-:W-:Y:S01]  /*b8a0*/  FFMA.FTZ R157, R179, R180.reuse, -R199.reuse ;  /* 0x000000b4b39d7223 */ /* 0x180fe200000108c7 */
[-CC-:B------:R-:W-:Y:S01]  /*b8b0*/  FFMA.FTZ R158, R158, R180.reuse, -R199.reuse ;  /* 0x000000b49e9e7223 */ /* 0x180fe200000108c7 */
[----:B------:R-:W3:Y:S01]  /*b8c0*/  S2R R179, SR_TID.X ;  /* 0x0000000000b37919 */ /* 0x000ee20000002100 */
[----:B------:R-:W4:Y:S01]  /*b8d0*/  MUFU.EX2 R198, R198 ;  /* 0x000000c600c67308 */ /* 0x000f220000000800 */
[-CC-:B------:R-:W-:Y:S01]  /*b8e0*/  FFMA.FTZ R159, R159, R180.reuse, -R199.reuse ;  /* 0x000000b49f9f7223 */ /* 0x180fe200000108c7 */
[-CC-:B------:R-:W-:Y:S01]  /*b8f0*/  FFMA.FTZ R222, R170, R180.reuse, -R199.reuse ;  /* 0x000000b4aade7223 */ /* 0x180fe200000108c7 */
[-CC-:B------:R-:W-:Y:S01]  /*b900*/  FFMA.FTZ R162, R162, R180.reuse, -R199.reuse ;  /* 0x000000b4a2a27223 */ /* 0x180fe200000108c7 */
[-CC-:B------:R-:W-:Y:S01]  /*b910*/  FFMA.FTZ R163, R163, R180.reuse, -R199.reuse ;  /* 0x000000b4a3a37223 */ /* 0x180fe200000108c7 */
[-CC-:B------:R-:W-:Y:S01]  /*b920*/  FFMA.FTZ R166, R166, R180.reuse, -R199.reuse ;  /* 0x000000b4a6a67223 */ /* 0x180fe200000108c7 */
[-CC-:B------:R-:W-:Y:S01]  /*b930*/  FFMA.FTZ R167, R167, R180.reuse, -R199.reuse ;  /* 0x000000b4a7a77223 */ /* 0x180fe200000108c7 */
[-CC-:B------:R-:W-:Y:S01]  /*b940*/  FFMA.FTZ R3, R3, R180.reuse, -R199.reuse ;  /* 0x000000b403037223 */ /* 0x180fe200000108c7 */
[----:B------:R-:W5:Y:S01]  /*b950*/  MUFU.EX2 R196, R196 ;  /* 0x000000c400c47308 */ /* 0x000f620000000800 */
[-CC-:B------:R-:W-:Y:S01]  /*b960*/  FFMA.FTZ R153, R153, R180.reuse, -R199.reuse ;  /* 0x000000b499997223 */ /* 0x180fe200000108c7 */
[-CC-:B------:R-:W-:Y:S01]  /*b970*/  FFMA.FTZ R170, R156, R180.reuse, -R199.reuse ;  /* 0x000000b49caa7223 */ /* 0x180fe200000108c7 */
[-CC-:B------:R-:W-:Y:S01]  /*b980*/  FFMA.FTZ R174, R174, R180.reuse, -R199.reuse ;  /* 0x000000b4aeae7223 */ /* 0x180fe200000108c7 */
[-CC-:B------:R-:W-:Y:S01]  /*b990*/  FFMA.FTZ R175, R175, R180.reuse, -R199.reuse ;  /* 0x000000b4afaf7223 */ /* 0x180fe200000108c7 */
[-CC-:B------:R-:W-:Y:S01]  /*b9a0*/  FFMA.FTZ R182, R182, R180.reuse, -R199.reuse ;  /* 0x000000b4b6b67223 */ /* 0x180fe200000108c7 */
[-CC-:B------:R-:W-:Y:S01]  /*b9b0*/  FFMA.FTZ R183, R183, R180.reuse, -R199.reuse ;  /* 0x000000b4b7b77223 */ /* 0x180fe200000108c7 */
[-CC-:B------:R-:W-:Y:S01]  /*b9c0*/  FFMA.FTZ R186, R186, R180.reuse, -R199.reuse ;  /* 0x000000b4baba7223 */ /* 0x180fe200000108c7 */
[----:B------:R-:W0:Y:S01]  /*b9d0*/  MUFU.EX2 R155, R155 ;  /* 0x0000009b009b7308 */ /* 0x000e220000000800 */
[-CC-:B------:R-:W-:Y:S01]  /*b9e0*/  FFMA.FTZ R187, R187, R180.reuse, -R199.reuse ;  /* 0x000000b4bbbb7223 */ /* 0x180fe200000108c7 */
[-CC-:B------:R-:W-:Y:S01]  /*b9f0*/  FFMA.FTZ R190, R190, R180.reuse, -R199.reuse ;  /* 0x000000b4bebe7223 */ /* 0x180fe200000108c7 */
[-CC-:B------:R-:W-:Y:S01]  /*ba00*/  FFMA.FTZ R191, R191, R180.reuse, -R199.reuse ;  /* 0x000000b4bfbf7223 */ /* 0x180fe200000108c7 */
[-CC-:B------:R-:W-:Y:S01]  /*ba10*/  FFMA.FTZ R194, R194, R180.reuse, -R199.reuse ;  /* 0x000000b4c2c27223 */ /* 0x180fe200000108c7 */
[----:B------:R-:W-:Y:S01]  /*ba20*/  FFMA.FTZ R195, R195, R180, -R199 ;  /* 0x000000b4c3c37223 */ /* 0x000fe200000108c7 */
[----:B--2---:R-:W-:Y:S01]  /*ba30*/  F2FP.BF16.F32.PACK_AB R156, R161, R160 ;  /* 0x000000a0a19c723e */ /* 0x004fe200000010ff */
[----:B----4-:R-:W-:Y:S01]  /*ba40*/  FMUL.FTZ R26, R26, R198 ;  /* 0x000000c61a1a7220 */ /* 0x010fe20000410000 */
[----:B------:R2:W4:Y:S01]  /*ba50*/  MUFU.EX2 R199, R158 ;  /* 0x0000009e00c77308 */ /* 0x0005220000000800 */
[----:B-----5:R-:W-:Y:S01]  /*ba60*/  FFMA.FTZ R12, R198, R12, R196 ;  /* 0x0000000cc60c7223 */ /* 0x020fe200000100c4 */
[-C--:B------:R-:W-:Y:S01]  /*ba70*/  FMUL.FTZ R27, R27, R198.reuse ;  /* 0x000000c61b1b7220 */ /* 0x080fe20000410000 */
[-C--:B------:R-:W-:Y:S01]  /*ba80*/  FMUL.FTZ R30, R30, R198.reuse ;  /* 0x000000c61e1e7220 */ /* 0x080fe20000410000 */
[-C--:B------:R-:W-:Y:S01]  /*ba90*/  FMUL.FTZ R31, R31, R198.reuse ;  /* 0x000000c61f1f7220 */ /* 0x080fe20000410000 */
[-C--:B------:R-:W-:Y:S01]  /*baa0*/  FMUL.FTZ R34, R34, R198.reuse ;  /* 0x000000c622227220 */ /* 0x080fe20000410000 */
[-C--:B------:R-:W-:Y:S01]  /*bab0*/  FMUL.FTZ R35, R35, R198.reuse ;  /* 0x000000c623237220 */ /* 0x080fe20000410000 */
[----:B---3--:R-:W-:Y:S01]  /*bac0*/  SHF.R.U32.HI R179, RZ, 0x7, R179 ;  /* 0x00000007ffb37819 */ /* 0x008fe200000116b3 */
[----:B------:R-:W3:Y:S01]  /*bad0*/  MUFU.EX2 R159, R159 ;  /* 0x0000009f009f7308 */ /* 0x000ee20000000800 */
[----:B0-----:R-:W-:Y:S01]  /*bae0*/  FADD.FTZ R12, R155, R12 ;  /* 0x0000000c9b0c7221 */ /* 0x001fe20000010000 */
[----:B--2---:R-:W-:Y:S01]  /*baf0*/  FADD.FTZ R158, R160, R171 ;  /* 0x000000aba09e7221 */ /* 0x004fe20000010000 */
[----:B------:R-:W-:Y:S01]  /*bb00*/  IADD3 R179, -R179, 0xb, RZ ;  /* 0x0000000bb3b37810 */ /* 0x000fe20007ffe1ff */
[----:B------:R-:W-:Y:S01]  /*bb10*/  FMUL.FTZ R38, R38, R198 ;  /* 0x000000c626267220 */ /* 0x000fe20000410000 */
[----:B------:R-:W-:Y:S01]  /*bb20*/  F2FP.BF16.F32.PACK_AB R160, R169, R168 ;  /* 0x000000a8a9a0723e */ /* 0x000fe200000010ff */
[----:B------:R-:W-:Y:S01]  /*bb30*/  FADD.FTZ R158, R161, R158 ;  /* 0x0000009ea19e7221 */ /* 0x000fe20000010000 */
[-C--:B------:R-:W-:Y:S01]  /*bb40*/  FMUL.FTZ R39, R39, R198.reuse ;  /* 0x000000c627277220 */ /* 0x080fe20000410000 */
[----:B------:R0:W2:Y:S01]  /*bb50*/  MUFU.EX2 R225, R162 ;  /* 0x000000a200e17308 */ /* 0x0000a20000000800 */
[----:B----4-:R-:W-:Y:S01]  /*bb60*/  FADD.FTZ R12, R199, R12 ;  /* 0x0000000cc70c7221 */ /* 0x010fe20000010000 */
[----:B------:R-:W-:Y:S01]  /*bb70*/  FADD.FTZ R158, R164, R158 ;  /* 0x0000009ea49e7221 */ /* 0x000fe20000010000 */
[-C--:B------:R-:W-:Y:S01]  /*bb80*/  FMUL.FTZ R42, R42, R198.reuse ;  /* 0x000000c62a2a7220 */ /* 0x080fe20000410000 */
[-C--:B------:R-:W-:Y:S01]  /*bb90*/  FMUL.FTZ R43, R43, R198.reuse ;  /* 0x000000c62b2b7220 */ /* 0x080fe20000410000 */
[-C--:B------:R-:W-:Y:S01]  /*bba0*/  FMUL.FTZ R46, R46, R198.reuse ;  /* 0x000000c62e2e7220 */ /* 0x080fe20000410000 */
[----:B------:R-:W-:Y:S01]  /*bbb0*/  FADD.FTZ R158, R165, R158 ;  /* 0x0000009ea59e7221 */ /* 0x000fe20000010000 */
[----:B------:R-:W-:Y:S01]  /*bbc0*/  FMUL.FTZ R47, R47, R198 ;  /* 0x000000c62f2f7220 */ /* 0x000fe20000410000 */
[----:B------:R-:W4:Y:S01]  /*bbd0*/  MUFU.EX2 R163, R163 ;  /* 0x000000a300a37308 */ /* 0x000f220000000800 */
[----:B---3--:R-:W-:Y:S01]  /*bbe0*/  FADD.FTZ R12, R159, R12 ;  /* 0x0000000c9f0c7221 */ /* 0x008fe20000010000 */
[----:B0-----:R-:W-:Y:S01]  /*bbf0*/  F2FP.BF16.F32.PACK_AB R162, R173, R172 ;  /* 0x000000acada2723e */ /* 0x001fe200000010ff */
        /* <DEDUP_REMOVED lines=14> */
[----:B----4-:R-:W-:Y:S01]  /*bce0*/  FADD.FTZ R12, R163, R12 ;  /* 0x0000000ca30c7221 */ /* 0x010fe20000010000 */
[-C--:B------:R-:W-:Y:S01]  /*bcf0*/  FMUL.FTZ R71, R71, R198.reuse ;  /* 0x000000c647477220 */ /* 0x080fe20000410000 */
[-C--:B------:R-:W-:Y:S01]  /*bd00*/  FMUL.FTZ R74, R74, R198.reuse ;  /* 0x000000c64a4a7220 */ /* 0x080fe20000410000 */
[-C--:B------:R-:W-:Y:S01]  /*bd10*/  FMUL.FTZ R75, R75, R198.reuse ;  /* 0x000000c64b4b7220 */ /* 0x080fe20000410000 */
[-C--:B------:R-:W-:Y:S01]  /*bd20*/  FMUL.FTZ R78, R78, R198.reuse ;  /* 0x000000c64e4e7220 */ /* 0x080fe20000410000 */
[-C--:B------:R-:W-:Y:S01]  /*bd30*/  FMUL.FTZ R79, R79, R198.reuse ;  /* 0x000000c64f4f7220 */ /* 0x080fe20000410000 */
[-C--:B------:R-:W-:Y:S01]  /*bd40*/  FMUL.FTZ R82, R82, R198.reuse ;  /* 0x000000c652527220 */ /* 0x080fe20000410000 */
[----:B------:R3:W4:Y:S01]  /*bd50*/  MUFU.EX2 R161, R3 ;  /* 0x0000000300a17308 */ /* 0x0007220000000800 */
[----:B0-----:R-:W-:Y:S01]  /*bd60*/  FADD.FTZ R12, R227, R12 ;  /* 0x0000000ce30c7221 */ /* 0x001fe20000010000 */
[-C--:B------:R-:W-:Y:S01]  /*bd70*/  FMUL.FTZ R83, R83, R198.reuse ;  /* 0x000000c653537220 */ /* 0x080fe20000410000 */
[-C--:B------:R-:W-:Y:S01]  /*bd80*/  FMUL.FTZ R86, R86, R198.reuse ;  /* 0x000000c656567220 */ /* 0x080fe20000410000 */
[-C--:B------:R-:W-:Y:S01]  /*bd90*/  FMUL.FTZ R87, R87, R198.reuse ;  /* 0x000000c657577220 */ /* 0x080fe20000410000 */
[-C--:B------:R-:W-:Y:S01]  /*bda0*/  FMUL.FTZ R90, R90, R198.reuse ;  /* 0x000000c65a5a7220 */ /* 0x080fe20000410000 */
[-C--:B------:R-:W-:Y:S01]  /*bdb0*/  FMUL.FTZ R91, R91, R198.reuse ;  /* 0x000000c65b5b7220 */ /* 0x080fe20000410000 */
[----:B------:R-:W-:Y:S01]  /*bdc0*/  FMUL.FTZ R94, R94, R198 ;  /* 0x000000c65e5e7220 */ /* 0x000fe20000410000 */
[----:B------:R-:W0:Y:S01]  /*bdd0*/  MUFU.EX2 R171, R153 ;  /* 0x0000009900ab7308 */ /* 0x000e220000000800 */
[----:B---3--:R-:W-:-:S02]  /*bde0*/  @!P1 VIADD R3, R15, 0x22840 ;  /* 0x000228400f039836 */ /* 0x008fc40000000000 */
[----:B--2---:R-:W-:Y:S01]  /*bdf0*/  FADD.FTZ R12, R167, R12 ;  /* 0x0000000ca70c7221 */ /* 0x004fe20000010000 */
[-C--:B------:R-:W-:Y:S01]  /*be00*/  FMUL.FTZ R95, R95, R198.reuse ;  /* 0x000000c65f5f7220 */ /* 0x080fe20000410000 */
[-C--:B------:R-:W-:Y:S01]  /*be10*/  FMUL.FTZ R98, R98, R198.reuse ;  /* 0x000000c662627220 */ /* 0x080fe20000410000 */
[-C--:B------:R-:W-:Y:S01]  /*be20*/  FMUL.FTZ R99, R99, R198.reuse ;  /* 0x000000c663637220 */ /* 0x080fe20000410000 */
[----:B------:R-:W-:Y:S01]  /*be30*/  @!P1 PRMT R3, RZ, 0x654, R3 ;  /* 0x00000654ff039816 */ /* 0x000fe20000000003 */
[----:B------:R2:W-:Y:S06]  /*be40*/  BAR.ARV R179, 0x100 ;  /* 0x000400b30000751d */ /* 0x0005ec0000002000 */
[----:B------:R-:W3:Y:S01]  /*be50*/  MUFU.EX2 R222, R222 ;  /* 0x000000de00de7308 */ /* 0x000ee20000000800 */
[----:B------:R5:W-:Y:S01]  /*be60*/  @!P1 SYNCS.ARRIVE.TRANS64.RED.A1T0 RZ, [R3+URZ], RZ ;  /* 0x000000ff03ff99a7 */ /* 0x000be2000810043f */
[----:B----4-:R-:W-:Y:S01]  /*be70*/  FADD.FTZ R12, R161, R12 ;  /* 0x0000000ca10c7221 */ /* 0x010fe20000010000 */
[-C--:B------:R-:W-:Y:S01]  /*be80*/  FMUL.FTZ R102, R102, R198.reuse ;  /* 0x000000c666667220 */ /* 0x080fe20000410000 */
[----:B0-----:R-:W-:Y:S01]  /*be90*/  F2FP.BF16.F32.PACK_AB R161, R171, R161 ;  /* 0x000000a1aba1723e */ /* 0x001fe200000010ff */
[-C--:B------:R-:W-:Y:S01]  /*bea0*/  FMUL.FTZ R103, R103, R198.reuse ;  /* 0x000000c667677220 */ /* 0x080fe20000410000 */
[----:B------:R-:W-:Y:S01]  /*beb0*/  FADD.FTZ R153, R171, R12 ;  /* 0x0000000cab997221 */ /* 0x000fe20000010000 */
[----:B------:R-:W-:Y:S01]  /*bec0*/  FMUL.FTZ R106, R106, R198 ;  /* 0x000000c66a6a7220 */ /* 0x000fe20000410000 */
[----:B------:R-:W-:Y:S01]  /*bed0*/  MUFU.EX2 R221, R221 ;  /* 0x000000dd00dd7308 */ /* 0x000fe20000000800 */
[----:B-----5:R-:W-:Y:S01]  /*bee0*/  FADD.FTZ R3, R168, R158 ;  /* 0x0000009ea8037221 */ /* 0x020fe20000010000 */
[----:B------:R-:W-:Y:S01]  /*bef0*/  F2FP.BF16.F32.PACK_AB R158, R165, R164 ;  /* 0x000000a4a59e723e */ /* 0x000fe200000010ff */
[----:B------:R-:W-:Y:S01]  /*bf00*/  FMUL.FTZ R107, R107, R198 ;  /* 0x000000c66b6b7220 */ /* 0x000fe20000410000 */
[----:B------:R-:W-:Y:S01]  /*bf10*/  F2FP.BF16.F32.PACK_AB R164, R177, R176 ;  /* 0x000000b0b1a4723e */ /* 0x000fe200000010ff */
[----:B------:R-:W-:Y:S01]  /*bf20*/  FADD.FTZ R3, R169, R3 ;  /* 0x00000003a9037221 */ /* 0x000fe20000010000 */
[-C--:B------:R-:W-:Y:S01]  /*bf30*/  FMUL.FTZ R110, R110, R198.reuse ;  /* 0x000000c66e6e7220 */ /* 0x080fe20000410000 */
[----:B------:R-:W-:Y:S01]  /*bf40*/  FMUL.FTZ R111, R111, R198 ;  /* 0x000000c66f6f7220 */ /* 0x000fe20000410000 */
[----:B------:R-:W0:Y:S01]  /*bf50*/  MUFU.EX2 R165, R170 ;  /* 0x000000aa00a57308 */ /* 0x000e220000000800 */
[----:B------:R-:W-:Y:S01]  /*bf60*/  FADD.FTZ R3, R172, R3 ;  /* 0x00000003ac037221 */ /* 0x000fe20000010000 */
[----:B---3--:R-:W-:Y:S01]  /*bf70*/  FADD.FTZ R12, R222, R153 ;  /* 0x00000099de0c7221 */ /* 0x008fe20000010000 */
[----:B------:R-:W-:Y:S01]  /*bf80*/  F2FP.BF16.F32.PACK_AB R153, R155, R196 ;  /* 0x000000c49b99723e */ /* 0x000fe200000010ff */
[-C--:B------:R-:W-:Y:S01]  /*bf90*/  FMUL.FTZ R114, R114, R198.reuse ;  /* 0x000000c672727220 */ /* 0x080fe20000410000 */
[----:B------:R-:W-:Y:S01]  /*bfa0*/  FADD.FTZ R3, R173, R3 ;  /* 0x00000003ad037221 */ /* 0x000fe20000010000 */
[----:B------:R-:W-:Y:S01]  /*bfb0*/  F2FP.BF16.F32.PACK_AB R155, R159, R199 ;  /* 0x000000c79f9b723e */ /* 0x000fe200000010ff */
[-C--:B------:R-:W-:Y:S01]  /*bfc0*/  FMUL.FTZ R115, R115, R198.reuse ;  /* 0x000000c673737220 */ /* 0x080fe20000410000 */
[----:B------:R-:W3:Y:S01]  /*bfd0*/  MUFU.EX2 R169, R174 ;  /* 0x000000ae00a97308 */ /* 0x000ee20000000800 */
[----:B------:R-:W-:Y:S01]  /*bfe0*/  FADD.FTZ R3, R176, R3 ;  /* 0x00000003b0037221 */ /* 0x000fe20000010000 */
[-C--:B------:R-:W-:Y:S01]  /*bff0*/  FMUL.FTZ R118, R118, R198.reuse ;  /* 0x000000c676767220 */ /* 0x080fe20000410000 */
[-C--:B------:R-:W-:Y:S01]  /*c000*/  FMUL.FTZ R119, R119, R198.reuse ;  /* 0x000000c677777220 */ /* 0x080fe20000410000 */
[-C--:B------:R-:W-:Y:S01]  /*c010*/  FMUL.FTZ R122, R122, R198.reuse ;  /* 0x000000c67a7a7220 */ /* 0x080fe20000410000 */
[----:B------:R-:W-:Y:S01]  /*c020*/  FADD.FTZ R3, R177, R3 ;  /* 0x00000003b1037221 */ /* 0x000fe20000010000 */
[-C--:B------:R-:W-:Y:S01]  /*c030*/  FMUL.FTZ R123, R123, R198.reuse ;  /* 0x000000c67b7b7220 */ /* 0x080fe20000410000 */
[-C--:B------:R-:W-:Y:S01]  /*c040*/  FMUL.FTZ R126, R126, R198.reuse ;  /* 0x000000c67e7e7220 */ /* 0x080fe20000410000 */
[----:B------:R-:W4:Y:S01]  /*c050*/  MUFU.EX2 R223, R223 ;  /* 0x000000df00df7308 */ /* 0x000f220000000800 */
[----:B0-----:R-:W-:Y:S01]  /*c060*/  FADD.FTZ R12, R165, R12 ;  /* 0x0000000ca50c7221 */ /* 0x001fe20000010000 */
[-C--:B------:R-:W-:Y:S01]  /*c070*/  FMUL.FTZ R127, R127, R198.reuse ;  /* 0x000000c67f7f7220 */ /* 0x080fe20000410000 */
[-C--:B------:R-:W-:Y:S01]  /*c080*/  FMUL.FTZ R130, R130, R198.reuse ;  /* 0x000000c682827220 */ /* 0x080fe20000410000 */
[-C--:B------:R-:W-:Y:S01]  /*c090*/  FMUL.FTZ R131, R131, R198.reuse ;  /* 0x000000c683837220 */ /* 0x080fe20000410000 */
[----:B------:R-:W-:Y:S01]  /*c0a0*/  FADD.FTZ R12, R221, R12 ;  /* 0x0000000cdd0c7221 */ /* 0x000fe20000010000 */
[-C--:B------:R-:W-:Y:S01]  /*c0b0*/  FMUL.FTZ R134, R134, R198.reuse ;  /* 0x000000c686867220 */ /* 0x080fe20000410000 */
[-C--:B------:R-:W-:Y:S01]  /*c0c0*/  FMUL.FTZ R135, R135, R198.reuse ;  /* 0x000000c687877220 */ /* 0x080fe20000410000 */
[----:B------:R-:W0:Y:S01]  /*c0d0*/  MUFU.EX2 R175, R175 ;  /* 0x000000af00af7308 */ /* 0x000e220000000800 */
[----:B---3--:R-:W-:Y:S01]  /*c0e0*/  FADD.FTZ R12, R169, R12 ;  /* 0x0000000ca90c7221 */ /* 0x008fe20000010000 */
[-C--:B------:R-:W-:Y:S01]  /*c0f0*/  FMUL.FTZ R138, R138, R198.reuse ;  /* 0x000000c68a8a7220 */ /* 0x080fe20000410000 */
[-C--:B------:R-:W-:Y:S01]  /*c100*/  FMUL.FTZ R139, R139, R198.reuse ;  /* 0x000000c68b8b7220 */ /* 0x080fe20000410000 */
[-C--:B------:R-:W-:Y:S01]  /*c110*/  FMUL.FTZ R142, R142, R198.reuse ;  /* 0x000000c68e8e7220 */ /* 0x080fe20000410000 */
[-C--:B------:R-:W-:Y:S01]  /*c120*/  FMUL.FTZ R143, R143, R198.reuse ;  /* 0x000000c68f8f7220 */ /* 0x080fe20000410000 */
[-C--:B------:R-:W-:Y:S01]  /*c130*/  FMUL.FTZ R146, R146, R198.reuse ;  /* 0x000000c692927220 */ /* 0x080fe20000410000 */
[-C--:B------:R-:W-:Y:S01]  /*c140*/  FMUL.FTZ R147, R147, R198.reuse ;  /* 0x000000c693937220 */ /* 0x080fe20000410000 */
[----:B------:R-:W3:Y:S01]  /*c150*/  MUFU.EX2 R181, R181 ;  /* 0x000000b500b57308 */ /* 0x000ee20000000800 */
[----:B----4-:R-:W-:Y:S01]  /*c160*/  FADD.FTZ R3, R223, R3 ;  /* 0x00000003df037221 */ /* 0x010fe20000010000 */
[-C--:B------:R-:W-:Y:S01]  /*c170*/  FMUL.FTZ R150, R150, R198.reuse ;  /* 0x000000c696967220 */ /* 0x080fe20000410000 */
[----:B------:R-:W-:-:S05]  /*c180*/  FMUL.FTZ R151, R151, R198 ;  /* 0x000000c697977220 */ /* 0x000fca0000410000 */
[----:B------:R4:W5:Y:S01]  /*c190*/  MUFU.EX2 R173, R157 ;  /* 0x0000009d00ad7308 */ /* 0x0009620000000800 */
[----:B0-----:R-:W-:-:S07]  /*c1a0*/  FADD.FTZ R12, R175, R12 ;  /* 0x0000000caf0c7221 */ /* 0x001fce0000010000 */
[----:B------:R-:W0:Y:S01]  /*c1b0*/  MUFU.EX2 R184, R184 ;  /* 0x000000b800b87308 */ /* 0x000e220000000800 */
[----:B---3--:R-:W-:Y:S01]  /*c1c0*/  FADD.FTZ R3, R181, R3 ;  /* 0x00000003b5037221 */ /* 0x008fe20000010000 */
[----:B----4-:R-:W-:Y:S02]  /*c1d0*/  F2FP.BF16.F32.PACK_AB R157, R163, R225 ;  /* 0x000000e1a39d723e */ /* 0x010fe400000010ff */
[----:B------:R-:W-:-:S04]  /*c1e0*/  F2FP.BF16.F32.PACK_AB R166, R181, R223 ;  /* 0x000000dfb5a6723e */ /* 0x000fc800000010ff */
[----:B------:R-:W3:Y:S01]  /*c1f0*/  MUFU.EX2 R182, R182 ;  /* 0x000000b600b67308 */ /* 0x000ee20000000800 */
[----:B-----5:R-:W-:-:S07]  /*c200*/  FADD.FTZ R159, R173, R12 ;  /* 0x0000000cad9f7221 */ /* 0x020fce0000010000 */
[----:B------:R-:W4:Y:S01]  /*c210*/  MUFU.EX2 R185, R185 ;  /* 0x000000b900b97308 */ /* 0x000f220000000800 */
[----:B0-----:R-:W-:-:S07]  /*c220*/  FADD.FTZ R3, R184, R3 ;  /* 0x00000003b8037221 */ /* 0x001fce0000010000 */
[----:B------:R-:W0:Y:S01]  /*c230*/  MUFU.EX2 R183, R183 ;  /* 0x000000b700b77308 */ /* 0x000e220000000800 */
[----:B---3--:R-:W-:Y:S01]  /*c240*/  FADD.FTZ R12, R182, R159 ;  /* 0x0000009fb60c7221 */ /* 0x008fe20000010000 */
[----:B------:R-:W-:Y:S02]  /*c250*/  F2FP.BF16.F32.PACK_AB R159, R167, R227 ;  /* 0x000000e3a79f723e */ /* 0x000fe400000010ff */
[----:B------:R-:W-:-:S04]  /*c260*/  F2FP.BF16.F32.PACK_AB R167, R173, R175 ;  /* 0x000000afada7723e */ /* 0x000fc800000010ff */
[----:B------:R-:W3:Y:S01]  /*c270*/  MUFU.EX2 R188, R188 ;  /* 0x000000bc00bc7308 */ /* 0x000ee20000000800 */
[C---:B----4-:R-:W-:Y:S01]  /*c280*/  FADD.FTZ R3, R185.reuse, R3 ;  /* 0x00000003b9037221 */ /* 0x050fe20000010000 */
[----:B------:R-:W-:-:S06]  /*c290*/  F2FP.BF16.F32.PACK_AB R168, R185, R184 ;  /* 0x000000b8b9a8723e */ /* 0x000fcc00000010ff */
[----:B------:R-:W4:Y:S01]  /*c2a0*/  MUFU.EX2 R186, R186 ;  /* 0x000000ba00ba7308 */ /* 0x000f220000000800 */
[----:B0-----:R-:W-:-:S07]  /*c2b0*/  FADD.FTZ R163, R183, R12 ;  /* 0x0000000cb7a37221 */ /* 0x001fce0000010000 */
[----:B------:R-:W0:Y:S01]  /*c2c0*/  MUFU.EX2 R189, R189 ;  /* 0x000000bd00bd7308 */ /* 0x000e220000000800 */
[----:B---3--:R-:W-:-:S07]  /*c2d0*/  FADD.FTZ R3, R188, R3 ;  /* 0x00000003bc037221 */ /* 0x008fce0000010000 */
[----:B------:R-:W3:Y:S01]  /*c2e0*/  MUFU.EX2 R187, R187 ;  /* 0x000000bb00bb7308 */ /* 0x000ee20000000800 */
[----:B----4-:R-:W-:-:S07]  /*c2f0*/  FADD.FTZ R12, R186, R163 ;  /* 0x000000a3ba0c7221 */ /* 0x010fce0000010000 */
[----:B------:R-:W4:Y:S01]  /*c300*/  MUFU.EX2 R192, R192 ;  /* 0x000000c000c07308 */ /* 0x000f220000000800 */
[C---:B0-----:R-:W-:Y:S01]  /*c310*/  FADD.FTZ R3, R189.reuse, R3 ;  /* 0x00000003bd037221 */ /* 0x041fe20000010000 */
[----:B------:R-:W-:-:S06]  /*c320*/  F2FP.BF16.F32.PACK_AB R170, R189, R188 ;  /* 0x000000bcbdaa723e */ /* 0x000fcc00000010ff */
[----:B------:R-:W0:Y:S01]  /*c330*/  MUFU.EX2 R190, R190 ;  /* 0x000000be00be7308 */ /* 0x000e220000000800 */
[----:B---3--:R-:W-:-:S07]  /*c340*/  FADD.FTZ R163, R187, R12 ;  /* 0x0000000cbba37221 */ /* 0x008fce0000010000 */
[----:B------:R-:W3:Y:S01]  /*c350*/  MUFU.EX2 R193, R193 ;  /* 0x000000c100c17308 */ /* 0x000ee20000000800 */
[----:B----4-:R-:W-:-:S07]  /*c360*/  FADD.FTZ R172, R192, R3 ;  /* 0x00000003c0ac7221 */ /* 0x010fce0000010000 */
[----:B------:R-:W4:Y:S01]  /*c370*/  MUFU.EX2 R191, R191 ;  /* 0x000000bf00bf7308 */ /* 0x000f220000000800 */
[----:B0-----:R-:W-:Y:S01]  /*c380*/  FADD.FTZ R12, R190, R163 ;  /* 0x000000a3be0c7221 */ /* 0x001fe20000010000 */
[----:B------:R-:W-:Y:S02]  /*c390*/  F2FP.BF16.F32.PACK_AB R163, R165, R222 ;  /* 0x000000dea5a3723e */ /* 0x000fe400000010ff */
[----:B------:R-:W-:Y:S02]  /*c3a0*/  F2FP.BF16.F32.PACK_AB R165, R169, R221 ;  /* 0x000000dda9a5723e */ /* 0x000fe400000010ff */
[----:B------:R-:W-:Y:S02]  /*c3b0*/  F2FP.BF16.F32.PACK_AB R169, R183, R182 ;  /* 0x000000b6b7a9723e */ /* 0x000fe400000010ff */
[----:B------:R-:W0:Y:S01]  /*c3c0*/  MUFU.EX2 R224, R224 ;  /* 0x000000e000e07308 */ /* 0x000e220000000800 */
[C---:B---3--:R-:W-:Y:S01]  /*c3d0*/  FADD.FTZ R3, R193.reuse, R172 ;  /* 0x000000acc1037221 */ /* 0x048fe20000010000 */
[----:B------:R-:W-:-:S06]  /*c3e0*/  F2FP.BF16.F32.PACK_AB R172, R193, R192 ;  /* 0x000000c0c1ac723e */ /* 0x000fcc00000010ff */
[----:B------:R-:W3:Y:S01]  /*c3f0*/  MUFU.EX2 R194, R194 ;  /* 0x000000c200c27308 */ /* 0x000ee20000000800 */
[C---:B----4-:R-:W-:Y:S01]  /*c400*/  FADD.FTZ R171, R191.reuse, R12 ;  /* 0x0000000cbfab7221 */ /* 0x050fe20000010000 */
[----:B------:R-:W-:-:S06]  /*c410*/  F2FP.BF16.F32.PACK_AB R173, R191, R190 ;  /* 0x000000bebfad723e */ /* 0x000fcc00000010ff */
[----:B------:R-:W4:Y:S01]  /*c420*/  MUFU.EX2 R197, R197 ;  /* 0x000000c500c57308 */ /* 0x000f220000000800 */
[----:B0-----:R-:W-:-:S07]  /*c430*/  FADD.FTZ R174, R224, R3 ;  /* 0x00000003e0ae7221 */ /* 0x001fce0000010000 */
[----:B------:R-:W0:Y:S01]  /*c440*/  MUFU.EX2 R195, R195 ;  /* 0x000000c300c37308 */ /* 0x000e220000000800 */
[----:B---3--:R-:W-:Y:S01]  /*c450*/  FADD.FTZ R12, R194, R171 ;  /* 0x000000abc20c7221 */ /* 0x008fe20000010000 */
[----:B------:R-:W-:Y:S01]  /*c460*/  F2FP.BF16.F32.PACK_AB R171, R187, R186 ;  /* 0x000000babbab723e */ /* 0x000fe200000010ff */
[C---:B----4-:R-:W-:Y:S01]  /*c470*/  FADD.FTZ R3, R197.reuse, R174 ;  /* 0x000000aec5037221 */ /* 0x050fe20000010000 */
[----:B------:R-:W-:Y:S01]  /*c480*/  F2FP.BF16.F32.PACK_AB R174, R197, R224 ;  /* 0x000000e0c5ae723e */ /* 0x000fe200000010ff */
[C---:B0-----:R-:W-:Y:S01]  /*c490*/  FADD.FTZ R12, R195.reuse, R12 ;  /* 0x0000000cc30c7221 */ /* 0x041fe20000010000 */
[----:B------:R-:W-:Y:S01]  /*c4a0*/  F2FP.BF16.F32.PACK_AB R175, R195, R194 ;  /* 0x000000c2c3af723e */ /* 0x000fe200000010ff */
[----:B--2---:R-:W-:Y:S06]  /*c4b0*/  @!P0 BRA `(.L_x_723) ;  /* 0x0000000000048947 */ /* 0x004fec0003800000 */
[----:B------:R-:W-:Y:S01]  /*c4c0*/  BPT.TRAP 0x1 ;  /* 0x000000040000795c */ /* 0x000fe20000300000 */
.L_x_723:
[----:B------:R0:W2:Y:S01]  /*c4d0*/  SYNCS.PHASECHK.TRANS64.TRYWAIT P3, [R15+URZ+0x22850], R20 ;  /* 0x022850140f0075a7 */ /* 0x0000a2000806017f */
[----:B------:R-:W-:Y:S05]  /*c4e0*/  @!P0 BRA `(.L_x_724) ;  /* 0x0000000000048947 */ /* 0x000fea0003800000 */
[----:B------:R-:W-:Y:S01]  /*c4f0*/  BPT.TRAP 0x1 ;  /* 0x000000040000795c */ /* 0x000fe20000300000 */
.L_x_724:
[----:B------:R-:W-:Y:S04]  /*c500*/  BSSY B0, `(.L_x_725) ;  /* 0x0000004000007945 */ /* 0x000fe80003800000 */
[----:B--2---:R-:W-:Y:S05]  /*c510*/  @P3 BRA `(.L_x_726) ;  /* 0x0000000000083947 */ /* 0x004fea0003800000 */
[----:B------:R-:W2:Y:S02]  /*c520*/  SYNCS.PHASECHK.TRANS64.TRYWAIT P3, [R15+URZ+0x22850], R20 ;  /* 0x022850140f0075a7 */ /* 0x000ea4000806017f */
[----:B--2---:R-:W-:Y:S05]  /*c530*/  @!P3 BRA `(.L_x_727) ;  /* 0x000000b400fcb947 */ /* 0x004fea0003800000 */
.L_x_726:
[----:B------:R-:W-:Y:S05]  /*c540*/  BSYNC B0 ;  /* 0x0000000000007941 */ /* 0x000fea0003800000 */
.L_x_725:
[----:B------:R-:W3:Y:S01]  /*c550*/  S2R R181, SR_TID.X ;  /* 0x0000000000b57919 */ /* 0x000ee20000002100 */
[----:B------:R-:W-:Y:S05]  /*c560*/  WARPSYNC.ALL ;  /* 0x0000000000007948 */ /* 0x000fea0003800000 */
[----:B------:R-:W-:Y:S02]  /*c570*/  IMAD R176, R200, 0xc00, R13 ;  /* 0x00000c00c8b07824 */ /* 0x000fe400078e020d */
[----:B------:R-:W-:Y:S02]  /*c580*/  IMAD.MOV.U32 R177, RZ, RZ, 0x40000040 ;  /* 0x40000040ffb17424 */ /* 0x000fe400078e00ff */
[----:B012---:R-:W-:Y:S01]  /*c590*/  @!P1 VIADD R15, R15, 0x22860 ;  /* 0x000228600f0f9836 */ /* 0x007fe20000000000 */
[----:B------:R-:W-:Y:S01]  /*c5a0*/  R2UR UR6, R176 ;  /* 0x00000000b00672ca */ /* 0x000fe200000e0000 */
[----:B------:R-:W-:Y:S01]  /*c5b0*/  IMAD.MOV.U32 R221, RZ, RZ, R178 ;  /* 0x000000ffffdd7224 */ /* 0x000fe200078e00b2 */
[----:B------:R-:W-:Y:S01]  /*c5c0*/  R2UR UR7, R177 ;  /* 0x00000000b10772ca */ /* 0x000fe200000e0000 */
[----:B------:R-:W-:Y:S01]  /*c5d0*/  IMAD.MOV.U32 R177, RZ, RZ, 0x40000040 ;  /* 0x40000040ffb17424 */ /* 0x000fe200078e00ff */
[----:B------:R-:W-:Y:S01]  /*c5e0*/  @!P1 PRMT R15, RZ, 0x654, R15 ;  /* 0x00000654ff0f9816 */ /* 0x000fe2000000000f */
[----:B------:R-:W-:Y:S01]  /*c5f0*/  IMAD.MOV.U32 R222, RZ, RZ, R21 ;  /* 0x000000ffffde7224 */ /* 0x000fe200078e0015 */
[----:B---3--:R-:W-:-:S05]  /*c600*/  SHF.R.U32.HI R181, RZ, 0x7, R181 ;  /* 0x00000007ffb57819 */ /* 0x008fca00000116b5 */
[----:B------:R-:W-:-:S05]  /*c610*/  VIADD R20, R181, 0x8 ;  /* 0x00000008b5147836 */ /* 0x000fca0000000000 */
[----:B------:R1:W-:Y:S06]  /*c620*/  BAR.SYNC.DEFER_BLOCKING R20, 0x100 ;  /* 0x000400140000751d */ /* 0x0003ec0000010000 */
[----:B------:R-:W-:-:S06]  /*c630*/  WARPGROUP.ARRIVE ;  /* 0x00000000000079c5 */ /* 0x000fcc0000000000 */
[----:B------:R-:W-:Y:S03]  /*c640*/  HGMMA.64x256x16.F32.BF16 R24, R152, gdesc[UR4].tnspB, R24, gsb0 ;  /* 0x43e0000498187df0 */ /* 0x000fe60008001818 */
        /* <DEDUP_REMOVED lines=40> */
[----:B------:R-:W-:Y:S05]  /*c8d0*/  @P2 BRA `(.L_x_728) ;  /* 0xffffffd800d82947 */ /* 0x000fea000383ffff */
.L_x_718:
[----:B------:R-:W-:Y:S05]  /*c8e0*/  WARPSYNC.ALL ;  /* 0x0000000000007948 */ /* 0x000fea0003800000 */
[----:B------:R-:W2:Y:S01]  /*c8f0*/  SHFL.BFLY PT, R0, R3, 0x2, 0x1f ;  /* 0x0c401f0003007f89 */ /* 0x000ea200000e0000 */
[----:B------:R-:W-:Y:S01]  /*c900*/  IMAD.MOV.U32 R4, RZ, RZ, RZ ;  /* 0x000000ffff047224 */ /* 0x000fe200078e00ff */
[----:B------:R3:W-:Y:S06]  /*c910*/  BAR.ARV R179, 0x100 ;  /* 0x000400b30000751d */ /* 0x0007ec0000002000 */
[----:B------:R-:W-:-:S02]  /*c920*/  VIADD R200, R200, 0x1 ;  /* 0x00000001c8c87836 */ /* 0x000fc40000000000 */
[----:B------:R-:W-:Y:S06]  /*c930*/  BAR.ARV 0x8, 0x180 ;  /* 0x0206000000007b1d */ /* 0x000fec0000002000 */
[----:B------:R-:W-:Y:S01]  /*c940*/  ISETP.NE.AND P0, PT, R200, 0x2, PT ;  /* 0x00000002c800780c */ /* 0x000fe20003f05270 */
[----:B------:R-:W-:Y:S01]  /*c950*/  VIADD R218, R218, 0x1 ;  /* 0x00000001dada7836 */ /* 0x000fe20000000000 */
[----:B------:R-:W4:Y:S01]  /*c960*/  SHFL.BFLY PT, R7, R12, 0x2, 0x1f ;  /* 0x0c401f000c077f89 */ /* 0x000f2200000e0000 */
[----:B------:R-:W-:Y:S02]  /*c970*/  PLOP3.LUT P1, PT, PT, PT, PT, 0x8, 0x0 ;  /* 0x000000000000781c */ /* 0x000fe40003f2e170 */
[----:B------:R-:W-:Y:S01]  /*c980*/  SEL R200, R200, RZ, P0 ;  /* 0x000000ffc8c87207 */ /* 0x000fe20000000000 */
[----:B--2---:R-:W-:Y:S01]  /*c990*/  FADD.FTZ R0, R0, R3 ;  /* 0x0000000300007221 */ /* 0x004fe20000010000 */
[----:B------:R-:W-:-:S04]  /*c9a0*/  SEL R3, RZ, 0x1, P0 ;  /* 0x00000001ff037807 */ /* 0x000fc80000000000 */
[----:B------:R-:W2:Y:S01]  /*c9b0*/  SHFL.BFLY PT, R5, R0, 0x1, 0x1f ;  /* 0x0c201f0000057f89 */ /* 0x000ea200000e0000 */
[----:B------:R-:W-:Y:S01]  /*c9c0*/  LOP3.LUT R204, R204, R3, RZ, 0x3c, !PT ;  /* 0x00000003cccc7212 */ /* 0x000fe200078e3cff */
[----:B----4-:R-:W-:-:S05]  /*c9d0*/  FADD.FTZ R8, R7, R12 ;  /* 0x0000000c07087221 */ /* 0x010fca0000010000 */
[----:B------:R-:W4:Y:S01]  /*c9e0*/  SHFL.BFLY PT, R7, R8, 0x1, 0x1f ;  /* 0x0c201f0008077f89 */ /* 0x000f2200000e0000 */
[----:B--2---:R-:W-:Y:S01]  /*c9f0*/  FADD.FTZ R6, R0, R5 ;  /* 0x0000000500067221 */ /* 0x004fe20000010000 */
[----:B------:R-:W-:Y:S02]  /*ca00*/  IMAD.MOV.U32 R0, RZ, RZ, RZ ;  /* 0x000000ffff007224 */ /* 0x000fe400078e00ff */
[----:B------:R-:W-:Y:S02]  /*ca10*/  IMAD.MOV.U32 R5, RZ, RZ, -0x800000 ;  /* 0xff800000ff057424 */ /* 0x000fe400078e00ff */
[----:B------:R-:W-:-:S13]  /*ca20*/  FSETP.NE.FTZ.AND P2, PT, R6, RZ, PT ;  /* 0x000000ff0600720b */ /* 0x000fda0003f55000 */
[----:B------:R-:W2:Y:S01]  /*ca30*/  @P2 MUFU.RCP R4, R6 ;  /* 0x0000000600042308 */ /* 0x000ea20000001000 */
[----:B------:R-:W-:Y:S01]  /*ca40*/  @P2 FMUL.FTZ R18, R180, 0.69314718246459960938 ;  /* 0x3f317218b4122820 */ /* 0x000fe20000410000 */
[----:B----4-:R-:W-:-:S05]  /*ca50*/  FADD.FTZ R7, R8, R7 ;  /* 0x0000000708077221 */ /* 0x010fca0000010000 */
[----:B------:R-:W-:Y:S01]  /*ca60*/  FSETP.NE.FTZ.AND P3, PT, R7, RZ, PT ;  /* 0x000000ff0700720b */ /* 0x000fe20003f75000 */
[----:B-1----:R-:W-:Y:S01]  /*ca70*/  @P2 MUFU.LG2 R20, R6 ;  /* 0x0000000600142308 */ /* 0x002fe20000000c00 */
[-C--:B--2---:R-:W-:Y:S01]  /*ca80*/  FMUL.FTZ R166, R88, R4.reuse ;  /* 0x0000000458a67220 */ /* 0x084fe20000410000 */
[-C--:B------:R-:W-:Y:S01]  /*ca90*/  FMUL.FTZ R159, R60, R4.reuse ;  /* 0x000000043c9f7220 */ /* 0x080fe20000410000 */
[----:B------:R-:W-:-:S09]  /*caa0*/  FMUL.FTZ R158, R56, R4 ;  /* 0x00000004389e7220 */ /* 0x000fd20000410000 */
[----:B------:R-:W0:Y:S01]  /*cab0*/  @P3 MUFU.RCP R0, R7 ;  /* 0x0000000700003308 */ /* 0x000e220000001000 */
[----:B------:R-:W-:Y:S01]  /*cac0*/  @P3 FMUL.FTZ R180, R180, 0.69314718246459960938 ;  /* 0x3f317218b4b43820 */ /* 0x000fe20000410000 */
[-C--:B------:R-:W-:Y:S01]  /*cad0*/  FMUL.FTZ R24, R24, R4.reuse ;  /* 0x0000000418187220 */ /* 0x080fe20000410000 */
[-C--:B------:R-:W-:Y:S01]  /*cae0*/  FMUL.FTZ R25, R25, R4.reuse ;  /* 0x0000000419197220 */ /* 0x080fe20000410000 */
[-C--:B------:R-:W-:Y:S01]  /*caf0*/  FMUL.FTZ R28, R28, R4.reuse ;  /* 0x000000041c1c7220 */ /* 0x080fe20000410000 */
[-C--:B------:R-:W-:Y:S01]  /*cb00*/  FMUL.FTZ R29, R29, R4.reuse ;  /* 0x000000041d1d7220 */ /* 0x080fe20000410000 */
[-C--:B------:R-:W-:Y:S01]  /*cb10*/  FMUL.FTZ R32, R32, R4.reuse ;  /* 0x0000000420207220 */ /* 0x080fe20000410000 */
[-C--:B------:R-:W-:Y:S01]  /*cb20*/  FMUL.FTZ R33, R33, R4.reuse ;  /* 0x0000000421217220 */ /* 0x080fe20000410000 */
[----:B------:R-:W1:Y:S01]  /*cb30*/  @P3 MUFU.LG2 R88, R7 ;  /* 0x0000000700583308 */ /* 0x000e620000000c00 */
        /* <DEDUP_REMOVED lines=11> */
[----:B------:R-:W-:Y:S01]  /*cbf0*/  @P2 FMUL.FTZ R39, R20, 0.69314718246459960938 ;  /* 0x3f31721814272820 */ /* 0x000fe20000410000 */
[-C--:B------:R-:W-:Y:S01]  /*cc00*/  FMUL.FTZ R27, R30, R0.reuse ;  /* 0x000000001e1b7220 */ /* 0x080fe20000410000 */
[----:B------:R-:W-:Y:S01]  /*cc10*/  FMUL.FTZ R56, R31, R0 ;  /* 0x000000001f387220 */ /* 0x000fe20000410000 */
        /* <DEDUP_REMOVED lines=108> */
[----:B------:R-:W-:Y:S01]  /*d2e0*/  @P2 FFMA.FTZ R5, R18, R21, R39 ;  /* 0x0000001512052223 */ /* 0x000fe20000010027 */
[----:B------:R-:W-:-:S07]  /*d2f0*/  @P3 FFMA.FTZ R4, R180, R178, R47 ;  /* 0x000000b2b4043223 */ /* 0x000fce000001002f */
.L_x_677:
[----:B------:R-:W-:Y:S05]  /*d300*/  WARPSYNC.ALL ;  /* 0x0000000000007948 */ /* 0x000fea0003800000 */
[----:B------:R-:W0:Y:S08]  /*d310*/  S2UR UR5, SR_CgaCtaId ;  /* 0x00000000000579c3 */ /* 0x000e300000008800 */
[----:B------:R-:W-:Y:S06]  /*d320*/  BAR.SYNC.DEFER_BLOCKING 0x5, 0x180 ;  /* 0x0146000000007b1d */ /* 0x000fec0000010000 */
[----:B------:R-:W-:Y:S01]  /*d330*/  UMOV UR4, 0x400 ;  /* 0x0000040000047882 */ /* 0x000fe20000000000 */
[----:B------:R-:W-:Y:S01]  /*d340*/  BSSY B0, `(.L_x_729) ;  /* 0x00002d9000007945 */ /* 0x000fe20003800000 */
[----:B0-----:R-:W-:-:S06]  /*d350*/  ULEA UR4, UR5, UR4, 0x18 ;  /* 0x0000000405047291 */ /* 0x001fcc000f8ec03f */
[----:B------:R-:W-:-:S05]  /*d360*/  IMAD.U32 R18, RZ, RZ, UR4 ;  /* 0x00000004ff127e24 */ /* 0x000fca000f8e00ff */
[----:B------:R0:W1:Y:S01]  /*d370*/  LDS.128 R88, [R18+0x228d0] ;  /* 0x0228d00012587984 */ /* 0x0000620000000c00 */
[----:B------:R-:W-:Y:S06]  /*d380*/  BAR.ARV 0x4, 0x180 ;  /* 0x0106000000007b1d */ /* 0x000fec0000002000 */
[----:B------:R-:W-:Y:S05]  /*d390*/  @P1 BRA `(.L_x_730) ;  /* 0x0000001c00b41947 */ /* 0x000fea0003800000 */
[----:B-----5:R-:W2:Y:S01]  /*d3a0*/  LDL R38, [R1+0x4] ;  /* 0x0000040001267983 */ /* 0x020ea20000100800 */
[----:B------:R-:W-:Y:S05]  /*d3b0*/  WARPSYNC.ALL ;  /* 0x0000000000007948 */ /* 0x000fea0003800000 */
[----:B------:R-:W3:Y:S01]  /*d3c0*/  S2R R39, SR_SWINHI ;  /* 0x0000000000277919 */ /* 0x000ee20000002f00 */
[----:B------:R-:W-:Y:S01]  /*d3d0*/  F2FP.BF16.F32.PACK_AB R24, R25, R24 ;  /* 0x000000181918723e */ /* 0x000fe200000010ff */
[----:B------:R-:W-:Y:S01]  /*d3e0*/  ULDC.64 UR4, c[0x0][0xc00] ;  /* 0x0003000000047ab9 */ /* 0x000fe20000000a00 */
[----:B------:R-:W-:Y:S02]  /*d3f0*/  F2FP.BF16.F32.PACK_AB R25, R60, R26 ;  /* 0x0000001a3c19723e */ /* 0x000fe400000010ff */
[----:B------:R-:W-:-:S02]  /*d400*/  F2FP.BF16.F32.PACK_AB R32, R33, R32 ;  /* 0x000000202120723e */ /* 0x000fc400000010ff */
[----:B------:R-:W-:Y:S02]  /*d410*/  F2FP.BF16.F32.PACK_AB R26, R29, R28 ;  /* 0x0000001c1d1a723e */ /* 0x000fe400000010ff */
[----:B------:R-:W-:Y:S02]  /*d420*/  F2FP.BF16.F32.PACK_AB R27, R56, R27 ;  /* 0x0000001b381b723e */ /* 0x000fe400000010ff */
[----:B------:R-:W-:Y:S02]  /*d430*/  F2FP.BF16.F32.PACK_AB R33, R30, R34 ;  /* 0x000000221e21723e */ /* 0x000fe400000010ff */
[----:B------:R-:W-:Y:S02]  /*d440*/  F2FP.BF16.F32.PACK_AB R40, R41, R40 ;  /* 0x000000282928723e */ /* 0x000fe400000010ff */
        /* <DEDUP_REMOVED lines=9> */
[----:B------:R-:W-:Y:S02]  /*d4e0*/  MOV R20, R18 ;  /* 0x0000001200147202 */ /* 0x000fe40000000f00 */
[----:B---3--:R-:W-:Y:S02]  /*d4f0*/  MOV R21, R39 ;  /* 0x0000002700157202 */ /* 0x008fe40000000f00 */
        /* <DEDUP_REMOVED lines=20> */
[----:B------:R-:W3:Y:S08]  /*d640*/  LDC R0, c[0x0][0xbe8] ;  /* 0x0002fa00ff007b82 */ /* 0x000ef00000000800 */
[----:B------:R-:W-:Y:S01]  /*d650*/  BAR.SYNC.DEFER_BLOCKING 0x1, 0x100 ;  /* 0x0044000000007b1d */ /* 0x000fe20000010000 */
[----:B--2---:R-:W-:-:S03]  /*d660*/  IMAD.WIDE R142, R38, 0x2, R20 ;  /* 0x00000002268e7825 */ /* 0x004fc600078e0214 */
[C---:B------:R-:W-:Y:S02]  /*d670*/  IADD3 R38, P1, R142.reuse, 0x20, RZ ;  /* 0x000000208e267810 */ /* 0x040fe40007f3e0ff */
[C---:B------:R-:W-:Y:S02]  /*d680*/  IADD3 R46, P2, R142.reuse, 0x40, RZ ;  /* 0x000000408e2e7810 */ /* 0x040fe40007f5e0ff */
[----:B-1----:R-:W-:Y:S01]  /*d690*/  IADD3 R88, P3, R142, 0x60, RZ ;  /* 0x000000608e587810 */ /* 0x002fe20007f7e0ff */
[--C-:B------:R-:W-:Y:S01]  /*d6a0*/  IMAD.X R55, RZ, RZ, R143.reuse, P1 ;  /* 0x000000ffff377224 */ /* 0x100fe200008e068f */
[----:B------:R-:W-:Y:S01]  /*d6b0*/  LOP3.LUT R177, R38, 0x380, RZ, 0xc0, !PT ;  /* 0x0000038026b17812 */ /* 0x000fe200078ec0ff */
[--C-:B------:R-:W-:Y:S01]  /*d6c0*/  IMAD.X R95, RZ, RZ, R143.reuse, P2 ;  /* 0x000000ffff5f7224 */ /* 0x100fe200010e068f */
[----:B------:R-:W-:Y:S01]  /*d6d0*/  LOP3.LUT R54, R46, 0x380, RZ, 0xc0, !PT ;  /* 0x000003802e367812 */ /* 0x000fe200078ec0ff */
[----:B------:R-:W-:Y:S01]  /*d6e0*/  IMAD.X R99, RZ, RZ, R143, P3 ;  /* 0x000000ffff637224 */ /* 0x000fe200018e068f */
[----:B------:R-:W-:-:S02]  /*d6f0*/  LOP3.LUT R94, R88, 0x380, RZ, 0xc0, !PT ;  /* 0x00000380585e7812 */ /* 0x000fc400078ec0ff */
[----:B------:R-:W-:Y:S02]  /*d700*/  SHF.R.U64 R177, R177, 0x3, RZ ;  /* 0x00000003b1b17819 */ /* 0x000fe400000012ff */
[----:B------:R-:W-:Y:S02]  /*d710*/  IADD3 R102, P4, R142, 0x4000, RZ ;  /* 0x000040008e667810 */ /* 0x000fe40007f9e0ff */
[----:B------:R-:W-:Y:S02]  /*d720*/  SHF.R.U64 R181, R54, 0x3, RZ ;  /* 0x0000000336b57819 */ /* 0x000fe400000012ff */
[----:B------:R-:W-:Y:S01]  /*d730*/  IADD3 R106, P5, R142, 0x4020, RZ ;  /* 0x000040208e6a7810 */ /* 0x000fe20007fbe0ff */
[--C-:B------:R-:W-:Y:S01]  /*d740*/  IMAD.X R103, RZ, RZ, R143.reuse, P4 ;  /* 0x000000ffff677224 */ /* 0x100fe200020e068f */
[----:B------:R-:W-:Y:S02]  /*d750*/  SHF.R.U64 R183, R94, 0x3, RZ ;  /* 0x000000035eb77819 */ /* 0x000fe400000012ff */
[----:B------:R-:W-:Y:S01]  /*d760*/  IADD3 R110, P0, R142, 0x4040, RZ ;  /* 0x000040408e6e7810 */ /* 0x000fe20007f1e0ff */
[----:B------:R-:W-:Y:S01]  /*d770*/  IMAD.X R107, RZ, RZ, R143, P5 ;  /* 0x000000ffff6b7224 */ /* 0x000fe200028e068f */
[----:B------:R-:W-:-:S02]  /*d780*/  LOP3.LUT R54, R177, R38, RZ, 0x3c, !PT ;  /* 0x00000026b1367212 */ /* 0x000fc400078e3cff */
[----:B------:R-:W-:Y:S01]  /*d790*/  LOP3.LUT R94, R181, R46, RZ, 0x3c, !PT ;  /* 0x0000002eb55e7212 */ /* 0x000fe200078e3cff */
[----:B------:R-:W-:Y:S01]  /*d7a0*/  IMAD.X R111, RZ, RZ, R143, P0 ;  /* 0x000000ffff6f7224 */ /* 0x000fe200000e068f */
[----:B------:R-:W-:Y:S02]  /*d7b0*/  LOP3.LUT R177, R102, 0x380, RZ, 0xc0, !PT ;  /* 0x0000038066b17812 */ /* 0x000fe400078ec0ff */
[----:B------:R-:W-:Y:S02]  /*d7c0*/  LOP3.LUT R181, R106, 0x380, RZ, 0xc0, !PT ;  /* 0x000003806ab57812 */ /* 0x000fe400078ec0ff */
[----:B------:R-:W-:Y:S02]  /*d7d0*/  LOP3.LUT R98, R183, R88, RZ, 0x3c, !PT ;  /* 0x00000058b7627212 */ /* 0x000fe400078e3cff */
[----:B------:R-:W-:Y:S02]  /*d7e0*/  LOP3.LUT R183, R110, 0x380, RZ, 0xc0, !PT ;  /* 0x000003806eb77812 */ /* 0x000fe400078ec0ff */
[----:B------:R-:W-:-:S02]  /*d7f0*/  IADD3 R114, P1, R142, 0x4060, RZ ;  /* 0x000040608e727810 */ /* 0x000fc40007f3e0ff */
[C---:B------:R-:W-:Y:S02]  /*d800*/  IADD3 R118, P2, R142.reuse, 0x8000, RZ ;  /* 0x000080008e767810 */ /* 0x040fe40007f5e0ff */
[----:B------:R-:W-:Y:S01]  /*d810*/  SHF.R.U64 R177, R177, 0x3, RZ ;  /* 0x00000003b1b17819 */ /* 0x000fe200000012ff */
[--C-:B------:R-:W-:Y:S01]  /*d820*/  IMAD.X R115, RZ, RZ, R143.reuse, P1 ;  /* 0x000000ffff737224 */ /* 0x100fe200008e068f */
[----:B------:R-:W-:Y:S01]  /*d830*/  SHF.R.U64 R181, R181, 0x3, RZ ;  /* 0x00000003b5b57819 */ /* 0x000fe200000012ff */
[----:B------:R-:W-:Y:S01]  /*d840*/  IMAD.X R119, RZ, RZ, R143, P2 ;  /* 0x000000ffff777224 */ /* 0x000fe200010e068f */
[C---:B------:R-:W-:Y:S02]  /*d850*/  LOP3.LUT R47, R142.reuse, 0x380, RZ, 0xc0, !PT ;  /* 0x000003808e2f7812 */ /* 0x040fe400078ec0ff */
[----:B------:R-:W-:Y:S02]  /*d860*/  IADD3 R122, P3, R142, 0x8020, RZ ;  /* 0x000080208e7a7810 */ /* 0x000fe40007f7e0ff */
[----:B------:R-:W-:-:S02]  /*d870*/  SHF.R.U64 R183, R183, 0x3, RZ ;  /* 0x00000003b7b77819 */ /* 0x000fc400000012ff */
[----:B------:R-:W-:Y:S01]  /*d880*/  IADD3 R126, P4, R142, 0x8040, RZ ;  /* 0x000080408e7e7810 */ /* 0x000fe20007f9e0ff */
[--C-:B------:R-:W-:Y:S01]  /*d890*/  IMAD.X R123, RZ, RZ, R143.reuse, P3 ;  /* 0x000000ffff7b7224 */ /* 0x100fe200018e068f */
[----:B------:R-:W-:Y:S02]  /*d8a0*/  LOP3.LUT R185, R114, 0x380, RZ, 0xc0, !PT ;  /* 0x0000038072b97812 */ /* 0x000fe400078ec0ff */
[----:B------:R-:W-:Y:S01]  /*d8b0*/  LOP3.LUT R102, R177, R102, RZ, 0x3c, !PT ;  /* 0x00000066b1667212 */ /* 0x000fe200078e3cff */
[----:B------:R-:W-:Y:S01]  /*d8c0*/  IMAD.X R127, RZ, RZ, R143, P4 ;  /* 0x000000ffff7f7224 */ /* 0x000fe200020e068f */
[----:B------:R-:W-:Y:S02]  /*d8d0*/  LOP3.LUT R106, R181, R106, RZ, 0x3c, !PT ;  /* 0x0000006ab56a7212 */ /* 0x000fe400078e3cff */
[----:B------:R-:W-:Y:S02]  /*d8e0*/  LOP3.LUT R177, R118, 0x380, RZ, 0xc0, !PT ;  /* 0x0000038076b17812 */ /* 0x000fe400078ec0ff */
[----:B------:R-:W-:-:S02]  /*d8f0*/  IADD3 R151, P2, R142, 0xc040, RZ ;  /* 0x0000c0408e977810 */ /* 0x000fc40007f5e0ff */
[----:B------:R-:W-:Y:S02]  /*d900*/  SHF.R.U64 R47, R47, 0x3, RZ ;  /* 0x000000032f2f7819 */ /* 0x000fe400000012ff */
[----:B------:R-:W-:Y:S01]  /*d910*/  LOP3.LUT R181, R122, 0x380, RZ, 0xc0, !PT ;  /* 0x000003807ab57812 */ /* 0x000fe200078ec0ff */
[----:B------:R-:W-:Y:S01]  /*d920*/  IMAD.X R39, RZ, RZ, R143, P2 ;  /* 0x000000ffff277224 */ /* 0x000fe200010e068f */
[----:B------:R-:W-:Y:S02]  /*d930*/  LOP3.LUT R110, R183, R110, RZ, 0x3c, !PT ;  /* 0x0000006eb76e7212 */ /* 0x000fe400078e3cff */
[----:B------:R-:W-:Y:S02]  /*d940*/  SHF.R.U64 R185, R185, 0x3, RZ ;  /* 0x00000003b9b97819 */ /* 0x000fe400000012ff */
[----:B------:R-:W-:Y:S02]  /*d950*/  LOP3.LUT R183, R126, 0x380, RZ, 0xc0, !PT ;  /* 0x000003807eb77812 */ /* 0x000fe400078ec0ff */
[----:B------:R-:W-:-:S02]  /*d960*/  IADD3 R130, P5, R142, 0x8060, RZ ;  /* 0x000080608e827810 */ /* 0x000fc40007fbe0ff */
[C---:B------:R-:W-:Y:S02]  /*d970*/  IADD3 R134, P0, R142.reuse, 0xc000, RZ ;  /* 0x0000c0008e867810 */ /* 0x040fe40007f1e0ff */
[C---:B------:R-:W-:Y:S01]  /*d980*/  IADD3 R138, P1, R142.reuse, 0xc020, RZ ;  /* 0x0000c0208e8a7810 */ /* 0x040fe20007f3e0ff */
[--C-:B------:R-:W-:Y:S01]  /*d990*/  IMAD.X R131, RZ, RZ, R143.reuse, P5 ;  /* 0x000000ffff837224 */ /* 0x100fe200028e068f */
[----:B------:R-:W-:Y:S01]  /*d9a0*/  IADD3 R176, P3, R142, 0xc060, RZ ;  /* 0x0000c0608eb07810 */ /* 0x000fe20007f7e0ff */
[--C-:B------:R-:W-:Y:S01]  /*d9b0*/  IMAD.X R135, RZ, RZ, R143.reuse, P0 ;  /* 0x000000ffff877224 */ /* 0x100fe200000e068f */
[----:B------:R-:W-:Y:S01]  /*d9c0*/  SHF.R.U64 R177, R177, 0x3, RZ ;  /* 0x00000003b1b17819 */ /* 0x000fe200000012ff */
[--C-:B------:R-:W-:Y:S01]  /*d9d0*/  IMAD.X R139, RZ, RZ, R143.reuse, P1 ;  /* 0x000000ffff8b7224 */ /* 0x100fe200008e068f */
[----:B------:R-:W-:Y:S01]  /*d9e0*/  LOP3.LUT R142, R47, R142, RZ, 0x3c, !PT ;  /* 0x0000008e2f8e7212 */ /* 0x000fe200078e3cff */
[----:B------:R-:W-:Y:S01]  /*d9f0*/  IMAD.X R47, RZ, RZ, R143, P3 ;  /* 0x000000ffff2f7224 */ /* 0x000fe200018e068f */
[----:B------:R-:W-:-:S02]  /*da00*/  SHF.R.U64 R181, R181, 0x3, RZ ;  /* 0x00000003b5b57819 */ /* 0x000fc400000012ff */
[----:B------:R-:W-:Y:S02]  /*da10*/  LOP3.LUT R38, R151, 0x380, RZ, 0xc0, !PT ;  /* 0x0000038097267812 */ /* 0x000fe400078ec0ff */
[----:B------:R-:W-:Y:S02]  /*da20*/  LOP3.LUT R114, R185, R114, RZ, 0x3c, !PT ;  /* 0x00000072b9727212 */ /* 0x000fe400078e3cff */
[----:B------:R-:W-:Y:S02]  /*da30*/  SHF.R.U64 R183, R183, 0x3, RZ ;  /* 0x00000003b7b77819 */ /* 0x000fe400000012ff */
[----:B------:R-:W-:Y:S02]  /*da40*/  LOP3.LUT R185, R130, 0x380, RZ, 0xc0, !PT ;  /* 0x0000038082b97812 */ /* 0x000fe400078ec0ff */
[----:B------:R-:W-:Y:S02]  /*da50*/  LOP3.LUT R118, R177, R118, RZ, 0x3c, !PT ;  /* 0x00000076b1767212 */ /* 0x000fe400078e3cff */
[----:B------:R-:W-:-:S02]  /*da60*/  LOP3.LUT R122, R181, R122, RZ, 0x3c, !PT ;  /* 0x0000007ab57a7212 */ /* 0x000fc400078e3cff */
[----:B------:R-:W-:Y:S02]  /*da70*/  LOP3.LUT R177, R134, 0x380, RZ, 0xc0, !PT ;  /* 0x0000038086b17812 */ /* 0x000fe400078ec0ff */
[----:B------:R-:W-:Y:S02]  /*da80*/  SHF.R.U64 R38, R38, 0x3, RZ ;  /* 0x0000000326267819 */ /* 0x000fe400000012ff */
[----:B------:R-:W-:Y:S02]  /*da90*/  MOV R142, R142 ;  /* 0x0000008e008e7202 */ /* 0x000fe40000000f00 */
[----:B------:R-:W-:Y:S02]  /*daa0*/  LOP3.LUT R181, R138, 0x380, RZ, 0xc0, !PT ;  /* 0x000003808ab57812 */ /* 0x000fe400078ec0ff */
[----:B------:R-:W-:Y:S01]  /*dab0*/  MOV R55, R54 ;  /* 0x0000003600377202 */ /* 0x000fe20000000f00 */
[----:B------:R1:W-:Y:S01]  /*dac0*/  STSM.16.M88.4 [R142], R24 ;  /* 0x000000188e007844 */ /* 0x0003e20000000200 */
[----:B------:R-:W-:-:S02]  /*dad0*/  LOP3.LUT R126, R183, R126, RZ, 0x3c, !PT ;  /* 0x0000007eb77e7212 */ /* 0x000fc400078e3cff */
[----:B------:R-:W-:Y:S01]  /*dae0*/  MOV R94, R94 ;  /* 0x0000005e005e7202 */ /* 0x000fe20000000f00 */
[----:B------:R2:W-:Y:S01]  /*daf0*/  STSM.16.M88.4 [R55], R32 ;  /* 0x0000002037007844 */ /* 0x0005e20000000200 */
[----:B------:R-:W-:Y:S02]  /*db00*/  SHF.R.U64 R185, R185, 0x3, RZ ;  /* 0x00000003b9b97819 */ /* 0x000fe400000012ff */
[----:B------:R-:W-:Y:S01]  /*db10*/  LOP3.LUT R183, R176, 0x380, RZ, 0xc0, !PT ;  /* 0x00000380b0b77812 */ /* 0x000fe200078ec0ff */
[----:B------:R-:W-:Y:S01]  /*db20*/  STSM.16.M88.4 [R94], R40 ;  /* 0x000000285e007844 */ /* 0x000fe20000000200 */
[----:B------:R-:W-:Y:S02]  /*db30*/  MOV R98, R98 ;  /* 0x0000006200627202 */ /* 0x000fe40000000f00 */
[----:B------:R-:W-:Y:S02]  /*db40*/  SHF.R.U64 R177, R177, 0x3, RZ ;  /* 0x00000003b1b17819 */ /* 0x000fe400000012ff */
[----:B------:R-:W-:Y:S01]  /*db50*/  LOP3.LUT R38, R38, R151, RZ, 0x3c, !PT ;  /* 0x0000009726267212 */ /* 0x000fe200078e3cff */
[----:B------:R-:W-:Y:S01]  /*db60*/  STSM.16.M88.4 [R98], R48 ;  /* 0x0000003062007844 */ /* 0x000fe20000000200 */
[----:B------:R-:W-:-:S02]  /*db70*/  MOV R102, R102 ;  /* 0x0000006600667202 */ /* 0x000fc40000000f00 */
[----:B------:R-:W-:Y:S02]  /*db80*/  SHF.R.U64 R181, R181, 0x3, RZ ;  /* 0x00000003b5b57819 */ /* 0x000fe400000012ff */
[----:B------:R-:W-:Y:S01]  /*db90*/  MOV R106, R106 ;  /* 0x0000006a006a7202 */ /* 0x000fe20000000f00 */
[----:B------:R4:W-:Y:S01]  /*dba0*/  STSM.16.M88.4 [R102], R8 ;  /* 0x0000000866007844 */ /* 0x0009e20000000200 */
[----:B------:R-:W-:Y:S02]  /*dbb0*/  MOV R110, R110 ;  /* 0x0000006e006e7202 */ /* 0x000fe40000000f00 */
[----:B-1----:R-:W-:Y:S01]  /*dbc0*/  F2FP.BF16.F32.PACK_AB R24, R73, R162 ;  /* 0x000000a24918723e */ /* 0x002fe200000010ff */
[----:B------:R1:W-:Y:S01]  /*dbd0*/  STSM.16.M88.4 [R106], R12 ;  /* 0x0000000c6a007844 */ /* 0x0003e20000000200 */
[----:B------:R-:W-:Y:S02]  /*dbe0*/  F2FP.BF16.F32.PACK_AB R25, R75, R74 ;  /* 0x0000004a4b19723e */ /* 0x000fe400000010ff */
[----:B------:R-:W-:-:S02]  /*dbf0*/  F2FP.BF16.F32.PACK_AB R26, R77, R163 ;  /* 0x000000a34d1a723e */ /* 0x000fc400000010ff */
[----:B------:R-:W-:Y:S02]  /*dc00*/  F2FP.BF16.F32.PACK_AB R27, R79, R78 ;  /* 0x0000004e4f1b723e */ /* 0x000fe400000010ff */
[----:B------:R-:W-:Y:S02]  /*dc10*/  LOP3.LUT R130, R185, R130, RZ, 0x3c, !PT ;  /* 0x00000082b9827212 */ /* 0x000fe400078e3cff */
[----:B------:R-:W-:Y:S01]  /*dc20*/  SHF.R.U64 R183, R183, 0x3, RZ ;  /* 0x00000003b7b77819 */ /* 0x000fe200000012ff */
[----:B------:R0:W-:Y:S01]  /*dc30*/  STSM.16.M88.4 [R110], R24 ;  /* 0x000000186e007844 */ /* 0x0001e20000000200 */
[----:B------:R-:W-:Y:S02]  /*dc40*/  MOV R114, R114 ;  /* 0x0000007200727202 */ /* 0x000fe40000000f00 */
[----:B------:R-:W-:Y:S02]  /*dc50*/  LOP3.LUT R134, R177, R134, RZ, 0x3c, !PT ;  /* 0x00000086b1867212 */ /* 0x000fe400078e3cff */
[----:B------:R-:W-:Y:S01]  /*dc60*/  MOV R118, R118 ;  /* 0x0000007600767202 */ /* 0x000fe20000000f00 */
[----:B------:R3:W-:Y:S01]  /*dc70*/  STSM.16.M88.4 [R114], R28 ;  /* 0x0000001c72007844 */ /* 0x0007e20000000200 */
[----:B------:R-:W-:-:S02]  /*dc80*/  MOV R44, R38 ;  /* 0x00000026002c7202 */ /* 0x000fc40000000f00 */
[----:B--2---:R-:W-:Y:S02]  /*dc90*/  F2FP.BF16.F32.PACK_AB R32, R3, R166 ;  /* 0x000000a60320723e */ /* 0x004fe400000010ff */
[----:B------:R-:W-:Y:S02]  /*dca0*/  F2FP.BF16.F32.PACK_AB R33, R58, R6 ;  /* 0x000000063a21723e */ /* 0x000fe400000010ff */
[----:B------:R-:W-:Y:S02]  /*dcb0*/  F2FP.BF16.F32.PACK_AB R34, R93, R167 ;  /* 0x000000a75d22723e */ /* 0x000fe400000010ff */
[----:B------:R-:W-:Y:S02]  /*dcc0*/  F2FP.BF16.F32.PACK_AB R35, R64, R62 ;  /* 0x0000003e4023723e */ /* 0x000fe400000010ff */
[----:B------:R-:W-:Y:S02]  /*dcd0*/  LOP3.LUT R138, R181, R138, RZ, 0x3c, !PT ;  /* 0x0000008ab58a7212 */ /* 0x000fe400078e3cff */
[----:B------:R-:W-:Y:S01]  /*dce0*/  MOV R122, R122 ;  /* 0x0000007a007a7202 */ /* 0x000fe20000000f00 */
[----:B------:R-:W-:Y:S01]  /*dcf0*/  STSM.16.M88.4 [R118], R32 ;  /* 0x0000002076007844 */ /* 0x000fe20000000200 */
[----:B------:R-:W-:-:S02]  /*dd00*/  F2FP.BF16.F32.PACK_AB R38, R101, R169 ;  /* 0x000000a96526723e */ /* 0x000fc400000010ff */
[----:B------:R-:W-:Y:S02]  /*dd10*/  F2FP.BF16.F32.PACK_AB R39, R72, R70 ;  /* 0x000000464827723e */ /* 0x000fe400000010ff */
[----:B------:R-:W-:Y:S02]  /*dd20*/  MOV R126, R126 ;  /* 0x0000007e007e7202 */ /* 0x000fe40000000f00 */
[----:B----4-:R-:W-:Y:S01]  /*dd30*/  F2FP.BF16.F32.PACK_AB R8, R105, R170 ;  /* 0x000000aa6908723e */ /* 0x010fe200000010ff */
[----:B------:R-:W-:Y:S01]  /*dd40*/  STSM.16.M88.4 [R122], R36 ;  /* 0x000000247a007844 */ /* 0x000fe20000000200 */
[----:B------:R-:W-:Y:S01]  /*dd50*/  F2FP.BF16.F32.PACK_AB R9, R80, R76 ;  /* 0x0000004c5009723e */ /* 0x000fe200000010ff */
[----:B------:R-:W-:Y:S01]  /*dd60*/  IMAD.MOV.U32 R76, RZ, RZ, RZ ;  /* 0x000000ffff4c7224 */ /* 0x000fe200078e00ff */
[----:B------:R-:W-:Y:S02]  /*dd70*/  F2FP.BF16.F32.PACK_AB R10, R109, R171 ;  /* 0x000000ab6d0a723e */ /* 0x000fe400000010ff */
[----:B------:R-:W-:-:S02]  /*dd80*/  F2FP.BF16.F32.PACK_AB R11, R87, R84 ;  /* 0x00000054570b723e */ /* 0x000fc400000010ff */
[----:B------:R-:W-:Y:S02]  /*dd90*/  LOP3.LUT R46, R183, R176, RZ, 0x3c, !PT ;  /* 0x000000b0b72e7212 */ /* 0x000fe400078e3cff */
[----:B------:R-:W-:Y:S01]  /*dda0*/  MOV R130, R130 ;  /* 0x0000008200827202 */ /* 0x000fe20000000f00 */
[----:B------:R2:W-:Y:S01]  /*ddb0*/  STSM.16.M88.4 [R126], R8 ;  /* 0x000000087e007844 */ /* 0x0005e20000000200 */
[----:B-1----:R-:W-:Y:S02]  /*ddc0*/  F2FP.BF16.F32.PACK_AB R12, R113, R172 ;  /* 0x000000ac710c723e */ /* 0x002fe400000010ff */
[----:B------:R-:W-:Y:S02]  /*ddd0*/  F2FP.BF16.F32.PACK_AB R13, R96, R92 ;  /* 0x0000005c600d723e */ /* 0x000fe400000010ff */
[----:B------:R-:W-:Y:S02]  /*dde0*/  F2FP.BF16.F32.PACK_AB R14, R117, R173 ;  /* 0x000000ad750e723e */ /* 0x000fe400000010ff */
[----:B------:R-:W-:-:S02]  /*ddf0*/  F2FP.BF16.F32.PACK_AB R15, R104, R100 ;  /* 0x00000064680f723e */ /* 0x000fc400000010ff */
[----:B------:R-:W-:Y:S02]  /*de00*/  MOV R134, R134 ;  /* 0x0000008600867202 */ /* 0x000fe40000000f00 */
[----:B0-----:R-:W-:Y:S01]  /*de10*/  F2FP.BF16.F32.PACK_AB R24, R121, R174 ;  /* 0x000000ae7918723e */ /* 0x001fe200000010ff */
[----:B------:R-:W-:Y:S01]  /*de20*/  STSM.16.M88.4 [R130], R12 ;  /* 0x0000000c82007844 */ /* 0x000fe20000000200 */
[----:B------:R-:W-:Y:S02]  /*de30*/  F2FP.BF16.F32.PACK_AB R25, R112, R108 ;  /* 0x0000006c7019723e */ /* 0x000fe400000010ff */
[----:B------:R-:W-:Y:S02]  /*de40*/  F2FP.BF16.F32.PACK_AB R26, R125, R175 ;  /* 0x000000af7d1a723e */ /* 0x000fe400000010ff */
[----:B------:R-:W-:Y:S02]  /*de50*/  F2FP.BF16.F32.PACK_AB R27, R120, R116 ;  /* 0x00000074781b723e */ /* 0x000fe400000010ff */
[----:B------:R-:W-:-:S02]  /*de60*/  ISETP.NE.U32.AND P0, PT, RZ, UR4, PT ;  /* 0x00000004ff007c0c */ /* 0x000fc4000bf05070 */
[----:B------:R-:W-:Y:S01]  /*de70*/  IADD3 R6, P1, R214, UR4, RZ ;  /* 0x00000004d6067c10 */ /* 0x000fe2000ff3e0ff */
[----:B------:R0:W-:Y:S01]  /*de80*/  STSM.16.M88.4 [R134], R24 ;  /* 0x0000001886007844 */ /* 0x0001e20000000200 */
[----:B------:R-:W-:Y:S02]  /*de90*/  MOV R54, R138 ;  /* 0x0000008a00367202 */ /* 0x000fe40000000f00 */
[----:B---3--:R-:W-:Y:S02]  /*dea0*/  F2FP.BF16.F32.PACK_AB R28, R129, R179 ;  /* 0x000000b3811c723e */ /* 0x008fe400000010ff */
[----:B------:R-:W-:Y:S02]  /*deb0*/  F2FP.BF16.F32.PACK_AB R29, R128, R124 ;  /* 0x0000007c801d723e */ /* 0x000fe400000010ff */
[----:B------:R-:W-:Y:S02]  /*dec0*/  F2FP.BF16.F32.PACK_AB R30, R133, R132 ;  /* 0x00000084851e723e */ /* 0x000fe400000010ff */
[----:B------:R-:W-:-:S02]  /*ded0*/  F2FP.BF16.F32.PACK_AB R31, R153, R152 ;  /* 0x00000098991f723e */ /* 0x000fc400000010ff */
[----:B------:R-:W-:Y:S02]  /*dee0*/  F2FP.BF16.F32.PACK_AB R138, R141, R140 ;  /* 0x0000008c8d8a723e */ /* 0x000fe400000010ff */
[----:B------:R-:W-:Y:S01]  /*def0*/  F2FP.BF16.F32.PACK_AB R139, R157, R156 ;  /* 0x0000009c9d8b723e */ /* 0x000fe200000010ff */
[----:B------:R1:W-:Y:S01]  /*df00*/  STSM.16.M88.4 [R54], R28 ;  /* 0x0000001c36007844 */ /* 0x0003e20000000200 */
[----:B------:R-:W-:Y:S02]  /*df10*/  MOV R46, R46 ;  /* 0x0000002e002e7202 */ /* 0x000fe40000000f00 */
[----:B------:R-:W-:Y:S01]  /*df20*/  ISETP.NE.AND.EX P0, PT, RZ, UR5, PT, P0 ;  /* 0x00000005ff007c0c */ /* 0x000fe2000bf05300 */
[----:B------:R1:W-:Y:S01]  /*df30*/  STSM.16.M88.4 [R44], R136 ;  /* 0x000000882c007844 */ /* 0x0003e20000000200 */
[----:B------:R-:W-:Y:S01]  /*df40*/  IADD3.X R7, R215, UR5, RZ, P1, !PT ;  /* 0x00000005d7077c10 */ /* 0x000fe20008ffe4ff */
[----:B------:R-:W-:Y:S02]  /*df50*/  ULDC.64 UR4, c[0x0][0xc08] ;  /* 0x0003020000047ab9 */ /* 0x000fe40000000a00 */
[----:B------:R-:W-:Y:S01]  /*df60*/  ISETP.NE.U32.AND P2, PT, RZ, UR4, PT ;  /* 0x00000004ff007c0c */ /* 0x000fe2000bf45070 */
[----:B------:R1:W-:Y:S01]  /*df70*/  STSM.16.M88.4 [R46], R144 ;  /* 0x000000902e007844 */ /* 0x0003e20000000200 */
[----:B------:R-:W-:Y:S02]  /*df80*/  BAR.SYNC.DEFER_BLOCKING 0x1, 0x100 ;  /* 0x0044000000007b1d */ /* 0x000fe40000010000 */
[----:B------:R-:W-:-:S13]  /*df90*/  ISETP.NE.AND.EX P2, PT, RZ, UR5, PT, P2 ;  /* 0x00000005ff007c0c */ /* 0x000fda000bf45320 */
[----:B------:R-:W-:Y:S01]  /*dfa0*/  @P2 IADD3 R214, P3, R214, UR4, RZ ;  /* 0x00000004d6d62c10 */ /* 0x000fe2000ff7e0ff */
[----:B------:R-:W-:Y:S02]  /*dfb0*/  ULDC UR4, c[0x0][0xa88] ;  /* 0x0002a20000047ab9 */ /* 0x000fe40000000800 */
[----:B--2---:R-:W-:Y:S01]  /*dfc0*/  IMAD.U32 R11, RZ, RZ, UR4 ;  /* 0x00000004ff0b7e24 */ /* 0x004fe2000f8e00ff */
[----:B------:R-:W-:Y:S01]  /*dfd0*/  @P2 IADD3.X R215, R215, UR5, RZ, P3, !PT ;  /* 0x00000005d7d72c10 */ /* 0x000fe20009ffe4ff */
[----:B------:R1:W5:Y:S01]  /*dfe0*/  @P0 LDG.E R76, desc[UR40][R6.64] ;  /* 0x00000028064c0981 */ /* 0x000362000c1e1900 */
[----:B------:R-:W-:Y:S01]  /*dff0*/  ISETP.NE.AND P1, PT, R0, 0x1, PT ;  /* 0x000000010000780c */ /* 0x000fe20003f25270 */
[----:B0-----:R-:W-:Y:S02]  /*e000*/  IMAD R27, R219, 0x80, R237 ;  /* 0x00000080db1b7824 */ /* 0x001fe400078e02ed */
[----:B------:R1:W5:Y:S10]  /*e010*/  @P2 LDG.E R11, desc[UR40][R214.64] ;  /* 0x00000028d60b2981 */ /* 0x000374000c1e1900 */
[----:B------:R-:W0:Y:S08]  /*e020*/  @P1 LDC R8, c[0x0][0xbec] ;  /* 0x0002fb00ff081b82 */ /* 0x000e300000000800 */
[----:B------:R-:W2:Y:S01]  /*e030*/  @P1 LDC R13, c[0x0][0xbf0] ;  /* 0x0002fc00ff0d1b82 */ /* 0x000ea20000000800 */
[----:B-1----:R-:W-:Y:S05]  /*e040*/  @P2 BRA `(.L_x_731) ;  /* 0x0000000000102947 */ /* 0x002fea0003800000 */
[----:B------:R-:W-:Y:S05]  /*e050*/  @!P0 BRA `(.L_x_731) ;  /* 0x00000000000c8947 */ /* 0x000fea0003800000 */
[----:B------:R-:W3:Y:S04]  /*e060*/  LDG.E R10, desc[UR40][R6.64] ;  /* 0x00000028060a7981 */ /* 0x000ee8000c1e1900 */
[----:B-----5:R-:W3:Y:S02]  /*e070*/  LDG.E R11, desc[UR40][R6.64+0x4] ;  /* 0x00000428060b7981 */ /* 0x020ee4000c1e1900 */
[----:B---3--:R-:W-:-:S07]  /*e080*/  IMAD.IADD R11, R11, 0x1, -R10 ;  /* 0x000000010b0b7824 */ /* 0x008fce00078e0a0a */
.L_x_731:
[----:B------:R-:W-:Y:S01]  /*e090*/  SHF.R.S32.HI R3, RZ, 0x1f, R213 ;  /* 0x0000001fff037819 */ /* 0x000fe200000114d5 */
[----:B0-----:R-:W-:Y:S01]  /*e0a0*/  @P1 IMAD.HI.U32 R6, R27, R8, RZ ;  /* 0x000000081b061227 */ /* 0x001fe200078e00ff */
[----:B------:R-:W-:Y:S01]  /*e0b0*/  ULDC.64 UR4, c[0x0][0xb90] ;  /* 0x0002e40000047ab9 */ /* 0x000fe20000000a00 */
[----:B-----5:R-:W-:Y:S01]  /*e0c0*/  SHF.R.S32.HI R77, RZ, 0x1f, R76 ;  /* 0x0000001fff4d7819 */ /* 0x020fe2000001144c */
[----:B------:R-:W0:Y:S01]  /*e0d0*/  @P1 LDC R82, c[0x0][0xbec] ;  /* 0x0002fb00ff521b82 */ /* 0x000e220000000800 */
[----:B------:R-:W-:Y:S01]  /*e0e0*/  IMAD R8, R3, UR4, RZ ;  /* 0x0000000403087c24 */ /* 0x000fe2000f8e02ff */
[----:B------:R-:W-:Y:S01]  /*e0f0*/  SEL R229, R229, RZ, !P0 ;  /* 0x000000ffe5e57207 */ /* 0x000fe20004000000 */
[----:B------:R-:W-:Y:S01]  /*e100*/  IMAD.MOV.U32 R9, RZ, RZ, R27 ;  /* 0x000000ffff097224 */ /* 0x000fe200078e001b */
[----:B--2---:R-:W-:Y:S01]  /*e110*/  @P1 SHF.R.U32.HI R9, RZ, R13, R6 ;  /* 0x0000000dff091219 */ /* 0x004fe20000011606 */
[----:B------:R-:W-:Y:S01]  /*e120*/  IMAD.WIDE.U32 R6, R213, UR4, R76 ;  /* 0x00000004d5067c25 */ /* 0x000fe2000f8e004c */
[----:B------:R-:W-:-:S02]  /*e130*/  SEL R216, R216, RZ, !P0 ;  /* 0x000000ffd8d87207 */ /* 0x000fc40004000000 */
[----:B------:R-:W1:Y:S01]  /*e140*/  @P1 LDC R81, c[0x0][0xbf0] ;  /* 0x0002fc00ff511b82 */ /* 0x000e620000000800 */
[----:B------:R-:W-:Y:S01]  /*e150*/  IMAD R13, R213, UR5, R8 ;  /* 0x00000005d50d7c24 */ /* 0x000fe2000f8e0208 */
[----:B------:R-:W-:Y:S01]  /*e160*/  ULDC.64 UR4, c[0x0][0xb98] ;  /* 0x0002e60000047ab9 */ /* 0x000fe20000000a00 */
[----:B------:R-:W-:Y:S02]  /*e170*/  IMAD.MOV R25, RZ, RZ, -R9 ;  /* 0x000000ffff197224 */ /* 0x000fe400078e0a09 */
[----:B------:R-:W-:Y:S02]  /*e180*/  IMAD.IADD R7, R7, 0x1, R13 ;  /* 0x0000000107077824 */ /* 0x000fe400078e020d */
[----:B------:R-:W-:Y:S02]  /*e190*/  IMAD R13, R0, R25, R27 ;  /* 0x00000019000d7224 */ /* 0x000fe400078e021b */
[----:B------:R-:W-:Y:S02]  /*e1a0*/  IMAD R15, R228, 0x40, R205 ;  /* 0x00000040e40f7824 */ /* 0x000fe400078e02cd */
[----:B------:R-:W-:Y:S01]  /*e1b0*/  IMAD R25, R229, UR4, RZ ;  /* 0x00000004e5197c24 */ /* 0x000fe2000f8e02ff */
[----:B------:R-:W-:Y:S01]  /*e1c0*/  SHF.R.S32.HI R8, RZ, 0x1f, R13 ;  /* 0x0000001fff087819 */ /* 0x000fe2000001140d */
[----:B------:R-:W-:-:S04]  /*e1d0*/  IMAD.WIDE.U32 R6, R216, UR4, R6 ;  /* 0x00000004d8067c25 */ /* 0x000fc8000f8e0006 */
[----:B------:R-:W-:Y:S01]  /*e1e0*/  IMAD.WIDE R20, R15, 0x2, R20 ;  /* 0x000000020f147825 */ /* 0x000fe200078e0214 */
[----:B------:R-:W-:Y:S02]  /*e1f0*/  SHF.R.S32.HI R15, RZ, 0x1f, R9 ;  /* 0x0000001fff0f7819 */ /* 0x000fe40000011409 */
[----:B------:R-:W-:Y:S01]  /*e200*/  IADD3 R6, P0, R9, R6, RZ ;  /* 0x0000000609067210 */ /* 0x000fe20007f1e0ff */
[----:B------:R-:W-:Y:S01]  /*e210*/  IMAD R25, R216, UR5, R25 ;  /* 0x00000005d8197c24 */ /* 0x000fe2000f8e0219 */
[----:B------:R-:W-:Y:S01]  /*e220*/  ULDC.64 UR4, c[0x0][0xb88] ;  /* 0x0002e20000047ab9 */ /* 0x000fe20000000a00 */
[----:B------:R-:W-:Y:S01]  /*e230*/  IADD3 R9, P2, R20, 0x1000, RZ ;  /* 0x0000100014097810 */ /* 0x000fe20007f5e0ff */
[----:B------:R-:W-:Y:S01]  /*e240*/  IMAD R10, R8, UR4, RZ ;  /* 0x00000004080a7c24 */ /* 0x000fe2000f8e02ff */
[----:B------:R-:W-:Y:S01]  /*e250*/  IADD3 R33, P4, R20, 0x5000, RZ ;  /* 0x0000500014217810 */ /* 0x000fe20007f9e0ff */
[----:B------:R-:W-:Y:S01]  /*e260*/  IMAD R78, R11, R0, RZ ;  /* 0x000000000b4e7224 */ /* 0x000fe200078e02ff */
[----:B------:R-:W-:Y:S01]  /*e270*/  IADD3.X R7, R15, R7, R25, P0, !PT ;  /* 0x000000070f077210 */ /* 0x000fe200007fe419 */
[----:B------:R-:W-:Y:S01]  /*e280*/  IMAD R15, R13, UR5, R10 ;  /* 0x000000050d0f7c24 */ /* 0x000fe2000f8e020a */
[----:B------:R-:W-:-:S02]  /*e290*/  LOP3.LUT R8, R9, 0x380, RZ, 0xc0, !PT ;  /* 0x0000038009087812 */ /* 0x000fc400078ec0ff */
[C---:B------:R-:W-:Y:S01]  /*e2a0*/  IADD3 R25, P5, R20.reuse, 0x3000, RZ ;  /* 0x0000300014197810 */ /* 0x040fe20007fbe0ff */
[----:B------:R-:W-:Y:S01]  /*e2b0*/  IMAD.WIDE.U32 R6, R13, UR4, R6 ;  /* 0x000000040d067c25 */ /* 0x000fe2000f8e0006 */
[----:B------:R-:W-:Y:S01]  /*e2c0*/  ULDC.64 UR4, c[0x0][0xb50] ;  /* 0x0002d40000047ab9 */ /* 0x000fe20000000a00 */
[----:B------:R-:W-:Y:S02]  /*e2d0*/  IADD3 R13, P3, R20, 0x2000, RZ ;  /* 0x00002000140d7810 */ /* 0x000fe40007f7e0ff */
[----:B------:R-:W-:Y:S01]  /*e2e0*/  IMAD.IADD R7, R7, 0x1, R15 ;  /* 0x0000000107077824 */ /* 0x000fe200078e020f */
[----:B------:R-:W-:Y:S02]  /*e2f0*/  LEA R10, P0, R6, UR4, 0x2 ;  /* 0x00000004060a7c11 */ /* 0x000fe4000f8010ff */
[----:B------:R-:W-:Y:S02]  /*e300*/  SHF.R.U64 R8, R8, 0x3, RZ ;  /* 0x0000000308087819 */ /* 0x000fe400000012ff */
[----:B------:R-:W-:Y:S01]  /*e310*/  LEA.HI.X R6, R6, UR5, R7, 0x2, P0 ;  /* 0x0000000506067c11 */ /* 0x000fe200080f1407 */
[----:B------:R-:W-:Y:S01]  /*e320*/  SHFL.IDX PT, R50, R10, RZ, 0x1c1f ;  /* 0x001c1fff0a327589 */ /* 0x000fe200000e0000 */
[----:B------:R-:W-:Y:S01]  /*e330*/  IADD3 R29, P0, R20, 0x4000, RZ ;  /* 0x00004000141d7810 */ /* 0x000fe20007f1e0ff */
[----:B------:R-:W-:Y:S01]  /*e340*/  IMAD R7, R219, 0x80, R235 ;  /* 0x00000080db077824 */ /* 0x000fe200078e02eb */
[----:B------:R-:W-:Y:S01]  /*e350*/  LOP3.LUT R12, R13, 0x380, RZ, 0xc0, !PT ;  /* 0x000003800d0c7812 */ /* 0x000fe200078ec0ff */
[----:B------:R-:W2:Y:S01]  /*e360*/  SHFL.IDX PT, R51, R6, RZ, 0x1c1f ;  /* 0x001c1fff06337589 */ /* 0x000ea200000e0000 */
[----:B------:R-:W-:Y:S01]  /*e370*/  LOP3.LUT R8, R8, R9, RZ, 0x3c, !PT ;  /* 0x0000000908087212 */ /* 0x000fe200078e3cff */
[----:B------:R-:W-:Y:S01]  /*e380*/  IMAD.X R9, RZ, RZ, R21, P2 ;  /* 0x000000ffff097224 */ /* 0x000fe200010e0615 */
[----:B------:R-:W-:Y:S01]  /*e390*/  LOP3.LUT R28, R29, 0x380, RZ, 0xc0, !PT ;  /* 0x000003801d1c7812 */ /* 0x000fe200078ec0ff */
[----:B------:R-:W-:Y:S01]  /*e3a0*/  SHFL.IDX PT, R54, R10, 0x1, 0x1c1f ;  /* 0x003c1f000a367f89 */ /* 0x000fe200000e0000 */
[----:B------:R-:W-:Y:S01]  /*e3b0*/  SHF.R.U64 R12, R12, 0x3, RZ ;  /* 0x000000030c0c7819 */ /* 0x000fe200000012ff */
[----:B------:R-:W-:Y:S01]  /*e3c0*/  ULDC.64 UR4, c[0x0][0xaa0] ;  /* 0x0002a80000047ab9 */ /* 0x000fe20000000a00 */
[----:B------:R-:W-:Y:S01]  /*e3d0*/  IADD3 R37, P2, R20, 0x6000, RZ ;  /* 0x0000600014257810 */ /* 0x000fe20007f5e0ff */
[----:B------:R3:W4:Y:S01]  /*e3e0*/  SHFL.IDX PT, R55, R6, 0x1, 0x1c1f ;  /* 0x003c1f0006377f89 */ /* 0x00072200000e0000 */
[----:B------:R-:W-:-:S02]  /*e3f0*/  SHF.R.U64 R28, R28, 0x3, RZ ;  /* 0x000000031c1c7819 */ /* 0x000fc400000012ff */
[----:B------:R-:W-:Y:S01]  /*e400*/  LOP3.LUT R12, R12, R13, RZ, 0x3c, !PT ;  /* 0x0000000d0c0c7212 */ /* 0x000fe200078e3cff */
[--C-:B------:R-:W-:Y:S01]  /*e410*/  IMAD.X R13, RZ, RZ, R21.reuse, P3 ;  /* 0x000000ffff0d7224 */ /* 0x100fe200018e0615 */
[----:B------:R-:W-:Y:S02]  /*e420*/  LOP3.LUT R36, R37, 0x380, RZ, 0xc0, !PT ;  /* 0x0000038025247812 */ /* 0x000fe400078ec0ff */
[----:B------:R-:W-:Y:S02]  /*e430*/  IADD3 R41, P3, R20, 0x7000, RZ ;  /* 0x0000700014297810 */ /* 0x000fe40007f7e0ff */
[----:B------:R-:W-:Y:S01]  /*e440*/  LOP3.LUT R28, R28, R29, RZ, 0x3c, !PT ;  /* 0x0000001d1c1c7212 */ /* 0x000fe200078e3cff */
[----:B------:R-:W-:Y:S01]  /*e450*/  IMAD.X R29, RZ, RZ, R21, P0 ;  /* 0x000000ffff1d7224 */ /* 0x000fe200000e0615 */
[----:B------:R-:W-:Y:S02]  /*e460*/  SHF.R.U64 R36, R36, 0x3, RZ ;  /* 0x0000000324247819 */ /* 0x000fe400000012ff */
[----:B------:R-:W-:-:S02]  /*e470*/  IADD3 R49, P0, R20, 0x9000, RZ ;  /* 0x0000900014317810 */ /* 0x000fc40007f1e0ff */
[----:B------:R-:W-:Y:S02]  /*e480*/  LOP3.LUT R40, R41, 0x380, RZ, 0xc0, !PT ;  /* 0x0000038029287812 */ /* 0x000fe400078ec0ff */
[----:B------:R-:W-:Y:S02]  /*e490*/  LOP3.LUT R24, R25, 0x380, RZ, 0xc0, !PT ;  /* 0x0000038019187812 */ /* 0x000fe400078ec0ff */
[----:B------:R-:W-:Y:S02]  /*e4a0*/  LOP3.LUT R32, R33, 0x380, RZ, 0xc0, !PT ;  /* 0x0000038021207812 */ /* 0x000fe400078ec0ff */
[----:B------:R-:W-:Y:S01]  /*e4b0*/  LOP3.LUT R36, R36, R37, RZ, 0x3c, !PT ;  /* 0x0000002524247212 */ /* 0x000fe200078e3cff */
[----:B------:R-:W-:Y:S01]  /*e4c0*/  IMAD.X R37, RZ, RZ, R21, P2 ;  /* 0x000000ffff257224 */ /* 0x000fe200010e0615 */
[----:B------:R-:W-:Y:S02]  /*e4d0*/  LOP3.LUT R48, R49, 0x380, RZ, 0xc0, !PT ;  /* 0x0000038031307812 */ /* 0x000fe400078ec0ff */
[----:B------:R-:W-:-:S02]  /*e4e0*/  SHF.R.U64 R40, R40, 0x3, RZ ;  /* 0x0000000328287819 */ /* 0x000fc400000012ff */
[----:B------:R-:W-:Y:S02]  /*e4f0*/  IADD3 R57, P2, R20, 0xb000, RZ ;  /* 0x0000b00014397810 */ /* 0x000fe40007f5e0ff */
[----:B------:R-:W-:Y:S02]  /*e500*/  SHF.R.U64 R24, R24, 0x3, RZ ;  /* 0x0000000318187819 */ /* 0x000fe400000012ff */
[----:B------:R-:W-:Y:S02]  /*e510*/  SHF.R.U64 R32, R32, 0x3, RZ ;  /* 0x0000000320207819 */ /* 0x000fe400000012ff */
[----:B------:R-:W-:Y:S02]  /*e520*/  SHF.R.U64 R48, R48, 0x3, RZ ;  /* 0x0000000330307819 */ /* 0x000fe400000012ff */
[----:B------:R-:W-:Y:S01]  /*e530*/  LOP3.LUT R40, R40, R41, RZ, 0x3c, !PT ;  /* 0x0000002928287212 */ /* 0x000fe200078e3cff */
[----:B------:R-:W-:Y:S01]  /*e540*/  IMAD.X R41, RZ, RZ, R21, P3 ;  /* 0x000000ffff297224 */ /* 0x000fe200018e0615 */
[----:B------:R-:W-:-:S02]  /*e550*/  LOP3.LUT R56, R57, 0x380, RZ, 0xc0, !PT ;  /* 0x0000038039387812 */ /* 0x000fc400078ec0ff */
[----:B------:R-:W-:Y:S01]  /*e560*/  LOP3.LUT R24, R24, R25, RZ, 0x3c, !PT ;  /* 0x0000001918187212 */ /* 0x000fe200078e3cff */
[--C-:B------:R-:W-:Y:S01]  /*e570*/  IMAD.X R25, RZ, RZ, R21.reuse, P5 ;  /* 0x000000ffff197224 */ /* 0x100fe200028e0615 */
[----:B------:R-:W-:Y:S01]  /*e580*/  LOP3.LUT R32, R32, R33, RZ, 0x3c, !PT ;  /* 0x0000002120207212 */ /* 0x000fe200078e3cff */
[--C-:B------:R-:W-:Y:S01]  /*e590*/  IMAD.X R33, RZ, RZ, R21.reuse, P4 ;  /* 0x000000ffff217224 */ /* 0x100fe200020e0615 */
[C---:B------:R-:W-:Y:S02]  /*e5a0*/  IADD3 R61, P3, R20.reuse, 0xc000, RZ ;  /* 0x0000c000143d7810 */ /* 0x040fe40007f7e0ff */
[C---:B------:R-:W-:Y:S02]  /*e5b0*/  IADD3 R45, P5, R20.reuse, 0x8000, RZ ;  /* 0x00008000142d7810 */ /* 0x040fe40007fbe0ff */
[----:B------:R-:W-:Y:S02]  /*e5c0*/  IADD3 R53, P4, R20, 0xa000, RZ ;  /* 0x0000a00014357810 */ /* 0x000fe40007f9e0ff */
[----:B------:R-:W-:Y:S01]  /*e5d0*/  LOP3.LUT R48, R48, R49, RZ, 0x3c, !PT ;  /* 0x0000003130307212 */ /* 0x000fe200078e3cff */
[----:B------:R-:W-:Y:S01]  /*e5e0*/  IMAD.X R49, RZ, RZ, R21, P0 ;  /* 0x000000ffff317224 */ /* 0x000fe200000e0615 */
[----:B------:R-:W-:-:S02]  /*e5f0*/  SHF.R.U64 R56, R56, 0x3, RZ ;  /* 0x0000000338387819 */ /* 0x000fc400000012ff */
[----:B------:R-:W-:Y:S02]  /*e600*/  LOP3.LUT R60, R61, 0x380, RZ, 0xc0, !PT ;  /* 0x000003803d3c7812 */ /* 0x000fe400078ec0ff */
[----:B------:R-:W-:Y:S02]  /*e610*/  LOP3.LUT P0, RZ, R230, 0x3, RZ, 0xc0, !PT ;  /* 0x00000003e6ff7812 */ /* 0x000fe4000780c0ff */
[----:B------:R-:W-:Y:S02]  /*e620*/  LOP3.LUT R44, R45, 0x380, RZ, 0xc0, !PT ;  /* 0x000003802d2c7812 */ /* 0x000fe400078ec0ff */
[----:B------:R-:W-:Y:S02]  /*e630*/  LOP3.LUT R52, R53, 0x380, RZ, 0xc0, !PT ;  /* 0x0000038035347812 */ /* 0x000fe400078ec0ff */
[----:B------:R-:W-:Y:S01]  /*e640*/  LOP3.LUT R56, R56, R57, RZ, 0x3c, !PT ;  /* 0x0000003938387212 */ /* 0x000fe200078e3cff */
[----:B------:R-:W-:Y:S01]  /*e650*/  IMAD.X R57, RZ, RZ, R21, P2 ;  /* 0x000000ffff397224 */ /* 0x000fe200010e0615 */
[----:B------:R-:W-:-:S02]  /*e660*/  SHF.R.U64 R60, R60, 0x3, RZ ;  /* 0x000000033c3c7819 */ /* 0x000fc400000012ff */
[CC--:B------:R-:W-:Y:S01]  /*e670*/  ISETP.GE.OR P2, PT, R7.reuse, R78.reuse, P0 ;  /* 0x0000004e0700720c */ /* 0x0c0fe20000746670 */
[----:B------:R-:W-:Y:S01]  /*e680*/  VIADD R7, R7, 0x8 ;  /* 0x0000000807077836 */ /* 0x000fe20000000000 */
[----:B------:R-:W-:Y:S02]  /*e690*/  SHF.R.U64 R44, R44, 0x3, RZ ;  /* 0x000000032c2c7819 */ /* 0x000fe400000012ff */
[----:B------:R-:W-:Y:S02]  /*e6a0*/  SHF.R.U64 R52, R52, 0x3, RZ ;  /* 0x0000000334347819 */ /* 0x000fe400000012ff */
[----:B------:R-:W-:Y:S01]  /*e6b0*/  LOP3.LUT R60, R60, R61, RZ, 0x3c, !PT ;  /* 0x0000003d3c3c7212 */ /* 0x000fe200078e3cff */
[--C-:B------:R-:W-:Y:S01]  /*e6c0*/  IMAD.X R61, RZ, RZ, R21.reuse, P3 ;  /* 0x000000ffff3d7224 */ /* 0x100fe200018e0615 */
[----:B------:R-:W-:Y:S01]  /*e6d0*/  LOP3.LUT R44, R44, R45, RZ, 0x3c, !PT ;  /* 0x0000002d2c2c7212 */ /* 0x000fe200078e3cff */
[--C-:B------:R-:W-:Y:S01]  /*e6e0*/  IMAD.X R45, RZ, RZ, R21.reuse, P5 ;  /* 0x000000ffff2d7224 */ /* 0x100fe200028e0615 */
[----:B------:R-:W-:Y:S01]  /*e6f0*/  LOP3.LUT R52, R52, R53, RZ, 0x3c, !PT ;  /* 0x0000003534347212 */ /* 0x000fe200078e3cff */
[----:B------:R-:W-:Y:S01]  /*e700*/  IMAD.X R53, RZ, RZ, R21, P4 ;  /* 0x000000ffff357224 */ /* 0x000fe200020e0615 */
[----:B------:R-:W-:Y:S01]  /*e710*/  IADD3 R11, P3, R20, 0xf000, RZ ;  /* 0x0000f000140b7810 */ /* 0x000fe20007f7e0ff */
[----:B--2---:R-:W-:Y:S01]  /*e720*/  @!P2 ST.E desc[UR40][R50.64], R5 ;  /* 0x000000053200a985 */ /* 0x004fe2000c101928 */
[----:B------:R-:W-:-:S02]  /*e730*/  ISETP.GE.OR P0, PT, R7, R78, P0 ;  /* 0x0000004e0700720c */ /* 0x000fc40000706670 */
[C---:B------:R-:W-:Y:S01]  /*e740*/  IADD3 R65, P5, R20.reuse, 0xd000, RZ ;  /* 0x0000d00014417810 */ /* 0x040fe20007fbe0ff */
[----:B------:R-:W-:Y:S01]  /*e750*/  IMAD.X R73, RZ, RZ, R21, P3 ;  /* 0x000000ffff497224 */ /* 0x000fe200018e0615 */
[C---:B------:R-:W-:Y:S02]  /*e760*/  IADD3 R69, P4, R20.reuse, 0xe000, RZ ;  /* 0x0000e00014457810 */ /* 0x040fe40007f9e0ff */
[----:B------:R-:W-:Y:S02]  /*e770*/  LOP3.LUT R15, R20, 0x380, RZ, 0xc0, !PT ;  /* 0x00000380140f7812 */ /* 0x000fe400078ec0ff */
[----:B---3--:R-:W-:Y:S02]  /*e780*/  LOP3.LUT R6, R11, 0x380, RZ, 0xc0, !PT ;  /* 0x000003800b067812 */ /* 0x008fe400078ec0ff */
[----:B------:R-:W-:Y:S02]  /*e790*/  LOP3.LUT R64, R65, 0x380, RZ, 0xc0, !PT ;  /* 0x0000038041407812 */ /* 0x000fe400078ec0ff */
[----:B------:R-:W-:Y:S01]  /*e7a0*/  LOP3.LUT R68, R69, 0x380, RZ, 0xc0, !PT ;  /* 0x0000038045447812 */ /* 0x000fe200078ec0ff */
[----:B----4-:R2:W-:Y:S01]  /*e7b0*/  @!P0 ST.E desc[UR40][R54.64], R4 ;  /* 0x0000000436008985 */ /* 0x0105e2000c101928 */
[----:B------:R-:W-:-:S02]  /*e7c0*/  SHF.R.U64 R15, R15, 0x3, RZ ;  /* 0x000000030f0f7819 */ /* 0x000fc400000012ff */
[----:B------:R-:W-:Y:S01]  /*e7d0*/  SHF.R.U64 R6, R6, 0x3, RZ ;  /* 0x0000000306067819 */ /* 0x000fe200000012ff */
[----:B------:R-:W5:Y:S01]  /*e7e0*/  LD.E.128 R24, desc[UR40][R24.64] ;  /* 0x0000002818187980 */ /* 0x000f62000c101d00 */
[----:B------:R-:W-:Y:S02]  /*e7f0*/  SHF.R.U64 R64, R64, 0x3, RZ ;  /* 0x0000000340407819 */ /* 0x000fe400000012ff */
[----:B------:R-:W-:Y:S01]  /*e800*/  SHF.R.U64 R68, R68, 0x3, RZ ;  /* 0x0000000344447819 */ /* 0x000fe200000012ff */
[----:B------:R-:W5:Y:S01]  /*e810*/  LD.E.128 R28, desc[UR40][R28.64] ;  /* 0x000000281c1c7980 */ /* 0x000f62000c101d00 */
[----:B------:R-:W-:Y:S02]  /*e820*/  LOP3.LUT R20, R15, R20, RZ, 0x3c, !PT ;  /* 0x000000140f147212 */ /* 0x000fe400078e3cff */
[----:B------:R-:W-:Y:S01]  /*e830*/  LOP3.LUT R64, R64, R65, RZ, 0x3c, !PT ;  /* 0x0000004140407212 */ /* 0x000fe200078e3cff */
[--C-:B------:R-:W-:Y:S01]  /*e840*/  IMAD.X R65, RZ, RZ, R21.reuse, P5 ;  /* 0x000000ffff417224 */ /* 0x100fe200028e0615 */
[----:B------:R-:W-:Y:S01]  /*e850*/  LOP3.LUT R68, R68, R69, RZ, 0x3c, !PT ;  /* 0x0000004544447212 */ /* 0x000fe200078e3cff */
[----:B------:R-:W-:Y:S01]  /*e860*/  IMAD.X R69, RZ, RZ, R21, P4 ;  /* 0x000000ffff457224 */ /* 0x000fe200020e0615 */
[----:B------:R-:W-:Y:S01]  /*e870*/  LOP3.LUT R72, R6, R11, RZ, 0x3c, !PT ;  /* 0x0000000b06487212 */ /* 0x000fe200078e3cff */
[----:B------:R-:W5:Y:S04]  /*e880*/  LD.E.128 R12, desc[UR40][R12.64] ;  /* 0x000000280c0c7980 */ /* 0x000f68000c101d00 */
[----:B--2---:R2:W5:Y:S04]  /*e890*/  LD.E.128 R4, desc[UR40][R20.64] ;  /* 0x0000002814047980 */ /* 0x004568000c101d00 */
[----:B------:R-:W5:Y:S04]  /*e8a0*/  LD.E.128 R8, desc[UR40][R8.64] ;  /* 0x0000002808087980 */ /* 0x000f68000c101d00 */
[----:B------:R-:W5:Y:S01]  /*e8b0*/  LD.E.128 R32, desc[UR40][R32.64] ;  /* 0x0000002820207980 */ /* 0x000f62000c101d00 */
[----:B--2---:R-:W-:-:S03]  /*e8c0*/  IMAD R21, R77, UR4, RZ ;  /* 0x000000044d157c24 */ /* 0x004fc6000f8e02ff */
[----:B------:R-:W5:Y:S01]  /*e8d0*/  LD.E.128 R36, desc[UR40][R36.64] ;  /* 0x0000002824247980 */ /* 0x000f62000c101d00 */
[C---:B------:R-:W-:Y:S02]  /*e8e0*/  IMAD R77, R76.reuse, UR5, R21 ;  /* 0x000000054c4d7c24 */ /* 0x040fe4000f8e0215 */
[----:B------:R-:W-:Y:S01]  /*e8f0*/  IMAD.WIDE.U32 R20, R76, UR4, RZ ;  /* 0x000000044c147c25 */ /* 0x000fe2000f8e00ff */
[----:B------:R-:W-:Y:S01]  /*e900*/  ULDC.64 UR4, c[0x0][0xae8] ;  /* 0x0002ba0000047ab9 */ /* 0x000fe20000000a00 */
[----:B------:R-:W5:Y:S02]  /*e910*/  LD.E.128 R40, desc[UR40][R40.64] ;  /* 0x0000002828287980 */ /* 0x000f64000c101d00 */
[----:B------:R-:W-:Y:S02]  /*e920*/  IMAD R76, R212, 0x20, R228 ;  /* 0x00000020d44c7824 */ /* 0x000fe400078e02e4 */
[----:B------:R-:W-:Y:S01]  /*e930*/  IMAD.IADD R21, R21, 0x1, R77 ;  /* 0x0000000115157824 */ /* 0x000fe200078e024d */
[----:B------:R-:W5:Y:S01]  /*e940*/  LD.E.128 R44, desc[UR40][R44.64] ;  /* 0x000000282c2c7980 */ /* 0x000f62000c101d00 */
[----:B------:R-:W-:-:S02]  /*e950*/  IMAD R80, R3, UR4, RZ ;  /* 0x0000000403507c24 */ /* 0x000fc4000f8e02ff */
[----:B------:R-:W-:Y:S01]  /*e960*/  IMAD R79, R219, 0x80, R76 ;  /* 0x00000080db4f7824 */ /* 0x000fe200078e024c */
[----:B------:R-:W5:Y:S01]  /*e970*/  LD.E.128 R48, desc[UR40][R48.64] ;  /* 0x0000002830307980 */ /* 0x000f62000c101d00 */
[C---:B------:R-:W-:Y:S02]  /*e980*/  IMAD R3, R213.reuse, UR5, R80 ;  /* 0x00000005d5037c24 */ /* 0x040fe4000f8e0250 */
[----:B------:R-:W-:Y:S01]  /*e990*/  IMAD.WIDE.U32 R20, R213, UR4, R20 ;  /* 0x00000004d5147c25 */ /* 0x000fe2000f8e0014 */
[----:B------:R-:W-:Y:S01]  /*e9a0*/  ULDC.64 UR4, c[0x0][0xaf0] ;  /* 0x0002bc0000047ab9 */ /* 0x000fe20000000a00 */
[----:B------:R-:W5:Y:S02]  /*e9b0*/  LD.E.128 R52, desc[UR40][R52.64] ;  /* 0x0000002834347980 */ /* 0x000f64000c101d00 */
[----:B0-----:R-:W-:Y:S02]  /*e9c0*/  @P1 IMAD.HI.U32 R76, R79, R82, RZ ;  /* 0x000000524f4c1227 */ /* 0x001fe400078e00ff */
[----:B------:R-:W5:Y:S02]  /*e9d0*/  LD.E.128 R56, desc[UR40][R56.64] ;  /* 0x0000002838387980 */ /* 0x000f64000c101d00 */
[----:B------:R-:W-:-:S02]  /*e9e0*/  IMAD.IADD R21, R21, 0x1, R3 ;  /* 0x0000000115157824 */ /* 0x000fc400078e0203 */
[----:B------:R-:W-:Y:S01]  /*e9f0*/  IMAD.MOV.U32 R3, RZ, RZ, R79 ;  /* 0x000000ffff037224 */ /* 0x000fe200078e004f */
[----:B-1----:R-:W-:Y:S01]  /*ea00*/  @P1 SHF.R.U32.HI R3, RZ, R81, R76 ;  /* 0x00000051ff031219 */ /* 0x002fe2000001164c */
[----:B------:R-:W-:Y:S01]  /*ea10*/  IMAD R229, R229, UR4, RZ ;  /* 0x00000004e5e57c24 */ /* 0x000fe2000f8e02ff */
[----:B------:R-:W5:Y:S01]  /*ea20*/  LD.E.128 R60, desc[UR40][R60.64] ;  /* 0x000000283c3c7980 */ /* 0x000f62000c101d00 */
[C---:B------:R-:W-:Y:S01]  /*ea30*/  IMAD.WIDE.U32 R20, R216.reuse, UR4, R20 ;  /* 0x00000004d8147c25 */ /* 0x040fe2000f8e0014 */
[--C-:B------:R-:W-:Y:S02]  /*ea40*/  SHF.R.S32.HI R76, RZ, 0x1f, R3.reuse ;  /* 0x0000001fff4c7819 */ /* 0x100fe40000011403 */
[----:B------:R-:W5:Y:S01]  /*ea50*/  LD.E.128 R64, desc[UR40][R64.64] ;  /* 0x0000002840407980 */ /* 0x000f62000c101d00 */
[----:B------:R-:W-:Y:S02]  /*ea60*/  IMAD.MOV R77, RZ, RZ, -R3 ;  /* 0x000000ffff4d7224 */ /* 0x000fe400078e0a03 */
[----:B------:R-:W-:Y:S01]  /*ea70*/  IMAD R229, R216, UR5, R229 ;  /* 0x00000005d8e57c24 */ /* 0x000fe2000f8e02e5 */
[----:B------:R-:W-:Y:S01]  /*ea80*/  ULDC.64 UR4, c[0x0][0xae0] ;  /* 0x0002b80000047ab9 */ /* 0x000fe20000000a00 */
[----:B------:R-:W-:Y:S01]  /*ea90*/  IMAD R77, R0, R77, R79 ;  /* 0x0000004d004d7224 */ /* 0x000fe200078e024f */
[----:B------:R-:W5:Y:S01]  /*eaa0*/  LD.E.128 R68, desc[UR40][R68.64] ;  /* 0x0000002844447980 */ /* 0x000f62000c101d00 */
[----:B------:R-:W-:-:S02]  /*eab0*/  IMAD.IADD R21, R21, 0x1, R229 ;  /* 0x0000000115157824 */ /* 0x000fc400078e02e5 */
[----:B------:R-:W-:Y:S01]  /*eac0*/  IMAD R76, R76, UR4, RZ ;  /* 0x000000044c4c7c24 */ /* 0x000fe2000f8e02ff */
[----:B------:R-:W5:Y:S01]  /*ead0*/  LD.E.128 R72, desc[UR40][R72.64] ;  /* 0x0000002848487980 */ /* 0x000f62000c101d00 */
[----:B------:R-:W-:Y:S01]  /*eae0*/  SHF.R.S32.HI R0, RZ, 0x1f, R77 ;  /* 0x0000001fff007819 */ /* 0x000fe2000001144d */
[----:B------:R-:W-:Y:S01]  /*eaf0*/  @!PT LDS RZ, [RZ] ;  /* 0x00000000fffff984 */ /* 0x000fe20000000800 */
[----:B------:R-:W-:Y:S01]  /*eb00*/  @!PT LDS RZ, [RZ] ;  /* 0x00000000fffff984 */ /* 0x000fe20000000800 */
[----:B------:R-:W-:Y:S01]  /*eb10*/  @!PT LDS RZ, [RZ] ;  /* 0x00000000fffff984 */ /* 0x000fe20000000800 */
[----:B------:R-:W-:Y:S01]  /*eb20*/  @!PT LDS RZ, [RZ] ;  /* 0x00000000fffff984 */ /* 0x000fe20000000800 */
[----:B------:R0:W-:Y:S06]  /*eb30*/  MEMBAR.ALL.CTA ;  /* 0x0000000000007992 */ /* 0x0001ec0000008000 */
[----:B0-----:R-:W0:Y:S01]  /*eb40*/  FENCE.VIEW.ASYNC.S ;  /* 0x00000000000073c6 */ /* 0x001e220000000000 */
[----:B------:R-:W-:-:S02]  /*eb50*/  IMAD R79, R3, UR5, R76 ;  /* 0x00000005034f7c24 */ /* 0x000fc4000f8e024c */
[----:B------:R-:W-:Y:S01]  /*eb60*/  IMAD.WIDE.U32 R20, R3, UR4, R20 ;  /* 0x0000000403147c25 */ /* 0x000fe2000f8e0014 */
[----:B------:R-:W-:-:S03]  /*eb70*/  ULDC.64 UR4, c[0x0][0xad8] ;  /* 0x0002b60000047ab9 */ /* 0x000fc60000000a00 */
[----:B------:R-:W-:Y:S02]  /*eb80*/  IMAD.IADD R21, R21, 0x1, R79 ;  /* 0x0000000115157824 */ /* 0x000fe400078e024f */
[----:B------:R-:W-:Y:S02]  /*eb90*/  IMAD R0, R0, UR4, RZ ;  /* 0x0000000400007c24 */ /* 0x000fe4000f8e02ff */
[----:B------:R-:W-:Y:S02]  /*eba0*/  IMAD R85, R219, 0x80, R228 ;  /* 0x00000080db557824 */ /* 0x000fe400078e02e4 */
[C---:B------:R-:W-:Y:S02]  /*ebb0*/  IMAD R79, R77.reuse, UR5, R0 ;  /* 0x000000054d4f7c24 */ /* 0x040fe4000f8e0200 */
[----:B------:R-:W-:Y:S01]  /*ebc0*/  IMAD.WIDE.U32 R20, R77, UR4, R20 ;  /* 0x000000044d147c25 */ /* 0x000fe2000f8e0014 */
[----:B------:R-:W-:Y:S01]  /*ebd0*/  ISETP.GE.AND P2, PT, R85, R78, PT ;  /* 0x0000004e5500720c */ /* 0x000fe20003f46270 */
[----:B------:R-:W-:-:S02]  /*ebe0*/  ULDC.64 UR4, c[0x0][0xa80] ;  /* 0x0002a00000047ab9 */ /* 0x000fc40000000a00 */
[----:B------:R-:W-:Y:S02]  /*ebf0*/  VIADD R0, R18, 0x22820 ;  /* 0x0002282012007836 */ /* 0x000fe40000000000 */
[----:B------:R-:W-:Y:S01]  /*ec00*/  IMAD.IADD R21, R21, 0x1, R79 ;  /* 0x0000000115157824 */ /* 0x000fe200078e024f */
[C---:B------:R-:W-:Y:S01]  /*ec10*/  LEA R79, P3, R20.reuse, UR4, 0x1 ;  /* 0x00000004144f7c11 */ /* 0x040fe2000f8608ff */
[----:B------:R-:W-:Y:S01]  /*ec20*/  VIADD R3, R85, 0x20 ;  /* 0x0000002055037836 */ /* 0x000fe20000000000 */
[----:B------:R-:W-:Y:S02]  /*ec30*/  PRMT R0, RZ, 0x654, R0 ;  /* 0x00000654ff007816 */ /* 0x000fe40000000000 */
[----:B------:R-:W-:Y:S02]  /*ec40*/  LEA.HI.X R84, R20, UR5, R21, 0x1, P3 ;  /* 0x0000000514547c11 */ /* 0x000fe400098f0c15 */
[----:B------:R-:W-:Y:S01]  /*ec50*/  ISETP.GE.AND P1, PT, R3, R78, PT ;  /* 0x0000004e0300720c */ /* 0x000fe20003f26270 */
[----:B------:R-:W-:Y:S01]  /*ec60*/  VIADD R3, R85, 0x40 ;  /* 0x0000004055037836 */ /* 0x000fe20000000000 */
[----:B0-----:R0:W-:Y:S01]  /*ec70*/  SYNCS.ARRIVE.TRANS64.RED.A1T0 RZ, [R0+URZ], RZ ;  /* 0x000000ff00ff79a7 */ /* 0x0011e2000810043f */
[----:B------:R1:W2:Y:S01]  /*ec80*/  SHFL.IDX PT, R82, R79, RZ, 0x181f ;  /* 0x00181fff4f527589 */ /* 0x0002a200000e0000 */
[----:B------:R-:W-:Y:S01]  /*ec90*/  BSSY B1, `(.L_x_732) ;  /* 0x0000019000017945 */ /* 0x000fe20003800000 */
[----:B------:R-:W-:-:S02]  /*eca0*/  SHF.R.S32.HI R86, RZ, 0x1f, R211 ;  /* 0x0000001fff567819 */ /* 0x000fc400000114d3 */
[----:B------:R-:W-:Y:S01]  /*ecb0*/  ISETP.GE.AND P0, PT, R3, R78, PT ;  /* 0x0000004e0300720c */ /* 0x000fe20003f06270 */
[----:B0-----:R1:W0:Y:S01]  /*ecc0*/  SHFL.IDX PT, R0, R84, RZ, 0x181f ;  /* 0x00181fff54007589 */ /* 0x00122200000e0000 */
[----:B------:R-:W-:Y:S02]  /*ecd0*/  SHF.R.S32.HI R87, RZ, 0x1f, R209 ;  /* 0x0000001fff577819 */ /* 0x000fe400000114d1 */
[----:B------:R-:W-:Y:S02]  /*ece0*/  SHF.R.S32.HI R88, RZ, 0x1f, R210 ;  /* 0x0000001fff587819 */ /* 0x000fe400000114d2 */
[----:B------:R-:W-:Y:S01]  /*ecf0*/  SHF.R.S32.HI R92, RZ, 0x1f, R205 ;  /* 0x0000001fff5c7819 */ /* 0x000fe200000114cd */
[----:B------:R-:W-:Y:S06]  /*ed00*/  @P2 BRA `(.L_x_733) ;  /* 0x0000000000442947 */ /* 0x000fec0003800000 */
[----:B------:R-:W-:Y:S02]  /*ed10*/  ULDC UR4, c[0x0][0xac8] ;  /* 0x0002b20000047ab9 */ /* 0x000fe40000000800 */
[----:B------:R-:W-:Y:S02]  /*ed20*/  ISETP.GE.AND P2, PT, R205, UR4, PT ;  /* 0x00000004cd007c0c */ /* 0x000fe4000bf46270 */
[----:B------:R-:W-:Y:S02]  /*ed30*/  ISETP.GE.AND P3, PT, R210, UR4, PT ;  /* 0x00000004d2007c0c */ /* 0x000fe4000bf66270 */
[----:B------:R-:W-:-:S09]  /*ed40*/  ISETP.GE.AND P4, PT, R209, UR4, PT ;  /* 0x00000004d1007c0c */ /* 0x000fd2000bf86270 */
[----:B--2---:R-:W-:-:S04]  /*ed50*/  @!P2 LEA R20, P5, R205, R82, 0x1 ;  /* 0x00000052cd14a211 */ /* 0x004fc800078a08ff */
[----:B0-----:R-:W-:Y:S02]  /*ed60*/  @!P2 LEA.HI.X R21, R205, R0, R92, 0x1, P5 ;  /* 0x00000000cd15a211 */ /* 0x001fe400028f0c5c */
[----:B------:R-:W-:-:S03]  /*ed70*/  ISETP.GE.AND P5, PT, R211, UR4, PT ;  /* 0x00000004d3007c0c */ /* 0x000fc6000bfa6270 */
[----:B-----5:R3:W-:Y:S01]  /*ed80*/  @!P2 ST.E.128 desc[UR40][R20.64], R4 ;  /* 0x000000041400a985 */ /* 0x0207e2000c101d28 */
[----:B------:R-:W-:-:S04]  /*ed90*/  @!P3 LEA R76, P2, R210, R82, 0x1 ;  /* 0x00000052d24cb211 */ /* 0x000fc800078408ff */
        /* <DEDUP_REMOVED lines=8> */
.L_x_733:
[----:B------:R-:W-:Y:S05]  /*ee20*/  BSYNC B1 ;  /* 0x0000000000017941 */ /* 0x000fea0003800000 */
.L_x_732:
[----:B0-----:R0:W4:Y:S01]  /*ee30*/  SHFL.IDX PT, R0, R84, 0x1, 0x181f ;  /* 0x00381f0054007f89 */ /* 0x00112200000e0000 */
[----:B------:R-:W-:Y:S03]  /*ee40*/  BSSY B1, `(.L_x_734) ;  /* 0x0000014000017945 */ /* 0x000fe60003800000 */
[----:B---3-5:R0:W3:Y:S01]  /*ee50*/  SHFL.IDX PT, R28, R79, 0x1, 0x181f ;  /* 0x00381f004f1c7f89 */ /* 0x0280e200000e0000 */
[----:B------:R-:W-:Y:S05]  /*ee60*/  @P1 BRA `(.L_x_735) ;  /* 0x0000000000441947 */ /* 0x000fea0003800000 */
[----:B------:R-:W-:Y:S02]  /*ee70*/  ULDC UR4, c[0x0][0xac8] ;  /* 0x0002b20000047ab9 */ /* 0x000fe40000000800 */
[----:B------:R-:W-:Y:S02]  /*ee80*/  ISETP.GE.AND P4, PT, R205, UR4, PT ;  /* 0x00000004cd007c0c */ /* 0x000fe4000bf86270 */
[----:B------:R-:W-:Y:S02]  /*ee90*/  ISETP.GE.AND P3, PT, R210, UR4, PT ;  /* 0x00000004d2007c0c */ /* 0x000fe4000bf66270 */
[----:B------:R-:W-:Y:S02]  /*eea0*/  ISETP.GE.AND P2, PT, R209, UR4, PT ;  /* 0x00000004d1007c0c */ /* 0x000fe4000bf46270 */
[----:B------:R-:W-:-:S07]  /*eeb0*/  ISETP.GE.AND P1, PT, R211, UR4, PT ;  /* 0x00000004d3007c0c */ /* 0x000fce000bf26270 */
[----:B---3--:R-:W-:-:S04]  /*eec0*/  @!P4 LEA R4, P5, R205, R28, 0x1 ;  /* 0x0000001ccd04c211 */ /* 0x008fc800078a08ff */
[----:B----4-:R-:W-:Y:S02]  /*eed0*/  @!P4 LEA.HI.X R5, R205, R0, R92, 0x1, P5 ;  /* 0x00000000cd05c211 */ /* 0x010fe400028f0c5c */
[----:B------:R-:W-:-:S03]  /*eee0*/  @!P3 LEA R6, P5, R210, R28, 0x1 ;  /* 0x0000001cd206b211 */ /* 0x000fc600078a08ff */
[----:B------:R3:W-:Y:S01]  /*eef0*/  @!P4 ST.E.128 desc[UR40][R4.64], R8 ;  /* 0x000000080400c985 */ /* 0x0007e2000c101d28 */
        /* <DEDUP_REMOVED lines=8> */
.L_x_735:
[----:B------:R-:W-:Y:S05]  /*ef80*/  BSYNC B1 ;  /* 0x0000000000017941 */ /* 0x000fea0003800000 */
.L_x_734:
[----:B----4-:R4:W0:Y:S01]  /*ef90*/  SHFL.IDX PT, R0, R84, 0x2, 0x181f ;  /* 0x00581f0054007f89 */ /* 0x01082200000e0000 */
[----:B------:R-:W-:Y:S03]  /*efa0*/  BSSY B1, `(.L_x_736) ;  /* 0x0000014000017945 */ /* 0x000fe60003800000 */
[----:B---3--:R4:W3:Y:S01]  /*efb0*/  SHFL.IDX PT, R10, R79, 0x2, 0x181f ;  /* 0x00581f004f0a7f89 */ /* 0x0088e200000e0000 */
[----:B------:R-:W-:Y:S05]  /*efc0*/  @P0 BRA `(.L_x_737) ;  /* 0x0000000000440947 */ /* 0x000fea0003800000 */
[----:B------:R-:W-:Y:S02]  /*efd0*/  ULDC UR4, c[0x0][0xac8] ;  /* 0x0002b20000047ab9 */ /* 0x000fe40000000800 */
[----:B------:R-:W-:Y:S02]  /*efe0*/  ISETP.GE.AND P3, PT, R205, UR4, PT ;  /* 0x00000004cd007c0c */ /* 0x000fe4000bf66270 */
[----:B------:R-:W-:Y:S02]  /*eff0*/  ISETP.GE.AND P2, PT, R210, UR4, PT ;  /* 0x00000004d2007c0c */ /* 0x000fe4000bf46270 */
[----:B------:R-:W-:Y:S02]  /*f000*/  ISETP.GE.AND P1, PT, R209, UR4, PT ;  /* 0x00000004d1007c0c */ /* 0x000fe4000bf26270 */
[----:B------:R-:W-:-:S07]  /*f010*/  ISETP.GE.AND P0, PT, R211, UR4, PT ;  /* 0x00000004d3007c0c */ /* 0x000fce000bf06270 */
[CC--:B---3--:R-:W-:Y:S02]  /*f020*/  @!P3 LEA R4, P5, R205.reuse, R10.reuse, 0x1 ;  /* 0x0000000acd04b211 */ /* 0x0c8fe400078a08ff */
[C---:B------:R-:W-:Y:S02]  /*f030*/  @!P2 LEA R6, P4, R210.reuse, R10, 0x1 ;  /* 0x0000000ad206a211 */ /* 0x040fe400078808ff */
[----:B0-----:R-:W-:Y:S02]  /*f040*/  @!P3 LEA.HI.X R5, R205, R0, R92, 0x1, P5 ;  /* 0x00000000cd05b211 */ /* 0x001fe400028f0c5c */
        /* <DEDUP_REMOVED lines=9> */
.L_x_737:
[----:B------:R-:W-:Y:S05]  /*f0e0*/  BSYNC B1 ;  /* 0x0000000000017941 */ /* 0x000fea0003800000 */
.L_x_736:
[----:B------:R-:W-:Y:S01]  /*f0f0*/  VIADD R3, R85, 0x60 ;  /* 0x0000006055037836 */ /* 0x000fe20000000000 */
[----:B01--4-:R-:W4:Y:S04]  /*f100*/  SHFL.IDX PT, R84, R84, 0x3, 0x181f ;  /* 0x00781f0054547f89 */ /* 0x013f2800000e0000 */
[----:B------:R-:W-:Y:S01]  /*f110*/  ISETP.GE.AND P0, PT, R3, R78, PT ;  /* 0x0000004e0300720c */ /* 0x000fe20003f06270 */
[----:B------:R0:W1:-:S12]  /*f120*/  SHFL.IDX PT, R0, R79, 0x3, 0x181f ;  /* 0x00781f004f007f89 */ /* 0x00005800000e0000 */
[----:B0-----:R-:W-:Y:S05]  /*f130*/  @P0 BRA `(.L_x_738) ;  /* 0x0000000c00e40947 */ /* 0x001fea0003800000 */
[----:B------:R-:W-:Y:S02]  /*f140*/  ULDC UR4, c[0x0][0xac8] ;  /* 0x0002b20000047ab9 */ /* 0x000fe40000000800 */
[----:B------:R-:W-:Y:S02]  /*f150*/  ISETP.GE.AND P3, PT, R205, UR4, PT ;  /* 0x00000004cd007c0c */ /* 0x000fe4000bf66270 */
[----:B------:R-:W-:Y:S02]  /*f160*/  ISETP.GE.AND P4, PT, R210, UR4, PT ;  /* 0x00000004d2007c0c */ /* 0x000fe4000bf86270 */
[----:B------:R-:W-:-:S09]  /*f170*/  ISETP.GE.AND P5, PT, R209, UR4, PT ;  /* 0x00000004d1007c0c */ /* 0x000fd2000bfa6270 */
[-C--:B-1----:R-:W-:Y:S02]  /*f180*/  @!P3 LEA R4, P0, R205, R0.reuse, 0x1 ;  /* 0x00000000cd04b211 */ /* 0x082fe400078008ff */
[CC--:B------:R-:W-:Y:S02]  /*f190*/  @!P4 LEA R6, P1, R210.reuse, R0.reuse, 0x1 ;  /* 0x00000000d206c211 */ /* 0x0c0fe400078208ff */
[----:B------:R-:W-:Y:S02]  /*f1a0*/  @!P5 LEA R8, P2, R209, R0, 0x1 ;  /* 0x00000000d108d211 */ /* 0x000fe400078408ff */
[-C--:B----4-:R-:W-:Y:S02]  /*f1b0*/  @!P3 LEA.HI.X R5, R205, R84.reuse, R92, 0x1, P0 ;  /* 0x00000054cd05b211 */ /* 0x090fe400000f0c5c */
[-C--:B------:R-:W-:Y:S02]  /*f1c0*/  @!P4 LEA.HI.X R7, R210, R84.reuse, R88, 0x1, P1 ;  /* 0x00000054d207c211 */ /* 0x080fe400008f0c58 */
[----:B------:R-:W-:Y:S01]  /*f1d0*/  @!P5 LEA.HI.X R9, R209, R84, R87, 0x1, P2 ;  /* 0x00000054d109d211 */ /* 0x000fe200010f0c57 */
[----:B------:R0:W-:Y:S01]  /*f1e0*/  @!P3 ST.E.128 desc[UR40][R4.64], R24 ;  /* 0x000000180400b985 */ /* 0x0001e2000c101d28 */
[----:B------:R-:W-:-:S03]  /*f1f0*/  ISETP.GE.AND P0, PT, R211, UR4, PT ;  /* 0x00000004d3007c0c */ /* 0x000fc6000bf06270 */
[----:B------:R0:W-:Y:S04]  /*f200*/  @!P4 ST.E.128 desc[UR40][R6.64], R40 ;  /* 0x000000280600c985 */ /* 0x0001e8000c101d28 */
[----:B------:R0:W-:Y:S06]  /*f210*/  @!P5 ST.E.128 desc[UR40][R8.64], R56 ;  /* 0x000000380800d985 */ /* 0x0001ec000c101d28 */
[----:B------:R-:W-:Y:S05]  /*f220*/  @P0 BRA `(.L_x_738) ;  /* 0x0000000c00a80947 */ /* 0x000fea0003800000 */
[----:B0-----:R-:W-:-:S04]  /*f230*/  LEA R4, P0, R211, R0, 0x1 ;  /* 0x00000000d3047211 */ /* 0x001fc800078008ff */
[----:B------:R-:W-:-:S05]  /*f240*/  LEA.HI.X R5, R211, R84, R86, 0x1, P0 ;  /* 0x00000054d3057211 */ /* 0x000fca00000f0c56 */
[----:B------:R0:W-:Y:S01]  /*f250*/  ST.E.128 desc[UR40][R4.64], R72 ;  /* 0x0000004804007985 */ /* 0x0001e2000c101d28 */
[----:B------:R-:W-:Y:S05]  /*f260*/  BRA `(.L_x_738) ;  /* 0x0000000c00987947 */ /* 0x000fea0003800000 */
.L_x_730:
[----:B------:R-:W-:Y:S01]  /*f270*/  ULDC.64 UR4, c[0x0][0xc00] ;  /* 0x0003000000047ab9 */ /* 0x000fe20000000a00 */
[----:B------:R-:W-:Y:S01]  /*f280*/  IMAD.MOV.U32 R0, RZ, RZ, RZ ;  /* 0x000000ffff007224 */ /* 0x000fe200078e00ff */
[----:B------:R-:W-:Y:S01]  /*f290*/  ISETP.NE.U32.AND P0, PT, RZ, UR4, PT ;  /* 0x00000004ff007c0c */ /* 0x000fe2000bf05070 */
[----:B------:R-:W2:Y:S01]  /*f2a0*/  LDC R21, c[0x0][0xbe8] ;  /* 0x0002fa00ff157b82 */ /* 0x000ea20000000800 */
[----:B------:R-:W-:Y:S02]  /*f2b0*/  IADD3 R4, P1, R214, UR4, RZ ;  /* 0x00000004d6047c10 */ /* 0x000fe4000ff3e0ff */
[----:B------:R-:W-:Y:S02]  /*f2c0*/  ISETP.NE.AND.EX P0, PT, RZ, UR5, PT, P0 ;  /* 0x00000005ff007c0c */ /* 0x000fe4000bf05300 */
[----:B------:R-:W-:Y:S01]  /*f2d0*/  IADD3.X R5, R215, UR5, RZ, P1, !PT ;  /* 0x00000005d7057c10 */ /* 0x000fe20008ffe4ff */
[----:B------:R-:W-:Y:S02]  /*f2e0*/  ULDC.64 UR4, c[0x0][0xc08] ;  /* 0x0003020000047ab9 */ /* 0x000fe40000000a00 */
[----:B------:R-:W-:-:S04]  /*f2f0*/  ISETP.NE.U32.AND P1, PT, RZ, UR4, PT ;  /* 0x00000004ff007c0c */ /* 0x000fc8000bf25070 */
[----:B------:R-:W-:-:S04]  /*f300*/  ISETP.NE.AND.EX P1, PT, RZ, UR5, PT, P1 ;  /* 0x00000005ff007c0c */ /* 0x000fc8000bf25310 */
[----:B------:R3:W5:Y:S01]  /*f310*/  @P0 LDG.E R0, desc[UR40][R4.64] ;  /* 0x0000002804000981 */ /* 0x000762000c1e1900 */
[----:B------:R-:W4:Y:S08]  /*f320*/  S2R R3, SR_TID.X ;  /* 0x0000000000037919 */ /* 0x000f300000002100 */
[----:B------:R-:W-:Y:S01]  /*f330*/  @P1 IADD3 R214, P2, R214, UR4, RZ ;  /* 0x00000004d6d61c10 */ /* 0x000fe2000ff5e0ff */
[----:B------:R-:W-:-:S02]  /*f340*/  ULDC UR4, c[0x0][0xa88] ;  /* 0x0002a20000047ab9 */ /* 0x000fc40000000800 */
[----:B------:R-:W-:Y:S01]  /*f350*/  IMAD.U32 R8, RZ, RZ, UR4 ;  /* 0x00000004ff087e24 */ /* 0x000fe2000f8e00ff */
[----:B------:R-:W-:-:S05]  /*f360*/  @P1 IADD3.X R215, R215, UR5, RZ, P2, !PT ;  /* 0x00000005d7d71c10 */ /* 0x000fca00097fe4ff */
[----:B------:R3:W5:Y:S01]  /*f370*/  @P1 LDG.E R8, desc[UR40][R214.64] ;  /* 0x00000028d6081981 */ /* 0x000762000c1e1900 */
[----:B--2---:R-:W-:-:S13]  /*f380*/  ISETP.NE.AND P2, PT, R21, 0x1, PT ;  /* 0x000000011500780c */ /* 0x004fda0003f45270 */
[----:B------:R-:W2:Y:S01]  /*f390*/  @P2 LDC R25, c[0x0][0xbec] ;  /* 0x0002fb00ff192b82 */ /* 0x000ea20000000800 */
[----:B----4-:R-:W-:-:S05]  /*f3a0*/  VIADD R3, R3, 0xffffff80 ;  /* 0xffffff8003037836 */ /* 0x010fca0000000000 */
[----:B------:R-:W-:Y:S01]  /*f3b0*/  ISETP.GE.AND P3, PT, R3, 0x80, PT ;  /* 0x000000800300780c */ /* 0x000fe20003f66270 */
[----:B---3--:R-:W-:-:S12]  /*f3c0*/  @P1 BRA `(.L_x_739) ;  /* 0x0000000000101947 */ /* 0x008fd80003800000 */
[----:B------:R-:W-:Y:S05]  /*f3d0*/  @!P0 BRA `(.L_x_739) ;  /* 0x00000000000c8947 */ /* 0x000fea0003800000 */
[----:B------:R-:W3:Y:S04]  /*f3e0*/  LDG.E R3, desc[UR40][R4.64] ;  /* 0x0000002804037981 */ /* 0x000ee8000c1e1900 */
[----:B-----5:R-:W3:Y:S02]  /*f3f0*/  LDG.E R8, desc[UR40][R4.64+0x4] ;  /* 0x0000042804087981 */ /* 0x020ee4000c1e1900 */
[----:B---3--:R-:W-:-:S07]  /*f400*/  IMAD.IADD R8, R8, 0x1, -R3 ;  /* 0x0000000108087824 */ /* 0x008fce00078e0a03 */
.L_x_739:
[----:B------:R-:W-:Y:S01]  /*f410*/  BSSY B1, `(.L_x_740) ;  /* 0x000002e000017945 */ /* 0x000fe20003800000 */
[----:B------:R-:W-:Y:S02]  /*f420*/  SHF.R.S32.HI R12, RZ, 0x1f, R213 ;  /* 0x0000001fff0c7819 */ /* 0x000fe400000114d5 */
[----:B------:R-:W-:Y:S02]  /*f430*/  SEL R13, R216, RZ, !P0 ;  /* 0x000000ffd80d7207 */ /* 0x000fe40004000000 */
[----:B------:R-:W-:Y:S02]  /*f440*/  SEL R229, R229, RZ, !P0 ;  /* 0x000000ffe5e57207 */ /* 0x000fe40004000000 */
[----:B-----5:R-:W-:Y:S01]  /*f450*/  SHF.R.S32.HI R11, RZ, 0x1f, R0 ;  /* 0x0000001fff0b7819 */ /* 0x020fe20000011400 */
[----:B------:R-:W-:Y:S06]  /*f460*/  @P3 BRA `(.L_x_741) ;  /* 0x0000000000a03947 */ /* 0x000fec0003800000 */
[----:B------:R-:W3:Y:S01]  /*f470*/  S2R R3, SR_TID.X ;  /* 0x0000000000037919 */ /* 0x000ee20000002100 */
[----:B------:R-:W4:Y:S02]  /*f480*/  LDC R14, c[0x0][0xbe8] ;  /* 0x0002fa00ff0e7b82 */ /* 0x000f240000000800 */
[----:B----4-:R-:W-:Y:S02]  /*f490*/  IMAD R4, R8, R14, RZ ;  /* 0x0000000e08047224 */ /* 0x010fe400078e02ff */
[----:B---3--:R-:W-:-:S04]  /*f4a0*/  IMAD R3, R219, 0x80, R3 ;  /* 0x00000080db037824 */ /* 0x008fc800078e0203 */
[----:B------:R-:W-:-:S05]  /*f4b0*/  VIADD R9, R3, 0xffffff80 ;  /* 0xffffff8003097836 */ /* 0x000fca0000000000 */
[----:B------:R-:W-:-:S13]  /*f4c0*/  ISETP.GE.AND P0, PT, R9, R4, PT ;  /* 0x000000040900720c */ /* 0x000fda0003f06270 */
[----:B------:R-:W-:Y:S05]  /*f4d0*/  @P0 BRA `(.L_x_741) ;  /* 0x0000000000840947 */ /* 0x000fea0003800000 */
[----:B------:R-:W-:Y:S01]  /*f4e0*/  ISETP.NE.AND P0, PT, R14, 0x1, PT ;  /* 0x000000010e00780c */ /* 0x000fe20003f05270 */
[----:B------:R-:W-:Y:S01]  /*f4f0*/  ULDC.64 UR4, c[0x0][0xb90] ;  /* 0x0002e40000047ab9 */ /* 0x000fe20000000a00 */
[----:B------:R-:W-:Y:S02]  /*f500*/  IMAD.MOV.U32 R4, RZ, RZ, R0 ;  /* 0x000000ffff047224 */ /* 0x000fe400078e0000 */
[----:B------:R-:W-:Y:S02]  /*f510*/  IMAD R10, R12, UR4, RZ ;  /* 0x000000040c0a7c24 */ /* 0x000fe4000f8e02ff */
[----:B------:R-:W-:Y:S02]  /*f520*/  IMAD.MOV.U32 R5, RZ, RZ, R11 ;  /* 0x000000ffff057224 */ /* 0x000fe400078e000b */
[----:B------:R-:W-:Y:S02]  /*f530*/  IMAD.MOV.U32 R3, RZ, RZ, R9 ;  /* 0x000000ffff037224 */ /* 0x000fe400078e0009 */
[----:B------:R-:W-:-:S03]  /*f540*/  IMAD.WIDE.U32 R4, R213, UR4, R4 ;  /* 0x00000004d5047c25 */ /* 0x000fc6000f8e0004 */
[----:B------:R-:W3:Y:S01]  /*f550*/  @P0 LDC R6, c[0x0][0xbec] ;  /* 0x0002fb00ff060b82 */ /* 0x000ee20000000800 */
[----:B------:R-:W-:Y:S01]  /*f560*/  IMAD R7, R213, UR5, R10 ;  /* 0x00000005d5077c24 */ /* 0x000fe2000f8e020a */
[----:B------:R-:W-:-:S03]  /*f570*/  ULDC.64 UR4, c[0x0][0xb98] ;  /* 0x0002e60000047ab9 */ /* 0x000fc60000000a00 */
[----:B------:R-:W-:-:S03]  /*f580*/  IMAD.IADD R5, R5, 0x1, R7 ;  /* 0x0000000105057824 */ /* 0x000fc600078e0207 */
[----:B------:R-:W4:Y:S01]  /*f590*/  @P0 LDC R15, c[0x0][0xbf0] ;  /* 0x0002fc00ff0f0b82 */ /* 0x000f220000000800 */
[----:B------:R-:W-:-:S04]  /*f5a0*/  IMAD.WIDE.U32 R4, R13, UR4, R4 ;  /* 0x000000040d047c25 */ /* 0x000fc8000f8e0004 */
[----:B---3--:R-:W-:-:S05]  /*f5b0*/  @P0 IMAD.HI.U32 R6, R9, R6, RZ ;  /* 0x0000000609060227 */ /* 0x008fca00078e00ff */
[----:B----4-:R-:W-:Y:S01]  /*f5c0*/  @P0 SHF.R.U32.HI R3, RZ, R15, R6 ;  /* 0x0000000fff030219 */ /* 0x010fe20000011606 */
[----:B------:R-:W-:-:S03]  /*f5d0*/  IMAD R6, R229, UR4, RZ ;  /* 0x00000004e5067c24 */ /* 0x000fc6000f8e02ff */
[----:B------:R-:W-:Y:S01]  /*f5e0*/  IADD3 R4, P0, R3, R4, RZ ;  /* 0x0000000403047210 */ /* 0x000fe20007f1e0ff */
[----:B------:R-:W-:Y:S02]  /*f5f0*/  IMAD.MOV R7, RZ, RZ, -R3 ;  /* 0x000000ffff077224 */ /* 0x000fe400078e0a03 */
[----:B------:R-:W-:Y:S01]  /*f600*/  IMAD R6, R13, UR5, R6 ;  /* 0x000000050d067c24 */ /* 0x000fe2000f8e0206 */
[----:B------:R-:W-:Y:S01]  /*f610*/  ULDC.64 UR4, c[0x0][0xb88] ;  /* 0x0002e20000047ab9 */ /* 0x000fe20000000a00 */
[----:B------:R-:W-:Y:S01]  /*f620*/  IMAD R7, R14, R7, R9 ;  /* 0x000000070e077224 */ /* 0x000fe200078e0209 */
[----:B------:R-:W-:-:S04]  /*f630*/  SHF.R.S32.HI R9, RZ, 0x1f, R3 ;  /* 0x0000001fff097819 */ /* 0x000fc80000011403 */
[----:B------:R-:W-:Y:S02]  /*f640*/  SHF.R.S32.HI R3, RZ, 0x1f, R7 ;  /* 0x0000001fff037819 */ /* 0x000fe40000011407 */
[----:B------:R-:W-:-:S03]  /*f650*/  IADD3.X R5, R9, R5, R6, P0, !PT ;  /* 0x0000000509057210 */ /* 0x000fc600007fe406 */
[----:B------:R-:W-:Y:S02]  /*f660*/  IMAD R6, R3, UR4, RZ ;  /* 0x0000000403067c24 */ /* 0x000fe4000f8e02ff */
[----:B------:R-:W-:-:S04]  /*f670*/  IMAD.WIDE.U32 R4, R7, UR4, R4 ;  /* 0x0000000407047c25 */ /* 0x000fc8000f8e0004 */
[----:B------:R-:W-:Y:S01]  /*f680*/  IMAD R3, R7, UR5, R6 ;  /* 0x0000000507037c24 */ /* 0x000fe2000f8e0206 */
[----:B------:R-:W-:Y:S02]  /*f690*/  ULDC.64 UR4, c[0x0][0xb50] ;  /* 0x0002d40000047ab9 */ /* 0x000fe40000000a00 */
[----:B------:R-:W-:Y:S01]  /*f6a0*/  LEA R6, P0, R4, UR4, 0x2 ;  /* 0x0000000404067c11 */ /* 0x000fe2000f8010ff */
[----:B------:R-:W-:-:S05]  /*f6b0*/  IMAD.IADD R3, R5, 0x1, R3 ;  /* 0x0000000105037824 */ /* 0x000fca00078e0203 */
[----:B------:R-:W-:Y:S01]  /*f6c0*/  LEA.HI.X R7, R4, UR5, R3, 0x2, P0 ;  /* 0x0000000504077c11 */ /* 0x000fe200080f1403 */
[----:B------:R-:W-:-:S05]  /*f6d0*/  IMAD.MOV.U32 R3, RZ, RZ, -0x800000 ;  /* 0xff800000ff037424 */ /* 0x000fca00078e00ff */
[----:B------:R3:W-:Y:S02]  /*f6e0*/  STG.E desc[UR40][R6.64], R3 ;  /* 0x0000000306007986 */ /* 0x0007e4000c101928 */
.L_x_741:
[----:B------:R-:W-:Y:S05]  /*f6f0*/  BSYNC B1 ;  /* 0x0000000000017941 */ /* 0x000fea0003800000 */
.L_x_740:
[----:B------:R-:W4:Y:S01]  /*f700*/  @P2 LDC R9, c[0x0][0xbf0] ;  /* 0x0002fc00ff092b82 */ /* 0x000f220000000800 */
[----:B------:R-:W-:Y:S01]  /*f710*/  ULDC.64 UR4, c[0x0][0xaa0] ;  /* 0x0002a80000047ab9 */ /* 0x000fe20000000a00 */
[----:B---3--:R-:W-:Y:S02]  /*f720*/  IMAD R6, R212, 0x20, R228 ;  /* 0x00000020d4067824 */ /* 0x008fe400078e02e4 */
[----:B------:R-:W-:Y:S02]  /*f730*/  IMAD R3, R11, UR4, RZ ;  /* 0x000000040b037c24 */ /* 0x000fe4000f8e02ff */
[----:B------:R-:W-:-:S04]  /*f740*/  IMAD.WIDE.U32 R4, R0, UR4, RZ ;  /* 0x0000000400047c25 */ /* 0x000fc8000f8e00ff */
[----:B------:R-:W-:Y:S01]  /*f750*/  IMAD R3, R0, UR5, R3 ;  /* 0x0000000500037c24 */ /* 0x000fe2000f8e0203 */
[----:B------:R-:W-:Y:S01]  /*f760*/  ULDC.64 UR4, c[0x0][0xae8] ;  /* 0x0002ba0000047ab9 */ /* 0x000fe20000000a00 */
[----:B------:R-:W-:Y:S02]  /*f770*/  IMAD R10, R219, 0x80, R6 ;  /* 0x00000080db0a7824 */ /* 0x000fe400078e0206 */
[----:B------:R-:W-:Y:S02]  /*f780*/  IMAD R0, R12, UR4, RZ ;  /* 0x000000040c007c24 */ /* 0x000fe4000f8e02ff */
[----:B------:R-:W-:Y:S02]  /*f790*/  IMAD.IADD R5, R5, 0x1, R3 ;  /* 0x0000000105057824 */ /* 0x000fe400078e0203 */
[----:B------:R-:W-:Y:S02]  /*f7a0*/  IMAD R7, R213, UR5, R0 ;  /* 0x00000005d5077c24 */ /* 0x000fe4000f8e0200 */
[----:B--2---:R-:W-:-:S04]  /*f7b0*/  @P2 IMAD.HI.U32 R0, R10, R25, RZ ;  /* 0x000000190a002227 */ /* 0x004fc800078e00ff */
[----:B------:R-:W-:Y:S01]  /*f7c0*/  IMAD.WIDE.U32 R4, R213, UR4, R4 ;  /* 0x00000004d5047c25 */ /* 0x000fe2000f8e0004 */
[----:B------:R-:W-:-:S03]  /*f7d0*/  ULDC.64 UR4, c[0x0][0xaf0] ;  /* 0x0002bc0000047ab9 */ /* 0x000fc60000000a00 */
[----:B------:R-:W-:Y:S01]  /*f7e0*/  IMAD.MOV.U32 R3, RZ, RZ, R10 ;  /* 0x000000ffff037224 */ /* 0x000fe200078e000a */
[----:B----4-:R-:W-:Y:S01]  /*f7f0*/  @P2 SHF.R.U32.HI R3, RZ, R9, R0 ;  /* 0x00000009ff032219 */ /* 0x010fe20000011600 */
[----:B------:R-:W-:Y:S02]  /*f800*/  IMAD.IADD R5, R5, 0x1, R7 ;  /* 0x0000000105057824 */ /* 0x000fe400078e0207 */
[----:B------:R-:W-:Y:S01]  /*f810*/  IMAD R6, R229, UR4, RZ ;  /* 0x00000004e5067c24 */ /* 0x000fe2000f8e02ff */
[--C-:B------:R-:W-:Y:S01]  /*f820*/  SHF.R.S32.HI R0, RZ, 0x1f, R3.reuse ;  /* 0x0000001fff007819 */ /* 0x100fe20000011403 */
[----:B------:R-:W-:Y:S02]  /*f830*/  IMAD.MOV R7, RZ, RZ, -R3 ;  /* 0x000000ffff077224 */ /* 0x000fe400078e0a03 */
[C---:B------:R-:W-:Y:S02]  /*f840*/  IMAD R9, R13.reuse, UR5, R6 ;  /* 0x000000050d097c24 */ /* 0x040fe4000f8e0206 */
[----:B------:R-:W-:Y:S01]  /*f850*/  IMAD.WIDE.U32 R4, R13, UR4, R4 ;  /* 0x000000040d047c25 */ /* 0x000fe2000f8e0004 */
[----:B------:R-:W-:-:S03]  /*f860*/  ULDC.64 UR4, c[0x0][0xae0] ;  /* 0x0002b80000047ab9 */ /* 0x000fc60000000a00 */
[----:B------:R-:W-:Y:S02]  /*f870*/  IMAD R7, R21, R7, R10 ;  /* 0x0000000715077224 */ /* 0x000fe400078e020a */
[----:B------:R-:W-:Y:S02]  /*f880*/  IMAD R6, R0, UR4, RZ ;  /* 0x0000000400067c24 */ /* 0x000fe4000f8e02ff */
[----:B------:R-:W-:Y:S01]  /*f890*/  IMAD.IADD R5, R5, 0x1, R9 ;  /* 0x0000000105057824 */ /* 0x000fe200078e0209 */
[----:B------:R-:W-:Y:S01]  /*f8a0*/  SHF.R.S32.HI R0, RZ, 0x1f, R7 ;  /* 0x0000001fff007819 */ /* 0x000fe20000011407 */
[C---:B------:R-:W-:Y:S02]  /*f8b0*/  IMAD R9, R3.reuse, UR5, R6 ;  /* 0x0000000503097c24 */ /* 0x040fe4000f8e0206 */
[----:B------:R-:W-:Y:S01]  /*f8c0*/  IMAD.WIDE.U32 R4, R3, UR4, R4 ;  /* 0x0000000403047c25 */ /* 0x000fe2000f8e0004 */
[----:B------:R-:W-:-:S03]  /*f8d0*/  ULDC.64 UR4, c[0x0][0xad8] ;  /* 0x0002b60000047ab9 */ /* 0x000fc60000000a00 */
[----:B------:R-:W-:Y:S02]  /*f8e0*/  IMAD R0, R0, UR4, RZ ;  /* 0x0000000400007c24 */ /* 0x000fe4000f8e02ff */
[----:B------:R-:W-:Y:S02]  /*f8f0*/  IMAD.IADD R5, R5, 0x1, R9 ;  /* 0x0000000105057824 */ /* 0x000fe400078e0209 */
[C---:B------:R-:W-:Y:S02]  /*f900*/  IMAD R3, R7.reuse, UR5, R0 ;  /* 0x0000000507037c24 */ /* 0x040fe4000f8e0200 */
[----:B------:R-:W-:Y:S01]  /*f910*/  IMAD.WIDE.U32 R4, R7, UR4, R4 ;  /* 0x0000000407047c25 */ /* 0x000fe2000f8e0004 */
[----:B------:R-:W-:-:S03]  /*f920*/  ULDC.64 UR4, c[0x0][0xa80] ;  /* 0x0002a00000047ab9 */ /* 0x000fc60000000a00 */
[----:B------:R-:W-:Y:S01]  /*f930*/  IMAD.IADD R5, R5, 0x1, R3 ;  /* 0x0000000105057824 */ /* 0x000fe200078e0203 */
[----:B------:R-:W-:Y:S01]  /*f940*/  LEA R3, P0, R4, UR4, 0x1 ;  /* 0x0000000404037c11 */ /* 0x000fe2000f8008ff */
[----:B------:R-:W-:-:S03]  /*f950*/  UMOV UR4, 0xffffffff ;  /* 0xffffffff00047882 */ /* 0x000fc60000000000 */
[----:B------:R-:W-:Y:S01]  /*f960*/  LEA.HI.X R4, R4, UR5, R5, 0x1, P0 ;  /* 0x0000000504047c11 */ /* 0x000fe200080f0c05 */
[----:B------:R-:W-:Y:S08]  /*f970*/  BRA.DIV UR4, `(.L_x_742) ;  /* 0x0000008604007947 */ /* 0x000ff0000b800000 */
[----:B------:R2:W3:Y:S04]  /*f980*/  SHFL.IDX PT, R0, R4, RZ, 0x181f ;  /* 0x00181fff04007589 */ /* 0x0004e800000e0000 */
[----:B------:R2:W4:Y:S02]  /*f990*/  SHFL.IDX PT, R14, R3, RZ, 0x181f ;  /* 0x00181fff030e7589 */ /* 0x00052400000e0000 */
.L_x_936:
[----:B------:R-:W-:Y:S01]  /*f9a0*/  IMAD R8, R8, R21, RZ ;  /* 0x0000001508087224 */ /* 0x000fe200078e02ff */
[----:B------:R-:W-:Y:S01]  /*f9b0*/  BSSY B1, `(.L_x_743) ;  /* 0x0000019000017945 */ /* 0x000fe20003800000 */
[----:B------:R-:W-:-:S05]  /*f9c0*/  IMAD R7, R219, 0x80, R228 ;  /* 0x00000080db077824 */ /* 0x000fca00078e02e4 */
[----:B------:R-:W-:-:S13]  /*f9d0*/  ISETP.GE.AND P0, PT, R7, R8, PT ;  /* 0x000000080700720c */ /* 0x000fda0003f06270 */
[----:B------:R-:W-:Y:S05]  /*f9e0*/  @P0 BRA `(.L_x_744) ;  /* 0x0000000000540947 */ /* 0x000fea0003800000 */
[----:B------:R-:W-:Y:S01]  /*f9f0*/  ULDC UR4, c[0x0][0xac8] ;  /* 0x0002b20000047ab9 */ /* 0x000fe20000000800 */
[----:B------:R-:W-:Y:S02]  /*fa00*/  SHF.R.S32.HI R5, RZ, 0x1f, R205 ;  /* 0x0000001fff057819 */ /* 0x000fe400000114cd */
[----:B------:R-:W-:Y:S02]  /*fa10*/  ISETP.GE.AND P3, PT, R205, UR4, PT ;  /* 0x00000004cd007c0c */ /* 0x000fe4000bf66270 */
[----:B------:R-:W-:Y:S02]  /*fa20*/  ISETP.GE.AND P2, PT, R210, UR4, PT ;  /* 0x00000004d2007c0c */ /* 0x000fe4000bf46270 */
[----:B------:R-:W-:Y:S02]  /*fa30*/  ISETP.GE.AND P1, PT, R209, UR4, PT ;  /* 0x00000004d1007c0c */ /* 0x000fe4000bf26270 */
[----:B------:R-:W-:Y:S02]  /*fa40*/  ISETP.GE.AND P0, PT, R211, UR4, PT ;  /* 0x00000004d3007c0c */ /* 0x000fe4000bf06270 */
[----:B------:R-:W-:-:S02]  /*fa50*/  SHF.R.S32.HI R9, RZ, 0x1f, R210 ;  /* 0x0000001fff097819 */ /* 0x000fc400000114d2 */
[----:B------:R-:W-:-:S03]  /*fa60*/  SHF.R.S32.HI R6, RZ, 0x1f, R209 ;  /* 0x0000001fff067819 */ /* 0x000fc600000114d1 */
[CC--:B----4-:R-:W-:Y:S02]  /*fa70*/  @!P3 LEA R10, P5, R205.reuse, R14.reuse, 0x1 ;  /* 0x0000000ecd0ab211 */ /* 0x0d0fe400078a08ff */
[C---:B------:R-:W-:Y:S02]  /*fa80*/  @!P2 LEA R12, P4, R210.reuse, R14, 0x1 ;  /* 0x0000000ed20ca211 */ /* 0x040fe400078808ff */
[----:B---3--:R-:W-:Y:S02]  /*fa90*/  @!P3 LEA.HI.X R11, R205, R0, R5, 0x1, P5 ;  /* 0x00000000cd0bb211 */ /* 0x008fe400028f0c05 */
[----:B------:R-:W-:Y:S02]  /*faa0*/  @!P1 LEA R20, P5, R209, R14, 0x1 ;  /* 0x0000000ed1149211 */ /* 0x000fe400078a08ff */
[----:B------:R-:W-:Y:S01]  /*fab0*/  @!P2 LEA.HI.X R13, R210, R0, R9, 0x1, P4 ;  /* 0x00000000d20da211 */ /* 0x000fe200020f0c09 */
[----:B------:R3:W-:Y:S01]  /*fac0*/  @!P3 ST.E.128 desc[UR40][R10.64], RZ ;  /* 0x000000ff0a00b985 */ /* 0x0007e2000c101d28 */
[----:B------:R-:W-:-:S02]  /*fad0*/  SHF.R.S32.HI R5, RZ, 0x1f, R211 ;  /* 0x0000001fff057819 */ /* 0x000fc400000114d3 */
[----:B------:R-:W-:Y:S01]  /*fae0*/  @!P0 LEA R14, P4, R211, R14, 0x1 ;  /* 0x0000000ed30e8211 */ /* 0x000fe200078808ff */
[----:B------:R3:W-:Y:S01]  /*faf0*/  @!P2 ST.E.128 desc[UR40][R12.64], RZ ;  /* 0x000000ff0c00a985 */ /* 0x0007e2000c101d28 */
[-C--:B------:R-:W-:Y:S02]  /*fb00*/  @!P1 LEA.HI.X R21, R209, R0.reuse, R6, 0x1, P5 ;  /* 0x00000000d1159211 */ /* 0x080fe400028f0c06 */
[----:B------:R-:W-:-:S03]  /*fb10*/  @!P0 LEA.HI.X R15, R211, R0, R5, 0x1, P4 ;  /* 0x00000000d30f8211 */ /* 0x000fc600020f0c05 */
[----:B------:R3:W-:Y:S04]  /*fb20*/  @!P1 ST.E.128 desc[UR40][R20.64], RZ ;  /* 0x000000ff14009985 */ /* 0x0007e8000c101d28 */
[----:B------:R3:W-:Y:S02]  /*fb30*/  @!P0 ST.E.128 desc[UR40][R14.64], RZ ;  /* 0x000000ff0e008985 */ /* 0x0007e4000c101d28 */
.L_x_744:
[----:B------:R-:W-:Y:S05]  /*fb40*/  BSYNC B1 ;  /* 0x0000000000017941 */ /* 0x000fea0003800000 */
.L_x_743:
[----:B------:R-:W-:-:S03]  /*fb50*/  UMOV UR4, 0xffffffff ;  /* 0xffffffff00047882 */ /* 0x000fc60000000000 */
[----:B------:R-:W-:Y:S05]  /*fb60*/  BRA.DIV UR4, `(.L_x_745) ;  /* 0x0000008204b87947 */ /* 0x000fea000b800000 */
[----:B---3--:R3:W0:Y:S04]  /*fb70*/  SHFL.IDX PT, R0, R4, 0x1, 0x181f ;  /* 0x00381f0004007f89 */ /* 0x00862800000e0000 */
[----:B----4-:R3:W4:Y:S02]  /*fb80*/  SHFL.IDX PT, R14, R3, 0x1, 0x181f ;  /* 0x00381f00030e7f89 */ /* 0x01072400000e0000 */
.L_x_940:
[----:B------:R-:W-:Y:S01]  /*fb90*/  VIADD R5, R7, 0x20 ;  /* 0x0000002007057836 */ /* 0x000fe20000000000 */
[----:B------:R-:W-:Y:S04]  /*fba0*/  BSSY B1, `(.L_x_746) ;  /* 0x0000018000017945 */ /* 0x000fe80003800000 */
        /* <DEDUP_REMOVED lines=12> */
[----:B0-----:R-:W-:Y:S02]  /*fc70*/  @!P3 LEA.HI.X R11, R205, R0, R6, 0x1, P5 ;  /* 0x00000000cd0bb211 */ /* 0x001fe400028f0c06 */
        /* <DEDUP_REMOVED lines=10> */
.L_x_747:
[----:B------:R-:W-:Y:S05]  /*fd20*/  BSYNC B1 ;  /* 0x0000000000017941 */ /* 0x000fea0003800000 */
.L_x_746:
[----:B------:R-:W-:-:S03]  /*fd30*/  UMOV UR4, 0xffffffff ;  /* 0xffffffff00047882 */ /* 0x000fc60000000000 */
[----:B------:R-:W-:Y:S05]  /*fd40*/  BRA.DIV UR4, `(.L_x_748) ;  /* 0x0000008204887947 */ /* 0x000fea000b800000 */
[----:B0-----:R0:W0:Y:S04]  /*fd50*/  SHFL.IDX PT, R0, R4, 0x2, 0x181f ;  /* 0x00581f0004007f89 */ /* 0x00102800000e0000 */
[----:B----4-:R4:W0:Y:S02]  /*fd60*/  SHFL.IDX PT, R14, R3, 0x2, 0x181f ;  /* 0x00581f00030e7f89 */ /* 0x01082400000e0000 */
.L_x_944:
        /* <DEDUP_REMOVED lines=12> */
[CC--:B0-----:R-:W-:Y:S02]  /*fe30*/  @!P3 LEA R10, P5, R205.reuse, R14.reuse, 0x1 ;  /* 0x0000000ecd0ab211 */ /* 0x0c1fe400078a08ff */
[C---:B------:R-:W-:Y:S02]  /*fe40*/  @!P2 LEA R12, P4, R210.reuse, R14, 0x1 ;  /* 0x0000000ed20ca211 */ /* 0x040fe400078808ff */
[----:B------:R-:W-:Y:S02]  /*fe50*/  @!P3 LEA.HI.X R11, R205, R0, R6, 0x1, P5 ;  /* 0x00000000cd0bb211 */ /* 0x000fe400028f0c06 */
        /* <DEDUP_REMOVED lines=10> */
.L_x_750:
[----:B------:R-:W-:Y:S05]  /*ff00*/  BSYNC B1 ;  /* 0x0000000000017941 */ /* 0x000fea0003800000 */
.L_x_749:
[----:B------:R-:W-:-:S03]  /*ff10*/  UMOV UR4, 0xffffffff ;  /* 0xffffffff00047882 */ /* 0x000fc60000000000 */
[----:B------:R-:W-:Y:S05]  /*ff20*/  BRA.DIV UR4, `(.L_x_751) ;  /* 0x0000008204587947 */ /* 0x000fea000b800000 */
[----:B0-----:R0:W0:Y:S04]  /*ff30*/  SHFL.IDX PT, R0, R4, 0x3, 0x181f ;  /* 0x00781f0004007f89 */ /* 0x00102800000e0000 */
[----:B------:R0:W0:Y:S02]  /*ff40*/  SHFL.IDX PT, R14, R3, 0x3, 0x181f ;  /* 0x00781f00030e7f89 */ /* 0x00002400000e0000 */
.L_x_948:
[----:B0-234-:R-:W-:-:S05]  /*ff50*/  VIADD R3, R7, 0x60 ;  /* 0x0000006007037836 */ /* 0x01dfca0000000000 */
        /* <DEDUP_REMOVED lines=9> */
[----:B------:R-:W-:Y:S02]  /*fff0*/  SHF.R.S32.HI R11, RZ, 0x1f, R209 ;  /* 0x0000001fff0b7819 */ /* 0x000fe400000114d1 */
[----:B------:R-:W-:Y:S02]  /*10000*/  SHF.R.S32.HI R10, RZ, 0x1f, R211 ;  /* 0x0000001fff0a7819 */ /* 0x000fe400000114d3 */
[CC--:B------:R-:W-:Y:S02]  /*10010*/  @!P3 LEA R4, P5, R205.reuse, R14.reuse, 0x1 ;  /* 0x0000000ecd04b211 */ /* 0x0c0fe400078a08ff */
[----:B------:R-:W-:Y:S02]  /*10020*/  @!P2 LEA R6, P4, R210, R14, 0x1 ;  /* 0x0000000ed206a211 */ /* 0x000fe400078808ff */
[----:B------:R-:W-:Y:S02]  /*10030*/  @!P3 LEA.HI.X R5, R205, R0, R9, 0x1, P5 ;  /* 0x00000000cd05b211 */ /* 0x000fe400028f0c09 */
[----:B------:R-:W-:-:S02]  /*10040*/  @!P1 LEA R8, P5, R209, R14, 0x1 ;  /* 0x0000000ed1089211 */ /* 0x000fc400078a08ff */
[----:B------:R-:W-:Y:S01]  /*10050*/  @!P2 LEA.HI.X R7, R210, R0, R12, 0x1, P4 ;  /* 0x00000000d207a211 */ /* 0x000fe200020f0c0c */
[----:B------:R0:W-:Y:S01]  /*10060*/  @!P3 ST.E.128 desc[UR40][R4.64], RZ ;  /* 0x000000ff0400b985 */ /* 0x0001e2000c101d28 */
[----:B------:R-:W-:Y:S02]  /*10070*/  @!P0 LEA R14, P4, R211, R14, 0x1 ;  /* 0x0000000ed30e8211 */ /* 0x000fe400078808ff */
[-C--:B------:R-:W-:Y:S01]  /*10080*/  @!P1 LEA.HI.X R9, R209, R0.reuse, R11, 0x1, P5 ;  /* 0x00000000d1099211 */ /* 0x080fe200028f0c0b */
[----:B------:R0:W-:Y:S01]  /*10090*/  @!P2 ST.E.128 desc[UR40][R6.64], RZ ;  /* 0x000000ff0600a985 */ /* 0x0001e2000c101d28 */
[----:B------:R-:W-:-:S03]  /*100a0*/  @!P0 LEA.HI.X R15, R211, R0, R10, 0x1, P4 ;  /* 0x00000000d30f8211 */ /* 0x000fc600020f0c0a */
[----:B------:R0:W-:Y:S04]  /*100b0*/  @!P1 ST.E.128 desc[UR40][R8.64], RZ ;  /* 0x000000ff08009985 */ /* 0x0001e8000c101d28 */
[----:B------:R0:W-:Y:S02]  /*100c0*/  @!P0 ST.E.128 desc[UR40][R14.64], RZ ;  /* 0x000000ff0e008985 */ /* 0x0001e4000c101d28 */
.L_x_738:
[----:B------:R-:W-:Y:S05]  /*100d0*/  BSYNC B0 ;  /* 0x0000000000007941 */ /* 0x000fea0003800000 */
.L_x_729:
[----:B------:R-:W-:Y:S02]  /*100e0*/  ULDC UR4, c[0x0][0xc3c] ;  /* 0x00030f0000047ab9 */ /* 0x000fe40000000800 */
[----:B-1----:R-:W-:-:S13]  /*100f0*/  ISETP.GE.AND P0, PT, R91, UR4, PT ;  /* 0x000000045b007c0c */ /* 0x002fda000bf06270 */
[----:B------:R-:W-:Y:S05]  /*10100*/  @!P0 BRA `(.L_x_752) ;  /* 0xffffff0c00d08947 */ /* 0x000fea000383ffff */
[----:B------:R-:W-:Y:S05]  /*10110*/  BRA `(.L_x_619) ;  /* 0x0000007400407947 */ /* 0x000fea0003800000 */
.L_x_617:
[----:B------:R-:W-:-:S08]  /*10120*/  NOP ;  /* 0x0000000000007918 */ /* 0x000fd00000000000 */
[----:B--2---:R-:W0:-:S00]  /*10130*/  USETMAXREG.DEALLOC.CTAPOOL 0x18 ;  /* 0x00000018000079c8 */ /* 0x004e0000080e0500 */
[----:B0-----:R-:W2:Y:S01]  /*10140*/  LDL.LU R2, [R1+0x1c] ;  /* 0x00001c0001027983 */ /* 0x001ea20000300800 */
[----:B------:R-:W-:-:S06]  /*10150*/  LOP3.LUT R0, R0, 0x3, RZ, 0xc0, !PT ;  /* 0x0000000300007812 */ /* 0x000fcc00078ec0ff */
[----:B------:R-:W0:Y:S02]  /*10160*/  SHFL.IDX PT, R0, R0, RZ, 0x1f ;  /* 0x00001fff00007589 */ /* 0x000e2400000e0000 */
[----:B0-----:R-:W-:Y:S01]  /*10170*/  ISETP.NE.AND P0, PT, R0, RZ, PT ;  /* 0x000000ff0000720c */ /* 0x001fe20003f05270 */
[----:B------:R-:W-:Y:S01]  /*10180*/  IMAD.MOV.U32 R0, RZ, RZ, RZ ;  /* 0x000000ffff007224 */ /* 0x000fe200078e00ff */
[----:B--2---:R-:W-:-:S11]  /*10190*/  LOP3.LUT R2, R2, 0xfffffffd, RZ, 0xc0, !PT ;  /* 0xfffffffd02027812 */ /* 0x004fd600078ec0ff */
[----:B------:R-:W-:-:S05]  /*101a0*/  @P0 LOP3.LUT R2, R2, 0x2, RZ, 0xfc, !PT ;  /* 0x0000000202020812 */ /* 0x000fca00078efcff */
[----:B------:R0:W-:Y:S01]  /*101b0*/  STL [R1+0x1c], R2 ;  /* 0x00001c0201007387 */ /* 0x0001e20000100800 */
        /* <DEDUP_REMOVED lines=8> */
.L_x_753:
        /* <DEDUP_REMOVED lines=42> */
.L_x_759:
        /* <DEDUP_REMOVED lines=12> */
.L_x_758:
[----:B------:R-:W-:Y:S05]  /*105a0*/  BSYNC B0 ;  /* 0x0000000000007941 */ /* 0x000fea0003800000 */
.L_x_757:
        /* <DEDUP_REMOVED lines=22> */
.L_x_755:
        /* <DEDUP_REMOVED lines=16> */
.L_x_760:
[----:B-1----:R-:W-:Y:S01]  /*10810*/  IMAD R16, R16, UR5, R7 ;  /* 0x0000000510107c24 */ /* 0x002fe2000f8e0207 */
[----:B------:R-:W-:Y:S01]  /*10820*/  IABS R6, R0 ;  /* 0x0000000000067213 */ /* 0x000fe20000000000 */
[----:B------:R-:W-:Y:S02]  /*10830*/  IMAD R7, R11, R4, RZ ;  /* 0x000000040b077224 */ /* 0x000fe400078e02ff */
[----:B0-----:R-:W-:Y:S01]  /*10840*/  IMAD.MOV.U32 R2, RZ, RZ, RZ ;  /* 0x000000ffff027224 */ /* 0x001fe200078e00ff */
[----:B------:R-:W-:Y:S01]  /*10850*/  IADD3 R17, -R16, UR6, RZ ;  /* 0x0000000610117c10 */ /* 0x000fe2000fffe1ff */
[----:B------:R-:W-:Y:S02]  /*10860*/  IMAD.MOV R6, RZ, RZ, -R6 ;  /* 0x000000ffff067224 */ /* 0x000fe400078e0a06 */
[----:B------:R-:W-:Y:S01]  /*10870*/  IMAD.HI.U32 R2, R3, R7, R2 ;  /* 0x0000000703027227 */ /* 0x000fe200078e0002 */
[----:B------:R-:W-:-:S03]  /*10880*/  IABS R3, R17 ;  /* 0x0000001100037213 */ /* 0x000fc60000000000 */
[----:B------:R-:W-:Y:S02]  /*10890*/  VIADD R19, R19, UR4 ;  /* 0x0000000413137c36 */ /* 0x000fe40008000000 */
        /* <DEDUP_REMOVED lines=16> */
.L_x_756:
[----:B------:R-:W-:Y:S02]  /*109a0*/  IMAD.MOV.U32 R17, RZ, RZ, RZ ;  /* 0x000000ffff117224 */ /* 0x000fe400078e00ff */
[----:B------:R-:W-:Y:S02]  /*109b0*/  IMAD.U32 R16, RZ, RZ, UR6 ;  /* 0x00000006ff107e24 */ /* 0x000fe4000f8e00ff */
[----:B------:R-:W-:-:S07]  /*109c0*/  IMAD.MOV.U32 R18, RZ, RZ, RZ ;  /* 0x000000ffff127224 */ /* 0x000fce00078e00ff */
.L_x_761:
[----:B------:R-:W-:-:S13]  /*109d0*/  ISETP.NE.AND P0, PT, R5, RZ, PT ;  /* 0x000000ff0500720c */ /* 0x000fda0003f05270 */
[----:B------:R-:W0:Y:S01]  /*109e0*/  @!P0 S2R R3, SR_CgaCtaId ;  /* 0x0000000000038919 */ /* 0x000e220000008800 */
[----:B------:R-:W-:-:S04]  /*109f0*/  @!P0 MOV R0, 0x400 ;  /* 0x0000040000008802 */ /* 0x000fc80000000f00 */
[----:B0-----:R-:W-:-:S05]  /*10a00*/  @!P0 LEA R0, R3, R0, 0x18 ;  /* 0x0000000003008211 */ /* 0x001fca00078ec0ff */
[----:B------:R2:W-:Y:S01]  /*10a10*/  @!P0 STS.128 [R0+0x228d0], R16 ;  /* 0x0228d01000008388 */ /* 0x0005e20000000c00 */
[----:B------:R-:W-:Y:S06]  /*10a20*/  BAR.ARV 0x5, 0x180 ;  /* 0x0146000000007b1d */ /* 0x000fec0000002000 */
.L_x_754:
        /* <DEDUP_REMOVED lines=11> */
[----:B------:R-:W-:Y:S01]  /*10ae0*/  ULDC.64 UR38, c[0x0][0x198] ;  /* 0x0000660000267ab9 */ /* 0x000fe20000000a00 */
[----:B------:R-:W-:Y:S01]  /*10af0*/  ULDC UR36, c[0x0][0xc] ;  /* 0x0000030000247ab9 */ /* 0x000fe20000000800 */
        /* <DEDUP_REMOVED lines=17> */
[----:B------:R0:W-:Y:S04]  /*10c10*/  STL [R1+0xc], RZ ;  /* 0x00000cff01007387 */ /* 0x0001e80000100800 */
[----:B------:R0:W-:Y:S04]  /*10c20*/  STL [R1+0x18], R0 ;  /* 0x0000180001007387 */ /* 0x0001e80000100800 */
[----:B------:R0:W-:Y:S02]  /*10c30*/  STL [R1+0x3c], RZ ;  /* 0x00003cff01007387 */ /* 0x0001e40000100800 */
.L_x_902:
[----:B0-2---:R-:W0:Y:S02]  /*10c40*/  LDC.64 R2, c[0x0][0xc88] ;  /* 0x00032200ff027b82 */ /* 0x005e240000000a00 */
[----:B0-----:R-:W-:-:S05]  /*10c50*/  IMAD.WIDE R2, R19, 0x4, R2 ;  /* 0x0000000413027825 */ /* 0x001fca00078e0202 */
[----:B------:R-:W2:Y:S01]  /*10c60*/  LDG.E R15, desc[UR40][R2.64] ;  /* 0x00000028020f7981 */ /* 0x000ea2000c1e1900 */
[----:B------:R-:W-:Y:S05]  /*10c70*/  YIELD ;  /* 0x0000000000007946 */ /* 0x000fea0003800000 */
[----:B------:R-:W-:Y:S01]  /*10c80*/  ULDC.64 UR4, c[0x0][0xa28] ;  /* 0x00028a0000047ab9 */ /* 0x000fe20000000a00 */
[----:B---3--:R-:W-:Y:S01]  /*10c90*/  IMAD.MOV.U32 R0, RZ, RZ, RZ ;  /* 0x000000ffff007224 */ /* 0x008fe200078e00ff */
[----:B------:R-:W-:Y:S01]  /*10ca0*/  ISETP.NE.U32.AND P0, PT, RZ, UR4, PT ;  /* 0x00000004ff007c0c */ /* 0x000fe2000bf05070 */
[----:B------:R-:W-:Y:S01]  /*10cb0*/  ULDC.64 UR10, c[0x0][0xa18] ;  /* 0x00028600000a7ab9 */ /* 0x000fe20000000a00 */
        /* <DEDUP_REMOVED lines=9> */
[----:B------:R0:W-:Y:S01]  /*10d50*/  STL [R1+0x40], R4 ;  /* 0x0000400401007387 */ /* 0x0001e20000100800 */
[----:B------:R-:W-:Y:S02]  /*10d60*/  ISETP.NE.U32.AND P2, PT, RZ, UR4, PT ;  /* 0x00000004ff007c0c */ /* 0x000fe4000bf45070 */
[----:B------:R-:W-:Y:S01]  /*10d70*/  SHF.L.U64.HI R13, R15, 0x2, R4 ;  /* 0x000000020f0d7819 */ /* 0x000fe20000010204 */
[----:B-1---5:R1:W5:Y:S01]  /*10d80*/  @P0 LDG.E R0, desc[UR40][R2.64] ;  /* 0x0000002802000981 */ /* 0x022362000c1e1900 */
[----:B------:R-:W-:Y:S01]  /*10d90*/  ISETP.NE.AND.EX P2, PT, RZ, UR5, PT, P2 ;  /* 0x00000005ff007c0c */ /* 0x000fe2000bf45320 */
[----:B------:R-:W-:Y:S01]  /*10da0*/  IMAD.MOV.U32 R12, RZ, RZ, RZ ;  /* 0x000000ffff0c7224 */ /* 0x000fe200078e00ff */
[----:B------:R-:W-:Y:S01]  /*10db0*/  ISETP.NE.U32.AND P3, PT, RZ, UR10, PT ;  /* 0x0000000aff007c0c */ /* 0x000fe2000bf65070 */
[----:B------:R-:W-:Y:S01]  /*10dc0*/  STL [R1], R14 ;  /* 0x0000000e01007387 */ /* 0x000fe20000100800 */
[----:B------:R-:W-:-:S02]  /*10dd0*/  ISETP.NE.U32.AND P0, PT, RZ, UR6, PT ;  /* 0x00000006ff007c0c */ /* 0x000fc4000bf05070 */
[C---:B0-----:R-:W-:Y:S01]  /*10de0*/  IADD3 R4, P4, R14.reuse, UR4, RZ ;  /* 0x000000040e047c10 */ /* 0x041fe2000ff9e0ff */
[----:B------:R-:W-:Y:S01]  /*10df0*/  STL [R1+0x20], R13 ;  /* 0x0000200d01007387 */ /* 0x000fe20000100800 */
[----:B------:R-:W-:Y:S02]  /*10e00*/  ISETP.NE.AND.EX P3, PT, RZ, UR11, PT, P3 ;  /* 0x0000000bff007c0c */ /* 0x000fe4000bf65330 */
[----:B-1----:R-:W-:Y:S02]  /*10e10*/  CS2R R2, SRZ ;  /* 0x0000000000027805 */ /* 0x002fe4000001ff00 */
[C---:B------:R-:W-:Y:S02]  /*10e20*/  IADD3.X R5, R13.reuse, UR5, RZ, P4, !PT ;  /* 0x000000050d057c10 */ /* 0x040fe4000a7fe4ff */
[----:B------:R-:W-:Y:S02]  /*10e30*/  IADD3 R6, P4, R14, UR8, RZ ;  /* 0x000000080e067c10 */ /* 0x000fe4000ff9e0ff */
[----:B------:R-:W-:Y:S01]  /*10e40*/  ISETP.NE.U32.AND P1, PT, RZ, UR8, PT ;  /* 0x00000008ff007c0c */ /* 0x000fe2000bf25070 */
[----:B------:R-:W2:Y:S01]  /*10e50*/  @P2 LDG.E R2, desc[UR40][R4.64] ;  /* 0x0000002804022981 */ /* 0x000ea2000c1e1900 */
[----:B------:R-:W-:Y:S01]  /*10e60*/  IADD3.X R7, R13, UR9, RZ, P4, !PT ;  /* 0x000000090d077c10 */ /* 0x000fe2000a7fe4ff */
[----:B------:R-:W-:Y:S01]  /*10e70*/  ULDC UR4, c[0x0][0x288] ;  /* 0x0000a20000047ab9 */ /* 0x000fe20000000800 */
[----:B------:R-:W-:-:S02]  /*10e80*/  ISETP.NE.AND.EX P0, PT, RZ, UR7, PT, P0 ;  /* 0x00000007ff007c0c */ /* 0x000fc4000bf05300 */
[----:B------:R-:W-:Y:S02]  /*10e90*/  ISETP.NE.AND.EX P1, PT, RZ, UR9, PT, P1 ;  /* 0x00000009ff007c0c */ /* 0x000fe4000bf25310 */
[C---:B------:R-:W-:Y:S02]  /*10ea0*/  @P3 IADD3 R10, P4, R14.reuse, UR10, RZ ;  /* 0x0000000a0e0a3c10 */ /* 0x040fe4000ff9e0ff */
[----:B------:R-:W-:Y:S02]  /*10eb0*/  IADD3 R8, P5, R14, UR6, RZ ;  /* 0x000000060e087c10 */ /* 0x000fe4000ffbe0ff */
[C---:B------:R-:W-:Y:S02]  /*10ec0*/  @P3 IADD3.X R11, R13.reuse, UR11, RZ, P4, !PT ;  /* 0x0000000b0d0b3c10 */ /* 0x040fe4000a7fe4ff */
[----:B------:R-:W-:-:S05]  /*10ed0*/  IADD3.X R9, R13, UR7, RZ, P5, !PT ;  /* 0x000000070d097c10 */ /* 0x000fca000affe4ff */
[----:B------:R-:W5:Y:S04]  /*10ee0*/  @P0 LDG.E R12, desc[UR40][R8.64] ;  /* 0x00000028080c0981 */ /* 0x000f68000c1e1900 */
[----:B------:R-:W5:Y:S04]  /*10ef0*/  @P1 LDG.E R3, desc[UR40][R6.64] ;  /* 0x0000002806031981 */ /* 0x000f68000c1e1900 */
[----:B--2---:R0:W-:Y:S02]  /*10f00*/  STL [R1+0x38], R2 ;  /* 0x0000380201007387 */ /* 0x0041e40000100800 */
[----:B0-----:R-:W-:Y:S01]  /*10f10*/  IMAD.U32 R2, RZ, RZ, UR4 ;  /* 0x00000004ff027e24 */ /* 0x001fe2000f8e00ff */
[----:B------:R-:W-:-:S05]  /*10f20*/  ULDC.64 UR4, c[0x0][0x418] ;  /* 0x0001060000047ab9 */ /* 0x000fca0000000a00 */
[----:B------:R0:W2:Y:S01]  /*10f30*/  @P3 LDG.E R2, desc[UR40][R10.64] ;  /* 0x000000280a023981 */ /* 0x0000a2000c1e1900 */
[----:B------:R-:W-:-:S03]  /*10f40*/  UISETP.NE.U32.AND UP0, UPT, UR4, URZ, UPT ;  /* 0x0000003f0400728c */ /* 0x000fc6000bf05070 */
[----:B------:R-:W-:Y:S01]  /*10f50*/  ULDC UR4, c[0x0][0x424] ;  /* 0x0001090000047ab9 */ /* 0x000fe20000000800 */
[----:B------:R-:W-:-:S03]  /*10f60*/  UISETP.NE.AND.EX UP0, UPT, UR5, URZ, UPT, UP0 ;  /* 0x0000003f0500728c */ /* 0x000fc6000bf05300 */
[----:B------:R-:W-:Y:S01]  /*10f70*/  ULDC UR5, c[0x0][0x2f0] ;  /* 0x0000bc0000057ab9 */ /* 0x000fe20000000800 */
[----:B------:R-:W-:-:S04]  /*10f80*/  USEL UR4, UR4, 0x1, UP0 ;  /* 0x0000000104047887 */ /* 0x000fc80008000000 */
[----:B------:R-:W-:-:S03]  /*10f90*/  UIMAD UR4, UR4, UR5, URZ ;  /* 0x00000005040472a4 */ /* 0x000fc6000f8e023f */
[----:B------:R-:W-:Y:S02]  /*10fa0*/  ULDC UR5, c[0x0][0x348] ;  /* 0x0000d20000057ab9 */ /* 0x000fe40000000800 */
[----:B0-----:R-:W-:Y:S01]  /*10fb0*/  IMAD.U32 R10, RZ, RZ, UR5 ;  /* 0x00000005ff0a7e24 */ /* 0x001fe2000f8e00ff */
[----:B--2---:R0:W-:Y:S02]  /*10fc0*/  STL [R1+0x54], R2 ;  /* 0x0000540201007387 */ /* 0x0041e40000100800 */
[----:B0-----:R-:W-:Y:S01]  /*10fd0*/  IMAD.U32 R2, RZ, RZ, UR4 ;  /* 0x00000004ff027e24 */ /* 0x001fe2000f8e00ff */
[----:B------:R-:W-:Y:S06]  /*10fe0*/  @P3 BRA `(.L_x_763) ;  /* 0x0000000000143947 */ /* 0x000fec0003800000 */
[----:B------:R-:W-:Y:S05]  /*10ff0*/  @!P2 BRA `(.L_x_763) ;  /* 0x000000000010a947 */ /* 0x000fea0003800000 */
[----:B------:R-:W2:Y:S04]  /*11000*/  LDG.E R11, desc[UR40][R4.64] ;  /* 0x00000028040b7981 */ /* 0x000ea8000c1e1900 */
[----:B------:R-:W2:Y:S02]  /*11010*/  LDG.E R4, desc[UR40][R4.64+0x4] ;  /* 0x0000042804047981 */ /* 0x000ea4000c1e1900 */
[----:B--2---:R-:W-:-:S05]  /*11020*/  IMAD.IADD R4, R4, 0x1, -R11 ;  /* 0x0000000104047824 */ /* 0x004fca00078e0a0b */
[----:B------:R0:W-:Y:S02]  /*11030*/  STL [R1+0x54], R4 ;  /* 0x0000540401007387 */ /* 0x0001e40000100800 */
.L_x_763:
[----:B------:R-:W-:Y:S01]  /*11040*/  IMAD.MOV.U32 R11, RZ, RZ, R15 ;  /* 0x000000ffff0b7224 */ /* 0x000fe200078e000f */
[----:B------:R-:W-:Y:S01]  /*11050*/  ULDC.64 UR4, c[0x0][0xa20] ;  /* 0x0002880000047ab9 */ /* 0x000fe20000000a00 */
[----:B0----5:R-:W-:Y:S01]  /*11060*/  IMAD.IADD R4, R12, 0x1, R0 ;  /* 0x000000010c047824 */ /* 0x021fe200078e0200 */
[----:B------:R-:W-:Y:S02]  /*11070*/  ISETP.NE.U32.AND P2, PT, RZ, UR4, PT ;  /* 0x00000004ff007c0c */ /* 0x000fe4000bf45070 */
[----:B------:R0:W-:Y:S02]  /*11080*/  STL [R1+0x10], R11 ;  /* 0x0000100b01007387 */ /* 0x0001e40000100800 */
[----:B------:R-:W-:Y:S02]  /*11090*/  ISETP.NE.AND.EX P2, PT, RZ, UR5, PT, P2 ;  /* 0x00000005ff007c0c */ /* 0x000fe4000bf45320 */
[----:B------:R0:W-:Y:S11]  /*110a0*/  STL [R1+0x24], R4 ;  /* 0x0000240401007387 */ /* 0x0001f60000100800 */
[----:B0-----:R-:W-:Y:S05]  /*110b0*/  @!P2 BRA `(.L_x_764) ;  /* 0x000000000010a947 */ /* 0x001fea0003800000 */
[----:B------:R-:W-:-:S04]  /*110c0*/  IADD3 R4, P0, R14, UR4, RZ ;  /* 0x000000040e047c10 */ /* 0x000fc8000ff1e0ff */
[----:B------:R-:W-:-:S05]  /*110d0*/  IADD3.X R5, R13, UR5, RZ, P0, !PT ;  /* 0x000000050d057c10 */ /* 0x000fca00087fe4ff */
[----:B------:R0:W5:Y:S01]  /*110e0*/  LDG.E R2, desc[UR40][R4.64] ;  /* 0x0000002804027981 */ /* 0x000162000c1e1900 */
[----:B------:R-:W-:Y:S05]  /*110f0*/  BRA `(.L_x_765) ;  /* 0x0000000000107947 */ /* 0x000fea0003800000 */
.L_x_764:
[----:B------:R-:W-:Y:S05]  /*11100*/  @!P0 BRA `(.L_x_765) ;  /* 0x00000000000c8947 */ /* 0x000fea0003800000 */
[----:B------:R-:W2:Y:S04]  /*11110*/  LDG.E R4, desc[UR40][R8.64] ;  /* 0x0000002808047981 */ /* 0x000ea8000c1e1900 */
[----:B------:R-:W2:Y:S02]  /*11120*/  LDG.E R2, desc[UR40][R8.64+0x4] ;  /* 0x0000042808027981 */ /* 0x000ea4000c1e1900 */
[----:B--2---:R-:W-:-:S07]  /*11130*/  IMAD.IADD R2, R2, 0x1, -R4 ;  /* 0x0000000102027824 */ /* 0x004fce00078e0a04 */
.L_x_765:
[----:B-----5:R-:W-:Y:S02]  /*11140*/  IMAD.IADD R0, R2, 0x1, -R0 ;  /* 0x0000000102007824 */ /* 0x020fe400078e0a00 */
[----:B------:R-:W2:Y:S04]  /*11150*/  @P1 LDG.E R2, desc[UR40][R6.64] ;  /* 0x0000002806021981 */ /* 0x000ea8000c1e1900 */
[----:B------:R-:W2:Y:S01]  /*11160*/  @P1 LDG.E R6, desc[UR40][R6.64+0x4] ;  /* 0x0000042806061981 */ /* 0x000ea2000c1e1900 */
[----:B------:R-:W-:Y:S01]  /*11170*/  BSSY B0, `(.L_x_766) ;  /* 0x0000150000007945 */ /* 0x000fe20003800000 */
[----:B--2---:R-:W-:-:S04]  /*11180*/  @P1 IMAD.IADD R10, R6, 0x1, -R2 ;  /* 0x00000001060a1824 */ /* 0x004fc800078e0a02 */
[----:B0-----:R-:W-:-:S04]  /*11190*/  IMAD.IADD R4, R0, 0x1, R10 ;  /* 0x0000000100047824 */ /* 0x001fc800078e020a */
[----:B------:R-:W-:Y:S01]  /*111a0*/  VIADD R2, R4, 0x5f ;  /* 0x0000005f04027836 */ /* 0x000fe20000000000 */
[----:B------:R0:W-:Y:S03]  /*111b0*/  STL [R1+0x50], R4 ;  /* 0x0000500401007387 */ /* 0x0001e60000100800 */
[----:B------:R-:W-:-:S05]  /*111c0*/  IMAD.HI R2, R2, 0x2aaaaaab, RZ ;  /* 0x2aaaaaab02027827 */ /* 0x000fca00078e02ff */
[----:B0-----:R-:W-:-:S04]  /*111d0*/  SHF.R.U32.HI R4, RZ, 0x1f, R2 ;  /* 0x0000001fff047819 */ /* 0x001fc80000011602 */
[----:B------:R-:W-:-:S05]  /*111e0*/  LEA.HI.SX32 R5, R2, R4, 0x1c ;  /* 0x0000000402057211 */ /* 0x000fca00078fe2ff */
[--C-:B------:R-:W-:Y:S01]  /*111f0*/  IMAD R2, R5, 0x60, -R0.reuse ;  /* 0x0000006005027824 */ /* 0x100fe200078e0a00 */
[----:B------:R0:W-:Y:S01]  /*11200*/  STL [R1+0x30], R5 ;  /* 0x0000300501007387 */ /* 0x0001e20000100800 */
[----:B------:R-:W-:-:S03]  /*11210*/  IMAD.MOV R0, RZ, RZ, -R0 ;  /* 0x000000ffff007224 */ /* 0x000fc600078e0a00 */
[----:B------:R-:W-:Y:S02]  /*11220*/  VIMNMX R10, R2, R10, PT ;  /* 0x0000000a020a7248 */ /* 0x000fe40003fe0100 */
[----:B------:R-:W-:-:S04]  /*11230*/  VIMNMX R0, RZ, R0, !PT ;  /* 0x00000000ff007248 */ /* 0x000fc80007fe0100 */
[----:B------:R-:W-:Y:S01]  /*11240*/  ISETP.GT.AND P0, PT, R10, R0, PT ;  /* 0x000000000a00720c */ /* 0x000fe20003f04270 */
[----:B0-----:R-:W-:-:S05]  /*11250*/  IMAD.WIDE.U32 R4, R0, -0x55555555, RZ ;  /* 0xaaaaaaab00047825 */ /* 0x001fca00078e00ff */
        /* <DEDUP_REMOVED lines=8> */
[----:B------:R-:W-:Y:S05]  /*112e0*/  @!P2 BRA `(.L_x_767) ;  /* 0x0000001000e0a947 */ /* 0x000fea0003800000 */
[----:B------:R-:W-:Y:S01]  /*112f0*/  UMOV UR4, 0xffffffff ;  /* 0xffffffff00047882 */ /* 0x000fe20000000000 */
[----:B------:R-:W-:Y:S02]  /*11300*/  SEL R0, R11, RZ, !P1 ;  /* 0x000000ff0b007207 */ /* 0x000fe40004800000 */
[----:B------:R-:W-:Y:S05]  /*11310*/  BRA.DIV UR4, `(.L_x_768) ;  /* 0x0000006e04a47947 */ /* 0x000fea000b800000 */
[----:B------:R-:W0:Y:S02]  /*11320*/  S2R R4, SR_TID.X ;  /* 0x0000000000047919 */ /* 0x000e240000002100 */
[----:B0-----:R-:W-:-:S04]  /*11330*/  SHF.R.U32.HI R4, RZ, 0x5, R4 ;  /* 0x00000005ff047819 */ /* 0x001fc80000011604 */
[----:B------:R-:W-:-:S05]  /*11340*/  LOP3.LUT R4, R4, 0x3, RZ, 0xc0, !PT ;  /* 0x0000000304047812 */ /* 0x000fca00078ec0ff */
[----:B------:R0:W1:Y:S02]  /*11350*/  SHFL.IDX PT, R14, R4, RZ, 0x1f ;  /* 0x00001fff040e7589 */ /* 0x00006400000e0000 */
.L_x_951:
[----:B-1----:R-:W-:Y:S02]  /*11360*/  ISETP.NE.AND P0, PT, R14, RZ, PT ;  /* 0x000000ff0e00720c */ /* 0x002fe40003f05270 */
[----:B------:R-:W-:-:S11]  /*11370*/  PLOP3.LUT P6, PT, PT, PT, PT, 0x8, 0x0 ;  /* 0x000000000000781c */ /* 0x000fd60003fce170 */
[----:B------:R-:W-:Y:S05]  /*11380*/  @P0 BRA `(.L_x_769) ;  /* 0x00000000000c0947 */ /* 0x000fea0003800000 */
[----:B------:R-:W-:-:S03]  /*11390*/  UMOV UR4, 0xffffffff ;  /* 0xffffffff00047882 */ /* 0x000fc60000000000 */
[----:B------:R-:W-:Y:S05]  /*113a0*/  BRA.DIV UR4, `(.L_x_770) ;  /* 0x0000006e04b47947 */ /* 0x000fea000b800000 */
[----:B------:R-:W-:-:S13]  /*113b0*/  ELECT P6, URZ, PT ;  /* 0x00000000003f782f */ /* 0x000fda00038c0000 */
.L_x_769:
[----:B0-----:R-:W2:Y:S04]  /*113c0*/  LDL R4, [R1+0x3c] ;  /* 0x00003c0001047983 */ /* 0x001ea80000100800 */
[----:B------:R-:W3:Y:S01]  /*113d0*/  LDL R6, [R1+0x4] ;  /* 0x0000040001067983 */ /* 0x000ee20000100800 */
[----:B------:R-:W-:Y:S01]  /*113e0*/  BSSY B1, `(.L_x_771) ;  /* 0x0000008000017945 */ /* 0x000fe20003800000 */
[----:B--2---:R-:W-:-:S05]  /*113f0*/  VIADD R4, R4, 0x1 ;  /* 0x0000000104047836 */ /* 0x004fca0000000000 */
[----:B------:R-:W-:-:S04]  /*11400*/  LEA.HI R5, R4, R4, RZ, 0x1 ;  /* 0x0000000404057211 */ /* 0x000fc800078f08ff */
[----:B------:R-:W-:-:S05]  /*11410*/  LOP3.LUT R5, R5, 0xfffffffe, RZ, 0xc0, !PT ;  /* 0xfffffffe05057812 */ /* 0x000fca00078ec0ff */
[----:B------:R-:W-:-:S05]  /*11420*/  IMAD.IADD R4, R4, 0x1, -R5 ;  /* 0x0000000104047824 */ /* 0x000fca00078e0a05 */
[----:B------:R-:W-:-:S04]  /*11430*/  SHF.L.U32 R4, R4, 0x1f, RZ ;  /* 0x0000001f04047819 */ /* 0x000fc800000006ff */
[----:B---3--:R-:W0:Y:S02]  /*11440*/  SYNCS.PHASECHK.TRANS64.TRYWAIT P0, [R6+URZ+0x22820], R4 ;  /* 0x02282004060075a7 */ /* 0x008e24000800017f */
[----:B0-----:R-:W-:Y:S05]  /*11450*/  @!P0 BRA `(.L_x_772) ;  /* 0x0000006c00a88947 */ /* 0x001fea0003800000 */
.L_x_954:
[----:B------:R-:W-:Y:S05]  /*11460*/  BSYNC B1 ;  /* 0x0000000000017941 */ /* 0x000fea0003800000 */
.L_x_771:
[----:B------:R-:W-:Y:S04]  /*11470*/  BSSY B1, `(.L_x_773) ;  /* 0x0000083000017945 */ /* 0x000fe80003800000 */
[----:B------:R-:W-:Y:S05]  /*11480*/  @!P6 BRA `(.L_x_774) ;  /* 0x000000080004e947 */ /* 0x000fea0003800000 */
[----:B------:R-:W2:Y:S04]  /*11490*/  LDL R6, [R1+0x4] ;  /* 0x0000040001067983 */ /* 0x000ea80000100800 */
[----:B------:R-:W3:Y:S01]  /*114a0*/  LDL R7, [R1+0xc] ;  /* 0x00000c0001077983 */ /* 0x000ee20000100800 */
[----:B0-----:R-:W0:Y:S01]  /*114b0*/  S2R R5, SR_TID.X ;  /* 0x0000000000057919 */ /* 0x001e220000002100 */
[----:B--2---:R-:W-:Y:S02]  /*114c0*/  IMAD.MOV.U32 R9, RZ, RZ, R6 ;  /* 0x000000ffff097224 */ /* 0x004fe400078e0006 */
[----:B------:R-:W2:Y:S02]  /*114d0*/  LDL R6, [R1+0x18] ;  /* 0x0000180001067983 */ /* 0x000ea40000100800 */
[----:B---3--:R-:W-:Y:S01]  /*114e0*/  IMAD R4, R7, 0x8, R9 ;  /* 0x0000000807047824 */ /* 0x008fe200078e0209 */
[----:B0-----:R-:W-:Y:S01]  /*114f0*/  LOP3.LUT R5, R5, 0x7f, RZ, 0xc0, !PT ;  /* 0x0000007f05057812 */ /* 0x001fe200078ec0ff */
[----:B------:R-:W-:Y:S03]  /*11500*/  BSSY B2, `(.L_x_775) ;  /* 0x0000005000027945 */ /* 0x000fe60003800000 */
[----:B------:R-:W-:-:S02]  /*11510*/  ISETP.NE.AND P1, PT, R5, RZ, PT ;  /* 0x000000ff0500720c */ /* 0x000fc40003f25270 */
[----:B--2---:R-:W-:-:S04]  /*11520*/  SHF.L.U32 R9, R6, 0x1f, RZ ;  /* 0x0000001f06097819 */ /* 0x004fc800000006ff */
[----:B------:R-:W0:Y:S02]  /*11530*/  SYNCS.PHASECHK.TRANS64.TRYWAIT P0, [R4+URZ+0x228a0], R9 ;  /* 0x0228a009040075a7 */ /* 0x000e24000800017f */
[----:B0-----:R-:W-:Y:S05]  /*11540*/  @!P0 BRA `(.L_x_776) ;  /* 0x0000006c00848947 */ /* 0x001fea0003800000 */
.L_x_955:
[----:B------:R-:W-:Y:S05]  /*11550*/  BSYNC B2 ;  /* 0x0000000000027941 */ /* 0x000fea0003800000 */
.L_x_775:
        /* <DEDUP_REMOVED lines=9> */
.L_x_778:
[----:B------:R-:W-:Y:S05]  /*115f0*/  BSYNC B2 ;  /* 0x0000000000027941 */ /* 0x000fea0003800000 */
.L_x_777:
[----:B------:R-:W2:Y:S04]  /*11600*/  LDL R7, [R1+0x4] ;  /* 0x0000040001077983 */ /* 0x000ea80000100800 */
[----:B------:R-:W2:Y:S01]  /*11610*/  LDL R6, [R1+0xc] ;  /* 0x00000c0001067983 */ /* 0x000ea20000100800 */
[----:B------:R-:W-:Y:S01]  /*11620*/  IMAD.MOV.U32 R12, RZ, RZ, RZ ;  /* 0x000000ffff0c7224 */ /* 0x000fe200078e00ff */
[----:B------:R-:W-:Y:S01]  /*11630*/  UIADD3 UR4, UP0, UR38, 0x570, URZ ;  /* 0x0000057026047890 */ /* 0x000fe2000ff1e03f */
[----:B------:R-:W-:Y:S01]  /*11640*/  IMAD R5, R8, 0x60, R3 ;  /* 0x0000006008057824 */ /* 0x000fe200078e0203 */
[----:B------:R-:W-:Y:S01]  /*11650*/  PLOP3.LUT P0, PT, PT, PT, PT, 0x80, 0x0 ;  /* 0x000000000000781c */ /* 0x000fe20003f0f070 */
[----:B------:R-:W-:Y:S01]  /*11660*/  UMOV UR6, 0x0 ;  /* 0x0000000000067882 */ /* 0x000fe20000000000 */
[----:B------:R-:W-:Y:S01]  /*11670*/  R2UR UR10, R12 ;  /* 0x000000000c0a72ca */ /* 0x000fe200000e0000 */
[----:B------:R-:W-:Y:S01]  /*11680*/  VIADD R5, R5, 0xffffffa0 ;  /* 0xffffffa005057836 */ /* 0x000fe20000000000 */
[----:B------:R-:W-:Y:S01]  /*11690*/  UIADD3.X UR5, URZ, UR39, URZ, UP0, !UPT ;  /* 0x000000273f057290 */ /* 0x000fe200087fe43f */
[----:B------:R-:W-:Y:S01]  /*116a0*/  UMOV UR7, 0x12f00000 ;  /* 0x12f0000000077882 */ /* 0x000fe20000000000 */
[----:B--2---:R-:W-:-:S02]  /*116b0*/  IMAD R6, R6, 0x3000, R7 ;  /* 0x0000300006067824 */ /* 0x004fc400078e0207 */
[----:B------:R-:W-:Y:S02]  /*116c0*/  VIADD R7, R4, 0x22890 ;  /* 0x0002289004077836 */ /* 0x000fe40000000000 */
[----:B------:R-:W-:-:S07]  /*116d0*/  VIADD R6, R6, 0x1c400 ;  /* 0x0001c40006067836 */ /* 0x000fce0000000000 */
.L_x_779:
        /* <DEDUP_REMOVED lines=13> */
.L_x_956:
[----:B------:R-:W-:Y:S05]  /*117b0*/  BSYNC B2 ;  /* 0x0000000000027941 */ /* 0x000fea0003800000 */
.L_x_780:
[----:B------:R-:W-:Y:S01]  /*117c0*/  BSSY B2, `(.L_x_782) ;  /* 0x000000b000027945 */ /* 0x000fe20003800000 */
[----:B------:R-:W-:Y:S02]  /*117d0*/  IMAD.MOV.U32 R10, RZ, RZ, 0x0 ;  /* 0x00000000ff0a7424 */ /* 0x000fe400078e00ff */
[----:B------:R-:W-:Y:S01]  /*117e0*/  IMAD.MOV.U32 R11, RZ, RZ, 0x12f00000 ;  /* 0x12f00000ff0b7424 */ /* 0x000fe200078e00ff */
[----:B------:R-:W-:Y:S06]  /*117f0*/  @P1 BRA `(.L_x_783) ;  /* 0x00000000001c1947 */ /* 0x000fec0003800000 */
[----:B------:R-:W2:Y:S02]  /*11800*/  S2R R6, SR_TID.X ;  /* 0x0000000000067919 */ /* 0x000ea40000002100 */
[----:B--2---:R-:W-:Y:S01]  /*11810*/  LOP3.LUT R7, R6, 0x1f, RZ, 0xc0, !PT ;  /* 0x0000001f06077812 */ /* 0x004fe200078ec0ff */
[----:B------:R-:W-:-:S03]  /*11820*/  IMAD.MOV.U32 R6, RZ, RZ, 0xc000 ;  /* 0x0000c000ff067424 */ /* 0x000fc600078e00ff */
[----:B------:R-:W-:Y:S01]  /*11830*/  ISETP.NE.AND P0, PT, R7, RZ, PT ;  /* 0x000000ff0700720c */ /* 0x000fe20003f05270 */
[----:B------:R2:W-:-:S12]  /*11840*/  SYNCS.ARRIVE.TRANS64 RZ, [R4+URZ+0x228b0], R6 ;  /* 0x0228b00604ff79a7 */ /* 0x0005d8000800003f */
[----:B--2---:R-:W-:Y:S05]  /*11850*/  @!P0 BRA `(.L_x_783) ;  /* 0x0000000000048947 */ /* 0x004fea0003800000 */
[----:B------:R-:W-:Y:S01]  /*11860*/  BPT.TRAP 0x1 ;  /* 0x000000040000795c */ /* 0x000fe20000300000 */
.L_x_783:
[----:B------:R-:W-:Y:S05]  /*11870*/  BSYNC B2 ;  /* 0x0000000000027941 */ /* 0x000fea0003800000 */
.L_x_782:
[----:B------:R-:W2:Y:S04]  /*11880*/  LDL R7, [R1+0x4] ;  /* 0x0000040001077983 */ /* 0x000ea80000100800 */
[----:B------:R-:W2:Y:S01]  /*11890*/  LDL R6, [R1+0xc] ;  /* 0x00000c0001067983 */ /* 0x000ea20000100800 */
[----:B------:R-:W-:Y:S01]  /*118a0*/  R2UR UR10, R12 ;  /* 0x000000000c0a72ca */ /* 0x000fe200000e0000 */
[----:B------:R-:W-:Y:S01]  /*118b0*/  UIADD3 UR4, UP0, UR38, 0x670, URZ ;  /* 0x0000067026047890 */ /* 0x000fe2000ff1e03f */
[----:B------:R-:W-:Y:S01]  /*118c0*/  R2UR UR6, R10 ;  /* 0x000000000a0672ca */ /* 0x000fe200000e0000 */
[----:B01----:R-:W-:Y:S01]  /*118d0*/  VIADD R4, R4, 0x228b0 ;  /* 0x000228b004047836 */ /* 0x003fe20000000000 */
[----:B------:R-:W-:Y:S01]  /*118e0*/  R2UR UR7, R11 ;  /* 0x000000000b0772ca */ /* 0x000fe200000e0000 */
[----:B------:R-:W-:Y:S01]  /*118f0*/  UIADD3.X UR5, URZ, UR39, URZ, UP0, !UPT ;  /* 0x000000273f057290 */ /* 0x000fe200087fe43f */
[----:B------:R-:W-:Y:S01]  /*11900*/  PLOP3.LUT P0, PT, PT, PT, PT, 0x80, 0x0 ;  /* 0x000000000000781c */ /* 0x000fe20003f0f070 */
[----:B--2---:R-:W-:-:S04]  /*11910*/  IMAD R7, R6, 0xc000, R7 ;  /* 0x0000c00006077824 */ /* 0x004fc800078e0207 */
[----:B------:R-:W-:-:S08]  /*11920*/  VIADD R6, R7, 0x400 ;  /* 0x0000040007067836 */ /* 0x000fd00000000000 */
.L_x_784:
        /* <DEDUP_REMOVED lines=15> */
.L_x_785:
        /* <DEDUP_REMOVED lines=15> */
.L_x_786:
        /* <DEDUP_REMOVED lines=15> */
.L_x_787:
        /* <DEDUP_REMOVED lines=10> */
.L_x_774:
[----:B------:R-:W-:Y:S05]  /*11ca0*/  BSYNC B1 ;  /* 0x0000000000017941 */ /* 0x000fea0003800000 */
.L_x_773:
[----:B------:R-:W2:Y:S04]  /*11cb0*/  LDL.LU R9, [R1+0xc] ;  /* 0x00000c0001097983 */ /* 0x000ea80000300800 */
[----:B------:R-:W3:Y:S01]  /*11cc0*/  LDL.LU R7, [R1+0x18] ;  /* 0x0000180001077983 */ /* 0x000ee20000300800 */
[----:B0-----:R-:W-:Y:S01]  /*11cd0*/  VIADD R4, R8, 0xfffffffe ;  /* 0xfffffffe08047836 */ /* 0x001fe20000000000 */
[----:B------:R-:W-:-:S04]  /*11ce0*/  PLOP3.LUT P0, PT, PT, PT, PT, 0x8, 0x0 ;  /* 0x000000000000781c */ /* 0x000fc80003f0e170 */
[----:B------:R-:W-:Y:S01]  /*11cf0*/  ISETP.GE.AND P2, PT, R4, R2, PT ;  /* 0x000000020400720c */ /* 0x000fe20003f46270 */
[----:B--2---:R-:W-:-:S05]  /*11d00*/  VIADD R5, R9, 0x1 ;  /* 0x0000000109057836 */ /* 0x004fca0000000000 */
[----:B------:R-:W-:-:S04]  /*11d10*/  ISETP.NE.AND P1, PT, R5, 0x2, PT ;  /* 0x000000020500780c */ /* 0x000fc80003f25270 */
[----:B------:R-:W-:Y:S02]  /*11d20*/  SEL R6, RZ, 0x1, P1 ;  /* 0x00000001ff067807 */ /* 0x000fe40000800000 */
[----:B------:R-:W-:Y:S02]  /*11d30*/  SEL R5, R5, RZ, P1 ;  /* 0x000000ff05057207 */ /* 0x000fe40000800000 */
[----:B---3--:R-:W-:-:S03]  /*11d40*/  LOP3.LUT R7, R7, R6, RZ, 0x3c, !PT ;  /* 0x0000000607077212 */ /* 0x008fc600078e3cff */
[----:B------:R0:W-:Y:S04]  /*11d50*/  STL [R1+0xc], R5 ;  /* 0x00000c0501007387 */ /* 0x0001e80000100800 */
[----:B------:R0:W-:Y:S01]  /*11d60*/  STL [R1+0x18], R7 ;  /* 0x0000180701007387 */ /* 0x0001e20000100800 */
[----:B------:R-:W-:Y:S05]  /*11d70*/  @!P2 BRA `(.L_x_767) ;  /* 0x00000008003ca947 */ /* 0x000fea0003800000 */
.L_x_803:
[----:B------:R-:W-:Y:S05]  /*11d80*/  YIELD ;  /* 0x0000000000007946 */ /* 0x000fea0003800000 */
[----:B------:R-:W-:Y:S04]  /*11d90*/  BSSY B1, `(.L_x_788) ;  /* 0x0000081000017945 */ /* 0x000fe80003800000 */
[----:B-1----:R-:W-:Y:S05]  /*11da0*/  @!P6 BRA `(.L_x_789) ;  /* 0x0000000400fce947 */ /* 0x002fea0003800000 */
[----:B------:R-:W2:Y:S04]  /*11db0*/  LDL R8, [R1+0x4] ;  /* 0x0000040001087983 */ /* 0x000ea80000100800 */
[----:B0-----:R-:W2:Y:S04]  /*11dc0*/  LDL R5, [R1+0xc] ;  /* 0x00000c0001057983 */ /* 0x001ea80000100800 */
[----:B------:R-:W3:Y:S01]  /*11dd0*/  LDL R6, [R1+0x18] ;  /* 0x0000180001067983 */ /* 0x000ee20000100800 */
[----:B------:R-:W0:Y:S01]  /*11de0*/  S2R R7, SR_TID.X ;  /* 0x0000000000077919 */ /* 0x000e220000002100 */
[----:B------:R-:W-:Y:S01]  /*11df0*/  BSSY B2, `(.L_x_790) ;  /* 0x0000007000027945 */ /* 0x000fe20003800000 */
[----:B0-----:R-:W-:-:S04]  /*11e00*/  LOP3.LUT R7, R7, 0x7f, RZ, 0xc0, !PT ;  /* 0x0000007f07077812 */ /* 0x001fc800078ec0ff */
[----:B------:R-:W-:Y:S01]  /*11e10*/  ISETP.NE.AND P2, PT, R7, RZ, PT ;  /* 0x000000ff0700720c */ /* 0x000fe20003f45270 */
[----:B--2---:R-:W-:Y:S01]  /*11e20*/  IMAD R5, R5, 0x8, R8 ;  /* 0x0000000805057824 */ /* 0x004fe200078e0208 */
[----:B---3--:R-:W-:-:S04]  /*11e30*/  SHF.L.U32 R6, R6, 0x1f, RZ ;  /* 0x0000001f06067819 */ /* 0x008fc800000006ff */
[----:B------:R-:W0:Y:S02]  /*11e40*/  SYNCS.PHASECHK.TRANS64.TRYWAIT P1, [R5+URZ+0x228a0], R6 ;  /* 0x0228a006050075a7 */ /* 0x000e24000802017f */
[----:B0-----:R-:W-:Y:S05]  /*11e50*/  @!P1 BRA `(.L_x_791) ;  /* 0x0000006400689947 */ /* 0x001fea0003800000 */
.L_x_957:
[----:B------:R-:W-:Y:S05]  /*11e60*/  BSYNC B2 ;  /* 0x0000000000027941 */ /* 0x000fea0003800000 */
.L_x_790:
        /* <DEDUP_REMOVED lines=9> */
.L_x_793:
[----:B------:R-:W-:Y:S05]  /*11f00*/  BSYNC B2 ;  /* 0x0000000000027941 */ /* 0x000fea0003800000 */
.L_x_792:
[----:B------:R-:W2:Y:S04]  /*11f10*/  LDL R8, [R1+0x4] ;  /* 0x0000040001087983 */ /* 0x000ea80000100800 */
[----:B------:R-:W2:Y:S01]  /*11f20*/  LDL R7, [R1+0xc] ;  /* 0x00000c0001077983 */ /* 0x000ea20000100800 */
[----:B------:R-:W-:Y:S01]  /*11f30*/  IMAD.MOV.U32 R12, RZ, RZ, RZ ;  /* 0x000000ffff0c7224 */ /* 0x000fe200078e00ff */
[----:B------:R-:W-:Y:S01]  /*11f40*/  UIADD3 UR4, UP0, UR38, 0x570, URZ ;  /* 0x0000057026047890 */ /* 0x000fe2000ff1e03f */
[----:B------:R-:W-:Y:S01]  /*11f50*/  PLOP3.LUT P1, PT, PT, PT, PT, 0x80, 0x0 ;  /* 0x000000000000781c */ /* 0x000fe20003f2f070 */
[----:B------:R-:W-:Y:S01]  /*11f60*/  VIADD R9, R5, 0x22890 ;  /* 0x0002289005097836 */ /* 0x000fe20000000000 */
[----:B------:R-:W-:Y:S01]  /*11f70*/  UMOV UR6, 0x0 ;  /* 0x0000000000067882 */ /* 0x000fe20000000000 */
[----:B------:R-:W-:Y:S01]  /*11f80*/  R2UR UR10, R12 ;  /* 0x000000000c0a72ca */ /* 0x000fe200000e0000 */
[----:B------:R-:W-:Y:S01]  /*11f90*/  UIADD3.X UR5, URZ, UR39, URZ, UP0, !UPT ;  /* 0x000000273f057290 */ /* 0x000fe200087fe43f */
[----:B------:R-:W-:Y:S01]  /*11fa0*/  UMOV UR7, 0x12f00000 ;  /* 0x12f0000000077882 */ /* 0x000fe20000000000 */
[----:B--2---:R-:W-:-:S02]  /*11fb0*/  IMAD R7, R7, 0x3000, R8 ;  /* 0x0000300007077824 */ /* 0x004fc400078e0208 */
[----:B------:R-:W-:Y:S02]  /*11fc0*/  IMAD R8, R4, 0x60, R3 ;  /* 0x0000006004087824 */ /* 0x000fe400078e0203 */
[----:B------:R-:W-:-:S08]  /*11fd0*/  VIADD R7, R7, 0x1c400 ;  /* 0x0001c40007077836 */ /* 0x000fd00000000000 */
.L_x_794:
        /* <DEDUP_REMOVED lines=13> */
.L_x_958:
[----:B------:R-:W-:Y:S05]  /*120b0*/  BSYNC B2 ;  /* 0x0000000000027941 */ /* 0x000fea0003800000 */
.L_x_795:
        /* <DEDUP_REMOVED lines=11> */
.L_x_798:
[----:B------:R-:W-:Y:S05]  /*12170*/  BSYNC B2 ;  /* 0x0000000000027941 */ /* 0x000fea0003800000 */
.L_x_797:
        /* <DEDUP_REMOVED lines=11> */
.L_x_799:
        /* <DEDUP_REMOVED lines=15> */
.L_x_800:
        /* <DEDUP_REMOVED lines=15> */
.L_x_801:
        /* <DEDUP_REMOVED lines=15> */
.L_x_802:
        /* <DEDUP_REMOVED lines=10> */
.L_x_789:
[----:B------:R-:W-:Y:S05]  /*125a0*/  BSYNC B1 ;  /* 0x0000000000017941 */ /* 0x000fea0003800000 */
.L_x_788:
[----:B------:R-:W2:Y:S04]  /*125b0*/  LDL.LU R9, [R1+0xc] ;  /* 0x00000c0001097983 */ /* 0x000ea80000300800 */
[----:B0-----:R-:W3:Y:S01]  /*125c0*/  LDL.LU R7, [R1+0x18] ;  /* 0x0000180001077983 */ /* 0x001ee20000300800 */
[C---:B------:R-:W-:Y:S01]  /*125d0*/  ISETP.GT.AND P2, PT, R4.reuse, R2, PT ;  /* 0x000000020400720c */ /* 0x040fe20003f44270 */
[----:B------:R-:W-:Y:S02]  /*125e0*/  VIADD R4, R4, 0xffffffff ;  /* 0xffffffff04047836 */ /* 0x000fe40000000000 */
[----:B--2---:R-:W-:-:S05]  /*125f0*/  VIADD R5, R9, 0x1 ;  /* 0x0000000109057836 */ /* 0x004fca0000000000 */
[----:B------:R-:W-:-:S04]  /*12600*/  ISETP.NE.AND P1, PT, R5, 0x2, PT ;  /* 0x000000020500780c */ /* 0x000fc80003f25270 */
[----:B------:R-:W-:Y:S02]  /*12610*/  SEL R6, RZ, 0x1, P1 ;  /* 0x00000001ff067807 */ /* 0x000fe40000800000 */
[----:B------:R-:W-:Y:S02]  /*12620*/  SEL R5, R5, RZ, P1 ;  /* 0x000000ff05057207 */ /* 0x000fe40000800000 */
[----:B---3--:R-:W-:-:S05]  /*12630*/  LOP3.LUT R7, R7, R6, RZ, 0x3c, !PT ;  /* 0x0000000607077212 */ /* 0x008fca00078e3cff */
[----:B------:R1:W-:Y:S04]  /*12640*/  STL [R1+0x18], R7 ;  /* 0x0000180701007387 */ /* 0x0003e80000100800 */
[----:B------:R1:W-:Y:S01]  /*12650*/  STL [R1+0xc], R5 ;  /* 0x00000c0501007387 */ /* 0x0003e20000100800 */
[----:B------:R-:W-:Y:S05]  /*12660*/  @P2 BRA `(.L_x_803) ;  /* 0xfffffff400c42947 */ /* 0x000fea000383ffff */
.L_x_767:
[----:B------:R-:W-:Y:S05]  /*12670*/  BSYNC B0 ;  /* 0x0000000000007941 */ /* 0x000fea0003800000 */
.L_x_766:
[----:B01----:R-:W2:Y:S01]  /*12680*/  LDL R5, [R1+0x50] ;  /* 0x0000500001057983 */ /* 0x003ea20000100800 */
[----:B------:R-:W-:Y:S05]  /*12690*/  @!P0 WARPSYNC.ALL ;  /* 0x0000000000008948 */ /* 0x000fea0003800000 */
[----:B------:R-:W-:Y:S06]  /*126a0*/  @!P0 BAR.SYNC.DEFER_BLOCKING 0xc, 0x180 ;  /* 0x0306000000008b1d */ /* 0x000fec0000010000 */
[----:B------:R-:W-:Y:S01]  /*126b0*/  BSSY B7, `(.L_x_804) ;  /* 0x0000419000077945 */ /* 0x000fe20003800000 */
[----:B--2---:R-:W-:-:S13]  /*126c0*/  ISETP.GT.AND P0, PT, R5, RZ, PT ;  /* 0x000000ff0500720c */ /* 0x004fda0003f04270 */
[----:B------:R-:W-:Y:S05]  /*126d0*/  @P0 BRA `(.L_x_805) ;  /* 0x0000000000440947 */ /* 0x000fea0003800000 */
[----:B------:R-:W0:Y:S02]  /*126e0*/  S2R R5, SR_TID.X ;  /* 0x0000000000057919 */ /* 0x000e240000002100 */
[----:B0-----:R-:W-:-:S04]  /*126f0*/  LOP3.LUT R5, R5, 0x7f, RZ, 0xc0, !PT ;  /* 0x0000007f05057812 */ /* 0x001fc800078ec0ff */
[----:B------:R-:W-:-:S13]  /*12700*/  ISETP.NE.AND P0, PT, R5, RZ, PT ;  /* 0x000000ff0500720c */ /* 0x000fda0003f05270 */
[----:B------:R-:W-:Y:S05]  /*12710*/  @P0 BRA `(.L_x_806) ;  /* 0x0000004000480947 */ /* 0x000fea0003800000 */
[----:B------:R-:W0:Y:S01]  /*12720*/  S2R R3, SR_LANEID ;  /* 0x0000000000037919 */ /* 0x000e220000000000 */
[----:B------:R-:W-:Y:S02]  /*12730*/  VOTEU.ANY UR4, UPT, PT ;  /* 0x0000000000047886 */ /* 0x000fe400038e0100 */
[----:B------:R-:W0:Y:S08]  /*12740*/  FLO.U32 R0, UR4 ;  /* 0x0000000400007d00 */ /* 0x000e3000080e0000 */
[----:B------:R-:W1:Y:S01]  /*12750*/  POPC R5, UR4 ;  /* 0x0000000400057d09 */ /* 0x000e620008000000 */
[----:B0-----:R-:W-:-:S02]  /*12760*/  ISETP.EQ.U32.AND P0, PT, R0, R3, PT ;  /* 0x000000030000720c */ /* 0x001fc40003f02070 */
[----:B------:R-:W1:Y:S11]  /*12770*/  LDC.64 R2, c[0x0][0xc60] ;  /* 0x00031800ff027b82 */ /* 0x000e760000000a00 */
[----:B-1----:R-:W2:Y:S01]  /*12780*/  @P0 ATOMG.E.ADD.STRONG.GPU PT, R3, desc[UR40][R2.64], R5 ;  /* 0x00000005020309a8 */ /* 0x002ea200081ee1e8 */
[----:B------:R-:W0:Y:S02]  /*12790*/  S2R R4, SR_LTMASK ;  /* 0x0000000000047919 */ /* 0x000e240000003900 */
[----:B0-----:R-:W-:-:S04]  /*127a0*/  LOP3.LUT R4, R4, UR4, RZ, 0xc0, !PT ;  /* 0x0000000404047c12 */ /* 0x001fc8000f8ec0ff */
[----:B------:R-:W0:Y:S01]  /*127b0*/  POPC R7, R4 ;  /* 0x0000000400077309 */ /* 0x000e220000000000 */
[----:B--2---:R-:W0:Y:S02]  /*127c0*/  SHFL.IDX PT, R0, R3, R0, 0x1f ;  /* 0x00001f0003007589 */ /* 0x004e2400000e0000 */
[----:B0-----:R-:W-:Y:S01]  /*127d0*/  IADD3 R16, R0, UR36, R7 ;  /* 0x0000002400107c10 */ /* 0x001fe2000fffe007 */
[----:B------:R-:W-:Y:S06]  /*127e0*/  BRA `(.L_x_806) ;  /* 0x0000004000147947 */ /* 0x000fec0003800000 */
.L_x_805:
        /* <DEDUP_REMOVED lines=21> */
.L_x_808:
[----:B------:R-:W-:Y:S05]  /*12940*/  BSYNC B6 ;  /* 0x0000000000067941 */ /* 0x000fea0003800000 */
.L_x_807:
        /* <DEDUP_REMOVED lines=9> */
[----:B------:R0:W1:Y:S01]  /*129e0*/  LDC.64 R2, c[0x4][R0] ;  /* 0x0100000000027b82 */ /* 0x0000620000000a00 */
        /* <DEDUP_REMOVED lines=11> */
.L_x_811:
        /* <DEDUP_REMOVED lines=16> */
.L_x_810:
[----:B------:R-:W-:Y:S05]  /*12ba0*/  BSYNC B6 ;  /* 0x0000000000067941 */ /* 0x000fea0003800000 */
.L_x_809:
[----:B------:R-:W2:Y:S01]  /*12bb0*/  LDL.LU R2, [R1] ;  /* 0x0000000001027983 */ /* 0x000ea20000300800 */
[----:B------:R-:W-:-:S03]  /*12bc0*/  ULDC.64 UR4, c[0x0][0x9f8] ;  /* 0x00027e0000047ab9 */ /* 0x000fc60000000a00 */
[----:B------:R-:W3:Y:S04]  /*12bd0*/  LDL.LU R4, [R1+0x20] ;  /* 0x0000200001047983 */ /* 0x000ee80000300800 */
[----:B------:R-:W4:Y:S01]  /*12be0*/  LDL R7, [R1+0x10] ;  /* 0x0000100001077983 */ /* 0x000f220000100800 */
        /* <DEDUP_REMOVED lines=8> */
[----:B0-----:R-:W0:Y:S01]  /*12c70*/  LDC.64 R2, c[0x0][0x418] ;  /* 0x00010600ff027b82 */ /* 0x001e220000000a00 */
[----:B--2---:R-:W-:Y:S01]  /*12c80*/  SHF.R.S32.HI R8, RZ, 0x1f, R7 ;  /* 0x0000001fff087819 */ /* 0x004fe20000011407 */
[----:B------:R1:W-:Y:S04]  /*12c90*/  @P0 STL [R1+0x10], R7 ;  /* 0x0000100701000387 */ /* 0x0003e80000100800 */
[----:B------:R1:W-:Y:S04]  /*12ca0*/  STL [R1+0x34], R9 ;  /* 0x0000340901007387 */ /* 0x0003e80000100800 */
[----:B------:R1:W-:Y:S01]  /*12cb0*/  STL [R1+0x20], R8 ;  /* 0x0000200801007387 */ /* 0x0003e20000100800 */
[----:B0-----:R-:W-:Y:S01]  /*12cc0*/  LOP3.LUT P0, RZ, R2, UR4, RZ, 0xfc, !PT ;  /* 0x0000000402ff7c12 */ /* 0x001fe2000f80fcff */
[----:B------:R-:W-:-:S03]  /*12cd0*/  UMOV UR4, 0xffffffff ;  /* 0xffffffff00047882 */ /* 0x000fc60000000000 */
[----:B------:R-:W-:-:S04]  /*12ce0*/  LOP3.LUT P0, RZ, R3, UR5, RZ, 0xfc, P0 ;  /* 0x0000000503ff7c12 */ /* 0x000fc8000800fcff */
[----:B------:R-:W-:Y:S01]  /*12cf0*/  SEL R0, R7, RZ, !P0 ;  /* 0x000000ff07007207 */ /* 0x000fe20004000000 */
[----:B-1----:R-:W-:Y:S08]  /*12d00*/  BRA.DIV UR4, `(.L_x_812) ;  /* 0x0000005604e47947 */ /* 0x002ff0000b800000 */
[----:B------:R-:W0:Y:S02]  /*12d10*/  S2R R4, SR_TID.X ;  /* 0x0000000000047919 */ /* 0x000e240000002100 */
[----:B0-----:R-:W-:-:S04]  /*12d20*/  SHF.R.U32.HI R4, RZ, 0x5, R4 ;  /* 0x00000005ff047819 */ /* 0x001fc80000011604 */
[----:B------:R-:W-:-:S05]  /*12d30*/  LOP3.LUT R4, R4, 0x3, RZ, 0xc0, !PT ;  /* 0x0000000304047812 */ /* 0x000fca00078ec0ff */
[----:B------:R0:W1:Y:S02]  /*12d40*/  SHFL.IDX PT, R14, R4, RZ, 0x1f ;  /* 0x00001fff040e7589 */ /* 0x00006400000e0000 */
.L_x_961:
[----:B0-----:R-:W2:Y:S01]  /*12d50*/  LDL.LU R4, [R1+0x1c] ;  /* 0x00001c0001047983 */ /* 0x001ea20000300800 */
[----:B------:R-:W-:Y:S02]  /*12d60*/  PLOP3.LUT P1, PT, PT, PT, PT, 0x8, 0x0 ;  /* 0x000000000000781c */ /* 0x000fe40003f2e170 */
[----:B-1----:R-:W-:Y:S01]  /*12d70*/  ISETP.NE.AND P0, PT, R14, RZ, PT ;  /* 0x000000ff0e00720c */ /* 0x002fe20003f05270 */
[----:B------:R0:W-:Y:S01]  /*12d80*/  STL [R1], R0 ;  /* 0x0000000001007387 */ /* 0x0001e20000100800 */
[----:B--2---:R-:W-:-:S09]  /*12d90*/  LOP3.LUT R4, R4, 0xfffffffe, RZ, 0xc0, !PT ;  /* 0xfffffffe04047812 */ /* 0x004fd200078ec0ff */
[----:B------:R-:W-:-:S05]  /*12da0*/  @P1 LOP3.LUT R4, R4, 0x1, RZ, 0xfc, !PT ;  /* 0x0000000104041812 */ /* 0x000fca00078efcff */
[----:B------:R0:W-:Y:S01]  /*12db0*/  STL [R1+0x1c], R4 ;  /* 0x00001c0401007387 */ /* 0x0001e20000100800 */
[----:B------:R-:W-:Y:S05]  /*12dc0*/  @P0 BRA `(.L_x_813) ;  /* 0x0000000400240947 */ /* 0x000fea0003800000 */
[----:B------:R-:W-:-:S03]  /*12dd0*/  UMOV UR4, 0xffffffff ;  /* 0xffffffff00047882 */ /* 0x000fc60000000000 */
[----:B------:R-:W-:Y:S05]  /*12de0*/  BRA.DIV UR4, `(.L_x_814) ;  /* 0x0000005604e07947 */ /* 0x000fea000b800000 */
[----:B------:R-:W-:-:S13]  /*12df0*/  ELECT P6, URZ, PT ;  /* 0x00000000003f782f */ /* 0x000fda00038c0000 */
.L_x_964:
[----:B------:R-:W-:Y:S05]  /*12e00*/  @!P6 BRA `(.L_x_813) ;  /* 0x000000040014e947 */ /* 0x000fea0003800000 */
[----:B------:R1:W-:Y:S01]  /*12e10*/  STL [R1+0x5c], R9 ;  /* 0x00005c0901007387 */ /* 0x0003e20000100800 */
[----:B------:R-:W-:-:S04]  /*12e20*/  ISETP.NE.U32.AND P0, PT, R2, RZ, PT ;  /* 0x000000ff0200720c */ /* 0x000fc80003f05070 */
[----:B------:R-:W-:-:S13]  /*12e30*/  ISETP.NE.AND.EX P0, PT, R3, RZ, PT, P0 ;  /* 0x000000ff0300720c */ /* 0x000fda0003f05300 */
[----:B-1----:R-:W-:Y:S05]  /*12e40*/  @!P0 BRA `(.L_x_815) ;  /* 0x0000000000508947 */ /* 0x002fea0003800000 */
[----:B------:R-:W1:Y:S01]  /*12e50*/  LDC R6, c[0x0][0x43c] ;  /* 0x00010f00ff067b82 */ /* 0x000e620000000800 */
[----:B0-----:R-:W-:Y:S01]  /*12e60*/  IMAD.MOV.U32 R0, RZ, RZ, R9 ;  /* 0x000000ffff007224 */ /* 0x001fe200078e0009 */
[----:B------:R-:W-:Y:S01]  /*12e70*/  ULDC.64 UR4, c[0x0][0x428] ;  /* 0x00010a0000047ab9 */ /* 0x000fe20000000a00 */
[----:B-1----:R-:W-:-:S13]  /*12e80*/  ISETP.NE.AND P0, PT, R6, 0x1, PT ;  /* 0x000000010600780c */ /* 0x002fda0003f05270 */
        /* <DEDUP_REMOVED lines=14> */
[----:B------:R-:W2:Y:S04]  /*12f70*/  LDG.E R0, desc[UR40][R2.64] ;  /* 0x0000002802007981 */ /* 0x000ea8000c1e1900 */
[----:B--2---:R1:W-:Y:S02]  /*12f80*/  STL [R1], R0 ;  /* 0x0000000001007387 */ /* 0x0043e40000100800 */
.L_x_815:
[----:B------:R-:W2:Y:S04]  /*12f90*/  LDL R7, [R1+0x4] ;  /* 0x0000040001077983 */ /* 0x000ea80000100800 */
[----:B01----:R-:W2:Y:S04]  /*12fa0*/  LDL R0, [R1+0x8] ;  /* 0x0000080001007983 */ /* 0x003ea80000100800 */
[----:B------:R-:W3:Y:S01]  /*12fb0*/  LDL R2, [R1+0x14] ;  /* 0x0000140001027983 */ /* 0x000ee20000100800 */
[----:B--2---:R-:W-:Y:S01]  /*12fc0*/  IMAD R0, R0, 0x8, R7 ;  /* 0x0000000800007824 */ /* 0x004fe200078e0207 */
[----:B---3--:R-:W-:-:S04]  /*12fd0*/  SHF.L.U32 R2, R2, 0x1f, RZ ;  /* 0x0000001f02027819 */ /* 0x008fc800000006ff */
[----:B------:R-:W0:Y:S02]  /*12fe0*/  SYNCS.PHASECHK.TRANS64.TRYWAIT P0, [R0+URZ+0x22840], R2 ;  /* 0x02284002000075a7 */ /* 0x000e24000800017f */
[----:B0-----:R-:W-:Y:S05]  /*12ff0*/  @!P0 BRA `(.L_x_816) ;  /* 0x00000054007c8947 */ /* 0x001fea0003800000 */
.L_x_965:
[----:B------:R-:W1:Y:S02]  /*13000*/  S2R R3, SR_TID.X ;  /* 0x0000000000037919 */ /* 0x000e640000002100 */
[----:B-1----:R-:W-:-:S04]  /*13010*/  LOP3.LUT R3, R3, 0x7f, RZ, 0xc0, !PT ;  /* 0x0000007f03037812 */ /* 0x002fc800078ec0ff */
[----:B------:R-:W-:-:S13]  /*13020*/  ISETP.NE.AND P0, PT, R3, RZ, PT ;  /* 0x000000ff0300720c */ /* 0x000fda0003f05270 */
        /* <DEDUP_REMOVED lines=8> */
.L_x_817:
[----:B------:R-:W2:Y:S04]  /*130b0*/  LDL R7, [R1+0x4] ;  /* 0x0000040001077983 */ /* 0x000ea80000100800 */
[----:B------:R-:W2:Y:S04]  /*130c0*/  LDL R6, [R1+0x8] ;  /* 0x0000080001067983 */ /* 0x000ea80000100800 */
[----:B------:R-:W3:Y:S04]  /*130d0*/  LDL R5, [R1+0x5c] ;  /* 0x00005c0001057983 */ /* 0x000ee80000100800 */
[----:B------:R-:W4:Y:S04]  /*130e0*/  LDL R4, [R1+0x24] ;  /* 0x0000240001047983 */ /* 0x000f280000100800 */
[----:B------:R-:W5:Y:S04]  /*130f0*/  LDL R3, [R1] ;  /* 0x0000000001037983 */ /* 0x000f680000100800 */
[----:B0-----:R-:W5:Y:S01]  /*13100*/  LDL.LU R2, [R1+0x1c] ;  /* 0x00001c0001027983 */ /* 0x001f620000300800 */
[----:B------:R-:W-:Y:S01]  /*13110*/  R2UR UR9, R0 ;  /* 0x00000000000972ca */ /* 0x000fe200000e0000 */
[----:B------:R-:W-:Y:S01]  /*13120*/  UIADD3 UR6, UP0, UR38, 0x370, URZ ;  /* 0x0000037026067890 */ /* 0x000fe2000ff1e03f */
[----:B------:R-:W-:Y:S01]  /*13130*/  PLOP3.LUT P0, PT, PT, PT, PT, 0x80, 0x0 ;  /* 0x000000000000781c */ /* 0x000fe20003f0f070 */
[----:B------:R-:W-:Y:S01]  /*13140*/  UMOV UR5, 0x14f00000 ;  /* 0x14f0000000057882 */ /* 0x000fe20000000000 */
[----:B------:R-:W-:Y:S01]  /*13150*/  R2UR UR12, R18 ;  /* 0x00000000120c72ca */ /* 0x000fe200000e0000 */
[----:B------:R-:W-:Y:S01]  /*13160*/  UIADD3.X UR7, URZ, UR39, URZ, UP0, !UPT ;  /* 0x000000273f077290 */ /* 0x000fe200087fe43f */
[----:B------:R-:W-:-:S07]  /*13170*/  UMOV UR10, URZ ;  /* 0x0000003f000a7c82 */ /* 0x000fce0008000000 */
[----:B------:R-:W-:Y:S01]  /*13180*/  UIADD3 UR9, UR9, 0x22830, URZ ;  /* 0x0002283009097890 */ /* 0x000fe2000fffe03f */
[----:B--2---:R-:W-:Y:S01]  /*13190*/  IMAD R0, R6, 0x3000, R7 ;  /* 0x0000300006007824 */ /* 0x004fe200078e0207 */
[----:B---3--:R-:W-:-:S04]  /*131a0*/  R2UR UR11, R5 ;  /* 0x00000000050b72ca */ /* 0x008fc800000e0000 */
[----:B------:R-:W-:Y:S02]  /*131b0*/  R2UR UR8, R0 ;  /* 0x00000000000872ca */ /* 0x000fe400000e0000 */
[----:B----4-:R-:W-:Y:S02]  /*131c0*/  R2UR UR4, R4 ;  /* 0x00000000040472ca */ /* 0x010fe400000e0000 */
[----:B-----5:R-:W-:Y:S02]  /*131d0*/  R2UR UR13, R3 ;  /* 0x00000000030d72ca */ /* 0x020fe400000e0000 */
[----:B------:R-:W-:-:S07]  /*131e0*/  LOP3.LUT R2, R2, 0xfffffffe, RZ, 0xc0, !PT ;  /* 0xfffffffe02027812 */ /* 0x000fce00078ec0ff */
[----:B------:R-:W-:Y:S01]  /*131f0*/  UIADD3 UR8, UR8, 0x1c400, URZ ;  /* 0x0001c40008087890 */ /* 0x000fe2000fffe03f */
[----:B------:R-:W-:Y:S01]  /*13200*/  @P0 LOP3.LUT R2, R2, 0x1, RZ, 0xfc, !PT ;  /* 0x0000000102020812 */ /* 0x000fe200078efcff */
[----:B------:R-:W-:-:S03]  /*13210*/  UIMAD UR11, UR11, 0x60, UR4 ;  /* 0x000000600b0b78a4 */ /* 0x000fc6000f8e0204 */
[----:B------:R-:W-:Y:S01]  /*13220*/  UMOV UR4, 0x0 ;  /* 0x0000000000047882 */ /* 0x000fe20000000000 */
[----:B------:R1:W-:Y:S05]  /*13230*/  STL [R1+0x1c], R2 ;  /* 0x00001c0201007387 */ /* 0x0003ea0000100800 */
[----:B------:R1:W-:Y:S01]  /*13240*/  UTMALDG.4D [UR8], [UR6], desc[UR4] ;  /* 0x00000408060075b4 */ /* 0x0003e20008019000 */
[----:B------:R-:W-:Y:S02]  /*13250*/  NOP ;  /* 0x0000000000007918 */ /* 0x000fe40000000000 */
.L_x_813:
[----:B-1----:R-:W2:Y:S04]  /*13260*/  LDL R2, [R1+0x4] ;  /* 0x0000040001027983 */ /* 0x002ea80000100800 */
[----:B------:R-:W3:Y:S04]  /*13270*/  LDL.LU R3, [R1+0x38] ;  /* 0x0000380001037983 */ /* 0x000ee80000300800 */
[----:B------:R-:W4:Y:S04]  /*13280*/  LDL.LU R5, [R1+0x28] ;  /* 0x0000280001057983 */ /* 0x000f280000300800 */
[----:B0-----:R-:W5:Y:S01]  /*13290*/  LDL.LU R4, [R1+0x40] ;  /* 0x0000400001047983 */ /* 0x001f620000300800 */
[----:B------:R-:W-:Y:S05]  /*132a0*/  WARPSYNC.ALL ;  /* 0x0000000000007948 */ /* 0x000fea0003800000 */
[----:B------:R-:W-:Y:S01]  /*132b0*/  ULDC.64 UR4, c[0x0][0x298] ;  /* 0x0000a60000047ab9 */ /* 0x000fe20000000a00 */
[----:B------:R-:W-:Y:S01]  /*132c0*/  ULDC.64 UR6, c[0x0][0xa00] ;  /* 0x0002800000067ab9 */ /* 0x000fe20000000a00 */
[----:B------:R-:W-:Y:S01]  /*132d0*/  BSSY B6, `(.L_x_818) ;  /* 0x0000024000067945 */ /* 0x000fe20003800000 */
[----:B------:R-:W-:Y:S01]  /*132e0*/  BAR.SYNC.DEFER_BLOCKING 0x8, 0x180 ;  /* 0x0206000000007b1d */ /* 0x000fe20000010000 */
[----:B------:R-:W-:-:S04]  /*132f0*/  ISETP.NE.U32.AND P0, PT, RZ, UR6, PT ;  /* 0x00000006ff007c0c */ /* 0x000fc8000bf05070 */
[----:B------:R-:W-:Y:S01]  /*13300*/  ISETP.NE.AND.EX P0, PT, RZ, UR7, PT, P0 ;  /* 0x00000007ff007c0c */ /* 0x000fe2000bf05300 */
[----:B--2---:R-:W-:Y:S01]  /*13310*/  VIADD R2, R2, 0x18400 ;  /* 0x0001840002027836 */ /* 0x004fe20000000000 */
[----:B---3--:R-:W-:-:S04]  /*13320*/  SHF.R.S32.HI R0, RZ, 0x1f, R3 ;  /* 0x0000001fff007819 */ /* 0x008fc80000011403 */
        /* <DEDUP_REMOVED lines=9> */
[----:B0-----:R-:W-:Y:S01]  /*133c0*/  IMAD.IADD R2, R3, 0x1, R0 ;  /* 0x0000000103027824 */ /* 0x001fe200078e0200 */
[----:B------:R-:W-:-:S05]  /*133d0*/  SHF.R.S32.HI R0, RZ, 0x1f, R18 ;  /* 0x0000001fff007819 */ /* 0x000fca0000011412 */
[----:B------:R1:W-:Y:S04]  /*133e0*/  STL [R1+0x40], R0 ;  /* 0x0000400001007387 */ /* 0x0003e80000100800 */
[----:B------:R1:W-:Y:S01]  /*133f0*/  STL [R1+0x38], R2 ;  /* 0x0000380201007387 */ /* 0x0003e20000100800 */
[----:B------:R-:W-:Y:S05]  /*13400*/  @!P1 BRA `(.L_x_819) ;  /* 0x0000000000409947 */ /* 0x000fea0003800000 */
[----:B-1----:R-:W-:Y:S01]  /*13410*/  MOV R2, 0x0 ;  /* 0x0000000000027802 */ /* 0x002fe20000000f00 */
        /* <DEDUP_REMOVED lines=15> */
.L_x_819:
[----:B------:R-:W-:Y:S05]  /*13510*/  BSYNC B6 ;  /* 0x0000000000067941 */ /* 0x000fea0003800000 */
.L_x_818:
[----:B-1----:R-:W2:Y:S01]  /*13520*/  LDL.LU R4, [R1+0x38] ;  /* 0x0000380001047983 */ /* 0x002ea20000300800 */
[----:B------:R-:W0:Y:S01]  /*13530*/  LDC R7, c[0x0][0x448] ;  /* 0x00011200ff077b82 */ /* 0x000e220000000800 */
        /* <DEDUP_REMOVED lines=8> */
[----:B0-----:R-:W-:Y:S01]  /*135c0*/  ISETP.NE.AND P0, PT, R7, 0x1, PT ;  /* 0x000000010700780c */ /* 0x001fe20003f05270 */
[----:B------:R-:W0:Y:S02]  /*135d0*/  S2R R8, SR_TID.X ;  /* 0x0000000000087919 */ /* 0x000e240000002100 */
[----:B0-----:R-:W-:-:S05]  /*135e0*/  IMAD.SHL.U32 R9, R8, 0x8, RZ ;  /* 0x0000000808097824 */ /* 0x001fca00078e00ff */
[----:B------:R-:W-:Y:S01]  /*135f0*/  LOP3.LUT R9, R9, 0x38, RZ, 0xc0, !PT ;  /* 0x0000003809097812 */ /* 0x000fe200078ec0ff */
[----:B--2---:R-:W-:Y:S02]  /*13600*/  IMAD.MOV.U32 R3, RZ, RZ, R4 ;  /* 0x000000ffff037224 */ /* 0x004fe400078e0004 */
[----:B------:R-:W0:Y:S01]  /*13610*/  S2R R4, SR_TID.X ;  /* 0x0000000000047919 */ /* 0x000e220000002100 */
        /* <DEDUP_REMOVED lines=11> */
[C---:B0-----:R-:W-:Y:S01]  /*136d0*/  LOP3.LUT R5, R4.reuse, 0x7f, RZ, 0xc0, !PT ;  /* 0x0000007f04057812 */ /* 0x041fe200078ec0ff */
[----:B------:R-:W-:-:S03]  /*136e0*/  IMAD.SHL.U32 R4, R4, 0x10, RZ ;  /* 0x0000001004047824 */ /* 0x000fc600078e00ff */
[----:B------:R-:W-:-:S04]  /*136f0*/  SHF.R.U32.HI R5, RZ, 0x3, R5 ;  /* 0x00000003ff057819 */ /* 0x000fc80000011605 */
[----:B------:R-:W-:Y:S02]  /*13700*/  LOP3.LUT R4, R5, 0x70, R4, 0xf8, !PT ;  /* 0x0000007005047812 */ /* 0x000fe400078ef804 */
[----:B------:R-:W0:Y:S02]  /*13710*/  @P0 LDC R5, c[0x0][0x44c] ;  /* 0x00011300ff050b82 */ /* 0x000e240000000800 */
[----:B------:R-:W-:-:S05]  /*13720*/  LOP3.LUT R0, R4, R17, RZ, 0xfc, !PT ;  /* 0x0000001104007212 */ /* 0x000fca00078efcff */
[----:B------:R-:W-:Y:S02]  /*13730*/  IMAD.MOV.U32 R4, RZ, RZ, R0 ;  /* 0x000000ffff047224 */ /* 0x000fe400078e0000 */
[----:B0-----:R-:W-:-:S05]  /*13740*/  @P0 IMAD.HI.U32 R5, R0, R5, RZ ;  /* 0x0000000500050227 */ /* 0x001fca00078e00ff */
        /* <DEDUP_REMOVED lines=19> */
[----:B-1----:R-:W-:Y:S09]  /*13880*/  BRA.DIV UR4, `(.L_x_820) ;  /* 0x0000004e046c7947 */ /* 0x002ff2000b800000 */
[----:B------:R-:W2:Y:S01]  /*13890*/  LDL.LU R6, [R1+0x54] ;  /* 0x0000540001067983 */ /* 0x000ea20000300800 */
[----:B------:R-:W0:Y:S02]  /*138a0*/  S2R R5, SR_TID.X ;  /* 0x0000000000057919 */ /* 0x000e240000002100 */
[----:B0-----:R-:W-:-:S04]  /*138b0*/  LOP3.LUT R5, R5, 0x7f, RZ, 0xc0, !PT ;  /* 0x0000007f05057812 */ /* 0x001fc800078ec0ff */
[----:B------:R-:W-:-:S05]  /*138c0*/  SHF.R.U32.HI R5, RZ, 0x3, R5 ;  /* 0x00000003ff057819 */ /* 0x000fca0000011605 */
[----:B------:R-:W-:-:S04]  /*138d0*/  IMAD.IADD R2, R5, 0x1, R17 ;  /* 0x0000000105027824 */ /* 0x000fc800078e0211 */
[----:B------:R-:W-:Y:S02]  /*138e0*/  VIADD R5, R2, 0x10 ;  /* 0x0000001002057836 */ /* 0x000fe40000000000 */
[----:B--2---:R-:W-:Y:S02]  /*138f0*/  IMAD R3, R6, R7, RZ ;  /* 0x0000000706037224 */ /* 0x004fe400078e02ff */
[----:B------:R-:W0:Y:S04]  /*13900*/  SHFL.IDX PT, R7, R4, RZ, 0x181f ;  /* 0x00181fff04077589 */ /* 0x000e2800000e0000 */
[----:B------:R-:W1:Y:S01]  /*13910*/  SHFL.IDX PT, R6, R0, RZ, 0x181f ;  /* 0x00181fff00067589 */ /* 0x000e6200000e0000 */
[----:B------:R-:W-:-:S13]  /*13920*/  ISETP.GE.AND P1, PT, R2, R3, PT ;  /* 0x000000030200720c */ /* 0x000fda0003f26270 */
        /* <DEDUP_REMOVED lines=58> */
[----:B------:R-:W-:Y:S01]  /*13cd0*/  @!P1 IMAD.MOV.U32 R6, RZ, RZ, R5 ;  /* 0x000000ffff069224 */ /* 0x000fe200078e0005 */
[----:B------:R-:W0:Y:S04]  /*13ce0*/  SHFL.IDX PT, R0, R0, 0x7, 0x181f ;  /* 0x00f81f0000007f89 */ /* 0x000e2800000e0000 */
[----:B------:R1:W-:Y:S04]  /*13cf0*/  @!P1 LDGSTS.E.BYPASS.LTC128B.128 [R10+0x1b400], desc[UR40][R6.64], !P0 ;  /* 0x1b400000060a9fae */ /* 0x0003e8000c101d68 */
[----:B------:R-:W2:Y:S02]  /*13d00*/  SHFL.IDX PT, R4, R4, 0x7, 0x181f ;  /* 0x00f81f0004047f89 */ /* 0x000ea400000e0000 */
.L_x_982:
[----:B------:R3:W5:Y:S01]  /*13d10*/  LDL R9, [R1+0x4] ;  /* 0x0000040001097983 */ /* 0x0007620000100800 */
[----:B------:R-:W4:Y:S01]  /*13d20*/  S2R R5, SR_TID.X ;  /* 0x0000000000057919 */ /* 0x000f220000002100 */
[----:B------:R-:W-:-:S05]  /*13d30*/  VIADD R2, R2, 0x70 ;  /* 0x0000007002027836 */ /* 0x000fca0000000000 */
[----:B------:R-:W-:Y:S01]  /*13d40*/  ISETP.GE.AND P1, PT, R2, R3, PT ;  /* 0x000000030200720c */ /* 0x000fe20003f26270 */
[----:B----4-:R-:W-:-:S05]  /*13d50*/  IMAD.SHL.U32 R5, R5, 0x8, RZ ;  /* 0x0000000805057824 */ /* 0x010fca00078e00ff */
[----:B------:R-:W-:-:S07]  /*13d60*/  LOP3.LUT R5, R5, 0x38, RZ, 0xc0, !PT ;  /* 0x0000003805057812 */ /* 0x000fce00078ec0ff */
[----:B--2---:R-:W-:-:S05]  /*13d70*/  @!P1 LEA R2, P2, R5, R4, 0x1 ;  /* 0x0000000405029211 */ /* 0x004fca00078408ff */
[----:B0-----:R-:W-:-:S05]  /*13d80*/  @!P1 IMAD.X R3, RZ, RZ, R0, P2 ;  /* 0x000000ffff039224 */ /* 0x001fca00010e0600 */
[----:B------:R-:W-:Y:S01]  /*13d90*/  @!PT LDS RZ, [RZ] ;  /* 0x00000000fffff984 */ /* 0x000fe20000000800 */
[----:B------:R-:W-:Y:S01]  /*13da0*/  @!PT LDS RZ, [RZ] ;  /* 0x00000000fffff984 */ /* 0x000fe20000000800 */
[----:B------:R-:W-:Y:S01]  /*13db0*/  @!PT LDS RZ, [RZ] ;  /* 0x00000000fffff984 */ /* 0x000fe20000000800 */
[----:B------:R3:W-:Y:S01]  /*13dc0*/  @!P1 LDGSTS.E.BYPASS.LTC128B.128 [R10+0x1bc00], desc[UR40][R2.64], !P0 ;  /* 0x1bc00000020a9fae */ /* 0x0007e2000c101d68 */
[----:B------:R-:W-:Y:S01]  /*13dd0*/  PLOP3.LUT P0, PT, PT, PT, PT, 0x80, 0x0 ;  /* 0x000000000000781c */ /* 0x000fe20003f0f070 */
[----:B------:R-:W-:-:S12]  /*13de0*/  NOP ;  /* 0x0000000000007918 */ /* 0x000fd80000000000 */
.L_x_821:
[----:B---3--:R-:W2:Y:S01]  /*13df0*/  LDL R2, [R1+0x4] ;  /* 0x0000040001027983 */ /* 0x008ea20000100800 */
        /* <DEDUP_REMOVED lines=16> */
[----:B------:R-:W2:Y:S03]  /*13f00*/  SYNCS.PHASECHK.TRANS64.TRYWAIT P0, [R2+URZ+0x22820], R0 ;  /* 0x02282000020075a7 */ /* 0x000ea6000800017f */
[----:B0-2---:R-:W-:Y:S05]  /*13f10*/  @!P0 BRA `(.L_x_823) ;  /* 0x0000005000608947 */ /* 0x005fea0003800000 */
.L_x_983:
[----:B------:R-:W-:Y:S05]  /*13f20*/  BSYNC B0 ;  /* 0x0000000000007941 */ /* 0x000fea0003800000 */
.L_x_822:
[----:B0-----:R-:W2:Y:S01]  /*13f30*/  LDL R2, [R1+0x1c] ;  /* 0x00001c0001027983 */ /* 0x001ea20000100800 */
[----:B------:R-:W-:Y:S01]  /*13f40*/  BSSY B0, `(.L_x_824) ;  /* 0x0000063000007945 */ /* 0x000fe20003800000 */
[----:B--2---:R-:W-:-:S13]  /*13f50*/  LOP3.LUT P0, RZ, R2, 0x1, RZ, 0xc0, !PT ;  /* 0x0000000102ff7812 */ /* 0x004fda000780c0ff */
        /* <DEDUP_REMOVED lines=13> */
.L_x_984:
[----:B------:R-:W-:Y:S05]  /*14030*/  BSYNC B1 ;  /* 0x0000000000017941 */ /* 0x000fea0003800000 */
.L_x_826:
[----:B------:R-:W-:Y:S04]  /*14040*/  BSSY B1, `(.L_x_828) ;  /* 0x0000009000017945 */ /* 0x000fe80003800000 */
        /* <DEDUP_REMOVED lines=8> */
.L_x_829:
[----:B------:R-:W-:Y:S05]  /*140d0*/  BSYNC B1 ;  /* 0x0000000000017941 */ /* 0x000fea0003800000 */
.L_x_828:
        /* <DEDUP_REMOVED lines=14> */
.L_x_830:
        /* <DEDUP_REMOVED lines=16> */
.L_x_831:
        /* <DEDUP_REMOVED lines=16> */
.L_x_832:
        /* <DEDUP_REMOVED lines=16> */
.L_x_833:
        /* <DEDUP_REMOVED lines=11> */
.L_x_825:
[----:B------:R-:W-:Y:S05]  /*14570*/  BSYNC B0 ;  /* 0x0000000000007941 */ /* 0x000fea0003800000 */
.L_x_824:
[----:B------:R-:W2:Y:S01]  /*14580*/  LDL.LU R4, [R1+0x50] ;  /* 0x0000500001047983 */ /* 0x000ea20000300800 */
[----:B------:R-:W-:Y:S01]  /*14590*/  BSSY B0, `(.L_x_834) ;  /* 0x000020f000007945 */ /* 0x000fe20003800000 */
[----:B--2---:R-:W-:-:S13]  /*145a0*/  ISETP.GE.AND P0, PT, R4, 0x61, PT ;  /* 0x000000610400780c */ /* 0x004fda0003f06270 */
[----:B------:R-:W-:Y:S05]  /*145b0*/  @!P0 BRA `(.L_x_835) ;  /* 0x0000002000308947 */ /* 0x000fea0003800000 */
[----:B------:R-:W1:Y:S01]  /*145c0*/  LDL R4, [R1+0x30] ;  /* 0x0000300001047983 */ /* 0x000e620000100800 */
[----:B------:R-:W-:Y:S01]  /*145d0*/  IMAD.MOV.U32 R0, RZ, RZ, 0x1 ;  /* 0x00000001ff007424 */ /* 0x000fe200078e00ff */
[----:B------:R-:W-:Y:S01]  /*145e0*/  BSSY B2, `(.L_x_836) ;  /* 0x00000b3000027945 */ /* 0x000fe20003800000 */
[----:B-1----:R-:W-:-:S05]  /*145f0*/  IMAD.MOV R6, RZ, RZ, -R4 ;  /* 0x000000ffff067224 */ /* 0x002fca00078e0a04 */
        /* <DEDUP_REMOVED lines=10> */
[----:B--2---:R-:W-:Y:S01]  /*146a0*/  LOP3.LUT P2, RZ, R5, 0x1, RZ, 0xc0, !PT ;  /* 0x0000000105ff7812 */ /* 0x004fe2000784c0ff */
[----:B---3--:R-:W-:-:S05]  /*146b0*/  VIADD R2, R4, 0x1 ;  /* 0x0000000104027836 */ /* 0x008fca0000000000 */
[----:B------:R-:W-:-:S04]  /*146c0*/  ISETP.NE.AND P0, PT, R2, 0x2, PT ;  /* 0x000000020200780c */ /* 0x000fc80003f05270 */
[----:B------:R-:W-:Y:S02]  /*146d0*/  SEL R3, RZ, 0x1, P0 ;  /* 0x00000001ff037807 */ /* 0x000fe40000000000 */
[----:B------:R-:W-:Y:S02]  /*146e0*/  SEL R8, R2, RZ, P0 ;  /* 0x000000ff02087207 */ /* 0x000fe40000000000 */
        /* <DEDUP_REMOVED lines=11> */
[----:B-----5:R-:W3:Y:S01]  /*147a0*/  LDL R9, [R1+0x10] ;  /* 0x0000100001097983 */ /* 0x020ee20000100800 */
        /* <DEDUP_REMOVED lines=16> */
.L_x_840:
[----:B-1----:R-:W2:Y:S01]  /*148b0*/  LDL R2, [R1+0x4] ;  /* 0x0000040001027983 */ /* 0x002ea20000100800 */
[----:B------:R-:W-:Y:S01]  /*148c0*/  SHF.L.U32 R5, R7, 0x1f, RZ ;  /* 0x0000001f07057819 */ /* 0x000fe200000006ff */
[----:B------:R-:W1:Y:S01]  /*148d0*/  S2R R3, SR_TID.X ;  /* 0x0000000000037919 */ /* 0x000e620000002100 */
[----:B------:R-:W-:Y:S01]  /*148e0*/  BSSY B3, `(.L_x_841) ;  /* 0x0000006000037945 */ /* 0x000fe20003800000 */
[----:B-1----:R-:W-:-:S04]  /*148f0*/  LOP3.LUT R3, R3, 0x7f, RZ, 0xc0, !PT ;  /* 0x0000007f03037812 */ /* 0x002fc800078ec0ff */
[----:B------:R-:W-:Y:S01]  /*14900*/  ISETP.NE.AND P1, PT, R3, RZ, PT ;  /* 0x000000ff0300720c */ /* 0x000fe20003f25270 */
[----:B--2---:R-:W-:-:S04]  /*14910*/  IMAD R2, R8, 0x8, R2 ;  /* 0x0000000808027824 */ /* 0x004fc800078e0202 */
[----:B------:R-:W1:Y:S02]  /*14920*/  SYNCS.PHASECHK.TRANS64.TRYWAIT P0, [R2+URZ+0x22840], R5 ;  /* 0x02284005020075a7 */ /* 0x000e64000800017f */
[----:B-1----:R-:W-:Y:S06]  /*14930*/  @!P0 BRA `(.L_x_842) ;  /* 0x0000004800048947 */ /* 0x002fec0003800000 */
.L_x_985:
[----:B------:R-:W-:Y:S05]  /*14940*/  BSYNC B3 ;  /* 0x0000000000037941 */ /* 0x000fea0003800000 */
.L_x_841:
        /* <DEDUP_REMOVED lines=9> */
.L_x_844:
[----:B------:R-:W-:Y:S05]  /*149e0*/  BSYNC B3 ;  /* 0x0000000000037941 */ /* 0x000fea0003800000 */
.L_x_843:
        /* <DEDUP_REMOVED lines=14> */
.L_x_845:
        /* <DEDUP_REMOVED lines=14> */
.L_x_986:
[----:B------:R-:W-:Y:S05]  /*14bb0*/  BSYNC B3 ;  /* 0x0000000000037941 */ /* 0x000fea0003800000 */
.L_x_846:
[----:B------:R-:W-:Y:S01]  /*14bc0*/  BSSY B3, `(.L_x_848) ;  /* 0x000000b000037945 */ /* 0x000fe20003800000 */
[----:B------:R-:W-:Y:S02]  /*14bd0*/  IMAD.MOV.U32 R8, RZ, RZ, 0x0 ;  /* 0x00000000ff087424 */ /* 0x000fe400078e00ff */
[----:B-----5:R-:W-:Y:S01]  /*14be0*/  IMAD.MOV.U32 R9, RZ, RZ, 0x14f00000 ;  /* 0x14f00000ff097424 */ /* 0x020fe200078e00ff */
        /* <DEDUP_REMOVED lines=8> */
.L_x_849:
[----:B------:R-:W-:Y:S05]  /*14c70*/  BSYNC B3 ;  /* 0x0000000000037941 */ /* 0x000fea0003800000 */
.L_x_848:
        /* <DEDUP_REMOVED lines=11> */
.L_x_850:
        /* <DEDUP_REMOVED lines=16> */
.L_x_851:
        /* <DEDUP_REMOVED lines=16> */
.L_x_852:
        /* <DEDUP_REMOVED lines=16> */
.L_x_853:
        /* <DEDUP_REMOVED lines=11> */
.L_x_839:
[----:B------:R-:W-:Y:S05]  /*150e0*/  BSYNC B1 ;  /* 0x0000000000017941 */ /* 0x000fea0003800000 */
.L_x_838:
[----:B------:R-:W2:Y:S02]  /*150f0*/  LDL.LU R4, [R1+0x30] ;  /* 0x0000300001047983 */ /* 0x000ea40000300800 */
[----:B--2---:R-:W-:-:S07]  /*15100*/  VIADD R0, R4, 0xfffffffd ;  /* 0xfffffffd04007836 */ /* 0x004fce0000000000 */
.L_x_837:
[----:B------:R-:W-:Y:S05]  /*15110*/  BSYNC B2 ;  /* 0x0000000000027941 */ /* 0x000fea0003800000 */
.L_x_836:
[----:B------:R-:W2:Y:S01]  /*15120*/  LDL.LU R2, [R1+0x34] ;  /* 0x0000340001027983 */ /* 0x000ea20000300800 */
[----:B------:R-:W-:-:S05]  /*15130*/  IMAD.MOV R6, RZ, RZ, -R6 ;  /* 0x000000ffff067224 */ /* 0x000fca00078e0a06 */
[----:B--2---:R-:W-:-:S13]  /*15140*/  ISETP.NE.AND P0, PT, R2, R6, PT ;  /* 0x000000060200720c */ /* 0x004fda0003f05270 */
[----:B------:R-:W-:Y:S05]  /*15150*/  @!P0 BRA `(.L_x_835) ;  /* 0x0000001400488947 */ /* 0x000fea0003800000 */
.L_x_886:
[----:B------:R-:W2:Y:S04]  /*15160*/  LDL R4, [R1+0x1c] ;  /* 0x00001c0001047983 */ /* 0x000ea80000100800 */
[----:B------:R-:W0:Y:S04]  /*15170*/  LDL.LU R3, [R1+0x8] ;  /* 0x0000080001037983 */ /* 0x000e280000300800 */
[----:B------:R-:W3:Y:S01]  /*15180*/  LDL.LU R2, [R1+0x14] ;  /* 0x0000140001027983 */ /* 0x000ee20000300800 */
[----:B------:R-:W-:Y:S05]  /*15190*/  YIELD ;  /* 0x0000000000007946 */ /* 0x000fea0003800000 */
[----:B------:R-:W-:Y:S01]  /*151a0*/  BSSY B1, `(.L_x_854) ;  /* 0x00000a2000017945 */ /* 0x000fe20003800000 */
[----:B--2---:R-:W-:Y:S01]  /*151b0*/  LOP3.LUT P1, RZ, R4, 0x1, RZ, 0xc0, !PT ;  /* 0x0000000104ff7812 */ /* 0x004fe2000782c0ff */
[----:B0-----:R-:W-:-:S05]  /*151c0*/  VIADD R7, R3, 0x1 ;  /* 0x0000000103077836 */ /* 0x001fca0000000000 */
[----:B------:R-:W-:-:S04]  /*151d0*/  ISETP.NE.AND P0, PT, R7, 0x2, PT ;  /* 0x000000020700780c */ /* 0x000fc80003f05270 */
[----:B------:R-:W-:Y:S02]  /*151e0*/  SEL R6, RZ, 0x1, P0 ;  /* 0x00000001ff067807 */ /* 0x000fe40000000000 */
[----:B------:R-:W-:Y:S02]  /*151f0*/  SEL R7, R7, RZ, P0 ;  /* 0x000000ff07077207 */ /* 0x000fe40000000000 */
[----:B---3--:R-:W-:Y:S01]  /*15200*/  LOP3.LUT R6, R2, R6, RZ, 0x3c, !PT ;  /* 0x0000000602067212 */ /* 0x008fe200078e3cff */
[----:B------:R-:W-:Y:S06]  /*15210*/  @!P1 BRA `(.L_x_855) ;  /* 0x0000000800689947 */ /* 0x000fec0003800000 */
[----:B------:R-:W-:Y:S01]  /*15220*/  ULDC.64 UR4, c[0x0][0x418] ;  /* 0x0001060000047ab9 */ /* 0x000fe20000000a00 */
[----:B------:R-:W-:Y:S01]  /*15230*/  IMAD.MOV.U32 R8, RZ, RZ, R0 ;  /* 0x000000ffff087224 */ /* 0x000fe200078e0000 */
[----:B------:R-:W-:-:S04]  /*15240*/  ISETP.NE.U32.AND P0, PT, RZ, UR4, PT ;  /* 0x00000004ff007c0c */ /* 0x000fc8000bf05070 */
[----:B------:R-:W-:-:S13]  /*15250*/  ISETP.NE.AND.EX P0, PT, RZ, UR5, PT, P0 ;  /* 0x00000005ff007c0c */ /* 0x000fda000bf05300 */
[----:B------:R-:W-:Y:S05]  /*15260*/  @!P0 BRA `(.L_x_856) ;  /* 0x0000000000508947 */ /* 0x000fea0003800000 */
[----:B-----5:R-:W2:Y:S01]  /*15270*/  LDL R9, [R1+0x20] ;  /* 0x0000200001097983 */ /* 0x020ea20000100800 */
        /* <DEDUP_REMOVED lines=19> */
.L_x_856:
[----:B0-----:R-:W2:Y:S01]  /*153b0*/  LDL R2, [R1+0x4] ;  /* 0x0000040001027983 */ /* 0x001ea20000100800 */
[----:B------:R-:W0:Y:S02]  /*153c0*/  S2R R3, SR_TID.X ;  /* 0x0000000000037919 */ /* 0x000e240000002100 */
[----:B0-----:R-:W-:Y:S01]  /*153d0*/  LOP3.LUT R4, R3, 0x7f, RZ, 0xc0, !PT ;  /* 0x0000007f03047812 */ /* 0x001fe200078ec0ff */
[----:B------:R-:W-:Y:S03]  /*153e0*/  BSSY B2, `(.L_x_857) ;  /* 0x0000006000027945 */ /* 0x000fe60003800000 */
[----:B------:R-:W-:Y:S01]  /*153f0*/  ISETP.NE.AND P1, PT, R4, RZ, PT ;  /* 0x000000ff0400720c */ /* 0x000fe20003f25270 */
[----:B--2---:R-:W-:Y:S01]  /*15400*/  IMAD R3, R7, 0x8, R2 ;  /* 0x0000000807037824 */ /* 0x004fe200078e0202 */
[----:B------:R-:W-:-:S04]  /*15410*/  SHF.L.U32 R2, R6, 0x1f, RZ ;  /* 0x0000001f06027819 */ /* 0x000fc800000006ff */
[----:B------:R-:W0:Y:S02]  /*15420*/  SYNCS.PHASECHK.TRANS64.TRYWAIT P0, [R3+URZ+0x22840], R2 ;  /* 0x02284002030075a7 */ /* 0x000e24000800017f */
[----:B0-----:R-:W-:Y:S05]  /*15430*/  @!P0 BRA `(.L_x_858) ;  /* 0x0000003c006c8947 */ /* 0x001fea0003800000 */
.L_x_987:
[----:B------:R-:W-:Y:S05]  /*15440*/  BSYNC B2 ;  /* 0x0000000000027941 */ /* 0x000fea0003800000 */
.L_x_857:
        /* <DEDUP_REMOVED lines=9> */
.L_x_860:
[----:B------:R-:W-:Y:S05]  /*154e0*/  BSYNC B2 ;  /* 0x0000000000027941 */ /* 0x000fea0003800000 */
.L_x_859:
        /* <DEDUP_REMOVED lines=13> */
.L_x_861:
[----:B-----5:R-:W2:Y:S01]  /*155c0*/  LDL R9, [R1] ;  /* 0x0000000001097983 */ /* 0x020ea20000100800 */
        /* <DEDUP_REMOVED lines=13> */
.L_x_988:
[----:B------:R-:W-:Y:S05]  /*156a0*/  BSYNC B2 ;  /* 0x0000000000027941 */ /* 0x000fea0003800000 */
.L_x_862:
        /* <DEDUP_REMOVED lines=11> */
.L_x_865:
[----:B------:R-:W-:Y:S05]  /*15760*/  BSYNC B2 ;  /* 0x0000000000027941 */ /* 0x000fea0003800000 */
.L_x_864:
        /* <DEDUP_REMOVED lines=10> */
.L_x_866:
        /* <DEDUP_REMOVED lines=16> */
.L_x_867:
        /* <DEDUP_REMOVED lines=16> */
.L_x_868:
        /* <DEDUP_REMOVED lines=16> */
.L_x_869:
        /* <DEDUP_REMOVED lines=11> */
.L_x_855:
[----:B------:R-:W-:Y:S05]  /*15bc0*/  BSYNC B1 ;  /* 0x0000000000017941 */ /* 0x000fea0003800000 */
.L_x_854:
[----:B------:R-:W2:Y:S01]  /*15bd0*/  LDL R5, [R1+0x1c] ;  /* 0x00001c0001057983 */ /* 0x000ea20000100800 */
[----:B------:R-:W-:Y:S01]  /*15be0*/  VIADD R7, R7, 0x1 ;  /* 0x0000000107077836 */ /* 0x000fe20000000000 */
[----:B------:R-:W-:Y:S04]  /*15bf0*/  BSSY B1, `(.L_x_870) ;  /* 0x00000a5000017945 */ /* 0x000fe80003800000 */
[----:B------:R-:W-:-:S04]  /*15c00*/  ISETP.NE.AND P0, PT, R7, 0x2, PT ;  /* 0x000000020700780c */ /* 0x000fc80003f05270 */
[----:B------:R-:W-:Y:S02]  /*15c10*/  SEL R2, RZ, 0x1, P0 ;  /* 0x00000001ff027807 */ /* 0x000fe40000000000 */
[----:B-----5:R-:W-:Y:S02]  /*15c20*/  SEL R9, R7, RZ, P0 ;  /* 0x000000ff07097207 */ /* 0x020fe40000000000 */
[----:B------:R-:W-:-:S05]  /*15c30*/  LOP3.LUT R8, R6, R2, RZ, 0x3c, !PT ;  /* 0x0000000206087212 */ /* 0x000fca00078e3cff */
[----:B------:R0:W-:Y:S04]  /*15c40*/  STL [R1+0x14], R8 ;  /* 0x0000140801007387 */ /* 0x0001e80000100800 */
[----:B------:R0:W-:Y:S01]  /*15c50*/  STL [R1+0x8], R9 ;  /* 0x0000080901007387 */ /* 0x0001e20000100800 */
[----:B--2---:R-:W-:-:S13]  /*15c60*/  LOP3.LUT P2, RZ, R5, 0x1, RZ, 0xc0, !PT ;  /* 0x0000000105ff7812 */ /* 0x004fda000784c0ff */
        /* <DEDUP_REMOVED lines=26> */
.L_x_872:
        /* <DEDUP_REMOVED lines=9> */
.L_x_989:
[----:B------:R-:W-:Y:S05]  /*15ea0*/  BSYNC B2 ;  /* 0x0000000000027941 */ /* 0x000fea0003800000 */
.L_x_873:
        /* <DEDUP_REMOVED lines=9> */
.L_x_876:
[----:B------:R-:W-:Y:S05]  /*15f40*/  BSYNC B2 ;  /* 0x0000000000027941 */ /* 0x000fea0003800000 */
.L_x_875:
        /* <DEDUP_REMOVED lines=14> */
.L_x_877:
        /* <DEDUP_REMOVED lines=14> */
.L_x_990:
[----:B------:R-:W-:Y:S05]  /*16110*/  BSYNC B2 ;  /* 0x0000000000027941 */ /* 0x000fea0003800000 */
.L_x_878:
        /* <DEDUP_REMOVED lines=11> */
.L_x_881:
[----:B------:R-:W-:Y:S05]  /*161d0*/  BSYNC B2 ;  /* 0x0000000000027941 */ /* 0x000fea0003800000 */
.L_x_880:
        /* <DEDUP_REMOVED lines=11> */
.L_x_882:
        /* <DEDUP_REMOVED lines=16> */
.L_x_883:
        /* <DEDUP_REMOVED lines=16> */
.L_x_884:
        /* <DEDUP_REMOVED lines=16> */
.L_x_885:
        /* <DEDUP_REMOVED lines=11> */
.L_x_871:
[----:B------:R-:W-:Y:S05]  /*16640*/  BSYNC B1 ;  /* 0x0000000000017941 */ /* 0x000fea0003800000 */
.L_x_870:
[C---:B------:R-:W-:Y:S01]  /*16650*/  ISETP.GT.AND P0, PT, R0.reuse, 0x1, PT ;  /* 0x000000010000780c */ /* 0x040fe20003f04270 */
[----:B------:R-:W-:-:S12]  /*16660*/  VIADD R0, R0, 0xfffffffe ;  /* 0xfffffffe00007836 */ /* 0x000fd80000000000 */
[----:B------:R-:W-:Y:S05]  /*16670*/  @P0 BRA `(.L_x_886) ;  /* 0xffffffe800b80947 */ /* 0x000fea000383ffff */
.L_x_835:
[----:B------:R-:W-:Y:S05]  /*16680*/  BSYNC B0 ;  /* 0x0000000000007941 */ /* 0x000fea0003800000 */
.L_x_834:
[----:B------:R-:W2:Y:S04]  /*16690*/  LDL.LU R4, [R1+0x8] ;  /* 0x0000080001047983 */ /* 0x000ea80000300800 */
[----:B------:R-:W3:Y:S01]  /*166a0*/  LDL.LU R3, [R1+0x14] ;  /* 0x0000140001037983 */ /* 0x000ee20000300800 */
[----:B------:R-:W4:Y:S01]  /*166b0*/  S2R R2, SR_TID.X ;  /* 0x0000000000027919 */ /* 0x000f220000002100 */
[----:B------:R-:W-:Y:S01]  /*166c0*/  BSSY B0, `(.L_x_887) ;  /* 0x0000015000007945 */ /* 0x000fe20003800000 */
[----:B----4-:R-:W-:-:S04]  /*166d0*/  LOP3.LUT R2, R2, 0x7f, RZ, 0xc0, !PT ;  /* 0x0000007f02027812 */ /* 0x010fc800078ec0ff */
[----:B------:R-:W-:Y:S01]  /*166e0*/  ISETP.NE.AND P1, PT, R2, RZ, PT ;  /* 0x000000ff0200720c */ /* 0x000fe20003f25270 */
[----:B--2---:R-:W-:-:S05]  /*166f0*/  VIADD R0, R4, 0x1 ;  /* 0x0000000104007836 */ /* 0x004fca0000000000 */
[----:B------:R-:W-:-:S04]  /*16700*/  ISETP.NE.AND P0, PT, R0, 0x2, PT ;  /* 0x000000020000780c */ /* 0x000fc80003f05270 */
[----:B------:R-:W-:-:S04]  /*16710*/  SEL R2, RZ, 0x1, P0 ;  /* 0x00000001ff027807 */ /* 0x000fc80000000000 */
[----:B---3--:R-:W-:-:S05]  /*16720*/  LOP3.LUT R3, R3, R2, RZ, 0x3c, !PT ;  /* 0x0000000203037212 */ /* 0x008fca00078e3cff */
[----:B------:R2:W-:Y:S01]  /*16730*/  STL [R1+0x14], R3 ;  /* 0x0000140301007387 */ /* 0x0005e20000100800 */
[----:B------:R-:W-:Y:S05]  /*16740*/  @P1 BRA `(.L_x_888) ;  /* 0x0000000000301947 */ /* 0x000fea0003800000 */
[----:B--2---:R-:W2:Y:S01]  /*16750*/  S2R R3, SR_LANEID ;  /* 0x0000000000037919 */ /* 0x004ea20000000000 */
[----:B------:R-:W-:Y:S02]  /*16760*/  VOTEU.ANY UR4, UPT, PT ;  /* 0x0000000000047886 */ /* 0x000fe400038e0100 */
[----:B------:R-:W2:Y:S08]  /*16770*/  FLO.U32 R4, UR4 ;  /* 0x0000000400047d00 */ /* 0x000eb000080e0000 */
[----:B------:R-:W3:Y:S01]  /*16780*/  POPC R5, UR4 ;  /* 0x0000000400057d09 */ /* 0x000ee20008000000 */
[----:B--2---:R-:W-:-:S02]  /*16790*/  ISETP.EQ.U32.AND P1, PT, R4, R3, PT ;  /* 0x000000030400720c */ /* 0x004fc40003f22070 */
[----:B------:R-:W3:Y:S11]  /*167a0*/  LDC.64 R2, c[0x0][0xc60] ;  /* 0x00031800ff027b82 */ /* 0x000ef60000000a00 */
[----:B---3--:R-:W2:Y:S01]  /*167b0*/  @P1 ATOMG.E.ADD.STRONG.GPU PT, R3, desc[UR40][R2.64], R5 ;  /* 0x00000005020319a8 */ /* 0x008ea200081ee1e8 */
[----:B-1----:R-:W1:Y:S02]  /*167c0*/  S2R R6, SR_LTMASK ;  /* 0x0000000000067919 */ /* 0x002e640000003900 */
[----:B-1----:R-:W-:-:S04]  /*167d0*/  LOP3.LUT R6, R6, UR4, RZ, 0xc0, !PT ;  /* 0x0000000406067c12 */ /* 0x002fc8000f8ec0ff */
[----:B0-----:R-:W0:Y:S01]  /*167e0*/  POPC R7, R6 ;  /* 0x0000000600077309 */ /* 0x001e220000000000 */
[----:B--2---:R-:W0:Y:S02]  /*167f0*/  SHFL.IDX PT, R4, R3, R4, 0x1f ;  /* 0x00001f0403047589 */ /* 0x004e2400000e0000 */
[----:B0-----:R-:W-:-:S07]  /*16800*/  IADD3 R16, R4, UR36, R7 ;  /* 0x0000002404107c10 */ /* 0x001fce000fffe007 */
.L_x_888:
[----:B------:R-:W-:Y:S05]  /*16810*/  BSYNC B0 ;  /* 0x0000000000007941 */ /* 0x000fea0003800000 */
.L_x_887:
[----:B------:R-:W-:-:S05]  /*16820*/  SEL R0, R0, RZ, P0 ;  /* 0x000000ff00007207 */ /* 0x000fca0000000000 */
[----:B------:R3:W-:Y:S02]  /*16830*/  STL [R1+0x8], R0 ;  /* 0x0000080001007387 */ /* 0x0007e40000100800 */
.L_x_806:
[----:B------:R-:W-:Y:S05]  /*16840*/  BSYNC B7 ;  /* 0x0000000000077941 */ /* 0x000fea0003800000 */
.L_x_804:
[----:B---3--:R-:W3:Y:S02]  /*16850*/  LDL R0, [R1+0x1c] ;  /* 0x00001c0001007983 */ /* 0x008ee40000100800 */
[----:B---3--:R-:W-:-:S13]  /*16860*/  LOP3.LUT P0, RZ, R0, 0x2, RZ, 0xc0, !PT ;  /* 0x0000000200ff7812 */ /* 0x008fda000780c0ff */
[----:B------:R-:W-:Y:S05]  /*16870*/  @!P0 BRA `(.L_x_889) ;  /* 0x0000000000288947 */ /* 0x000fea0003800000 */
[----:B------:R-:W-:Y:S05]  /*16880*/  WARPSYNC.ALL ;  /* 0x0000000000007948 */ /* 0x000fea0003800000 */
[----:B------:R-:W3:Y:S08]  /*16890*/  S2UR UR5, SR_CgaCtaId ;  /* 0x00000000000579c3 */ /* 0x000ef00000008800 */
[----:B------:R-:W-:Y:S06]  /*168a0*/  BAR.SYNC.DEFER_BLOCKING 0x5, 0x180 ;  /* 0x0146000000007b1d */ /* 0x000fec0000010000 */
[----:B------:R-:W-:-:S02]  /*168b0*/  UMOV UR4, 0x400 ;  /* 0x0000040000047882 */ /* 0x000fc40000000000 */
[----:B---3--:R-:W-:-:S06]  /*168c0*/  ULEA UR4, UR5, UR4, 0x18 ;  /* 0x0000000405047291 */ /* 0x008fcc000f8ec03f */
[----:B------:R-:W-:-:S05]  /*168d0*/  IMAD.U32 R0, RZ, RZ, UR4 ;  /* 0x00000004ff007e24 */ /* 0x000fca000f8e00ff */
[----:B------:R3:W4:Y:S04]  /*168e0*/  LDS.128 R16, [R0+0x228d0] ;  /* 0x0228d00000107984 */ /* 0x0007280000000c00 */
[----:B------:R3:W-:Y:S01]  /*168f0*/  STL [R1+0x4], R0 ;  /* 0x0000040001007387 */ /* 0x0007e20000100800 */
[----:B------:R-:W-:Y:S06]  /*16900*/  BAR.ARV 0x4, 0x180 ;  /* 0x0106000000007b1d */ /* 0x000fec0000002000 */
[----:B------:R-:W-:Y:S05]  /*16910*/  BRA `(.L_x_890) ;  /* 0x0000000800487947 */ /* 0x000fea0003800000 */
.L_x_889:
[----:B------:R-:W0:Y:S01]  /*16920*/  S2R R0, SR_TID.X ;  /* 0x0000000000007919 */ /* 0x000e220000002100 */
[----:B------:R-:W-:Y:S01]  /*16930*/  UMOV UR4, 0xffffffff ;  /* 0xffffffff00047882 */ /* 0x000fe20000000000 */
[----:B01----:R-:W-:-:S04]  /*16940*/  LOP3.LUT R7, R0, 0x1f, RZ, 0xc0, !PT ;  /* 0x0000001f00077812 */ /* 0x003fc800078ec0ff */
[----:B------:R-:W-:Y:S01]  /*16950*/  ISETP.NE.AND P0, PT, R7, 0x1f, PT ;  /* 0x0000001f0700780c */ /* 0x000fe20003f05270 */
[----:B------:R-:W-:-:S12]  /*16960*/  BRA.DIV UR4, `(.L_x_891) ;  /* 0x0000002a04707947 */ /* 0x000fd8000b800000 */
[----:B------:R-:W-:Y:S01]  /*16970*/  IMAD.IADD R5, R19, 0x1, R7 ;  /* 0x0000000113057824 */ /* 0x000fe200078e0207 */
[----:B------:R-:W-:-:S04]  /*16980*/  ULDC UR4, c[0x0][0xc3c] ;  /* 0x00030f0000047ab9 */ /* 0x000fc80000000800 */
[----:B------:R-:W-:-:S13]  /*16990*/  ISETP.GE.OR P1, PT, R5, UR4, !P0 ;  /* 0x0000000405007c0c */ /* 0x000fda000c726670 */
[----:B--2---:R-:W0:Y:S02]  /*169a0*/  @!P1 LDC.64 R2, c[0x0][0xc80] ;  /* 0x00032000ff029b82 */ /* 0x004e240000000a00 */
[----:B0-----:R-:W-:-:S06]  /*169b0*/  @!P1 IMAD.WIDE R2, R5, 0x4, R2 ;  /* 0x0000000405029825 */ /* 0x001fcc00078e0202 */
[----:B------:R0:W2:Y:S01]  /*169c0*/  @!P1 LDG.E R3, desc[UR40][R2.64] ;  /* 0x0000002802039981 */ /* 0x0000a2000c1e1900 */
[C---:B------:R-:W-:Y:S02]  /*169d0*/  ISETP.GE.U32.AND P2, PT, R7.reuse, 0x2, PT ;  /* 0x000000020700780c */ /* 0x040fe40003f46070 */
[C---:B------:R-:W-:Y:S01]  /*169e0*/  ISETP.GE.U32.AND P3, PT, R7.reuse, 0x4, PT ;  /* 0x000000040700780c */ /* 0x040fe20003f66070 */
[----:B------:R-:W-:Y:S01]  /*169f0*/  SHFL.IDX PT, R4, R16, 0x1, 0x1f ;  /* 0x00201f0010047f89 */ /* 0x000fe200000e0000 */
[C---:B------:R-:W-:Y:S02]  /*16a00*/  ISETP.GE.U32.AND P4, PT, R7.reuse, 0x8, PT ;  /* 0x000000080700780c */ /* 0x040fe40003f86070 */
[C---:B------:R-:W-:Y:S01]  /*16a10*/  ISETP.GE.U32.AND P5, PT, R7.reuse, 0x10, PT ;  /* 0x000000100700780c */ /* 0x040fe20003fa6070 */
[----:B0-----:R-:W-:Y:S02]  /*16a20*/  IMAD.MOV.U32 R2, RZ, RZ, RZ ;  /* 0x000000ffff027224 */ /* 0x001fe400078e00ff */
[----:B--2---:R-:W-:Y:S01]  /*16a30*/  @!P1 IMAD.MOV.U32 R2, RZ, RZ, R3 ;  /* 0x000000ffff029224 */ /* 0x004fe200078e0003 */
[----:B------:R-:W-:-:S04]  /*16a40*/  ISETP.NE.AND P1, PT, R7, RZ, PT ;  /* 0x000000ff0700720c */ /* 0x000fc80003f25270 */
        /* <DEDUP_REMOVED lines=14> */
[----:B------:R-:W-:Y:S02]  /*16b30*/  IMAD.IADD R3, R3, 0x1, R0 ;  /* 0x0000000103037824 */ /* 0x000fe400078e0200 */
[----:B------:R0:W1:Y:S04]  /*16b40*/  SHFL.IDX PT, R0, R16, RZ, 0x1f ;  /* 0x00001fff10007589 */ /* 0x00006800000e0000 */
[----:B------:R0:W2:Y:S02]  /*16b50*/  SHFL.IDX PT, R6, R3, 0x1f, 0x1f ;  /* 0x03e01f0003067f89 */ /* 0x0000a400000e0000 */
.L_x_1000:
[----:B------:R-:W-:Y:S02]  /*16b60*/  ULDC UR4, c[0x0][0xc38] ;  /* 0x00030e0000047ab9 */ /* 0x000fe40000000800 */
[----:B0-----:R-:W-:-:S04]  /*16b70*/  IMAD.U32 R16, RZ, RZ, UR4 ;  /* 0x00000004ff107e24 */ /* 0x001fc8000f8e00ff */
[----:B--2---:R-:W-:-:S04]  /*16b80*/  IMAD R6, R6, R16, RZ ;  /* 0x0000001006067224 */ /* 0x004fc800078e02ff */
[----:B------:R-:W-:-:S05]  /*16b90*/  IMAD.IADD R4, R4, 0x1, R6 ;  /* 0x0000000104047824 */ /* 0x000fca00078e0206 */
[----:B-1----:R-:W-:-:S13]  /*16ba0*/  ISETP.GT.AND P6, PT, R4, R0, PT ;  /* 0x000000000400720c */ /* 0x002fda0003fc4270 */
[----:B------:R-:W-:Y:S05]  /*16bb0*/  @P6 BRA `(.L_x_892) ;  /* 0x00000000009c6947 */ /* 0x000fea0003800000 */
.L_x_897:
[----:B0-----:R-:W0:Y:S01]  /*16bc0*/  LDC R2, c[0x0][0xc3c] ;  /* 0x00030f00ff027b82 */ /* 0x001e220000000800 */
[----:B------:R-:W-:-:S05]  /*16bd0*/  VIADD R19, R19, 0x1f ;  /* 0x0000001f13137836 */ /* 0x000fca0000000000 */
[----:B0-----:R-:W-:-:S13]  /*16be0*/  ISETP.GE.AND P6, PT, R19, R2, PT ;  /* 0x000000021300720c */ /* 0x001fda0003fc6270 */
[----:B------:R-:W-:Y:S05]  /*16bf0*/  @P6 BRA `(.L_x_893) ;  /* 0x0000000400446947 */ /* 0x000fea0003800000 */
[----:B------:R-:W0:Y:S01]  /*16c00*/  S2R R3, SR_TID.X ;  /* 0x0000000000037919 */ /* 0x000e220000002100 */
[----:B------:R-:W-:Y:S01]  /*16c10*/  BSSY B0, `(.L_x_894) ;  /* 0x0000009000007945 */ /* 0x000fe20003800000 */
[----:B0-----:R-:W-:-:S05]  /*16c20*/  LOP3.LUT R3, R3, 0x1f, RZ, 0xc0, !PT ;  /* 0x0000001f03037812 */ /* 0x001fca00078ec0ff */
[----:B------:R-:W-:-:S05]  /*16c30*/  IMAD.IADD R5, R19, 0x1, R3 ;  /* 0x0000000113057824 */ /* 0x000fca00078e0203 */
[----:B------:R-:W-:Y:S01]  /*16c40*/  ISETP.GE.OR P6, PT, R5, R2, !P0 ;  /* 0x000000020500720c */ /* 0x000fe200047c6670 */
[----:B------:R-:W-:-:S12]  /*16c50*/  IMAD.MOV.U32 R2, RZ, RZ, RZ ;  /* 0x000000ffff027224 */ /* 0x000fd800078e00ff */
[----:B------:R-:W-:Y:S05]  /*16c60*/  @P6 BRA `(.L_x_895) ;  /* 0x00000000000c6947 */ /* 0x000fea0003800000 */
[----:B------:R-:W0:Y:S02]  /*16c70*/  LDC.64 R2, c[0x0][0xc80] ;  /* 0x00032000ff027b82 */ /* 0x000e240000000a00 */
[----:B0-----:R-:W-:-:S06]  /*16c80*/  IMAD.WIDE R2, R5, 0x4, R2 ;  /* 0x0000000405027825 */ /* 0x001fcc00078e0202 */
[----:B------:R0:W5:Y:S02]  /*16c90*/  LDG.E R2, desc[UR40][R2.64] ;  /* 0x0000002802027981 */ /* 0x000164000c1e1900 */
.L_x_895:
[----:B------:R-:W-:Y:S05]  /*16ca0*/  BSYNC B0 ;  /* 0x0000000000007941 */ /* 0x000fea0003800000 */
.L_x_894:
[----:B------:R-:W-:-:S03]  /*16cb0*/  UMOV UR4, 0xffffffff ;  /* 0xffffffff00047882 */ /* 0x000fc60000000000 */
[----:B------:R-:W-:Y:S05]  /*16cc0*/  BRA.DIV UR4, `(.L_x_896) ;  /* 0x0000002a04d47947 */ /* 0x000fea000b800000 */
[----:B-----5:R-:W0:Y:S02]  /*16cd0*/  SHFL.UP PT, R14, R2, 0x1, RZ ;  /* 0x04200000020e7989 */ /* 0x020e2400000e00ff */
        /* <DEDUP_REMOVED lines=14> */
[----:B------:R0:W1:Y:S02]  /*16dc0*/  SHFL.IDX PT, R6, R3, 0x1f, 0x1f ;  /* 0x03e01f0003067f89 */ /* 0x00006400000e0000 */
.L_x_1008:
[----:B------:R-:W-:Y:S02]  /*16dd0*/  ULDC UR4, c[0x0][0xc38] ;  /* 0x00030e0000047ab9 */ /* 0x000fe40000000800 */
[----:B------:R-:W-:-:S04]  /*16de0*/  IMAD.U32 R16, RZ, RZ, UR4 ;  /* 0x00000004ff107e24 */ /* 0x000fc8000f8e00ff */
[----:B-1----:R-:W-:-:S04]  /*16df0*/  IMAD R6, R6, R16, RZ ;  /* 0x0000001006067224 */ /* 0x002fc800078e02ff */
[----:B------:R-:W-:-:S05]  /*16e00*/  IMAD.IADD R4, R6, 0x1, R4 ;  /* 0x0000000106047824 */ /* 0x000fca00078e0204 */
[----:B------:R-:W-:-:S13]  /*16e10*/  ISETP.GT.AND P6, PT, R4, R0, PT ;  /* 0x000000000400720c */ /* 0x000fda0003fc4270 */
[----:B------:R-:W-:Y:S05]  /*16e20*/  @!P6 BRA `(.L_x_897) ;  /* 0xfffffffc0064e947 */ /* 0x000fea000383ffff */
.L_x_892:
[----:B------:R-:W-:Y:S01]  /*16e30*/  IMAD.IADD R6, R4, 0x1, -R6 ;  /* 0x0000000104067824 */ /* 0x000fe200078e0a06 */
[----:B------:R-:W-:-:S03]  /*16e40*/  UMOV UR4, 0xffffffff ;  /* 0xffffffff00047882 */ /* 0x000fc60000000000 */
[----:B------:R-:W-:-:S05]  /*16e50*/  IMAD R4, R3, R16, R6 ;  /* 0x0000001003047224 */ /* 0x000fca00078e0206 */
[----:B------:R-:W-:Y:S01]  /*16e60*/  ISETP.GT.AND P6, PT, R4, R0, PT ;  /* 0x000000000400720c */ /* 0x000fe20003fc4270 */
[----:B------:R-:W-:-:S12]  /*16e70*/  BRA.DIV UR4, `(.L_x_898) ;  /* 0x0000002e043c7947 */ /* 0x000fd8000b800000 */
[----:B------:R-:W-:-:S04]  /*16e80*/  VOTE.ANY R5, PT, !P6 ;  /* 0x0000000000057806 */ /* 0x000fc800070e0100 */
[----:B------:R-:W1:Y:S02]  /*16e90*/  POPC R4, R5 ;  /* 0x0000000500047309 */ /* 0x000e640000000000 */
[----:B-1----:R1:W2:Y:S02]  /*16ea0*/  SHFL.IDX PT, R17, R2, R4, 0x1f ;  /* 0x00001f0402117589 */ /* 0x0022a400000e0000 */
.L_x_1012:
[----:B------:R-:W-:Y:S01]  /*16eb0*/  ISETP.NE.AND P0, PT, R5, RZ, PT ;  /* 0x000000ff0500720c */ /* 0x000fe20003f05270 */
[----:B-1----:R-:W-:-:S12]  /*16ec0*/  IMAD.MOV.U32 R2, RZ, RZ, RZ ;  /* 0x000000ffff027224 */ /* 0x002fd800078e00ff */
[----:B------:R-:W-:Y:S05]  /*16ed0*/  @!P0 BRA `(.L_x_899) ;  /* 0x0000000000108947 */ /* 0x000fea0003800000 */
[----:B------:R-:W-:Y:S01]  /*16ee0*/  UMOV UR4, 0xffffffff ;  /* 0xffffffff00047882 */ /* 0x000fe20000000000 */
[----:B------:R-:W-:Y:S02]  /*16ef0*/  VIADD R12, R4, 0xffffffff ;  /* 0xffffffff040c7836 */ /* 0x000fe40000000000 */
[----:B------:R-:W-:Y:S05]  /*16f00*/  BRA.DIV UR4, `(.L_x_900) ;  /* 0x0000002e04607947 */ /* 0x000fea000b800000 */
[----:B------:R1:W3:Y:S02]  /*16f10*/  SHFL.IDX PT, R2, R3, R12, 0x1f ;  /* 0x00001f0c03027589 */ /* 0x0002e400000e0000 */
.L_x_899:
[----:B--2---:R-:W-:Y:S01]  /*16f20*/  IABS R5, R17 ;  /* 0x0000001100057213 */ /* 0x004fe20000000000 */
[----:B---3--:R-:W-:Y:S02]  /*16f30*/  IMAD R16, R2, R16, R6 ;  /* 0x0000001002107224 */ /* 0x008fe400078e0206 */
[----:B------:R-:W-:Y:S01]  /*16f40*/  IMAD.IADD R19, R4, 0x1, R19 ;  /* 0x0000000104137824 */ /* 0x000fe200078e0213 */
[----:B------:R-:W2:Y:S01]  /*16f50*/  I2F.RP R2, R5 ;  /* 0x0000000500027306 */ /* 0x000ea20000209400 */
[----:B------:R-:W-:-:S07]  /*16f60*/  IMAD.IADD R0, R0, 0x1, -R16 ;  /* 0x0000000100007824 */ /* 0x000fce00078e0a10 */
[----:B--2---:R-:W2:Y:S02]  /*16f70*/  MUFU.RCP R2, R2 ;  /* 0x0000000200027308 */ /* 0x004ea40000001000 */
[----:B--2---:R-:W-:-:S06]  /*16f80*/  VIADD R2, R2, 0xffffffe ;  /* 0x0ffffffe02027836 */ /* 0x004fcc0000000000 */
[----:B01----:R-:W0:Y:S02]  /*16f90*/  F2I.FTZ.U32.TRUNC.NTZ R3, R2 ;  /* 0x0000000200037305 */ /* 0x003e24000021f000 */
[----:B0-----:R-:W-:-:S04]  /*16fa0*/  IMAD.MOV R2, RZ, RZ, -R3 ;  /* 0x000000ffff027224 */ /* 0x001fc800078e0a03 */
[----:B------:R-:W-:Y:S02]  /*16fb0*/  IMAD R6, R2, R5, RZ ;  /* 0x0000000502067224 */ /* 0x000fe400078e02ff */
[----:B------:R-:W-:-:S04]  /*16fc0*/  IMAD.MOV.U32 R2, RZ, RZ, RZ ;  /* 0x000000ffff027224 */ /* 0x000fc800078e00ff */
[----:B------:R-:W-:Y:S01]  /*16fd0*/  IMAD.HI.U32 R2, R3, R6, R2 ;  /* 0x0000000603027227 */ /* 0x000fe200078e0002 */
[----:B------:R-:W-:Y:S02]  /*16fe0*/  IABS R6, R17 ;  /* 0x0000001100067213 */ /* 0x000fe40000000000 */
[----:B------:R-:W-:-:S03]  /*16ff0*/  IABS R3, R0 ;  /* 0x0000000000037213 */ /* 0x000fc60000000000 */
[----:B------:R-:W-:Y:S02]  /*17000*/  IMAD.MOV R6, RZ, RZ, -R6 ;  /* 0x000000ffff067224 */ /* 0x000fe400078e0a06 */
        /* <DEDUP_REMOVED lines=16> */
.L_x_893:
[----:B------:R-:W-:Y:S01]  /*17110*/  UMOV UR4, URZ ;  /* 0x0000003f00047c82 */ /* 0x000fe20008000000 */
[----:B------:R-:W-:Y:S01]  /*17120*/  UMOV UR5, URZ ;  /* 0x0000003f00057c82 */ /* 0x000fe20008000000 */
[----:B------:R-:W-:Y:S01]  /*17130*/  ULDC UR6, c[0x0][0xc3c] ;  /* 0x00030f0000067ab9 */ /* 0x000fe20000000800 */
[----:B------:R-:W-:Y:S02]  /*17140*/  IMAD.MOV.U32 R16, RZ, RZ, R0 ;  /* 0x000000ffff107224 */ /* 0x000fe400078e0000 */
[----:B------:R-:W-:Y:S02]  /*17150*/  IMAD.U32 R17, RZ, RZ, UR4 ;  /* 0x00000004ff117e24 */ /* 0x000fe4000f8e00ff */
[----:B------:R-:W-:Y:S02]  /*17160*/  IMAD.U32 R18, RZ, RZ, UR5 ;  /* 0x00000005ff127e24 */ /* 0x000fe4000f8e00ff */
[----:B------:R-:W-:-:S07]  /*17170*/  IMAD.U32 R19, RZ, RZ, UR6 ;  /* 0x00000006ff137e24 */ /* 0x000fce000f8e00ff */
.L_x_901:
[----:B------:R0:W2:Y:S01]  /*17180*/  LDL R3, [R1+0x4] ;  /* 0x0000040001037983 */ /* 0x0000a20000100800 */
[----:B------:R-:W1:Y:S01]  /*17190*/  S2R R0, SR_TID.X ;  /* 0x0000000000007919 */ /* 0x000e620000002100 */
[----:B------:R-:W-:Y:S05]  /*171a0*/  WARPSYNC.ALL ;  /* 0x0000000000007948 */ /* 0x000fea0003800000 */
[----:B-1----:R-:W-:Y:S01]  /*171b0*/  LOP3.LUT R0, R0, 0x1f, RZ, 0xc0, !PT ;  /* 0x0000001f00007812 */ /* 0x002fe200078ec0ff */
[----:B------:R-:W-:Y:S03]  /*171c0*/  BAR.SYNC.DEFER_BLOCKING 0x4, 0x180 ;  /* 0x0106000000007b1d */ /* 0x000fe60000010000 */
[----:B------:R-:W-:-:S13]  /*171d0*/  ISETP.NE.AND P0, PT, R0, RZ, PT ;  /* 0x000000ff0000720c */ /* 0x000fda0003f05270 */
[----:B------:R-:W2:Y:S01]  /*171e0*/  @!P0 S2R R0, SR_CgaCtaId ;  /* 0x0000000000008919 */ /* 0x000ea20000008800 */
[----:B------:R-:W-:-:S04]  /*171f0*/  @!P0 MOV R2, 0x400 ;  /* 0x0000040000028802 */ /* 0x000fc80000000f00 */
[----:B--2---:R-:W-:-:S05]  /*17200*/  @!P0 LEA R3, R0, R2, 0x18 ;  /* 0x0000000200038211 */ /* 0x004fca00078ec0ff */
[----:B------:R0:W-:Y:S04]  /*17210*/  @!P0 STS.128 [R3+0x228d0], R16 ;  /* 0x0228d01003008388 */ /* 0x0001e80000000c00 */
[----:B------:R0:W-:Y:S01]  /*17220*/  @!P0 STL [R1+0x4], R3 ;  /* 0x0000040301008387 */ /* 0x0001e20000100800 */
[----:B------:R-:W-:Y:S06]  /*17230*/  BAR.ARV 0x5, 0x180 ;  /* 0x0146000000007b1d */ /* 0x000fec0000002000 */
.L_x_890:
[----:B------:R-:W-:Y:S02]  /*17240*/  ULDC UR4, c[0x0][0xc3c] ;  /* 0x00030f0000047ab9 */ /* 0x000fe40000000800 */
[----:B----4-:R-:W-:-:S13]  /*17250*/  ISETP.GE.AND P0, PT, R19, UR4, PT ;  /* 0x0000000413007c0c */ /* 0x010fda000bf06270 */
[----:B------:R-:W-:Y:S05]  /*17260*/  @!P0 BRA `(.L_x_902) ;  /* 0xffffff9800748947 */ /* 0x000fea000383ffff */
[----:B------:R-:W-:Y:S05]  /*17270*/  BSYNC B8 ;  /* 0x0000000000087941 */ /* 0x000fea0003800000 */
.L_x_762:
[----:B---3--:R-:W3:Y:S01]  /*17280*/  LDL.LU R0, [R1+0x3c] ;  /* 0x00003c0001007983 */ /* 0x008ee20000300800 */
[----:B------:R-:W-:Y:S01]  /*17290*/  BSSY B0, `(.L_x_903) ;  /* 0x000000b000007945 */ /* 0x000fe20003800000 */
[----:B------:R-:W4:Y:S01]  /*172a0*/  S2R R5, SR_CgaCtaId ;  /* 0x0000000000057919 */ /* 0x000f220000008800 */
[----:B---3--:R-:W-:-:S05]  /*172b0*/  VIADD R0, R0, 0x1 ;  /* 0x0000000100007836 */ /* 0x008fca0000000000 */
[----:B0-----:R-:W-:-:S04]  /*172c0*/  LEA.HI R2, R0, R0, RZ, 0x1 ;  /* 0x0000000000027211 */ /* 0x001fc800078f08ff */
[----:B--2---:R-:W-:-:S05]  /*172d0*/  LOP3.LUT R3, R2, 0xfffffffe, RZ, 0xc0, !PT ;  /* 0xfffffffe02037812 */ /* 0x004fca00078ec0ff */
[----:B------:R-:W-:Y:S01]  /*172e0*/  IMAD.IADD R3, R0, 0x1, -R3 ;  /* 0x0000000100037824 */ /* 0x000fe200078e0a03 */
[----:B------:R-:W-:-:S04]  /*172f0*/  MOV R0, 0x400 ;  /* 0x0000040000007802 */ /* 0x000fc80000000f00 */
[----:B----4-:R-:W-:Y:S02]  /*17300*/  LEA R0, R5, R0, 0x18 ;  /* 0x0000000005007211 */ /* 0x010fe400078ec0ff */
[----:B------:R-:W-:-:S04]  /*17310*/  SHF.L.U32 R3, R3, 0x1f, RZ ;  /* 0x0000001f03037819 */ /* 0x000fc800000006ff */
[----:B------:R-:W0:Y:S02]  /*17320*/  SYNCS.PHASECHK.TRANS64.TRYWAIT P0, [R0+URZ+0x22820], R3 ;  /* 0x02282003000075a7 */ /* 0x000e24000800017f */
[----:B0-----:R-:W-:Y:S05]  /*17330*/  @!P0 BRA `(.L_x_904) ;  /* 0x00000028007c8947 */ /* 0x001fea0003800000 */
.L_x_1015:
[----:B------:R-:W-:Y:S05]  /*17340*/  BSYNC B0 ;  /* 0x0000000000007941 */ /* 0x000fea0003800000 */
.L_x_903:
[----:B------:R-:W-:-:S03]  /*17350*/  UMOV UR4, 0xffffffff ;  /* 0xffffffff00047882 */ /* 0x000fc60000000000 */
[----:B------:R-:W-:Y:S05]  /*17360*/  BRA.DIV UR4, `(.L_x_905) ;  /* 0x0000002a04847947 */ /* 0x000fea000b800000 */
[----:B------:R-:W2:Y:S02]  /*17370*/  S2R R2, SR_TID.X ;  /* 0x0000000000027919 */ /* 0x000ea40000002100 */
[----:B--2---:R-:W-:-:S04]  /*17380*/  SHF.R.U32.HI R2, RZ, 0x5, R2 ;  /* 0x00000005ff027819 */ /* 0x004fc80000011602 */
[----:B------:R-:W-:-:S05]  /*17390*/  LOP3.LUT R2, R2, 0x3, RZ, 0xc0, !PT ;  /* 0x0000000302027812 */ /* 0x000fca00078ec0ff */
[----:B------:R2:W3:Y:S02]  /*173a0*/  SHFL.IDX PT, R14, R2, RZ, 0x1f ;  /* 0x00001fff020e7589 */ /* 0x0004e400000e0000 */
.L_x_1018:
[----:B---3--:R-:W-:-:S13]  /*173b0*/  ISETP.NE.AND P0, PT, R14, RZ, PT ;  /* 0x000000ff0e00720c */ /* 0x008fda0003f05270 */
[----:B------:R-:W-:Y:S05]  /*173c0*/  @P0 BRA `(.L_x_619) ;  /* 0x0000000000940947 */ /* 0x000fea0003800000 */
[----:B------:R-:W-:-:S03]  /*173d0*/  UMOV UR4, 0xffffffff ;  /* 0xffffffff00047882 */ /* 0x000fc60000000000 */
[----:B------:R-:W-:Y:S05]  /*173e0*/  BRA.DIV UR4, `(.L_x_906) ;  /* 0x0000002a04987947 */ /* 0x000fea000b800000 */
[----:B------:R-:W-:-:S13]  /*173f0*/  ELECT P6, URZ, PT ;  /* 0x00000000003f782f */ /* 0x000fda00038c0000 */
.L_x_1021:
[----:B------:R-:W-:Y:S05]  /*17400*/  @!P6 BRA `(.L_x_619) ;  /* 0x000000000084e947 */ /* 0x000fea0003800000 */
[----:B--2---:R-:W2:Y:S02]  /*17410*/  LDL.LU R2, [R1+0x60] ;  /* 0x0000600001027983 */ /* 0x004ea40000300800 */
[----:B--2---:R-:W-:-:S04]  /*17420*/  LOP3.LUT R2, R2, 0x2, RZ, 0xfc, !PT ;  /* 0x0000000202027812 */ /* 0x004fc800078efcff */
[----:B------:R-:W-:-:S13]  /*17430*/  ISETP.NE.AND P2, PT, R2, 0x3, PT ;  /* 0x000000030200780c */ /* 0x000fda0003f45270 */
[----:B------:R-:W-:Y:S05]  /*17440*/  @!P2 BRA `(.L_x_907) ;  /* 0x000000000004a947 */ /* 0x000fea0003800000 */
[----:B------:R-:W-:Y:S01]  /*17450*/  BPT.TRAP 0x1 ;  /* 0x000000040000795c */ /* 0x000fe20000300000 */
.L_x_907:
[----:B0-----:R-:W2:Y:S04]  /*17460*/  LDL R3, [R1+0x8] ;  /* 0x0000080001037983 */ /* 0x001ea80000100800 */
[----:B-1----:R-:W3:Y:S01]  /*17470*/  LDL.LU R7, [R1+0x14] ;  /* 0x0000140001077983 */ /* 0x002ee20000300800 */
        /* <DEDUP_REMOVED lines=12> */
.L_x_1022:
[----:B------:R-:W1:Y:S02]  /*17540*/  SYNCS.PHASECHK.TRANS64.TRYWAIT P0, [R7+URZ], R2 ;  /* 0x00000002070075a7 */ /* 0x000e64000800017f */
[----:B-1----:R-:W-:Y:S05]  /*17550*/  @!P0 BRA `(.L_x_909) ;  /* 0x0000002800708947 */ /* 0x002fea0003800000 */
.L_x_1023:
[----:B------:R-:W-:Y:S05]  /*17560*/  @!P2 BRA `(.L_x_910) ;  /* 0x000000000004a947 */ /* 0x000fea0003800000 */
[----:B------:R-:W-:Y:S01]  /*17570*/  BPT.TRAP 0x1 ;  /* 0x000000040000795c */ /* 0x000fe20000300000 */
.L_x_910:
[----:B------:R-:W2:Y:S01]  /*17580*/  LDL.LU R4, [R1+0x8] ;  /* 0x0000080001047983 */ /* 0x000ea20000300800 */
[----:B------:R-:W-:-:S04]  /*17590*/  VIADD R0, R0, 0x22860 ;  /* 0x0002286000007836 */ /* 0x000fc80000000000 */
[----:B--2---:R-:W-:-:S04]  /*175a0*/  IMAD R4, R4, 0x8, R0 ;  /* 0x0000000804047824 */ /* 0x004fc800078e0200 */
[----:B------:R-:W2:Y:S02]  /*175b0*/  SYNCS.PHASECHK.TRANS64.TRYWAIT P0, [R4+URZ], R5 ;  /* 0x00000005040075a7 */ /* 0x000ea4000800017f */
[----:B--2---:R-:W-:Y:S05]  /*175c0*/  @!P0 BRA `(.L_x_911) ;  /* 0x0000002800688947 */ /* 0x004fea0003800000 */
.L_x_1024:
[----:B------:R-:W-:-:S07]  /*175d0*/  IMAD R3, R3, 0x8, R0 ;  /* 0x0000000803037824 */ /* 0x000fce00078e0200 */
.L_x_912:
[----:B---3--:R3:W4:Y:S02]  /*175e0*/  SYNCS.PHASECHK.TRANS64.TRYWAIT P0, [R3+URZ], R2 ;  /* 0x00000002030075a7 */ /* 0x008724000800017f */
[----:B----4-:R-:W-:Y:S05]  /*175f0*/  @!P0 NANOSLEEP.SYNCS 0x989680 ;  /* 0x009896800000895d */ /* 0x010fea0003900000 */
[----:B------:R-:W4:Y:S02]  /*17600*/  @!P0 SYNCS.PHASECHK.TRANS64 P0, [R3+URZ], R2 ;  /* 0x00000002030085a7 */ /* 0x000f24000800007f */
[----:B----4-:R-:W-:Y:S05]  /*17610*/  @!P0 BRA `(.L_x_912) ;  /* 0xfffffffc00f08947 */ /* 0x010fea000383ffff */
.L_x_619:
[----:B------:R-:W-:Y:S05]  /*17620*/  BSYNC B9 ;  /* 0x0000000000097941 */ /* 0x000fea0003800000 */
.L_x_616:
[----:B------:R-:W-:Y:S05]  /*17630*/  EXIT ;  /* 0x000000000000794d */ /* 0x000fea0003800000 */
.L_x_637:
[----:B0-----:R0:W1:Y:S02]  /*17640*/  SYNCS.PHASECHK.TRANS64.TRYWAIT P6, [R97+URZ+0x22890], R108 ;  /* 0x0228906c610075a7 */ /* 0x00106400080c017f */
[----:B-1----:R-:W-:Y:S05]  /*17650*/  @!P6 NANOSLEEP.SYNCS 0x989680 ;  /* 0x009896800000e95d */ /* 0x002fea0003900000 */
[----:B------:R-:W1:Y:S02]  /*17660*/  @!P6 SYNCS.PHASECHK.TRANS64 P6, [R97+URZ+0x22890], R108 ;  /* 0x0228906c6100e5a7 */ /* 0x000e6400080c007f */
[----:B-1----:R-:W-:Y:S05]  /*17670*/  @!P6 BRA `(.L_x_637) ;  /* 0xfffffffc00f0e947 */ /* 0x002fea000383ffff */
[----:B------:R-:W-:Y:S05]  /*17680*/  BRA `(.L_x_913) ;  /* 0xfffffeb400487947 */ /* 0x000fea000383ffff */
.L_x_655:
[----:B0-----:R0:W1:Y:S02]  /*17690*/  SYNCS.PHASECHK.TRANS64.TRYWAIT P5, [R97+URZ+0x22890], R108 ;  /* 0x0228906c610075a7 */ /* 0x00106400080a017f */
[----:B-1----:R-:W-:Y:S05]  /*176a0*/  @!P5 NANOSLEEP.SYNCS 0x989680 ;  /* 0x009896800000d95d */ /* 0x002fea0003900000 */
[----:B------:R-:W1:Y:S02]  /*176b0*/  @!P5 SYNCS.PHASECHK.TRANS64 P5, [R97+URZ+0x22890], R108 ;  /* 0x0228906c6100d5a7 */ /* 0x000e6400080a007f */
[----:B-1----:R-:W-:Y:S05]  /*176c0*/  @!P5 BRA `(.L_x_655) ;  /* 0xfffffffc00f0d947 */ /* 0x002fea000383ffff */
[----:B------:R-:W-:Y:S05]  /*176d0*/  BRA `(.L_x_914) ;  /* 0xfffffec400f07947 */ /* 0x000fea000383ffff */
.L_x_664:
[----:B0-----:R0:W1:Y:S02]  /*176e0*/  SYNCS.PHASECHK.TRANS64.TRYWAIT P4, [R97+URZ+0x22890], R108 ;  /* 0x0228906c610075a7 */ /* 0x001064000808017f */
[----:B-1----:R-:W-:Y:S05]  /*176f0*/  @!P4 NANOSLEEP.SYNCS 0x989680 ;  /* 0x009896800000c95d */ /* 0x002fea0003900000 */
[----:B------:R-:W1:Y:S02]  /*17700*/  @!P4 SYNCS.PHASECHK.TRANS64 P4, [R97+URZ+0x22890], R108 ;  /* 0x0228906c6100c5a7 */ /* 0x000e64000808007f */
[----:B-1----:R-:W-:Y:S05]  /*17710*/  @!P4 BRA `(.L_x_664) ;  /* 0xfffffffc00f0c947 */ /* 0x002fea000383ffff */
[----:B------:R-:W-:Y:S05]  /*17720*/  BRA `(.L_x_915) ;  /* 0xfffffed800147947 */ /* 0x000fea000383ffff */
.L_x_670:
[----:B-1----:R1:W2:Y:S02]  /*17730*/  SYNCS.PHASECHK.TRANS64.TRYWAIT P3, [R97+URZ+0x228b0], R108 ;  /* 0x0228b06c610075a7 */ /* 0x0022a4000806017f */
[----:B--2---:R-:W-:Y:S05]  /*17740*/  @!P3 NANOSLEEP.SYNCS 0x989680 ;  /* 0x009896800000b95d */ /* 0x004fea0003900000 */
[----:B------:R-:W2:Y:S02]  /*17750*/  @!P3 SYNCS.PHASECHK.TRANS64 P3, [R97+URZ+0x228b0], R108 ;  /* 0x0228b06c6100b5a7 */ /* 0x000ea4000806007f */
[----:B--2---:R-:W-:Y:S05]  /*17760*/  @!P3 BRA `(.L_x_670) ;  /* 0xfffffffc00f0b947 */ /* 0x004fea000383ffff */
[----:B------:R-:W-:Y:S05]  /*17770*/  BRA `(.L_x_916) ;  /* 0xfffffed800a47947 */ /* 0x000fea000383ffff */
.L_x_678:
[----:B------:R-:W-:Y:S01]  /*17780*/  BSSY B0, `(.L_x_917) ;  /* 0x0000008000007945 */ /* 0x000fe20003800000 */
[----:B------:R-:W-:Y:S02]  /*17790*/  IMAD.MOV.U32 R13, RZ, RZ, R234 ;  /* 0x000000ffff0d7224 */ /* 0x000fe400078e00ea */
[----:B------:R-:W-:Y:S02]  /*177a0*/  IMAD.MOV.U32 R12, RZ, RZ, RZ ;  /* 0x000000ffff0c7224 */ /* 0x000fe400078e00ff */
[----:B------:R-:W-:Y:S02]  /*177b0*/  IMAD.MOV.U32 R11, RZ, RZ, 0x1f ;  /* 0x0000001fff0b7424 */ /* 0x000fe400078e00ff */
[----:B------:R-:W-:-:S07]  /*177c0*/  IMAD.MOV.U32 R15, RZ, RZ, -0x1 ;  /* 0xffffffffff0f7424 */ /* 0x000fce00078e00ff */
[----:B-----5:R-:W-:Y:S05]  /*177d0*/  WARPSYNC.COLLECTIVE R15, `(.L_x_918) ;  /* 0x000000000f087348 */ /* 0x020fea0003c00000 */
[----:B------:R0:W1:Y:S02]  /*177e0*/  SHFL.IDX P6, R14, R13, R12, R11 ;  /* 0x0000000c0d0e7389 */ /* 0x00006400000c000b */
[----:B01---5:R-:W-:Y:S01]  /*177f0*/  ENDCOLLECTIVE ;  /* 0x000000000000791b */ /* 0x023fe20003800000 */
.L_x_918:
[----:B------:R-:W-:Y:S05]  /*17800*/  BSYNC B0 ;  /* 0x0000000000007941 */ /* 0x000fea0003800000 */
.L_x_917:
[----:B------:R-:W-:Y:S05]  /*17810*/  BRA `(.L_x_919) ;  /* 0xfffffee400447947 */ /* 0x000fea000383ffff */
.L_x_690:
[----:B------:R-:W-:Y:S01]  /*17820*/  BSSY B1, `(.L_x_920) ;  /* 0x0000008000017945 */ /* 0x000fe20003800000 */
[----:B------:R-:W-:Y:S02]  /*17830*/  IMAD.MOV.U32 R13, RZ, RZ, R25 ;  /* 0x000000ffff0d7224 */ /* 0x000fe400078e0019 */
[----:B------:R-:W-:Y:S02]  /*17840*/  IMAD.MOV.U32 R12, RZ, RZ, RZ ;  /* 0x000000ffff0c7224 */ /* 0x000fe400078e00ff */
[----:B------:R-:W-:Y:S02]  /*17850*/  IMAD.MOV.U32 R11, RZ, RZ, 0x1c1f ;  /* 0x00001c1fff0b7424 */ /* 0x000fe400078e00ff */
[----:B------:R-:W-:-:S07]  /*17860*/  IMAD.MOV.U32 R15, RZ, RZ, -0x1 ;  /* 0xffffffffff0f7424 */ /* 0x000fce00078e00ff */
[----:B0-----:R-:W-:Y:S05]  /*17870*/  WARPSYNC.COLLECTIVE R15, `(.L_x_921) ;  /* 0x000000000f087348 */ /* 0x001fea0003c00000 */
[----:B------:R1:W2:Y:S02]  /*17880*/  SHFL.IDX P6, R14, R13, R12, R11 ;  /* 0x0000000c0d0e7389 */ /* 0x0002a400000c000b */
[----:B012---:R-:W-:Y:S01]  /*17890*/  ENDCOLLECTIVE ;  /* 0x000000000000791b */ /* 0x007fe20003800000 */
.L_x_921:
[----:B------:R-:W-:Y:S05]  /*178a0*/  BSYNC B1 ;  /* 0x0000000000017941 */ /* 0x000fea0003800000 */
.L_x_920:
[----:B------:R-:W-:Y:S02]  /*178b0*/  IMAD.MOV.U32 R13, RZ, RZ, R24 ;  /* 0x000000ffff0d7224 */ /* 0x000fe400078e0018 */
[----:B------:R-:W-:Y:S02]  /*178c0*/  IMAD.MOV.U32 R12, RZ, RZ, RZ ;  /* 0x000000ffff0c7224 */ /* 0x000fe400078e00ff */
[----:B------:R-:W-:Y:S02]  /*178d0*/  IMAD.MOV.U32 R11, RZ, RZ, 0x1c1f ;  /* 0x00001c1fff0b7424 */ /* 0x000fe400078e00ff */
[----:B------:R-:W-:Y:S02]  /*178e0*/  IMAD.MOV.U32 R15, RZ, RZ, -0x1 ;  /* 0xffffffffff0f7424 */ /* 0x000fe400078e00ff */
[----:B------:R-:W-:-:S07]  /*178f0*/  IMAD.MOV.U32 R0, RZ, RZ, R14 ;  /* 0x000000ffff007224 */ /* 0x000fce00078e000e */
[----:B------:R-:W-:Y:S05]  /*17900*/  WARPSYNC.COLLECTIVE R15, `(.L_x_922) ;  /* 0x000000000f087348 */ /* 0x000fea0003c00000 */
[----:B------:R0:W1:Y:S02]  /*17910*/  SHFL.IDX P6, R14, R13, R12, R11 ;  /* 0x0000000c0d0e7389 */ /* 0x00006400000c000b */
[----:B01----:R-:W-:Y:S01]  /*17920*/  ENDCOLLECTIVE ;  /* 0x000000000000791b */ /* 0x003fe20003800000 */
.L_x_922:
[----:B------:R-:W-:Y:S02]  /*17930*/  IMAD.MOV.U32 R13, RZ, RZ, R27 ;  /* 0x000000ffff0d7224 */ /* 0x000fe400078e001b */
[----:B------:R-:W-:-:S07]  /*17940*/  IMAD.MOV.U32 R3, RZ, RZ, R14 ;  /* 0x000000ffff037224 */ /* 0x000fce00078e000e */
[----:B------:R-:W-:Y:S05]  /*17950*/  WARPSYNC.COLLECTIVE R15, `(.L_x_923) ;  /* 0x000000000f087348 */ /* 0x000fea0003c00000 */
[----:B------:R0:W1:Y:S02]  /*17960*/  SHFL.IDX P6, R14, R13, R12, R11 ;  /* 0x0000000c0d0e7389 */ /* 0x00006400000c000b */
[----:B01----:R-:W-:Y:S01]  /*17970*/  ENDCOLLECTIVE ;  /* 0x000000000000791b */ /* 0x003fe20003800000 */
.L_x_923:
[----:B------:R-:W-:Y:S02]  /*17980*/  IMAD.MOV.U32 R13, RZ, RZ, R26 ;  /* 0x000000ffff0d7224 */ /* 0x000fe400078e001a */
[----:B------:R-:W-:-:S07]  /*17990*/  IMAD.MOV.U32 R4, RZ, RZ, R14 ;  /* 0x000000ffff047224 */ /* 0x000fce00078e000e */
[----:B------:R-:W-:Y:S05]  /*179a0*/  WARPSYNC.COLLECTIVE R15, `(.L_x_924) ;  /* 0x000000000f087348 */ /* 0x000fea0003c00000 */
[----:B------:R0:W1:Y:S02]  /*179b0*/  SHFL.IDX P6, R14, R13, R12, R11 ;  /* 0x0000000c0d0e7389 */ /* 0x00006400000c000b */
[----:B01----:R-:W-:Y:S01]  /*179c0*/  ENDCOLLECTIVE ;  /* 0x000000000000791b */ /* 0x003fe20003800000 */
.L_x_924:
[----:B------:R-:W-:Y:S05]  /*179d0*/  BRA `(.L_x_925) ;  /* 0xfffffee800487947 */ /* 0x000fea000383ffff */
.L_x_694:
[----:B0-----:R0:W1:Y:S02]  /*179e0*/  SYNCS.PHASECHK.TRANS64.TRYWAIT P0, [R18+URZ+0x22800], R5 ;  /* 0x02280005120075a7 */ /* 0x001064000800017f */
[----:B-1----:R-:W-:Y:S05]  /*179f0*/  @!P0 NANOSLEEP.SYNCS 0x989680 ;  /* 0x009896800000895d */ /* 0x002fea0003900000 */
[----:B------:R-:W1:Y:S02]  /*17a00*/  @!P0 SYNCS.PHASECHK.TRANS64 P0, [R18+URZ+0x22800], R5 ;  /* 0x02280005120085a7 */ /* 0x000e64000800007f */
[----:B-1----:R-:W-:Y:S05]  /*17a10*/  @!P0 BRA `(.L_x_694) ;  /* 0xfffffffc00f08947 */ /* 0x002fea000383ffff */
[----:B------:R-:W-:Y:S05]  /*17a20*/  BRA `(.L_x_926) ;  /* 0xfffffeec00507947 */ /* 0x000fea000383ffff */
.L_x_702:
        /* <DEDUP_REMOVED lines=8> */
.L_x_928:
[----:B------:R-:W-:Y:S05]  /*17ab0*/  BSYNC B1 ;  /* 0x0000000000017941 */ /* 0x000fea0003800000 */
.L_x_927:
        /* <DEDUP_REMOVED lines=8> */
.L_x_929:
[----:B------:R-:W-:Y:S02]  /*17b40*/  IMAD.MOV.U32 R13, RZ, RZ, R27 ;  /* 0x000000ffff0d7224 */ /* 0x000fe400078e001b */
[----:B------:R-:W-:-:S07]  /*17b50*/  IMAD.MOV.U32 R3, RZ, RZ, R14 ;  /* 0x000000ffff037224 */ /* 0x000fce00078e000e */
[----:B------:R-:W-:Y:S05]  /*17b60*/  WARPSYNC.COLLECTIVE R15, `(.L_x_930) ;  /* 0x000000000f087348 */ /* 0x000fea0003c00000 */
[----:B------:R0:W1:Y:S02]  /*17b70*/  SHFL.IDX P6, R14, R13, R12, R11 ;  /* 0x0000000c0d0e7389 */ /* 0x00006400000c000b */
[----:B01----:R-:W-:Y:S01]  /*17b80*/  ENDCOLLECTIVE ;  /* 0x000000000000791b */ /* 0x003fe20003800000 */
.L_x_930:
[----:B------:R-:W-:Y:S02]  /*17b90*/  IMAD.MOV.U32 R13, RZ, RZ, R26 ;  /* 0x000000ffff0d7224 */ /* 0x000fe400078e001a */
[----:B------:R-:W-:-:S07]  /*17ba0*/  IMAD.MOV.U32 R4, RZ, RZ, R14 ;  /* 0x000000ffff047224 */ /* 0x000fce00078e000e */
[----:B------:R-:W-:Y:S05]  /*17bb0*/  WARPSYNC.COLLECTIVE R15, `(.L_x_931) ;  /* 0x000000000f087348 */ /* 0x000fea0003c00000 */
[----:B------:R0:W1:Y:S02]  /*17bc0*/  SHFL.IDX P6, R14, R13, R12, R11 ;  /* 0x0000000c0d0e7389 */ /* 0x00006400000c000b */
[----:B01----:R-:W-:Y:S01]  /*17bd0*/  ENDCOLLECTIVE ;  /* 0x000000000000791b */ /* 0x003fe20003800000 */
.L_x_931:
[----:B------:R-:W-:Y:S05]  /*17be0*/  BRA `(.L_x_932) ;  /* 0xfffffef400bc7947 */ /* 0x000fea000383ffff */
.L_x_706:
[----:B0-----:R0:W1:Y:S02]  /*17bf0*/  SYNCS.PHASECHK.TRANS64.TRYWAIT P1, [R18+URZ+0x22800], R5 ;  /* 0x02280005120075a7 */ /* 0x001064000802017f */
[----:B-1----:R-:W-:Y:S05]  /*17c00*/  @!P1 NANOSLEEP.SYNCS 0x989680 ;  /* 0x009896800000995d */ /* 0x002fea0003900000 */
[----:B------:R-:W1:Y:S02]  /*17c10*/  @!P1 SYNCS.PHASECHK.TRANS64 P1, [R18+URZ+0x22800], R5 ;  /* 0x02280005120095a7 */ /* 0x000e64000802007f */
[----:B-1----:R-:W-:Y:S05]  /*17c20*/  @!P1 BRA `(.L_x_706) ;  /* 0xfffffffc00f09947 */ /* 0x002fea000383ffff */
[----:B------:R-:W-:Y:S05]  /*17c30*/  BRA `(.L_x_933) ;  /* 0xfffffef800947947 */ /* 0x000fea000383ffff */
.L_x_712:
[----:B0-----:R0:W2:Y:S02]  /*17c40*/  SYNCS.PHASECHK.TRANS64.TRYWAIT P1, [R14+URZ+0x22830], R13 ;  /* 0x0228300d0e0075a7 */ /* 0x0010a4000802017f */
[----:B--2---:R-:W-:Y:S05]  /*17c50*/  @!P1 NANOSLEEP.SYNCS 0x989680 ;  /* 0x009896800000995d */ /* 0x004fea0003900000 */
[----:B------:R-:W2:Y:S02]  /*17c60*/  @!P1 SYNCS.PHASECHK.TRANS64 P1, [R14+URZ+0x22830], R13 ;  /* 0x0228300d0e0095a7 */ /* 0x000ea4000802007f */
[----:B--2---:R-:W-:Y:S05]  /*17c70*/  @!P1 BRA `(.L_x_712) ;  /* 0xfffffffc00f09947 */ /* 0x004fea000383ffff */
[----:B------:R-:W-:Y:S05]  /*17c80*/  BRA `(.L_x_711) ;  /* 0xffffff0400b87947 */ /* 0x000fea000383ffff */
.L_x_717:
[----:B-1----:R1:W2:Y:S02]  /*17c90*/  SYNCS.PHASECHK.TRANS64.TRYWAIT P2, [R14+URZ+0x22850], R13 ;  /* 0x0228500d0e0075a7 */ /* 0x0022a4000804017f */
[----:B--2---:R-:W-:Y:S05]  /*17ca0*/  @!P2 NANOSLEEP.SYNCS 0x989680 ;  /* 0x009896800000a95d */ /* 0x004fea0003900000 */
[----:B------:R-:W2:Y:S02]  /*17cb0*/  @!P2 SYNCS.PHASECHK.TRANS64 P2, [R14+URZ+0x22850], R13 ;  /* 0x0228500d0e00a5a7 */ /* 0x000ea4000804007f */
[----:B--2---:R-:W-:Y:S05]  /*17cc0*/  @!P2 BRA `(.L_x_717) ;  /* 0xfffffffc00f0a947 */ /* 0x004fea000383ffff */
[----:B------:R-:W-:Y:S05]  /*17cd0*/  BRA `(.L_x_716) ;  /* 0xffffff2000dc7947 */ /* 0x000fea000383ffff */
.L_x_722:
[----:B-1----:R1:W2:Y:S02]  /*17ce0*/  SYNCS.PHASECHK.TRANS64.TRYWAIT P3, [R15+URZ+0x22830], R20 ;  /* 0x022830140f0075a7 */ /* 0x0022a4000806017f */
[----:B--2---:R-:W-:Y:S05]  /*17cf0*/  @!P3 NANOSLEEP.SYNCS 0x989680 ;  /* 0x009896800000b95d */ /* 0x004fea0003900000 */
[----:B------:R-:W2:Y:S02]  /*17d00*/  @!P3 SYNCS.PHASECHK.TRANS64 P3, [R15+URZ+0x22830], R20 ;  /* 0x022830140f00b5a7 */ /* 0x000ea4000806007f */
[----:B--2---:R-:W-:Y:S05]  /*17d10*/  @!P3 BRA `(.L_x_722) ;  /* 0xfffffffc00f0b947 */ /* 0x004fea000383ffff */
[----:B------:R-:W-:Y:S05]  /*17d20*/  BRA `(.L_x_721) ;  /* 0xffffff2800147947 */ /* 0x000fea000383ffff */
.L_x_727:
[----:B--2---:R2:W3:Y:S02]  /*17d30*/  SYNCS.PHASECHK.TRANS64.TRYWAIT P3, [R15+URZ+0x22850], R20 ;  /* 0x022850140f0075a7 */ /* 0x0044e4000806017f */
[----:B---3--:R-:W-:Y:S05]  /*17d40*/  @!P3 NANOSLEEP.SYNCS 0x989680 ;  /* 0x009896800000b95d */ /* 0x008fea0003900000 */
[----:B------:R-:W3:Y:S02]  /*17d50*/  @!P3 SYNCS.PHASECHK.TRANS64 P3, [R15+URZ+0x22850], R20 ;  /* 0x022850140f00b5a7 */ /* 0x000ee4000806007f */
[----:B---3--:R-:W-:Y:S05]  /*17d60*/  @!P3 BRA `(.L_x_727) ;  /* 0xfffffffc00f0b947 */ /* 0x008fea000383ffff */
[----:B------:R-:W-:Y:S05]  /*17d70*/  BRA `(.L_x_726) ;  /* 0xffffff4400f07947 */ /* 0x000fea000383ffff */
.L_x_742:
[----:B------:R-:W-:Y:S02]  /*17d80*/  IMAD.MOV.U32 R13, RZ, RZ, R4 ;  /* 0x000000ffff0d7224 */ /* 0x000fe400078e0004 */
[----:B------:R-:W-:Y:S02]  /*17d90*/  IMAD.MOV.U32 R12, RZ, RZ, RZ ;  /* 0x000000ffff0c7224 */ /* 0x000fe400078e00ff */
[----:B------:R-:W-:Y:S02]  /*17da0*/  IMAD.MOV.U32 R11, RZ, RZ, 0x181f ;  /* 0x0000181fff0b7424 */ /* 0x000fe400078e00ff */
[----:B------:R-:W-:-:S07]  /*17db0*/  IMAD.MOV.U32 R15, RZ, RZ, -0x1 ;  /* 0xffffffffff0f7424 */ /* 0x000fce00078e00ff */
[----:B01----:R-:W-:Y:S05]  /*17dc0*/  WARPSYNC.COLLECTIVE R15, `(.L_x_934) ;  /* 0x000000000f087348 */ /* 0x003fea0003c00000 */
[----:B------:R2:W3:Y:S02]  /*17dd0*/  SHFL.IDX P6, R14, R13, R12, R11 ;  /* 0x0000000c0d0e7389 */ /* 0x0004e400000c000b */
[----:B0123--:R-:W-:Y:S01]  /*17de0*/  ENDCOLLECTIVE ;  /* 0x000000000000791b */ /* 0x00ffe20003800000 */
.L_x_934:
[----:B------:R-:W-:Y:S02]  /*17df0*/  IMAD.MOV.U32 R13, RZ, RZ, R3 ;  /* 0x000000ffff0d7224 */ /* 0x000fe400078e0003 */
[----:B------:R-:W-:-:S07]  /*17e00*/  IMAD.MOV.U32 R0, RZ, RZ, R14 ;  /* 0x000000ffff007224 */ /* 0x000fce00078e000e */
[----:B------:R-:W-:Y:S05]  /*17e10*/  WARPSYNC.COLLECTIVE R15, `(.L_x_935) ;  /* 0x000000000f087348 */ /* 0x000fea0003c00000 */
[----:B------:R0:W1:Y:S02]  /*17e20*/  SHFL.IDX P6, R14, R13, R12, R11 ;  /* 0x0000000c0d0e7389 */ /* 0x00006400000c000b */
[----:B01----:R-:W-:Y:S01]  /*17e30*/  ENDCOLLECTIVE ;  /* 0x000000000000791b */ /* 0x003fe20003800000 */
.L_x_935:
[----:B------:R-:W-:Y:S05]  /*17e40*/  BRA `(.L_x_936) ;  /* 0xffffff7800d47947 */ /* 0x000fea000383ffff */
.L_x_745:
[----:B------:R-:W-:Y:S01]  /*17e50*/  BSSY B1, `(.L_x_937) ;  /* 0x0000008000017945 */ /* 0x000fe20003800000 */
[----:B---3--:R-:W-:Y:S02]  /*17e60*/  IMAD.MOV.U32 R13, RZ, RZ, R4 ;  /* 0x000000ffff0d7224 */ /* 0x008fe400078e0004 */
[----:B------:R-:W-:Y:S02]  /*17e70*/  IMAD.MOV.U32 R12, RZ, RZ, 0x1 ;  /* 0x00000001ff0c7424 */ /* 0x000fe400078e00ff */
[----:B------:R-:W-:Y:S02]  /*17e80*/  IMAD.MOV.U32 R11, RZ, RZ, 0x181f ;  /* 0x0000181fff0b7424 */ /* 0x000fe400078e00ff */
[----:B------:R-:W-:-:S07]  /*17e90*/  IMAD.MOV.U32 R15, RZ, RZ, -0x1 ;  /* 0xffffffffff0f7424 */ /* 0x000fce00078e00ff */
[----:B012-4-:R-:W-:Y:S05]  /*17ea0*/  WARPSYNC.COLLECTIVE R15, `(.L_x_938) ;  /* 0x000000000f087348 */ /* 0x017fea0003c00000 */
[----:B----4-:R3:W4:Y:S02]  /*17eb0*/  SHFL.IDX P6, R14, R13, R12, R11 ;  /* 0x0000000c0d0e7389 */ /* 0x01072400000c000b */
[----:B01234-:R-:W-:Y:S01]  /*17ec0*/  ENDCOLLECTIVE ;  /* 0x000000000000791b */ /* 0x01ffe20003800000 */
.L_x_938:
[----:B------:R-:W-:Y:S05]  /*17ed0*/  BSYNC B1 ;  /* 0x0000000000017941 */ /* 0x000fea0003800000 */
.L_x_937:
[----:B------:R-:W-:Y:S02]  /*17ee0*/  IMAD.MOV.U32 R13, RZ, RZ, R3 ;  /* 0x000000ffff0d7224 */ /* 0x000fe400078e0003 */
[----:B------:R-:W-:Y:S02]  /*17ef0*/  IMAD.MOV.U32 R12, RZ, RZ, 0x1 ;  /* 0x00000001ff0c7424 */ /* 0x000fe400078e00ff */
[----:B------:R-:W-:Y:S02]  /*17f00*/  IMAD.MOV.U32 R11, RZ, RZ, 0x181f ;  /* 0x0000181fff0b7424 */ /* 0x000fe400078e00ff */
[----:B------:R-:W-:Y:S02]  /*17f10*/  IMAD.MOV.U32 R15, RZ, RZ, -0x1 ;  /* 0xffffffffff0f7424 */ /* 0x000fe400078e00ff */
[----:B------:R-:W-:-:S07]  /*17f20*/  IMAD.MOV.U32 R0, RZ, RZ, R14 ;  /* 0x000000ffff007224 */ /* 0x000fce00078e000e */
[----:B------:R-:W-:Y:S05]  /*17f30*/  WARPSYNC.COLLECTIVE R15, `(.L_x_939) ;  /* 0x000000000f087348 */ /* 0x000fea0003c00000 */
[----:B------:R0:W1:Y:S02]  /*17f40*/  SHFL.IDX P6, R14, R13, R12, R11 ;  /* 0x0000000c0d0e7389 */ /* 0x00006400000c000b */
[----:B01----:R-:W-:Y:S01]  /*17f50*/  ENDCOLLECTIVE ;  /* 0x000000000000791b */ /* 0x003fe20003800000 */
.L_x_939:
[----:B------:R-:W-:Y:S05]  /*17f60*/  BRA `(.L_x_940) ;  /* 0xffffff7c00087947 */ /* 0x000fea000383ffff */
.L_x_748:
[----:B------:R-:W-:Y:S01]  /*17f70*/  BSSY B1, `(.L_x_941) ;  /* 0x0000008000017945 */ /* 0x000fe20003800000 */
[----:B0-----:R-:W-:Y:S02]  /*17f80*/  IMAD.MOV.U32 R13, RZ, RZ, R4 ;  /* 0x000000ffff0d7224 */ /* 0x001fe400078e0004 */
[----:B------:R-:W-:Y:S02]  /*17f90*/  IMAD.MOV.U32 R12, RZ, RZ, 0x2 ;  /* 0x00000002ff0c7424 */ /* 0x000fe400078e00ff */
[----:B------:R-:W-:Y:S02]  /*17fa0*/  IMAD.MOV.U32 R11, RZ, RZ, 0x181f ;  /* 0x0000181fff0b7424 */ /* 0x000fe400078e00ff */
[----:B------:R-:W-:-:S07]  /*17fb0*/  IMAD.MOV.U32 R15, RZ, RZ, -0x1 ;  /* 0xffffffffff0f7424 */ /* 0x000fce00078e00ff */
[----:B-1234-:R-:W-:Y:S05]  /*17fc0*/  WARPSYNC.COLLECTIVE R15, `(.L_x_942) ;  /* 0x000000000f087348 */ /* 0x01efea0003c00000 */
[----:B----4-:R0:W4:Y:S02]  /*17fd0*/  SHFL.IDX P6, R14, R13, R12, R11 ;  /* 0x0000000c0d0e7389 */ /* 0x01012400000c000b */
[----:B01234-:R-:W-:Y:S01]  /*17fe0*/  ENDCOLLECTIVE ;  /* 0x000000000000791b */ /* 0x01ffe20003800000 */
.L_x_942:
[----:B------:R-:W-:Y:S05]  /*17ff0*/  BSYNC B1 ;  /* 0x0000000000017941 */ /* 0x000fea0003800000 */
.L_x_941:
        /* <DEDUP_REMOVED lines=8> */
.L_x_943:
[----:B------:R-:W-:Y:S05]  /*18080*/  BRA `(.L_x_944) ;  /* 0xffffff7c00387947 */ /* 0x000fea000383ffff */
.L_x_751:
[----:B------:R-:W-:Y:S01]  /*18090*/  BSSY B1, `(.L_x_945) ;  /* 0x0000008000017945 */ /* 0x000fe20003800000 */
[----:B0-----:R-:W-:Y:S02]  /*180a0*/  IMAD.MOV.U32 R13, RZ, RZ, R4 ;  /* 0x000000ffff0d7224 */ /* 0x001fe400078e0004 */
[----:B------:R-:W-:Y:S02]  /*180b0*/  IMAD.MOV.U32 R12, RZ, RZ, 0x3 ;  /* 0x00000003ff0c7424 */ /* 0x000fe400078e00ff */
[----:B------:R-:W-:Y:S02]  /*180c0*/  IMAD.MOV.U32 R11, RZ, RZ, 0x181f ;  /* 0x0000181fff0b7424 */ /* 0x000fe400078e00ff */
[----:B------:R-:W-:-:S07]  /*180d0*/  IMAD.MOV.U32 R15, RZ, RZ, -0x1 ;  /* 0xffffffffff0f7424 */ /* 0x000fce00078e00ff */
[----:B-1234-:R-:W-:Y:S05]  /*180e0*/  WARPSYNC.COLLECTIVE R15, `(.L_x_946) ;  /* 0x000000000f087348 */ /* 0x01efea0003c00000 */
[----:B------:R0:W0:Y:S02]  /*180f0*/  SHFL.IDX P6, R14, R13, R12, R11 ;  /* 0x0000000c0d0e7389 */ /* 0x00002400000c000b */
[----:B01234-:R-:W-:Y:S01]  /*18100*/  ENDCOLLECTIVE ;  /* 0x000000000000791b */ /* 0x01ffe20003800000 */
.L_x_946:
[----:B------:R-:W-:Y:S05]  /*18110*/  BSYNC B1 ;  /* 0x0000000000017941 */ /* 0x000fea0003800000 */
.L_x_945:
        /* <DEDUP_REMOVED lines=8> */
.L_x_947:
[----:B------:R-:W-:Y:S05]  /*181a0*/  BRA `(.L_x_948) ;  /* 0xffffff7c00687947 */ /* 0x000fea000383ffff */
.L_x_768:
[----:B------:R-:W0:Y:S01]  /*181b0*/  S2R R9, SR_TID.X ;  /* 0x0000000000097919 */ /* 0x000e220000002100 */
        /* <DEDUP_REMOVED lines=10> */
.L_x_950:
[----:B------:R-:W-:Y:S05]  /*18260*/  BSYNC B1 ;  /* 0x0000000000017941 */ /* 0x000fea0003800000 */
.L_x_949:
[----:B------:R-:W-:Y:S05]  /*18270*/  BRA `(.L_x_951) ;  /* 0xffffff9000387947 */ /* 0x000fea000383ffff */
.L_x_770:
[----:B------:R-:W-:Y:S01]  /*18280*/  BSSY B1, `(.L_x_952) ;  /* 0x0000006000017945 */ /* 0x000fe20003800000 */
[----:B------:R-:W-:-:S07]  /*18290*/  IMAD.MOV.U32 R15, RZ, RZ, -0x1 ;  /* 0xffffffffff0f7424 */ /* 0x000fce00078e00ff */
[----:B0-----:R-:W-:Y:S05]  /*182a0*/  WARPSYNC.COLLECTIVE R15, `(.L_x_953) ;  /* 0x000000000f0c7348 */ /* 0x001fea0003c00000 */
[----:B------:R-:W-:Y:S02]  /*182b0*/  ELECT P6, UR62, PT ;  /* 0x00000000003e782f */ /* 0x000fe400038c0000 */
[----:B------:R-:W-:Y:S01]  /*182c0*/  MOV R14, UR62 ;  /* 0x0000003e000e7c02 */ /* 0x000fe20008000f00 */
[----:B0-----:R-:W-:Y:S10]  /*182d0*/  ENDCOLLECTIVE ;  /* 0x000000000000791b */ /* 0x001ff40003800000 */
.L_x_953:
[----:B------:R-:W-:Y:S05]  /*182e0*/  BSYNC B1 ;  /* 0x0000000000017941 */ /* 0x000fea0003800000 */
.L_x_952:
[----:B------:R-:W-:Y:S05]  /*182f0*/  BRA `(.L_x_769) ;  /* 0xffffff9000307947 */ /* 0x000fea000383ffff */
.L_x_772:
[----:B0-----:R-:W2:Y:S02]  /*18300*/  LDL R5, [R1+0x4] ;  /* 0x0000040001057983 */ /* 0x001ea40000100800 */
[----:B--2---:R0:W1:Y:S02]  /*18310*/  SYNCS.PHASECHK.TRANS64.TRYWAIT P0, [R5+URZ+0x22820], R4 ;  /* 0x02282004050075a7 */ /* 0x004064000800017f */
[----:B-1----:R-:W-:Y:S05]  /*18320*/  @!P0 NANOSLEEP.SYNCS 0x989680 ;  /* 0x009896800000895d */ /* 0x002fea0003900000 */
[----:B------:R-:W1:Y:S02]  /*18330*/  @!P0 SYNCS.PHASECHK.TRANS64 P0, [R5+URZ+0x22820], R4 ;  /* 0x02282004050085a7 */ /* 0x000e64000800007f */
[----:B-1----:R-:W-:Y:S05]  /*18340*/  @!P0 BRA `(.L_x_772) ;  /* 0xfffffffc00ec8947 */ /* 0x002fea000383ffff */
[----:B------:R-:W-:Y:S05]  /*18350*/  BRA `(.L_x_954) ;  /* 0xffffff9000407947 */ /* 0x000fea000383ffff */
.L_x_776:
[----:B0-----:R0:W1:Y:S02]  /*18360*/  SYNCS.PHASECHK.TRANS64.TRYWAIT P0, [R4+URZ+0x228a0], R9 ;  /* 0x0228a009040075a7 */ /* 0x001064000800017f */
[----:B-1----:R-:W-:Y:S05]  /*18370*/  @!P0 NANOSLEEP.SYNCS 0x989680 ;  /* 0x009896800000895d */ /* 0x002fea0003900000 */
[----:B------:R-:W1:Y:S02]  /*18380*/  @!P0 SYNCS.PHASECHK.TRANS64 P0, [R4+URZ+0x228a0], R9 ;  /* 0x0228a009040085a7 */ /* 0x000e64000800007f */
[----:B-1----:R-:W-:Y:S05]  /*18390*/  @!P0 BRA `(.L_x_776) ;  /* 0xfffffffc00f08947 */ /* 0x002fea000383ffff */
[----:B------:R-:W-:Y:S05]  /*183a0*/  BRA `(.L_x_955) ;  /* 0xffffff9000687947 */ /* 0x000fea000383ffff */
.L_x_781:
[----:B-1----:R1:W2:Y:S02]  /*183b0*/  SYNCS.PHASECHK.TRANS64.TRYWAIT P0, [R4+URZ+0x228c0], R9 ;  /* 0x0228c009040075a7 */ /* 0x0022a4000800017f */
[----:B--2---:R-:W-:Y:S05]  /*183c0*/  @!P0 NANOSLEEP.SYNCS 0x989680 ;  /* 0x009896800000895d */ /* 0x004fea0003900000 */
[----:B------:R-:W2:Y:S02]  /*183d0*/  @!P0 SYNCS.PHASECHK.TRANS64 P0, [R4+URZ+0x228c0], R9 ;  /* 0x0228c009040085a7 */ /* 0x000ea4000800007f */
[----:B--2---:R-:W-:Y:S05]  /*183e0*/  @!P0 BRA `(.L_x_781) ;  /* 0xfffffffc00f08947 */ /* 0x004fea000383ffff */
[----:B------:R-:W-:Y:S05]  /*183f0*/  BRA `(.L_x_956) ;  /* 0xffffff9000ec7947 */ /* 0x000fea000383ffff */
.L_x_791:
[----:B0-----:R0:W1:Y:S02]  /*18400*/  SYNCS.PHASECHK.TRANS64.TRYWAIT P1, [R5+URZ+0x228a0], R6 ;  /* 0x0228a006050075a7 */ /* 0x001064000802017f */
[----:B-1----:R-:W-:Y:S05]  /*18410*/  @!P1 NANOSLEEP.SYNCS 0x989680 ;  /* 0x009896800000995d */ /* 0x002fea0003900000 */
[----:B------:R-:W1:Y:S02]  /*18420*/  @!P1 SYNCS.PHASECHK.TRANS64 P1, [R5+URZ+0x228a0], R6 ;  /* 0x0228a006050095a7 */ /* 0x000e64000802007f */
[----:B-1----:R-:W-:Y:S05]  /*18430*/  @!P1 BRA `(.L_x_791) ;  /* 0xfffffffc00f09947 */ /* 0x002fea000383ffff */
[----:B------:R-:W-:Y:S05]  /*18440*/  BRA `(.L_x_957) ;  /* 0xffffff9800847947 */ /* 0x000fea000383ffff */
.L_x_796:
[----:B-1----:R1:W2:Y:S02]  /*18450*/  SYNCS.PHASECHK.TRANS64.TRYWAIT P1, [R5+URZ+0x228c0], R6 ;  /* 0x0228c006050075a7 */ /* 0x0022a4000802017f */
[----:B--2---:R-:W-:Y:S05]  /*18460*/  @!P1 NANOSLEEP.SYNCS 0x989680 ;  /* 0x009896800000995d */ /* 0x004fea0003900000 */
[----:B------:R-:W2:Y:S02]  /*18470*/  @!P1 SYNCS.PHASECHK.TRANS64 P1, [R5+URZ+0x228c0], R6 ;  /* 0x0228c006050095a7 */ /* 0x000ea4000802007f */
[----:B--2---:R-:W-:Y:S05]  /*18480*/  @!P1 BRA `(.L_x_796) ;  /* 0xfffffffc00f09947 */ /* 0x004fea000383ffff */
[----:B------:R-:W-:Y:S05]  /*18490*/  BRA `(.L_x_958) ;  /* 0xffffff9c00047947 */ /* 0x000fea000383ffff */
.L_x_812:
        /* <DEDUP_REMOVED lines=11> */
.L_x_960:
[----:B------:R-:W-:Y:S05]  /*18550*/  BSYNC B0 ;  /* 0x0000000000007941 */ /* 0x000fea0003800000 */
.L_x_959:
[----:B------:R-:W-:Y:S05]  /*18560*/  BRA `(.L_x_961) ;  /* 0xffffffa400f87947 */ /* 0x000fea000383ffff */
.L_x_814:
[----:B------:R-:W-:Y:S01]  /*18570*/  BSSY B0, `(.L_x_962) ;  /* 0x0000006000007945 */ /* 0x000fe20003800000 */
[----:B------:R-:W-:-:S07]  /*18580*/  IMAD.MOV.U32 R15, RZ, RZ, -0x1 ;  /* 0xffffffffff0f7424 */ /* 0x000fce00078e00ff */
[----:B0-----:R-:W-:Y:S05]  /*18590*/  WARPSYNC.COLLECTIVE R15, `(.L_x_963) ;  /* 0x000000000f0c7348 */ /* 0x001fea0003c00000 */
[----:B------:R-:W-:Y:S02]  /*185a0*/  ELECT P6, UR62, PT ;  /* 0x00000000003e782f */ /* 0x000fe400038c0000 */
[----:B------:R-:W-:Y:S01]  /*185b0*/  MOV R14, UR62 ;  /* 0x0000003e000e7c02 */ /* 0x000fe20008000f00 */
[----:B0-----:R-:W-:Y:S10]  /*185c0*/  ENDCOLLECTIVE ;  /* 0x000000000000791b */ /* 0x001ff40003800000 */
.L_x_963:
[----:B------:R-:W-:Y:S05]  /*185d0*/  BSYNC B0 ;  /* 0x0000000000007941 */ /* 0x000fea0003800000 */
.L_x_962:
[----:B------:R-:W-:Y:S05]  /*185e0*/  BRA `(.L_x_964) ;  /* 0xffffffa800047947 */ /* 0x000fea000383ffff */
.L_x_816:
[----:B0-----:R0:W1:Y:S02]  /*185f0*/  SYNCS.PHASECHK.TRANS64.TRYWAIT P0, [R0+URZ+0x22840], R2 ;  /* 0x02284002000075a7 */ /* 0x001064000800017f */
[----:B-1----:R-:W-:Y:S05]  /*18600*/  @!P0 NANOSLEEP.SYNCS 0x989680 ;  /* 0x009896800000895d */ /* 0x002fea0003900000 */
[----:B------:R-:W1:Y:S02]  /*18610*/  @!P0 SYNCS.PHASECHK.TRANS64 P0, [R0+URZ+0x22840], R2 ;  /* 0x02284002000085a7 */ /* 0x000e64000800007f */
[----:B-1----:R-:W-:Y:S05]  /*18620*/  @!P0 BRA `(.L_x_816) ;  /* 0xfffffffc00f08947 */ /* 0x002fea000383ffff */
[----:B------:R-:W-:Y:S05]  /*18630*/  BRA `(.L_x_965) ;  /* 0xffffffa800707947 */ /* 0x000fea000383ffff */
.L_x_820:
[----:B------:R-:W2:Y:S01]  /*18640*/  LDL.LU R11, [R1+0x54] ;  /* 0x00005400010b7983 */ /* 0x000ea20000300800 */
[----:B------:R-:W-:Y:S01]  /*18650*/  IMAD.MOV.U32 R13, RZ, RZ, R0 ;  /* 0x000000ffff0d7224 */ /* 0x000fe200078e0000 */
[----:B------:R-:W-:Y:S01]  /*18660*/  LOP3.LUT R8, R8, 0x7f, RZ, 0xc0, !PT ;  /* 0x0000007f08087812 */ /* 0x000fe200078ec0ff */
[----:B------:R-:W-:Y:S02]  /*18670*/  IMAD.MOV.U32 R12, RZ, RZ, RZ ;  /* 0x000000ffff0c7224 */ /* 0x000fe400078e00ff */
[----:B------:R-:W-:Y:S01]  /*18680*/  IMAD.MOV.U32 R15, RZ, RZ, -0x1 ;  /* 0xffffffffff0f7424 */ /* 0x000fe200078e00ff */
[----:B------:R-:W-:-:S05]  /*18690*/  SHF.R.U32.HI R5, RZ, 0x3, R8 ;  /* 0x00000003ff057819 */ /* 0x000fca0000011608 */
[----:B------:R-:W-:-:S04]  /*186a0*/  IMAD.IADD R2, R5, 0x1, R17 ;  /* 0x0000000105027824 */ /* 0x000fc800078e0211 */
[C---:B------:R-:W-:Y:S02]  /*186b0*/  VIADD R5, R2.reuse, 0x10 ;  /* 0x0000001002057836 */ /* 0x040fe40000000000 */
[----:B------:R-:W-:Y:S02]  /*186c0*/  VIADD R8, R2, 0x60 ;  /* 0x0000006002087836 */ /* 0x000fe40000000000 */
[----:B--2---:R-:W-:Y:S02]  /*186d0*/  IMAD R3, R11, R7, RZ ;  /* 0x000000070b037224 */ /* 0x004fe400078e02ff */
[----:B------:R-:W-:-:S03]  /*186e0*/  IMAD.MOV.U32 R11, RZ, RZ, 0x181f ;  /* 0x0000181fff0b7424 */ /* 0x000fc600078e00ff */
[----:B------:R-:W-:-:S13]  /*186f0*/  ISETP.GE.AND P1, PT, R2, R3, PT ;  /* 0x000000030200720c */ /* 0x000fda0003f26270 */
[----:B-----5:R-:W-:Y:S05]  /*18700*/  WARPSYNC.COLLECTIVE R15, `(.L_x_966) ;  /* 0x000000000f087348 */ /* 0x020fea0003c00000 */
[----:B------:R0:W1:Y:S02]  /*18710*/  SHFL.IDX P6, R14, R13, R12, R11 ;  /* 0x0000000c0d0e7389 */ /* 0x00006400000c000b */
[----:B01---5:R-:W-:Y:S01]  /*18720*/  ENDCOLLECTIVE ;  /* 0x000000000000791b */ /* 0x023fe20003800000 */
.L_x_966:
[----:B------:R-:W-:Y:S02]  /*18730*/  IMAD.MOV.U32 R13, RZ, RZ, R4 ;  /* 0x000000ffff0d7224 */ /* 0x000fe400078e0004 */
[----:B------:R-:W-:-:S07]  /*18740*/  IMAD.MOV.U32 R6, RZ, RZ, R14 ;  /* 0x000000ffff067224 */ /* 0x000fce00078e000e */
[----:B------:R-:W-:Y:S05]  /*18750*/  WARPSYNC.COLLECTIVE R15, `(.L_x_967) ;  /* 0x000000000f087348 */ /* 0x000fea0003c00000 */
[----:B------:R0:W1:Y:S02]  /*18760*/  SHFL.IDX P6, R14, R13, R12, R11 ;  /* 0x0000000c0d0e7389 */ /* 0x00006400000c000b */
[----:B01----:R-:W-:Y:S01]  /*18770*/  ENDCOLLECTIVE ;  /* 0x000000000000791b */ /* 0x003fe20003800000 */
.L_x_967:
[----:B------:R-:W-:Y:S02]  /*18780*/  IMAD.MOV.U32 R13, RZ, RZ, R0 ;  /* 0x000000ffff0d7224 */ /* 0x000fe400078e0000 */
[----:B------:R-:W-:Y:S02]  /*18790*/  IMAD.MOV.U32 R12, RZ, RZ, 0x1 ;  /* 0x00000001ff0c7424 */ /* 0x000fe400078e00ff */
[----:B------:R-:W-:-:S07]  /*187a0*/  IMAD.MOV.U32 R7, RZ, RZ, R14 ;  /* 0x000000ffff077224 */ /* 0x000fce00078e000e */
[----:B------:R-:W-:Y:S05]  /*187b0*/  WARPSYNC.COLLECTIVE R15, `(.L_x_968) ;  /* 0x000000000f087348 */ /* 0x000fea0003c00000 */
[----:B------:R0:W1:Y:S02]  /*187c0*/  SHFL.IDX P6, R14, R13, R12, R11 ;  /* 0x0000000c0d0e7389 */ /* 0x00006400000c000b */
[----:B01----:R-:W-:Y:S01]  /*187d0*/  ENDCOLLECTIVE ;  /* 0x000000000000791b */ /* 0x003fe20003800000 */
.L_x_968:
        /* <DEDUP_REMOVED lines=15> */
.L_x_969:
[----:B------:R-:W-:Y:S02]  /*188d0*/  IMAD.MOV.U32 R13, RZ, RZ, R0 ;  /* 0x000000ffff0d7224 */ /* 0x000fe400078e0000 */
[----:B------:R-:W-:Y:S02]  /*188e0*/  IMAD.MOV.U32 R12, RZ, RZ, 0x2 ;  /* 0x00000002ff0c7424 */ /* 0x000fe400078e00ff */
[----:B------:R-:W-:-:S07]  /*188f0*/  IMAD.MOV.U32 R5, RZ, RZ, R14 ;  /* 0x000000ffff057224 */ /* 0x000fce00078e000e */
[----:B------:R-:W-:Y:S05]  /*18900*/  WARPSYNC.COLLECTIVE R15, `(.L_x_970) ;  /* 0x000000000f087348 */ /* 0x000fea0003c00000 */
[----:B------:R0:W1:Y:S02]  /*18910*/  SHFL.IDX P6, R14, R13, R12, R11 ;  /* 0x0000000c0d0e7389 */ /* 0x00006400000c000b */
[----:B01----:R-:W-:Y:S01]  /*18920*/  ENDCOLLECTIVE ;  /* 0x000000000000791b */ /* 0x003fe20003800000 */
.L_x_970:
        /* <DEDUP_REMOVED lines=15> */
.L_x_971:
[----:B------:R-:W-:Y:S02]  /*18a20*/  IMAD.MOV.U32 R13, RZ, RZ, R0 ;  /* 0x000000ffff0d7224 */ /* 0x000fe400078e0000 */
[----:B------:R-:W-:Y:S02]  /*18a30*/  IMAD.MOV.U32 R12, RZ, RZ, 0x3 ;  /* 0x00000003ff0c7424 */ /* 0x000fe400078e00ff */
[----:B------:R-:W-:-:S07]  /*18a40*/  IMAD.MOV.U32 R5, RZ, RZ, R14 ;  /* 0x000000ffff057224 */ /* 0x000fce00078e000e */
[----:B------:R-:W-:Y:S05]  /*18a50*/  WARPSYNC.COLLECTIVE R15, `(.L_x_972) ;  /* 0x000000000f087348 */ /* 0x000fea0003c00000 */
[----:B------:R0:W1:Y:S02]  /*18a60*/  SHFL.IDX P6, R14, R13, R12, R11 ;  /* 0x0000000c0d0e7389 */ /* 0x00006400000c000b */
[----:B01----:R-:W-:Y:S01]  /*18a70*/  ENDCOLLECTIVE ;  /* 0x000000000000791b */ /* 0x003fe20003800000 */
.L_x_972:
        /* <DEDUP_REMOVED lines=15> */
.L_x_973:
[----:B------:R-:W-:Y:S02]  /*18b70*/  IMAD.MOV.U32 R13, RZ, RZ, R0 ;  /* 0x000000ffff0d7224 */ /* 0x000fe400078e0000 */
[----:B------:R-:W-:Y:S02]  /*18b80*/  IMAD.MOV.U32 R12, RZ, RZ, 0x4 ;  /* 0x00000004ff0c7424 */ /* 0x000fe400078e00ff */
[----:B------:R-:W-:-:S07]  /*18b90*/  IMAD.MOV.U32 R5, RZ, RZ, R14 ;  /* 0x000000ffff057224 */ /* 0x000fce00078e000e */
[----:B------:R-:W-:Y:S05]  /*18ba0*/  WARPSYNC.COLLECTIVE R15, `(.L_x_974) ;  /* 0x000000000f087348 */ /* 0x000fea0003c00000 */
[----:B------:R0:W1:Y:S02]  /*18bb0*/  SHFL.IDX P6, R14, R13, R12, R11 ;  /* 0x0000000c0d0e7389 */ /* 0x00006400000c000b */
[----:B01----:R-:W-:Y:S01]  /*18bc0*/  ENDCOLLECTIVE ;  /* 0x000000000000791b */ /* 0x003fe20003800000 */
.L_x_974:
        /* <DEDUP_REMOVED lines=15> */
.L_x_975:
[----:B------:R-:W-:Y:S02]  /*18cc0*/  IMAD.MOV.U32 R13, RZ, RZ, R0 ;  /* 0x000000ffff0d7224 */ /* 0x000fe400078e0000 */
[----:B------:R-:W-:Y:S02]  /*18cd0*/  IMAD.MOV.U32 R12, RZ, RZ, 0x5 ;  /* 0x00000005ff0c7424 */ /* 0x000fe400078e00ff */
[----:B------:R-:W-:-:S07]  /*18ce0*/  IMAD.MOV.U32 R5, RZ, RZ, R14 ;  /* 0x000000ffff057224 */ /* 0x000fce00078e000e */
[----:B------:R-:W-:Y:S05]  /*18cf0*/  WARPSYNC.COLLECTIVE R15, `(.L_x_976) ;  /* 0x000000000f087348 */ /* 0x000fea0003c00000 */
[----:B------:R0:W1:Y:S02]  /*18d00*/  SHFL.IDX P6, R14, R13, R12, R11 ;  /* 0x0000000c0d0e7389 */ /* 0x00006400000c000b */
[----:B01----:R-:W-:Y:S01]  /*18d10*/  ENDCOLLECTIVE ;  /* 0x000000000000791b */ /* 0x003fe20003800000 */
.L_x_976:
        /* <DEDUP_REMOVED lines=15> */
.L_x_977:
[----:B------:R-:W-:Y:S02]  /*18e10*/  IMAD.MOV.U32 R13, RZ, RZ, R0 ;  /* 0x000000ffff0d7224 */ /* 0x000fe400078e0000 */
[----:B------:R-:W-:Y:S02]  /*18e20*/  IMAD.MOV.U32 R12, RZ, RZ, 0x6 ;  /* 0x00000006ff0c7424 */ /* 0x000fe400078e00ff */
[----:B------:R-:W-:-:S07]  /*18e30*/  IMAD.MOV.U32 R5, RZ, RZ, R14 ;  /* 0x000000ffff057224 */ /* 0x000fce00078e000e */
[----:B------:R-:W-:Y:S05]  /*18e40*/  WARPSYNC.COLLECTIVE R15, `(.L_x_978) ;  /* 0x000000000f087348 */ /* 0x000fea0003c00000 */
[----:B------:R0:W1:Y:S02]  /*18e50*/  SHFL.IDX P6, R14, R13, R12, R11 ;  /* 0x0000000c0d0e7389 */ /* 0x00006400000c000b */
[----:B01----:R-:W-:Y:S01]  /*18e60*/  ENDCOLLECTIVE ;  /* 0x000000000000791b */ /* 0x003fe20003800000 */
.L_x_978:
        /* <DEDUP_REMOVED lines=14> */
.L_x_979:
[----:B------:R-:W-:Y:S02]  /*18f50*/  IMAD.MOV.U32 R13, RZ, RZ, R0 ;  /* 0x000000ffff0d7224 */ /* 0x000fe400078e0000 */
[----:B------:R-:W-:Y:S02]  /*18f60*/  IMAD.MOV.U32 R12, RZ, RZ, 0x7 ;  /* 0x00000007ff0c7424 */ /* 0x000fe400078e00ff */
[----:B------:R-:W-:-:S07]  /*18f70*/  IMAD.MOV.U32 R5, RZ, RZ, R14 ;  /* 0x000000ffff057224 */ /* 0x000fce00078e000e */
[----:B------:R-:W-:Y:S05]  /*18f80*/  WARPSYNC.COLLECTIVE R15, `(.L_x_980) ;  /* 0x000000000f087348 */ /* 0x000fea0003c00000 */
[----:B------:R0:W1:Y:S02]  /*18f90*/  SHFL.IDX P6, R14, R13, R12, R11 ;  /* 0x0000000c0d0e7389 */ /* 0x00006400000c000b */
[----:B01----:R-:W-:Y:S01]  /*18fa0*/  ENDCOLLECTIVE ;  /* 0x000000000000791b */ /* 0x003fe20003800000 */
.L_x_980:
        /* <DEDUP_REMOVED lines=13> */
.L_x_981:
[----:B------:R-:W-:Y:S01]  /*19080*/  IMAD.MOV.U32 R4, RZ, RZ, R14 ;  /* 0x000000ffff047224 */ /* 0x000fe200078e000e */
[----:B------:R-:W-:Y:S06]  /*19090*/  BRA `(.L_x_982) ;  /* 0xffffffac001c7947 */ /* 0x000fec000383ffff */
.L_x_823:
[----:B0-----:R-:W2:Y:S02]  /*190a0*/  LDL R2, [R1+0x4] ;  /* 0x0000040001027983 */ /* 0x001ea40000100800 */
[----:B--2---:R0:W2:Y:S02]  /*190b0*/  SYNCS.PHASECHK.TRANS64.TRYWAIT P0, [R2+URZ+0x22820], R0 ;  /* 0x02282000020075a7 */ /* 0x0040a4000800017f */
[----:B--2---:R-:W-:Y:S05]  /*190c0*/  @!P0 NANOSLEEP.SYNCS 0x989680 ;  /* 0x009896800000895d */ /* 0x004fea0003900000 */
[----:B------:R-:W2:Y:S02]  /*190d0*/  @!P0 SYNCS.PHASECHK.TRANS64 P0, [R2+URZ+0x22820], R0 ;  /* 0x02282000020085a7 */ /* 0x000ea4000800007f */
[----:B--2---:R-:W-:Y:S05]  /*190e0*/  @!P0 BRA `(.L_x_823) ;  /* 0xfffffffc00ec8947 */ /* 0x004fea000383ffff */
[----:B------:R-:W-:Y:S05]  /*190f0*/  BRA `(.L_x_983) ;  /* 0xffffffac00887947 */ /* 0x000fea000383ffff */
.L_x_827:
[----:B0-----:R0:W2:Y:S02]  /*19100*/  SYNCS.PHASECHK.TRANS64.TRYWAIT P0, [R2+URZ+0x22860], R0 ;  /* 0x02286000020075a7 */ /* 0x0010a4000800017f */
[----:B--2---:R-:W-:Y:S05]  /*19110*/  @!P0 NANOSLEEP.SYNCS 0x989680 ;  /* 0x009896800000895d */ /* 0x004fea0003900000 */
[----:B------:R-:W2:Y:S02]  /*19120*/  @!P0 SYNCS.PHASECHK.TRANS64 P0, [R2+URZ+0x22860], R0 ;  /* 0x02286000020085a7 */ /* 0x000ea4000800007f */
[----:B--2---:R-:W-:Y:S05]  /*19130*/  @!P0 BRA `(.L_x_827) ;  /* 0xfffffffc00f08947 */ /* 0x004fea000383ffff */
[----:B------:R-:W-:Y:S05]  /*19140*/  BRA `(.L_x_984) ;  /* 0xffffffac00b87947 */ /* 0x000fea000383ffff */
.L_x_842:
[----:B-1----:R1:W2:Y:S02]  /*19150*/  SYNCS.PHASECHK.TRANS64.TRYWAIT P0, [R2+URZ+0x22840], R5 ;  /* 0x02284005020075a7 */ /* 0x0022a4000800017f */
[----:B--2---:R-:W-:Y:S05]  /*19160*/  @!P0 NANOSLEEP.SYNCS 0x989680 ;  /* 0x009896800000895d */ /* 0x004fea0003900000 */
[----:B------:R-:W2:Y:S02]  /*19170*/  @!P0 SYNCS.PHASECHK.TRANS64 P0, [R2+URZ+0x22840], R5 ;  /* 0x02284005020085a7 */ /* 0x000ea4000800007f */
[----:B--2---:R-:W-:Y:S05]  /*19180*/  @!P0 BRA `(.L_x_842) ;  /* 0xfffffffc00f08947 */ /* 0x004fea000383ffff */
[----:B------:R-:W-:Y:S05]  /*19190*/  BRA `(.L_x_985) ;  /* 0xffffffb400e87947 */ /* 0x000fea000383ffff */
.L_x_847:
[----:B0-----:R0:W2:Y:S02]  /*191a0*/  SYNCS.PHASECHK.TRANS64.TRYWAIT P0, [R2+URZ+0x22860], R5 ;  /* 0x02286005020075a7 */ /* 0x0010a4000800017f */
[----:B--2---:R-:W-:Y:S05]  /*191b0*/  @!P0 NANOSLEEP.SYNCS 0x989680 ;  /* 0x009896800000895d */ /* 0x004fea0003900000 */
[----:B------:R-:W2:Y:S02]  /*191c0*/  @!P0 SYNCS.PHASECHK.TRANS64 P0, [R2+URZ+0x22860], R5 ;  /* 0x02286005020085a7 */ /* 0x000ea4000800007f */
[----:B--2---:R-:W-:Y:S05]  /*191d0*/  @!P0 BRA `(.L_x_847) ;  /* 0xfffffffc00f08947 */ /* 0x004fea000383ffff */
[----:B------:R-:W-:Y:S05]  /*191e0*/  BRA `(.L_x_986) ;  /* 0xffffffb800707947 */ /* 0x000fea000383ffff */
.L_x_858:
[----:B0-----:R0:W1:Y:S02]  /*191f0*/  SYNCS.PHASECHK.TRANS64.TRYWAIT P0, [R3+URZ+0x22840], R2 ;  /* 0x02284002030075a7 */ /* 0x001064000800017f */
[----:B-1----:R-:W-:Y:S05]  /*19200*/  @!P0 NANOSLEEP.SYNCS 0x989680 ;  /* 0x009896800000895d */ /* 0x002fea0003900000 */
[----:B------:R-:W1:Y:S02]  /*19210*/  @!P0 SYNCS.PHASECHK.TRANS64 P0, [R3+URZ+0x22840], R2 ;  /* 0x02284002030085a7 */ /* 0x000e64000800007f */
[----:B-1----:R-:W-:Y:S05]  /*19220*/  @!P0 BRA `(.L_x_858) ;  /* 0xfffffffc00f08947 */ /* 0x002fea000383ffff */
[----:B------:R-:W-:Y:S05]  /*19230*/  BRA `(.L_x_987) ;  /* 0xffffffc000807947 */ /* 0x000fea000383ffff */
.L_x_863:
[----:B-1----:R1:W2:Y:S02]  /*19240*/  SYNCS.PHASECHK.TRANS64.TRYWAIT P0, [R3+URZ+0x22860], R2 ;  /* 0x02286002030075a7 */ /* 0x0022a4000800017f */
[----:B--2---:R-:W-:Y:S05]  /*19250*/  @!P0 NANOSLEEP.SYNCS 0x989680 ;  /* 0x009896800000895d */ /* 0x004fea0003900000 */
[----:B------:R-:W2:Y:S02]  /*19260*/  @!P0 SYNCS.PHASECHK.TRANS64 P0, [R3+URZ+0x22860], R2 ;  /* 0x02286002030085a7 */ /* 0x000ea4000800007f */
[----:B--2---:R-:W-:Y:S05]  /*19270*/  @!P0 BRA `(.L_x_863) ;  /* 0xfffffffc00f08947 */ /* 0x004fea000383ffff */
[----:B------:R-:W-:Y:S05]  /*19280*/  BRA `(.L_x_988) ;  /* 0xffffffc400047947 */ /* 0x000fea000383ffff */
.L_x_874:
[----:B0-----:R0:W1:Y:S02]  /*19290*/  SYNCS.PHASECHK.TRANS64.TRYWAIT P0, [R3+URZ+0x22840], R2 ;  /* 0x02284002030075a7 */ /* 0x001064000800017f */
[----:B-1----:R-:W-:Y:S05]  /*192a0*/  @!P0 NANOSLEEP.SYNCS 0x989680 ;  /* 0x009896800000895d */ /* 0x002fea0003900000 */
[----:B------:R-:W1:Y:S02]  /*192b0*/  @!P0 SYNCS.PHASECHK.TRANS64 P0, [R3+URZ+0x22840], R2 ;  /* 0x02284002030085a7 */ /* 0x000e64000800007f */
[----:B-1----:R-:W-:Y:S05]  /*192c0*/  @!P0 BRA `(.L_x_874) ;  /* 0xfffffffc00f08947 */ /* 0x002fea000383ffff */
[----:B------:R-:W-:Y:S05]  /*192d0*/  BRA `(.L_x_989) ;  /* 0xffffffc800f07947 */ /* 0x000fea000383ffff */
.L_x_879:
[----:B-1----:R1:W2:Y:S02]  /*192e0*/  SYNCS.PHASECHK.TRANS64.TRYWAIT P0, [R3+URZ+0x22860], R2 ;  /* 0x02286002030075a7 */ /* 0x0022a4000800017f */
[----:B--2---:R-:W-:Y:S05]  /*192f0*/  @!P0 NANOSLEEP.SYNCS 0x989680 ;  /* 0x009896800000895d */ /* 0x004fea0003900000 */
[----:B------:R-:W2:Y:S02]  /*19300*/  @!P0 SYNCS.PHASECHK.TRANS64 P0, [R3+URZ+0x22860], R2 ;  /* 0x02286002030085a7 */ /* 0x000ea4000800007f */
[----:B--2---:R-:W-:Y:S05]  /*19310*/  @!P0 BRA `(.L_x_879) ;  /* 0xfffffffc00f08947 */ /* 0x004fea000383ffff */
[----:B------:R-:W-:Y:S05]  /*19320*/  BRA `(.L_x_990) ;  /* 0xffffffcc00787947 */ /* 0x000fea000383ffff */
.L_x_891:
[----:B------:R-:W-:Y:S01]  /*19330*/  BSSY B0, `(.L_x_991) ;  /* 0x0000008000007945 */ /* 0x000fe20003800000 */
[----:B------:R-:W-:Y:S02]  /*19340*/  IMAD.MOV.U32 R13, RZ, RZ, R16 ;  /* 0x000000ffff0d7224 */ /* 0x000fe400078e0010 */
[----:B------:R-:W-:Y:S02]  /*19350*/  IMAD.MOV.U32 R12, RZ, RZ, RZ ;  /* 0x000000ffff0c7224 */ /* 0x000fe400078e00ff */
[----:B------:R-:W-:Y:S02]  /*19360*/  IMAD.MOV.U32 R11, RZ, RZ, 0x1f ;  /* 0x0000001fff0b7424 */ /* 0x000fe400078e00ff */
[----:B------:R-:W-:-:S07]  /*19370*/  IMAD.MOV.U32 R15, RZ, RZ, -0x1 ;  /* 0xffffffffff0f7424 */ /* 0x000fce00078e00ff */
[----:B--2--5:R-:W-:Y:S05]  /*19380*/  WARPSYNC.COLLECTIVE R15, `(.L_x_992) ;  /* 0x000000000f087348 */ /* 0x024fea0003c00000 */
[----:B------:R0:W1:Y:S02]  /*19390*/  SHFL.IDX P6, R14, R13, R12, R11 ;  /* 0x0000000c0d0e7389 */ /* 0x00006400000c000b */
[----:B012--5:R-:W-:Y:S01]  /*193a0*/  ENDCOLLECTIVE ;  /* 0x000000000000791b */ /* 0x027fe20003800000 */
.L_x_992:
[----:B------:R-:W-:Y:S05]  /*193b0*/  BSYNC B0 ;  /* 0x0000000000007941 */ /* 0x000fea0003800000 */
.L_x_991:
        /* <DEDUP_REMOVED lines=9> */
.L_x_993:
        /* <DEDUP_REMOVED lines=18> */
.L_x_994:
[----:B------:R-:W-:Y:S02]  /*19570*/  IMAD.MOV.U32 R12, RZ, RZ, 0x2 ;  /* 0x00000002ff0c7424 */ /* 0x000fe400078e00ff */
[----:B------:R-:W-:-:S05]  /*19580*/  IMAD.MOV.U32 R3, RZ, RZ, R14 ;  /* 0x000000ffff037224 */ /* 0x000fca00078e000e */
[----:B------:R-:W-:-:S05]  /*19590*/  SEL R5, R3, RZ, P1 ;  /* 0x000000ff03057207 */ /* 0x000fca0000800000 */
[----:B------:R-:W-:-:S04]  /*195a0*/  IMAD.IADD R3, R2, 0x1, R5 ;  /* 0x0000000102037824 */ /* 0x000fc800078e0205 */
[----:B------:R-:W-:-:S07]  /*195b0*/  IMAD.MOV.U32 R13, RZ, RZ, R3 ;  /* 0x000000ffff0d7224 */ /* 0x000fce00078e0003 */
[----:B------:R-:W-:Y:S05]  /*195c0*/  WARPSYNC.COLLECTIVE R15, `(.L_x_995) ;  /* 0x000000000f087348 */ /* 0x000fea0003c00000 */
[----:B------:R0:W1:Y:S02]  /*195d0*/  SHFL.UP P6, R14, R13, R12, R11 ;  /* 0x0400000c0d0e7389 */ /* 0x00006400000c000b */
[----:B01----:R-:W-:Y:S01]  /*195e0*/  ENDCOLLECTIVE ;  /* 0x000000000000791b */ /* 0x003fe20003800000 */
.L_x_995:
        /* <DEDUP_REMOVED lines=8> */
.L_x_996:
        /* <DEDUP_REMOVED lines=8> */
.L_x_997:
        /* <DEDUP_REMOVED lines=8> */
.L_x_998:
[----:B------:R-:W-:Y:S02]  /*19770*/  IMAD.MOV.U32 R12, RZ, RZ, 0x1f ;  /* 0x0000001fff0c7424 */ /* 0x000fe400078e00ff */
[----:B------:R-:W-:Y:S02]  /*19780*/  IMAD.MOV.U32 R11, RZ, RZ, 0x1f ;  /* 0x0000001fff0b7424 */ /* 0x000fe400078e00ff */
[----:B------:R-:W-:-:S05]  /*19790*/  IMAD.MOV.U32 R5, RZ, RZ, R14 ;  /* 0x000000ffff057224 */ /* 0x000fca00078e000e */
[----:B------:R-:W-:-:S05]  /*197a0*/  SEL R5, R5, RZ, P5 ;  /* 0x000000ff05057207 */ /* 0x000fca0002800000 */
[----:B------:R-:W-:-:S04]  /*197b0*/  IMAD.IADD R3, R3, 0x1, R5 ;  /* 0x0000000103037824 */ /* 0x000fc800078e0205 */
[----:B------:R-:W-:-:S07]  /*197c0*/  IMAD.MOV.U32 R13, RZ, RZ, R3 ;  /* 0x000000ffff0d7224 */ /* 0x000fce00078e0003 */
[----:B------:R-:W-:Y:S05]  /*197d0*/  WARPSYNC.COLLECTIVE R15, `(.L_x_999) ;  /* 0x000000000f087348 */ /* 0x000fea0003c00000 */
[----:B------:R0:W1:Y:S02]  /*197e0*/  SHFL.IDX P6, R14, R13, R12, R11 ;  /* 0x0000000c0d0e7389 */ /* 0x00006400000c000b */
[----:B01----:R-:W-:Y:S01]  /*197f0*/  ENDCOLLECTIVE ;  /* 0x000000000000791b */ /* 0x003fe20003800000 */
.L_x_999:
[----:B------:R-:W-:Y:S01]  /*19800*/  IMAD.MOV.U32 R6, RZ, RZ, R14 ;  /* 0x000000ffff067224 */ /* 0x000fe200078e000e */
[----:B------:R-:W-:Y:S06]  /*19810*/  BRA `(.L_x_1000) ;  /* 0xffffffd000d07947 */ /* 0x000fec000383ffff */
.L_x_896:
[----:B------:R-:W-:Y:S01]  /*19820*/  BSSY B0, `(.L_x_1001) ;  /* 0x0000008000007945 */ /* 0x000fe20003800000 */
[----:B-----5:R-:W-:Y:S02]  /*19830*/  IMAD.MOV.U32 R13, RZ, RZ, R2 ;  /* 0x000000ffff0d7224 */ /* 0x020fe400078e0002 */
[----:B------:R-:W-:Y:S02]  /*19840*/  IMAD.MOV.U32 R12, RZ, RZ, 0x1 ;  /* 0x00000001ff0c7424 */ /* 0x000fe400078e00ff */
[----:B------:R-:W-:Y:S02]  /*19850*/  IMAD.MOV.U32 R11, RZ, RZ, RZ ;  /* 0x000000ffff0b7224 */ /* 0x000fe400078e00ff */
[----:B------:R-:W-:-:S07]  /*19860*/  IMAD.MOV.U32 R15, RZ, RZ, -0x1 ;  /* 0xffffffffff0f7424 */ /* 0x000fce00078e00ff */
[----:B0-----:R-:W-:Y:S05]  /*19870*/  WARPSYNC.COLLECTIVE R15, `(.L_x_1002) ;  /* 0x000000000f087348 */ /* 0x001fea0003c00000 */
[----:B------:R1:W2:Y:S02]  /*19880*/  SHFL.UP P6, R14, R13, R12, R11 ;  /* 0x0400000c0d0e7389 */ /* 0x0002a400000c000b */
[----:B012---:R-:W-:Y:S01]  /*19890*/  ENDCOLLECTIVE ;  /* 0x000000000000791b */ /* 0x007fe20003800000 */
.L_x_1002:
[----:B------:R-:W-:Y:S05]  /*198a0*/  BSYNC B0 ;  /* 0x0000000000007941 */ /* 0x000fea0003800000 */
.L_x_1001:
        /* <DEDUP_REMOVED lines=9> */
.L_x_1003:
        /* <DEDUP_REMOVED lines=8> */
.L_x_1004:
        /* <DEDUP_REMOVED lines=8> */
.L_x_1005:
        /* <DEDUP_REMOVED lines=8> */
.L_x_1006:
        /* <DEDUP_REMOVED lines=9> */
.L_x_1007:
[----:B------:R-:W-:Y:S01]  /*19b50*/  IMAD.MOV.U32 R6, RZ, RZ, R14 ;  /* 0x000000ffff067224 */ /* 0x000fe200078e000e */
[----:B------:R-:W-:Y:S06]  /*19b60*/  BRA `(.L_x_1008) ;  /* 0xffffffd000987947 */ /* 0x000fec000383ffff */
.L_x_898:
[----:B------:R-:W-:Y:S01]  /*19b70*/  BSSY B0, `(.L_x_1009) ;  /* 0x0000006000007945 */ /* 0x000fe20003800000 */
[----:B------:R-:W-:Y:S01]  /*19b80*/  PLOP3.LUT P6, PT, P6, PT, PT, 0x8, 0x0 ;  /* 0x000000000000781c */ /* 0x000fe200037ce170 */
[----:B------:R-:W-:-:S12]  /*19b90*/  IMAD.MOV.U32 R15, RZ, RZ, -0x1 ;  /* 0xffffffffff0f7424 */ /* 0x000fd800078e00ff */
[----:B0----5:R-:W-:Y:S05]  /*19ba0*/  WARPSYNC.COLLECTIVE R15, `(.L_x_1010) ;  /* 0x000000000f087348 */ /* 0x021fea0003c00000 */
[----:B------:R-:W-:Y:S01]  /*19bb0*/  VOTE.ANY R14, PT, P6 ;  /* 0x00000000000e7806 */ /* 0x000fe200030e0100 */
[----:B0----5:R-:W-:Y:S06]  /*19bc0*/  ENDCOLLECTIVE ;  /* 0x000000000000791b */ /* 0x021fec0003800000 */
.L_x_1010:
[----:B------:R-:W-:Y:S05]  /*19bd0*/  BSYNC B0 ;  /* 0x0000000000007941 */ /* 0x000fea0003800000 */
.L_x_1009:
        /* <DEDUP_REMOVED lines=9> */
.L_x_1011:
[----:B------:R-:W-:Y:S01]  /*19c70*/  IMAD.MOV.U32 R17, RZ, RZ, R14 ;  /* 0x000000ffff117224 */ /* 0x000fe200078e000e */
[----:B------:R-:W-:Y:S06]  /*19c80*/  BRA `(.L_x_1012) ;  /* 0xffffffd000887947 */ /* 0x000fec000383ffff */
.L_x_900:
[----:B------:R-:W-:Y:S01]  /*19c90*/  BSSY B0, `(.L_x_1013) ;  /* 0x0000007000007945 */ /* 0x000fe20003800000 */
[----:B------:R-:W-:Y:S02]  /*19ca0*/  IMAD.MOV.U32 R13, RZ, RZ, R3 ;  /* 0x000000ffff0d7224 */ /* 0x000fe400078e0003 */
[----:B------:R-:W-:Y:S02]  /*19cb0*/  IMAD.MOV.U32 R11, RZ, RZ, 0x1f ;  /* 0x0000001fff0b7424 */ /* 0x000fe400078e00ff */
[----:B------:R-:W-:-:S07]  /*19cc0*/  IMAD.MOV.U32 R15, RZ, RZ, -0x1 ;  /* 0xffffffffff0f7424 */ /* 0x000fce00078e00ff */
[----:B0-2--5:R-:W-:Y:S05]  /*19cd0*/  WARPSYNC.COLLECTIVE R15, `(.L_x_1014) ;  /* 0x000000000f087348 */ /* 0x025fea0003c00000 */
[----:B------:R1:W3:Y:S02]  /*19ce0*/  SHFL.IDX P6, R14, R13, R12, R11 ;  /* 0x0000000c0d0e7389 */ /* 0x0002e400000c000b */
[----:B0123-5:R-:W-:Y:S01]  /*19cf0*/  ENDCOLLECTIVE ;  /* 0x000000000000791b */ /* 0x02ffe20003800000 */
.L_x_1014:
[----:B------:R-:W-:Y:S05]  /*19d00*/  BSYNC B0 ;  /* 0x0000000000007941 */ /* 0x000fea0003800000 */
.L_x_1013:
[----:B------:R-:W-:Y:S01]  /*19d10*/  IMAD.MOV.U32 R2, RZ, RZ, R14 ;  /* 0x000000ffff027224 */ /* 0x000fe200078e000e */
[----:B------:R-:W-:Y:S06]  /*19d20*/  BRA `(.L_x_899) ;  /* 0xffffffd0007c7947 */ /* 0x000fec000383ffff */
.L_x_904:
[----:B0-----:R0:W2:Y:S02]  /*19d30*/  SYNCS.PHASECHK.TRANS64.TRYWAIT P0, [R0+URZ+0x22820], R3 ;  /* 0x02282003000075a7 */ /* 0x0010a4000800017f */
[----:B--2---:R-:W-:Y:S05]  /*19d40*/  @!P0 NANOSLEEP.SYNCS 0x989680 ;  /* 0x009896800000895d */ /* 0x004fea0003900000 */
[----:B------:R-:W2:Y:S02]  /*19d50*/  @!P0 SYNCS.PHASECHK.TRANS64 P0, [R0+URZ+0x22820], R3 ;  /* 0x02282003000085a7 */ /* 0x000ea4000800007f */
[----:B--2---:R-:W-:Y:S05]  /*19d60*/  @!P0 BRA `(.L_x_904) ;  /* 0xfffffffc00f08947 */ /* 0x004fea000383ffff */
[----:B------:R-:W-:Y:S05]  /*19d70*/  BRA `(.L_x_1015) ;  /* 0xffffffd400707947 */ /* 0x000fea000383ffff */
.L_x_905:
        /* <DEDUP_REMOVED lines=8> */
[----:B01---5:R-:W-:Y:S05]  /*19e00*/  WARPSYNC.COLLECTIVE R15, `(.L_x_1017) ;  /* 0x000000000f087348 */ /* 0x023fea0003c00000 */
[----:B------:R2:W3:Y:S02]  /*19e10*/  SHFL.IDX P6, R14, R13, R12, R11 ;  /* 0x0000000c0d0e7389 */ /* 0x0004e400000c000b */
[----:B0123-5:R-:W-:Y:S01]  /*19e20*/  ENDCOLLECTIVE ;  /* 0x000000000000791b */ /* 0x02ffe20003800000 */
.L_x_1017:
[----:B------:R-:W-:Y:S05]  /*19e30*/  BSYNC B0 ;  /* 0x0000000000007941 */ /* 0x000fea0003800000 */
.L_x_1016:
[----:B------:R-:W-:Y:S05]  /*19e40*/  BRA `(.L_x_1018) ;  /* 0xffffffd400587947 */ /* 0x000fea000383ffff */
.L_x_906:
[----:B------:R-:W-:Y:S01]  /*19e50*/  BSSY B0, `(.L_x_1019) ;  /* 0x0000006000007945 */ /* 0x000fe20003800000 */
[----:B------:R-:W-:-:S07]  /*19e60*/  IMAD.MOV.U32 R15, RZ, RZ, -0x1 ;  /* 0xffffffffff0f7424 */ /* 0x000fce00078e00ff */
[----:B012--5:R-:W-:Y:S05]  /*19e70*/  WARPSYNC.COLLECTIVE R15, `(.L_x_1020) ;  /* 0x000000000f0c7348 */ /* 0x027fea0003c00000 */
[----:B------:R-:W-:Y:S02]  /*19e80*/  ELECT P6, UR62, PT ;  /* 0x00000000003e782f */ /* 0x000fe400038c0000 */
[----:B------:R-:W-:Y:S01]  /*19e90*/  MOV R14, UR62 ;  /* 0x0000003e000e7c02 */ /* 0x000fe20008000f00 */
[----:B012--5:R-:W-:Y:S10]  /*19ea0*/  ENDCOLLECTIVE ;  /* 0x000000000000791b */ /* 0x027ff40003800000 */
.L_x_1020:
[----:B------:R-:W-:Y:S05]  /*19eb0*/  BSYNC B0 ;  /* 0x0000000000007941 */ /* 0x000fea0003800000 */
.L_x_1019:
[----:B------:R-:W-:Y:S05]  /*19ec0*/  BRA `(.L_x_1021) ;  /* 0xffffffd4004c7947 */ /* 0x000fea000383ffff */
.L_x_908:
[----:B0-----:R0:W1:Y:S02]  /*19ed0*/  SYNCS.PHASECHK.TRANS64.TRYWAIT P0, [R6+URZ], R5 ;  /* 0x00000005060075a7 */ /* 0x001064000800017f */
[----:B-1----:R-:W-:Y:S05]  /*19ee0*/  @!P0 NANOSLEEP.SYNCS 0x989680 ;  /* 0x009896800000895d */ /* 0x002fea0003900000 */
[----:B------:R-:W1:Y:S02]  /*19ef0*/  @!P0 SYNCS.PHASECHK.TRANS64 P0, [R6+URZ], R5 ;  /* 0x00000005060085a7 */ /* 0x000e64000800007f */
[----:B-1----:R-:W-:Y:S05]  /*19f00*/  @!P0 BRA `(.L_x_908) ;  /* 0xfffffffc00f08947 */ /* 0x002fea000383ffff */
[----:B------:R-:W-:Y:S05]  /*19f10*/  BRA `(.L_x_1022) ;  /* 0xffffffd400887947 */ /* 0x000fea000383ffff */
.L_x_909:
[----:B-1----:R1:W2:Y:S02]  /*19f20*/  SYNCS.PHASECHK.TRANS64.TRYWAIT P0, [R7+URZ], R2 ;  /* 0x00000002070075a7 */ /* 0x0022a4000800017f */
[----:B--2---:R-:W-:Y:S05]  /*19f30*/  @!P0 NANOSLEEP.SYNCS 0x989680 ;  /* 0x009896800000895d */ /* 0x004fea0003900000 */
[----:B------:R-:W2:Y:S02]  /*19f40*/  @!P0 SYNCS.PHASECHK.TRANS64 P0, [R7+URZ], R2 ;  /* 0x00000002070085a7 */ /* 0x000ea4000800007f */
[----:B--2---:R-:W-:Y:S05]  /*19f50*/  @!P0 BRA `(.L_x_909) ;  /* 0xfffffffc00f08947 */ /* 0x004fea000383ffff */
[----:B------:R-:W-:Y:S05]  /*19f60*/  BRA `(.L_x_1023) ;  /* 0xffffffd4007c7947 */ /* 0x000fea000383ffff */
.L_x_911:
[----:B--2---:R2:W3:Y:S02]  /*19f70*/  SYNCS.PHASECHK.TRANS64.TRYWAIT P0, [R4+URZ], R5 ;  /* 0x00000005040075a7 */ /* 0x0044e4000800017f */
[----:B---3--:R-:W-:Y:S05]  /*19f80*/  @!P0 NANOSLEEP.SYNCS 0x989680 ;  /* 0x009896800000895d */ /* 0x008fea0003900000 */
[----:B------:R-:W3:Y:S02]  /*19f90*/  @!P0 SYNCS.PHASECHK.TRANS64 P0, [R4+URZ], R5 ;  /* 0x00000005040085a7 */ /* 0x000ee4000800007f */
[----:B---3--:R-:W-:Y:S05]  /*19fa0*/  @!P0 BRA `(.L_x_911) ;  /* 0xfffffffc00f08947 */ /* 0x008fea000383ffff */
[----:B------:R-:W-:Y:S05]  /*19fb0*/  BRA `(.L_x_1024) ;  /* 0xffffffd400847947 */ /* 0x000fea000383ffff */
.L_x_1025:
        /* <DEDUP_REMOVED lines=12> */
.L_x_6033:


//--------------------- .text._ZN7cutlass13device_kernelIN5flash11enable_sm90INS1_16FlashAttnFwdSm90INS1_25CollectiveMainloopFwdSm90ILi2EN4cute5tupleIJNS5_1CILi1EEES8_S8_EEENS6_IJNS7_ILi128EEENS7_ILi96EEENS7_ILi64EEEEEELi256ENS_10bfloat16_tEfNS_4arch4Sm90ELb0ELb0ELb1ELb1ELb0ELb0ELb1ELb1ELb0ELb1ELb0ELb0EEENS1_21CollectiveEpilogueFwdINS6_IJSA_NS7_ILi256EEESB_EEES9_SE_SG_Li256ELb1ELb1ELb0ELb0EEENS1_36VarlenDynamicPersistentTileSchedulerILi128ELi96ELi256ELi128ELb0ELb1ELb1ELb0ELb1ELb1EEEEEEEEEvNT_6ParamsE --------------------------
	.section	.text._ZN7cutlass13device_kernelIN5flash11enable_sm90INS1_16FlashAttnFwdSm90INS1_25CollectiveMainloopFwdSm90ILi2EN4cute5tupleIJNS5_1CILi1EEES8_S8_EEENS6_IJNS7_ILi128EEENS7_ILi96EEENS7_ILi64EEEEEELi256ENS_10bfloat16_tEfNS_4arch4Sm90ELb0ELb0ELb1ELb1ELb0ELb0ELb1ELb1ELb0ELb1ELb0ELb0EEENS1_21CollectiveEpilogueFwdINS6_IJSA_NS7_ILi256EEESB_EEES9_SE_SG_Li256ELb1ELb1ELb0ELb0EEENS1_36VarlenDynamicPersistentTileSchedulerILi128ELi96ELi256ELi128ELb0ELb1ELb1ELb0ELb1ELb1EEEEEEEEEvNT_6ParamsE,"ax",@progbits
	.align	128
.text._ZN7cutlass13device_kernelIN5flash11enable_sm90INS1_16FlashAttnFwdSm90INS1_25CollectiveMainloopFwdSm90ILi2EN4cute5tupleIJNS5_1CILi1EEES8_S8_EEENS6_IJNS7_ILi128EEENS7_ILi96EEENS7_ILi64EEEEEELi256ENS_10bfloat16_tEfNS_4arch4Sm90ELb0ELb0ELb1ELb1ELb0ELb0ELb1ELb1ELb0ELb1ELb0ELb0EEENS1_21CollectiveEpilogueFwdINS6_IJSA_NS7_ILi256EEESB_EEES9_SE_SG_Li256ELb1ELb1ELb0ELb0EEENS1_36VarlenDynamicPersistentTileSchedulerILi128ELi96ELi256ELi128ELb0ELb1ELb1ELb0ELb1ELb1EEEEEEEEEvNT_6ParamsE:
        .type           _ZN7cutlass13device_kernelIN5flash11enable_sm90INS1_16FlashAttnFwdSm90INS1_25CollectiveMainloopFwdSm90ILi2EN4cute5tupleIJNS5_1CILi1EEES8_S8_EEENS6_IJNS7_ILi128EEENS7_ILi96EEENS7_ILi64EEEEEELi256ENS_10bfloat16_tEfNS_4arch4Sm90ELb0ELb0ELb1ELb1ELb0ELb0ELb1ELb1ELb0ELb1ELb0ELb0EEENS1_21CollectiveEpilogueFwdINS6_IJSA_NS7_ILi256EEESB_EEES9_SE_SG_Li256ELb1ELb1ELb0ELb0EEENS1_36VarlenDynamicPersistentTileSchedulerILi128ELi96ELi256ELi128ELb0ELb1ELb1ELb0ELb1ELb1EEEEEEEEEvNT_6ParamsE,@function
        .size           _ZN7cutlass13device_kernelIN5flash11enable_sm90INS1_16FlashAttnFwdSm90INS1_25CollectiveMainloopFwdSm90ILi2EN4cute5tupleIJNS5_1CILi1EEES8_S8_EEENS6_IJNS7_ILi128EEENS7_ILi96EEENS7_ILi64EEEEEELi256ENS_10bfloat16_tEfNS_4arch4Sm90ELb0ELb0ELb1ELb1ELb0ELb0ELb1ELb1ELb0ELb1ELb0ELb0EEENS1_21CollectiveEpilogueFwdINS6_IJSA_NS7_ILi256EEESB_EEES9_SE_SG_Li256ELb1ELb1ELb0ELb0EEENS1_36VarlenDynamicPersistentTileSchedulerILi128ELi96ELi256ELi128ELb0ELb1ELb1ELb0ELb1ELb1EEEEEEEEEvNT_6ParamsE,(.L_x_6034 - _ZN7cutlass13device_kernelIN5flash11enable_sm90INS1_16FlashAttnFwdSm90INS1_25CollectiveMainloopFwdSm90ILi2EN4cute5tupleIJNS5_1CILi1EEES8_S8_EEENS6_IJNS7_ILi128EEENS7_ILi96EEENS7_ILi64EEEEEELi256ENS_10bfloat16_tEfNS_4arch4Sm90ELb0ELb0ELb1ELb1ELb0ELb0ELb1ELb1ELb0ELb1ELb0ELb0EEENS1_21CollectiveEpilogueFwdINS6_IJSA_NS7_ILi256EEESB_EEES9_SE_SG_Li256ELb1ELb1ELb0ELb0EEENS1_36VarlenDynamicPersistentTileSchedulerILi128ELi96ELi256ELi128ELb0ELb1ELb1ELb0ELb1ELb1EEEEEEEEEvNT_6ParamsE)
        .other          _ZN7cutlass13device_kernelIN5flash11enable_sm90INS1_16FlashAttnFwdSm90INS1_25CollectiveMainloopFwdSm90ILi2EN4cute5tupleIJNS5_1CILi1EEES8_S8_EEENS6_IJNS7_ILi128EEENS7_ILi96EEENS7_ILi64EEEEEELi256ENS_10bfloat16_tEfNS_4arch4Sm90ELb0ELb0ELb1ELb1ELb0ELb0ELb1ELb1ELb0ELb1ELb0ELb0EEENS1_21CollectiveEpilogueFwdINS6_IJSA_NS7_ILi256EEESB_EEES9_SE_SG_Li256ELb1ELb1ELb0ELb0EEENS1_36VarlenDynamicPersistentTileSchedulerILi128ELi96ELi256ELi128ELb0ELb1ELb1ELb0ELb1ELb1EEEEEEEEEvNT_6ParamsE,@"STO_CUDA_ENTRY STV_DEFAULT"
_ZN7cutlass13device_kernelIN5flash11enable_sm90INS1_16FlashAttnFwdSm90INS1_25CollectiveMainloopFwdSm90ILi2EN4cute5tupleIJNS5_1CILi1EEES8_S8_EEENS6_IJNS7_ILi128EEENS7_ILi96EEENS7_ILi64EEEEEELi256ENS_10bfloat16_tEfNS_4arch4Sm90ELb0ELb0ELb1ELb1ELb0ELb0ELb1ELb1ELb0ELb1ELb0ELb0EEENS1_21CollectiveEpilogueFwdINS6_IJSA_NS7_ILi256EEESB_EEES9_SE_SG_Li256ELb1ELb1ELb0ELb0EEENS1_36VarlenDynamicPersistentTileSchedulerILi128ELi96ELi256ELi128ELb0ELb1ELb1ELb0ELb1ELb1EEEEEEEEEvNT_6ParamsE:
        /* <DEDUP_REMOVED lines=18> */
.L_x_1027:
[----:B------:R-:W-:Y:S05]  /*0120*/  BSYNC B0 ;  /* 0x0000000000007941 */ /* 0x000fea0003800000 */
.L_x_1026:
        /* <DEDUP_REMOVED lines=43> */
.L_x_1028:
        /* <DEDUP_REMOVED lines=22> */
.L_x_1029:
        /* <DEDUP_REMOVED lines=18> */
.L_x_1030:
        /* <DEDUP_REMOVED lines=22> */
.L_x_1031:
        /* <DEDUP_REMOVED lines=22> */
.L_x_1032:
[----:B0-----:R-:W-:Y:S01]  /*0920*/  UMOV UR4, 0x1 ;  /* 0x0000000100047882 */ /* 0x001fe20000000000 */
[----:B------:R-:W-:Y:S01]  /*0930*/  PLOP3.LUT P0, PT, PT, PT, UP0, 0x80, 0x0 ;  /* 0x000000000000781c */ /* 0x000fe20003f0f008 */
[----:B------:R-:W-:Y:S01]  /*0940*/  USEL UR4, UR4, 0x2, !UP0 ;  /* 0x0000000204047887 */ /* 0x000fe2000c000000 */
[----:B------:R-:W-:Y:S01]  /*0950*/  NOP ;  /* 0x0000000000007918 */ /* 0x000fe20000000000 */
[----:B------:R-:W-:-:S04]  /*0960*/  ULDC.64 UR38, c[0x0][0x208] ;  /* 0x0000820000267ab9 */ /* 0x000fc80000000a00 */
[----:B------:R-:W-:-:S05]  /*0970*/  IMAD.U32 R2, RZ, RZ, UR4 ;  /* 0x00000004ff027e24 */ /* 0x000fca000f8e00ff */
[----:B------:R0:W-:Y:S01]  /*0980*/  STL [R1+0x74], R2 ;  /* 0x0000740201007387 */ /* 0x0001e20000100800 */
[----:B-123--:R-:W-:Y:S06]  /*0990*/  BAR.SYNC.DEFER_BLOCKING 0x0 ;  /* 0x0000000000007b1d */ /* 0x00efec0000010000 */
[----:B------:R-:W-:Y:S05]  /*09a0*/  @!P0 BRA `(.L_x_1033) ;  /* 0x0000009800c88947 */ /* 0x000fea0003800000 */
.L_x_1034:
[----:B------:R-:W-:-:S08]  /*09b0*/  NOP ;  /* 0x0000000000007918 */ /* 0x000fd00000000000 */
[----:B------:R-:W1:Y:S02]  /*09c0*/  USETMAXREG.TRY_ALLOC.CTAPOOL UP0, 0xf0 ;  /* 0x000000f0000079c8 */ /* 0x000e640008000600 */
[----:B-1----:R-:W-:-:S13]  /*09d0*/  PLOP3.LUT P0, PT, PT, PT, UP0, 0x80, 0x0 ;  /* 0x000000000000781c */ /* 0x002fda0003f0f008 */
[----:B------:R-:W-:Y:S05]  /*09e0*/  @!P0 BRA `(.L_x_1034) ;  /* 0xfffffffc00f08947 */ /* 0x000fea000383ffff */
[----:B------:R-:W1:Y:S01]  /*09f0*/  S2R R0, SR_TID.X ;  /* 0x0000000000007919 */ /* 0x000e620000002100 */
[----:B------:R-:W2:Y:S01]  /*0a00*/  S2UR UR5, SR_CgaCtaId ;  /* 0x00000000000579c3 */ /* 0x000ea20000008800 */
[----:B------:R-:W-:-:S07]  /*0a10*/  UMOV UR4, 0x400 ;  /* 0x0000040000047882 */ /* 0x000fce0000000000 */
[----:B------:R-:W-:Y:S06]  /*0a20*/  BAR.ARV 0x8, 0x180 ;  /* 0x0206000000007b1d */ /* 0x000fec0000002000 */
[----:B--2---:R-:W-:Y:S01]  /*0a30*/  ULEA UR4, UR5, UR4, 0x18 ;  /* 0x0000000405047291 */ /* 0x004fe2000f8ec03f */
[----:B-1----:R-:W-:-:S04]  /*0a40*/  SHF.R.U32.HI R0, RZ, 0x7, R0 ;  /* 0x00000007ff007819 */ /* 0x002fc80000011600 */
[----:B------:R-:W-:-:S13]  /*0a50*/  ISETP.NE.AND P0, PT, R0, 0x1, PT ;  /* 0x000000010000780c */ /* 0x000fda0003f05270 */
[----:B------:R-:W-:Y:S08]  /*0a60*/  @!P0 BAR.ARV 0x9, 0x100 ;  /* 0x0244000000008b1d */ /* 0x000ff00000002000 */
[----:B------:R-:W-:Y:S06]  /*0a70*/  BAR.SYNC.DEFER_BLOCKING 0x5, 0x180 ;  /* 0x0146000000007b1d */ /* 0x000fec0000010000 */
[----:B------:R-:W1:Y:S01]  /*0a80*/  LDS.128 R12, [UR4+0x324d0] ;  /* 0x0324d004ff0c7984 */ /* 0x000e620008000c00 */
[----:B------:R-:W-:Y:S01]  /*0a90*/  ULDC UR4, c[0x0][0xd3c] ;  /* 0x00034f0000047ab9 */ /* 0x000fe20000000800 */
[----:B------:R-:W-:Y:S06]  /*0aa0*/  BAR.ARV 0x4, 0x180 ;  /* 0x0106000000007b1d */ /* 0x000fec0000002000 */
[----:B-1----:R-:W-:-:S13]  /*0ab0*/  ISETP.GE.AND P0, PT, R15, UR4, PT ;  /* 0x000000040f007c0c */ /* 0x002fda000bf06270 */
[----:B------:R-:W-:Y:S05]  /*0ac0*/  @P0 EXIT ;  /* 0x000000000000094d */ /* 0x000fea0003800000 */
[----:B0-----:R-:W2:Y:S01]  /*0ad0*/  LDL R2, [R1+0x74] ;  /* 0x0000740001027983 */ /* 0x001ea20000100800 */
[----:B------:R-:W-:Y:S01]  /*0ae0*/  R2UR UR5, R13 ;  /* 0x000000000d0572ca */ /* 0x000fe200000e0000 */
[----:B------:R-:W-:Y:S01]  /*0af0*/  UMOV UR37, URZ ;  /* 0x0000003f00257c82 */ /* 0x000fe20008000000 */
[----:B------:R-:W-:Y:S01]  /*0b00*/  R2UR UR6, R14 ;  /* 0x000000000e0672ca */ /* 0x000fe200000e0000 */
[----:B------:R-:W0:Y:S01]  /*0b10*/  S2R R0, SR_TID.X ;  /* 0x0000000000007919 */ /* 0x000e220000002100 */
[----:B------:R-:W-:Y:S01]  /*0b20*/  UMOV UR36, URZ ;  /* 0x0000003f00247c82 */ /* 0x000fe20008000000 */
[----:B0-----:R-:W-:-:S05]  /*0b30*/  VIADD R231, R0, 0xffffff80 ;  /* 0xffffff8000e77836 */ /* 0x001fca0000000000 */
[----:B------:R-:W-:-:S04]  /*0b40*/  SHF.R.S32.HI R0, RZ, 0x1f, R231 ;  /* 0x0000001fff007819 */ /* 0x000fc800000114e7 */
[CC--:B------:R-:W-:Y:S02]  /*0b50*/  LEA.HI R3, R0.reuse, R231.reuse, RZ, 0x4 ;  /* 0x000000e700037211 */ /* 0x0c0fe400078f20ff */
[CC--:B------:R-:W-:Y:S02]  /*0b60*/  LEA.HI R4, R0.reuse, R231.reuse, RZ, 0x5 ;  /* 0x000000e700047211 */ /* 0x0c0fe400078f28ff */
[----:B------:R-:W-:Y:S02]  /*0b70*/  SHF.R.S32.HI R6, RZ, 0x4, R3 ;  /* 0x00000004ff067819 */ /* 0x000fe40000011403 */
[----:B------:R-:W-:Y:S01]  /*0b80*/  LEA.HI R11, R0, R231, RZ, 0x2 ;  /* 0x000000e7000b7211 */ /* 0x000fe200078f10ff */
[----:B------:R-:W-:Y:S01]  /*0b90*/  IMAD.SHL.U32 R5, R4, 0x20, RZ ;  /* 0x0000002004057824 */ /* 0x000fe200078e00ff */
[C---:B------:R-:W-:Y:S02]  /*0ba0*/  LOP3.LUT R4, R3.reuse, 0x3fffff0, RZ, 0xc0, !PT ;  /* 0x03fffff003047812 */ /* 0x040fe400078ec0ff */
[----:B------:R-:W-:-:S02]  /*0bb0*/  LEA.HI R3, R3, R6, RZ, 0x1 ;  /* 0x0000000603037211 */ /* 0x000fc400078f08ff */
[----:B------:R-:W-:Y:S01]  /*0bc0*/  LOP3.LUT R5, R5, 0xfffffc00, RZ, 0xc0, !PT ;  /* 0xfffffc0005057812 */ /* 0x000fe200078ec0ff */
[----:B------:R-:W-:Y:S01]  /*0bd0*/  IMAD.IADD R4, R231, 0x1, -R4 ;  /* 0x00000001e7047824 */ /* 0x000fe200078e0a04 */
[----:B------:R-:W-:-:S03]  /*0be0*/  LOP3.LUT R3, R3, 0x1ffffffe, RZ, 0xc0, !PT ;  /* 0x1ffffffe03037812 */ /* 0x000fc600078ec0ff */
[----:B------:R-:W-:Y:S02]  /*0bf0*/  IMAD R4, R4, 0x40, R5 ;  /* 0x0000004004047824 */ /* 0x000fe400078e0205 */
[----:B------:R-:W-:Y:S01]  /*0c00*/  IMAD.IADD R3, R6, 0x1, -R3 ;  /* 0x0000000106037824 */ /* 0x000fe200078e0a03 */
[----:B------:R-:W-:-:S03]  /*0c10*/  LOP3.LUT R6, R11, 0xfffffffc, RZ, 0xc0, !PT ;  /* 0xfffffffc0b067812 */ /* 0x000fc600078ec0ff */
[----:B------:R-:W-:Y:S02]  /*0c20*/  IMAD R225, R3, 0x8, R4 ;  /* 0x0000000803e17824 */ /* 0x000fe400078e0204 */
[----:B------:R-:W-:Y:S01]  /*0c30*/  IMAD.IADD R5, R231, 0x1, -R6 ;  /* 0x00000001e7057824 */ /* 0x000fe200078e0a06 */
[----:B--2---:R-:W-:Y:S02]  /*0c40*/  R2UR UR4, R2 ;  /* 0x00000000020472ca */ /* 0x004fe400000e0000 */
[CC--:B------:R-:W-:Y:S02]  /*0c50*/  LEA.HI R2, R0.reuse, R231.reuse, RZ, 0x7 ;  /* 0x000000e700027211 */ /* 0x0c0fe400078f38ff */
[----:B------:R-:W-:Y:S02]  /*0c60*/  LEA.HI R0, R0, R231, RZ, 0x3 ;  /* 0x000000e700007211 */ /* 0x000fe400078f18ff */
[----:B------:R-:W-:Y:S02]  /*0c70*/  LOP3.LUT R220, R2, 0xffffff80, RZ, 0xc0, !PT ;  /* 0xffffff8002dc7812 */ /* 0x000fe400078ec0ff */
[----:B------:R-:W-:-:S02]  /*0c80*/  SHF.R.S32.HI R221, RZ, 0x7, R2 ;  /* 0x00000007ffdd7819 */ /* 0x000fc40000011402 */
[----:B------:R-:W-:Y:S01]  /*0c90*/  SHF.R.S32.HI R204, RZ, 0x3, R0 ;  /* 0x00000003ffcc7819 */ /* 0x000fe20000011400 */
[----:B------:R-:W-:Y:S01]  /*0ca0*/  IMAD.IADD R220, R231, 0x1, -R220 ;  /* 0x00000001e7dc7824 */ /* 0x000fe200078e0adc */
[----:B------:R-:W-:Y:S01]  /*0cb0*/  LEA.HI R2, R2, R221, RZ, 0x1 ;  /* 0x000000dd02027211 */ /* 0x000fe200078f08ff */
[----:B------:R-:W-:-:S03]  /*0cc0*/  ULOP3.LUT UR4, UR4, 0x1, URZ, 0xfc, !UPT ;  /* 0x0000000104047892 */ /* 0x000fc6000f8efc3f */
[----:B------:R-:W-:Y:S02]  /*0cd0*/  SHF.R.S32.HI R7, RZ, 0x1f, R220 ;  /* 0x0000001fff077819 */ /* 0x000fe400000114dc */
[----:B------:R-:W-:Y:S01]  /*0ce0*/  LOP3.LUT R6, R2, 0x3fffffe, RZ, 0xc0, !PT ;  /* 0x03fffffe02067812 */ /* 0x000fe200078ec0ff */
[----:B------:R-:W-:Y:S01]  /*0cf0*/  IMAD.U32 R226, RZ, RZ, UR4 ;  /* 0x00000004ffe27e24 */ /* 0x000fe2000f8e00ff */
[CC--:B------:R-:W-:Y:S01]  /*0d00*/  LEA.HI R8, R7.reuse, R220.reuse, RZ, 0x2 ;  /* 0x000000dc07087211 */ /* 0x0c0fe200078f10ff */
[----:B------:R-:W-:Y:S01]  /*0d10*/  UMOV UR4, URZ ;  /* 0x0000003f00047c82 */ /* 0x000fe20008000000 */
[----:B------:R-:W-:Y:S01]  /*0d20*/  LEA.HI R7, R7, R220, RZ, 0x5 ;  /* 0x000000dc07077211 */ /* 0x000fe200078f28ff */
[----:B------:R-:W-:Y:S01]  /*0d30*/  IMAD.IADD R6, R221, 0x1, -R6 ;  /* 0x00000001dd067824 */ /* 0x000fe200078e0a06 */
[--C-:B------:R-:W-:Y:S01]  /*0d40*/  SHF.R.S32.HI R9, RZ, 0x2, R8.reuse ;  /* 0x00000002ff097819 */ /* 0x100fe20000011408 */
[----:B------:R-:W-:Y:S01]  /*0d50*/  IMAD.U32 R219, RZ, RZ, UR4 ;  /* 0x00000004ffdb7e24 */ /* 0x000fe2000f8e00ff */
[----:B------:R-:W-:-:S02]  /*0d60*/  SHF.R.S32.HI R10, RZ, 0x1f, R8 ;  /* 0x0000001fff0a7819 */ /* 0x000fc40000011408 */
[----:B------:R-:W-:Y:S02]  /*0d70*/  LOP3.LUT R2, R0, 0xfffffff8, RZ, 0xc0, !PT ;  /* 0xfffffff800027812 */ /* 0x000fe400078ec0ff */
[----:B------:R-:W-:Y:S02]  /*0d80*/  LEA.HI R10, R10, R9, RZ, 0x3 ;  /* 0x000000090a0a7211 */ /* 0x000fe400078f18ff */
[----:B------:R-:W-:Y:S01]  /*0d90*/  SHF.R.S32.HI R7, RZ, 0x5, R7 ;  /* 0x00000005ff077819 */ /* 0x000fe20000011407 */
[----:B------:R-:W-:Y:S01]  /*0da0*/  IMAD.IADD R201, R231, 0x1, -R2 ;  /* 0x00000001e7c97824 */ /* 0x000fe200078e0a02 */
[----:B------:R-:W-:Y:S02]  /*0db0*/  LOP3.LUT R10, R10, 0xfffffff8, RZ, 0xc0, !PT ;  /* 0xfffffff80a0a7812 */ /* 0x000fe400078ec0ff */
[----:B------:R-:W-:Y:S01]  /*0dc0*/  LOP3.LUT R223, R8, 0x7ffffffc, RZ, 0xc0, !PT ;  /* 0x7ffffffc08df7812 */ /* 0x000fe200078ec0ff */
[----:B------:R-:W-:Y:S02]  /*0dd0*/  IMAD.SHL.U32 R2, R201, 0x8, RZ ;  /* 0x00000008c9027824 */ /* 0x000fe400078e00ff */
[----:B------:R-:W-:Y:S01]  /*0de0*/  IMAD.IADD R10, R9, 0x1, -R10 ;  /* 0x00000001090a7824 */ /* 0x000fe200078e0a0a */
[----:B------:R-:W-:Y:S01]  /*0df0*/  LEA.HI R9, R5, R5, RZ, 0x1 ;  /* 0x0000000505097211 */ /* 0x000fe200078f08ff */
[C---:B------:R-:W-:Y:S01]  /*0e00*/  VIADD R23, R2.reuse, 0x40 ;  /* 0x0000004002177836 */ /* 0x040fe20000000000 */
[----:B------:R-:W-:Y:S01]  /*0e10*/  SHF.R.S32.HI R230, RZ, 0x1f, R2 ;  /* 0x0000001fffe67819 */ /* 0x000fe20000011402 */
[----:B------:R-:W-:Y:S01]  /*0e20*/  IMAD R7, R7, 0x10, R10 ;  /* 0x0000001007077824 */ /* 0x000fe200078e020a */
[----:B------:R-:W-:Y:S01]  /*0e30*/  LOP3.LUT R10, R9, 0x1ffffffe, RZ, 0xc0, !PT ;  /* 0x1ffffffe090a7812 */ /* 0x000fe200078ec0ff */
[C---:B------:R-:W-:Y:S01]  /*0e40*/  VIADD R22, R2.reuse, 0x80 ;  /* 0x0000008002167836 */ /* 0x040fe20000000000 */
[----:B------:R-:W-:Y:S01]  /*0e50*/  SHF.R.S32.HI R229, RZ, 0x1f, R23 ;  /* 0x0000001fffe57819 */ /* 0x000fe20000011417 */
[----:B------:R-:W-:-:S02]  /*0e60*/  VIADD R200, R2, 0xc0 ;  /* 0x000000c002c87836 */ /* 0x000fc40000000000 */
[----:B------:R-:W-:Y:S01]  /*0e70*/  IMAD.IADD R5, R5, 0x1, -R10 ;  /* 0x0000000105057824 */ /* 0x000fe200078e0a0a */
[----:B------:R-:W-:Y:S01]  /*0e80*/  SHF.R.S32.HI R228, RZ, 0x1f, R22 ;  /* 0x0000001fffe47819 */ /* 0x000fe20000011416 */
[----:B------:R-:W-:Y:S01]  /*0e90*/  IMAD R222, R6, 0x40, R7 ;  /* 0x0000004006de7824 */ /* 0x000fe200078e0207 */
[----:B------:R-:W-:Y:S01]  /*0ea0*/  SHF.R.S32.HI R227, RZ, 0x1f, R200 ;  /* 0x0000001fffe37819 */ /* 0x000fe200000114c8 */
[----:B------:R-:W-:Y:S02]  /*0eb0*/  IMAD.MOV.U32 R7, RZ, RZ, R15 ;  /* 0x000000ffff077224 */ /* 0x000fe400078e000f */
[----:B------:R-:W-:Y:S02]  /*0ec0*/  IMAD.IADD R223, R220, 0x1, -R223 ;  /* 0x00000001dcdf7824 */ /* 0x000fe400078e0adf */
[----:B------:R-:W-:-:S07]  /*0ed0*/  IMAD R224, R5, 0x8, R222 ;  /* 0x0000000805e07824 */ /* 0x000fce00078e02de */
.L_x_1077:
[----:B0-23--:R-:W0:Y:S01]  /*0ee0*/  LDC.64 R4, c[0x0][0xd88] ;  /* 0x00036200ff047b82 */ /* 0x00de220000000a00 */
[----:B------:R-:W-:Y:S01]  /*0ef0*/  ULDC.64 UR8, c[0x0][0xb20] ;  /* 0x0002c80000087ab9 */ /* 0x000fe20000000a00 */
[----:B------:R-:W-:Y:S01]  /*0f00*/  ULDC.64 UR10, c[0x0][0x418] ;  /* 0x00010600000a7ab9 */ /* 0x000fe20000000a00 */
[----:B------:R-:W-:Y:S01]  /*0f10*/  IMAD.MOV.U32 R0, RZ, RZ, RZ ;  /* 0x000000ffff007224 */ /* 0x000fe200078e00ff */
[----:B------:R-:W-:Y:S01]  /*0f20*/  ULDC UR4, c[0x0][0x424] ;  /* 0x0001090000047ab9 */ /* 0x000fe20000000800 */
[----:B------:R-:W-:Y:S01]  /*0f30*/  ULDC UR7, c[0x0][0x2f0] ;  /* 0x0000bc0000077ab9 */ /* 0x000fe20000000800 */
[----:B0-----:R-:W-:-:S06]  /*0f40*/  IMAD.WIDE R4, R7, 0x4, R4 ;  /* 0x0000000407047825 */ /* 0x001fcc00078e0204 */
[----:B------:R-:W2:Y:S01]  /*0f50*/  LDG.E R4, desc[UR38][R4.64] ;  /* 0x0000002604047981 */ /* 0x000ea2000c1e1900 */
[----:B------:R-:W-:-:S04]  /*0f60*/  UISETP.NE.U32.AND UP0, UPT, UR8, URZ, UPT ;  /* 0x0000003f0800728c */ /* 0x000fc8000bf05070 */
[----:B------:R-:W-:-:S06]  /*0f70*/  UISETP.NE.AND.EX UP0, UPT, UR9, URZ, UPT, UP0 ;  /* 0x0000003f0900728c */ /* 0x000fcc000bf05300 */
[----:B------:R-:W-:Y:S02]  /*0f80*/  PLOP3.LUT P0, PT, PT, PT, UP0, 0x80, 0x0 ;  /* 0x000000000000781c */ /* 0x000fe40003f0f008 */
[----:B--2---:R-:W-:-:S13]  /*0f90*/  R2UR UR61, R4 ;  /* 0x00000000043d72ca */ /* 0x004fda00000e0000 */
[----:B------:R-:W-:Y:S02]  /*0fa0*/  USHF.R.S32.HI UR12, URZ, 0x1f, UR61 ;  /* 0x0000001f3f0c7899 */ /* 0x000fe4000801143d */
[----:B------:R-:W-:-:S04]  /*0fb0*/  @UP0 ULEA UR8, UP1, UR61, UR8, 0x2 ;  /* 0x000000083d080291 */ /* 0x000fc8000f82103f */
[----:B------:R-:W-:Y:S02]  /*0fc0*/  @UP0 ULEA.HI.X UR9, UR61, UR9, UR12, 0x2, UP1 ;  /* 0x000000093d090291 */ /* 0x000fe400088f140c */
[----:B------:R-:W-:Y:S02]  /*0fd0*/  IMAD.U32 R218, RZ, RZ, UR12 ;  /* 0x0000000cffda7e24 */ /* 0x000fe4000f8e00ff */
[----:B------:R-:W-:Y:S02]  /*0fe0*/  IMAD.U32 R6, RZ, RZ, UR8 ;  /* 0x00000008ff067e24 */ /* 0x000fe4000f8e00ff */
[----:B------:R-:W-:Y:S01]  /*0ff0*/  IMAD.U32 R7, RZ, RZ, UR9 ;  /* 0x00000009ff077e24 */ /* 0x000fe2000f8e00ff */
[----:B------:R-:W-:Y:S02]  /*1000*/  ULDC.64 UR8, c[0x0][0xb18] ;  /* 0x0002c60000087ab9 */ /* 0x000fe40000000a00 */
[----:B------:R-:W-:Y:S02]  /*1010*/  UISETP.NE.U32.AND UP1, UPT, UR8, URZ, UPT ;  /* 0x0000003f0800728c */ /* 0x000fe4000bf25070 */
[----:B------:R-:W-:Y:S01]  /*1020*/  UISETP.NE.U32.AND UP0, UPT, UR10, URZ, UPT ;  /* 0x0000003f0a00728c */ /* 0x000fe2000bf05070 */
[----:B------:R0:W5:Y:S01]  /*1030*/  @P0 LDG.E R0, desc[UR38][R6.64] ;  /* 0x0000002606000981 */ /* 0x000162000c1e1900 */
[----:B------:R-:W-:-:S02]  /*1040*/  UISETP.NE.AND.EX UP1, UPT, UR9, URZ, UPT, UP1 ;  /* 0x0000003f0900728c */ /* 0x000fc4000bf25310 */
[----:B------:R-:W-:-:S04]  /*1050*/  UISETP.NE.AND.EX UP0, UPT, UR11, URZ, UPT, UP0 ;  /* 0x0000003f0b00728c */ /* 0x000fc8000bf05300 */
[----:B------:R-:W-:Y:S01]  /*1060*/  USEL UR4, UR4, 0x1, UP0 ;  /* 0x0000000104047887 */ /* 0x000fe20008000000 */
[----:B------:R-:W-:-:S03]  /*1070*/  PLOP3.LUT P0, PT, PT, PT, UP1, 0x80, 0x0 ;  /* 0x000000000000781c */ /* 0x000fc60003f0f018 */
[----:B------:R-:W-:Y:S02]  /*1080*/  UIMAD UR4, UR4, UR7, URZ ;  /* 0x00000007040472a4 */ /* 0x000fe4000f8e023f */
[----:B------:R-:W-:-:S04]  /*1090*/  @UP1 ULEA UR8, UP0, UR61, UR8, 0x2 ;  /* 0x000000083d081291 */ /* 0x000fc8000f80103f */
[----:B------:R-:W-:Y:S01]  /*10a0*/  @UP1 ULEA.HI.X UR9, UR61, UR9, UR12, 0x2, UP0 ;  /* 0x000000093d091291 */ /* 0x000fe200080f140c */
[----:B------:R-:W-:Y:S02]  /*10b0*/  IMAD.U32 R153, RZ, RZ, UR4 ;  /* 0x00000004ff997e24 */ /* 0x000fe4000f8e00ff */
[----:B------:R-:W-:-:S03]  /*10c0*/  IMAD.U32 R4, RZ, RZ, UR8 ;  /* 0x00000008ff047e24 */ /* 0x000fc6000f8e00ff */
[----:B------:R-:W-:-:S05]  /*10d0*/  IMAD.U32 R5, RZ, RZ, UR9 ;  /* 0x00000009ff057e24 */ /* 0x000fca000f8e00ff */
[----:B------:R0:W5:Y:S01]  /*10e0*/  @P0 LDG.E R153, desc[UR38][R4.64] ;  /* 0x0000002604990981 */ /* 0x000162000c1e1900 */
[----:B------:R-:W-:Y:S02]  /*10f0*/  IMAD.U32 R203, RZ, RZ, UR5 ;  /* 0x00000005ffcb7e24 */ /* 0x000fe4000f8e00ff */
[----:B------:R-:W-:Y:S01]  /*1100*/  IMAD.U32 R202, RZ, RZ, UR6 ;  /* 0x00000006ffca7e24 */ /* 0x000fe2000f8e00ff */
[----:B-1--4-:R-:W-:Y:S06]  /*1110*/  @P0 BRA `(.L_x_1035) ;  /* 0x00000000002c0947 */ /* 0x012fec0003800000 */
[----:B------:R-:W-:Y:S02]  /*1120*/  ULDC.64 UR4, c[0x0][0xb00] ;  /* 0x0002c00000047ab9 */ /* 0x000fe40000000a00 */
[----:B------:R-:W-:-:S04]  /*1130*/  ISETP.NE.U32.AND P0, PT, RZ, UR4, PT ;  /* 0x00000004ff007c0c */ /* 0x000fc8000bf05070 */
[----:B------:R-:W-:-:S13]  /*1140*/  ISETP.NE.AND.EX P0, PT, RZ, UR5, PT, P0 ;  /* 0x00000005ff007c0c */ /* 0x000fda000bf05300 */
[----:B------:R-:W-:Y:S05]  /*1150*/  @!P0 BRA `(.L_x_1035) ;  /* 0x00000000001c8947 */ /* 0x000fea0003800000 */
[----:B------:R-:W-:Y:S02]  /*1160*/  ULDC.64 UR4, c[0x0][0xb00] ;  /* 0x0002c00000047ab9 */ /* 0x000fe40000000a00 */
[----:B------:R-:W-:-:S06]  /*1170*/  UIMAD.WIDE UR4, UR61, 0x4, UR4 ;  /* 0x000000043d0478a5 */ /* 0x000fcc000f8e0204 */
[----:B0-----:R-:W-:Y:S02]  /*1180*/  IMAD.U32 R4, RZ, RZ, UR4 ;  /* 0x00000004ff047e24 */ /* 0x001fe4000f8e00ff */
[----:B------:R-:W-:-:S05]  /*1190*/  IMAD.U32 R5, RZ, RZ, UR5 ;  /* 0x00000005ff057e24 */ /* 0x000fca000f8e00ff */
[----:B-----5:R-:W2:Y:S04]  /*11a0*/  LDG.E R153, desc[UR38][R4.64] ;  /* 0x0000002604997981 */ /* 0x020ea8000c1e1900 */
[----:B------:R-:W2:Y:S02]  /*11b0*/  LDG.E R6, desc[UR38][R4.64+0x4] ;  /* 0x0000042604067981 */ /* 0x000ea4000c1e1900 */
[----:B--2---:R-:W-:-:S07]  /*11c0*/  IMAD.IADD R153, R6, 0x1, -R153 ;  /* 0x0000000106997824 */ /* 0x004fce00078e0a99 */
.L_x_1035:
[----:B-----5:R-:W-:Y:S01]  /*11d0*/  IMAD.IADD R153, R153, 0x1, -R0 ;  /* 0x0000000199997824 */ /* 0x020fe200078e0a00 */
[----:B------:R-:W-:Y:S01]  /*11e0*/  PLOP3.LUT P0, PT, PT, PT, PT, 0x80, 0x0 ;  /* 0x000000000000781c */ /* 0x000fe20003f0f070 */
[----:B------:R-:W-:Y:S01]  /*11f0*/  IMAD.MOV.U32 R3, RZ, RZ, RZ ;  /* 0x000000ffff037224 */ /* 0x000fe200078e00ff */
[----:B------:R-:W-:Y:S01]  /*1200*/  CS2R R8, SRZ ;  /* 0x0000000000087805 */ /* 0x000fe2000001ff00 */
[C---:B------:R-:W-:Y:S01]  /*1210*/  VIADD R0, R153.reuse, 0x5f ;  /* 0x0000005f99007836 */ /* 0x040fe20000000000 */
[----:B------:R-:W-:Y:S01]  /*1220*/  ISETP.GE.AND P1, PT, R153, 0x1, PT ;  /* 0x000000019900780c */ /* 0x000fe20003f26270 */
[----:B------:R-:W-:Y:S01]  /*1230*/  IMAD.MOV.U32 R150, RZ, RZ, RZ ;  /* 0x000000ffff967224 */ /* 0x000fe200078e00ff */
[----:B------:R-:W-:Y:S01]  /*1240*/  CS2R R148, SRZ ;  /* 0x0000000000947805 */ /* 0x000fe2000001ff00 */
[----:B------:R-:W-:Y:S01]  /*1250*/  IMAD.HI R0, R0, 0x2aaaaaab, RZ ;  /* 0x2aaaaaab00007827 */ /* 0x000fe200078e02ff */
[----:B------:R-:W-:Y:S02]  /*1260*/  CS2R R146, SRZ ;  /* 0x0000000000927805 */ /* 0x000fe4000001ff00 */
[----:B------:R-:W-:-:S02]  /*1270*/  CS2R R144, SRZ ;  /* 0x0000000000907805 */ /* 0x000fc4000001ff00 */
[----:B------:R-:W-:Y:S02]  /*1280*/  CS2R R142, SRZ ;  /* 0x00000000008e7805 */ /* 0x000fe4000001ff00 */
[----:B------:R-:W-:Y:S02]  /*1290*/  CS2R R140, SRZ ;  /* 0x00000000008c7805 */ /* 0x000fe4000001ff00 */
[----:B0-----:R-:W-:Y:S02]  /*12a0*/  SHF.R.U32.HI R5, RZ, 0x1f, R0 ;  /* 0x0000001fff057819 */ /* 0x001fe40000011600 */
[----:B------:R-:W-:Y:S02]  /*12b0*/  CS2R R138, SRZ ;  /* 0x00000000008a7805 */ /* 0x000fe4000001ff00 */
[----:B------:R-:W-:Y:S02]  /*12c0*/  CS2R R136, SRZ ;  /* 0x0000000000887805 */ /* 0x000fe4000001ff00 */
[----:B------:R-:W-:-:S02]  /*12d0*/  CS2R R134, SRZ ;  /* 0x0000000000867805 */ /* 0x000fc4000001ff00 */
[----:B------:R-:W-:Y:S01]  /*12e0*/  LEA.HI.SX32 R152, R0, R5, 0x1c ;  /* 0x0000000500987211 */ /* 0x000fe200078fe2ff */
[----:B------:R-:W-:Y:S01]  /*12f0*/  IMAD.MOV.U32 R0, RZ, RZ, RZ ;  /* 0x000000ffff007224 */ /* 0x000fe200078e00ff */
        /* <DEDUP_REMOVED lines=54> */
[----:B------:R-:W-:Y:S01]  /*1660*/  CS2R R24, SRZ ;  /* 0x0000000000187805 */ /* 0x000fe2000001ff00 */
[----:B------:R-:W-:Y:S06]  /*1670*/  @!P1 BRA `(.L_x_1036) ;  /* 0x0000005c00e09947 */ /* 0x000fec0003800000 */
[----:B------:R-:W0:Y:S01]  /*1680*/  S2R R4, SR_CgaCtaId ;  /* 0x0000000000047919 */ /* 0x000e220000008800 */
[----:B------:R-:W-:Y:S01]  /*1690*/  MOV R3, 0x400 ;  /* 0x0000040000037802 */ /* 0x000fe20000000f00 */
[----:B------:R-:W1:Y:S03]  /*16a0*/  SHFL.IDX PT, R0, R221, RZ, 0x1f ;  /* 0x00001fffdd007589 */ /* 0x000e6600000e0000 */
[----:B0-----:R-:W-:Y:S02]  /*16b0*/  LEA R4, R4, R3, 0x18 ;  /* 0x0000000304047211 */ /* 0x001fe400078ec0ff */
[----:B-1----:R-:W-:-:S03]  /*16c0*/  LEA.HI R3, R0, R0, RZ, 0x1 ;  /* 0x0000000000037211 */ /* 0x002fc600078f08ff */
[----:B------:R-:W-:Y:S01]  /*16d0*/  VIADD R4, R4, 0x18400 ;  /* 0x0001840004047836 */ /* 0x000fe20000000000 */
[----:B------:R-:W-:-:S04]  /*16e0*/  LOP3.LUT R3, R3, 0xffffe, RZ, 0xc0, !PT ;  /* 0x000ffffe03037812 */ /* 0x000fc800078ec0ff */
[----:B------:R-:W-:Y:S01]  /*16f0*/  LOP3.LUT P0, RZ, R4, 0x1bf, RZ, 0xc0, !PT ;  /* 0x000001bf04ff7812 */ /* 0x000fe2000780c0ff */
[----:B------:R-:W-:-:S12]  /*1700*/  IMAD.IADD R16, R0, 0x1, -R3 ;  /* 0x0000000100107824 */ /* 0x000fd800078e0a03 */
        /* <DEDUP_REMOVED lines=17> */
.L_x_1037:
[----:B------:R-:W0:Y:S01]  /*1820*/  S2R R3, SR_CgaCtaId ;  /* 0x0000000000037919 */ /* 0x000e220000008800 */
[----:B------:R-:W-:Y:S02]  /*1830*/  R2UR UR5, R219 ;  /* 0x00000000db0572ca */ /* 0x000fe400000e0000 */
[----:B------:R-:W-:Y:S01]  /*1840*/  MOV R0, 0x400 ;  /* 0x0000040000007802 */ /* 0x000fe20000000f00 */
[----:B------:R-:W1:Y:S10]  /*1850*/  S2R R17, SR_TID.X ;  /* 0x0000000000117919 */ /* 0x000e740000002100 */
[----:B------:R-:W-:-:S04]  /*1860*/  ULEA.HI UR4, UR5, UR5, URZ, 0x1 ;  /* 0x0000000505047291 */ /* 0x000fc8000f8f083f */
        /* <DEDUP_REMOVED lines=9> */
.L_x_1208:
[----:B------:R-:W-:Y:S05]  /*1900*/  WARPSYNC.ALL ;  /* 0x0000000000007948 */ /* 0x000fea0003800000 */
[----:B------:R-:W-:Y:S01]  /*1910*/  R2UR UR4, R226 ;  /* 0x00000000e20472ca */ /* 0x000fe200000e0000 */
[----:B------:R1:W-:-:S12]  /*1920*/  BAR.SYNC.DEFER_BLOCKING R215, 0x100 ;  /* 0x000400d70000751d */ /* 0x0003d80000010000 */
[----:B------:R-:W-:-:S05]  /*1930*/  IMAD.U32 R0, RZ, RZ, UR4 ;  /* 0x00000004ff007e24 */ /* 0x000fca000f8e00ff */
[----:B------:R-:W-:-:S13]  /*1940*/  ISETP.NE.AND P0, PT, R0, 0x3, PT ;  /* 0x000000030000780c */ /* 0x000fda0003f05270 */
[----:B-1----:R-:W-:Y:S05]  /*1950*/  @!P0 BRA `(.L_x_1039) ;  /* 0x0000000000048947 */ /* 0x002fea0003800000 */
[----:B------:R-:W-:Y:S01]  /*1960*/  BPT.TRAP 0x1 ;  /* 0x000000040000795c */ /* 0x000fe20000300000 */
.L_x_1039:
[----:B------:R-:W-:Y:S02]  /*1970*/  IMAD.U32 R5, RZ, RZ, UR36 ;  /* 0x00000024ff057e24 */ /* 0x000fe4000f8e00ff */
[----:B------:R-:W-:Y:S02]  /*1980*/  IMAD.U32 R6, RZ, RZ, UR37 ;  /* 0x00000025ff067e24 */ /* 0x000fe4000f8e00ff */
[----:B------:R-:W-:-:S03]  /*1990*/  IMAD R0, R5, 0x8, R4 ;  /* 0x0000000805007824 */ /* 0x000fc600078e0204 */
[----:B------:R-:W-:-:S04]  /*19a0*/  SHF.L.U32 R5, R6, 0x1f, RZ ;  /* 0x0000001f06057819 */ /* 0x000fc800000006ff */
[----:B------:R1:W2:Y:S01]  /*19b0*/  SYNCS.PHASECHK.TRANS64.TRYWAIT P1, [R0+URZ+0x32430], R5 ;  /* 0x03243005000075a7 */ /* 0x0002a2000802017f */
[----:B------:R-:W-:Y:S05]  /*19c0*/  @!P0 BRA `(.L_x_1040) ;  /* 0x0000000000048947 */ /* 0x000fea0003800000 */
[----:B------:R-:W-:Y:S01]  /*19d0*/  BPT.TRAP 0x1 ;  /* 0x000000040000795c */ /* 0x000fe20000300000 */
.L_x_1040:
[----:B------:R-:W-:Y:S01]  /*19e0*/  IMAD R16, R16, 0x2000, R4 ;  /* 0x0000200010107824 */ /* 0x000fe200078e0204 */
[----:B--2---:R-:W-:Y:S06]  /*19f0*/  @P1 BRA `(.L_x_1041) ;  /* 0x0000000000081947 */ /* 0x004fec0003800000 */
[----:B------:R-:W2:Y:S02]  /*1a00*/  SYNCS.PHASECHK.TRANS64.TRYWAIT P1, [R0+URZ+0x32430], R5 ;  /* 0x03243005000075a7 */ /* 0x000ea4000802017f */
[----:B--2---:R-:W-:Y:S05]  /*1a10*/  @!P1 BRA `(.L_x_1042) ;  /* 0x000000f400d89947 */ /* 0x004fea0003800000 */
.L_x_1041:
[----:B------:R-:W-:Y:S01]  /*1a20*/  R2UR UR4, R4 ;  /* 0x00000000040472ca */ /* 0x000fe200000e0000 */
[----:B------:R-:W-:Y:S01]  /*1a30*/  WARPGROUP.ARRIVE ;  /* 0x00000000000079c5 */ /* 0x000fe20000000000 */
[----:B------:R-:W-:Y:S01]  /*1a40*/  R2UR UR5, R16 ;  /* 0x00000000100572ca */ /* 0x000fe200000e0000 */
[----:B------:R-:W-:Y:S01]  /*1a50*/  UMOV UR13, 0x40000040 ;  /* 0x40000040000d7882 */ /* 0x000fe20000000000 */
[----:B------:R-:W-:Y:S01]  /*1a60*/  UMOV UR15, 0x40000040 ;  /* 0x40000040000f7882 */ /* 0x000fe20000000000 */
[----:B------:R-:W-:-:S08]  /*1a70*/  IMAD.U32 R21, RZ, RZ, UR13 ;  /* 0x0000000dff157e24 */ /* 0x000fd0000f8e00ff */
[----:B------:R-:W-:Y:S02]  /*1a80*/  UIADD3 UR4, UR4, 0x1c400, URZ ;  /* 0x0001c40004047890 */ /* 0x000fe4000fffe03f */
[----:B------:R-:W-:Y:S02]  /*1a90*/  UIADD3 UR6, UR5, 0x18400, URZ ;  /* 0x0001840005067890 */ /* 0x000fe4000fffe03f */
[----:B------:R-:W-:Y:S02]  /*1aa0*/  USHF.R.U32.HI UR4, URZ, 0x4, UR4 ;  /* 0x000000043f047899 */ /* 0x000fe40008011604 */
[----:B------:R-:W-:Y:S02]  /*1ab0*/  USHF.R.U32.HI UR6, URZ, 0x4, UR6 ;  /* 0x000000043f067899 */ /* 0x000fe40008011606 */
[----:B------:R-:W-:Y:S02]  /*1ac0*/  ULOP3.LUT UR4, UR4, 0x3fff, URZ, 0xc0, !UPT ;  /* 0x00003fff04047892 */ /* 0x000fe4000f8ec03f */
[----:B------:R-:W-:-:S02]  /*1ad0*/  ULOP3.LUT UR6, UR6, 0x3fff, URZ, 0xc0, !UPT ;  /* 0x00003fff06067892 */ /* 0x000fc4000f8ec03f */
[----:B------:R-:W-:Y:S02]  /*1ae0*/  ULOP3.LUT UR60, UR4, 0x10000, URZ, 0xfc, !UPT ;  /* 0x00010000043c7892 */ /* 0x000fe4000f8efc3f */
[----:B------:R-:W-:Y:S02]  /*1af0*/  ULOP3.LUT UR8, UR6, 0x10000, URZ, 0xfc, !UPT ;  /* 0x0001000006087892 */ /* 0x000fe4000f8efc3f */
[----:B------:R-:W-:Y:S02]  /*1b00*/  UIMAD UR4, UR36, 0x300, UR60 ;  /* 0x00000300240478a4 */ /* 0x000fe4000f8e023c */
[----:B------:R-:W-:Y:S02]  /*1b10*/  UIADD3 UR6, UR8, 0x2, URZ ;  /* 0x0000000208067890 */ /* 0x000fe4000fffe03f */
[----:B------:R-:W-:Y:S01]  /*1b20*/  UIADD3 UR7, UR4, 0x2, URZ ;  /* 0x0000000204077890 */ /* 0x000fe2000fffe03f */
[----:B------:R-:W-:Y:S02]  /*1b30*/  UMOV UR12, UR8 ;  /* 0x00000008000c7c82 */ /* 0x000fe40008000000 */
[----:B------:R-:W-:Y:S01]  /*1b40*/  UMOV UR14, UR4 ;  /* 0x00000004000e7c82 */ /* 0x000fe20008000000 */
[----:B------:R-:W-:Y:S01]  /*1b50*/  IMAD.U32 R20, RZ, RZ, UR12 ;  /* 0x0000000cff147e24 */ /* 0x000fe2000f8e00ff */
[----:B------:R-:W-:Y:S01]  /*1b60*/  HGMMA.64x96x16.F32.BF16 R24, gdesc[UR12], RZ, !UPT, gsb0 ;  /* 0x016000000c1879f0 */ /* 0x000fe2000c0018ff */
[----:B------:R-:W-:Y:S01]  /*1b70*/  UMOV UR12, UR6 ;  /* 0x00000006000c7c82 */ /* 0x000fe20008000000 */
[----:B------:R-:W-:Y:S01]  /*1b80*/  UMOV UR13, 0x40000040 ;  /* 0x40000040000d7882 */ /* 0x000fe20000000000 */
[----:B------:R-:W-:Y:S01]  /*1b90*/  UMOV UR14, UR7 ;  /* 0x00000007000e7c82 */ /* 0x000fe20008000000 */
[----:B------:R-:W-:Y:S01]  /*1ba0*/  UMOV UR15, 0x40000040 ;  /* 0x40000040000f7882 */ /* 0x000fe20000000000 */
[----:B------:R-:W-:Y:S01]  /*1bb0*/  UIADD3 UR6, UR8, 0x4, URZ ;  /* 0x0000000408067890 */ /* 0x000fe2000fffe03f */
[----:B------:R-:W-:Y:S01]  /*1bc0*/  IMAD.U32 R18, RZ, RZ, UR12 ;  /* 0x0000000cff127e24 */ /* 0x000fe2000f8e00ff */
[----:B------:R-:W-:Y:S01]  /*1bd0*/  UIADD3 UR7, UR4, 0x4, URZ ;  /* 0x0000000404077890 */ /* 0x000fe2000fffe03f */
[----:B------:R-:W-:Y:S01]  /*1be0*/  IMAD.U32 R19, RZ, RZ, UR13 ;  /* 0x0000000dff137e24 */ /* 0x000fe2000f8e00ff */
[----:B------:R-:W-:Y:S01]  /*1bf0*/  UIADD3 UR4, UR4, 0x6, URZ ;  /* 0x0000000604047890 */ /* 0x000fe2000fffe03f */
[----:B------:R-:W-:-:S02]  /*1c00*/  WARPGROUP.DEPBAR.LE gsb0, 0x0 ;  /* 0x00008000000079c5 */ /* 0x000fc40000010000 */
[----:B------:R-:W-:-:S06]  /*1c10*/  WARPGROUP.ARRIVE ;  /* 0x00000000000079c5 */ /* 0x000fcc0000000000 */
[----:B------:R-:W-:Y:S01]  /*1c20*/  HGMMA.64x96x16.F32.BF16 R24, gdesc[UR12], R24, gsb0 ;  /* 0x016000000c1879f0 */ /* 0x000fe20008001818 */
[----:B------:R-:W-:Y:S01]  /*1c30*/  UMOV UR12, UR6 ;  /* 0x00000006000c7c82 */ /* 0x000fe20008000000 */
[----:B------:R-:W-:Y:S01]  /*1c40*/  UMOV UR13, 0x40000040 ;  /* 0x40000040000d7882 */ /* 0x000fe20000000000 */
[----:B------:R-:W-:Y:S01]  /*1c50*/  UMOV UR14, UR7 ;  /* 0x00000007000e7c82 */ /* 0x000fe20008000000 */
[----:B------:R-:W-:Y:S01]  /*1c60*/  UMOV UR15, 0x40000040 ;  /* 0x40000040000f7882 */ /* 0x000fe20000000000 */
[----:B------:R-:W-:Y:S01]  /*1c70*/  UIADD3 UR6, UR8, 0x6, URZ ;  /* 0x0000000608067890 */ /* 0x000fe2000fffe03f */
[----:B------:R-:W-:Y:S02]  /*1c80*/  IMAD.U32 R16, RZ, RZ, UR12 ;  /* 0x0000000cff107e24 */ /* 0x000fe4000f8e00ff */
[----:B------:R-:W-:Y:S01]  /*1c90*/  IMAD.U32 R17, RZ, RZ, UR13 ;  /* 0x0000000dff117e24 */ /* 0x000fe2000f8e00ff */
[----:B------:R-:W-:Y:S02]  /*1ca0*/  WARPGROUP.DEPBAR.LE gsb0, 0x0 ;  /* 0x00008000000079c5 */ /* 0x000fe40000010000 */
[----:B------:R-:W-:-:S06]  /*1cb0*/  WARPGROUP.ARRIVE ;  /* 0x00000000000079c5 */ /* 0x000fcc0000000000 */
[----:B------:R-:W-:Y:S01]  /*1cc0*/  HGMMA.64x96x16.F32.BF16 R24, gdesc[UR12], R24, gsb0 ;  /* 0x016000000c1879f0 */ /* 0x000fe20008001818 */
[----:B------:R-:W-:Y:S01]  /*1cd0*/  UMOV UR12, UR6 ;  /* 0x00000006000c7c82 */ /* 0x000fe20008000000 */
[----:B------:R-:W-:Y:S01]  /*1ce0*/  UMOV UR13, 0x40000040 ;  /* 0x40000040000d7882 */ /* 0x000fe20000000000 */
[----:B------:R-:W-:Y:S01]  /*1cf0*/  UMOV UR14, UR4 ;  /* 0x00000004000e7c82 */ /* 0x000fe20008000000 */
[----:B------:R-:W-:Y:S01]  /*1d00*/  UMOV UR15, 0x40000040 ;  /* 0x40000040000f7882 */ /* 0x000fe20000000000 */
[----:B------:R-:W-:Y:S02]  /*1d10*/  IMAD.U32 R14, RZ, RZ, UR12 ;  /* 0x0000000cff0e7e24 */ /* 0x000fe4000f8e00ff */
[----:B------:R-:W-:Y:S01]  /*1d20*/  IMAD.U32 R15, RZ, RZ, UR13 ;  /* 0x0000000dff0f7e24 */ /* 0x000fe2000f8e00ff */
[----:B------:R-:W-:Y:S02]  /*1d30*/  WARPGROUP.DEPBAR.LE gsb0, 0x0 ;  /* 0x00008000000079c5 */ /* 0x000fe40000010000 */
[----:B------:R-:W-:-:S06]  /*1d40*/  WARPGROUP.ARRIVE ;  /* 0x00000000000079c5 */ /* 0x000fcc0000000000 */
[----:B------:R-:W-:Y:S03]  /*1d50*/  HGMMA.64x96x16.F32.BF16 R24, gdesc[UR12], R24, gsb0 ;  /* 0x016000000c1879f0 */ /* 0x000fe60008001818 */
[----:B------:R-:W-:Y:S02]  /*1d60*/  WARPGROUP.DEPBAR.LE gsb0, 0x0 ;  /* 0x00008000000079c5 */ /* 0x000fe40000010000 */
[----:B------:R-:W3:Y:S02]  /*1d70*/  SYNCS.PHASECHK.TRANS64.TRYWAIT P1, [R4+URZ+0x32410], R3 ;  /* 0x03241003040075a7 */ /* 0x000ee4000802017f */
[----:B---3--:R-:W-:Y:S05]  /*1d80*/  @!P1 BRA `(.L_x_1043) ;  /* 0x000000f400109947 */ /* 0x008fea0003800000 */
.L_x_1209:
[----:B------:R-:W-:Y:S05]  /*1d90*/  @!P0 BRA `(.L_x_1044) ;  /* 0x0000000000048947 */ /* 0x000fea0003800000 */
[----:B------:R-:W-:Y:S01]  /*1da0*/  BPT.TRAP 0x1 ;  /* 0x000000040000795c */ /* 0x000fe20000300000 */
.L_x_1044:
[----:B------:R4:W0:Y:S01]  /*1db0*/  SYNCS.PHASECHK.TRANS64.TRYWAIT P1, [R0+URZ+0x32450], R5 ;  /* 0x03245005000075a7 */ /* 0x000822000802017f */
[----:B------:R-:W-:Y:S05]  /*1dc0*/  @!P0 BRA `(.L_x_1045) ;  /* 0x0000000000048947 */ /* 0x000fea0003800000 */
[----:B------:R-:W-:Y:S01]  /*1dd0*/  BPT.TRAP 0x1 ;  /* 0x000000040000795c */ /* 0x000fe20000300000 */
.L_x_1045:
[----:B0-----:R-:W-:Y:S05]  /*1de0*/  @P1 BRA `(.L_x_1046) ;  /* 0x0000000000081947 */ /* 0x001fea0003800000 */
[----:B------:R-:W0:Y:S02]  /*1df0*/  SYNCS.PHASECHK.TRANS64.TRYWAIT P1, [R0+URZ+0x32450], R5 ;  /* 0x03245005000075a7 */ /* 0x000e24000802017f */
[----:B0-----:R-:W-:Y:S05]  /*1e00*/  @!P1 BRA `(.L_x_1047) ;  /* 0x000000f400049947 */ /* 0x001fea0003800000 */
.L_x_1046:
[----:B------:R-:W-:Y:S01]  /*1e10*/  R2UR UR4, R4 ;  /* 0x00000000040472ca */ /* 0x000fe200000e0000 */
[----:B------:R-:W-:Y:S01]  /*1e20*/  UIADD3 UR5, UR5, 0x22400, URZ ;  /* 0x0002240005057890 */ /* 0x000fe2000fffe03f */
[----:B------:R-:W-:Y:S01]  /*1e30*/  WARPGROUP.ARRIVE ;  /* 0x00000000000079c5 */ /* 0x000fe20000000000 */
[----:B------:R-:W-:Y:S01]  /*1e40*/  UMOV UR9, 0x40000040 ;  /* 0x4000004000097882 */ /* 0x000fe20000000000 */
[----:B------:R-:W-:Y:S01]  /*1e50*/  UMOV UR11, 0x40000040 ;  /* 0x40000040000b7882 */ /* 0x000fe20000000000 */
[----:B------:R-:W-:Y:S01]  /*1e60*/  USHF.R.U32.HI UR5, URZ, 0x4, UR5 ;  /* 0x000000043f057899 */ /* 0x000fe20008011605 */
[----:B-12-4-:R-:W-:Y:S01]  /*1e70*/  IMAD.U32 R5, RZ, RZ, UR9 ;  /* 0x00000009ff057e24 */ /* 0x016fe2000f8e00ff */
[----:B------:R-:W-:Y:S01]  /*1e80*/  UMOV UR13, 0x40000040 ;  /* 0x40000040000d7882 */ /* 0x000fe20000000000 */
[----:B------:R-:W-:Y:S01]  /*1e90*/  UMOV UR15, 0x40000040 ;  /* 0x40000040000f7882 */ /* 0x000fe20000000000 */
[----:B------:R-:W-:Y:S01]  /*1ea0*/  IMAD.U32 R7, RZ, RZ, UR13 ;  /* 0x0000000dff077e24 */ /* 0x000fe2000f8e00ff */
[----:B------:R-:W-:Y:S01]  /*1eb0*/  UMOV UR17, 0x40000040 ;  /* 0x4000004000117882 */ /* 0x000fe20000000000 */
[----:B------:R-:W-:Y:S01]  /*1ec0*/  UMOV UR19, 0x40000040 ;  /* 0x4000004000137882 */ /* 0x000fe20000000000 */
[----:B------:R-:W-:Y:S01]  /*1ed0*/  UMOV UR21, 0x40000040 ;  /* 0x4000004000157882 */ /* 0x000fe20000000000 */
[----:B------:R-:W-:Y:S01]  /*1ee0*/  UIADD3 UR4, UR4, 0x400, URZ ;  /* 0x0000040004047890 */ /* 0x000fe2000fffe03f */
[----:B------:R-:W0:Y:S01]  /*1ef0*/  S2R R73, SR_TID.X ;  /* 0x0000000000497919 */ /* 0x000e220000002100 */
[----:B------:R-:W-:Y:S01]  /*1f00*/  UMOV UR23, 0x40000040 ;  /* 0x4000004000177882 */ /* 0x000fe20000000000 */
[----:B------:R-:W-:Y:S01]  /*1f10*/  UMOV UR25, 0x40000040 ;  /* 0x4000004000197882 */ /* 0x000fe20000000000 */
[----:B------:R-:W-:Y:S01]  /*1f20*/  USHF.R.U32.HI UR4, URZ, 0x4, UR4 ;  /* 0x000000043f047899 */ /* 0x000fe20008011604 */
[----:B------:R-:W-:Y:S01]  /*1f30*/  UMOV UR27, 0x40000040 ;  /* 0x40000040001b7882 */ /* 0x000fe20000000000 */
[----:B------:R-:W-:-:S02]  /*1f40*/  UMOV UR29, 0x40000040 ;  /* 0x40000040001d7882 */ /* 0x000fc40000000000 */
[----:B------:R-:W-:Y:S02]  /*1f50*/  ULOP3.LUT UR6, UR4, 0x3fff, URZ, 0xc0, !UPT ;  /* 0x00003fff04067892 */ /* 0x000fe4000f8ec03f */
[----:B------:R-:W-:Y:S02]  /*1f60*/  ULOP3.LUT UR4, UR5, 0x3fff, URZ, 0xc0, !UPT ;  /* 0x00003fff05047892 */ /* 0x000fe4000f8ec03f */
[----:B------:R-:W-:Y:S02]  /*1f70*/  ULOP3.LUT UR7, UR6, 0x10000, URZ, 0xfc, !UPT ;  /* 0x0001000006077892 */ /* 0x000fe4000f8efc3f */
[----:B------:R-:W-:Y:S02]  /*1f80*/  ULOP3.LUT UR4, UR4, 0x10000, URZ, 0xfc, !UPT ;  /* 0x0001000004047892 */ /* 0x000fe4000f8efc3f */
[----:B------:R-:W-:Y:S02]  /*1f90*/  UIMAD UR5, UR36, 0xc00, UR7 ;  /* 0x00000c00240578a4 */ /* 0x000fe4000f8e0207 */
[----:B------:R-:W-:-:S02]  /*1fa0*/  UIADD3 UR16, UR4, 0x404, URZ ;  /* 0x0000040404107890 */ /* 0x000fc4000fffe03f */
[----:B------:R-:W-:Y:S01]  /*1fb0*/  UIADD3 UR18, UR5, 0x304, URZ ;  /* 0x0000030405127890 */ /* 0x000fe2000fffe03f */
[----:B------:R-:W-:Y:S02]  /*1fc0*/  UMOV UR8, UR4 ;  /* 0x0000000400087c82 */ /* 0x000fe40008000000 */
[----:B------:R-:W-:Y:S01]  /*1fd0*/  UMOV UR10, UR5 ;  /* 0x00000005000a7c82 */ /* 0x000fe20008000000 */
[----:B---3--:R-:W-:Y:S01]  /*1fe0*/  IMAD.U32 R4, RZ, RZ, UR8 ;  /* 0x00000008ff047e24 */ /* 0x008fe2000f8e00ff */
[----:B------:R-:W-:Y:S01]  /*1ff0*/  HGMMA.64x96x16.F32.BF16 R24, gdesc[UR8], R24, gsb0 ;  /* 0x01600000081879f0 */ /* 0x000fe20008001818 */
[----:B------:R-:W-:Y:S02]  /*2000*/  UIADD3 UR8, UR4, 0x2, URZ ;  /* 0x0000000204087890 */ /* 0x000fe4000fffe03f */
[----:B------:R-:W-:Y:S02]  /*2010*/  UIADD3 UR9, UR5, 0x2, URZ ;  /* 0x0000000205097890 */ /* 0x000fe4000fffe03f */
[----:B------:R-:W-:Y:S01]  /*2020*/  UIADD3 UR10, UR5, 0x300, URZ ;  /* 0x00000300050a7890 */ /* 0x000fe2000fffe03f */
[----:B------:R-:W-:-:S02]  /*2030*/  UMOV UR11, 0x40000040 ;  /* 0x40000040000b7882 */ /* 0x000fc40000000000 */
[----:B------:R-:W-:Y:S01]  /*2040*/  UMOV UR12, UR8 ;  /* 0x00000008000c7c82 */ /* 0x000fe20008000000 */
[----:B------:R-:W-:Y:S01]  /*2050*/  UIADD3 UR8, UR4, 0x4, URZ ;  /* 0x0000000404087890 */ /* 0x000fe2000fffe03f */
[----:B------:R-:W-:Y:S01]  /*2060*/  IMAD.U32 R6, RZ, RZ, UR12 ;  /* 0x0000000cff067e24 */ /* 0x000fe2000f8e00ff */
[----:B------:R-:W-:Y:S01]  /*2070*/  UMOV UR14, UR9 ;  /* 0x00000009000e7c82 */ /* 0x000fe20008000000 */
[----:B------:R-:W-:Y:S02]  /*2080*/  UIADD3 UR9, UR5, 0x4, URZ ;  /* 0x0000000405097890 */ /* 0x000fe4000fffe03f */
[----:B------:R-:W-:Y:S02]  /*2090*/  UIADD3 UR20, UR4, 0x406, URZ ;  /* 0x0000040604147890 */ /* 0x000fe4000fffe03f */
[----:B------:R-:W-:Y:S02]  /*20a0*/  UIADD3 UR22, UR5, 0x306, URZ ;  /* 0x0000030605167890 */ /* 0x000fe4000fffe03f */
[----:B------:R-:W-:-:S02]  /*20b0*/  UIADD3 UR24, UR4, 0x800, URZ ;  /* 0x0000080004187890 */ /* 0x000fc4000fffe03f */
[----:B------:R-:W-:Y:S02]  /*20c0*/  UIADD3 UR26, UR5, 0x600, URZ ;  /* 0x00000600051a7890 */ /* 0x000fe4000fffe03f */
[----:B------:R-:W-:Y:S02]  /*20d0*/  UIADD3 UR28, UR4, 0x802, URZ ;  /* 0x00000802041c7890 */ /* 0x000fe4000fffe03f */
[----:B------:R-:W-:Y:S01]  /*20e0*/  UIADD3 UR30, UR5, 0x602, URZ ;  /* 0x00000602051e7890 */ /* 0x000fe2000fffe03f */
[----:B------:R-:W-:Y:S01]  /*20f0*/  UMOV UR31, 0x40000040 ;  /* 0x40000040001f7882 */ /* 0x000fe20000000000 */
[----:B------:R-:W-:Y:S02]  /*2100*/  UIADD3 UR32, UR4, 0x804, URZ ;  /* 0x0000080404207890 */ /* 0x000fe4000fffe03f */
[----:B------:R-:W-:Y:S01]  /*2110*/  UIADD3 UR34, UR5, 0x604, URZ ;  /* 0x0000060405227890 */ /* 0x000fe2000fffe03f */
[----:B------:R-:W-:Y:S01]  /*2120*/  UMOV UR33, 0x40000040 ;  /* 0x4000004000217882 */ /* 0x000fe20000000000 */
[----:B------:R-:W-:Y:S01]  /*2130*/  UMOV UR35, 0x40000040 ;  /* 0x4000004000237882 */ /* 0x000fe20000000000 */
[----:B------:R-:W-:-:S02]  /*2140*/  UIADD3 UR40, UR4, 0x806, URZ ;  /* 0x0000080604287890 */ /* 0x000fc4000fffe03f */
[----:B------:R-:W-:Y:S01]  /*2150*/  UIADD3 UR42, UR5, 0x606, URZ ;  /* 0x00000606052a7890 */ /* 0x000fe2000fffe03f */
[----:B------:R-:W-:Y:S01]  /*2160*/  UMOV UR41, 0x40000040 ;  /* 0x4000004000297882 */ /* 0x000fe20000000000 */
        /* <DEDUP_REMOVED lines=13> */
[----:B------:R-:W-:Y:S01]  /*2240*/  UMOV UR57, 0x40000040 ;  /* 0x4000004000397882 */ /* 0x000fe20000000000 */
[----:B------:R-:W-:Y:S01]  /*2250*/  UMOV UR59, 0x40000040 ;  /* 0x40000040003b7882 */ /* 0x000fe20000000000 */
[----:B------:R-:W-:Y:S01]  /*2260*/  ULOP3.LUT UR6, UR6, 0x3000000, URZ, 0xfc, !UPT ;  /* 0x0300000006067892 */ /* 0x000fe2000f8efc3f */
        /* <DEDUP_REMOVED lines=21> */
[----:B------:R-:W-:Y:S01]  /*23c0*/  UMOV UR9, 0x40000040 ;  /* 0x4000004000097882 */ /* 0x000fe20000000000 */
[----:B------:R-:W-:Y:S01]  /*23d0*/  IMAD.U32 R11, RZ, RZ, UR13 ;  /* 0x0000000dff0b7e24 */ /* 0x000fe2000f8e00ff */
[----:B------:R-:W-:Y:S02]  /*23e0*/  WARPGROUP.DEPBAR.LE gsb0, 0x0 ;  /* 0x00008000000079c5 */ /* 0x000fe40000010000 */
[----:B------:R-:W-:-:S06]  /*23f0*/  WARPGROUP.ARRIVE ;  /* 0x00000000000079c5 */ /* 0x000fcc0000000000 */
[----:B------:R-:W-:Y:S01]  /*2400*/  HGMMA.64x96x16.F32.BF16 R24, gdesc[UR12], R24, gsb0 ;  /* 0x016000000c1879f0 */ /* 0x000fe20008001818 */
[----:B------:R-:W-:Y:S02]  /*2410*/  UIADD3 UR12, UR4, 0x402, URZ ;  /* 0x00000402040c7890 */ /* 0x000fe4000fffe03f */
[----:B------:R-:W-:Y:S01]  /*2420*/  UIADD3 UR14, UR5, 0x302, URZ ;  /* 0x00000302050e7890 */ /* 0x000fe2000fffe03f */
[----:B------:R-:W-:Y:S01]  /*2430*/  UMOV UR13, 0x40000040 ;  /* 0x40000040000d7882 */ /* 0x000fe20000000000 */
[----:B------:R-:W-:Y:S01]  /*2440*/  UMOV UR15, 0x40000040 ;  /* 0x40000040000f7882 */ /* 0x000fe20000000000 */
[----:B------:R-:W-:Y:S02]  /*2450*/  UIADD3 UR4, UR4, 0xc06, URZ ;  /* 0x00000c0604047890 */ /* 0x000fe4000fffe03f */
[----:B------:R-:W-:-:S05]  /*2460*/  UIADD3 UR5, UR5, 0x906, URZ ;  /* 0x0000090605057890 */ /* 0x000fca000fffe03f */
[----:B------:R-:W-:Y:S01]  /*2470*/  UMOV UR56, UR4 ;  /* 0x0000000400387c82 */ /* 0x000fe20008000000 */
[----:B------:R-:W-:Y:S01]  /*2480*/  ULDC UR4, c[0x0][0xad0] ;  /* 0x0002b40000047ab9 */ /* 0x000fe20000000800 */
[----:B------:R-:W-:Y:S01]  /*2490*/  UMOV UR58, UR5 ;  /* 0x00000005003a7c82 */ /* 0x000fe20008000000 */
[----:B------:R-:W-:Y:S01]  /*24a0*/  ULDC UR5, c[0x0][0xa80] ;  /* 0x0002a00000057ab9 */ /* 0x000fe20000000800 */
[----:B------:R-:W-:Y:S01]  /*24b0*/  IMAD.U32 R12, RZ, RZ, UR56 ;  /* 0x00000038ff0c7e24 */ /* 0x000fe2000f8e00ff */
[----:B------:R-:W-:Y:S02]  /*24c0*/  WARPGROUP.DEPBAR.LE gsb0, 0x0 ;  /* 0x00008000000079c5 */ /* 0x000fe40000010000 */
[----:B------:R-:W-:-:S06]  /*24d0*/  WARPGROUP.ARRIVE ;  /* 0x00000000000079c5 */ /* 0x000fcc0000000000 */
[----:B------:R-:W-:Y:S01]  /*24e0*/  HGMMA.64x96x16.F32.BF16 R24, gdesc[UR8], R24, gsb0 ;  /* 0x01600000081879f0 */ /* 0x000fe20008001818 */
[----:B------:R-:W-:Y:S02]  /*24f0*/  UMOV UR11, 0x40000040 ;  /* 0x40000040000b7882 */ /* 0x000fe40000000000 */
        /* <DEDUP_REMOVED lines=40> */
[----:B------:R1:W2:Y:S01]  /*2780*/  MUFU.TANH R3, R24 ;  /* 0x0000001800037308 */ /* 0x0002a20000002400 */
        /* <DEDUP_REMOVED lines=8> */
[----:B-1----:R-:W-:-:S02]  /*2810*/  IMAD R24, R152, -0x60, R153 ;  /* 0xffffffa098187824 */ /* 0x002fc400078e0299 */
[----:B------:R-:W-:Y:S01]  /*2820*/  FMUL.FTZ R40, R40, UR4 ;  /* 0x0000000428287c20 */ /* 0x000fe20008410000 */
[----:B------:R-:W-:Y:S01]  /*2830*/  FMUL.FTZ R41, R41, UR4 ;  /* 0x0000000429297c20 */ /* 0x000fe20008410000 */
[----:B------:R-:W-:Y:S01]  /*2840*/  FMUL.FTZ R35, R35, UR4 ;  /* 0x0000000423237c20 */ /* 0x000fe20008410000 */
[----:B------:R-:W-:Y:S02]  /*2850*/  VIADD R24, R24, 0x60 ;  /* 0x0000006018187836 */ /* 0x000fe40000000000 */
[----:B------:R-:W-:Y:S01]  /*2860*/  FMUL.FTZ R44, R44, UR4 ;  /* 0x000000042c2c7c20 */ /* 0x000fe20008410000 */
[----:B------:R-:W-:Y:S01]  /*2870*/  FMUL.FTZ R38, R38, UR4 ;  /* 0x0000000426267c20 */ /* 0x000fe20008410000 */
[----:B------:R-:W1:Y:S01]  /*2880*/  MUFU.TANH R26, R26 ;  /* 0x0000001a001a7308 */ /* 0x000e620000002400 */
[----:B------:R-:W-:Y:S02]  /*2890*/  IMAD R72, R223, -0x2, R24 ;  /* 0xfffffffedf487824 */ /* 0x000fe400078e0218 */
[----:B------:R-:W-:Y:S01]  /*28a0*/  FMUL.FTZ R45, R45, UR4 ;  /* 0x000000042d2d7c20 */ /* 0x000fe20008410000 */
[----:B------:R-:W-:Y:S01]  /*28b0*/  FMUL.FTZ R39, R39, UR4 ;  /* 0x0000000427277c20 */ /* 0x000fe20008410000 */
[----:B------:R-:W-:Y:S01]  /*28c0*/  FMUL.FTZ R48, R48, UR4 ;  /* 0x0000000430307c20 */ /* 0x000fe20008410000 */
[----:B------:R-:W-:Y:S01]  /*28d0*/  FMUL.FTZ R42, R42, UR4 ;  /* 0x000000042a2a7c20 */ /* 0x000fe20008410000 */
[C---:B------:R-:W-:Y:S01]  /*28e0*/  ISETP.GT.AND P4, PT, R72.reuse, RZ, PT ;  /* 0x000000ff4800720c */ /* 0x040fe20003f84270 */
[----:B------:R-:W-:Y:S01]  /*28f0*/  FMUL.FTZ R49, R49, UR4 ;  /* 0x0000000431317c20 */ /* 0x000fe20008410000 */
[----:B------:R-:W4:Y:S01]  /*2900*/  MUFU.TANH R27, R27 ;  /* 0x0000001b001b7308 */ /* 0x000f220000002400 */
[C---:B------:R-:W-:Y:S01]  /*2910*/  ISETP.GT.AND P5, PT, R72.reuse, 0x1, PT ;  /* 0x000000014800780c */ /* 0x040fe20003fa4270 */
[----:B------:R-:W-:Y:S01]  /*2920*/  FMUL.FTZ R43, R43, UR4 ;  /* 0x000000042b2b7c20 */ /* 0x000fe20008410000 */
[----:B------:R-:W-:Y:S01]  /*2930*/  ISETP.GT.AND P2, PT, R72, 0x10, PT ;  /* 0x000000104800780c */ /* 0x000fe20003f44270 */
[----:B------:R-:W-:Y:S01]  /*2940*/  FMUL.FTZ R52, R52, UR4 ;  /* 0x0000000434347c20 */ /* 0x000fe20008410000 */
[----:B------:R-:W-:Y:S01]  /*2950*/  ISETP.GT.AND P6, PT, R72, 0x8, PT ;  /* 0x000000084800780c */ /* 0x000fe20003fc4270 */
[----:B------:R-:W-:Y:S01]  /*2960*/  FMUL.FTZ R46, R46, UR4 ;  /* 0x000000042e2e7c20 */ /* 0x000fe20008410000 */
[----:B--2---:R-:W-:Y:S01]  /*2970*/  FSEL R3, R3, -INF , P4 ;  /* 0xff80000003037808 */ /* 0x004fe20002000000 */
[----:B------:R-:W2:Y:S01]  /*2980*/  MUFU.TANH R32, R32 ;  /* 0x0000002000207308 */ /* 0x000ea20000002400 */
[----:B---3--:R-:W-:Y:S01]  /*2990*/  FSEL R25, R25, -INF , P5 ;  /* 0xff80000019197808 */ /* 0x008fe20002800000 */
[----:B------:R-:W-:Y:S01]  /*29a0*/  FMUL.FTZ R53, R53, UR4 ;  /* 0x0000000435357c20 */ /* 0x000fe20008410000 */
[----:B-1----:R-:W-:Y:S01]  /*29b0*/  FSEL R24, R26, -INF , P4 ;  /* 0xff8000001a187808 */ /* 0x002fe20002000000 */
[----:B------:R-:W-:Y:S01]  /*29c0*/  FMUL.FTZ R47, R47, UR4 ;  /* 0x000000042f2f7c20 */ /* 0x000fe20008410000 */
[----:B------:R-:W-:Y:S01]  /*29d0*/  ISETP.GT.AND P1, PT, R72, 0x9, PT ;  /* 0x000000094800780c */ /* 0x000fe20003f24270 */
[----:B------:R-:W-:Y:S01]  /*29e0*/  FMUL.FTZ R56, R56, UR4 ;  /* 0x0000000438387c20 */ /* 0x000fe20008410000 */
[----:B------:R-:W-:Y:S01]  /*29f0*/  ISETP.GT.AND P3, PT, R72, 0x11, PT ;  /* 0x000000114800780c */ /* 0x000fe20003f64270 */
[----:B------:R-:W1:Y:S01]  /*2a00*/  MUFU.TANH R28, R28 ;  /* 0x0000001c001c7308 */ /* 0x000e620000002400 */
[----:B----4-:R-:W-:Y:S01]  /*2a10*/  FSEL R26, R27, -INF , P5 ;  /* 0xff8000001b1a7808 */ /* 0x010fe20002800000 */
[----:B------:R-:W-:Y:S01]  /*2a20*/  FMUL.FTZ R50, R50, UR4 ;  /* 0x0000000432327c20 */ /* 0x000fe20008410000 */
[C---:B------:R-:W-:Y:S01]  /*2a30*/  ISETP.GT.AND P4, PT, R72.reuse, 0x18, PT ;  /* 0x000000184800780c */ /* 0x040fe20003f84270 */
[----:B------:R-:W-:Y:S01]  /*2a40*/  FMUL.FTZ R57, R57, UR4 ;  /* 0x0000000439397c20 */ /* 0x000fe20008410000 */
[----:B------:R-:W-:Y:S01]  /*2a50*/  ISETP.GT.AND P5, PT, R72, 0x19, PT ;  /* 0x000000194800780c */ /* 0x000fe20003fa4270 */
[----:B------:R-:W-:Y:S01]  /*2a60*/  FMUL.FTZ R51, R51, UR4 ;  /* 0x0000000433337c20 */ /* 0x000fe20008410000 */
[----:B------:R-:W-:Y:S01]  /*2a70*/  FMUL.FTZ R60, R60, UR4 ;  /* 0x000000043c3c7c20 */ /* 0x000fe20008410000 */
[----:B------:R-:W3:Y:S01]  /*2a80*/  MUFU.TANH R29, R29 ;  /* 0x0000001d001d7308 */ /* 0x000ee20000002400 */
[----:B--2---:R-:W-:Y:S01]  /*2a90*/  FSEL R184, R32, -INF , P2 ;  /* 0xff80000020b87808 */ /* 0x004fe20001000000 */
[----:B------:R-:W-:Y:S01]  /*2aa0*/  FMUL.FTZ R54, R54, UR4 ;  /* 0x0000000436367c20 */ /* 0x000fe20008410000 */
[----:B------:R-:W-:Y:S01]  /*2ab0*/  FMNMX.FTZ R32, R3, R25, !PT ;  /* 0x0000001903207209 */ /* 0x000fe20007810000 */
[----:B------:R-:W-:Y:S01]  /*2ac0*/  FMUL.FTZ R61, R61, UR4 ;  /* 0x000000043d3d7c20 */ /* 0x000fe20008410000 */
[----:B------:R-:W-:Y:S01]  /*2ad0*/  FMUL.FTZ R55, R55, UR4 ;  /* 0x0000000437377c20 */ /* 0x000fe20008410000 */
[----:B------:R-:W-:Y:S01]  /*2ae0*/  FMUL.FTZ R64, R64, UR4 ;  /* 0x0000000440407c20 */ /* 0x000fe20008410000 */
[----:B------:R-:W-:Y:S01]  /*2af0*/  FMUL.FTZ R58, R58, UR4 ;  /* 0x000000043a3a7c20 */ /* 0x000fe20008410000 */
[----:B------:R-:W2:Y:S01]  /*2b00*/  MUFU.TANH R31, R31 ;  /* 0x0000001f001f7308 */ /* 0x000ea20000002400 */
        /* <DEDUP_REMOVED lines=8> */
[----:B---3--:R-:W-:Y:S01]  /*2b90*/  FSEL R29, R29, -INF , P1 ;  /* 0xff8000001d1d7808 */ /* 0x008fe20000800000 */
[----:B------:R-:W-:Y:S01]  /*2ba0*/  FMUL.FTZ R66, R66, UR4 ;  /* 0x0000000442427c20 */ /* 0x000fe20008410000 */
[----:B------:R-:W-:Y:S01]  /*2bb0*/  FMUL.FTZ R67, R67, UR4 ;  /* 0x0000000443437c20 */ /* 0x000fe20008410000 */
[----:B------:R-:W-:Y:S01]  /*2bc0*/  FMUL.FTZ R69, R69, UR4 ;  /* 0x0000000445457c20 */ /* 0x000fe20008410000 */
[----:B------:R-:W-:Y:S01]  /*2bd0*/  FMUL.FTZ R70, R70, UR4 ;  /* 0x0000000446467c20 */ /* 0x000fe20008410000 */
[----:B------:R-:W-:Y:S01]  /*2be0*/  FMUL.FTZ R71, R71, UR4 ;  /* 0x0000000447477c20 */ /* 0x000fe20008410000 */
[----:B------:R-:W-:Y:S01]  /*2bf0*/  UIMAD UR4, UR36, 0xc00, UR6 ;  /* 0x00000c00240478a4 */ /* 0x000fe2000f8e0206 */
[----:B------:R-:W3:Y:S01]  /*2c00*/  MUFU.TANH R36, R36 ;  /* 0x0000002400247308 */ /* 0x000ee20000002400 */
[----:B--2---:R-:W-:-:S02]  /*2c10*/  FSEL R28, R31, -INF , P1 ;  /* 0xff8000001f1c7808 */ /* 0x004fc40000800000 */
[----:B------:R-:W-:Y:S02]  /*2c20*/  FMNMX.FTZ R31, R29, R32, !PT ;  /* 0x000000201d1f7209 */ /* 0x000fe40007810000 */
[----:B------:R-:W-:Y:S01]  /*2c30*/  ISETP.GT.AND P1, PT, R72, 0x21, PT ;  /* 0x000000214800780c */ /* 0x000fe20003f24270 */
[----:B------:R-:W-:Y:S01]  /*2c40*/  UMOV UR10, UR4 ;  /* 0x00000004000a7c82 */ /* 0x000fe20008000000 */
[----:B------:R-:W-:Y:S01]  /*2c50*/  FMNMX.FTZ R32, R184, R31, !PT ;  /* 0x0000001fb8207209 */ /* 0x000fe20007810000 */
[----:B------:R-:W2:Y:S01]  /*2c60*/  MUFU.TANH R30, R30 ;  /* 0x0000001e001e7308 */ /* 0x000ea20000002400 */
[----:B-1----:R-:W-:Y:S02]  /*2c70*/  FSEL R185, R33, -INF , P3 ;  /* 0xff80000021b97808 */ /* 0x002fe40001800000 */
[----:B------:R-:W-:Y:S02]  /*2c80*/  FMNMX.FTZ R31, R24, R26, !PT ;  /* 0x0000001a181f7209 */ /* 0x000fe40007810000 */
[----:B------:R-:W-:-:S03]  /*2c90*/  FMNMX.FTZ R33, R185, R32, !PT ;  /* 0x00000020b9217209 */ /* 0x000fc60007810000 */
[----:B------:R-:W1:Y:S01]  /*2ca0*/  MUFU.TANH R37, R37 ;  /* 0x0000002500257308 */ /* 0x000e620000002400 */
[----:B---3--:R-:W-:-:S04]  /*2cb0*/  FSEL R186, R36, -INF , P4 ;  /* 0xff80000024ba7808 */ /* 0x008fc80002000000 */
[----:B------:R-:W-:-:S03]  /*2cc0*/  FMNMX.FTZ R33, R186, R33, !PT ;  /* 0x00000021ba217209 */ /* 0x000fc60007810000 */
[----:B------:R-:W3:Y:S01]  /*2cd0*/  MUFU.TANH R34, R34 ;  /* 0x0000002200227308 */ /* 0x000ee20000002400 */
[----:B--2---:R-:W-:Y:S02]  /*2ce0*/  FSEL R30, R30, -INF , P6 ;  /* 0xff8000001e1e7808 */ /* 0x004fe40003000000 */
[----:B------:R-:W-:Y:S02]  /*2cf0*/  ISETP.GT.AND P6, PT, R72, 0x20, PT ;  /* 0x000000204800780c */ /* 0x000fe40003fc4270 */
[----:B------:R-:W-:-:S03]  /*2d00*/  FMNMX.FTZ R31, R30, R31, !PT ;  /* 0x0000001f1e1f7209 */ /* 0x000fc60007810000 */
[----:B------:R-:W2:Y:S01]  /*2d10*/  MUFU.TANH R40, R40 ;  /* 0x0000002800287308 */ /* 0x000ea20000002400 */
[----:B-1----:R-:W-:Y:S02]  /*2d20*/  FSEL R188, R37, -INF , P5 ;  /* 0xff80000025bc7808 */ /* 0x002fe40002800000 */
[----:B------:R-:W-:-:S05]  /*2d30*/  FMNMX.FTZ R32, R28, R31, !PT ;  /* 0x0000001f1c207209 */ /* 0x000fca0007810000 */
[----:B------:R-:W1:Y:S01]  /*2d40*/  MUFU.TANH R41, R41 ;  /* 0x0000002900297308 */ /* 0x000e620000002400 */
[----:B---3--:R-:W-:Y:S02]  /*2d50*/  FSEL R189, R34, -INF , P2 ;  /* 0xff80000022bd7808 */ /* 0x008fe40001000000 */
[----:B------:R-:W-:Y:S02]  /*2d60*/  FMNMX.FTZ R34, R188, R33, !PT ;  /* 0x00000021bc227209 */ /* 0x000fe40007810000 */
[----:B------:R-:W-:Y:S02]  /*2d70*/  ISETP.GT.AND P2, PT, R72, 0x28, PT ;  /* 0x000000284800780c */ /* 0x000fe40003f44270 */
[----:B------:R-:W-:Y:S01]  /*2d80*/  FMNMX.FTZ R31, R189, R32, !PT ;  /* 0x00000020bd1f7209 */ /* 0x000fe20007810000 */
[----:B------:R-:W3:Y:S01]  /*2d90*/  MUFU.TANH R35, R35 ;  /* 0x0000002300237308 */ /* 0x000ee20000002400 */
[----:B--2---:R-:W-:-:S04]  /*2da0*/  FSEL R197, R40, -INF , P6 ;  /* 0xff80000028c57808 */ /* 0x004fc80003000000 */
[----:B------:R-:W-:-:S03]  /*2db0*/  FMNMX.FTZ R33, R197, R34, !PT ;  /* 0x00000022c5217209 */ /* 0x000fc60007810000 */
[----:B------:R-:W2:Y:S01]  /*2dc0*/  MUFU.TANH R44, R44 ;  /* 0x0000002c002c7308 */ /* 0x000ea20000002400 */
[----:B-1----:R-:W-:-:S04]  /*2dd0*/  FSEL R194, R41, -INF , P1 ;  /* 0xff80000029c27808 */ /* 0x002fc80000800000 */
[----:B------:R-:W-:-:S03]  /*2de0*/  FMNMX.FTZ R33, R194, R33, !PT ;  /* 0x00000021c2217209 */ /* 0x000fc60007810000 */
[----:B------:R-:W1:Y:S01]  /*2df0*/  MUFU.TANH R38, R38 ;  /* 0x0000002600267308 */ /* 0x000e620000002400 */
[----:B---3--:R-:W-:Y:S02]  /*2e00*/  FSEL R190, R35, -INF , P3 ;  /* 0xff80000023be7808 */ /* 0x008fe40001800000 */
[----:B------:R-:W-:Y:S02]  /*2e10*/  ISETP.GT.AND P3, PT, R72, 0x29, PT ;  /* 0x000000294800780c */ /* 0x000fe40003f64270 */
[----:B------:R-:W-:-:S03]  /*2e20*/  FMNMX.FTZ R32, R190, R31, !PT ;  /* 0x0000001fbe207209 */ /* 0x000fc60007810000 */
[----:B------:R-:W3:Y:S01]  /*2e30*/  MUFU.TANH R45, R45 ;  /* 0x0000002d002d7308 */ /* 0x000ee20000002400 */
[----:B--2---:R-:W-:-:S04]  /*2e40*/  FSEL R208, R44, -INF , P2 ;  /* 0xff8000002cd07808 */ /* 0x004fc80001000000 */
[----:B------:R-:W-:-:S03]  /*2e50*/  FMNMX.FTZ R33, R208, R33, !PT ;  /* 0x00000021d0217209 */ /* 0x000fc60007810000 */
[----:B------:R-:W2:Y:S01]  /*2e60*/  MUFU.TANH R39, R39 ;  /* 0x0000002700277308 */ /* 0x000ea20000002400 */
[----:B-1----:R-:W-:Y:S02]  /*2e70*/  FSEL R191, R38, -INF , P4 ;  /* 0xff80000026bf7808 */ /* 0x002fe40002000000 */
[----:B------:R-:W-:Y:S02]  /*2e80*/  ISETP.GT.AND P4, PT, R72, 0x30, PT ;  /* 0x000000304800780c */ /* 0x000fe40003f84270 */
        /* <DEDUP_REMOVED lines=82> */
[----:B-1----:R-:W-:-:S04]  /*33b0*/  FSEL R213, R62, -INF , P4 ;  /* 0xff8000003ed57808 */ /* 0x002fc80002000000 */
[----:B------:R-:W-:-:S03]  /*33c0*/  FMNMX.FTZ R31, R213, R32, !PT ;  /* 0x00000020d51f7209 */ /* 0x000fc60007810000 */
[----:B------:R-:W1:Y:S01]  /*33d0*/  MUFU.TANH R67, R67 ;  /* 0x0000004300437308 */ /* 0x000e620000002400 */
[----:B---3--:R-:W-:-:S04]  /*33e0*/  FSEL R214, R63, -INF , P5 ;  /* 0xff8000003fd67808 */ /* 0x008fc80002800000 */
        /* <DEDUP_REMOVED lines=9> */
[----:B------:R-:W-:Y:S02]  /*3480*/  FMNMX.FTZ R34, R177, R34, !PT ;  /* 0x00000022b1227209 */ /* 0x000fe40007810000 */
[----:B--2---:R-:W-:-:S03]  /*3490*/  FSEL R180, R70, -INF , P2 ;  /* 0xff80000046b47808 */ /* 0x004fc60001000000 */
[----:B------:R-:W2:Y:S01]  /*34a0*/  SHFL.BFLY PT, R33, R34, 0x2, 0x1f ;  /* 0x0c401f0022217f89 */ /* 0x000ea200000e0000 */
[----:B------:R-:W-:Y:S02]  /*34b0*/  ISETP.GE.AND P2, PT, R153, 0x61, PT ;  /* 0x000000619900780c */ /* 0x000fe40003f46270 */
[----:B------:R-:W-:Y:S02]  /*34c0*/  FMNMX.FTZ R32, R180, R31, !PT ;  /* 0x0000001fb4207209 */ /* 0x000fe40007810000 */
[----:B-1----:R-:W-:-:S04]  /*34d0*/  FSEL R181, R71, -INF , P3 ;  /* 0xff80000047b57808 */ /* 0x002fc80001800000 */
[----:B------:R-:W-:-:S05]  /*34e0*/  FMNMX.FTZ R32, R181, R32, !PT ;  /* 0x00000020b5207209 */ /* 0x000fca0007810000 */
[----:B------:R-:W1:Y:S01]  /*34f0*/  SHFL.BFLY PT, R31, R32, 0x2, 0x1f ;  /* 0x0c401f00201f7f89 */ /* 0x000e6200000e0000 */
[----:B--2---:R-:W-:-:S05]  /*3500*/  FMNMX.FTZ R33, R34, R33, !PT ;  /* 0x0000002122217209 */ /* 0x004fca0007810000 */
[----:B------:R-:W2:Y:S01]  /*3510*/  SHFL.BFLY PT, R36, R33, 0x1, 0x1f ;  /* 0x0c201f0021247f89 */ /* 0x000ea200000e0000 */
[----:B-1----:R-:W-:-:S05]  /*3520*/  FMNMX.FTZ R31, R32, R31, !PT ;  /* 0x0000001f201f7209 */ /* 0x002fca0007810000 */
[----:B------:R-:W1:Y:S01]  /*3530*/  SHFL.BFLY PT, R34, R31, 0x1, 0x1f ;  /* 0x0c201f001f227f89 */ /* 0x000e6200000e0000 */
[----:B--2---:R-:W-:-:S04]  /*3540*/  FMNMX.FTZ R187, R33, R36, !PT ;  /* 0x0000002421bb7209 */ /* 0x004fc80007810000 */
[C---:B------:R-:W-:Y:S01]  /*3550*/  FSETP.NEU.FTZ.AND P1, PT, R187.reuse, -INF , PT ;  /* 0xff800000bb00780b */ /* 0x040fe20003f3d000 */
[----:B------:R-:W-:-:S05]  /*3560*/  FMUL.FTZ R182, R187, UR5 ;  /* 0x00000005bbb67c20 */ /* 0x000fca0008410000 */
[----:B------:R-:W-:-:S05]  /*3570*/  FSEL R182, R182, RZ, P1 ;  /* 0x000000ffb6b67208 */ /* 0x000fca0000800000 */
[--C-:B------:R-:W-:Y:S01]  /*3580*/  FFMA.FTZ R3, R3, UR5, -R182.reuse ;  /* 0x0000000503037c23 */ /* 0x100fe200080108b6 */
[----:B-1----:R-:W-:Y:S01]  /*3590*/  FMNMX.FTZ R193, R31, R34, !PT ;  /* 0x000000221fc17209 */ /* 0x002fe20007810000 */
[--C-:B------:R-:W-:Y:S01]  /*35a0*/  FFMA.FTZ R155, R25, UR5, -R182.reuse ;  /* 0x00000005199b7c23 */ /* 0x100fe200080108b6 */
[--C-:B------:R-:W-:Y:S01]  /*35b0*/  FFMA.FTZ R160, R27, UR5, -R182.reuse ;  /* 0x000000051ba07c23 */ /* 0x100fe200080108b6 */
[--C-:B------:R-:W-:Y:S01]  /*35c0*/  FFMA.FTZ R161, R29, UR5, -R182.reuse ;  /* 0x000000051da17c23 */ /* 0x100fe200080108b6 */
[C---:B------:R-:W-:Y:S01]  /*35d0*/  FSETP.NEU.FTZ.AND P1, PT, R193.reuse, -INF , PT ;  /* 0xff800000c100780b */ /* 0x040fe20003f3d000 */
[----:B------:R-:W-:Y:S01]  /*35e0*/  FMUL.FTZ R183, R193, UR5 ;  /* 0x00000005c1b77c20 */ /* 0x000fe20008410000 */
[----:B------:R-:W-:Y:S01]  /*35f0*/  MUFU.EX2 R3, R3 ;  /* 0x0000000300037308 */ /* 0x000fe20000000800 */
[--C-:B------:R-:W-:Y:S01]  /*3600*/  FFMA.FTZ R184, R184, UR5, -R182.reuse ;  /* 0x00000005b8b87c23 */ /* 0x100fe200080108b6 */
[--C-:B------:R-:W-:Y:S01]  /*3610*/  FFMA.FTZ R185, R185, UR5, -R182.reuse ;  /* 0x00000005b9b97c23 */ /* 0x100fe200080108b6 */
[--C-:B------:R-:W-:Y:S01]  /*3620*/  FFMA.FTZ R186, R186, UR5, -R182.reuse ;  /* 0x00000005baba7c23 */ /* 0x100fe200080108b6 */
[----:B------:R-:W-:Y:S01]  /*3630*/  FSEL R183, R183, RZ, P1 ;  /* 0x000000ffb7b77208 */ /* 0x000fe20000800000 */
[--C-:B------:R-:W-:Y:S01]  /*3640*/  FFMA.FTZ R188, R188, UR5, -R182.reuse ;  /* 0x00000005bcbc7c23 */ /* 0x100fe200080108b6 */
[----:B0-----:R-:W-:Y:S01]  /*3650*/  LOP3.LUT P1, RZ, R73, 0x7f, RZ, 0xc0, !PT ;  /* 0x0000007f49ff7812 */ /* 0x001fe2000782c0ff */
[----:B------:R-:W-:Y:S01]  /*3660*/  FFMA.FTZ R197, R197, UR5, -R182 ;  /* 0x00000005c5c57c23 */ /* 0x000fe200080108b6 */
[----:B------:R-:W-:Y:S01]  /*3670*/  SHF.R.U32.HI R73, RZ, 0x7, R73 ;  /* 0x00000007ff497819 */ /* 0x000fe20000011649 */
[--C-:B------:R-:W-:Y:S01]  /*3680*/  FFMA.FTZ R162, R24, UR5, -R183.reuse ;  /* 0x0000000518a27c23 */ /* 0x100fe200080108b7 */
[--C-:B------:R-:W-:Y:S01]  /*3690*/  FFMA.FTZ R163, R26, UR5, -R183.reuse ;  /* 0x000000051aa37c23 */ /* 0x100fe200080108b7 */
[--C-:B------:R-:W-:Y:S01]  /*36a0*/  FFMA.FTZ R164, R30, UR5, -R183.reuse ;  /* 0x000000051ea47c23 */ /* 0x100fe200080108b7 */
[----:B------:R-:W-:Y:S01]  /*36b0*/  IADD3 R154, -R73, 0xb, RZ ;  /* 0x0000000b499a7810 */ /* 0x000fe20007ffe1ff */
[--C-:B------:R-:W-:Y:S01]  /*36c0*/  FFMA.FTZ R165, R28, UR5, -R183.reuse ;  /* 0x000000051ca57c23 */ /* 0x100fe200080108b7 */
[----:B------:R-:W0:Y:S01]  /*36d0*/  MUFU.EX2 R155, R155 ;  /* 0x0000009b009b7308 */ /* 0x000e220000000800 */
[--C-:B------:R-:W-:Y:S01]  /*36e0*/  FFMA.FTZ R189, R189, UR5, -R183.reuse ;  /* 0x00000005bdbd7c23 */ /* 0x100fe200080108b7 */
[--C-:B------:R-:W-:Y:S01]  /*36f0*/  FFMA.FTZ R190, R190, UR5, -R183.reuse ;  /* 0x00000005bebe7c23 */ /* 0x100fe200080108b7 */
[--C-:B------:R-:W-:Y:S01]  /*3700*/  FFMA.FTZ R191, R191, UR5, -R183.reuse ;  /* 0x00000005bfbf7c23 */ /* 0x100fe200080108b7 */
[----:B------:R-:W-:Y:S01]  /*3710*/  FFMA.FTZ R192, R192, UR5, -R183 ;  /* 0x00000005c0c07c23 */ /* 0x000fe200080108b7 */
[----:B------:R-:W-:-:S02]  /*3720*/  @!P1 VIADD R24, R0, 0x32440 ;  /* 0x0003244000189836 */ /* 0x000fc40000000000 */
[--C-:B------:R-:W-:Y:S01]  /*3730*/  FFMA.FTZ R194, R194, UR5, -R182.reuse ;  /* 0x00000005c2c27c23 */ /* 0x100fe200080108b6 */
[--C-:B------:R-:W-:Y:S01]  /*3740*/  FFMA.FTZ R208, R208, UR5, -R182.reuse ;  /* 0x00000005d0d07c23 */ /* 0x100fe200080108b6 */
[----:B------:R-:W-:Y:S01]  /*3750*/  MUFU.EX2 R160, R160 ;  /* 0x000000a000a07308 */ /* 0x000fe20000000800 */
[----:B------:R-:W-:Y:S01]  /*3760*/  FFMA.FTZ R210, R210, UR5, -R182 ;  /* 0x00000005d2d27c23 */ /* 0x000fe200080108b6 */
[----:B------:R-:W-:Y:S01]  /*3770*/  @!P1 PRMT R24, RZ, 0x654, R24 ;  /* 0x00000654ff189816 */ /* 0x000fe20000000018 */
[----:B------:R1:W-:Y:S06]  /*3780*/  BAR.ARV R154, 0x100 ;  /* 0x0004009a0000751d */ /* 0x0003ec0000002000 */
[----:B------:R2:W-:Y:S01]  /*3790*/  @!P1 SYNCS.ARRIVE.TRANS64.RED.A1T0 RZ, [R24+URZ], RZ ;  /* 0x000000ff18ff99a7 */ /* 0x0005e2000810043f */
[----:B------:R-:W3:Y:S01]  /*37a0*/  MUFU.EX2 R161, R161 ;  /* 0x000000a100a17308 */ /* 0x000ee20000000800 */
[----:B------:R4:W-:Y:S01]  /*37b0*/  BAR.SYNC.DEFER_BLOCKING R215, 0x100 ;  /* 0x000400d70000751d */ /* 0x0009e20000010000 */
[----:B0-----:R-:W-:Y:S01]  /*37c0*/  F2FP.BF16.F32.PACK_AB R156, R155, R3 ;  /* 0x000000039b9c723e */ /* 0x001fe200000010ff */
[--C-:B------:R-:W-:Y:S01]  /*37d0*/  FFMA.FTZ R196, R196, UR5, -R183.reuse ;  /* 0x00000005c4c47c23 */ /* 0x100fe200080108b7 */
        /* <DEDUP_REMOVED lines=12> */
[----:B------:R-:W0:Y:S01]  /*38a0*/  MUFU.EX2 R163, R163 ;  /* 0x000000a300a37308 */ /* 0x000e220000000800 */
[----:B---3--:R-:W-:Y:S01]  /*38b0*/  F2FP.BF16.F32.PACK_AB R158, R161, R160 ;  /* 0x000000a0a19e723e */ /* 0x008fe200000010ff */
[--C-:B----4-:R-:W-:Y:S01]  /*38c0*/  FFMA.FTZ R215, R174, UR5, -R182.reuse ;  /* 0x00000005aed77c23 */ /* 0x110fe200080108b6 */
        /* <DEDUP_REMOVED lines=12> */
[--C-:B------:R-:W-:Y:S01]  /*3990*/  FFMA.FTZ R178, R178, UR5, -R183.reuse ;  /* 0x00000005b2b27c23 */ /* 0x100fe200080108b7 */
[----:B------:R-:W3:Y:S01]  /*39a0*/  MUFU.EX2 R165, R165 ;  /* 0x000000a500a57308 */ /* 0x000ee20000000800 */
[----:B0-----:R-:W-:Y:S01]  /*39b0*/  F2FP.BF16.F32.PACK_AB R157, R163, R162 ;  /* 0x000000a2a39d723e */ /* 0x001fe200000010ff */
[--C-:B------:R-:W-:Y:S01]  /*39c0*/  FFMA.FTZ R179, R179, UR5, -R183.reuse ;  /* 0x00000005b3b37c23 */ /* 0x100fe200080108b7 */
[--C-:B------:R-:W-:Y:S01]  /*39d0*/  FFMA.FTZ R180, R180, UR5, -R183.reuse ;  /* 0x00000005b4b47c23 */ /* 0x100fe200080108b7 */
[----:B------:R-:W-:Y:S01]  /*39e0*/  FFMA.FTZ R181, R181, UR5, -R183 ;  /* 0x00000005b5b57c23 */ /* 0x000fe200080108b7 */
[----:B------:R-:W-:Y:S01]  /*39f0*/  FADD.FTZ R3, R3, R155 ;  /* 0x0000009b03037221 */ /* 0x000fe20000010000 */
[----:B------:R-:W-:Y:S01]  /*3a00*/  FADD.FTZ R163, R162, R163 ;  /* 0x000000a3a2a37221 */ /* 0x000fe20000010000 */
[----:B------:R-:W-:Y:S01]  /*3a10*/  @!P1 VIADD R0, R0, 0x32460 ;  /* 0x0003246000009836 */ /* 0x000fe20000000000 */
[----:B------:R-:W-:Y:S01]  /*3a20*/  MUFU.EX2 R184, R184 ;  /* 0x000000b800b87308 */ /* 0x000fe20000000800 */
[----:B------:R-:W-:-:S03]  /*3a30*/  FADD.FTZ R160, R160, R3 ;  /* 0x00000003a0a07221 */ /* 0x000fc60000010000 */
[----:B------:R-:W-:Y:S01]  /*3a40*/  @!P1 PRMT R0, RZ, 0x654, R0 ;  /* 0x00000654ff009816 */ /* 0x000fe20000000000 */
[----:B------:R-:W-:-:S03]  /*3a50*/  FADD.FTZ R161, R161, R160 ;  /* 0x000000a0a1a17221 */ /* 0x000fc60000010000 */
[----:B------:R-:W0:Y:S01]  /*3a60*/  MUFU.EX2 R185, R185 ;  /* 0x000000b900b97308 */ /* 0x000e220000000800 */
[----:B---3--:R-:W-:Y:S01]  /*3a70*/  F2FP.BF16.F32.PACK_AB R159, R165, R164 ;  /* 0x000000a4a59f723e */ /* 0x008fe200000010ff */
[----:B------:R-:W-:-:S03]  /*3a80*/  FADD.FTZ R164, R164, R163 ;  /* 0x000000a3a4a47221 */ /* 0x000fc60000010000 */
[----:B--2---:R-:W-:Y:S01]  /*3a90*/  WARPGROUP.ARRIVE ;  /* 0x00000000000079c5 */ /* 0x004fe20000000000 */
[----:B------:R-:W-:Y:S02]  /*3aa0*/  FADD.FTZ R164, R165, R164 ;  /* 0x000000a4a5a47221 */ /* 0x000fe40000010000 */
[----:B------:R-:W-:Y:S03]  /*3ab0*/  MUFU.EX2 R186, R186 ;  /* 0x000000ba00ba7308 */ /* 0x000fe60000000800 */
[----:B------:R-:W-:Y:S01]  /*3ac0*/  HGMMA.64x256x16.F32.BF16 R24, R156, gdesc[UR8].tnspB, RZ, !UPT, gsb0 ;  /* 0x43e000089c187df0 */ /* 0x000fe2000c0018ff */
[----:B------:R-:W-:Y:S01]  /*3ad0*/  UIADD3 UR10, UR4, 0x80, URZ ;  /* 0x00000080040a7890 */ /* 0x000fe2000fffe03f */
[----:B------:R-:W-:-:S03]  /*3ae0*/  UMOV UR11, 0x40000040 ;  /* 0x40000040000b7882 */ /* 0x000fc60000000000 */
        /* <DEDUP_REMOVED lines=13> */
[----:B------:R-:W1:Y:S08]  /*3bc0*/  MUFU.EX2 R168, R168 ;  /* 0x000000a800a87308 */ /* 0x000e700000000800 */
[----:B------:R-:W-:Y:S08]  /*3bd0*/  MUFU.EX2 R170, R170 ;  /* 0x000000aa00aa7308 */ /* 0x000ff00000000800 */
[----:B------:R-:W-:Y:S08]  /*3be0*/  MUFU.EX2 R198, R198 ;  /* 0x000000c600c67308 */ /* 0x000ff00000000800 */
[----:B------:R-:W-:Y:S08]  /*3bf0*/  MUFU.EX2 R205, R205 ;  /* 0x000000cd00cd7308 */ /* 0x000ff00000000800 */
[----:B------:R-:W1:Y:S08]  /*3c00*/  MUFU.EX2 R167, R167 ;  /* 0x000000a700a77308 */ /* 0x000e700000000800 */
        /* <DEDUP_REMOVED lines=52> */
[----:B------:R-:W-:Y:S01]  /*3f50*/  FADD.FTZ R197, R168, R197 ;  /* 0x000000c5a8c57221 */ /* 0x000fe20000010000 */
[----:B------:R-:W-:Y:S01]  /*3f60*/  UMOV UR11, 0x40000040 ;  /* 0x40000040000b7882 */ /* 0x000fe20000000000 */
[----:B------:R-:W-:Y:S02]  /*3f70*/  FADD.FTZ R196, R167, R196 ;  /* 0x000000c4a7c47221 */ /* 0x000fe40000010000 */
[C---:B------:R-:W-:Y:S02]  /*3f80*/  FADD.FTZ R197, R170.reuse, R197 ;  /* 0x000000c5aac57221 */ /* 0x040fe40000010000 */
[----:B------:R-:W-:Y:S01]  /*3f90*/  FADD.FTZ R196, R169, R196 ;  /* 0x000000c4a9c47221 */ /* 0x000fe20000010000 */
[----:B------:R-:W-:Y:S02]  /*3fa0*/  WARPGROUP.DEPBAR.LE gsb0, 0x0 ;  /* 0x00008000000079c5 */ /* 0x000fe40000010000 */
[----:B------:R-:W-:-:S02]  /*3fb0*/  F2FP.BF16.F32.PACK_AB R156, R170, R168 ;  /* 0x000000a8aa9c723e */ /* 0x000fc400000010ff */
[----:B------:R-:W-:Y:S02]  /*3fc0*/  F2FP.BF16.F32.PACK_AB R157, R169, R167 ;  /* 0x000000a7a99d723e */ /* 0x000fe400000010ff */
[----:B------:R-:W-:Y:S01]  /*3fd0*/  F2FP.BF16.F32.PACK_AB R158, R205, R198 ;  /* 0x000000c6cd9e723e */ /* 0x000fe200000010ff */
[----:B------:R-:W-:Y:S01]  /*3fe0*/  FADD.FTZ R198, R198, R197 ;  /* 0x000000c5c6c67221 */ /* 0x000fe20000010000 */
[C---:B------:R-:W-:Y:S01]  /*3ff0*/  F2FP.BF16.F32.PACK_AB R159, R206.reuse, R199 ;  /* 0x000000c7ce9f723e */ /* 0x040fe200000010ff */
[----:B------:R-:W-:Y:S02]  /*4000*/  FADD.FTZ R199, R199, R196 ;  /* 0x000000c4c7c77221 */ /* 0x000fe40000010000 */
[----:B------:R-:W-:Y:S01]  /*4010*/  FADD.FTZ R205, R205, R198 ;  /* 0x000000c6cdcd7221 */ /* 0x000fe20000010000 */
[----:B------:R-:W-:Y:S01]  /*4020*/  WARPGROUP.ARRIVE ;  /* 0x00000000000079c5 */ /* 0x000fe20000000000 */
[----:B------:R-:W-:-:S06]  /*4030*/  FADD.FTZ R206, R206, R199 ;  /* 0x000000c7cece7221 */ /* 0x000fcc0000010000 */
        /* <DEDUP_REMOVED lines=28> */
[----:B------:R-:W-:-:S03]  /*4200*/  FADD.FTZ R179, R179, R178 ;  /* 0x000000b2b3b37221 */ /* 0x000fc60000010000 */
[----:B------:R-:W-:Y:S01]  /*4210*/  WARPGROUP.ARRIVE ;  /* 0x00000000000079c5 */ /* 0x000fe20000000000 */
[----:B------:R-:W-:-:S04]  /*4220*/  FADD.FTZ R180, R180, R179 ;  /* 0x000000b3b4b47221 */ /* 0x000fc80000010000 */
[----:B------:R-:W-:-:S08]  /*4230*/  FADD.FTZ R3, R181, R180 ;  /* 0x000000b4b5037221 */ /* 0x000fd00000010000 */
[----:B------:R-:W-:Y:S03]  /*4240*/  HGMMA.64x256x16.F32.BF16 R24, R156, gdesc[UR8].tnspB, R24, gsb0 ;  /* 0x43e000089c187df0 */ /* 0x000fe60008001818 */
[----:B------:R-:W-:Y:S02]  /*4250*/  WARPGROUP.DEPBAR.LE gsb0, 0x0 ;  /* 0x00008000000079c5 */ /* 0x000fe40000010000 */
[----:B------:R0:W-:Y:S02]  /*4260*/  @!P1 SYNCS.ARRIVE.TRANS64.RED.A1T0 RZ, [R0+URZ], RZ ;  /* 0x000000ff00ff99a7 */ /* 0x0001e4000810043f */
[----:B0-----:R-:W-:-:S04]  /*4270*/  FADD.FTZ R0, R176, R175 ;  /* 0x000000afb0007221 */ /* 0x001fc80000010000 */
[----:B------:R-:W-:Y:S01]  /*4280*/  FADD.FTZ R0, R177, R0 ;  /* 0x00000000b1007221 */ /* 0x000fe20000010000 */
[----:B------:R-:W-:Y:S06]  /*4290*/  @!P2 BRA `(.L_x_1048) ;  /* 0x000000280044a947 */ /* 0x000fec0003800000 */
[----:B------:R-:W-:Y:S02]  /*42a0*/  VIADD R205, R152, 0xfffffffe ;  /* 0xfffffffe98cd7836 */ /* 0x000fe40000000000 */
[----:B------:R-:W-:Y:S02]  /*42b0*/  IMAD.MOV.U32 R207, RZ, RZ, R193 ;  /* 0x000000ffffcf7224 */ /* 0x000fe400078e00c1 */
[----:B------:R-:W-:-:S07]  /*42c0*/  IMAD.MOV.U32 R206, RZ, RZ, R187 ;  /* 0x000000ffffce7224 */ /* 0x000fce00078e00bb */
.L_x_1057:
[----:B------:R-:W-:Y:S01]  /*42d0*/  UIADD3 UR36, UR36, 0x1, URZ ;  /* 0x0000000124247890 */ /* 0x000fe2000fffe03f */
[C---:B------:R-:W-:Y:S01]  /*42e0*/  ISETP.GT.AND P2, PT, R205.reuse, RZ, PT ;  /* 0x000000ffcd00720c */ /* 0x040fe20003f44270 */
[----:B------:R-:W-:Y:S02]  /*42f0*/  VIADD R205, R205, 0xffffffff ;  /* 0xffffffffcdcd7836 */ /* 0x000fe40000000000 */
[----:B------:R-:W-:-:S04]  /*4300*/  UISETP.NE.AND UP0, UPT, UR36, 0x2, UPT ;  /* 0x000000022400788c */ /* 0x000fc8000bf05270 */
[----:B------:R-:W-:Y:S02]  /*4310*/  USEL UR4, URZ, 0x1, UP0 ;  /* 0x000000013f047887 */ /* 0x000fe40008000000 */
[----:B------:R-:W-:Y:S02]  /*4320*/  USEL UR36, UR36, URZ, UP0 ;  /* 0x0000003f24247287 */ /* 0x000fe40008000000 */
[----:B------:R-:W-:Y:S01]  /*4330*/  ULOP3.LUT UR37, UR37, UR4, URZ, 0x3c, !UPT ;  /* 0x0000000425257292 */ /* 0x000fe2000f8e3c3f */
[----:B0-----:R-:W-:Y:S11]  /*4340*/  @!P0 BRA `(.L_x_1049) ;  /* 0x0000000000048947 */ /* 0x001ff60003800000 */
[----:B------:R-:W-:Y:S01]  /*4350*/  BPT.TRAP 0x1 ;  /* 0x000000040000795c */ /* 0x000fe20000300000 */
.L_x_1049:
        /* <DEDUP_REMOVED lines=9> */
.L_x_1050:
[----:B-1----:R-:W-:Y:S05]  /*43f0*/  @P3 BRA `(.L_x_1051) ;  /* 0x0000000000083947 */ /* 0x002fea0003800000 */
[----:B------:R-:W1:Y:S02]  /*4400*/  SYNCS.PHASECHK.TRANS64.TRYWAIT P3, [UR4+0x32430], R208 ;  /* 0x032430d0ff0075a7 */ /* 0x000e640008060144 */
[----:B-1----:R-:W-:Y:S05]  /*4410*/  @!P3 BRA `(.L_x_1052) ;  /* 0x000000cc0094b947 */ /* 0x002fea0003800000 */
.L_x_1051:
[----:B------:R-:W-:Y:S01]  /*4420*/  R2UR UR56, R20 ;  /* 0x00000000143872ca */ /* 0x000fe200000e0000 */
[----:B------:R-:W-:Y:S01]  /*4430*/  UIMAD UR5, UR36, 0x300, UR60 ;  /* 0x00000300240578a4 */ /* 0x000fe2000f8e023c */
[----:B------:R-:W-:Y:S01]  /*4440*/  R2UR UR57, R21 ;  /* 0x00000000153972ca */ /* 0x000fe200000e0000 */
[----:B-1----:R-:W-:Y:S01]  /*4450*/  WARPGROUP.ARRIVE ;  /* 0x00000000000079c5 */ /* 0x002fe20000000000 */
[----:B------:R-:W-:-:S04]  /*4460*/  UMOV UR59, 0x40000040 ;  /* 0x40000040003b7882 */ /* 0x000fc80000000000 */
[----:B------:R-:W-:-:S07]  /*4470*/  UMOV UR58, UR5 ;  /* 0x00000005003a7c82 */ /* 0x000fce0008000000 */
[----:B------:R-:W-:Y:S01]  /*4480*/  HGMMA.64x96x16.F32.BF16 R152, gdesc[UR56], RZ, !UPT, gsb0 ;  /* 0x01600000389879f0 */ /* 0x000fe2000c0018ff */
[----:B------:R-:W-:Y:S01]  /*4490*/  R2UR UR56, R18 ;  /* 0x00000000123872ca */ /* 0x000fe200000e0000 */
[----:B------:R-:W-:Y:S01]  /*44a0*/  UIADD3 UR58, UR5, 0x2, URZ ;  /* 0x00000002053a7890 */ /* 0x000fe2000fffe03f */
[----:B------:R-:W-:Y:S01]  /*44b0*/  R2UR UR57, R19 ;  /* 0x00000000133972ca */ /* 0x000fe200000e0000 */
[----:B------:R-:W-:Y:S01]  /*44c0*/  UMOV UR59, 0x40000040 ;  /* 0x40000040003b7882 */ /* 0x000fe20000000000 */
[----:B------:R-:W-:Y:S02]  /*44d0*/  WARPGROUP.DEPBAR.LE gsb0, 0x0 ;  /* 0x00008000000079c5 */ /* 0x000fe40000010000 */
[----:B------:R-:W-:-:S09]  /*44e0*/  WARPGROUP.ARRIVE ;  /* 0x00000000000079c5 */ /* 0x000fd20000000000 */
[----:B------:R-:W-:Y:S01]  /*44f0*/  HGMMA.64x96x16.F32.BF16 R152, gdesc[UR56], R152, gsb0 ;  /* 0x01600000389879f0 */ /* 0x000fe20008001898 */
        /* <DEDUP_REMOVED lines=13> */
[----:B------:R-:W-:Y:S03]  /*45d0*/  HGMMA.64x96x16.F32.BF16 R152, gdesc[UR56], R152, gsb0 ;  /* 0x01600000389879f0 */ /* 0x000fe60008001898 */
[----:B------:R-:W-:Y:S02]  /*45e0*/  WARPGROUP.DEPBAR.LE gsb0, 0x0 ;  /* 0x00008000000079c5 */ /* 0x000fe40000010000 */
[----:B------:R-:W-:Y:S05]  /*45f0*/  @!P0 BRA `(.L_x_1053) ;  /* 0x0000000000048947 */ /* 0x000fea0003800000 */
[----:B------:R-:W-:Y:S01]  /*4600*/  BPT.TRAP 0x1 ;  /* 0x000000040000795c */ /* 0x000fe20000300000 */
.L_x_1053:
[----:B------:R1:W2:Y:S01]  /*4610*/  SYNCS.PHASECHK.TRANS64.TRYWAIT P3, [UR4+0x32450], R208 ;  /* 0x032450d0ff0075a7 */ /* 0x0002a20008060144 */
[----:B------:R-:W-:Y:S05]  /*4620*/  @!P0 BRA `(.L_x_1054) ;  /* 0x0000000000048947 */ /* 0x000fea0003800000 */
[----:B------:R-:W-:Y:S01]  /*4630*/  BPT.TRAP 0x1 ;  /* 0x000000040000795c */ /* 0x000fe20000300000 */
.L_x_1054:
[----:B--2---:R-:W-:Y:S05]  /*4640*/  @P3 BRA `(.L_x_1055) ;  /* 0x0000000000083947 */ /* 0x004fea0003800000 */
[----:B------:R-:W2:Y:S02]  /*4650*/  SYNCS.PHASECHK.TRANS64.TRYWAIT P3, [UR4+0x32450], R208 ;  /* 0x032450d0ff0075a7 */ /* 0x000ea40008060144 */
[----:B--2---:R-:W-:Y:S05]  /*4660*/  @!P3 BRA `(.L_x_1056) ;  /* 0x000000cc0018b947 */ /* 0x004fea0003800000 */
.L_x_1055:
[----:B------:R-:W-:Y:S01]  /*4670*/  R2UR UR56, R4 ;  /* 0x00000000043872ca */ /* 0x000fe200000e0000 */
[----:B------:R-:W-:Y:S01]  /*4680*/  UIMAD UR5, UR36, 0xc00, UR7 ;  /* 0x00000c00240578a4 */ /* 0x000fe2000f8e0207 */
[----:B------:R-:W-:Y:S01]  /*4690*/  R2UR UR57, R5 ;  /* 0x00000000053972ca */ /* 0x000fe200000e0000 */
[----:B------:R-:W-:Y:S01]  /*46a0*/  WARPGROUP.ARRIVE ;  /* 0x00000000000079c5 */ /* 0x000fe20000000000 */
[----:B------:R-:W-:Y:S01]  /*46b0*/  UMOV UR59, 0x40000040 ;  /* 0x40000040003b7882 */ /* 0x000fe20000000000 */
[----:B------:R-:W-:-:S04]  /*46c0*/  UIADD3 UR10, UR5, 0x300, URZ ;  /* 0x00000300050a7890 */ /* 0x000fc8000fffe03f */
[----:B------:R-:W3:Y:S01]  /*46d0*/  S2R R215, SR_TID.X ;  /* 0x0000000000d77919 */ /* 0x000ee20000002100 */
[----:B------:R-:W-:Y:S01]  /*46e0*/  UMOV UR11, 0x40000040 ;  /* 0x40000040000b7882 */ /* 0x000fe20000000000 */
[----:B------:R-:W-:Y:S01]  /*46f0*/  UMOV UR58, UR5 ;  /* 0x00000005003a7c82 */ /* 0x000fe20008000000 */
[----:B------:R-:W-:Y:S01]  /*4700*/  UIADD3 UR14, UR5, 0x302, URZ ;  /* 0x00000302050e7890 */ /* 0x000fe2000fffe03f */
[----:B------:R-:W-:Y:S01]  /*4710*/  UMOV UR15, 0x40000040 ;  /* 0x40000040000f7882 */ /* 0x000fe20000000000 */
[----:B------:R-:W-:Y:S01]  /*4720*/  UIADD3 UR18, UR5, 0x304, URZ ;  /* 0x0000030405127890 */ /* 0x000fe2000fffe03f */
[----:B------:R-:W-:Y:S01]  /*4730*/  UMOV UR19, 0x40000040 ;  /* 0x4000004000137882 */ /* 0x000fe20000000000 */
[----:B------:R-:W-:Y:S01]  /*4740*/  HGMMA.64x96x16.F32.BF16 R152, gdesc[UR56], R152, gsb0 ;  /* 0x01600000389879f0 */ /* 0x000fe20008001898 */
[----:B------:R-:W-:Y:S01]  /*4750*/  R2UR UR56, R6 ;  /* 0x00000000063872ca */ /* 0x000fe200000e0000 */
[----:B------:R-:W-:Y:S01]  /*4760*/  UIADD3 UR58, UR5, 0x2, URZ ;  /* 0x00000002053a7890 */ /* 0x000fe2000fffe03f */
[----:B------:R-:W-:Y:S01]  /*4770*/  R2UR UR57, R7 ;  /* 0x00000000073972ca */ /* 0x000fe200000e0000 */
[----:B------:R-:W-:Y:S01]  /*4780*/  UMOV UR59, 0x40000040 ;  /* 0x40000040003b7882 */ /* 0x000fe20000000000 */
[----:B------:R-:W-:Y:S01]  /*4790*/  UIADD3 UR22, UR5, 0x306, URZ ;  /* 0x0000030605167890 */ /* 0x000fe2000fffe03f */
        /* <DEDUP_REMOVED lines=12> */
[----:B---3--:R-:W-:Y:S01]  /*4860*/  SHF.R.U32.HI R217, RZ, 0x7, R215 ;  /* 0x00000007ffd97819 */ /* 0x008fe200000116d7 */
[----:B------:R-:W-:Y:S01]  /*4870*/  UMOV UR51, 0x40000040 ;  /* 0x4000004000337882 */ /* 0x000fe20000000000 */
[----:B------:R-:W-:Y:S01]  /*4880*/  UIADD3 UR54, UR5, 0x904, URZ ;  /* 0x0000090405367890 */ /* 0x000fe2000fffe03f */
[----:B------:R-:W-:Y:S01]  /*4890*/  UMOV UR55, 0x40000040 ;  /* 0x4000004000377882 */ /* 0x000fe20000000000 */
[----:B------:R-:W-:-:S02]  /*48a0*/  WARPGROUP.DEPBAR.LE gsb0, 0x0 ;  /* 0x00008000000079c5 */ /* 0x000fc40000010000 */
[----:B------:R-:W-:-:S06]  /*48b0*/  WARPGROUP.ARRIVE ;  /* 0x00000000000079c5 */ /* 0x000fcc0000000000 */
        /* <DEDUP_REMOVED lines=19> */
[----:B------:R-:W-:Y:S01]  /*49f0*/  ULDC UR5, c[0x0][0xad0] ;  /* 0x0002b40000057ab9 */ /* 0x000fe20000000800 */
        /* <DEDUP_REMOVED lines=47> */
[----:B012---:R-:W-:Y:S01]  /*4cf0*/  FMUL.FTZ R208, R165, UR5 ;  /* 0x00000005a5d07c20 */ /* 0x007fe20008410000 */
        /* <DEDUP_REMOVED lines=13> */
[----:B---3--:R-:W-:Y:S01]  /*4dd0*/  FMNMX.FTZ R186, R152, R206, !PT ;  /* 0x000000ce98ba7209 */ /* 0x008fe20007810000 */
        /* <DEDUP_REMOVED lines=26> */
[----:B------:R-:W-:-:S04]  /*4f80*/  FMUL.FTZ R199, R199, UR5 ;  /* 0x00000005c7c77c20 */ /* 0x000fc80008410000 */
        /* <DEDUP_REMOVED lines=20> */
[----:B0-----:R-:W-:Y:S01]  /*50d0*/  FMNMX.FTZ R212, R166, R189, !PT ;  /* 0x000000bda6d47209 */ /* 0x001fe20007810000 */
[----:B------:R-:W-:-:S06]  /*50e0*/  FMUL.FTZ R189, R193, UR5 ;  /* 0x00000005c1bd7c20 */ /* 0x000fcc0008410000 */
        /* <DEDUP_REMOVED lines=31> */
[----:B0-----:R-:W-:Y:S01]  /*52e0*/  FMNMX.FTZ R187, R175, R194, !PT ;  /* 0x000000c2afbb7209 */ /* 0x001fe20007810000 */
[----:B------:R-:W-:Y:S01]  /*52f0*/  FMUL.FTZ R194, R197, UR5 ;  /* 0x00000005c5c27c20 */ /* 0x000fe20008410000 */
[----:B------:R-:W-:-:S05]  /*5300*/  FMUL.FTZ R197, R198, UR5 ;  /* 0x00000005c6c57c20 */ /* 0x000fca0008410000 */
        /* <DEDUP_REMOVED lines=13> */
[----:B------:R-:W-:-:S05]  /*53e0*/  ULDC UR5, c[0x0][0xa80] ;  /* 0x0002a00000057ab9 */ /* 0x000fca0000000800 */
        /* <DEDUP_REMOVED lines=21> */
[----:B--2---:R-:W-:Y:S02]  /*5540*/  FMNMX.FTZ R198, R197, R198, !PT ;  /* 0x000000c6c5c67209 */ /* 0x004fe40007810000 */
[----:B0-----:R-:W-:-:S05]  /*5550*/  FMNMX.FTZ R195, R194, R193, !PT ;  /* 0x000000c1c2c37209 */ /* 0x001fca0007810000 */
[----:B------:R-:W0:Y:S01]  /*5560*/  SHFL.BFLY PT, R212, R195, 0x2, 0x1f ;  /* 0x0c401f00c3d47f89 */ /* 0x000e2200000e0000 */
[----:B-1----:R-:W-:-:S05]  /*5570*/  FMNMX.FTZ R198, R199, R198, !PT ;  /* 0x000000c6c7c67209 */ /* 0x002fca0007810000 */
[----:B------:R-:W1:Y:S01]  /*5580*/  SHFL.BFLY PT, R193, R198, 0x2, 0x1f ;  /* 0x0c401f00c6c17f89 */ /* 0x000e6200000e0000 */
[----:B0-----:R-:W-:-:S05]  /*5590*/  FMNMX.FTZ R212, R195, R212, !PT ;  /* 0x000000d4c3d47209 */ /* 0x001fca0007810000 */
[----:B------:R-:W0:Y:S01]  /*55a0*/  SHFL.BFLY PT, R187, R212, 0x1, 0x1f ;  /* 0x0c201f00d4bb7f89 */ /* 0x000e2200000e0000 */
[----:B-1----:R-:W-:-:S05]  /*55b0*/  FMNMX.FTZ R193, R198, R193, !PT ;  /* 0x000000c1c6c17209 */ /* 0x002fca0007810000 */
[----:B------:R-:W1:Y:S01]  /*55c0*/  SHFL.BFLY PT, R214, R193, 0x1, 0x1f ;  /* 0x0c201f00c1d67f89 */ /* 0x000e6200000e0000 */
[----:B0-----:R-:W-:-:S05]  /*55d0*/  FMNMX.FTZ R187, R212, R187, !PT ;  /* 0x000000bbd4bb7209 */ /* 0x001fca0007810000 */
[C---:B------:R-:W-:Y:S01]  /*55e0*/  FADD.FTZ R195, -R187.reuse, R206 ;  /* 0x000000cebbc37221 */ /* 0x040fe20000010100 */
[----:B------:R-:W-:Y:S01]  /*55f0*/  FMUL.FTZ R206, R187, UR5 ;  /* 0x00000005bbce7c20 */ /* 0x000fe20008410000 */
[----:B-1----:R-:W-:Y:S02]  /*5600*/  FMNMX.FTZ R193, R193, R214, !PT ;  /* 0x000000d6c1c17209 */ /* 0x002fe40007810000 */
[----:B------:R-:W-:Y:S01]  /*5610*/  FMUL.FTZ R195, R195, UR5 ;  /* 0x00000005c3c37c20 */ /* 0x000fe20008410000 */
[--C-:B------:R-:W-:Y:S01]  /*5620*/  FFMA.FTZ R198, R156, UR5, -R206.reuse ;  /* 0x000000059cc67c23 */ /* 0x100fe200080108ce */
[--C-:B------:R-:W-:Y:S01]  /*5630*/  FFMA.FTZ R212, R157, UR5, -R206.reuse ;  /* 0x000000059dd47c23 */ /* 0x100fe200080108ce */
[----:B------:R-:W-:Y:S02]  /*5640*/  VIADD R157, R217, 0x8 ;  /* 0x00000008d99d7836 */ /* 0x000fe40000000000 */
[C---:B------:R-:W-:Y:S01]  /*5650*/  FMUL.FTZ R216, R193.reuse, UR5 ;  /* 0x00000005c1d87c20 */ /* 0x040fe20008410000 */
[----:B------:R-:W-:Y:S01]  /*5660*/  FADD.FTZ R156, -R193, R207 ;  /* 0x000000cfc19c7221 */ /* 0x000fe20000010100 */
[--C-:B------:R-:W-:Y:S01]  /*5670*/  FFMA.FTZ R152, R152, UR5, -R206.reuse ;  /* 0x0000000598987c23 */ /* 0x100fe200080108ce */
[----:B------:R-:W-:Y:S01]  /*5680*/  FFMA.FTZ R153, R153, UR5, -R206 ;  /* 0x0000000599997c23 */ /* 0x000fe200080108ce */
[----:B------:R-:W-:Y:S01]  /*5690*/  FFMA.FTZ R214, R155, UR5, -R216 ;  /* 0x000000059bd67c23 */ /* 0x000fe200080108d8 */
[----:B------:R-:W-:-:S02]  /*56a0*/  IMAD.U32 R155, RZ, RZ, UR4 ;  /* 0x00000004ff9b7e24 */ /* 0x000fc4000f8e00ff */
[----:B------:R-:W-:Y:S01]  /*56b0*/  FMUL.FTZ R207, R156, UR5 ;  /* 0x000000059ccf7c20 */ /* 0x000fe20008410000 */
[--C-:B------:R-:W-:Y:S01]  /*56c0*/  FFMA.FTZ R213, R154, UR5, -R216.reuse ;  /* 0x000000059ad57c23 */ /* 0x100fe200080108d8 */
[----:B------:R-:W-:Y:S01]  /*56d0*/  IADD3 R154, -R217, 0xb, RZ ;  /* 0x0000000bd99a7810 */ /* 0x000fe20007ffe1ff */
[----:B------:R-:W-:Y:S02]  /*56e0*/  @!P1 VIADD R156, R155, 0x32440 ;  /* 0x000324409b9c9836 */ /* 0x000fe40000000000 */
[--C-:B------:R-:W-:Y:S01]  /*56f0*/  FFMA.FTZ R215, R158, UR5, -R216.reuse ;  /* 0x000000059ed77c23 */ /* 0x100fe200080108d8 */
[----:B------:R-:W-:Y:S01]  /*5700*/  FFMA.FTZ R217, R159, UR5, -R216 ;  /* 0x000000059fd97c23 */ /* 0x000fe200080108d8 */
[----:B------:R-:W0:Y:S01]  /*5710*/  MUFU.EX2 R195, R195 ;  /* 0x000000c300c37308 */ /* 0x000e220000000800 */
[----:B------:R-:W-:Y:S01]  /*5720*/  UIMAD UR4, UR36, 0xc00, UR6 ;  /* 0x00000c00240478a4 */ /* 0x000fe2000f8e0206 */
[----:B------:R-:W-:Y:S01]  /*5730*/  @!P1 PRMT R156, RZ, 0x654, R156 ;  /* 0x00000654ff9c9816 */ /* 0x000fe2000000009c */
[----:B------:R1:W-:Y:S06]  /*5740*/  BAR.ARV R154, 0x100 ;  /* 0x0004009a0000751d */ /* 0x0003ec0000002000 */
[----:B------:R2:W-:Y:S01]  /*5750*/  @!P1 SYNCS.ARRIVE.TRANS64.RED.A1T0 RZ, [R156+URZ], RZ ;  /* 0x000000ff9cff99a7 */ /* 0x0005e2000810043f */
[----:B------:R-:W3:Y:S01]  /*5760*/  MUFU.EX2 R207, R207 ;  /* 0x000000cf00cf7308 */ /* 0x000ee20000000800 */
[----:B------:R-:W-:Y:S01]  /*5770*/  UMOV UR10, UR4 ;  /* 0x00000004000a7c82 */ /* 0x000fe20008000000 */
[--C-:B------:R-:W-:Y:S01]  /*5780*/  FFMA.FTZ R160, R160, UR5, -R206.reuse ;  /* 0x00000005a0a07c23 */ /* 0x100fe200080108ce */
[--C-:B------:R-:W-:Y:S01]  /*5790*/  FFMA.FTZ R161, R161, UR5, -R206.reuse ;  /* 0x00000005a1a17c23 */ /* 0x100fe200080108ce */
[--C-:B------:R-:W-:Y:S01]  /*57a0*/  FFMA.FTZ R164, R164, UR5, -R206.reuse ;  /* 0x00000005a4a47c23 */ /* 0x100fe200080108ce */
[----:B------:R-:W-:Y:S01]  /*57b0*/  FFMA.FTZ R208, R208, UR5, -R206 ;  /* 0x00000005d0d07c23 */ /* 0x000fe200080108ce */
[--C-:B------:R-:W-:Y:S01]  /*57c0*/  FFMA.FTZ R162, R162, UR5, -R216.reuse ;  /* 0x00000005a2a27c23 */ /* 0x100fe200080108d8 */
[-C--:B0-----:R-:W-:Y:S01]  /*57d0*/  FMUL.FTZ R24, R24, R195.reuse ;  /* 0x000000c318187220 */ /* 0x081fe20000410000 */
        /* <DEDUP_REMOVED lines=139> */
[--C-:B------:R-:W-:Y:S01]  /*6090*/  FFMA.FTZ R209, R209, UR5, -R216.reuse ;  /* 0x00000005d1d17c23 */ /* 0x100fe200080108d8 */
[----:B----4-:R-:W-:Y:S01]  /*60a0*/  F2FP.BF16.F32.PACK_AB R157, R214, R213 ;  /* 0x000000d5d69d723e */ /* 0x010fe200000010ff */
[----:B------:R-:W-:Y:S01]  /*60b0*/  FFMA.FTZ R210, R210, UR5, -R216 ;  /* 0x00000005d2d27c23 */ /* 0x000fe200080108d8 */
[----:B-----5:R-:W-:Y:S01]  /*60c0*/  F2FP.BF16.F32.PACK_AB R159, R217, R215 ;  /* 0x000000d7d99f723e */ /* 0x020fe200000010ff */
[----:B------:R-:W-:Y:S01]  /*60d0*/  MUFU.EX2 R160, R160 ;  /* 0x000000a000a07308 */ /* 0x000fe20000000800 */
[--C-:B------:R-:W-:Y:S01]  /*60e0*/  FFMA.FTZ R165, R165, UR5, -R206.reuse ;  /* 0x00000005a5a57c23 */ /* 0x100fe200080108ce */
[--C-:B------:R-:W-:Y:S01]  /*60f0*/  FFMA.FTZ R166, R166, UR5, -R206.reuse ;  /* 0x00000005a6a67c23 */ /* 0x100fe200080108ce */
[----:B------:R-:W-:Y:S01]  /*6100*/  WARPGROUP.ARRIVE ;  /* 0x00000000000079c5 */ /* 0x000fe20000000000 */
[--C-:B------:R-:W-:Y:S01]  /*6110*/  FFMA.FTZ R169, R169, UR5, -R206.reuse ;  /* 0x00000005a9a97c23 */ /* 0x100fe200080108ce */
[----:B------:R-:W-:Y:S01]  /*6120*/  FFMA.FTZ R171, R171, UR5, -R206 ;  /* 0x00000005abab7c23 */ /* 0x000fe200080108ce */
[--C-:B------:R-:W-:Y:S01]  /*6130*/  FFMA.FTZ R167, R167, UR5, -R216.reuse ;  /* 0x00000005a7a77c23 */ /* 0x100fe200080108d8 */
[--C-:B------:R-:W-:Y:S01]  /*6140*/  FFMA.FTZ R168, R168, UR5, -R216.reuse ;  /* 0x00000005a8a87c23 */ /* 0x100fe200080108d8 */
[----:B------:R-:W0:Y:S01]  /*6150*/  MUFU.EX2 R161, R161 ;  /* 0x000000a100a17308 */ /* 0x000e220000000800 */
[----:B------:R-:W-:Y:S01]  /*6160*/  HGMMA.64x256x16.F32.BF16 R24, R156, gdesc[UR8].tnspB, R24, gsb0 ;  /* 0x43e000089c187df0 */ /* 0x000fe20008001818 */
[----:B------:R-:W-:Y:S01]  /*6170*/  UIADD3 UR10, UR4, 0x80, URZ ;  /* 0x00000080040a7890 */ /* 0x000fe2000fffe03f */
[--C-:B------:R-:W-:Y:S01]  /*6180*/  FFMA.FTZ R173, R173, UR5, -R216.reuse ;  /* 0x00000005adad7c23 */ /* 0x100fe200080108d8 */
[----:B------:R-:W-:Y:S01]  /*6190*/  UMOV UR11, 0x40000040 ;  /* 0x40000040000b7882 */ /* 0x000fe20000000000 */
[----:B------:R-:W-:Y:S01]  /*61a0*/  FFMA.FTZ R175, R175, UR5, -R216 ;  /* 0x00000005afaf7c23 */ /* 0x000fe200080108d8 */
[--C-:B------:R-:W-:Y:S01]  /*61b0*/  FFMA.FTZ R170, R170, UR5, -R206.reuse ;  /* 0x00000005aaaa7c23 */ /* 0x100fe200080108ce */
[--C-:B------:R-:W-:Y:S01]  /*61c0*/  FFMA.FTZ R172, R172, UR5, -R206.reuse ;  /* 0x00000005acac7c23 */ /* 0x100fe200080108ce */
[----:B------:R-:W-:Y:S01]  /*61d0*/  MUFU.EX2 R164, R164 ;  /* 0x000000a400a47308 */ /* 0x000fe20000000800 */
[--C-:B------:R-:W-:Y:S01]  /*61e0*/  FFMA.FTZ R177, R177, UR5, -R206.reuse ;  /* 0x00000005b1b17c23 */ /* 0x100fe200080108ce */
[----:B------:R-:W-:Y:S01]  /*61f0*/  FFMA.FTZ R179, R179, UR5, -R206 ;  /* 0x00000005b3b37c23 */ /* 0x000fe200080108ce */
[--C-:B------:R-:W-:Y:S01]  /*6200*/  FFMA.FTZ R174, R174, UR5, -R216.reuse ;  /* 0x00000005aeae7c23 */ /* 0x100fe200080108d8 */
[--C-:B------:R-:W-:Y:S01]  /*6210*/  FFMA.FTZ R176, R176, UR5, -R216.reuse ;  /* 0x00000005b0b07c23 */ /* 0x100fe200080108d8 */
[--C-:B------:R-:W-:Y:S01]  /*6220*/  FFMA.FTZ R181, R181, UR5, -R216.reuse ;  /* 0x00000005b5b57c23 */ /* 0x100fe200080108d8 */
[----:B------:R-:W-:Y:S01]  /*6230*/  FFMA.FTZ R183, R183, UR5, -R216 ;  /* 0x00000005b7b77c23 */ /* 0x000fe200080108d8 */
[--C-:B------:R-:W-:Y:S01]  /*6240*/  FFMA.FTZ R178, R178, UR5, -R206.reuse ;  /* 0x00000005b2b27c23 */ /* 0x100fe200080108ce */
[----:B------:R-:W2:Y:S01]  /*6250*/  MUFU.EX2 R208, R208 ;  /* 0x000000d000d07308 */ /* 0x000ea20000000800 */
[--C-:B------:R-:W-:Y:S01]  /*6260*/  FFMA.FTZ R180, R180, UR5, -R206.reuse ;  /* 0x00000005b4b47c23 */ /* 0x100fe200080108ce */
[--C-:B------:R-:W-:Y:S01]  /*6270*/  FFMA.FTZ R185, R185, UR5, -R206.reuse ;  /* 0x00000005b9b97c23 */ /* 0x100fe200080108ce */
[----:B------:R-:W-:Y:S01]  /*6280*/  FFMA.FTZ R188, R188, UR5, -R206 ;  /* 0x00000005bcbc7c23 */ /* 0x000fe200080108ce */
[--C-:B------:R-:W-:Y:S01]  /*6290*/  FFMA.FTZ R182, R182, UR5, -R216.reuse ;  /* 0x00000005b6b67c23 */ /* 0x100fe200080108d8 */
[--C-:B------:R-:W-:Y:S01]  /*62a0*/  FFMA.FTZ R184, R184, UR5, -R216.reuse ;  /* 0x00000005b8b87c23 */ /* 0x100fe200080108d8 */
[--C-:B------:R-:W-:Y:S01]  /*62b0*/  FFMA.FTZ R190, R190, UR5, -R216.reuse ;  /* 0x00000005bebe7c23 */ /* 0x100fe200080108d8 */
[----:B------:R-:W-:Y:S01]  /*62c0*/  FFMA.FTZ R211, R211, UR5, -R216 ;  /* 0x00000005d3d37c23 */ /* 0x000fe200080108d8 */
[----:B------:R-:W-:Y:S01]  /*62d0*/  MUFU.EX2 R162, R162 ;  /* 0x000000a200a27308 */ /* 0x000fe20000000800 */
[----:B------:R-:W-:Y:S01]  /*62e0*/  FFMA.FTZ R233, R194, UR5, -R206 ;  /* 0x00000005c2e97c23 */ /* 0x000fe200080108ce */
[--C-:B------:R-:W-:Y:S01]  /*62f0*/  FFMA.FTZ R194, R196, UR5, -R216.reuse ;  /* 0x00000005c4c27c23 */ /* 0x100fe200080108d8 */
[----:B------:R-:W-:Y:S01]  /*6300*/  FFMA.FTZ R196, R197, UR5, -R216 ;  /* 0x00000005c5c47c23 */ /* 0x000fe200080108d8 */
[--C-:B------:R-:W-:Y:S01]  /*6310*/  FFMA.FTZ R186, R186, UR5, -R206.reuse ;  /* 0x00000005baba7c23 */ /* 0x100fe200080108ce */
[--C-:B------:R-:W-:Y:S01]  /*6320*/  FFMA.FTZ R189, R189, UR5, -R206.reuse ;  /* 0x00000005bdbd7c23 */ /* 0x100fe200080108ce */
[----:B------:R-:W-:Y:S01]  /*6330*/  FFMA.FTZ R192, R192, UR5, -R206 ;  /* 0x00000005c0c07c23 */ /* 0x000fe200080108ce */
[--C-:B------:R-:W-:Y:S01]  /*6340*/  FFMA.FTZ R191, R191, UR5, -R216.reuse ;  /* 0x00000005bfbf7c23 */ /* 0x100fe200080108d8 */
[----:B------:R-:W3:Y:S01]  /*6350*/  MUFU.EX2 R163, R163 ;  /* 0x000000a300a37308 */ /* 0x000ee20000000800 */
[----:B------:R-:W-:Y:S01]  /*6360*/  FFMA.FTZ R197, R199, UR5, -R216 ;  /* 0x00000005c7c57c23 */ /* 0x000fe200080108d8 */
[----:B------:R-:W-:Y:S01]  /*6370*/  FFMA.FTZ R0, R195, R0, R152 ;  /* 0x00000000c3007223 */ /* 0x000fe20000010098 */
[----:B------:R-:W-:Y:S01]  /*6380*/  FFMA.FTZ R3, R207, R3, R213 ;  /* 0x00000003cf037223 */ /* 0x000fe200000100d5 */
[----:B------:R-:W-:-:S02]  /*6390*/  @!P1 VIADD R155, R155, 0x32460 ;  /* 0x000324609b9b9836 */ /* 0x000fc40000000000 */
[----:B------:R-:W-:Y:S01]  /*63a0*/  FADD.FTZ R153, R153, R0 ;  /* 0x0000000099997221 */ /* 0x000fe20000010000 */
[----:B------:R-:W-:Y:S01]  /*63b0*/  FADD.FTZ R214, R214, R3 ;  /* 0x00000003d6d67221 */ /* 0x000fe20000010000 */
[----:B------:R-:W-:Y:S01]  /*63c0*/  MUFU.EX2 R209, R209 ;  /* 0x000000d100d17308 */ /* 0x000fe20000000800 */
[----:B------:R-:W-:Y:S01]  /*63d0*/  @!P1 PRMT R155, RZ, 0x654, R155 ;  /* 0x00000654ff9b9816 */ /* 0x000fe2000000009b */
[----:B------:R-:W-:Y:S01]  /*63e0*/  FADD.FTZ R153, R198, R153 ;  /* 0x00000099c6997221 */ /* 0x000fe20000010000 */
[----:B------:R-:W-:Y:S01]  /*63f0*/  FADD.FTZ R214, R215, R214 ;  /* 0x000000d6d7d67221 */ /* 0x000fe20000010000 */
[----:B------:R-:W-:Y:S02]  /*6400*/  IMAD.MOV.U32 R207, RZ, RZ, R193 ;  /* 0x000000ffffcf7224 */ /* 0x000fe400078e00c1 */
[----:B------:R-:W-:Y:S01]  /*6410*/  FADD.FTZ R153, R212, R153 ;  /* 0x00000099d4997221 */ /* 0x000fe20000010000 */
[----:B------:R-:W-:Y:S01]  /*6420*/  FADD.FTZ R217, R217, R214 ;  /* 0x000000d6d9d97221 */ /* 0x000fe20000010000 */
[----:B------:R-:W4:Y:S01]  /*6430*/  MUFU.EX2 R210, R210 ;  /* 0x000000d200d27308 */ /* 0x000f220000000800 */
[----:B------:R-:W-:-:S07]  /*6440*/  IMAD.MOV.U32 R206, RZ, RZ, R187 ;  /* 0x000000ffffce7224 */ /* 0x000fce00078e00bb */
[----:B------:R-:W-:Y:S08]  /*6450*/  MUFU.EX2 R165, R165 ;  /* 0x000000a500a57308 */ /* 0x000ff00000000800 */
[----:B------:R-:W5:Y:S08]  /*6460*/  MUFU.EX2 R166, R166 ;  /* 0x000000a600a67308 */ /* 0x000f700000000800 */
[----:B------:R-:W-:Y:S08]  /*6470*/  MUFU.EX2 R169, R169 ;  /* 0x000000a900a97308 */ /* 0x000ff00000000800 */
[----:B------:R-:W1:Y:S08]  /*6480*/  MUFU.EX2 R171, R171 ;  /* 0x000000ab00ab7308 */ /* 0x000e700000000800 */
[----:B------:R-:W-:Y:S08]  /*6490*/  MUFU.EX2 R167, R167 ;  /* 0x000000a700a77308 */ /* 0x000ff00000000800 */
[----:B------:R-:W1:Y:S08]  /*64a0*/  MUFU.EX2 R168, R168 ;  /* 0x000000a800a87308 */ /* 0x000e700000000800 */
        /* <DEDUP_REMOVED lines=20> */
[----:B------:R-:W-:Y:S01]  /*65f0*/  MUFU.EX2 R192, R192 ;  /* 0x000000c000c07308 */ /* 0x000fe20000000800 */
[----:B------:R-:W-:-:S02]  /*6600*/  WARPGROUP.DEPBAR.LE gsb0, 0x0 ;  /* 0x00008000000079c5 */ /* 0x000fc40000010000 */
[----:B0-----:R-:W-:-:S05]  /*6610*/  F2FP.BF16.F32.PACK_AB R156, R161, R160 ;  /* 0x000000a0a19c723e */ /* 0x001fca00000010ff */
[----:B------:R-:W0:Y:S01]  /*6620*/  MUFU.EX2 R233, R233 ;  /* 0x000000e900e97308 */ /* 0x000e220000000800 */
[----:B--2---:R-:W-:Y:S01]  /*6630*/  F2FP.BF16.F32.PACK_AB R158, R208, R164 ;  /* 0x000000a4d09e723e */ /* 0x004fe200000010ff */
[----:B------:R-:W-:Y:S01]  /*6640*/  FADD.FTZ R160, R160, R153 ;  /* 0x00000099a0a07221 */ /* 0x000fe20000010000 */
[----:B---3--:R-:W-:Y:S01]  /*6650*/  F2FP.BF16.F32.PACK_AB R157, R163, R162 ;  /* 0x000000a2a39d723e */ /* 0x008fe200000010ff */
[----:B------:R-:W-:Y:S01]  /*6660*/  FADD.FTZ R162, R162, R217 ;  /* 0x000000d9a2a27221 */ /* 0x000fe20000010000 */
[----:B----4-:R-:W-:Y:S01]  /*6670*/  F2FP.BF16.F32.PACK_AB R159, R210, R209 ;  /* 0x000000d1d29f723e */ /* 0x010fe200000010ff */
[----:B------:R-:W-:Y:S02]  /*6680*/  FADD.FTZ R161, R161, R160 ;  /* 0x000000a0a1a17221 */ /* 0x000fe40000010000 */
[----:B------:R-:W-:Y:S01]  /*6690*/  MUFU.EX2 R191, R191 ;  /* 0x000000bf00bf7308 */ /* 0x000fe20000000800 */
[----:B------:R-:W-:Y:S01]  /*66a0*/  WARPGROUP.ARRIVE ;  /* 0x00000000000079c5 */ /* 0x000fe20000000000 */
[----:B------:R-:W-:Y:S01]  /*66b0*/  FADD.FTZ R162, R163, R162 ;  /* 0x000000a2a3a27221 */ /* 0x000fe20000010000 */
[----:B------:R-:W-:-:S03]  /*66c0*/  FADD.FTZ R161, R164, R161 ;  /* 0x000000a1a4a17221 */ /* 0x000fc60000010000 */
[----:B------:R-:W-:Y:S01]  /*66d0*/  FADD.FTZ R209, R209, R162 ;  /* 0x000000a2d1d17221 */ /* 0x000fe20000010000 */
[----:B------:R-:W-:Y:S01]  /*66e0*/  HGMMA.64x256x16.F32.BF16 R24, R156, gdesc[UR8].tnspB, R24, gsb0 ;  /* 0x43e000089c187df0 */ /* 0x000fe20008001818 */
[----:B------:R-:W-:Y:S01]  /*66f0*/  UIADD3 UR10, UR4, 0x100, URZ ;  /* 0x00000100040a7890 */ /* 0x000fe2000fffe03f */
[----:B------:R-:W2:Y:S01]  /*6700*/  MUFU.EX2 R194, R194 ;  /* 0x000000c200c27308 */ /* 0x000ea20000000800 */
[----:B------:R-:W-:Y:S01]  /*6710*/  UMOV UR11, 0x40000040 ;  /* 0x40000040000b7882 */ /* 0x000fe20000000000 */
[----:B------:R-:W-:Y:S01]  /*6720*/  FADD.FTZ R208, R208, R161 ;  /* 0x000000a1d0d07221 */ /* 0x000fe20000010000 */
[----:B------:R-:W-:-:S05]  /*6730*/  FADD.FTZ R210, R210, R209 ;  /* 0x000000d1d2d27221 */ /* 0x000fca0000010000 */
[----:B------:R-:W-:Y:S08]  /*6740*/  MUFU.EX2 R196, R196 ;  /* 0x000000c400c47308 */ /* 0x000ff00000000800 */
[----:B------:R-:W3:Y:S01]  /*6750*/  MUFU.EX2 R197, R197 ;  /* 0x000000c500c57308 */ /* 0x000ee20000000800 */
[----:B------:R-:W-:Y:S02]  /*6760*/  WARPGROUP.DEPBAR.LE gsb0, 0x0 ;  /* 0x00008000000079c5 */ /* 0x000fe40000010000 */
[----:B-----5:R-:W-:Y:S01]  /*6770*/  F2FP.BF16.F32.PACK_AB R156, R166, R165 ;  /* 0x000000a5a69c723e */ /* 0x020fe200000010ff */
[----:B------:R-:W-:Y:S01]  /*6780*/  FADD.FTZ R165, R165, R208 ;  /* 0x000000d0a5a57221 */ /* 0x000fe20000010000 */
[----:B-1----:R-:W-:-:S02]  /*6790*/  F2FP.BF16.F32.PACK_AB R158, R171, R169 ;  /* 0x000000a9ab9e723e */ /* 0x002fc400000010ff */
[----:B------:R-:W-:Y:S01]  /*67a0*/  F2FP.BF16.F32.PACK_AB R157, R168, R167 ;  /* 0x000000a7a89d723e */ /* 0x000fe200000010ff */
[----:B------:R-:W-:Y:S01]  /*67b0*/  FADD.FTZ R167, R167, R210 ;  /* 0x000000d2a7a77221 */ /* 0x000fe20000010000 */
[----:B------:R-:W-:Y:S01]  /*67c0*/  F2FP.BF16.F32.PACK_AB R159, R175, R173 ;  /* 0x000000adaf9f723e */ /* 0x000fe200000010ff */
[----:B------:R-:W-:Y:S02]  /*67d0*/  FADD.FTZ R166, R166, R165 ;  /* 0x000000a5a6a67221 */ /* 0x000fe40000010000 */
[----:B------:R-:W-:Y:S01]  /*67e0*/  FADD.FTZ R168, R168, R167 ;  /* 0x000000a7a8a87221 */ /* 0x000fe20000010000 */
[----:B------:R-:W-:Y:S01]  /*67f0*/  WARPGROUP.ARRIVE ;  /* 0x00000000000079c5 */ /* 0x000fe20000000000 */
[----:B------:R-:W-:Y:S02]  /*6800*/  FADD.FTZ R166, R169, R166 ;  /* 0x000000a6a9a67221 */ /* 0x000fe40000010000 */
[----:B------:R-:W-:Y:S02]  /*6810*/  FADD.FTZ R168, R173, R168 ;  /* 0x000000a8ada87221 */ /* 0x000fe40000010000 */
[----:B------:R-:W-:Y:S01]  /*6820*/  FADD.FTZ R171, R171, R166 ;  /* 0x000000a6abab7221 */ /* 0x000fe20000010000 */
[----:B------:R-:W-:Y:S01]  /*6830*/  HGMMA.64x256x16.F32.BF16 R24, R156, gdesc[UR8].tnspB, R24, gsb0 ;  /* 0x43e000089c187df0 */ /* 0x000fe20008001818 */
[----:B------:R-:W-:Y:S01]  /*6840*/  UIADD3 UR10, UR4, 0x180, URZ ;  /* 0x00000180040a7890 */ /* 0x000fe2000fffe03f */
[----:B------:R-:W-:Y:S01]  /*6850*/  FADD.FTZ R175, R175, R168 ;  /* 0x000000a8afaf7221 */ /* 0x000fe20000010000 */
[----:B------:R-:W-:Y:S01]  /*6860*/  UMOV UR11, 0x40000040 ;  /* 0x40000040000b7882 */ /* 0x000fe20000000000 */
[----:B------:R-:W-:-:S02]  /*6870*/  FADD.FTZ R171, R170, R171 ;  /* 0x000000abaaab7221 */ /* 0x000fc40000010000 */
[----:B------:R-:W-:Y:S01]  /*6880*/  FADD.FTZ R175, R174, R175 ;  /* 0x000000afaeaf7221 */ /* 0x000fe20000010000 */
[----:B------:R-:W-:Y:S02]  /*6890*/  WARPGROUP.DEPBAR.LE gsb0, 0x0 ;  /* 0x00008000000079c5 */ /* 0x000fe40000010000 */
[C---:B------:R-:W-:Y:S01]  /*68a0*/  F2FP.BF16.F32.PACK_AB R156, R172.reuse, R170 ;  /* 0x000000aaac9c723e */ /* 0x040fe200000010ff */
[----:B------:R-:W-:Y:S01]  /*68b0*/  FADD.FTZ R172, R172, R171 ;  /* 0x000000abacac7221 */ /* 0x000fe20000010000 */
[----:B------:R-:W-:Y:S02]  /*68c0*/  F2FP.BF16.F32.PACK_AB R158, R179, R177 ;  /* 0x000000b1b39e723e */ /* 0x000fe400000010ff */
[C---:B------:R-:W-:Y:S01]  /*68d0*/  F2FP.BF16.F32.PACK_AB R157, R176.reuse, R174 ;  /* 0x000000aeb09d723e */ /* 0x040fe200000010ff */
[----:B------:R-:W-:Y:S01]  /*68e0*/  FADD.FTZ R176, R176, R175 ;  /* 0x000000afb0b07221 */ /* 0x000fe20000010000 */
[----:B------:R-:W-:Y:S01]  /*68f0*/  F2FP.BF16.F32.PACK_AB R159, R183, R181 ;  /* 0x000000b5b79f723e */ /* 0x000fe200000010ff */
[----:B------:R-:W-:-:S02]  /*6900*/  FADD.FTZ R172, R177, R172 ;  /* 0x000000acb1ac7221 */ /* 0x000fc40000010000 */
[----:B------:R-:W-:Y:S01]  /*6910*/  FADD.FTZ R176, R181, R176 ;  /* 0x000000b0b5b07221 */ /* 0x000fe20000010000 */
[----:B------:R-:W-:Y:S01]  /*6920*/  WARPGROUP.ARRIVE ;  /* 0x00000000000079c5 */ /* 0x000fe20000000000 */
[----:B------:R-:W-:Y:S02]  /*6930*/  FADD.FTZ R179, R179, R172 ;  /* 0x000000acb3b37221 */ /* 0x000fe40000010000 */
[----:B------:R-:W-:Y:S02]  /*6940*/  FADD.FTZ R183, R183, R176 ;  /* 0x000000b0b7b77221 */ /* 0x000fe40000010000 */
[----:B------:R-:W-:-:S04]  /*6950*/  FADD.FTZ R179, R178, R179 ;  /* 0x000000b3b2b37221 */ /* 0x000fc80000010000 */
[----:B------:R-:W-:Y:S01]  /*6960*/  HGMMA.64x256x16.F32.BF16 R24, R156, gdesc[UR8].tnspB, R24, gsb0 ;  /* 0x43e000089c187df0 */ /* 0x000fe20008001818 */
[----:B------:R-:W-:Y:S01]  /*6970*/  UIADD3 UR10, UR4, 0x200, URZ ;  /* 0x00000200040a7890 */ /* 0x000fe2000fffe03f */
[----:B------:R-:W-:Y:S01]  /*6980*/  FADD.FTZ R183, R182, R183 ;  /* 0x000000b7b6b77221 */ /* 0x000fe20000010000 */
[----:B------:R-:W-:-:S03]  /*6990*/  UMOV UR11, 0x40000040 ;  /* 0x40000040000b7882 */ /* 0x000fc60000000000 */
[----:B------:R-:W-:Y:S01]  /*69a0*/  FADD.FTZ R183, R184, R183 ;  /* 0x000000b7b8b77221 */ /* 0x000fe20000010000 */
[----:B------:R-:W-:Y:S02]  /*69b0*/  WARPGROUP.DEPBAR.LE gsb0, 0x0 ;  /* 0x00008000000079c5 */ /* 0x000fe40000010000 */
[C---:B------:R-:W-:Y:S01]  /*69c0*/  F2FP.BF16.F32.PACK_AB R156, R180.reuse, R178 ;  /* 0x000000b2b49c723e */ /* 0x040fe200000010ff */
[----:B------:R-:W-:Y:S01]  /*69d0*/  FADD.FTZ R180, R180, R179 ;  /* 0x000000b3b4b47221 */ /* 0x000fe20000010000 */
[----:B------:R-:W-:Y:S02]  /*69e0*/  F2FP.BF16.F32.PACK_AB R158, R188, R185 ;  /* 0x000000b9bc9e723e */ /* 0x000fe400000010ff */
[----:B------:R-:W-:Y:S01]  /*69f0*/  F2FP.BF16.F32.PACK_AB R157, R184, R182 ;  /* 0x000000b6b89d723e */ /* 0x000fe200000010ff */
[----:B------:R-:W-:Y:S01]  /*6a00*/  FADD.FTZ R185, R185, R180 ;  /* 0x000000b4b9b97221 */ /* 0x000fe20000010000 */
[----:B------:R-:W-:Y:S01]  /*6a10*/  F2FP.BF16.F32.PACK_AB R159, R211, R190 ;  /* 0x000000bed39f723e */ /* 0x000fe200000010ff */
[----:B------:R-:W-:-:S02]  /*6a20*/  FADD.FTZ R190, R190, R183 ;  /* 0x000000b7bebe7221 */ /* 0x000fc40000010000 */
[----:B------:R-:W-:Y:S01]  /*6a30*/  FADD.FTZ R185, R188, R185 ;  /* 0x000000b9bcb97221 */ /* 0x000fe20000010000 */
[----:B------:R-:W-:Y:S01]  /*6a40*/  WARPGROUP.ARRIVE ;  /* 0x00000000000079c5 */ /* 0x000fe20000000000 */
[----:B------:R-:W-:-:S08]  /*6a50*/  FADD.FTZ R190, R211, R190 ;  /* 0x000000bed3be7221 */ /* 0x000fd00000010000 */
[----:B------:R-:W-:Y:S01]  /*6a60*/  HGMMA.64x256x16.F32.BF16 R24, R156, gdesc[UR8].tnspB, R24, gsb0 ;  /* 0x43e000089c187df0 */ /* 0x000fe20008001818 */
[----:B------:R-:W-:Y:S01]  /*6a70*/  UIADD3 UR10, UR4, 0x280, URZ ;  /* 0x00000280040a7890 */ /* 0x000fe2000fffe03f */
[----:B------:R-:W-:Y:S01]  /*6a80*/  UMOV UR11, 0x40000040 ;  /* 0x40000040000b7882 */ /* 0x000fe20000000000 */
[----:B------:R-:W-:Y:S02]  /*6a90*/  WARPGROUP.DEPBAR.LE gsb0, 0x0 ;  /* 0x00008000000079c5 */ /* 0x000fe40000010000 */
[----:B------:R-:W-:Y:S01]  /*6aa0*/  F2FP.BF16.F32.PACK_AB R156, R189, R186 ;  /* 0x000000babd9c723e */ /* 0x000fe200000010ff */
[----:B------:R-:W-:Y:S01]  /*6ab0*/  FADD.FTZ R186, R186, R185 ;  /* 0x000000b9baba7221 */ /* 0x000fe20000010000 */
[----:B0-----:R-:W-:Y:S02]  /*6ac0*/  F2FP.BF16.F32.PACK_AB R158, R233, R192 ;  /* 0x000000c0e99e723e */ /* 0x001fe400000010ff */
[----:B--2---:R-:W-:Y:S01]  /*6ad0*/  F2FP.BF16.F32.PACK_AB R157, R194, R191 ;  /* 0x000000bfc29d723e */ /* 0x004fe200000010ff */
[----:B------:R-:W-:Y:S01]  /*6ae0*/  FADD.FTZ R191, R191, R190 ;  /* 0x000000bebfbf7221 */ /* 0x000fe20000010000 */
[----:B---3--:R-:W-:Y:S01]  /*6af0*/  F2FP.BF16.F32.PACK_AB R159, R197, R196 ;  /* 0x000000c4c59f723e */ /* 0x008fe200000010ff */
[----:B------:R-:W-:-:S02]  /*6b00*/  FADD.FTZ R189, R189, R186 ;  /* 0x000000babdbd7221 */ /* 0x000fc40000010000 */
[----:B------:R-:W-:Y:S01]  /*6b10*/  FADD.FTZ R191, R194, R191 ;  /* 0x000000bfc2bf7221 */ /* 0x000fe20000010000 */
[----:B------:R-:W-:Y:S01]  /*6b20*/  WARPGROUP.ARRIVE ;  /* 0x00000000000079c5 */ /* 0x000fe20000000000 */
[----:B------:R-:W-:Y:S02]  /*6b30*/  FADD.FTZ R0, R192, R189 ;  /* 0x000000bdc0007221 */ /* 0x000fe40000010000 */
[----:B------:R-:W-:Y:S02]  /*6b40*/  FADD.FTZ R196, R196, R191 ;  /* 0x000000bfc4c47221 */ /* 0x000fe40000010000 */
[----:B------:R-:W-:-:S08]  /*6b50*/  FADD.FTZ R0, R233, R0 ;  /* 0x00000000e9007221 */ /* 0x000fd00000010000 */
[----:B------:R-:W-:Y:S01]  /*6b60*/  HGMMA.64x256x16.F32.BF16 R24, R156, gdesc[UR8].tnspB, R24, gsb0 ;  /* 0x43e000089c187df0 */ /* 0x000fe20008001818 */
[----:B------:R-:W-:Y:S02]  /*6b70*/  FADD.FTZ R3, R197, R196 ;  /* 0x000000c4c5037221 */ /* 0x000fe40000010000 */
[----:B------:R-:W-:Y:S02]  /*6b80*/  WARPGROUP.DEPBAR.LE gsb0, 0x0 ;  /* 0x00008000000079c5 */ /* 0x000fe40000010000 */
[----:B------:R0:W-:Y:S01]  /*6b90*/  @!P1 SYNCS.ARRIVE.TRANS64.RED.A1T0 RZ, [R155+URZ], RZ ;  /* 0x000000ff9bff99a7 */ /* 0x0001e2000810043f */
[----:B------:R-:W-:Y:S05]  /*6ba0*/  @P2 BRA `(.L_x_1057) ;  /* 0xffffffd400c82947 */ /* 0x000fea000383ffff */
.L_x_1048:
[----:B------:R-:W1:Y:S01]  /*6bb0*/  SHFL.BFLY PT, R5, R0, 0x2, 0x1f ;  /* 0x0c401f0000057f89 */ /* 0x000e6200000e0000 */
[----:B------:R-:W-:Y:S01]  /*6bc0*/  R2UR UR4, R219 ;  /* 0x00000000db0472ca */ /* 0x000fe200000e0000 */
[----:B------:R-:W-:Y:S01]  /*6bd0*/  UIADD3 UR36, UR36, 0x1, URZ ;  /* 0x0000000124247890 */ /* 0x000fe2000fffe03f */
[----:B------:R-:W-:Y:S01]  /*6be0*/  IMAD.U32 R11, RZ, RZ, UR5 ;  /* 0x00000005ff0b7e24 */ /* 0x000fe2000f8e00ff */
[----:B------:R-:W2:Y:S01]  /*6bf0*/  SHFL.BFLY PT, R6, R3, 0x2, 0x1f ;  /* 0x0c401f0003067f89 */ /* 0x000ea200000e0000 */
[----:B------:R-:W-:Y:S01]  /*6c00*/  IMAD.MOV.U32 R8, RZ, RZ, -0x800000 ;  /* 0xff800000ff087424 */ /* 0x000fe200078e00ff */
[----:B------:R-:W-:Y:S01]  /*6c10*/  UISETP.NE.AND UP0, UPT, UR36, 0x2, UPT ;  /* 0x000000022400788c */ /* 0x000fe2000bf05270 */
[----:B------:R3:W-:Y:S07]  /*6c20*/  BAR.ARV R154, 0x100 ;  /* 0x0004009a0000751d */ /* 0x0007ee0000002000 */
[----:B------:R-:W-:Y:S01]  /*6c30*/  UIADD3 UR4, UR4, 0x1, URZ ;  /* 0x0000000104047890 */ /* 0x000fe2000fffe03f */
[----:B------:R-:W-:Y:S06]  /*6c40*/  BAR.ARV 0x8, 0x180 ;  /* 0x0206000000007b1d */ /* 0x000fec0000002000 */
[----:B------:R-:W-:Y:S01]  /*6c50*/  IMAD.U32 R219, RZ, RZ, UR4 ;  /* 0x00000004ffdb7e24 */ /* 0x000fe2000f8e00ff */
[----:B------:R-:W-:Y:S01]  /*6c60*/  USEL UR4, URZ, 0x1, UP0 ;  /* 0x000000013f047887 */ /* 0x000fe20008000000 */
[----:B-1----:R-:W-:Y:S01]  /*6c70*/  FADD.FTZ R5, R5, R0 ;  /* 0x0000000005057221 */ /* 0x002fe20000010000 */
[----:B------:R-:W-:Y:S01]  /*6c80*/  IMAD.MOV.U32 R0, RZ, RZ, RZ ;  /* 0x000000ffff007224 */ /* 0x000fe200078e00ff */
[----:B------:R-:W-:Y:S01]  /*6c90*/  PLOP3.LUT P0, PT, PT, PT, PT, 0x8, 0x0 ;  /* 0x000000000000781c */ /* 0x000fe20003f0e170 */
[----:B------:R-:W-:Y:S01]  /*6ca0*/  USEL UR36, UR36, URZ, UP0 ;  /* 0x0000003f24247287 */ /* 0x000fe20008000000 */
[----:B--2---:R-:W-:Y:S01]  /*6cb0*/  FADD.FTZ R6, R6, R3 ;  /* 0x0000000306067221 */ /* 0x004fe20000010000 */
[----:B------:R-:W1:Y:S01]  /*6cc0*/  SHFL.BFLY PT, R4, R5, 0x1, 0x1f ;  /* 0x0c201f0005047f89 */ /* 0x000e6200000e0000 */
[----:B------:R-:W-:Y:S01]  /*6cd0*/  IMAD.MOV.U32 R3, RZ, RZ, -0x800000 ;  /* 0xff800000ff037424 */ /* 0x000fe200078e00ff */
[----:B------:R-:W-:-:S02]  /*6ce0*/  ULOP3.LUT UR37, UR37, UR4, URZ, 0x3c, !UPT ;  /* 0x0000000425257292 */ /* 0x000fc4000f8e3c3f */
[----:B------:R-:W2:Y:S01]  /*6cf0*/  SHFL.BFLY PT, R7, R6, 0x1, 0x1f ;  /* 0x0c201f0006077f89 */ /* 0x000ea200000e0000 */
[----:B-1----:R-:W-:Y:S01]  /*6d00*/  FADD.FTZ R9, R5, R4 ;  /* 0x0000000405097221 */ /* 0x002fe20000010000 */
[----:B------:R-:W-:Y:S02]  /*6d10*/  IMAD.MOV.U32 R4, RZ, RZ, RZ ;  /* 0x000000ffff047224 */ /* 0x000fe400078e00ff */
[----:B--2---:R-:W-:Y:S02]  /*6d20*/  FADD.FTZ R7, R6, R7 ;  /* 0x0000000706077221 */ /* 0x004fe40000010000 */
[----:B------:R-:W-:-:S03]  /*6d30*/  FSETP.NE.FTZ.AND P1, PT, R9, RZ, PT ;  /* 0x000000ff0900720b */ /* 0x000fc60003f35000 */
[----:B------:R-:W-:-:S10]  /*6d40*/  FSETP.NE.FTZ.AND P2, PT, R7, RZ, PT ;  /* 0x000000ff0700720b */ /* 0x000fd40003f55000 */
[----:B------:R-:W1:Y:S03]  /*6d50*/  @P1 MUFU.RCP R4, R9 ;  /* 0x0000000900041308 */ /* 0x000e660000001000 */
[----:B------:R-:W-:-:S05]  /*6d60*/  @P2 FMUL.FTZ R11, R11, 0.69314718246459960938 ;  /* 0x3f3172180b0b2820 */ /* 0x000fca0000410000 */
[----:B------:R-:W2:Y:S08]  /*6d70*/  @P1 MUFU.LG2 R5, R9 ;  /* 0x0000000900051308 */ /* 0x000eb00000000c00 */
[----:B------:R-:W4:Y:S01]  /*6d80*/  @P2 MUFU.LG2 R6, R7 ;  /* 0x0000000700062308 */ /* 0x000f220000000c00 */
[-C--:B-1----:R-:W-:Y:S01]  /*6d90*/  FMUL.FTZ R24, R24, R4.reuse ;  /* 0x0000000418187220 */ /* 0x082fe20000410000 */
[-C--:B------:R-:W-:Y:S01]  /*6da0*/  FMUL.FTZ R25, R25, R4.reuse ;  /* 0x0000000419197220 */ /* 0x080fe20000410000 */
[-C--:B------:R-:W-:Y:S01]  /*6db0*/  FMUL.FTZ R28, R28, R4.reuse ;  /* 0x000000041c1c7220 */ /* 0x080fe20000410000 */
[-C--:B------:R-:W-:Y:S01]  /*6dc0*/  FMUL.FTZ R29, R29, R4.reuse ;  /* 0x000000041d1d7220 */ /* 0x080fe20000410000 */
[-C--:B------:R-:W-:Y:S01]  /*6dd0*/  FMUL.FTZ R32, R32, R4.reuse ;  /* 0x0000000420207220 */ /* 0x080fe20000410000 */
[-C--:B------:R-:W-:Y:S01]  /*6de0*/  FMUL.FTZ R33, R33, R4.reuse ;  /* 0x0000000421217220 */ /* 0x080fe20000410000 */
[-C--:B------:R-:W-:Y:S01]  /*6df0*/  FMUL.FTZ R36, R36, R4.reuse ;  /* 0x0000000424247220 */ /* 0x080fe20000410000 */
[----:B------:R-:W1:Y:S01]  /*6e00*/  @P2 MUFU.RCP R0, R7 ;  /* 0x0000000700002308 */ /* 0x000e620000001000 */
        /* <DEDUP_REMOVED lines=57> */
[----:B------:R-:W-:-:S02]  /*71a0*/  IMAD.U32 R4, RZ, RZ, UR5 ;  /* 0x00000005ff047e24 */ /* 0x000fc4000f8e00ff */
[----:B--2---:R-:W-:Y:S01]  /*71b0*/  @P1 FMUL.FTZ R5, R5, 0.69314718246459960938 ;  /* 0x3f31721805051820 */ /* 0x004fe20000410000 */
[----:B----4-:R-:W-:Y:S01]  /*71c0*/  @P2 FMUL.FTZ R6, R6, 0.69314718246459960938 ;  /* 0x3f31721806062820 */ /* 0x010fe20000410000 */
[-C--:B-1----:R-:W-:Y:S01]  /*71d0*/  FMUL.FTZ R9, R83, R0.reuse ;  /* 0x0000000053097220 */ /* 0x082fe20000410000 */
[----:B------:R-:W-:Y:S01]  /*71e0*/  @P1 FMUL.FTZ R4, R4, 0.69314718246459960938 ;  /* 0x3f31721804041820 */ /* 0x000fe20000410000 */
[-C--:B------:R-:W-:Y:S01]  /*71f0*/  FMUL.FTZ R166, R27, R0.reuse ;  /* 0x000000001ba67220 */ /* 0x080fe20000410000 */
[-C--:B------:R-:W-:Y:S01]  /*7200*/  FMUL.FTZ R165, R35, R0.reuse ;  /* 0x0000000023a57220 */ /* 0x080fe20000410000 */
[-C--:B------:R-:W-:Y:S01]  /*7210*/  FMUL.FTZ R163, R43, R0.reuse ;  /* 0x000000002ba37220 */ /* 0x080fe20000410000 */
[-C--:B------:R-:W-:Y:S01]  /*7220*/  FMUL.FTZ R161, R51, R0.reuse ;  /* 0x0000000033a17220 */ /* 0x080fe20000410000 */
[-C--:B------:R-:W-:Y:S01]  /*7230*/  FMUL.FTZ R159, R59, R0.reuse ;  /* 0x000000003b9f7220 */ /* 0x080fe20000410000 */
[-C--:B------:R-:W-:Y:S01]  /*7240*/  FMUL.FTZ R157, R67, R0.reuse ;  /* 0x00000000439d7220 */ /* 0x080fe20000410000 */
        /* <DEDUP_REMOVED lines=59> */
.L_x_1036:
        /* <DEDUP_REMOVED lines=31> */
[----:B------:R-:W-:Y:S02]  /*77f0*/  MOV R4, R151 ;  /* 0x0000009700047202 */ /* 0x000fe40000000f00 */
[----:B0-----:R-:W-:-:S02]  /*7800*/  MOV R5, R6 ;  /* 0x0000000600057202 */ /* 0x001fc40000000f00 */
[----:B------:R-:W-:Y:S02]  /*7810*/  F2FP.BF16.F32.PACK_AB R51, R160, R51 ;  /* 0x00000033a033723e */ /* 0x000fe400000010ff */
[----:B------:R-:W-:Y:S01]  /*7820*/  F2FP.BF16.F32.PACK_AB R57, R159, R58 ;  /* 0x0000003a9f39723e */ /* 0x000fe200000010ff */
[----:B------:R-:W-:Y:S01]  /*7830*/  IMAD.WIDE R102, R225, 0x2, R4 ;  /* 0x00000002e1667825 */ /* 0x000fe200078e0204 */
[----:B------:R-:W-:Y:S02]  /*7840*/  F2FP.BF16.F32.PACK_AB R64, R65, R64 ;  /* 0x000000404140723e */ /* 0x000fe400000010ff */
[----:B------:R-:W-:Y:S02]  /*7850*/  F2FP.BF16.F32.PACK_AB R58, R61, R60 ;  /* 0x0000003c3d3a723e */ /* 0x000fe400000010ff */
[C---:B------:R-:W-:Y:S02]  /*7860*/  IADD3 R153, P1, R102.reuse, 0x20, RZ ;  /* 0x0000002066997810 */ /* 0x040fe40007f3e0ff */
[----:B------:R-:W-:-:S02]  /*7870*/  LOP3.LUT R11, R102, 0x380, RZ, 0xc0, !PT ;  /* 0x00000380660b7812 */ /* 0x000fc400078ec0ff */
[C---:B------:R-:W-:Y:S01]  /*7880*/  IADD3 R173, P0, R102.reuse, 0x40, RZ ;  /* 0x0000004066ad7810 */ /* 0x040fe20007f1e0ff */
[--C-:B------:R-:W-:Y:S01]  /*7890*/  IMAD.X R13, RZ, RZ, R103.reuse, P1 ;  /* 0x000000ffff0d7224 */ /* 0x100fe200008e0667 */
[C---:B------:R-:W-:Y:S02]  /*78a0*/  IADD3 R175, P4, R102.reuse, 0x60, RZ ;  /* 0x0000006066af7810 */ /* 0x040fe40007f9e0ff */
        /* <DEDUP_REMOVED lines=10> */
[----:B------:R-:W-:Y:S01]  /*7950*/  SHF.R.U64 R11, R11, 0x3, RZ ;  /* 0x000000030b0b7819 */ /* 0x000fe200000012ff */
[--C-:B------:R-:W-:Y:S01]  /*7960*/  IMAD.X R39, RZ, RZ, R103.reuse, P2 ;  /* 0x000000ffff277224 */ /* 0x100fe200010e0667 */
[----:B------:R-:W-:Y:S01]  /*7970*/  LOP3.LUT R12, R153, 0x380, RZ, 0xc0, !PT ;  /* 0x00000380990c7812 */ /* 0x000fe200078ec0ff */
[----:B------:R-:W-:Y:S01]  /*7980*/  IMAD.X R47, RZ, RZ, R103, P1 ;  /* 0x000000ffff2f7224 */ /* 0x000fe200008e0667 */
[----:B------:R-:W-:-:S02]  /*7990*/  IADD3 R187, P0, R102, 0x8020, RZ ;  /* 0x0000802066bb7810 */ /* 0x000fc40007f1e0ff */
        /* <DEDUP_REMOVED lines=14> */
[----:B------:R-:W-:Y:S01]  /*7a80*/  IMAD.X R11, RZ, RZ, R103, P1 ;  /* 0x000000ffff0b7224 */ /* 0x000fe200008e0667 */
[----:B------:R-:W-:-:S02]  /*7a90*/  LOP3.LUT R16, R175, 0x380, RZ, 0xc0, !PT ;  /* 0x00000380af107812 */ /* 0x000fc400078ec0ff */
[----:B------:R-:W-:Y:S02]  /*7aa0*/  LOP3.LUT R18, R177, 0x380, RZ, 0xc0, !PT ;  /* 0x00000380b1127812 */ /* 0x000fe400078ec0ff */
[----:B------:R-:W-:Y:S02]  /*7ab0*/  SHF.R.U64 R12, R12, 0x3, RZ ;  /* 0x000000030c0c7819 */ /* 0x000fe400000012ff */
[----:B------:R-:W-:Y:S02]  /*7ac0*/  LOP3.LUT R20, R179, 0x380, RZ, 0xc0, !PT ;  /* 0x00000380b3147812 */ /* 0x000fe400078ec0ff */
[----:B------:R-:W-:Y:S02]  /*7ad0*/  SHF.R.U64 R14, R14, 0x3, RZ ;  /* 0x000000030e0e7819 */ /* 0x000fe400000012ff */
[----:B------:R-:W-:Y:S02]  /*7ae0*/  LOP3.LUT R30, R181, 0x380, RZ, 0xc0, !PT ;  /* 0x00000380b51e7812 */ /* 0x000fe400078ec0ff */
[----:B------:R-:W-:-:S02]  /*7af0*/  SHF.R.U64 R16, R16, 0x3, RZ ;  /* 0x0000000310107819 */ /* 0x000fc400000012ff */
[----:B------:R-:W-:Y:S02]  /*7b00*/  LOP3.LUT R38, R183, 0x380, RZ, 0xc0, !PT ;  /* 0x00000380b7267812 */ /* 0x000fe400078ec0ff */
[----:B------:R-:W-:Y:S01]  /*7b10*/  MOV R102, R102 ;  /* 0x0000006600667202 */ /* 0x000fe20000000f00 */
[----:B------:R-:W-:Y:S01]  /*7b20*/  BAR.SYNC.DEFER_BLOCKING 0x1, 0x100 ;  /* 0x0044000000007b1d */ /* 0x000fe20000010000 */
[----:B------:R-:W-:Y:S02]  /*7b30*/  SHF.R.U64 R18, R18, 0x3, RZ ;  /* 0x0000000312127819 */ /* 0x000fe400000012ff */
[----:B------:R-:W-:Y:S02]  /*7b40*/  LOP3.LUT R46, R185, 0x380, RZ, 0xc0, !PT ;  /* 0x00000380b92e7812 */ /* 0x000fe400078ec0ff */
[----:B------:R-:W-:Y:S02]  /*7b50*/  LOP3.LUT R103, R98, 0x380, RZ, 0xc0, !PT ;  /* 0x0000038062677812 */ /* 0x000fe400078ec0ff */
[----:B------:R-:W-:-:S02]  /*7b60*/  LOP3.LUT R12, R12, R153, RZ, 0x3c, !PT ;  /* 0x000000990c0c7212 */ /* 0x000fc400078e3cff */
[----:B------:R-:W-:Y:S02]  /*7b70*/  SHF.R.U64 R20, R20, 0x3, RZ ;  /* 0x0000000314147819 */ /* 0x000fe400000012ff */
[----:B------:R-:W-:Y:S02]  /*7b80*/  LOP3.LUT R54, R187, 0x380, RZ, 0xc0, !PT ;  /* 0x00000380bb367812 */ /* 0x000fe400078ec0ff */
[----:B------:R-:W-:Y:S02]  /*7b90*/  LOP3.LUT R14, R14, R173, RZ, 0x3c, !PT ;  /* 0x000000ad0e0e7212 */ /* 0x000fe400078e3cff */
[----:B------:R-:W-:Y:S02]  /*7ba0*/  SHF.R.U64 R30, R30, 0x3, RZ ;  /* 0x000000031e1e7819 */ /* 0x000fe400000012ff */
[----:B------:R-:W-:Y:S02]  /*7bb0*/  LOP3.LUT R62, R189, 0x380, RZ, 0xc0, !PT ;  /* 0x00000380bd3e7812 */ /* 0x000fe400078ec0ff */
[----:B------:R-:W-:-:S02]  /*7bc0*/  LOP3.LUT R16, R16, R175, RZ, 0x3c, !PT ;  /* 0x000000af10107212 */ /* 0x000fc400078e3cff */
[----:B------:R-:W-:Y:S02]  /*7bd0*/  SHF.R.U64 R38, R38, 0x3, RZ ;  /* 0x0000000326267819 */ /* 0x000fe400000012ff */
[----:B------:R-:W-:Y:S01]  /*7be0*/  LOP3.LUT R70, R191, 0x380, RZ, 0xc0, !PT ;  /* 0x00000380bf467812 */ /* 0x000fe200078ec0ff */
[----:B------:R-:W-:Y:S01]  /*7bf0*/  STSM.16.M88.4 [R102], R24 ;  /* 0x0000001866007844 */ /* 0x000fe20000000200 */
[----:B------:R-:W-:Y:S02]  /*7c00*/  LOP3.LUT R18, R18, R177, RZ, 0x3c, !PT ;  /* 0x000000b112127212 */ /* 0x000fe400078e3cff */
[----:B------:R-:W-:Y:S02]  /*7c10*/  SHF.R.U64 R46, R46, 0x3, RZ ;  /* 0x000000032e2e7819 */ /* 0x000fe400000012ff */
[----:B------:R-:W-:Y:S02]  /*7c20*/  LOP3.LUT R78, R193, 0x380, RZ, 0xc0, !PT ;  /* 0x00000380c14e7812 */ /* 0x000fe400078ec0ff */
[----:B------:R-:W-:-:S02]  /*7c30*/  SHF.R.U64 R103, R103, 0x3, RZ ;  /* 0x0000000367677819 */ /* 0x000fc400000012ff */
[----:B------:R-:W-:Y:S02]  /*7c40*/  LOP3.LUT R20, R20, R179, RZ, 0x3c, !PT ;  /* 0x000000b314147212 */ /* 0x000fe400078e3cff */
[----:B------:R-:W-:Y:S02]  /*7c50*/  SHF.R.U64 R54, R54, 0x3, RZ ;  /* 0x0000000336367819 */ /* 0x000fe400000012ff */
[----:B------:R-:W-:Y:S02]  /*7c60*/  LOP3.LUT R94, R6, 0x380, RZ, 0xc0, !PT ;  /* 0x00000380065e7812 */ /* 0x000fe400078ec0ff */
[----:B------:R-:W-:Y:S02]  /*7c70*/  MOV R13, R12 ;  /* 0x0000000c000d7202 */ /* 0x000fe40000000f00 */
[----:B------:R-:W-:Y:S02]  /*7c80*/  LOP3.LUT R30, R30, R181, RZ, 0x3c, !PT ;  /* 0x000000b51e1e7212 */ /* 0x000fe400078e3cff */
[----:B------:R-:W-:Y:S01]  /*7c90*/  SHF.R.U64 R62, R62, 0x3, RZ ;  /* 0x000000033e3e7819 */ /* 0x000fe200000012ff */
[----:B------:R-:W-:Y:S01]  /*7ca0*/  STSM.16.M88.4 [R13], R32 ;  /* 0x000000200d007844 */ /* 0x000fe20000000200 */
[----:B------:R-:W-:-:S02]  /*7cb0*/  MOV R14, R14 ;  /* 0x0000000e000e7202 */ /* 0x000fc40000000f00 */
[----:B------:R-:W-:Y:S02]  /*7cc0*/  LOP3.LUT R38, R38, R183, RZ, 0x3c, !PT ;  /* 0x000000b726267212 */ /* 0x000fe400078e3cff */
[----:B------:R-:W-:Y:S01]  /*7cd0*/  SHF.R.U64 R70, R70, 0x3, RZ ;  /* 0x0000000346467819 */ /* 0x000fe200000012ff */
[----:B------:R0:W-:Y:S01]  /*7ce0*/  STSM.16.M88.4 [R14], R40 ;  /* 0x000000280e007844 */ /* 0x0001e20000000200 */
[----:B------:R-:W-:Y:S02]  /*7cf0*/  LOP3.LUT R153, R152, 0x380, RZ, 0xc0, !PT ;  /* 0x0000038098997812 */ /* 0x000fe400078ec0ff */
[----:B------:R-:W-:Y:S02]  /*7d00*/  MOV R16, R16 ;  /* 0x0000001000107202 */ /* 0x000fe40000000f00 */
[----:B------:R-:W-:Y:S02]  /*7d10*/  LOP3.LUT R46, R46, R185, RZ, 0x3c, !PT ;  /* 0x000000b92e2e7212 */ /* 0x000fe400078e3cff */
[----:B------:R-:W-:Y:S01]  /*7d20*/  SHF.R.U64 R78, R78, 0x3, RZ ;  /* 0x000000034e4e7819 */ /* 0x000fe200000012ff */
[----:B------:R1:W-:Y:S01]  /*7d30*/  STSM.16.M88.4 [R16], R48 ;  /* 0x0000003010007844 */ /* 0x0003e20000000200 */
[----:B------:R-:W-:-:S02]  /*7d40*/  LOP3.LUT R98, R103, R98, RZ, 0x3c, !PT ;  /* 0x0000006267627212 */ /* 0x000fc400078e3cff */
[----:B------:R-:W-:Y:S02]  /*7d50*/  MOV R18, R18 ;  /* 0x0000001200127202 */ /* 0x000fe40000000f00 */
[----:B------:R-:W-:Y:S02]  /*7d60*/  F2FP.BF16.F32.PACK_AB R59, R158, R59 ;  /* 0x0000003b9e3b723e */ /* 0x000fe400000010ff */
[----:B------:R-:W-:Y:S02]  /*7d70*/  F2FP.BF16.F32.PACK_AB R65, R157, R66 ;  /* 0x000000429d41723e */ /* 0x000fe400000010ff */
[----:B------:R-:W-:Y:S01]  /*7d80*/  F2FP.BF16.F32.PACK_AB R72, R73, R72 ;  /* 0x000000484948723e */ /* 0x000fe200000010ff */
[----:B------:R1:W-:Y:S01]  /*7d90*/  STSM.16.M88.4 [R18], R56 ;  /* 0x0000003812007844 */ /* 0x0003e20000000200 */
[----:B------:R-:W-:Y:S02]  /*7da0*/  LOP3.LUT R54, R54, R187, RZ, 0x3c, !PT ;  /* 0x000000bb36367212 */ /* 0x000fe400078e3cff */
[----:B------:R-:W-:-:S02]  /*7db0*/  SHF.R.U64 R29, R94, 0x3, RZ ;  /* 0x000000035e1d7819 */ /* 0x000fc400000012ff */
[----:B------:R-:W-:Y:S02]  /*7dc0*/  MOV R20, R20 ;  /* 0x0000001400147202 */ /* 0x000fe40000000f00 */
[----:B------:R-:W-:Y:S02]  /*7dd0*/  F2FP.BF16.F32.PACK_AB R66, R69, R68 ;  /* 0x000000444542723e */ /* 0x000fe400000010ff */
[----:B------:R-:W-:Y:S02]  /*7de0*/  F2FP.BF16.F32.PACK_AB R67, R156, R67 ;  /* 0x000000439c43723e */ /* 0x000fe400000010ff */
[----:B------:R-:W-:Y:S02]  /*7df0*/  F2FP.BF16.F32.PACK_AB R73, R155, R74 ;  /* 0x0000004a9b49723e */ /* 0x000fe400000010ff */
[----:B------:R-:W-:Y:S01]  /*7e00*/  F2FP.BF16.F32.PACK_AB R80, R81, R80 ;  /* 0x000000505150723e */ /* 0x000fe200000010ff */
[----:B------:R1:W-:Y:S01]  /*7e10*/  STSM.16.M88.4 [R20], R64 ;  /* 0x0000004014007844 */ /* 0x0003e20000000200 */
[----:B------:R-:W-:-:S02]  /*7e20*/  LOP3.LUT R62, R62, R189, RZ, 0x3c, !PT ;  /* 0x000000bd3e3e7212 */ /* 0x000fc400078e3cff */
[----:B------:R-:W-:Y:S02]  /*7e30*/  MOV R30, R30 ;  /* 0x0000001e001e7202 */ /* 0x000fe40000000f00 */
[----:B------:R-:W-:Y:S02]  /*7e40*/  F2FP.BF16.F32.PACK_AB R74, R77, R76 ;  /* 0x0000004c4d4a723e */ /* 0x000fe400000010ff */
[----:B------:R-:W-:Y:S01]  /*7e50*/  F2FP.BF16.F32.PACK_AB R75, R154, R75 ;  /* 0x0000004b9a4b723e */ /* 0x000fe200000010ff */
[----:B------:R-:W2:Y:S01]  /*7e60*/  LDC R77, c[0x0][0xce8] ;  /* 0x00033a00ff4d7b82 */ /* 0x000ea20000000800 */
[----:B------:R-:W-:Y:S02]  /*7e70*/  F2FP.BF16.F32.PACK_AB R81, R9, R82 ;  /* 0x000000520951723e */ /* 0x000fe400000010ff */
[----:B------:R-:W-:Y:S01]  /*7e80*/  LOP3.LUT R70, R70, R191, RZ, 0x3c, !PT ;  /* 0x000000bf46467212 */ /* 0x000fe200078e3cff */
[----:B------:R1:W-:Y:S01]  /*7e90*/  STSM.16.M88.4 [R30], R72 ;  /* 0x000000481e007844 */ /* 0x0003e20000000200 */
[----:B------:R-:W-:-:S02]  /*7ea0*/  SHF.R.U64 R153, R153, 0x3, RZ ;  /* 0x0000000399997819 */ /* 0x000fc400000012ff */
[----:B------:R-:W-:Y:S02]  /*7eb0*/  MOV R38, R38 ;  /* 0x0000002600267202 */ /* 0x000fe40000000f00 */
[----:B------:R-:W-:Y:S02]  /*7ec0*/  F2FP.BF16.F32.PACK_AB R82, R85, R84 ;  /* 0x000000545552723e */ /* 0x000fe400000010ff */
[----:B------:R-:W-:Y:S02]  /*7ed0*/  F2FP.BF16.F32.PACK_AB R83, R83, R86 ;  /* 0x000000565353723e */ /* 0x000fe400000010ff */
[----:B------:R-:W-:Y:S02]  /*7ee0*/  LOP3.LUT R78, R78, R193, RZ, 0x3c, !PT ;  /* 0x000000c14e4e7212 */ /* 0x000fe400078e3cff */
[----:B------:R-:W-:Y:S01]  /*7ef0*/  MOV R46, R46 ;  /* 0x0000002e002e7202 */ /* 0x000fe20000000f00 */
[----:B------:R1:W-:Y:S01]  /*7f00*/  STSM.16.M88.4 [R38], R80 ;  /* 0x0000005026007844 */ /* 0x0003e20000000200 */
[----:B------:R-:W-:-:S02]  /*7f10*/  MOV R12, R98 ;  /* 0x00000062000c7202 */ /* 0x000fc40000000f00 */
[----:B------:R-:W-:Y:S02]  /*7f20*/  F2FP.BF16.F32.PACK_AB R84, R89, R88 ;  /* 0x000000585954723e */ /* 0x000fe400000010ff */
[----:B------:R-:W-:Y:S02]  /*7f30*/  F2FP.BF16.F32.PACK_AB R85, R91, R90 ;  /* 0x0000005a5b55723e */ /* 0x000fe400000010ff */
        /* <DEDUP_REMOVED lines=8> */
[----:B------:R-:W-:Y:S02]  /*7fc0*/  F2FP.BF16.F32.PACK_AB R98, R101, R100 ;  /* 0x000000646562723e */ /* 0x000fe400000010ff */
[----:B------:R-:W-:Y:S02]  /*7fd0*/  F2FP.BF16.F32.PACK_AB R99, R171, R170 ;  /* 0x000000aaab63723e */ /* 0x000fe400000010ff */
[----:B------:R-:W-:Y:S02]  /*7fe0*/  F2FP.BF16.F32.PACK_AB R105, R107, R106 ;  /* 0x0000006a6b69723e */ /* 0x000fe400000010ff */
[----:B------:R-:W-:Y:S01]  /*7ff0*/  F2FP.BF16.F32.PACK_AB R112, R113, R112 ;  /* 0x000000707170723e */ /* 0x000fe200000010ff */
[----:B------:R1:W-:Y:S01]  /*8000*/  STSM.16.M88.4 [R54], R96 ;  /* 0x0000006036007844 */ /* 0x0003e20000000200 */
[----:B------:R-:W-:-:S02]  /*8010*/  MOV R62, R62 ;  /* 0x0000003e003e7202 */ /* 0x000fc40000000f00 */
[----:B------:R-:W-:Y:S02]  /*8020*/  F2FP.BF16.F32.PACK_AB R106, R109, R108 ;  /* 0x0000006c6d6a723e */ /* 0x000fe400000010ff */
[----:B------:R-:W-:Y:S02]  /*8030*/  F2FP.BF16.F32.PACK_AB R107, R111, R110 ;  /* 0x0000006e6f6b723e */ /* 0x000fe400000010ff */
[----:B------:R-:W-:Y:S02]  /*8040*/  F2FP.BF16.F32.PACK_AB R113, R115, R114 ;  /* 0x000000727371723e */ /* 0x000fe400000010ff */
[----:B------:R-:W-:Y:S01]  /*8050*/  F2FP.BF16.F32.PACK_AB R120, R121, R120 ;  /* 0x000000787978723e */ /* 0x000fe200000010ff */
[----:B------:R1:W-:Y:S01]  /*8060*/  STSM.16.M88.4 [R62], R104 ;  /* 0x000000683e007844 */ /* 0x0003e20000000200 */
[----:B------:R-:W-:Y:S02]  /*8070*/  LOP3.LUT R10, R153, R152, RZ, 0x3c, !PT ;  /* 0x00000098990a7212 */ /* 0x000fe400078e3cff */
[----:B------:R-:W-:-:S02]  /*8080*/  MOV R70, R70 ;  /* 0x0000004600467202 */ /* 0x000fc40000000f00 */
[----:B------:R-:W-:Y:S02]  /*8090*/  F2FP.BF16.F32.PACK_AB R114, R117, R116 ;  /* 0x000000747572723e */ /* 0x000fe400000010ff */
[----:B------:R-:W-:Y:S02]  /*80a0*/  F2FP.BF16.F32.PACK_AB R115, R119, R118 ;  /* 0x000000767773723e */ /* 0x000fe400000010ff */
[----:B------:R-:W-:Y:S02]  /*80b0*/  F2FP.BF16.F32.PACK_AB R121, R123, R122 ;  /* 0x0000007a7b79723e */ /* 0x000fe400000010ff */
[----:B------:R-:W-:Y:S01]  /*80c0*/  F2FP.BF16.F32.PACK_AB R128, R129, R128 ;  /* 0x000000808180723e */ /* 0x000fe200000010ff */
[----:B------:R1:W-:Y:S01]  /*80d0*/  STSM.16.M88.4 [R70], R112 ;  /* 0x0000007046007844 */ /* 0x0003e20000000200 */
[----:B------:R-:W-:Y:S02]  /*80e0*/  MOV R78, R78 ;  /* 0x0000004e004e7202 */ /* 0x000fe40000000f00 */
[----:B------:R-:W-:-:S02]  /*80f0*/  F2FP.BF16.F32.PACK_AB R122, R125, R124 ;  /* 0x0000007c7d7a723e */ /* 0x000fc400000010ff */
[----:B------:R-:W-:Y:S02]  /*8100*/  F2FP.BF16.F32.PACK_AB R123, R127, R126 ;  /* 0x0000007e7f7b723e */ /* 0x000fe400000010ff */
[----:B------:R-:W-:Y:S02]  /*8110*/  F2FP.BF16.F32.PACK_AB R129, R131, R130 ;  /* 0x000000828381723e */ /* 0x000fe400000010ff */
[----:B------:R-:W-:Y:S01]  /*8120*/  F2FP.BF16.F32.PACK_AB R136, R137, R136 ;  /* 0x000000888988723e */ /* 0x000fe200000010ff */
[----:B------:R1:W-:Y:S01]  /*8130*/  STSM.16.M88.4 [R78], R120 ;  /* 0x000000784e007844 */ /* 0x0003e20000000200 */
[----:B------:R-:W-:Y:S02]  /*8140*/  MOV R94, R94 ;  /* 0x0000005e005e7202 */ /* 0x000fe40000000f00 */
[----:B------:R-:W-:Y:S02]  /*8150*/  F2FP.BF16.F32.PACK_AB R130, R133, R132 ;  /* 0x000000848582723e */ /* 0x000fe400000010ff */
[----:B------:R-:W-:-:S02]  /*8160*/  F2FP.BF16.F32.PACK_AB R131, R135, R134 ;  /* 0x000000868783723e */ /* 0x000fc400000010ff */
[----:B------:R-:W-:Y:S02]  /*8170*/  F2FP.BF16.F32.PACK_AB R137, R139, R138 ;  /* 0x0000008a8b89723e */ /* 0x000fe400000010ff */
[----:B------:R-:W-:Y:S01]  /*8180*/  F2FP.BF16.F32.PACK_AB R144, R145, R144 ;  /* 0x000000909190723e */ /* 0x000fe200000010ff */
        /* <DEDUP_REMOVED lines=8> */
[----:B------:R-:W-:Y:S02]  /*8210*/  R2UR UR4, R218 ;  /* 0x00000000da0472ca */ /* 0x000fe400000e0000 */
[----:B------:R-:W-:Y:S01]  /*8220*/  PLOP3.LUT P0, PT, PT, PT, UP0, 0x80, 0x0 ;  /* 0x000000000000781c */ /* 0x000fe20003f0f008 */
[----:B------:R1:W-:Y:S01]  /*8230*/  STSM.16.M88.4 [R6], R144 ;  /* 0x0000009006007844 */ /* 0x0003e20000000200 */
[----:B------:R-:W-:-:S09]  /*8240*/  R2UR UR12, R203 ;  /* 0x00000000cb0c72ca */ /* 0x000fd200000e0000 */
[----:B------:R-:W-:Y:S02]  /*8250*/  USHF.L.U64.HI UR11, UR61, 0x2, UR4 ;  /* 0x000000023d0b7899 */ /* 0x000fe40008010204 */
[----:B------:R-:W-:-:S04]  /*8260*/  UIADD3 UR4, UP1, UR10, UR8, URZ ;  /* 0x000000080a047290 */ /* 0x000fc8000ff3e03f */
[----:B------:R-:W-:Y:S02]  /*8270*/  UIADD3.X UR7, UR11, UR9, URZ, UP1, !UPT ;  /* 0x000000090b077290 */ /* 0x000fe40008ffe43f */
[----:B------:R-:W-:Y:S01]  /*8280*/  IMAD.U32 R10, RZ, RZ, UR4 ;  /* 0x00000004ff0a7e24 */ /* 0x000fe2000f8e00ff */
[----:B------:R-:W-:-:S03]  /*8290*/  ULDC.64 UR8, c[0x0][0xd08] ;  /* 0x0003420000087ab9 */ /* 0x000fc60000000a00 */
[----:B------:R-:W-:Y:S01]  /*82a0*/  IMAD.U32 R11, RZ, RZ, UR7 ;  /* 0x00000007ff0b7e24 */ /* 0x000fe2000f8e00ff */
[----:B------:R-:W-:Y:S06]  /*82b0*/  BAR.SYNC.DEFER_BLOCKING 0x1, 0x100 ;  /* 0x0044000000007b1d */ /* 0x000fec0000010000 */
[----:B------:R-:W3:Y:S01]  /*82c0*/  @P0 LDG.E R0, desc[UR38][R10.64] ;  /* 0x000000260a000981 */ /* 0x000ee2000c1e1900 */
[----:B------:R-:W-:Y:S01]  /*82d0*/  UISETP.NE.U32.AND UP1, UPT, UR8, URZ, UPT ;  /* 0x0000003f0800728c */ /* 0x000fe2000bf25070 */
[----:B--2---:R-:W-:Y:S01]  /*82e0*/  ISETP.NE.AND P1, PT, R77, 0x1, PT ;  /* 0x000000014d00780c */ /* 0x004fe20003f25270 */
[----:B------:R-:W-:Y:S01]  /*82f0*/  ULDC UR7, c[0x0][0xb88] ;  /* 0x0002e20000077ab9 */ /* 0x000fe20000000800 */
[----:B------:R-:W-:Y:S01]  /*8300*/  UMOV UR4, URZ ;  /* 0x0000003f00047c82 */ /* 0x000fe20008000000 */
[----:B------:R-:W-:Y:S01]  /*8310*/  UISETP.NE.AND.EX UP1, UPT, UR9, URZ, UPT, UP1 ;  /* 0x0000003f0900728c */ /* 0x000fe2000bf25310 */
[----:B------:R-:W-:-:S05]  /*8320*/  IMAD.U32 R17, RZ, RZ, UR12 ;  /* 0x0000000cff117e24 */ /* 0x000fca000f8e00ff */
[----:B------:R-:W-:-:S04]  /*8330*/  PLOP3.LUT P2, PT, PT, PT, UP1, 0x80, 0x0 ;  /* 0x000000000000781c */ /* 0x000fc80003f4f018 */
[----:B------:R-:W2:Y:S01]  /*8340*/  @P1 LDC R9, c[0x0][0xcec] ;  /* 0x00033b00ff091b82 */ /* 0x000ea20000000800 */
[----:B------:R-:W-:-:S04]  /*8350*/  @UP1 UIADD3 UR8, UP2, UR10, UR8, URZ ;  /* 0x000000080a081290 */ /* 0x000fc8000ff5e03f */
[----:B------:R-:W-:Y:S02]  /*8360*/  @UP1 UIADD3.X UR9, UR11, UR9, URZ, UP2, !UPT ;  /* 0x000000090b091290 */ /* 0x000fe400097fe43f */
[----:B0-----:R-:W-:Y:S01]  /*8370*/  IMAD.U32 R14, RZ, RZ, UR8 ;  /* 0x00000008ff0e7e24 */ /* 0x001fe2000f8e00ff */
[----:B------:R-:W0:Y:S03]  /*8380*/  @P1 LDC R13, c[0x0][0xcf0] ;  /* 0x00033c00ff0d1b82 */ /* 0x000e260000000800 */
[----:B------:R-:W-:Y:S01]  /*8390*/  IMAD.U32 R15, RZ, RZ, UR9 ;  /* 0x00000009ff0f7e24 */ /* 0x000fe2000f8e00ff */
[----:B---3--:R-:W-:Y:S01]  /*83a0*/  @P0 R2UR UR4, R0 ;  /* 0x00000000000402ca */ /* 0x008fe200000e0000 */
[----:B------:R-:W-:-:S06]  /*83b0*/  IMAD.U32 R0, RZ, RZ, UR7 ;  /* 0x00000007ff007e24 */ /* 0x000fcc000f8e00ff */
[----:B------:R1:W5:Y:S01]  /*83c0*/  @P2 LDG.E R0, desc[UR38][R14.64] ;  /* 0x000000260e002981 */ /* 0x000362000c1e1900 */
[----:B0-2---:R-:W-:Y:S07]  /*83d0*/  @P2 BRA `(.L_x_1060) ;  /* 0x0000000000102947 */ /* 0x005fee0003800000 */
[----:B------:R-:W-:Y:S05]  /*83e0*/  @!P0 BRA `(.L_x_1060) ;  /* 0x00000000000c8947 */ /* 0x000fea0003800000 */
[----:B-1----:R-:W2:Y:S04]  /*83f0*/  LDG.E R15, desc[UR38][R10.64] ;  /* 0x000000260a0f7981 */ /* 0x002ea8000c1e1900 */
[----:B-----5:R-:W2:Y:S02]  /*8400*/  LDG.E R0, desc[UR38][R10.64+0x4] ;  /* 0x000004260a007981 */ /* 0x020ea4000c1e1900 */
[----:B--2---:R-:W-:-:S07]  /*8410*/  IMAD.IADD R0, R0, 0x1, -R15 ;  /* 0x0000000100007824 */ /* 0x004fce00078e0a0f */
.L_x_1060:
[----:B------:R-:W-:Y:S01]  /*8420*/  R2UR UR17, R202 ;  /* 0x00000000ca1172ca */ /* 0x000fe200000e0000 */
[----:B------:R-:W-:Y:S01]  /*8430*/  ULDC.64 UR12, c[0x0][0xc90] ;  /* 0x00032400000c7ab9 */ /* 0x000fe20000000a00 */
[----:B------:R-:W-:Y:S01]  /*8440*/  R2UR UR15, R218 ;  /* 0x00000000da0f72ca */ /* 0x000fe200000e0000 */
[----:B------:R-:W-:Y:S01]  /*8450*/  USHF.R.S32.HI UR11, URZ, 0x1f, UR4 ;  /* 0x0000001f3f0b7899 */ /* 0x000fe20008011404 */
[----:B-1----:R-:W-:Y:S01]  /*8460*/  IMAD R12, R17, 0x80, R224 ;  /* 0x00000080110c7824 */ /* 0x002fe200078e02e0 */
[----:B------:R-:W-:Y:S01]  /*8470*/  UMOV UR10, UR4 ;  /* 0x00000004000a7c82 */ /* 0x000fe20008000000 */
[----:B------:R-:W-:Y:S01]  /*8480*/  USEL UR61, UR61, URZ, !UP0 ;  /* 0x0000003f3d3d7287 */ /* 0x000fe2000c000000 */
[----:B------:R-:W-:Y:S01]  /*8490*/  R2UR UR16, R203 ;  /* 0x00000000cb1072ca */ /* 0x000fe200000e0000 */
[----:B------:R-:W-:-:S04]  /*84a0*/  @P1 IMAD.HI.U32 R6, R12, R9, RZ ;  /* 0x000000090c061227 */ /* 0x000fc800078e00ff */
[----:B------:R-:W-:Y:S01]  /*84b0*/  IMAD.MOV.U32 R10, RZ, RZ, R12 ;  /* 0x000000ffff0a7224 */ /* 0x000fe200078e000c */
[----:B------:R-:W-:Y:S01]  /*84c0*/  USHF.R.S32.HI UR14, URZ, 0x1f, UR17 ;  /* 0x0000001f3f0e7899 */ /* 0x000fe20008011411 */
[----:B------:R-:W-:Y:S01]  /*84d0*/  @P1 SHF.R.U32.HI R10, RZ, R13, R6 ;  /* 0x0000000dff0a1219 */ /* 0x000fe20000011606 */
[----:B------:R-:W-:Y:S01]  /*84e0*/  UIMAD.WIDE.U32 UR8, UR17, UR12, UR10 ;  /* 0x0000000c110872a5 */ /* 0x000fe2000f8e000a */
[----:B------:R-:W-:Y:S01]  /*84f0*/  IMAD R9, R204, 0x40, R2 ;  /* 0x00000040cc097824 */ /* 0x000fe200078e0202 */
[----:B------:R-:W-:Y:S01]  /*8500*/  UIMAD UR7, UR14, UR12, URZ ;  /* 0x0000000c0e0772a4 */ /* 0x000fe2000f8e023f */
[----:B-----5:R-:W-:Y:S01]  /*8510*/  IMAD R81, R0, R77, RZ ;  /* 0x0000004d00517224 */ /* 0x020fe200078e02ff */
[----:B------:R-:W-:Y:S01]  /*8520*/  USEL UR15, UR15, URZ, !UP0 ;  /* 0x0000003f0f0f7287 */ /* 0x000fe2000c000000 */
[----:B------:R-:W-:Y:S01]  /*8530*/  IMAD.MOV R6, RZ, RZ, -R10 ;  /* 0x000000ffff067224 */ /* 0x000fe200078e0a0a */
[----:B------:R-:W-:Y:S01]  /*8540*/  UIMAD UR7, UR17, UR13, UR7 ;  /* 0x0000000d110772a4 */ /* 0x000fe2000f8e0207 */
[----:B------:R-:W-:-:S02]  /*8550*/  IMAD.WIDE R4, R9, 0x2, R4 ;  /* 0x0000000209047825 */ /* 0x000fc400078e0204 */
[----:B------:R-:W-:Y:S01]  /*8560*/  ULDC.64 UR12, c[0x0][0xc98] ;  /* 0x00032600000c7ab9 */ /* 0x000fe20000000a00 */
[----:B------:R-:W-:Y:S01]  /*8570*/  UIADD3 UR9, UR9, UR7, URZ ;  /* 0x0000000709097290 */ /* 0x000fe2000fffe03f */
[----:B------:R-:W-:Y:S01]  /*8580*/  IMAD R9, R77, R6, R12 ;  /* 0x000000064d097224 */ /* 0x000fe200078e020c */
[----:B------:R-:W-:Y:S01]  /*8590*/  UIMAD UR7, UR15, UR12, URZ ;  /* 0x0000000c0f0772a4 */ /* 0x000fe2000f8e023f */
[----:B------:R-:W-:Y:S01]  /*85a0*/  SHF.R.S32.HI R6, RZ, 0x1f, R10 ;  /* 0x0000001fff067819 */ /* 0x000fe2000001140a */
[----:B------:R-:W-:Y:S01]  /*85b0*/  UIMAD.WIDE.U32 UR8, UR61, UR12, UR8 ;  /* 0x0000000c3d0872a5 */ /* 0x000fe2000f8e0008 */
[C---:B------:R-:W-:Y:S01]  /*85c0*/  IADD3 R37, P2, R4.reuse, 0x5000, RZ ;  /* 0x0000500004257810 */ /* 0x040fe20007f5e0ff */
[----:B------:R-:W-:Y:S01]  /*85d0*/  UIMAD UR7, UR61, UR13, UR7 ;  /* 0x0000000d3d0772a4 */ /* 0x000fe2000f8e0207 */
[C---:B------:R-:W-:Y:S02]  /*85e0*/  IADD3 R17, P5, R4.reuse, 0x1000, RZ ;  /* 0x0000100004117810 */ /* 0x040fe40007fbe0ff */
[----:B------:R-:W-:Y:S01]  /*85f0*/  IADD3 R25, P4, R4, 0x2000, RZ ;  /* 0x0000200004197810 */ /* 0x000fe20007f9e0ff */
[----:B------:R-:W-:Y:S01]  /*8600*/  ULDC.64 UR12, c[0x0][0xba0] ;  /* 0x0002e800000c7ab9 */ /* 0x000fe20000000a00 */
[----:B------:R-:W-:Y:S01]  /*8610*/  IADD3 R10, P0, R10, UR8, RZ ;  /* 0x000000080a0a7c10 */ /* 0x000fe2000ff1e0ff */
[----:B------:R-:W-:Y:S01]  /*8620*/  IMAD.U32 R11, RZ, RZ, UR7 ;  /* 0x00000007ff0b7e24 */ /* 0x000fe2000f8e00ff */
[----:B------:R-:W-:-:S02]  /*8630*/  LOP3.LUT R36, R37, 0x380, RZ, 0xc0, !PT ;  /* 0x0000038025247812 */ /* 0x000fc400078ec0ff */
[----:B------:R-:W-:Y:S02]  /*8640*/  LOP3.LUT R16, R17, 0x380, RZ, 0xc0, !PT ;  /* 0x0000038011107812 */ /* 0x000fe400078ec0ff */
        /* <DEDUP_REMOVED lines=8> */
[----:B------:R-:W-:-:S02]  /*86d0*/  SHF.R.U64 R36, R36, 0x3, RZ ;  /* 0x0000000324247819 */ /* 0x000fc400000012ff */
[----:B------:R-:W-:Y:S01]  /*86e0*/  SHF.R.U64 R28, R28, 0x3, RZ ;  /* 0x000000031c1c7819 */ /* 0x000fe200000012ff */
[----:B------:R-:W-:Y:S01]  /*86f0*/  IMAD R13, R9, UR9, R6 ;  /* 0x00000009090d7c24 */ /* 0x000fe2000f8e0206 */
[----:B------:R-:W-:Y:S01]  /*8700*/  ULDC.64 UR8, c[0x0][0xc50] ;  /* 0x0003140000087ab9 */ /* 0x000fe20000000a00 */
[----:B------:R-:W-:Y:S02]  /*8710*/  IADD3 R33, P3, R4, 0x4000, RZ ;  /* 0x0000400004217810 */ /* 0x000fe40007f7e0ff */
[----:B------:R-:W-:Y:S01]  /*8720*/  IMAD.IADD R9, R11, 0x1, R13 ;  /* 0x000000010b097824 */ /* 0x000fe200078e020d */
[----:B------:R-:W-:Y:S02]  /*8730*/  LEA R12, P6, R10, UR8, 0x2 ;  /* 0x000000080a0c7c11 */ /* 0x000fe4000f8c10ff */
[----:B------:R-:W-:Y:S01]  /*8740*/  LOP3.LUT R28, R28, R29, RZ, 0x3c, !PT ;  /* 0x0000001d1c1c7212 */ /* 0x000fe200078e3cff */
[----:B------:R-:W-:Y:S01]  /*8750*/  IMAD.X R29, RZ, RZ, R5, P0 ;  /* 0x000000ffff1d7224 */ /* 0x000fe200000e0605 */
[----:B------:R-:W-:Y:S01]  /*8760*/  SHF.R.U64 R16, R16, 0x3, RZ ;  /* 0x0000000310107819 */ /* 0x000fe200000012ff */
[----:B------:R-:W-:Y:S01]  /*8770*/  SHFL.IDX PT, R20, R12, RZ, 0x1c1f ;  /* 0x001c1fff0c147589 */ /* 0x000fe200000e0000 */
[----:B------:R-:W-:-:S02]  /*8780*/  SHF.R.U64 R24, R24, 0x3, RZ ;  /* 0x0000000318187819 */ /* 0x000fc400000012ff */
[----:B------:R-:W-:Y:S01]  /*8790*/  IADD3 R57, P0, R4, 0x9000, RZ ;  /* 0x0000900004397810 */ /* 0x000fe20007f1e0ff */
[----:B------:R-:W-:Y:S01]  /*87a0*/  SHFL.IDX PT, R50, R12, 0x1, 0x1c1f ;  /* 0x003c1f000c327f89 */ /* 0x000fe200000e0000 */
[----:B------:R-:W-:Y:S01]  /*87b0*/  LEA.HI.X R14, R10, UR9, R9, 0x2, P6 ;  /* 0x000000090a0e7c11 */ /* 0x000fe2000b0f1409 */
[----:B------:R-:W-:Y:S01]  /*87c0*/  IMAD.U32 R9, RZ, RZ, UR16 ;  /* 0x00000010ff097e24 */ /* 0x000fe2000f8e00ff */
[----:B------:R-:W-:Y:S01]  /*87d0*/  LOP3.LUT R36, R36, R37, RZ, 0x3c, !PT ;  /* 0x0000002524247212 */ /* 0x000fe200078e3cff */
[--C-:B------:R-:W-:Y:S01]  /*87e0*/  IMAD.X R37, RZ, RZ, R5.reuse, P2 ;  /* 0x000000ffff257224 */ /* 0x100fe200010e0605 */
[----:B------:R-:W-:Y:S01]  /*87f0*/  LOP3.LUT R32, R33, 0x380, RZ, 0xc0, !PT ;  /* 0x0000038021207812 */ /* 0x000fe200078ec0ff */
[----:B------:R-:W0:Y:S01]  /*8800*/  SHFL.IDX PT, R21, R14, RZ, 0x1c1f ;  /* 0x001c1fff0e157589 */ /* 0x000e2200000e0000 */
[----:B------:R-:W-:Y:S01]  /*8810*/  LOP3.LUT R16, R16, R17, RZ, 0x3c, !PT ;  /* 0x0000001110107212 */ /* 0x000fe200078e3cff */
[--C-:B------:R-:W-:Y:S01]  /*8820*/  IMAD.X R17, RZ, RZ, R5.reuse, P5 ;  /* 0x000000ffff117224 */ /* 0x100fe200028e0605 */
[----:B------:R-:W-:Y:S01]  /*8830*/  LOP3.LUT R24, R24, R25, RZ, 0x3c, !PT ;  /* 0x0000001918187212 */ /* 0x000fe200078e3cff */
[----:B------:R-:W-:Y:S01]  /*8840*/  IMAD.X R25, RZ, RZ, R5, P4 ;  /* 0x000000ffff197224 */ /* 0x000fe200020e0605 */
[----:B------:R-:W-:Y:S01]  /*8850*/  LOP3.LUT R56, R57, 0x380, RZ, 0xc0, !PT ;  /* 0x0000038039387812 */ /* 0x000fe200078ec0ff */
[----:B------:R-:W1:Y:S01]  /*8860*/  SHFL.IDX PT, R51, R14, 0x1, 0x1c1f ;  /* 0x003c1f000e337f89 */ /* 0x000e6200000e0000 */
[C---:B------:R-:W-:Y:S01]  /*8870*/  IADD3 R49, P2, R4.reuse, 0xb000, RZ ;  /* 0x0000b00004317810 */ /* 0x040fe20007f5e0ff */
[----:B------:R-:W-:Y:S01]  /*8880*/  IMAD R18, R9, 0x80, R222 ;  /* 0x0000008009127824 */ /* 0x000fe200078e02de */
[----:B------:R-:W-:-:S02]  /*8890*/  IADD3 R41, P6, R4, 0x6000, RZ ;  /* 0x0000600004297810 */ /* 0x000fc40007fde0ff */
[----:B------:R-:W-:Y:S01]  /*88a0*/  IADD3 R45, P5, R4, 0x7000, RZ ;  /* 0x00007000042d7810 */ /* 0x000fe20007fbe0ff */
[----:B------:R-:W-:Y:S01]  /*88b0*/  VIADD R6, R18, 0x8 ;  /* 0x0000000812067836 */ /* 0x000fe20000000000 */
[----:B------:R-:W-:Y:S02]  /*88c0*/  IADD3 R65, P4, R4, 0x8000, RZ ;  /* 0x0000800004417810 */ /* 0x000fe40007f9e0ff */
[----:B------:R-:W-:Y:S02]  /*88d0*/  SHF.R.U64 R32, R32, 0x3, RZ ;  /* 0x0000000320207819 */ /* 0x000fe400000012ff */
[----:B------:R-:W-:Y:S02]  /*88e0*/  SHF.R.U64 R56, R56, 0x3, RZ ;  /* 0x0000000338387819 */ /* 0x000fe400000012ff */
[----:B------:R-:W-:Y:S02]  /*88f0*/  LOP3.LUT R48, R49, 0x380, RZ, 0xc0, !PT ;  /* 0x0000038031307812 */ /* 0x000fe400078ec0ff */
[----:B------:R-:W-:-:S02]  /*8900*/  LOP3.LUT R40, R41, 0x380, RZ, 0xc0, !PT ;  /* 0x0000038029287812 */ /* 0x000fc400078ec0ff */
[----:B------:R-:W-:Y:S02]  /*8910*/  LOP3.LUT R44, R45, 0x380, RZ, 0xc0, !PT ;  /* 0x000003802d2c7812 */ /* 0x000fe400078ec0ff */
[----:B------:R-:W-:Y:S02]  /*8920*/  LOP3.LUT R64, R65, 0x380, RZ, 0xc0, !PT ;  /* 0x0000038041407812 */ /* 0x000fe400078ec0ff */
[----:B------:R-:W-:Y:S01]  /*8930*/  LOP3.LUT R32, R32, R33, RZ, 0x3c, !PT ;  /* 0x0000002120207212 */ /* 0x000fe200078e3cff */
[--C-:B------:R-:W-:Y:S01]  /*8940*/  IMAD.X R33, RZ, RZ, R5.reuse, P3 ;  /* 0x000000ffff217224 */ /* 0x100fe200018e0605 */
[----:B------:R-:W-:Y:S01]  /*8950*/  LOP3.LUT R56, R56, R57, RZ, 0x3c, !PT ;  /* 0x0000003938387212 */ /* 0x000fe200078e3cff */
[----:B------:R-:W-:Y:S01]  /*8960*/  IMAD.X R57, RZ, RZ, R5, P0 ;  /* 0x000000ffff397224 */ /* 0x000fe200000e0605 */
[----:B------:R-:W-:Y:S02]  /*8970*/  SHF.R.U64 R48, R48, 0x3, RZ ;  /* 0x0000000330307819 */ /* 0x000fe400000012ff */
[----:B------:R-:W-:-:S02]  /*8980*/  IADD3 R11, P3, R4, 0xa000, RZ ;  /* 0x0000a000040b7810 */ /* 0x000fc40007f7e0ff */
[----:B------:R-:W-:Y:S02]  /*8990*/  SHF.R.U64 R40, R40, 0x3, RZ ;  /* 0x0000000328287819 */ /* 0x000fe400000012ff */
[----:B------:R-:W-:Y:S02]  /*89a0*/  SHF.R.U64 R44, R44, 0x3, RZ ;  /* 0x000000032c2c7819 */ /* 0x000fe400000012ff */
[----:B------:R-:W-:Y:S02]  /*89b0*/  SHF.R.U64 R64, R64, 0x3, RZ ;  /* 0x0000000340407819 */ /* 0x000fe400000012ff */
[----:B------:R-:W-:Y:S02]  /*89c0*/  LOP3.LUT P0, RZ, R220, 0x3, RZ, 0xc0, !PT ;  /* 0x00000003dcff7812 */ /* 0x000fe4000780c0ff */
[----:B------:R-:W-:Y:S01]  /*89d0*/  LOP3.LUT R48, R48, R49, RZ, 0x3c, !PT ;  /* 0x0000003130307212 */ /* 0x000fe200078e3cff */
[----:B------:R-:W-:Y:S01]  /*89e0*/  IMAD.X R49, RZ, RZ, R5, P2 ;  /* 0x000000ffff317224 */ /* 0x000fe200010e0605 */
[----:B------:R-:W-:-:S02]  /*89f0*/  LOP3.LUT R10, R11, 0x380, RZ, 0xc0, !PT ;  /* 0x000003800b0a7812 */ /* 0x000fc400078ec0ff */
[----:B------:R-:W-:Y:S01]  /*8a00*/  LOP3.LUT R40, R40, R41, RZ, 0x3c, !PT ;  /* 0x0000002928287212 */ /* 0x000fe200078e3cff */
[--C-:B------:R-:W-:Y:S01]  /*8a10*/  IMAD.X R41, RZ, RZ, R5.reuse, P6 ;  /* 0x000000ffff297224 */ /* 0x100fe200030e0605 */
[----:B------:R-:W-:Y:S01]  /*8a20*/  LOP3.LUT R44, R44, R45, RZ, 0x3c, !PT ;  /* 0x0000002d2c2c7212 */ /* 0x000fe200078e3cff */
[--C-:B------:R-:W-:Y:S01]  /*8a30*/  IMAD.X R45, RZ, RZ, R5.reuse, P5 ;  /* 0x000000ffff2d7224 */ /* 0x100fe200028e0605 */
[----:B------:R-:W-:Y:S01]  /*8a40*/  LOP3.LUT R64, R64, R65, RZ, 0x3c, !PT ;  /* 0x0000004140407212 */ /* 0x000fe200078e3cff */
[----:B------:R-:W-:Y:S01]  /*8a50*/  IMAD.X R65, RZ, RZ, R5, P4 ;  /* 0x000000ffff417224 */ /* 0x000fe200020e0605 */
[-C--:B------:R-:W-:Y:S02]  /*8a60*/  ISETP.GE.OR P2, PT, R18, R81.reuse, P0 ;  /* 0x000000511200720c */ /* 0x080fe40000746670 */
[----:B------:R-:W-:Y:S02]  /*8a70*/  ISETP.GE.OR P0, PT, R6, R81, P0 ;  /* 0x000000510600720c */ /* 0x000fe40000706670 */
[----:B------:R-:W-:-:S02]  /*8a80*/  IADD3 R73, P6, R4, 0xc000, RZ ;  /* 0x0000c00004497810 */ /* 0x000fc40007fde0ff */
[C---:B------:R-:W-:Y:S02]  /*8a90*/  IADD3 R69, P5, R4.reuse, 0xd000, RZ ;  /* 0x0000d00004457810 */ /* 0x040fe40007fbe0ff */
[C---:B------:R-:W-:Y:S02]  /*8aa0*/  IADD3 R61, P4, R4.reuse, 0xe000, RZ ;  /* 0x0000e000043d7810 */ /* 0x040fe40007f9e0ff */
[----:B------:R-:W-:Y:S02]  /*8ab0*/  LOP3.LUT R13, R4, 0x380, RZ, 0xc0, !PT ;  /* 0x00000380040d7812 */ /* 0x000fe400078ec0ff */
[----:B------:R-:W-:Y:S01]  /*8ac0*/  SHF.R.U64 R10, R10, 0x3, RZ ;  /* 0x000000030a0a7819 */ /* 0x000fe200000012ff */
[----:B0-----:R0:W-:Y:S01]  /*8ad0*/  @!P2 ST.E desc[UR38][R20.64], R8 ;  /* 0x000000081400a985 */ /* 0x0011e2000c101926 */
[----:B------:R-:W-:Y:S02]  /*8ae0*/  LOP3.LUT R72, R73, 0x380, RZ, 0xc0, !PT ;  /* 0x0000038049487812 */ /* 0x000fe400078ec0ff */
[----:B------:R-:W-:Y:S01]  /*8af0*/  LOP3.LUT R68, R69, 0x380, RZ, 0xc0, !PT ;  /* 0x0000038045447812 */ /* 0x000fe200078ec0ff */
[----:B-1----:R1:W-:Y:S01]  /*8b00*/  @!P0 ST.E desc[UR38][R50.64], R3 ;  /* 0x0000000332008985 */ /* 0x0023e2000c101926 */
[----:B------:R-:W-:-:S02]  /*8b10*/  LOP3.LUT R60, R61, 0x380, RZ, 0xc0, !PT ;  /* 0x000003803d3c7812 */ /* 0x000fc400078ec0ff */
[----:B------:R-:W-:Y:S01]  /*8b20*/  SHF.R.U64 R13, R13, 0x3, RZ ;  /* 0x000000030d0d7819 */ /* 0x000fe200000012ff */
[----:B------:R-:W-:Y:S01]  /*8b30*/  UIMAD UR7, UR11, UR12, URZ ;  /* 0x0000000c0b0772a4 */ /* 0x000fe2000f8e023f */
[----:B------:R-:W-:Y:S01]  /*8b40*/  LOP3.LUT R10, R10, R11, RZ, 0x3c, !PT ;  /* 0x0000000b0a0a7212 */ /* 0x000fe200078e3cff */
[--C-:B------:R-:W-:Y:S01]  /*8b50*/  IMAD.X R11, RZ, RZ, R5.reuse, P3 ;  /* 0x000000ffff0b7224 */ /* 0x100fe200018e0605 */
[----:B------:R-:W-:Y:S01]  /*8b60*/  IADD3 R9, P3, R4, 0xf000, RZ ;  /* 0x0000f00004097810 */ /* 0x000fe20007f7e0ff */
[----:B0-----:R-:W0:Y:S01]  /*8b70*/  @P1 LDC R21, c[0x0][0xcf0] ;  /* 0x00033c00ff151b82 */ /* 0x001e220000000800 */
[----:B------:R-:W-:Y:S01]  /*8b80*/  SHF.R.U64 R72, R72, 0x3, RZ ;  /* 0x0000000348487819 */ /* 0x000fe200000012ff */
[----:B------:R-:W-:Y:S01]  /*8b90*/  UIMAD.WIDE.U32 UR8, UR4, UR12, URZ ;  /* 0x0000000c040872a5 */ /* 0x000fe2000f8e003f */
[----:B------:R-:W-:Y:S01]  /*8ba0*/  SHF.R.U64 R68, R68, 0x3, RZ ;  /* 0x0000000344447819 */ /* 0x000fe200000012ff */
[--C-:B------:R-:W-:Y:S01]  /*8bb0*/  IMAD.X R53, RZ, RZ, R5.reuse, P3 ;  /* 0x000000ffff357224 */ /* 0x100fe200018e0605 */
[----:B------:R-:W-:Y:S01]  /*8bc0*/  SHF.R.U64 R60, R60, 0x3, RZ ;  /* 0x000000033c3c7819 */ /* 0x000fe200000012ff */
[----:B------:R-:W-:Y:S01]  /*8bd0*/  ULDC.64 UR10, c[0x0][0xbe8] ;  /* 0x0002fa00000a7ab9 */ /* 0x000fe20000000a00 */
[----:B------:R-:W-:Y:S01]  /*8be0*/  LOP3.LUT R4, R13, R4, RZ, 0x3c, !PT ;  /* 0x000000040d047212 */ /* 0x000fe200078e3cff */
[----:B-1----:R-:W-:Y:S01]  /*8bf0*/  IMAD.U32 R3, RZ, RZ, UR16 ;  /* 0x00000010ff037e24 */ /* 0x002fe2000f8e00ff */
[----:B------:R-:W-:Y:S01]  /*8c00*/  LOP3.LUT R72, R72, R73, RZ, 0x3c, !PT ;  /* 0x0000004948487212 */ /* 0x000fe200078e3cff */
[--C-:B------:R-:W-:Y:S01]  /*8c10*/  IMAD.X R73, RZ, RZ, R5.reuse, P6 ;  /* 0x000000ffff497224 */ /* 0x100fe200030e0605 */
[----:B------:R-:W-:Y:S01]  /*8c20*/  LOP3.LUT R68, R68, R69, RZ, 0x3c, !PT ;  /* 0x0000004544447212 */ /* 0x000fe200078e3cff */
[--C-:B------:R-:W-:Y:S01]  /*8c30*/  IMAD.X R69, RZ, RZ, R5.reuse, P5 ;  /* 0x000000ffff457224 */ /* 0x100fe200028e0605 */
[----:B------:R-:W-:Y:S01]  /*8c40*/  LOP3.LUT R60, R60, R61, RZ, 0x3c, !PT ;  /* 0x0000003d3c3c7212 */ /* 0x000fe200078e3cff */
[----:B------:R-:W-:Y:S01]  /*8c50*/  IMAD.X R61, RZ, RZ, R5, P4 ;  /* 0x000000ffff3d7224 */ /* 0x000fe200020e0605 */
[----:B------:R1:W5:Y:S01]  /*8c60*/  LD.E.128 R12, desc[UR38][R4.64] ;  /* 0x00000026040c7980 */ /* 0x000362000c101d00 */
[----:B------:R-:W-:Y:S01]  /*8c70*/  LOP3.LUT R0, R9, 0x380, RZ, 0xc0, !PT ;  /* 0x0000038009007812 */ /* 0x000fe200078ec0ff */
[----:B------:R-:W-:-:S02]  /*8c80*/  UIMAD UR7, UR4, UR13, UR7 ;  /* 0x0000000d040772a4 */ /* 0x000fc4000f8e0207 */
[----:B------:R-:W5:Y:S01]  /*8c90*/  LD.E.128 R16, desc[UR38][R16.64] ;  /* 0x0000002610107980 */ /* 0x000f62000c101d00 */
[----:B------:R-:W-:-:S03]  /*8ca0*/  SHF.R.U64 R0, R0, 0x3, RZ ;  /* 0x0000000300007819 */ /* 0x000fc600000012ff */
[----:B------:R-:W5:Y:S01]  /*8cb0*/  LD.E.128 R24, desc[UR38][R24.64] ;  /* 0x0000002618187980 */ /* 0x000f62000c101d00 */
[----:B------:R-:W-:Y:S01]  /*8cc0*/  LOP3.LUT R52, R0, R9, RZ, 0x3c, !PT ;  /* 0x0000000900347212 */ /* 0x000fe200078e3cff */
[----:B-1----:R-:W1:Y:S01]  /*8cd0*/  @P1 LDC R5, c[0x0][0xcec] ;  /* 0x00033b00ff051b82 */ /* 0x002e620000000800 */
[----:B------:R-:W-:Y:S01]  /*8ce0*/  IMAD R0, R201, 0x20, R204 ;  /* 0x00000020c9007824 */ /* 0x000fe200078e02cc */
[----:B------:R-:W-:Y:S01]  /*8cf0*/  UIADD3 UR9, UR9, UR7, URZ ;  /* 0x0000000709097290 */ /* 0x000fe2000fffe03f */
        /* <DEDUP_REMOVED lines=15> */
[----:B-1----:R-:W-:-:S03]  /*8df0*/  @P1 IMAD.HI.U32 R0, R20, R5, RZ ;  /* 0x0000000514001227 */ /* 0x002fc600078e00ff */
[----:B------:R-:W5:Y:S02]  /*8e00*/  LD.E.128 R64, desc[UR38][R64.64] ;  /* 0x0000002640407980 */ /* 0x000f64000c101d00 */
[----:B0-----:R-:W-:Y:S01]  /*8e10*/  @P1 SHF.R.U32.HI R3, RZ, R21, R0 ;  /* 0x00000015ff031219 */ /* 0x001fe20000011600 */
[----:B------:R-:W-:Y:S01]  /*8e20*/  UIADD3 UR4, UR9, UR4, URZ ;  /* 0x0000000409047290 */ /* 0x000fe2000fffe03f */
[----:B------:R-:W-:Y:S01]  /*8e30*/  IMAD.U32 R4, RZ, RZ, UR8 ;  /* 0x00000008ff047e24 */ /* 0x000fe2000f8e00ff */
[----:B------:R-:W5:Y:S01]  /*8e40*/  LD.E.128 R56, desc[UR38][R56.64] ;  /* 0x0000002638387980 */ /* 0x000f62000c101d00 */
[--C-:B------:R-:W-:Y:S01]  /*8e50*/  SHF.R.S32.HI R0, RZ, 0x1f, R3.reuse ;  /* 0x0000001fff007819 */ /* 0x100fe20000011403 */
[----:B------:R-:W-:Y:S02]  /*8e60*/  IMAD.MOV R6, RZ, RZ, -R3 ;  /* 0x000000ffff067224 */ /* 0x000fe400078e0a03 */
[----:B------:R-:W-:Y:S01]  /*8e70*/  IMAD.U32 R5, RZ, RZ, UR9 ;  /* 0x00000009ff057e24 */ /* 0x000fe2000f8e00ff */
[----:B------:R-:W-:Y:S01]  /*8e80*/  ULDC.64 UR8, c[0x0][0xbe0] ;  /* 0x0002f80000087ab9 */ /* 0x000fe20000000a00 */
[----:B------:R-:W-:Y:S01]  /*8e90*/  IMAD R21, R77, R6, R20 ;  /* 0x000000064d157224 */ /* 0x000fe200078e0214 */
[----:B------:R-:W5:Y:S01]  /*8ea0*/  LD.E.128 R8, desc[UR38][R10.64] ;  /* 0x000000260a087980 */ /* 0x000f62000c101d00 */
[----:B------:R-:W-:-:S02]  /*8eb0*/  IMAD R0, R0, UR8, RZ ;  /* 0x0000000800007c24 */ /* 0x000fc4000f8e02ff */
[----:B------:R-:W-:Y:S01]  /*8ec0*/  IMAD.U32 R5, RZ, RZ, UR4 ;  /* 0x00000004ff057e24 */ /* 0x000fe2000f8e00ff */
[----:B------:R-:W5:Y:S01]  /*8ed0*/  LD.E.128 R48, desc[UR38][R48.64] ;  /* 0x0000002630307980 */ /* 0x000f62000c101d00 */
[C---:B------:R-:W-:Y:S01]  /*8ee0*/  IMAD R77, R3.reuse, UR9, R0 ;  /* 0x00000009034d7c24 */ /* 0x040fe2000f8e0200 */
[----:B------:R-:W-:Y:S02]  /*8ef0*/  SHF.R.S32.HI R0, RZ, 0x1f, R21 ;  /* 0x0000001fff007819 */ /* 0x000fe40000011415 */
[----:B------:R-:W5:Y:S01]  /*8f00*/  LD.E.128 R72, desc[UR38][R72.64] ;  /* 0x0000002648487980 */ /* 0x000f62000c101d00 */
[----:B------:R-:W-:Y:S01]  /*8f10*/  IMAD.WIDE.U32 R4, R3, UR8, R4 ;  /* 0x0000000803047c25 */ /* 0x000fe2000f8e0004 */
[----:B------:R-:W-:Y:S02]  /*8f20*/  ULDC.64 UR8, c[0x0][0xbd8] ;  /* 0x0002f60000087ab9 */ /* 0x000fe40000000a00 */
[----:B------:R-:W5:Y:S04]  /*8f30*/  LD.E.128 R68, desc[UR38][R68.64] ;  /* 0x0000002644447980 */ /* 0x000f68000c101d00 */
[----:B------:R-:W5:Y:S04]  /*8f40*/  LD.E.128 R60, desc[UR38][R60.64] ;  /* 0x000000263c3c7980 */ /* 0x000f68000c101d00 */
[----:B------:R-:W5:Y:S01]  /*8f50*/  LD.E.128 R52, desc[UR38][R52.64] ;  /* 0x0000002634347980 */ /* 0x000f62000c101d00 */
[----:B------:R-:W-:Y:S01]  /*8f60*/  IMAD.U32 R79, RZ, RZ, UR16 ;  /* 0x00000010ff4f7e24 */ /* 0x000fe2000f8e00ff */
        /* <DEDUP_REMOVED lines=8> */
[----:B------:R-:W-:Y:S02]  /*8ff0*/  IMAD R80, R79, 0x80, R204 ;  /* 0x000000804f507824 */ /* 0x000fe400078e02cc */
[C---:B------:R-:W-:Y:S02]  /*9000*/  IMAD R3, R21.reuse, UR9, R6 ;  /* 0x0000000915037c24 */ /* 0x040fe4000f8e0206 */
[----:B------:R-:W-:Y:S01]  /*9010*/  IMAD.WIDE.U32 R4, R21, UR8, R4 ;  /* 0x0000000815047c25 */ /* 0x000fe2000f8e0004 */
[----:B------:R-:W-:Y:S01]  /*9020*/  ISETP.GE.AND P2, PT, R80, R81, PT ;  /* 0x000000515000720c */ /* 0x000fe20003f46270 */
[----:B------:R-:W-:Y:S02]  /*9030*/  ULDC.64 UR8, c[0x0][0xb80] ;  /* 0x0002e00000087ab9 */ /* 0x000fe40000000a00 */
[----:B------:R-:W-:Y:S01]  /*9040*/  IMAD.IADD R3, R5, 0x1, R3 ;  /* 0x0000000105037824 */ /* 0x000fe200078e0203 */
[----:B------:R-:W-:Y:S01]  /*9050*/  LEA R6, P3, R4, UR8, 0x1 ;  /* 0x0000000804067c11 */ /* 0x000fe2000f8608ff */
[----:B------:R-:W-:-:S02]  /*9060*/  VIADD R151, R151, 0x32420 ;  /* 0x0003242097977836 */ /* 0x000fc40000000000 */
[----:B------:R-:W-:Y:S01]  /*9070*/  VIADD R0, R80, 0x20 ;  /* 0x0000002050007836 */ /* 0x000fe20000000000 */
[----:B------:R-:W-:Y:S02]  /*9080*/  LEA.HI.X R3, R4, UR9, R3, 0x1, P3 ;  /* 0x0000000904037c11 */ /* 0x000fe400098f0c03 */
[----:B------:R-:W-:Y:S02]  /*9090*/  PRMT R151, RZ, 0x654, R151 ;  /* 0x00000654ff977816 */ /* 0x000fe40000000097 */
[-C--:B------:R-:W-:Y:S01]  /*90a0*/  ISETP.GE.AND P1, PT, R0, R81.reuse, PT ;  /* 0x000000510000720c */ /* 0x080fe20003f26270 */
[----:B------:R-:W-:Y:S01]  /*90b0*/  VIADD R0, R80, 0x40 ;  /* 0x0000004050007836 */ /* 0x000fe20000000000 */
[----:B0-----:R0:W-:Y:S01]  /*90c0*/  SYNCS.ARRIVE.TRANS64.RED.A1T0 RZ, [R151+URZ], RZ ;  /* 0x000000ff97ff79a7 */ /* 0x0011e2000810043f */
        /* <DEDUP_REMOVED lines=22> */
.L_x_1062:
[----:B------:R-:W-:Y:S05]  /*9230*/  BSYNC B1 ;  /* 0x0000000000017941 */ /* 0x000fea0003800000 */
.L_x_1061:
        /* <DEDUP_REMOVED lines=21> */
.L_x_1064:
[----:B------:R-:W-:Y:S05]  /*9390*/  BSYNC B1 ;  /* 0x0000000000017941 */ /* 0x000fea0003800000 */
.L_x_1063:
[----:B0-----:R0:W0:Y:S01]  /*93a0*/  SHFL.IDX PT, R17, R3, 0x2, 0x181f ;  /* 0x00581f0003117f89 */ /* 0x00102200000e0000 */
        /* <DEDUP_REMOVED lines=11> */
[----:B------:R-:W-:Y:S02]  /*9460*/  @!P3 LEA.HI.X R5, R2, R17, R230, 0x1, P6 ;  /* 0x000000110205b211 */ /* 0x000fe400030f0ce6 */
        /* <DEDUP_REMOVED lines=8> */
.L_x_1066:
[----:B------:R-:W-:Y:S05]  /*94f0*/  BSYNC B1 ;  /* 0x0000000000017941 */ /* 0x000fea0003800000 */
.L_x_1065:
[----:B------:R-:W-:Y:S01]  /*9500*/  VIADD R0, R80, 0x60 ;  /* 0x0000006050007836 */ /* 0x000fe20000000000 */
[----:B0--3--:R-:W0:Y:S04]  /*9510*/  SHFL.IDX PT, R3, R3, 0x3, 0x181f ;  /* 0x00781f0003037f89 */ /* 0x009e2800000e0000 */
[----:B------:R-:W-:Y:S01]  /*9520*/  ISETP.GE.AND P0, PT, R0, R81, PT ;  /* 0x000000510000720c */ /* 0x000fe20003f06270 */
[----:B------:R3:W0:-:S12]  /*9530*/  SHFL.IDX PT, R13, R6, 0x3, 0x181f ;  /* 0x00781f00060d7f89 */ /* 0x00061800000e0000 */
[----:B---3--:R-:W-:Y:S05]  /*9540*/  @P0 BRA `(.L_x_1067) ;  /* 0x0000000c00cc0947 */ /* 0x008fea0003800000 */
[----:B------:R-:W-:Y:S02]  /*9550*/  ULDC UR4, c[0x0][0xbc8] ;  /* 0x0002f20000047ab9 */ /* 0x000fe40000000800 */
[----:B------:R-:W-:Y:S02]  /*9560*/  ISETP.GE.AND P3, PT, R2, UR4, PT ;  /* 0x0000000402007c0c */ /* 0x000fe4000bf66270 */
[----:B------:R-:W-:Y:S02]  /*9570*/  ISETP.GE.AND P4, PT, R23, UR4, PT ;  /* 0x0000000417007c0c */ /* 0x000fe4000bf86270 */
[----:B------:R-:W-:-:S09]  /*9580*/  ISETP.GE.AND P5, PT, R22, UR4, PT ;  /* 0x0000000416007c0c */ /* 0x000fd2000bfa6270 */
[-C--:B0-----:R-:W-:Y:S02]  /*9590*/  @!P3 LEA R4, P0, R2, R13.reuse, 0x1 ;  /* 0x0000000d0204b211 */ /* 0x081fe400078008ff */
[CC--:B------:R-:W-:Y:S02]  /*95a0*/  @!P4 LEA R8, P1, R23.reuse, R13.reuse, 0x1 ;  /* 0x0000000d1708c211 */ /* 0x0c0fe400078208ff */
[----:B------:R-:W-:Y:S02]  /*95b0*/  @!P5 LEA R10, P2, R22, R13, 0x1 ;  /* 0x0000000d160ad211 */ /* 0x000fe400078408ff */
[-C--:B------:R-:W-:Y:S02]  /*95c0*/  @!P3 LEA.HI.X R5, R2, R3.reuse, R230, 0x1, P0 ;  /* 0x000000030205b211 */ /* 0x080fe400000f0ce6 */
[-C--:B------:R-:W-:Y:S02]  /*95d0*/  @!P4 LEA.HI.X R9, R23, R3.reuse, R229, 0x1, P1 ;  /* 0x000000031709c211 */ /* 0x080fe400008f0ce5 */
[----:B------:R-:W-:Y:S01]  /*95e0*/  @!P5 LEA.HI.X R11, R22, R3, R228, 0x1, P2 ;  /* 0x00000003160bd211 */ /* 0x000fe200010f0ce4 */
[----:B------:R3:W-:Y:S01]  /*95f0*/  @!P3 ST.E.128 desc[UR38][R4.64], R28 ;  /* 0x0000001c0400b985 */ /* 0x0007e2000c101d26 */
[----:B------:R-:W-:-:S03]  /*9600*/  ISETP.GE.AND P0, PT, R200, UR4, PT ;  /* 0x00000004c8007c0c */ /* 0x000fc6000bf06270 */
[----:B------:R3:W-:Y:S04]  /*9610*/  @!P4 ST.E.128 desc[UR38][R8.64], R44 ;  /* 0x0000002c0800c985 */ /* 0x0007e8000c101d26 */
[----:B------:R3:W-:Y:S06]  /*9620*/  @!P5 ST.E.128 desc[UR38][R10.64], R48 ;  /* 0x000000300a00d985 */ /* 0x0007ec000c101d26 */
[----:B------:R-:W-:Y:S05]  /*9630*/  @P0 BRA `(.L_x_1067) ;  /* 0x0000000c00900947 */ /* 0x000fea0003800000 */
[----:B---3--:R-:W-:-:S04]  /*9640*/  LEA R4, P0, R200, R13, 0x1 ;  /* 0x0000000dc8047211 */ /* 0x008fc800078008ff */
[----:B------:R-:W-:-:S05]  /*9650*/  LEA.HI.X R5, R200, R3, R227, 0x1, P0 ;  /* 0x00000003c8057211 */ /* 0x000fca00000f0ce3 */
[----:B------:R0:W-:Y:S01]  /*9660*/  ST.E.128 desc[UR38][R4.64], R52 ;  /* 0x0000003404007985 */ /* 0x0001e2000c101d26 */
[----:B------:R-:W-:Y:S05]  /*9670*/  BRA `(.L_x_1067) ;  /* 0x0000000c00807947 */ /* 0x000fea0003800000 */
.L_x_1059:
[----:B------:R-:W-:Y:S01]  /*9680*/  ULDC.64 UR8, c[0x0][0xd00] ;  /* 0x0003400000087ab9 */ /* 0x000fe20000000a00 */
[----:B------:R-:W-:Y:S01]  /*9690*/  ULDC UR4, c[0x0][0xb88] ;  /* 0x0002e20000047ab9 */ /* 0x000fe20000000800 */
[----:B------:R-:W-:Y:S01]  /*96a0*/  UISETP.NE.U32.AND UP0, UPT, UR8, URZ, UPT ;  /* 0x0000003f0800728c */ /* 0x000fe2000bf05070 */
[----:B------:R-:W0:Y:S01]  /*96b0*/  LDC R13, c[0x0][0xce8] ;  /* 0x00033a00ff0d7b82 */ /* 0x000e220000000800 */
[----:B------:R-:W-:Y:S02]  /*96c0*/  R2UR UR7, R202 ;  /* 0x00000000ca0772ca */ /* 0x000fe400000e0000 */
        /* <DEDUP_REMOVED lines=29> */
.L_x_1068:
[----:B------:R-:W-:Y:S01]  /*98a0*/  R2UR UR7, R218 ;  /* 0x00000000da0772ca */ /* 0x000fe200000e0000 */
[----:B------:R-:W-:Y:S01]  /*98b0*/  USEL UR61, UR61, URZ, !UP0 ;  /* 0x0000003f3d3d7287 */ /* 0x000fe2000c000000 */
[----:B------:R-:W-:Y:S11]  /*98c0*/  BSSY B1, `(.L_x_1069) ;  /* 0x000002f000017945 */ /* 0x000ff60003800000 */
[----:B------:R-:W-:Y:S01]  /*98d0*/  USEL UR12, UR7, URZ, !UP0 ;  /* 0x0000003f070c7287 */ /* 0x000fe2000c000000 */
[----:B------:R-:W-:Y:S11]  /*98e0*/  @P1 BRA `(.L_x_1070) ;  /* 0x0000000000b01947 */ /* 0x000ff60003800000 */
[----:B------:R-:W0:Y:S01]  /*98f0*/  S2R R4, SR_TID.X ;  /* 0x0000000000047919 */ /* 0x000e220000002100 */
[----:B------:R-:W1:Y:S01]  /*9900*/  LDC R6, c[0x0][0xce8] ;  /* 0x00033a00ff067b82 */ /* 0x000e620000000800 */
[----:B------:R-:W-:-:S13]  /*9910*/  R2UR UR7, R203 ;  /* 0x00000000cb0772ca */ /* 0x000fda00000e0000 */
        /* <DEDUP_REMOVED lines=8> */
[----:B------:R-:W-:Y:S01]  /*99a0*/  R2UR UR13, R202 ;  /* 0x00000000ca0d72ca */ /* 0x000fe200000e0000 */
[----:B------:R-:W-:Y:S01]  /*99b0*/  UIMAD UR7, UR11, UR14, URZ ;  /* 0x0000000e0b0772a4 */ /* 0x000fe2000f8e023f */
[----:B------:R-:W-:Y:S01]  /*99c0*/  UMOV UR8, UR4 ;  /* 0x0000000400087c82 */ /* 0x000fe20008000000 */
[----:B------:R-:W-:-:S08]  /*99d0*/  UMOV UR9, UR10 ;  /* 0x0000000a00097c82 */ /* 0x000fd00008000000 */
[----:B------:R-:W0:Y:S02]  /*99e0*/  @P1 LDC R4, c[0x0][0xcec] ;  /* 0x00033b00ff041b82 */ /* 0x000e240000000800 */
[----:B------:R-:W-:Y:S02]  /*99f0*/  UIMAD.WIDE.U32 UR8, UR13, UR14, UR8 ;  /* 0x0000000e0d0872a5 */ /* 0x000fe4000f8e0008 */
[----:B------:R-:W-:-:S03]  /*9a00*/  UIMAD UR7, UR13, UR15, UR7 ;  /* 0x0000000f0d0772a4 */ /* 0x000fc6000f8e0207 */
[----:B------:R-:W-:Y:S01]  /*9a10*/  ULDC.64 UR14, c[0x0][0xc98] ;  /* 0x00032600000e7ab9 */ /* 0x000fe20000000a00 */
[----:B------:R-:W1:Y:S01]  /*9a20*/  @P1 LDC R8, c[0x0][0xcf0] ;  /* 0x00033c00ff081b82 */ /* 0x000e620000000800 */
[----:B------:R-:W-:Y:S02]  /*9a30*/  UIADD3 UR9, UR9, UR7, URZ ;  /* 0x0000000709097290 */ /* 0x000fe4000fffe03f */
[----:B------:R-:W-:Y:S02]  /*9a40*/  UIMAD UR7, UR12, UR14, URZ ;  /* 0x0000000e0c0772a4 */ /* 0x000fe4000f8e023f */
[----:B------:R-:W-:Y:S02]  /*9a50*/  UIMAD.WIDE.U32 UR8, UR61, UR14, UR8 ;  /* 0x0000000e3d0872a5 */ /* 0x000fe4000f8e0008 */
[----:B------:R-:W-:-:S03]  /*9a60*/  UIMAD UR7, UR61, UR15, UR7 ;  /* 0x0000000f3d0772a4 */ /* 0x000fc6000f8e0207 */
        /* <DEDUP_REMOVED lines=20> */
.L_x_1070:
[----:B------:R-:W-:Y:S05]  /*9bb0*/  BSYNC B1 ;  /* 0x0000000000017941 */ /* 0x000fea0003800000 */
.L_x_1069:
[----:B------:R-:W-:Y:S01]  /*9bc0*/  R2UR UR13, R203 ;  /* 0x00000000cb0d72ca */ /* 0x000fe200000e0000 */
[----:B------:R-:W1:Y:S01]  /*9bd0*/  @P0 LDC R5, c[0x0][0xcf0] ;  /* 0x00033c00ff050b82 */ /* 0x000e620000000800 */
[----:B------:R-:W-:Y:S01]  /*9be0*/  ULDC.64 UR14, c[0x0][0xba0] ;  /* 0x0002e800000e7ab9 */ /* 0x000fe20000000a00 */
[----:B------:R-:W-:Y:S01]  /*9bf0*/  R2UR UR16, R202 ;  /* 0x00000000ca1072ca */ /* 0x000fe200000e0000 */
[----:B------:R-:W-:Y:S01]  /*9c00*/  UIMAD UR7, UR10, UR14, URZ ;  /* 0x0000000e0a0772a4 */ /* 0x000fe2000f8e023f */
[----:B0-----:R-:W-:Y:S01]  /*9c10*/  IMAD R3, R201, 0x20, R204 ;  /* 0x00000020c9037824 */ /* 0x001fe200078e02cc */
[----:B------:R-:W-:Y:S01]  /*9c20*/  UIMAD.WIDE.U32 UR8, UR4, UR14, URZ ;  /* 0x0000000e040872a5 */ /* 0x000fe2000f8e003f */
[----:B------:R-:W-:Y:S01]  /*9c30*/  BSSY B1, `(.L_x_1071) ;  /* 0x0000042000017945 */ /* 0x000fe20003800000 */
[----:B------:R-:W-:-:S03]  /*9c40*/  UIMAD UR7, UR4, UR15, UR7 ;  /* 0x0000000f040772a4 */ /* 0x000fc6000f8e0207 */
[----:B------:R-:W-:Y:S01]  /*9c50*/  ULDC.64 UR14, c[0x0][0xbe8] ;  /* 0x0002fa00000e7ab9 */ /* 0x000fe20000000a00 */
[----:B------:R-:W-:Y:S01]  /*9c60*/  UIADD3 UR9, UR9, UR7, URZ ;  /* 0x0000000709097290 */ /* 0x000fe2000fffe03f */
[----:B------:R-:W-:Y:S01]  /*9c70*/  IMAD.U32 R8, RZ, RZ, UR13 ;  /* 0x0000000dff087e24 */ /* 0x000fe2000f8e00ff */
[----:B------:R-:W-:Y:S01]  /*9c80*/  UIMAD UR4, UR11, UR14, URZ ;  /* 0x0000000e0b0472a4 */ /* 0x000fe2000f8e023f */
[----:B------:R-:W-:Y:S01]  /*9c90*/  IMAD.U32 R15, RZ, RZ, UR13 ;  /* 0x0000000dff0f7e24 */ /* 0x000fe2000f8e00ff */
[----:B------:R-:W-:Y:S01]  /*9ca0*/  UIMAD.WIDE.U32 UR8, UR16, UR14, UR8 ;  /* 0x0000000e100872a5 */ /* 0x000fe2000f8e0008 */
[----:B------:R-:W-:Y:S01]  /*9cb0*/  IMAD R8, R8, 0x80, R3 ;  /* 0x0000008008087824 */ /* 0x000fe200078e0203 */
[----:B------:R-:W-:Y:S01]  /*9cc0*/  UIMAD UR4, UR16, UR15, UR4 ;  /* 0x0000000f100472a4 */ /* 0x000fe2000f8e0204 */
[----:B------:R-:W-:Y:S02]  /*9cd0*/  ULDC.64 UR10, c[0x0][0xbf0] ;  /* 0x0002fc00000a7ab9 */ /* 0x000fe40000000a00 */
[----:B------:R-:W-:Y:S01]  /*9ce0*/  @P0 IMAD.HI.U32 R4, R8, R11, RZ ;  /* 0x0000000b08040227 */ /* 0x000fe200078e00ff */
[----:B------:R-:W-:-:S02]  /*9cf0*/  UIADD3 UR9, UR9, UR4, URZ ;  /* 0x0000000409097290 */ /* 0x000fc4000fffe03f */
[----:B------:R-:W-:Y:S01]  /*9d00*/  UIMAD UR4, UR12, UR10, URZ ;  /* 0x0000000a0c0472a4 */ /* 0x000fe2000f8e023f */
[----:B------:R-:W-:Y:S01]  /*9d10*/  IMAD.MOV.U32 R3, RZ, RZ, R8 ;  /* 0x000000ffff037224 */ /* 0x000fe200078e0008 */
[----:B-1----:R-:W-:Y:S01]  /*9d20*/  @P0 SHF.R.U32.HI R3, RZ, R5, R4 ;  /* 0x00000005ff030219 */ /* 0x002fe20000011604 */
[----:B------:R-:W-:Y:S02]  /*9d30*/  UIMAD.WIDE.U32 UR8, UR61, UR10, UR8 ;  /* 0x0000000a3d0872a5 */ /* 0x000fe4000f8e0008 */
[----:B------:R-:W-:Y:S01]  /*9d40*/  UIMAD UR4, UR61, UR11, UR4 ;  /* 0x0000000b3d0472a4 */ /* 0x000fe2000f8e0204 */
[--C-:B------:R-:W-:Y:S01]  /*9d50*/  SHF.R.S32.HI R4, RZ, 0x1f, R3.reuse ;  /* 0x0000001fff047819 */ /* 0x100fe20000011403 */
[----:B------:R-:W-:Y:S01]  /*9d60*/  IMAD.MOV R9, RZ, RZ, -R3 ;  /* 0x000000ffff097224 */ /* 0x000fe200078e0a03 */
[----:B------:R-:W-:Y:S01]  /*9d70*/  ULDC.64 UR10, c[0x0][0xbe0] ;  /* 0x0002f800000a7ab9 */ /* 0x000fe20000000a00 */
[----:B------:R-:W-:Y:S02]  /*9d80*/  UIADD3 UR4, UR9, UR4, URZ ;  /* 0x0000000409047290 */ /* 0x000fe4000fffe03f */
[----:B------:R-:W-:-:S02]  /*9d90*/  IMAD.U32 R5, RZ, RZ, UR9 ;  /* 0x00000009ff057e24 */ /* 0x000fc4000f8e00ff */
[----:B------:R-:W-:Y:S02]  /*9da0*/  IMAD R6, R4, UR10, RZ ;  /* 0x0000000a04067c24 */ /* 0x000fe4000f8e02ff */
[----:B------:R-:W-:Y:S01]  /*9db0*/  IMAD.U32 R4, RZ, RZ, UR8 ;  /* 0x00000008ff047e24 */ /* 0x000fe2000f8e00ff */
[----:B------:R-:W-:Y:S01]  /*9dc0*/  ULDC.64 UR8, c[0x0][0xbd8] ;  /* 0x0002f60000087ab9 */ /* 0x000fe20000000a00 */
[----:B------:R-:W-:Y:S02]  /*9dd0*/  IMAD.U32 R5, RZ, RZ, UR4 ;  /* 0x00000004ff057e24 */ /* 0x000fe4000f8e00ff */
[----:B------:R-:W-:Y:S02]  /*9de0*/  IMAD R9, R13, R9, R8 ;  /* 0x000000090d097224 */ /* 0x000fe400078e0208 */
[C---:B------:R-:W-:Y:S02]  /*9df0*/  IMAD R11, R3.reuse, UR11, R6 ;  /* 0x0000000b030b7c24 */ /* 0x040fe4000f8e0206 */
        /* <DEDUP_REMOVED lines=37> */
.L_x_1072:
[----:B------:R-:W-:Y:S05]  /*a050*/  BSYNC B1 ;  /* 0x0000000000017941 */ /* 0x000fea0003800000 */
.L_x_1071:
        /* <DEDUP_REMOVED lines=21> */
.L_x_1074:
[----:B------:R-:W-:Y:S05]  /*a1b0*/  BSYNC B1 ;  /* 0x0000000000017941 */ /* 0x000fea0003800000 */
.L_x_1073:
        /* <DEDUP_REMOVED lines=21> */
.L_x_1076:
[----:B------:R-:W-:Y:S05]  /*a310*/  BSYNC B1 ;  /* 0x0000000000017941 */ /* 0x000fea0003800000 */
.L_x_1075:
        /* <DEDUP_REMOVED lines=22> */
.L_x_1067:
[----:B------:R-:W-:Y:S05]  /*a480*/  BSYNC B0 ;  /* 0x0000000000007941 */ /* 0x000fea0003800000 */
.L_x_1058:
[----:B------:R-:W-:Y:S02]  /*a490*/  ULDC UR4, c[0x0][0xd3c] ;  /* 0x00034f0000047ab9 */ /* 0x000fe40000000800 */
[----:B------:R-:W-:-:S13]  /*a4a0*/  ISETP.GE.AND P0, PT, R7, UR4, PT ;  /* 0x0000000407007c0c */ /* 0x000fda000bf06270 */
[----:B------:R-:W-:Y:S05]  /*a4b0*/  @!P0 BRA `(.L_x_1077) ;  /* 0xffffff6800888947 */ /* 0x000fea000383ffff */
[----:B------:R-:W-:Y:S05]  /*a4c0*/  EXIT ;  /* 0x000000000000794d */ /* 0x000fea0003800000 */
.L_x_1033:
[----:B------:R-:W-:-:S08]  /*a4d0*/  NOP ;  /* 0x0000000000007918 */ /* 0x000fd00000000000 */
[----:B0-----:R-:W0:-:S00]  /*a4e0*/  USETMAXREG.DEALLOC.CTAPOOL 0x18 ;  /* 0x00000018000079c8 */ /* 0x001e0000080e0500 */
        /* <DEDUP_REMOVED lines=16> */
.L_x_1078:
        /* <DEDUP_REMOVED lines=42> */
.L_x_1084:
        /* <DEDUP_REMOVED lines=12> */
.L_x_1083:
[----:B------:R-:W-:Y:S05]  /*a950*/  BSYNC B0 ;  /* 0x0000000000007941 */ /* 0x000fea0003800000 */
.L_x_1082:
        /* <DEDUP_REMOVED lines=22> */
.L_x_1080:
        /* <DEDUP_REMOVED lines=16> */
.L_x_1085:
        /* <DEDUP_REMOVED lines=25> */
.L_x_1081:
[----:B------:R-:W-:Y:S02]  /*ad50*/  IMAD.MOV.U32 R17, RZ, RZ, RZ ;  /* 0x000000ffff117224 */ /* 0x000fe400078e00ff */
[----:B------:R-:W-:Y:S02]  /*ad60*/  IMAD.U32 R16, RZ, RZ, UR6 ;  /* 0x00000006ff107e24 */ /* 0x000fe4000f8e00ff */
[----:B------:R-:W-:-:S07]  /*ad70*/  IMAD.MOV.U32 R18, RZ, RZ, RZ ;  /* 0x000000ffff127224 */ /* 0x000fce00078e00ff */
.L_x_1086:
[----:B------:R-:W-:-:S13]  /*ad80*/  ISETP.NE.AND P0, PT, R5, RZ, PT ;  /* 0x000000ff0500720c */ /* 0x000fda0003f05270 */
[----:B------:R-:W0:Y:S01]  /*ad90*/  @!P0 S2R R3, SR_CgaCtaId ;  /* 0x0000000000038919 */ /* 0x000e220000008800 */
[----:B------:R-:W-:-:S04]  /*ada0*/  @!P0 MOV R0, 0x400 ;  /* 0x0000040000008802 */ /* 0x000fc80000000f00 */
[----:B0-----:R-:W-:-:S05]  /*adb0*/  @!P0 LEA R0, R3, R0, 0x18 ;  /* 0x0000000003008211 */ /* 0x001fca00078ec0ff */
[----:B------:R0:W-:Y:S01]  /*adc0*/  @!P0 STS.128 [R0+0x324d0], R16 ;  /* 0x0324d01000008388 */ /* 0x0001e20000000c00 */
[----:B------:R-:W-:Y:S06]  /*add0*/  BAR.ARV 0x5, 0x180 ;  /* 0x0146000000007b1d */ /* 0x000fec0000002000 */
.L_x_1079:
[----:B0-----:R-:W-:Y:S01]  /*ade0*/  IMAD.MOV.U32 R0, RZ, RZ, 0x1 ;  /* 0x00000001ff007424 */ /* 0x001fe200078e00ff */
[----:B------:R0:W-:Y:S01]  /*adf0*/  STL [R1+0x8], RZ ;  /* 0x000008ff01007387 */ /* 0x0001e20000100800 */
[----:B------:R-:W-:Y:S02]  /*ae00*/  ULDC UR4, c[0x0][0xd3c] ;  /* 0x00034f0000047ab9 */ /* 0x000fe40000000800 */
[----:B-1----:R-:W-:Y:S01]  /*ae10*/  ISETP.GE.AND P0, PT, R19, UR4, PT ;  /* 0x0000000413007c0c */ /* 0x002fe2000bf06270 */
[----:B------:R0:W-:Y:S04]  /*ae20*/  STL [R1+0x18], R0 ;  /* 0x0000180001007387 */ /* 0x0001e80000100800 */
[----:B------:R0:W-:Y:S08]  /*ae30*/  STL [R1+0x6c], RZ ;  /* 0x00006cff01007387 */ /* 0x0001f00000100800 */
[----:B0-----:R-:W-:Y:S05]  /*ae40*/  @P0 BRA `(.L_x_1087) ;  /* 0x0000005c00bc0947 */ /* 0x001fea0003800000 */
[----:B------:R-:W0:Y:S01]  /*ae50*/  S2R R5, SR_TID.X ;  /* 0x0000000000057919 */ /* 0x000e220000002100 */
[----:B------:R-:W1:Y:S01]  /*ae60*/  S2UR UR5, SR_CgaCtaId ;  /* 0x00000000000579c3 */ /* 0x000e620000008800 */
[----:B------:R-:W-:Y:S01]  /*ae70*/  UMOV UR4, 0x400 ;  /* 0x0000040000047882 */ /* 0x000fe20000000000 */
[----:B------:R-:W-:Y:S01]  /*ae80*/  BSSY B8, `(.L_x_1087) ;  /* 0x00005eb000087945 */ /* 0x000fe20003800000 */
[----:B------:R-:W-:Y:S01]  /*ae90*/  ULDC UR40, c[0x0][0xc] ;  /* 0x0000030000287ab9 */ /* 0x000fe20000000800 */
[----:B------:R-:W-:Y:S01]  /*aea0*/  ULDC.64 UR36, c[0x0][0x198] ;  /* 0x0000660000247ab9 */ /* 0x000fe20000000a00 */
[----:B-1----:R-:W-:Y:S01]  /*aeb0*/  ULEA UR4, UR5, UR4, 0x18 ;  /* 0x0000000405047291 */ /* 0x002fe2000f8ec03f */
[C---:B0-----:R-:W-:Y:S01]  /*aec0*/  IMAD.SHL.U32 R0, R5.reuse, 0x8, RZ ;  /* 0x0000000805007824 */ /* 0x041fe200078e00ff */
[----:B------:R-:W-:-:S04]  /*aed0*/  LOP3.LUT R4, R5, 0x7f, RZ, 0xc0, !PT ;  /* 0x0000007f05047812 */ /* 0x000fc800078ec0ff */
[C---:B------:R-:W-:Y:S02]  /*aee0*/  LOP3.LUT R2, R0.reuse, 0x1f8, RZ, 0xc0, !PT ;  /* 0x000001f800027812 */ /* 0x040fe400078ec0ff */
[----:B------:R-:W-:Y:S02]  /*aef0*/  LOP3.LUT R0, R0, 0x38, RZ, 0xc0, !PT ;  /* 0x0000003800007812 */ /* 0x000fe400078ec0ff */
        /* <DEDUP_REMOVED lines=8> */
[----:B------:R-:W-:Y:S01]  /*af80*/  STL [R1+0x4], R4 ;  /* 0x0000040401007387 */ /* 0x000fe20000100800 */
[----:B------:R-:W-:-:S03]  /*af90*/  IMAD.MOV.U32 R2, RZ, RZ, 0x1 ;  /* 0x00000001ff027424 */ /* 0x000fc600078e00ff */
[----:B------:R0:W-:Y:S04]  /*afa0*/  STL [R1+0x10], R3 ;  /* 0x0000100301007387 */ /* 0x0001e80000100800 */
[----:B------:R-:W-:Y:S04]  /*afb0*/  STL [R1+0x6c], RZ ;  /* 0x00006cff01007387 */ /* 0x000fe80000100800 */
[----:B------:R1:W-:Y:S01]  /*afc0*/  STL [R1+0x18], R2 ;  /* 0x0000180201007387 */ /* 0x0003e20000100800 */
[----:B0-----:R-:W-:-:S03]  /*afd0*/  LOP3.LUT R3, R0, 0x40, RZ, 0xfc, !PT ;  /* 0x0000004000037812 */ /* 0x001fc600078efcff */
[----:B------:R0:W-:Y:S01]  /*afe0*/  STL [R1+0x8], RZ ;  /* 0x000008ff01007387 */ /* 0x0001e20000100800 */
[C---:B-1----:R-:W-:Y:S02]  /*aff0*/  LOP3.LUT R2, R0.reuse, 0x80, RZ, 0xfc, !PT ;  /* 0x0000008000027812 */ /* 0x042fe400078efcff */
[----:B------:R-:W-:-:S07]  /*b000*/  LOP3.LUT R0, R0, 0xc0, RZ, 0xfc, !PT ;  /* 0x000000c000007812 */ /* 0x000fce00078efcff */
.L_x_1195:
[----:B01----:R-:W1:Y:S02]  /*b010*/  LDC.64 R2, c[0x0][0xd88] ;  /* 0x00036200ff027b82 */ /* 0x003e640000000a00 */
[----:B-1----:R-:W-:-:S05]  /*b020*/  IMAD.WIDE R2, R19, 0x4, R2 ;  /* 0x0000000413027825 */ /* 0x002fca00078e0202 */
[----:B--2---:R-:W2:Y:S01]  /*b030*/  LDG.E R11, desc[UR38][R2.64] ;  /* 0x00000026020b7981 */ /* 0x004ea2000c1e1900 */
[----:B------:R-:W-:Y:S05]  /*b040*/  YIELD ;  /* 0x0000000000007946 */ /* 0x000fea0003800000 */
[----:B------:R-:W-:Y:S01]  /*b050*/  ULDC.64 UR4, c[0x0][0xb20] ;  /* 0x0002c80000047ab9 */ /* 0x000fe20000000a00 */
[----:B------:R-:W-:Y:S01]  /*b060*/  IMAD.MOV.U32 R0, RZ, RZ, RZ ;  /* 0x000000ffff007224 */ /* 0x000fe200078e00ff */
        /* <DEDUP_REMOVED lines=23> */
[----:B--2---:R-:W-:-:S02]  /*b1e0*/  IADD3 R2, P3, R10, UR4, RZ ;  /* 0x000000040a027c10 */ /* 0x004fc4000ff7e0ff */
[----:B-1----:R-:W-:Y:S02]  /*b1f0*/  IADD3 R4, P4, R10, UR8, RZ ;  /* 0x000000080a047c10 */ /* 0x002fe4000ff9e0ff */
        /* <DEDUP_REMOVED lines=8> */
[----:B-1----:R-:W-:-:S04]  /*b280*/  @P2 IADD3 R6, P3, R10, UR6, RZ ;  /* 0x000000060a062c10 */ /* 0x002fc8000ff7e0ff */
        /* <DEDUP_REMOVED lines=8> */
[----:B-1----:R-:W-:Y:S01]  /*b310*/  IMAD.U32 R6, RZ, RZ, UR4 ;  /* 0x00000004ff067e24 */ /* 0x002fe2000f8e00ff */
[----:B--2---:R1:W-:Y:S01]  /*b320*/  STL [R1+0x38], R12 ;  /* 0x0000380c01007387 */ /* 0x0043e20000100800 */
[----:B------:R-:W-:Y:S05]  /*b330*/  @P2 BRA `(.L_x_1088) ;  /* 0x0000000000142947 */ /* 0x000fea0003800000 */
[----:B------:R-:W-:Y:S05]  /*b340*/  @!P1 BRA `(.L_x_1088) ;  /* 0x0000000000109947 */ /* 0x000fea0003800000 */
[----:B------:R-:W2:Y:S04]  /*b350*/  LDG.E R7, desc[UR38][R2.64] ;  /* 0x0000002602077981 */ /* 0x000ea8000c1e1900 */
[----:B------:R-:W2:Y:S02]  /*b360*/  LDG.E R2, desc[UR38][R2.64+0x4] ;  /* 0x0000042602027981 */ /* 0x000ea4000c1e1900 */
[----:B--2---:R-:W-:-:S05]  /*b370*/  IMAD.IADD R2, R2, 0x1, -R7 ;  /* 0x0000000102027824 */ /* 0x004fca00078e0a07 */
[----:B------:R2:W-:Y:S02]  /*b380*/  STL [R1+0x38], R2 ;  /* 0x0000380201007387 */ /* 0x0005e40000100800 */
.L_x_1088:
[----:B--2---:R-:W-:Y:S01]  /*b390*/  IMAD.MOV.U32 R2, RZ, RZ, R11 ;  /* 0x000000ffff027224 */ /* 0x004fe200078e000b */
[----:B------:R-:W-:Y:S01]  /*b3a0*/  ULDC.64 UR4, c[0x0][0xb18] ;  /* 0x0002c60000047ab9 */ /* 0x000fe20000000a00 */
[----:B-----5:R-:W-:Y:S01]  /*b3b0*/  IMAD.IADD R3, R8, 0x1, R0 ;  /* 0x0000000108037824 */ /* 0x020fe200078e0200 */
[----:B------:R-:W-:Y:S02]  /*b3c0*/  ISETP.NE.U32.AND P1, PT, RZ, UR4, PT ;  /* 0x00000004ff007c0c */ /* 0x000fe4000bf25070 */
[----:B------:R2:W-:Y:S02]  /*b3d0*/  STL [R1+0xc], R2 ;  /* 0x00000c0201007387 */ /* 0x0005e40000100800 */
[----:B------:R-:W-:Y:S02]  /*b3e0*/  ISETP.NE.AND.EX P1, PT, RZ, UR5, PT, P1 ;  /* 0x00000005ff007c0c */ /* 0x000fe4000bf25310 */
[----:B------:R2:W-:Y:S11]  /*b3f0*/  STL [R1+0x20], R3 ;  /* 0x0000200301007387 */ /* 0x0005f60000100800 */
[----:B--2---:R-:W-:Y:S05]  /*b400*/  @!P1 BRA `(.L_x_1089) ;  /* 0x0000000000109947 */ /* 0x004fea0003800000 */
[----:B------:R-:W-:-:S04]  /*b410*/  IADD3 R6, P0, R10, UR4, RZ ;  /* 0x000000040a067c10 */ /* 0x000fc8000ff1e0ff */
[----:B------:R-:W-:-:S05]  /*b420*/  IADD3.X R7, R9, UR5, RZ, P0, !PT ;  /* 0x0000000509077c10 */ /* 0x000fca00087fe4ff */
[----:B------:R2:W5:Y:S01]  /*b430*/  LDG.E R6, desc[UR38][R6.64] ;  /* 0x0000002606067981 */ /* 0x000562000c1e1900 */
[----:B------:R-:W-:Y:S05]  /*b440*/  BRA `(.L_x_1090) ;  /* 0x0000000000107947 */ /* 0x000fea0003800000 */
.L_x_1089:
[----:B------:R-:W-:Y:S05]  /*b450*/  @!P0 BRA `(.L_x_1090) ;  /* 0x00000000000c8947 */ /* 0x000fea0003800000 */
[----:B------:R-:W2:Y:S04]  /*b460*/  LDG.E R6, desc[UR38][R4.64] ;  /* 0x0000002604067981 */ /* 0x000ea8000c1e1900 */
[----:B------:R-:W2:Y:S02]  /*b470*/  LDG.E R4, desc[UR38][R4.64+0x4] ;  /* 0x0000042604047981 */ /* 0x000ea4000c1e1900 */
[----:B--2---:R-:W-:-:S07]  /*b480*/  IMAD.IADD R6, R4, 0x1, -R6 ;  /* 0x0000000104067824 */ /* 0x004fce00078e0a06 */
.L_x_1090:
[----:B-----5:R-:W-:Y:S01]  /*b490*/  IMAD.IADD R2, R6, 0x1, -R0 ;  /* 0x0000000106027824 */ /* 0x020fe200078e0a00 */
[----:B------:R-:W-:Y:S03]  /*b4a0*/  BSSY B7, `(.L_x_1091) ;  /* 0x00004e6000077945 */ /* 0x000fe60003800000 */
[C---:B------:R-:W-:Y:S01]  /*b4b0*/  VIADD R0, R2.reuse, 0x5f ;  /* 0x0000005f02007836 */ /* 0x040fe20000000000 */
[----:B------:R3:W-:Y:S01]  /*b4c0*/  STL [R1+0x48], R2 ;  /* 0x0000480201007387 */ /* 0x0007e20000100800 */
[----:B------:R-:W-:Y:S02]  /*b4d0*/  ISETP.GT.AND P0, PT, R2, RZ, PT ;  /* 0x000000ff0200720c */ /* 0x000fe40003f04270 */
[----:B------:R-:W-:-:S05]  /*b4e0*/  IMAD.HI R0, R0, 0x2aaaaaab, RZ ;  /* 0x2aaaaaab00007827 */ /* 0x000fca00078e02ff */
[----:B---3--:R-:W-:-:S04]  /*b4f0*/  SHF.R.U32.HI R2, RZ, 0x1f, R0 ;  /* 0x0000001fff027819 */ /* 0x008fc80000011600 */
[----:B------:R-:W-:-:S05]  /*b500*/  LEA.HI.SX32 R0, R0, R2, 0x1c ;  /* 0x0000000200007211 */ /* 0x000fca00078fe2ff */
[----:B------:R3:W-:Y:S01]  /*b510*/  STL [R1+0x30], R0 ;  /* 0x0000300001007387 */ /* 0x0007e20000100800 */
[----:B------:R-:W-:Y:S05]  /*b520*/  @P0 BRA `(.L_x_1092) ;  /* 0x0000000000440947 */ /* 0x000fea0003800000 */
[----:B------:R-:W4:Y:S02]  /*b530*/  S2R R3, SR_TID.X ;  /* 0x0000000000037919 */ /* 0x000f240000002100 */
[----:B----4-:R-:W-:-:S04]  /*b540*/  LOP3.LUT R3, R3, 0x7f, RZ, 0xc0, !PT ;  /* 0x0000007f03037812 */ /* 0x010fc800078ec0ff */
[----:B------:R-:W-:-:S13]  /*b550*/  ISETP.NE.AND P0, PT, R3, RZ, PT ;  /* 0x000000ff0300720c */ /* 0x000fda0003f05270 */
[----:B------:R-:W-:Y:S05]  /*b560*/  @P0 BRA `(.L_x_1093) ;  /* 0x0000004c00640947 */ /* 0x000fea0003800000 */
[----:B------:R-:W4:Y:S01]  /*b570*/  S2R R3, SR_LANEID ;  /* 0x0000000000037919 */ /* 0x000f220000000000 */
[----:B------:R-:W-:Y:S01]  /*b580*/  VOTEU.ANY UR4, UPT, PT ;  /* 0x0000000000047886 */ /* 0x000fe200038e0100 */
[----:B------:R-:W5:Y:S01]  /*b590*/  LDC.64 R4, c[0x0][0xd60] ;  /* 0x00035800ff047b82 */ /* 0x000f620000000a00 */
[----:B---3--:R-:W4:Y:S08]  /*b5a0*/  FLO.U32 R0, UR4 ;  /* 0x0000000400007d00 */ /* 0x008f3000080e0000 */
[----:B------:R-:W5:Y:S01]  /*b5b0*/  POPC R2, UR4 ;  /* 0x0000000400027d09 */ /* 0x000f620008000000 */
[----:B----4-:R-:W-:-:S13]  /*b5c0*/  ISETP.EQ.U32.AND P0, PT, R0, R3, PT ;  /* 0x000000030000720c */ /* 0x010fda0003f02070 */
[----:B-----5:R-:W3:Y:S01]  /*b5d0*/  @P0 ATOMG.E.ADD.STRONG.GPU PT, R5, desc[UR38][R4.64], R2 ;  /* 0x00000002040509a8 */ /* 0x020ee200081ee1e6 */
[----:B------:R-:W4:Y:S02]  /*b5e0*/  S2R R3, SR_LTMASK ;  /* 0x0000000000037919 */ /* 0x000f240000003900 */
[----:B----4-:R-:W-:-:S06]  /*b5f0*/  LOP3.LUT R3, R3, UR4, RZ, 0xc0, !PT ;  /* 0x0000000403037c12 */ /* 0x010fcc000f8ec0ff */
[----:B------:R-:W4:Y:S01]  /*b600*/  POPC R3, R3 ;  /* 0x0000000300037309 */ /* 0x000f220000000000 */
[----:B---3--:R-:W4:Y:S02]  /*b610*/  SHFL.IDX PT, R0, R5, R0, 0x1f ;  /* 0x00001f0005007589 */ /* 0x008f2400000e0000 */
[----:B----4-:R-:W-:Y:S01]  /*b620*/  IADD3 R16, R0, UR40, R3 ;  /* 0x0000002800107c10 */ /* 0x010fe2000fffe003 */
[----:B------:R-:W-:Y:S06]  /*b630*/  BRA `(.L_x_1093) ;  /* 0x0000004c00307947 */ /* 0x000fec0003800000 */
.L_x_1092:
[----:B---3--:R-:W3:Y:S01]  /*b640*/  LDL R0, [R1+0x4] ;  /* 0x0000040001007983 */ /* 0x008ee20000100800 */
[----:B------:R-:W-:Y:S01]  /*b650*/  BSSY B6, `(.L_x_1094) ;  /* 0x0000014000067945 */ /* 0x000fe20003800000 */
[----:B---3--:R-:W-:-:S05]  /*b660*/  VIADD R0, R0, 0x1c400 ;  /* 0x0001c40000007836 */ /* 0x008fca0000000000 */
[----:B------:R-:W-:-:S13]  /*b670*/  LOP3.LUT P0, RZ, R0, 0x3ff, RZ, 0xc0, !PT ;  /* 0x000003ff00ff7812 */ /* 0x000fda000780c0ff */
[----:B------:R-:W-:Y:S05]  /*b680*/  @!P0 BRA `(.L_x_1095) ;  /* 0x0000000000408947 */ /* 0x000fea0003800000 */
[----:B------:R-:W-:Y:S01]  /*b690*/  MOV R2, 0x0 ;  /* 0x0000000000027802 */ /* 0x000fe20000000f00 */
[----:B------:R-:W-:Y:S01]  /*b6a0*/  ULDC.64 UR6, c[0x4][0x98] ;  /* 0x0100260000067ab9 */ /* 0x000fe20000000a00 */
[----:B------:R-:W-:Y:S01]  /*b6b0*/  ULDC.64 UR8, c[0x4][0xa0] ;  /* 0x0100280000087ab9 */ /* 0x000fe20000000a00 */
[----:B------:R-:W-:Y:S01]  /*b6c0*/  ULDC.64 UR4, c[0x4][0x8] ;  /* 0x0100020000047ab9 */ /* 0x000fe20000000a00 */
[----:B------:R-:W-:Y:S02]  /*b6d0*/  IMAD.U32 R4, RZ, RZ, UR6 ;  /* 0x00000006ff047e24 */ /* 0x000fe4000f8e00ff */
[----:B------:R-:W3:Y:S01]  /*b6e0*/  LDC.64 R2, c[0x4][R2] ;  /* 0x0100000002027b82 */ /* 0x000ee20000000a00 */
[----:B------:R-:W-:Y:S02]  /*b6f0*/  IMAD.U32 R5, RZ, RZ, UR7 ;  /* 0x00000007ff057e24 */ /* 0x000fe4000f8e00ff */
[----:B------:R-:W-:Y:S02]  /*b700*/  IMAD.U32 R6, RZ, RZ, UR8 ;  /* 0x00000008ff067e24 */ /* 0x000fe4000f8e00ff */
[----:B--2---:R-:W-:-:S02]  /*b710*/  IMAD.U32 R7, RZ, RZ, UR9 ;  /* 0x00000009ff077e24 */ /* 0x004fc4000f8e00ff */
[----:B------:R-:W-:Y:S02]  /*b720*/  IMAD.U32 R10, RZ, RZ, UR4 ;  /* 0x00000004ff0a7e24 */ /* 0x000fe4000f8e00ff */
[----:B------:R-:W-:Y:S02]  /*b730*/  IMAD.U32 R11, RZ, RZ, UR5 ;  /* 0x00000005ff0b7e24 */ /* 0x000fe4000f8e00ff */
[----:B------:R-:W-:Y:S02]  /*b740*/  IMAD.MOV.U32 R8, RZ, RZ, 0x70 ;  /* 0x00000070ff087424 */ /* 0x000fe400078e00ff */
[----:B-1----:R-:W-:Y:S02]  /*b750*/  IMAD.MOV.U32 R12, RZ, RZ, 0x1 ;  /* 0x00000001ff0c7424 */ /* 0x002fe400078e00ff */
[----:B------:R-:W-:-:S07]  /*b760*/  IMAD.MOV.U32 R13, RZ, RZ, RZ ;  /* 0x000000ffff0d7224 */ /* 0x000fce00078e00ff */
[----:B------:R-:W-:-:S07]  /*b770*/  LEPC R20, `(.L_x_1095) ;  /* 0x000000001014794e */ /* 0x000fce0000000000 */
[----:B0--3--:R-:W-:Y:S05]  /*b780*/  CALL.ABS.NOINC R2 ;  /* 0x0000000002007343 */ /* 0x009fea0003c00000 */
.L_x_1095:
[----:B------:R-:W-:Y:S05]  /*b790*/  BSYNC B6 ;  /* 0x0000000000067941 */ /* 0x000fea0003800000 */
.L_x_1094:
[----:B------:R-:W3:Y:S01]  /*b7a0*/  LDL R2, [R1+0x4] ;  /* 0x0000040001027983 */ /* 0x000ee20000100800 */
        /* <DEDUP_REMOVED lines=8> */
[----:B------:R3:W4:Y:S01]  /*b830*/  LDC.64 R2, c[0x4][R0] ;  /* 0x0100000000027b82 */ /* 0x0007220000000a00 */
[----:B------:R-:W-:Y:S02]  /*b840*/  IMAD.U32 R4, RZ, RZ, UR6 ;  /* 0x00000006ff047e24 */ /* 0x000fe4000f8e00ff */
[----:B------:R-:W-:Y:S02]  /*b850*/  IMAD.U32 R5, RZ, RZ, UR7 ;  /* 0x00000007ff057e24 */ /* 0x000fe4000f8e00ff */
[----:B------:R-:W-:Y:S02]  /*b860*/  IMAD.U32 R6, RZ, RZ, UR8 ;  /* 0x00000008ff067e24 */ /* 0x000fe4000f8e00ff */
[----:B--2---:R-:W-:-:S02]  /*b870*/  IMAD.U32 R7, RZ, RZ, UR9 ;  /* 0x00000009ff077e24 */ /* 0x004fc4000f8e00ff */
[----:B------:R-:W-:Y:S02]  /*b880*/  IMAD.U32 R10, RZ, RZ, UR4 ;  /* 0x00000004ff0a7e24 */ /* 0x000fe4000f8e00ff */
[----:B------:R-:W-:Y:S02]  /*b890*/  IMAD.U32 R11, RZ, RZ, UR5 ;  /* 0x00000005ff0b7e24 */ /* 0x000fe4000f8e00ff */
[----:B------:R-:W-:Y:S02]  /*b8a0*/  IMAD.MOV.U32 R8, RZ, RZ, 0x70 ;  /* 0x00000070ff087424 */ /* 0x000fe400078e00ff */
[----:B-1----:R-:W-:Y:S02]  /*b8b0*/  IMAD.MOV.U32 R12, RZ, RZ, 0x1 ;  /* 0x00000001ff0c7424 */ /* 0x002fe400078e00ff */
[----:B---3--:R-:W-:-:S07]  /*b8c0*/  IMAD.MOV.U32 R13, RZ, RZ, RZ ;  /* 0x000000ffff0d7224 */ /* 0x008fce00078e00ff */
[----:B------:R-:W-:-:S07]  /*b8d0*/  LEPC R20, `(.L_x_1098) ;  /* 0x000000001014794e */ /* 0x000fce0000000000 */
[----:B0---4-:R-:W-:Y:S05]  /*b8e0*/  CALL.ABS.NOINC R2 ;  /* 0x0000000002007343 */ /* 0x011fea0003c00000 */
.L_x_1098:
        /* <DEDUP_REMOVED lines=16> */
.L_x_1097:
[----:B------:R-:W-:Y:S05]  /*b9f0*/  BSYNC B6 ;  /* 0x0000000000067941 */ /* 0x000fea0003800000 */
.L_x_1096:
[----:B------:R-:W3:Y:S01]  /*ba00*/  LDL.LU R2, [R1] ;  /* 0x0000000001027983 */ /* 0x000ee20000300800 */
[----:B------:R-:W-:-:S03]  /*ba10*/  ULDC.64 UR4, c[0x0][0xaf0] ;  /* 0x0002bc0000047ab9 */ /* 0x000fc60000000a00 */
[----:B------:R-:W4:Y:S04]  /*ba20*/  LDL.LU R4, [R1+0x1c] ;  /* 0x00001c0001047983 */ /* 0x000f280000300800 */
[----:B--2---:R-:W2:Y:S01]  /*ba30*/  LDL R7, [R1+0xc] ;  /* 0x00000c0001077983 */ /* 0x004ea20000100800 */
[----:B------:R-:W-:-:S03]  /*ba40*/  ISETP.NE.U32.AND P0, PT, RZ, UR4, PT ;  /* 0x00000004ff007c0c */ /* 0x000fc6000bf05070 */
[----:B------:R-:W5:Y:S01]  /*ba50*/  LDL R0, [R1+0x30] ;  /* 0x0000300001007983 */ /* 0x000f620000100800 */
[----:B------:R-:W-:-:S13]  /*ba60*/  ISETP.NE.AND.EX P0, PT, RZ, UR5, PT, P0 ;  /* 0x00000005ff007c0c */ /* 0x000fda000bf05300 */
[----:B---3--:R-:W-:-:S04]  /*ba70*/  @P0 IADD3 R2, P1, R2, UR4, RZ ;  /* 0x0000000402020c10 */ /* 0x008fc8000ff3e0ff */
[----:B----4-:R-:W-:Y:S01]  /*ba80*/  @P0 IADD3.X R3, R4, UR5, RZ, P1, !PT ;  /* 0x0000000504030c10 */ /* 0x010fe20008ffe4ff */
[----:B------:R-:W-:-:S04]  /*ba90*/  ULDC.64 UR4, c[0x0][0xb00] ;  /* 0x0002c00000047ab9 */ /* 0x000fc80000000a00 */
[----:B--2---:R2:W3:Y:S01]  /*baa0*/  @P0 LDG.E R7, desc[UR38][R2.64] ;  /* 0x0000002602070981 */ /* 0x0044e2000c1e1900 */
[----:B-----5:R-:W-:Y:S01]  /*bab0*/  VIADD R9, R0, 0xffffffff ;  /* 0xffffffff00097836 */ /* 0x020fe20000000000 */
[----:B--2---:R-:W2:Y:S01]  /*bac0*/  LDC.64 R2, c[0x0][0x418] ;  /* 0x00010600ff027b82 */ /* 0x004ea20000000a00 */
[----:B---3--:R-:W-:Y:S01]  /*bad0*/  SHF.R.S32.HI R8, RZ, 0x1f, R7 ;  /* 0x0000001fff087819 */ /* 0x008fe20000011407 */
[----:B------:R3:W-:Y:S04]  /*bae0*/  @P0 STL [R1+0xc], R7 ;  /* 0x00000c0701000387 */ /* 0x0007e80000100800 */
[----:B------:R3:W-:Y:S04]  /*baf0*/  STL [R1+0x2c], R9 ;  /* 0x00002c0901007387 */ /* 0x0007e80000100800 */
[----:B------:R3:W-:Y:S01]  /*bb00*/  STL [R1+0x1c], R8 ;  /* 0x00001c0801007387 */ /* 0x0007e20000100800 */
[----:B--2---:R-:W-:Y:S01]  /*bb10*/  LOP3.LUT P0, RZ, R2, UR4, RZ, 0xfc, !PT ;  /* 0x0000000402ff7c12 */ /* 0x004fe2000f80fcff */
[----:B------:R-:W-:-:S03]  /*bb20*/  UMOV UR4, 0xffffffff ;  /* 0xffffffff00047882 */ /* 0x000fc60000000000 */
[----:B------:R-:W-:-:S04]  /*bb30*/  LOP3.LUT P0, RZ, R3, UR5, RZ, 0xfc, P0 ;  /* 0x0000000503ff7c12 */ /* 0x000fc8000800fcff */
[----:B------:R-:W-:Y:S01]  /*bb40*/  SEL R0, R7, RZ, !P0 ;  /* 0x000000ff07007207 */ /* 0x000fe20004000000 */
[----:B---3--:R-:W-:Y:S08]  /*bb50*/  BRA.DIV UR4, `(.L_x_1099) ;  /* 0x0000005604f47947 */ /* 0x008ff0000b800000 */
[----:B------:R-:W2:Y:S02]  /*bb60*/  S2R R4, SR_TID.X ;  /* 0x0000000000047919 */ /* 0x000ea40000002100 */
[----:B--2---:R-:W-:-:S04]  /*bb70*/  SHF.R.U32.HI R4, RZ, 0x5, R4 ;  /* 0x00000005ff047819 */ /* 0x004fc80000011604 */
[----:B------:R-:W-:-:S05]  /*bb80*/  LOP3.LUT R4, R4, 0x3, RZ, 0xc0, !PT ;  /* 0x0000000304047812 */ /* 0x000fca00078ec0ff */
[----:B------:R2:W3:Y:S02]  /*bb90*/  SHFL.IDX PT, R14, R4, RZ, 0x1f ;  /* 0x00001fff040e7589 */ /* 0x0004e400000e0000 */
.L_x_1212:
[----:B--2---:R-:W2:Y:S01]  /*bba0*/  LDL.LU R4, [R1+0x14] ;  /* 0x0000140001047983 */ /* 0x004ea20000300800 */
[----:B------:R-:W-:Y:S02]  /*bbb0*/  PLOP3.LUT P1, PT, PT, PT, PT, 0x8, 0x0 ;  /* 0x000000000000781c */ /* 0x000fe40003f2e170 */
[----:B---3--:R-:W-:Y:S01]  /*bbc0*/  ISETP.NE.AND P0, PT, R14, RZ, PT ;  /* 0x000000ff0e00720c */ /* 0x008fe20003f05270 */
        /* <DEDUP_REMOVED lines=8> */
.L_x_1215:
[----:B------:R-:W-:Y:S05]  /*bc50*/  @!P6 BRA `(.L_x_1100) ;  /* 0x000000040014e947 */ /* 0x000fea0003800000 */
[----:B------:R2:W-:Y:S01]  /*bc60*/  STL [R1+0x70], R9 ;  /* 0x0000700901007387 */ /* 0x0005e20000100800 */
[----:B------:R-:W-:-:S04]  /*bc70*/  ISETP.NE.U32.AND P0, PT, R2, RZ, PT ;  /* 0x000000ff0200720c */ /* 0x000fc80003f05070 */
[----:B------:R-:W-:-:S13]  /*bc80*/  ISETP.NE.AND.EX P0, PT, R3, RZ, PT, P0 ;  /* 0x000000ff0300720c */ /* 0x000fda0003f05300 */
[----:B--2---:R-:W-:Y:S05]  /*bc90*/  @!P0 BRA `(.L_x_1102) ;  /* 0x0000000000508947 */ /* 0x004fea0003800000 */
[----:B------:R-:W2:Y:S01]  /*bca0*/  LDC R6, c[0x0][0x43c] ;  /* 0x00010f00ff067b82 */ /* 0x000ea20000000800 */
[----:B---3--:R-:W-:Y:S01]  /*bcb0*/  IMAD.MOV.U32 R0, RZ, RZ, R9 ;  /* 0x000000ffff007224 */ /* 0x008fe200078e0009 */
[----:B------:R-:W-:Y:S01]  /*bcc0*/  ULDC.64 UR4, c[0x0][0x428] ;  /* 0x00010a0000047ab9 */ /* 0x000fe20000000a00 */
[----:B--2---:R-:W-:-:S13]  /*bcd0*/  ISETP.NE.AND P0, PT, R6, 0x1, PT ;  /* 0x000000010600780c */ /* 0x004fda0003f05270 */
        /* <DEDUP_REMOVED lines=14> */
[----:B------:R-:W2:Y:S04]  /*bdc0*/  LDG.E R0, desc[UR38][R2.64] ;  /* 0x0000002602007981 */ /* 0x000ea8000c1e1900 */
[----:B--2---:R2:W-:Y:S02]  /*bdd0*/  STL [R1], R0 ;  /* 0x0000000001007387 */ /* 0x0045e40000100800 */
.L_x_1102:
[----:B------:R-:W4:Y:S04]  /*bde0*/  LDL R7, [R1+0x4] ;  /* 0x0000040001077983 */ /* 0x000f280000100800 */
[----:B--23--:R-:W4:Y:S04]  /*bdf0*/  LDL R0, [R1+0x8] ;  /* 0x0000080001007983 */ /* 0x00cf280000100800 */
[----:B------:R-:W2:Y:S01]  /*be00*/  LDL R2, [R1+0x18] ;  /* 0x0000180001027983 */ /* 0x000ea20000100800 */
[----:B----4-:R-:W-:Y:S01]  /*be10*/  IMAD R0, R0, 0x8, R7 ;  /* 0x0000000800007824 */ /* 0x010fe200078e0207 */
[----:B--2---:R-:W-:-:S04]  /*be20*/  SHF.L.U32 R2, R2, 0x1f, RZ ;  /* 0x0000001f02027819 */ /* 0x004fc800000006ff */
[----:B------:R-:W2:Y:S02]  /*be30*/  SYNCS.PHASECHK.TRANS64.TRYWAIT P0, [R0+URZ+0x32440], R2 ;  /* 0x03244002000075a7 */ /* 0x000ea4000800017f */
[----:B--2---:R-:W-:Y:S05]  /*be40*/  @!P0 BRA `(.L_x_1103) ;  /* 0x00000054008c8947 */ /* 0x004fea0003800000 */
.L_x_1216:
        /* <DEDUP_REMOVED lines=11> */
.L_x_1104:
[----:B------:R-:W3:Y:S04]  /*bf00*/  LDL R7, [R1+0x4] ;  /* 0x0000040001077983 */ /* 0x000ee80000100800 */
[----:B------:R-:W3:Y:S04]  /*bf10*/  LDL R6, [R1+0x8] ;  /* 0x0000080001067983 */ /* 0x000ee80000100800 */
[----:B------:R-:W4:Y:S04]  /*bf20*/  LDL R5, [R1+0x70] ;  /* 0x0000700001057983 */ /* 0x000f280000100800 */
[----:B------:R-:W5:Y:S04]  /*bf30*/  LDL R4, [R1+0x20] ;  /* 0x0000200001047983 */ /* 0x000f680000100800 */
[----:B------:R-:W5:Y:S04]  /*bf40*/  LDL R3, [R1] ;  /* 0x0000000001037983 */ /* 0x000f680000100800 */
[----:B--2---:R-:W2:Y:S01]  /*bf50*/  LDL.LU R2, [R1+0x14] ;  /* 0x0000140001027983 */ /* 0x004ea20000300800 */
        /* <DEDUP_REMOVED lines=8> */
[----:B---3--:R-:W-:Y:S01]  /*bfe0*/  IMAD R0, R6, 0x3000, R7 ;  /* 0x0000300006007824 */ /* 0x008fe200078e0207 */
[----:B----4-:R-:W-:-:S04]  /*bff0*/  R2UR UR11, R5 ;  /* 0x00000000050b72ca */ /* 0x010fc800000e0000 */
[----:B------:R-:W-:Y:S02]  /*c000*/  R2UR UR8, R0 ;  /* 0x00000000000872ca */ /* 0x000fe400000e0000 */
[----:B-----5:R-:W-:Y:S02]  /*c010*/  R2UR UR4, R4 ;  /* 0x00000000040472ca */ /* 0x020fe400000e0000 */
[----:B------:R-:W-:Y:S02]  /*c020*/  R2UR UR13, R3 ;  /* 0x00000000030d72ca */ /* 0x000fe400000e0000 */
[----:B--2---:R-:W-:-:S07]  /*c030*/  LOP3.LUT R2, R2, 0xfffffffe, RZ, 0xc0, !PT ;  /* 0xfffffffe02027812 */ /* 0x004fce00078ec0ff */
[----:B------:R-:W-:Y:S01]  /*c040*/  UIADD3 UR8, UR8, 0x1c400, URZ ;  /* 0x0001c40008087890 */ /* 0x000fe2000fffe03f */
[----:B------:R-:W-:Y:S01]  /*c050*/  @P0 LOP3.LUT R2, R2, 0x1, RZ, 0xfc, !PT ;  /* 0x0000000102020812 */ /* 0x000fe200078efcff */
[----:B------:R-:W-:-:S03]  /*c060*/  UIMAD UR11, UR11, 0x60, UR4 ;  /* 0x000000600b0b78a4 */ /* 0x000fc6000f8e0204 */
[----:B------:R-:W-:Y:S01]  /*c070*/  UMOV UR4, 0x0 ;  /* 0x0000000000047882 */ /* 0x000fe20000000000 */
[----:B------:R2:W-:Y:S05]  /*c080*/  STL [R1+0x14], R2 ;  /* 0x0000140201007387 */ /* 0x0005ea0000100800 */
[----:B------:R2:W-:Y:S01]  /*c090*/  UTMALDG.4D [UR8], [UR6], desc[UR4] ;  /* 0x00000408060075b4 */ /* 0x0005e20008019000 */
[----:B------:R-:W-:Y:S02]  /*c0a0*/  NOP ;  /* 0x0000000000007918 */ /* 0x000fe40000000000 */
.L_x_1100:
[----:B---3--:R-:W3:Y:S04]  /*c0b0*/  LDL R0, [R1+0x4] ;  /* 0x0000040001007983 */ /* 0x008ee80000100800 */
[----:B------:R-:W4:Y:S04]  /*c0c0*/  LDL.LU R4, [R1+0x24] ;  /* 0x0000240001047983 */ /* 0x000f280000300800 */
[----:B------:R-:W5:Y:S04]  /*c0d0*/  LDL.LU R3, [R1+0x3c] ;  /* 0x00003c0001037983 */ /* 0x000f680000300800 */
[----:B--2---:R-:W2:Y:S01]  /*c0e0*/  LDL R2, [R1+0x28] ;  /* 0x0000280001027983 */ /* 0x004ea20000100800 */
[----:B------:R-:W-:Y:S05]  /*c0f0*/  WARPSYNC.ALL ;  /* 0x0000000000007948 */ /* 0x000fea0003800000 */
[----:B------:R-:W-:Y:S01]  /*c100*/  ULDC.64 UR4, c[0x0][0xaf8] ;  /* 0x0002be0000047ab9 */ /* 0x000fe20000000a00 */
[----:B------:R-:W-:Y:S01]  /*c110*/  BSSY B6, `(.L_x_1105) ;  /* 0x000001f000067945 */ /* 0x000fe20003800000 */
[----:B------:R-:W-:Y:S01]  /*c120*/  BAR.SYNC.DEFER_BLOCKING 0x8, 0x180 ;  /* 0x0206000000007b1d */ /* 0x000fe20000010000 */
[----:B------:R-:W-:-:S04]  /*c130*/  ISETP.NE.U32.AND P0, PT, RZ, UR4, PT ;  /* 0x00000004ff007c0c */ /* 0x000fc8000bf05070 */
[----:B------:R-:W-:Y:S01]  /*c140*/  ISETP.NE.AND.EX P0, PT, RZ, UR5, PT, P0 ;  /* 0x00000005ff007c0c */ /* 0x000fe2000bf05300 */
[----:B---3--:R-:W-:-:S05]  /*c150*/  VIADD R0, R0, 0x18400 ;  /* 0x0001840000007836 */ /* 0x008fca0000000000 */
[----:B------:R-:W-:Y:S02]  /*c160*/  LOP3.LUT P1, RZ, R0, 0x3ff, RZ, 0xc0, !PT ;  /* 0x000003ff00ff7812 */ /* 0x000fe4000782c0ff */
[----:B----4-:R-:W-:Y:S02]  /*c170*/  SEL R0, R4, RZ, !P0 ;  /* 0x000000ff04007207 */ /* 0x010fe40004000000 */
[----:B-----5:R-:W-:-:S03]  /*c180*/  SEL R3, R3, RZ, !P0 ;  /* 0x000000ff03037207 */ /* 0x020fc60004000000 */
[----:B------:R3:W-:Y:S01]  /*c190*/  STL [R1+0x34], R0 ;  /* 0x0000340001007387 */ /* 0x0007e20000100800 */
[----:B--2---:R-:W-:-:S03]  /*c1a0*/  SHF.R.S32.HI R2, RZ, 0x1f, R2 ;  /* 0x0000001fff027819 */ /* 0x004fc60000011402 */
[----:B------:R2:W-:Y:S01]  /*c1b0*/  STL [R1+0x58], R3 ;  /* 0x0000580301007387 */ /* 0x0005e20000100800 */
[----:B---3--:R-:W-:-:S05]  /*c1c0*/  SHF.R.S32.HI R0, RZ, 0x1f, R18 ;  /* 0x0000001fff007819 */ /* 0x008fca0000011412 */
        /* <DEDUP_REMOVED lines=15> */
[----:B-1----:R-:W-:Y:S02]  /*c2c0*/  IMAD.MOV.U32 R12, RZ, RZ, 0x1 ;  /* 0x00000001ff0c7424 */ /* 0x002fe400078e00ff */
[----:B------:R-:W-:-:S07]  /*c2d0*/  IMAD.MOV.U32 R13, RZ, RZ, RZ ;  /* 0x000000ffff0d7224 */ /* 0x000fce00078e00ff */
[----:B------:R-:W-:-:S07]  /*c2e0*/  LEPC R20, `(.L_x_1106) ;  /* 0x000000001014794e */ /* 0x000fce0000000000 */
[----:B0-2---:R-:W-:Y:S05]  /*c2f0*/  CALL.ABS.NOINC R2 ;  /* 0x0000000002007343 */ /* 0x005fea0003c00000 */
.L_x_1106:
[----:B------:R-:W-:Y:S05]  /*c300*/  BSYNC B6 ;  /* 0x0000000000067941 */ /* 0x000fea0003800000 */
.L_x_1105:
[----:B------:R-:W3:Y:S01]  /*c310*/  LDL R4, [R1+0x40] ;  /* 0x0000400001047983 */ /* 0x000ee20000100800 */
[----:B------:R-:W4:Y:S03]  /*c320*/  LDC R6, c[0x0][0x448] ;  /* 0x00011200ff067b82 */ /* 0x000f260000000800 */
[----:B------:R-:W3:Y:S04]  /*c330*/  LDL R10, [R1+0x28] ;  /* 0x00002800010a7983 */ /* 0x000ee80000100800 */
[----:B------:R-:W3:Y:S01]  /*c340*/  LDL R9, [R1+0x50] ;  /* 0x0000500001097983 */ /* 0x000ee20000100800 */
[----:B--2---:R-:W2:Y:S01]  /*c350*/  S2R R2, SR_TID.X ;  /* 0x0000000000027919 */ /* 0x004ea20000002100 */
[----:B------:R-:W0:Y:S02]  /*c360*/  S2R R0, SR_TID.X ;  /* 0x0000000000007919 */ /* 0x000e240000002100 */
[----:B------:R-:W3:Y:S04]  /*c370*/  LDL R8, [R1+0x58] ;  /* 0x0000580001087983 */ /* 0x000ee80000100800 */
[----:B------:R-:W3:Y:S01]  /*c380*/  LDL R7, [R1+0x34] ;  /* 0x0000340001077983 */ /* 0x000ee20000100800 */
[----:B----4-:R-:W-:Y:S01]  /*c390*/  ISETP.NE.AND P0, PT, R6, 0x1, PT ;  /* 0x000000010600780c */ /* 0x010fe20003f05270 */
[----:B------:R-:W-:Y:S01]  /*c3a0*/  IMAD.SHL.U32 R17, R17, 0x80, RZ ;  /* 0x0000008011117824 */ /* 0x000fe200078e00ff */
[----:B------:R-:W-:Y:S01]  /*c3b0*/  ULDC.64 UR4, c[0x0][0x298] ;  /* 0x0000a60000047ab9 */ /* 0x000fe20000000a00 */
[----:B------:R-:W-:-:S10]  /*c3c0*/  ULDC.64 UR6, c[0x0][0x280] ;  /* 0x0000a00000067ab9 */ /* 0x000fd40000000a00 */
[----:B------:R-:W4:Y:S01]  /*c3d0*/  @P0 LDC R3, c[0x0][0x450] ;  /* 0x00011400ff030b82 */ /* 0x000f220000000800 */
[----:B--2---:R-:W-:-:S04]  /*c3e0*/  LOP3.LUT R2, R2, 0x7f, RZ, 0xc0, !PT ;  /* 0x0000007f02027812 */ /* 0x004fc800078ec0ff */
[----:B------:R-:W-:Y:S01]  /*c3f0*/  SHF.R.U32.HI R2, RZ, 0x3, R2 ;  /* 0x00000003ff027819 */ /* 0x000fe20000011602 */
[----:B0-----:R-:W-:-:S05]  /*c400*/  IMAD.SHL.U32 R0, R0, 0x10, RZ ;  /* 0x0000001000007824 */ /* 0x001fca00078e00ff */
[----:B------:R-:W-:Y:S02]  /*c410*/  LOP3.LUT R0, R2, 0x70, R0, 0xf8, !PT ;  /* 0x0000007002007812 */ /* 0x000fe400078ef800 */
[----:B------:R-:W0:Y:S02]  /*c420*/  @P0 LDC R2, c[0x0][0x44c] ;  /* 0x00011300ff020b82 */ /* 0x000e240000000800 */
[----:B------:R-:W-:-:S05]  /*c430*/  LOP3.LUT R5, R0, R17, RZ, 0xfc, !PT ;  /* 0x0000001100057212 */ /* 0x000fca00078efcff */
[----:B------:R-:W-:Y:S01]  /*c440*/  IMAD.MOV.U32 R0, RZ, RZ, R5 ;  /* 0x000000ffff007224 */ /* 0x000fe200078e0005 */
[----:B------:R2:W-:Y:S01]  /*c450*/  STL [R1+0x24], R5 ;  /* 0x0000240501007387 */ /* 0x0005e20000100800 */
[----:B0-----:R-:W-:-:S05]  /*c460*/  @P0 IMAD.HI.U32 R2, R5, R2, RZ ;  /* 0x0000000205020227 */ /* 0x001fca00078e00ff */
[----:B----4-:R-:W-:Y:S01]  /*c470*/  @P0 SHF.R.U32.HI R0, RZ, R3, R2 ;  /* 0x00000003ff000219 */ /* 0x010fe20000011602 */
[----:B---3--:R-:W-:-:S04]  /*c480*/  IMAD R2, R4, UR4, RZ ;  /* 0x0000000404027c24 */ /* 0x008fc8000f8e02ff */
[C---:B------:R-:W-:Y:S02]  /*c490*/  IMAD R4, R10.reuse, UR5, R2 ;  /* 0x000000050a047c24 */ /* 0x040fe4000f8e0202 */
[----:B------:R-:W-:Y:S01]  /*c4a0*/  IMAD.WIDE.U32 R2, R10, UR4, RZ ;  /* 0x000000040a027c25 */ /* 0x000fe2000f8e00ff */
[----:B------:R-:W-:-:S03]  /*c4b0*/  ULDC.64 UR4, c[0x0][0x2d8] ;  /* 0x0000b60000047ab9 */ /* 0x000fc60000000a00 */
[----:B------:R-:W-:Y:S02]  /*c4c0*/  IMAD.IADD R3, R3, 0x1, R4 ;  /* 0x0000000103037824 */ /* 0x000fe400078e0204 */
[----:B------:R-:W-:Y:S02]  /*c4d0*/  IMAD R4, R9, UR4, RZ ;  /* 0x0000000409047c24 */ /* 0x000fe4000f8e02ff */
[----:B------:R0:W5:Y:S01]  /*c4e0*/  LDL R9, [R1+0x10] ;  /* 0x0000100001097983 */ /* 0x0001620000100800 */
[----:B------:R-:W-:-:S04]  /*c4f0*/  IMAD.WIDE.U32 R2, R18, UR4, R2 ;  /* 0x0000000412027c25 */ /* 0x000fc8000f8e0002 */
[----:B------:R-:W-:Y:S01]  /*c500*/  IMAD R4, R18, UR5, R4 ;  /* 0x0000000512047c24 */ /* 0x000fe2000f8e0204 */
[----:B------:R-:W-:-:S03]  /*c510*/  ULDC.64 UR4, c[0x0][0x2e0] ;  /* 0x0000b80000047ab9 */ /* 0x000fc60000000a00 */
[----:B------:R-:W-:Y:S02]  /*c520*/  IMAD.IADD R3, R3, 0x1, R4 ;  /* 0x0000000103037824 */ /* 0x000fe400078e0204 */
[----:B------:R-:W-:Y:S02]  /*c530*/  IMAD R4, R8, UR4, RZ ;  /* 0x0000000408047c24 */ /* 0x000fe4000f8e02ff */
[----:B------:R-:W-:-:S04]  /*c540*/  IMAD.WIDE.U32 R2, R7, UR4, R2 ;  /* 0x0000000407027c25 */ /* 0x000fc8000f8e0002 */
[----:B------:R-:W-:Y:S01]  /*c550*/  IMAD R4, R7, UR5, R4 ;  /* 0x0000000507047c24 */ /* 0x000fe2000f8e0204 */
[----:B------:R-:W-:-:S03]  /*c560*/  ULDC.64 UR4, c[0x0][0x2d0] ;  /* 0x0000b40000047ab9 */ /* 0x000fc60000000a00 */
[----:B------:R-:W-:Y:S01]  /*c570*/  IMAD.IADD R3, R3, 0x1, R4 ;  /* 0x0000000103037824 */ /* 0x000fe200078e0204 */
[----:B------:R-:W-:-:S05]  /*c580*/  SHF.R.S32.HI R4, RZ, 0x1f, R0 ;  /* 0x0000001fff047819 */ /* 0x000fca0000011400 */
[----:B------:R-:W-:Y:S02]  /*c590*/  IMAD R4, R4, UR4, RZ ;  /* 0x0000000404047c24 */ /* 0x000fe4000f8e02ff */
[----:B------:R-:W-:-:S04]  /*c5a0*/  IMAD.WIDE.U32 R2, R0, UR4, R2 ;  /* 0x0000000400027c25 */ /* 0x000fc8000f8e0002 */
[----:B------:R-:W-:Y:S01]  /*c5b0*/  IMAD R4, R0, UR5, R4 ;  /* 0x0000000500047c24 */ /* 0x000fe2000f8e0204 */
[----:B------:R-:W-:Y:S01]  /*c5c0*/  ULDC.64 UR4, c[0x0][0x2c8] ;  /* 0x0000b20000047ab9 */ /* 0x000fe20000000a00 */
[----:B------:R-:W-:-:S04]  /*c5d0*/  IMAD.MOV R0, RZ, RZ, -R0 ;  /* 0x000000ffff007224 */ /* 0x000fc800078e0a00 */
[----:B------:R-:W-:Y:S02]  /*c5e0*/  IMAD R0, R6, R0, R5 ;  /* 0x0000000006007224 */ /* 0x000fe400078e0205 */
[----:B--2---:R-:W2:Y:S01]  /*c5f0*/  S2R R5, SR_TID.X ;  /* 0x0000000000057919 */ /* 0x004ea20000002100 */
[----:B------:R-:W-:Y:S02]  /*c600*/  IMAD.IADD R3, R3, 0x1, R4 ;  /* 0x0000000103037824 */ /* 0x000fe400078e0204 */
[----:B------:R-:W-:-:S05]  /*c610*/  SHF.R.S32.HI R4, RZ, 0x1f, R0 ;  /* 0x0000001fff047819 */ /* 0x000fca0000011400 */
[----:B------:R-:W-:Y:S02]  /*c620*/  IMAD R4, R4, UR4, RZ ;  /* 0x0000000404047c24 */ /* 0x000fe4000f8e02ff */
[----:B------:R-:W-:Y:S01]  /*c630*/  IMAD.WIDE.U32 R2, R0, UR4, R2 ;  /* 0x0000000400027c25 */ /* 0x000fe2000f8e0002 */
[----:B------:R-:W-:-:S03]  /*c640*/  ULDC UR4, c[0x0][0x2b8] ;  /* 0x0000ae0000047ab9 */ /* 0x000fc60000000800 */
[----:B------:R-:W-:Y:S01]  /*c650*/  IMAD R4, R0, UR5, R4 ;  /* 0x0000000500047c24 */ /* 0x000fe2000f8e0204 */
[----:B------:R-:W-:-:S03]  /*c660*/  LEA R0, P1, R2, UR6, 0x1 ;  /* 0x0000000602007c11 */ /* 0x000fc6000f8208ff */
[----:B------:R-:W-:Y:S02]  /*c670*/  IMAD.IADD R4, R3, 0x1, R4 ;  /* 0x0000000103047824 */ /* 0x000fe400078e0204 */
[----:B--2---:R-:W-:-:S05]  /*c680*/  IMAD.SHL.U32 R10, R5, 0x8, RZ ;  /* 0x00000008050a7824 */ /* 0x004fca00078e00ff */
[----:B------:R-:W-:Y:S02]  /*c690*/  LOP3.LUT R10, R10, 0x38, RZ, 0xc0, !PT ;  /* 0x000000380a0a7812 */ /* 0x000fe400078ec0ff */
[----:B------:R-:W-:Y:S02]  /*c6a0*/  LOP3.LUT R5, R5, 0x7f, RZ, 0xc0, !PT ;  /* 0x0000007f05057812 */ /* 0x000fe400078ec0ff */
[----:B------:R-:W-:Y:S01]  /*c6b0*/  ISETP.GE.AND P0, PT, R10, UR4, PT ;  /* 0x000000040a007c0c */ /* 0x000fe2000bf06270 */
[----:B------:R-:W-:Y:S01]  /*c6c0*/  UMOV UR4, 0xffffffff ;  /* 0xffffffff00047882 */ /* 0x000fe20000000000 */
[----:B------:R-:W-:Y:S02]  /*c6d0*/  LEA.HI.X R2, R2, UR7, R4, 0x1, P1 ;  /* 0x0000000702027c11 */ /* 0x000fe400088f0c04 */
[----:B------:R-:W-:Y:S01]  /*c6e0*/  SHF.R.U32.HI R8, RZ, 0x3, R5 ;  /* 0x00000003ff087819 */ /* 0x000fe20000011605 */
[----:B0-----:R-:W-:Y:S08]  /*c6f0*/  BRA.DIV UR4, `(.L_x_1107) ;  /* 0x0000004e04747947 */ /* 0x001ff0000b800000 */
[----:B------:R-:W2:Y:S01]  /*c700*/  LDL R7, [R1+0x38] ;  /* 0x0000380001077983 */ /* 0x000ea20000100800 */
[----:B------:R-:W-:-:S03]  /*c710*/  IMAD.IADD R17, R8, 0x1, R17 ;  /* 0x0000000108117824 */ /* 0x000fc600078e0211 */
[----:B------:R-:W0:Y:S01]  /*c720*/  SHFL.IDX PT, R5, R0, RZ, 0x181f ;  /* 0x00181fff00057589 */ /* 0x000e2200000e0000 */
[----:B------:R-:W-:-:S03]  /*c730*/  VIADD R8, R17, 0x10 ;  /* 0x0000001011087836 */ /* 0x000fc60000000000 */
[----:B------:R-:W3:Y:S04]  /*c740*/  SHFL.IDX PT, R4, R2, RZ, 0x181f ;  /* 0x00181fff02047589 */ /* 0x000ee800000e0000 */
[----:B------:R4:W-:Y:S01]  /*c750*/  STL [R1+0x3c], R8 ;  /* 0x00003c0801007387 */ /* 0x0009e20000100800 */
[----:B--2---:R-:W-:-:S03]  /*c760*/  IMAD R3, R7, R6, RZ ;  /* 0x0000000607037224 */ /* 0x004fc600078e02ff */
[----:B------:R-:W2:Y:S02]  /*c770*/  SHFL.IDX PT, R6, R0, 0x1, 0x181f ;  /* 0x00381f0000067f89 */ /* 0x000ea400000e0000 */
[CC--:B------:R-:W-:Y:S02]  /*c780*/  ISETP.GE.AND P1, PT, R17.reuse, R3.reuse, PT ;  /* 0x000000031100720c */ /* 0x0c0fe40003f26270 */
[----:B------:R-:W1:Y:S01]  /*c790*/  SHFL.IDX PT, R7, R2, 0x1, 0x181f ;  /* 0x00381f0002077f89 */ /* 0x000e6200000e0000 */
[----:B------:R-:W-:Y:S01]  /*c7a0*/  ISETP.GE.AND P2, PT, R8, R3, PT ;  /* 0x000000030800720c */ /* 0x000fe20003f46270 */
[----:B----4-:R-:W-:-:S05]  /*c7b0*/  VIADD R8, R17, 0x20 ;  /* 0x0000002011087836 */ /* 0x010fca0000000000 */
[----:B------:R-:W-:Y:S04]  /*c7c0*/  STL [R1+0x4c], R8 ;  /* 0x00004c0801007387 */ /* 0x000fe80000100800 */
[----:B0-----:R-:W-:-:S05]  /*c7d0*/  @!P1 LEA R5, P3, R10, R5, 0x1 ;  /* 0x000000050a059211 */ /* 0x001fca00078608ff */
[----:B---3--:R-:W-:-:S05]  /*c7e0*/  @!P1 IMAD.X R4, RZ, RZ, R4, P3 ;  /* 0x000000ffff049224 */ /* 0x008fca00018e0604 */
[----:B------:R-:W-:-:S04]  /*c7f0*/  @!P1 LOP3.LUT R5, R5, R4, RZ, 0x3c, !PT ;  /* 0x0000000405059212 */ /* 0x000fc800078e3cff */
[----:B------:R-:W-:-:S04]  /*c800*/  @!P1 LOP3.LUT R4, R5, R4, RZ, 0x3c, !PT ;  /* 0x0000000405049212 */ /* 0x000fc800078e3cff */
[----:B------:R-:W-:-:S05]  /*c810*/  @!P1 LOP3.LUT R5, R5, R4, RZ, 0x3c, !PT ;  /* 0x0000000405059212 */ /* 0x000fca00078e3cff */
[----:B-----5:R2:W-:Y:S02]  /*c820*/  @!P1 LDGSTS.E.BYPASS.LTC128B.128 [R9+0x18400], desc[UR38][R4.64], !P0 ;  /* 0x1840000004099fae */ /* 0x0205e4000c101d66 */
[----:B--2---:R-:W-:Y:S02]  /*c830*/  @!P2 LEA R5, P1, R10, R6, 0x1 ;  /* 0x000000060a05a211 */ /* 0x004fe400078208ff */
[----:B------:R-:W-:Y:S03]  /*c840*/  SHFL.IDX PT, R6, R2, 0x2, 0x181f ;  /* 0x00581f0002067f89 */ /* 0x000fe600000e0000 */
[----:B-1----:R-:W-:Y:S01]  /*c850*/  @!P2 IMAD.X R4, RZ, RZ, R7, P1 ;  /* 0x000000ffff04a224 */ /* 0x002fe200008e0607 */
[----:B------:R-:W-:Y:S01]  /*c860*/  ISETP.GE.AND P1, PT, R8, R3, PT ;  /* 0x000000030800720c */ /* 0x000fe20003f26270 */
[----:B------:R-:W-:-:S03]  /*c870*/  VIADD R7, R17, 0x30 ;  /* 0x0000003011077836 */ /* 0x000fc60000000000 */
[-C--:B------:R-:W-:Y:S02]  /*c880*/  @!P2 LOP3.LUT R5, R5, R4.reuse, RZ, 0x3c, !PT ;  /* 0x000000040505a212 */ /* 0x080fe400078e3cff */
[----:B------:R-:W-:Y:S02]  /*c890*/  STL [R1+0x54], R7 ;  /* 0x0000540701007387 */ /* 0x000fe40000100800 */
        /* <DEDUP_REMOVED lines=54> */
.L_x_1233:
[----:B------:R1:W5:Y:S01]  /*cc00*/  LDL R8, [R1+0x4] ;  /* 0x0000040001087983 */ /* 0x0003620000100800 */
[----:B0-----:R-:W-:-:S05]  /*cc10*/  VIADD R2, R17, 0x70 ;  /* 0x0000007011027836 */ /* 0x001fca0000000000 */
[----:B------:R-:W-:Y:S01]  /*cc20*/  ISETP.GE.AND P1, PT, R2, R3, PT ;  /* 0x000000030200720c */ /* 0x000fe20003f26270 */
[----:B------:R0:W-:-:S12]  /*cc30*/  STL [R1+0x68], R2 ;  /* 0x0000680201007387 */ /* 0x0001d80000100800 */
[----:B0-----:R-:W-:-:S05]  /*cc40*/  @!P1 LEA R2, P2, R10, R0, 0x1 ;  /* 0x000000000a029211 */ /* 0x001fca00078408ff */
[----:B--2---:R-:W-:-:S05]  /*cc50*/  @!P1 IMAD.X R3, RZ, RZ, R4, P2 ;  /* 0x000000ffff039224 */ /* 0x004fca00010e0604 */
[----:B------:R-:W-:Y:S01]  /*cc60*/  @!PT LDS RZ, [RZ] ;  /* 0x00000000fffff984 */ /* 0x000fe20000000800 */
[----:B------:R-:W-:Y:S01]  /*cc70*/  @!PT LDS RZ, [RZ] ;  /* 0x00000000fffff984 */ /* 0x000fe20000000800 */
[----:B------:R-:W-:Y:S01]  /*cc80*/  @!PT LDS RZ, [RZ] ;  /* 0x00000000fffff984 */ /* 0x000fe20000000800 */
[----:B------:R1:W-:Y:S01]  /*cc90*/  @!P1 LDGSTS.E.BYPASS.LTC128B.128 [R9+0x1bc00], desc[UR38][R2.64], !P0 ;  /* 0x1bc0000002099fae */ /* 0x0003e2000c101d66 */
[----:B------:R-:W-:Y:S01]  /*cca0*/  PLOP3.LUT P0, PT, PT, PT, PT, 0x80, 0x0 ;  /* 0x000000000000781c */ /* 0x000fe20003f0f070 */
[----:B------:R-:W-:-:S12]  /*ccb0*/  NOP ;  /* 0x0000000000007918 */ /* 0x000fd80000000000 */
.L_x_1108:
[----:B-1----:R-:W2:Y:S01]  /*ccc0*/  LDL R2, [R1+0x4] ;  /* 0x0000040001027983 */ /* 0x002ea20000100800 */
[----:B------:R-:W-:Y:S02]  /*ccd0*/  PLOP3.LUT P1, PT, P1, P0, PT, 0xa2, 0x0 ;  /* 0x000000000000781c */ /* 0x000fe40000f21472 */
[----:B--2---:R-:W-:-:S08]  /*cce0*/  @P0 R2UR P1, UR4, R2 ;  /* 0x00000000020402ca */ /* 0x004fd00000020000 */
[----:B------:R-:W-:-:S05]  /*ccf0*/  @P0 PLOP3.LUT P0, PT, P1, PT, PT, 0x80, 0x0 ;  /* 0x000000000000081c */ /* 0x000fca0000f0f070 */
[----:B------:R-:W-:Y:S01]  /*cd00*/  @!P1 SYNCS.ARRIVE.TRANS64.RED.A0T1 RZ, [UR4+0x32400], RZ ;  /* 0x032400ffffff99a7 */ /* 0x000fe20008200404 */
[----:B------:R-:W-:Y:S07]  /*cd10*/  @!P1 ARRIVES.LDGSTSBAR.64.TRANSCNT [UR4+0x32400] ;  /* 0x03240000ff0099b0 */ /* 0x000fee0008000a84 */
[----:B------:R-:W-:Y:S05]  /*cd20*/  @P0 BRA.U.ANY `(.L_x_1108) ;  /* 0xfffffffd00e40947 */ /* 0x000fea000393ffff */
[----:B------:R-:W-:Y:S01]  /*cd30*/  NOP ;  /* 0x0000000000007918 */ /* 0x000fe20000000000 */
[----:B------:R-:W2:Y:S01]  /*cd40*/  LDL.LU R0, [R1+0x40] ;  /* 0x0000400001007983 */ /* 0x000ea20000300800 */
[----:B------:R0:W-:Y:S01]  /*cd50*/  SYNCS.ARRIVE.TRANS64.A1T0 RZ, [R2+URZ+0x32400], RZ ;  /* 0x032400ff02ff79a7 */ /* 0x0001e2000810003f */
[----:B------:R-:W-:Y:S02]  /*cd60*/  ULDC.64 UR4, c[0x0][0x398] ;  /* 0x0000e60000047ab9 */ /* 0x000fe40000000a00 */
[----:B------:R-:W3:Y:S01]  /*cd70*/  LDL.LU R3, [R1+0x28] ;  /* 0x0000280001037983 */ /* 0x000ee20000300800 */
[----:B------:R-:W-:Y:S01]  /*cd80*/  BSSY B6, `(.L_x_1109) ;  /* 0x000001a000067945 */ /* 0x000fe20003800000 */
[----:B0-----:R-:W-:-:S05]  /*cd90*/  VIADD R2, R2, 0x22400 ;  /* 0x0002240002027836 */ /* 0x001fca0000000000 */
[----:B------:R-:W-:Y:S01]  /*cda0*/  LOP3.LUT P0, RZ, R2, 0x3ff, RZ, 0xc0, !PT ;  /* 0x000003ff02ff7812 */ /* 0x000fe2000780c0ff */
[----:B--2---:R-:W-:-:S04]  /*cdb0*/  IMAD R0, R0, UR4, RZ ;  /* 0x0000000400007c24 */ /* 0x004fc8000f8e02ff */
[C---:B---3--:R-:W-:Y:S02]  /*cdc0*/  IMAD R0, R3.reuse, UR5, R0 ;  /* 0x0000000503007c24 */ /* 0x048fe4000f8e0200 */
[----:B------:R-:W-:-:S04]  /*cdd0*/  IMAD.WIDE.U32 R2, R3, UR4, RZ ;  /* 0x0000000403027c25 */ /* 0x000fc8000f8e00ff */
[----:B------:R-:W-:Y:S01]  /*cde0*/  IMAD.IADD R0, R3, 0x1, R0 ;  /* 0x0000000103007824 */ /* 0x000fe200078e0200 */
[----:B------:R0:W-:Y:S04]  /*cdf0*/  STL.64 [R1+0x40], R2 ;  /* 0x0000400201007387 */ /* 0x0001e80000100a00 */
[----:B------:R0:W-:Y:S01]  /*ce00*/  STL [R1+0x28], R0 ;  /* 0x0000280001007387 */ /* 0x0001e20000100800 */
        /* <DEDUP_REMOVED lines=12> */
[----:B-----5:R-:W-:Y:S02]  /*ced0*/  IMAD.MOV.U32 R8, RZ, RZ, 0x70 ;  /* 0x00000070ff087424 */ /* 0x020fe400078e00ff */
[----:B------:R-:W-:Y:S02]  /*cee0*/  IMAD.MOV.U32 R12, RZ, RZ, 0x1 ;  /* 0x00000001ff0c7424 */ /* 0x000fe400078e00ff */
[----:B------:R-:W-:-:S07]  /*cef0*/  IMAD.MOV.U32 R13, RZ, RZ, RZ ;  /* 0x000000ffff0d7224 */ /* 0x000fce00078e00ff */
[----:B------:R-:W-:-:S07]  /*cf00*/  LEPC R20, `(.L_x_1110) ;  /* 0x000000001014794e */ /* 0x000fce0000000000 */
[----:B0-----:R-:W-:Y:S05]  /*cf10*/  CALL.ABS.NOINC R2 ;  /* 0x0000000002007343 */ /* 0x001fea0003c00000 */
.L_x_1110:
[----:B------:R-:W-:Y:S05]  /*cf20*/  BSYNC B6 ;  /* 0x0000000000067941 */ /* 0x000fea0003800000 */
.L_x_1109:
[----:B------:R-:W2:Y:S01]  /*cf30*/  LDL.LU R6, [R1+0x28] ;  /* 0x0000280001067983 */ /* 0x000ea20000300800 */
[----:B------:R-:W-:Y:S01]  /*cf40*/  ULDC.64 UR4, c[0x0][0x3d8] ;  /* 0x0000f60000047ab9 */ /* 0x000fe20000000a00 */
[----:B------:R-:W-:Y:S02]  /*cf50*/  ULDC.64 UR6, c[0x0][0x390] ;  /* 0x0000e40000067ab9 */ /* 0x000fe40000000a00 */
[----:B0-----:R-:W2:Y:S04]  /*cf60*/  LDL.LU.64 R2, [R1+0x40] ;  /* 0x0000400001027983 */ /* 0x001ea80000300a00 */
[----:B------:R-:W3:Y:S04]  /*cf70*/  LDL.LU R0, [R1+0x50] ;  /* 0x0000500001007983 */ /* 0x000ee80000300800 */
[----:B------:R-:W4:Y:S04]  /*cf80*/  LDL.LU R5, [R1+0x58] ;  /* 0x0000580001057983 */ /* 0x000f280000300800 */
[----:B------:R-:W4:Y:S04]  /*cf90*/  LDL.LU R4, [R1+0x34] ;  /* 0x0000340001047983 */ /* 0x000f280000300800 */
[----:B------:R-:W4:Y:S01]  /*cfa0*/  LDL.LU R7, [R1+0x24] ;  /* 0x0000240001077983 */ /* 0x000f220000300800 */
[----:B-----5:R-:W0:Y:S01]  /*cfb0*/  S2R R8, SR_TID.X ;  /* 0x0000000000087919 */ /* 0x020e220000002100 */
[----:B--2---:R-:W-:-:S02]  /*cfc0*/  IMAD.MOV.U32 R3, RZ, RZ, R6 ;  /* 0x000000ffff037224 */ /* 0x004fc400078e0006 */
[----:B------:R-:W1:Y:S01]  /*cfd0*/  LDC R6, c[0x0][0x448] ;  /* 0x00011200ff067b82 */ /* 0x000e620000000800 */
[----:B---3--:R-:W-:Y:S02]  /*cfe0*/  IMAD R0, R0, UR4, RZ ;  /* 0x0000000400007c24 */ /* 0x008fe4000f8e02ff */
[----:B------:R-:W-:-:S04]  /*cff0*/  IMAD.WIDE.U32 R2, R18, UR4, R2 ;  /* 0x0000000412027c25 */ /* 0x000fc8000f8e0002 */
[----:B------:R-:W-:Y:S01]  /*d000*/  IMAD R0, R18, UR5, R0 ;  /* 0x0000000512007c24 */ /* 0x000fe2000f8e0200 */
[----:B------:R-:W-:-:S03]  /*d010*/  ULDC.64 UR4, c[0x0][0x3e0] ;  /* 0x0000f80000047ab9 */ /* 0x000fc60000000a00 */
[----:B------:R-:W-:Y:S02]  /*d020*/  IMAD.IADD R3, R3, 0x1, R0 ;  /* 0x0000000103037824 */ /* 0x000fe400078e0200 */
[----:B----4-:R-:W-:Y:S01]  /*d030*/  IMAD R0, R5, UR4, RZ ;  /* 0x0000000405007c24 */ /* 0x010fe2000f8e02ff */
[----:B-1----:R-:W-:Y:S01]  /*d040*/  ISETP.NE.AND P0, PT, R6, 0x1, PT ;  /* 0x000000010600780c */ /* 0x002fe20003f05270 */
[----:B------:R-:W-:-:S04]  /*d050*/  IMAD.WIDE.U32 R2, R4, UR4, R2 ;  /* 0x0000000404027c25 */ /* 0x000fc8000f8e0002 */
[----:B------:R-:W-:Y:S01]  /*d060*/  IMAD R0, R4, UR5, R0 ;  /* 0x0000000504007c24 */ /* 0x000fe2000f8e0200 */
[----:B------:R-:W-:-:S07]  /*d070*/  ULDC.64 UR4, c[0x0][0x3d0] ;  /* 0x0000f40000047ab9 */ /* 0x000fce0000000a00 */
[----:B------:R-:W1:Y:S08]  /*d080*/  @P0 LDC R4, c[0x0][0x44c] ;  /* 0x00011300ff040b82 */ /* 0x000e700000000800 */
[----:B------:R-:W2:Y:S01]  /*d090*/  @P0 LDC R5, c[0x0][0x450] ;  /* 0x00011400ff050b82 */ /* 0x000ea20000000800 */
[----:B------:R-:W-:Y:S02]  /*d0a0*/  IMAD.IADD R3, R3, 0x1, R0 ;  /* 0x0000000103037824 */ /* 0x000fe400078e0200 */
[----:B------:R-:W-:-:S02]  /*d0b0*/  IMAD.MOV.U32 R0, RZ, RZ, R7 ;  /* 0x000000ffff007224 */ /* 0x000fc400078e0007 */
[----:B-1----:R-:W-:-:S05]  /*d0c0*/  @P0 IMAD.HI.U32 R4, R7, R4, RZ ;  /* 0x0000000407040227 */ /* 0x002fca00078e00ff */
[----:B--2---:R-:W-:-:S04]  /*d0d0*/  @P0 SHF.R.U32.HI R0, RZ, R5, R4 ;  /* 0x00000005ff000219 */ /* 0x004fc80000011604 */
[--C-:B------:R-:W-:Y:S01]  /*d0e0*/  SHF.R.S32.HI R5, RZ, 0x1f, R0.reuse ;  /* 0x0000001fff057819 */ /* 0x100fe20000011400 */
[----:B------:R-:W-:-:S04]  /*d0f0*/  IMAD.MOV R4, RZ, RZ, -R0 ;  /* 0x000000ffff047224 */ /* 0x000fc800078e0a00 */
[----:B------:R-:W-:Y:S02]  /*d100*/  IMAD R5, R5, UR4, RZ ;  /* 0x0000000405057c24 */ /* 0x000fe4000f8e02ff */
[----:B------:R-:W-:-:S04]  /*d110*/  IMAD.WIDE.U32 R2, R0, UR4, R2 ;  /* 0x0000000400027c25 */ /* 0x000fc8000f8e0002 */
[----:B------:R-:W-:Y:S02]  /*d120*/  IMAD R4, R6, R4, R7 ;  /* 0x0000000406047224 */ /* 0x000fe400078e0207 */
[----:B------:R-:W-:Y:S01]  /*d130*/  IMAD R0, R0, UR5, R5 ;  /* 0x0000000500007c24 */ /* 0x000fe2000f8e0205 */
[----:B------:R-:W-:Y:S01]  /*d140*/  ULDC.64 UR4, c[0x0][0x3c8] ;  /* 0x0000f20000047ab9 */ /* 0x000fe20000000a00 */
[C---:B0-----:R-:W-:Y:S02]  /*d150*/  IMAD.SHL.U32 R7, R8.reuse, 0x8, RZ ;  /* 0x0000000808077824 */ /* 0x041fe400078e00ff */
[----:B------:R-:W-:Y:S01]  /*d160*/  IMAD.IADD R3, R3, 0x1, R0 ;  /* 0x0000000103037824 */ /* 0x000fe200078e0200 */
[----:B------:R-:W-:Y:S01]  /*d170*/  SHF.R.S32.HI R0, RZ, 0x1f, R4 ;  /* 0x0000001fff007819 */ /* 0x000fe20000011404 */
[----:B------:R-:W-:-:S04]  /*d180*/  IMAD.SHL.U32 R8, R8, 0x8, RZ ;  /* 0x0000000808087824 */ /* 0x000fc800078e00ff */
[----:B------:R-:W-:Y:S01]  /*d190*/  IMAD R0, R0, UR4, RZ ;  /* 0x0000000400007c24 */ /* 0x000fe2000f8e02ff */
[----:B------:R-:W-:Y:S01]  /*d1a0*/  LOP3.LUT R8, R8, 0x38, RZ, 0xc0, !PT ;  /* 0x0000003808087812 */ /* 0x000fe200078ec0ff */
[----:B------:R-:W-:Y:S01]  /*d1b0*/  IMAD.WIDE.U32 R2, R4, UR4, R2 ;  /* 0x0000000404027c25 */ /* 0x000fe2000f8e0002 */
[----:B------:R-:W-:Y:S01]  /*d1c0*/  LOP3.LUT R7, R7, 0x38, RZ, 0xc0, !PT ;  /* 0x0000003807077812 */ /* 0x000fe200078ec0ff */
[----:B------:R-:W-:Y:S01]  /*d1d0*/  ULDC UR4, c[0x0][0x3b8] ;  /* 0x0000ee0000047ab9 */ /* 0x000fe20000000800 */
[----:B------:R-:W-:Y:S01]  /*d1e0*/  LOP3.LUT R10, R8, 0x40, RZ, 0xfc, !PT ;  /* 0x00000040080a7812 */ /* 0x000fe200078efcff */
[----:B------:R-:W-:Y:S01]  /*d1f0*/  IMAD R0, R4, UR5, R0 ;  /* 0x0000000504007c24 */ /* 0x000fe2000f8e0200 */
[C---:B------:R-:W-:Y:S02]  /*d200*/  LOP3.LUT R9, R8.reuse, 0x80, RZ, 0xfc, !PT ;  /* 0x0000008008097812 */ /* 0x040fe400078efcff */
[----:B------:R-:W-:Y:S01]  /*d210*/  LOP3.LUT R8, R8, 0xc0, RZ, 0xfc, !PT ;  /* 0x000000c008087812 */ /* 0x000fe200078efcff */
[----:B------:R-:W-:Y:S01]  /*d220*/  IMAD.IADD R0, R3, 0x1, R0 ;  /* 0x0000000103007824 */ /* 0x000fe200078e0200 */
[----:B------:R-:W-:-:S02]  /*d230*/  LEA R4, P4, R2, UR6, 0x1 ;  /* 0x0000000602047c11 */ /* 0x000fc4000f8808ff */
[----:B------:R-:W-:Y:S02]  /*d240*/  ISETP.GE.AND P3, PT, R7, UR4, PT ;  /* 0x0000000407007c0c */ /* 0x000fe4000bf66270 */
[----:B------:R-:W-:Y:S02]  /*d250*/  ISETP.GE.AND P2, PT, R10, UR4, PT ;  /* 0x000000040a007c0c */ /* 0x000fe4000bf46270 */
[----:B------:R-:W-:Y:S02]  /*d260*/  ISETP.GE.AND P1, PT, R9, UR4, PT ;  /* 0x0000000409007c0c */ /* 0x000fe4000bf26270 */
[----:B------:R-:W-:Y:S01]  /*d270*/  ISETP.GE.AND P0, PT, R8, UR4, PT ;  /* 0x0000000408007c0c */ /* 0x000fe2000bf06270 */
[----:B------:R-:W-:Y:S01]  /*d280*/  UMOV UR4, 0xffffffff ;  /* 0xffffffff00047882 */ /* 0x000fe20000000000 */
[----:B------:R-:W-:Y:S02]  /*d290*/  LEA.HI.X R0, R2, UR7, R0, 0x1, P4 ;  /* 0x0000000702007c11 */ /* 0x000fe4000a0f0c00 */
[----:B------:R-:W-:Y:S09]  /*d2a0*/  BRA.DIV UR4, `(.L_x_1111) ;  /* 0x0000004e04487947 */ /* 0x000ff2000b800000 */
[----:B------:R-:W2:Y:S04]  /*d2b0*/  LDL.LU R9, [R1+0x38] ;  /* 0x0000380001097983 */ /* 0x000ea80000300800 */
[----:B------:R-:W3:Y:S04]  /*d2c0*/  LDL.LU R3, [R1+0x3c] ;  /* 0x00003c0001037983 */ /* 0x000ee80000300800 */
[----:B------:R-:W4:Y:S04]  /*d2d0*/  LDL.LU R10, [R1+0x4c] ;  /* 0x00004c00010a7983 */ /* 0x000f280000300800 */
[----:B------:R-:W5:Y:S04]  /*d2e0*/  LDL R8, [R1+0x10] ;  /* 0x0000100001087983 */ /* 0x000f680000100800 */
[----:B------:R-:W-:Y:S01]  /*d2f0*/  SHFL.IDX PT, R2, R0, RZ, 0x181f ;  /* 0x00181fff00027589 */ /* 0x000fe200000e0000 */
[----:B--2---:R-:W-:-:S03]  /*d300*/  IMAD R5, R9, R6, RZ ;  /* 0x0000000609057224 */ /* 0x004fc600078e02ff */
[----:B------:R-:W2:Y:S02]  /*d310*/  LDL.LU R9, [R1+0x54] ;  /* 0x0000540001097983 */ /* 0x000ea40000300800 */
[-C--:B---3--:R-:W-:Y:S02]  /*d320*/  ISETP.GE.AND P4, PT, R3, R5.reuse, PT ;  /* 0x000000050300720c */ /* 0x088fe40003f86270 */
[----:B------:R-:W3:Y:S01]  /*d330*/  LDL.LU R11, [R1+0x5c] ;  /* 0x00005c00010b7983 */ /* 0x000ee20000300800 */
[----:B------:R-:W-:-:S03]  /*d340*/  ISETP.GE.AND P5, PT, R17, R5, PT ;  /* 0x000000051100720c */ /* 0x000fc60003fa6270 */
[----:B------:R-:W0:Y:S10]  /*d350*/  SHFL.IDX PT, R3, R4, RZ, 0x181f ;  /* 0x00181fff04037589 */ /* 0x000e3400000e0000 */
[----:B0-----:R-:W-:-:S05]  /*d360*/  @!P5 LEA R3, P6, R7, R3, 0x1 ;  /* 0x000000030703d211 */ /* 0x001fca00078c08ff */
[----:B------:R-:W-:-:S05]  /*d370*/  @!P5 IMAD.X R2, RZ, RZ, R2, P6 ;  /* 0x000000ffff02d224 */ /* 0x000fca00030e0602 */
[----:B------:R-:W-:-:S04]  /*d380*/  @!P5 LOP3.LUT R3, R3, R2, RZ, 0x3c, !PT ;  /* 0x000000020303d212 */ /* 0x000fc800078e3cff */
[----:B------:R-:W-:-:S04]  /*d390*/  @!P5 LOP3.LUT R2, R3, R2, RZ, 0x3c, !PT ;  /* 0x000000020302d212 */ /* 0x000fc800078e3cff */
[----:B------:R-:W-:-:S05]  /*d3a0*/  @!P5 LOP3.LUT R3, R3, R2, RZ, 0x3c, !PT ;  /* 0x000000020303d212 */ /* 0x000fca00078e3cff */
[----:B------:R-:W-:Y:S01]  /*d3b0*/  @!PT LDS RZ, [RZ] ;  /* 0x00000000fffff984 */ /* 0x000fe20000000800 */
[----:B-----5:R-:W-:Y:S04]  /*d3c0*/  @!P5 LDGSTS.E.BYPASS.LTC128B.128 [R8+0x22400], desc[UR38][R2.64], !P3 ;  /* 0x224000000208dfae */ /* 0x020fe8000d901d66 */
[----:B------:R-:W-:Y:S04]  /*d3d0*/  @!P5 LDGSTS.E.BYPASS.LTC128B.128 [R8+0x26400], desc[UR38][R2.64+0x80], !P2 ;  /* 0x264000800208dfae */ /* 0x000fe8000d101d66 */
[----:B------:R-:W-:Y:S04]  /*d3e0*/  @!P5 LDGSTS.E.BYPASS.LTC128B.128 [R8+0x2a400], desc[UR38][R2.64+0x100], !P1 ;  /* 0x2a4001000208dfae */ /* 0x000fe8000c901d66 */
[----:B------:R0:W-:Y:S04]  /*d3f0*/  @!P5 LDGSTS.E.BYPASS.LTC128B.128 [R8+0x2e400], desc[UR38][R2.64+0x180], !P0 ;  /* 0x2e4001800208dfae */ /* 0x0001e8000c101d66 */
        /* <DEDUP_REMOVED lines=10> */
[----:B0-----:R-:W0:Y:S04]  /*d4a0*/  SHFL.IDX PT, R2, R4, 0x2, 0x181f ;  /* 0x00581f0004027f89 */ /* 0x001e2800000e0000 */
[----:B------:R-:W1:Y:S02]  /*d4b0*/  SHFL.IDX PT, R6, R0, 0x2, 0x181f ;  /* 0x00581f0000067f89 */ /* 0x000e6400000e0000 */
[----:B0-----:R-:W-:-:S05]  /*d4c0*/  @!P4 LEA R2, P6, R7, R2, 0x1 ;  /* 0x000000020702c211 */ /* 0x001fca00078c08ff */
[----:B-1----:R-:W-:-:S05]  /*d4d0*/  @!P4 IMAD.X R3, RZ, RZ, R6, P6 ;  /* 0x000000ffff03c224 */ /* 0x002fca00030e0606 */
        /* <DEDUP_REMOVED lines=9> */
[----:B-1----:R-:W-:-:S05]  /*d570*/  @!P4 IMAD.X R3, RZ, RZ, R6, P6 ;  /* 0x000000ffff03c224 */ /* 0x002fca00030e0606 */
[----:B------:R-:W-:Y:S04]  /*d580*/  @!P4 LDGSTS.E.BYPASS.LTC128B.128 [R8+0x23c00], desc[UR38][R2.64], !P3 ;  /* 0x23c000000208cfae */ /* 0x000fe8000d901d66 */
[----:B------:R-:W-:Y:S04]  /*d590*/  @!P4 LDGSTS.E.BYPASS.LTC128B.128 [R8+0x27c00], desc[UR38][R2.64+0x80], !P2 ;  /* 0x27c000800208cfae */ /* 0x000fe8000d101d66 */
[----:B------:R-:W-:Y:S04]  /*d5a0*/  @!P4 LDGSTS.E.BYPASS.LTC128B.128 [R8+0x2bc00], desc[UR38][R2.64+0x100], !P1 ;  /* 0x2bc001000208cfae */ /* 0x000fe8000c901d66 */
[----:B------:R0:W-:Y:S04]  /*d5b0*/  @!P4 LDGSTS.E.BYPASS.LTC128B.128 [R8+0x2fc00], desc[UR38][R2.64+0x180], !P0 ;  /* 0x2fc001800208cfae */ /* 0x0001e8000c101d66 */
[----:B------:R-:W-:Y:S04]  /*d5c0*/  SHFL.IDX PT, R6, R0, 0x4, 0x181f ;  /* 0x00981f0000067f89 */ /* 0x000fe800000e0000 */
[----:B0-----:R-:W0:Y:S01]  /*d5d0*/  SHFL.IDX PT, R2, R4, 0x4, 0x181f ;  /* 0x00981f0004027f89 */ /* 0x001e2200000e0000 */
[----:B---3--:R-:W-:-:S13]  /*d5e0*/  ISETP.GE.AND P4, PT, R11, R5, PT ;  /* 0x000000050b00720c */ /* 0x008fda0003f86270 */
[----:B0-----:R-:W-:-:S05]  /*d5f0*/  @!P4 LEA R2, P6, R7, R2, 0x1 ;  /* 0x000000020702c211 */ /* 0x001fca00078c08ff */
[----:B------:R-:W-:-:S05]  /*d600*/  @!P4 IMAD.X R3, RZ, RZ, R6, P6 ;  /* 0x000000ffff03c224 */ /* 0x000fca00030e0606 */
[----:B------:R-:W-:Y:S04]  /*d610*/  @!P4 LDGSTS.E.BYPASS.LTC128B.128 [R8+0x24400], desc[UR38][R2.64], !P3 ;  /* 0x244000000208cfae */ /* 0x000fe8000d901d66 */
[----:B------:R-:W-:Y:S04]  /*d620*/  @!P4 LDGSTS.E.BYPASS.LTC128B.128 [R8+0x28400], desc[UR38][R2.64+0x80], !P2 ;  /* 0x284000800208cfae */ /* 0x000fe8000d101d66 */
[----:B------:R-:W-:Y:S04]  /*d630*/  @!P4 LDGSTS.E.BYPASS.LTC128B.128 [R8+0x2c400], desc[UR38][R2.64+0x100], !P1 ;  /* 0x2c4001000208cfae */ /* 0x000fe8000c901d66 */
[----:B------:R0:W-:Y:S04]  /*d640*/  @!P4 LDGSTS.E.BYPASS.LTC128B.128 [R8+0x30400], desc[UR38][R2.64+0x180], !P0 ;  /* 0x304001800208cfae */ /* 0x0001e8000c101d66 */
[----:B------:R-:W-:Y:S04]  /*d650*/  SHFL.IDX PT, R6, R0, 0x5, 0x181f ;  /* 0x00b81f0000067f89 */ /* 0x000fe800000e0000 */
[----:B0-----:R-:W0:Y:S01]  /*d660*/  SHFL.IDX PT, R2, R4, 0x5, 0x181f ;  /* 0x00b81f0004027f89 */ /* 0x001e2200000e0000 */
[----:B----4-:R-:W-:-:S13]  /*d670*/  ISETP.GE.AND P4, PT, R10, R5, PT ;  /* 0x000000050a00720c */ /* 0x010fda0003f86270 */
        /* <DEDUP_REMOVED lines=8> */
[----:B--2---:R-:W-:-:S13]  /*d700*/  ISETP.GE.AND P4, PT, R9, R5, PT ;  /* 0x000000050900720c */ /* 0x004fda0003f86270 */
[----:B0-----:R-:W-:-:S05]  /*d710*/  @!P4 LEA R2, P5, R7, R2, 0x1 ;  /* 0x000000020702c211 */ /* 0x001fca00078a08ff */
[----:B------:R-:W-:-:S05]  /*d720*/  @!P4 IMAD.X R3, RZ, RZ, R6, P5 ;  /* 0x000000ffff03c224 */ /* 0x000fca00028e0606 */
[----:B------:R-:W-:Y:S04]  /*d730*/  @!P4 LDGSTS.E.BYPASS.LTC128B.128 [R8+0x25400], desc[UR38][R2.64], !P3 ;  /* 0x254000000208cfae */ /* 0x000fe8000d901d66 */
[----:B------:R-:W-:Y:S04]  /*d740*/  @!P4 LDGSTS.E.BYPASS.LTC128B.128 [R8+0x29400], desc[UR38][R2.64+0x80], !P2 ;  /* 0x294000800208cfae */ /* 0x000fe8000d101d66 */
[----:B------:R-:W-:Y:S04]  /*d750*/  @!P4 LDGSTS.E.BYPASS.LTC128B.128 [R8+0x2d400], desc[UR38][R2.64+0x100], !P1 ;  /* 0x2d4001000208cfae */ /* 0x000fe8000c901d66 */
[----:B------:R0:W-:Y:S04]  /*d760*/  @!P4 LDGSTS.E.BYPASS.LTC128B.128 [R8+0x31400], desc[UR38][R2.64+0x180], !P0 ;  /* 0x314001800208cfae */ /* 0x0001e8000c101d66 */
[----:B------:R1:W2:Y:S04]  /*d770*/  SHFL.IDX PT, R6, R0, 0x7, 0x181f ;  /* 0x00f81f0000067f89 */ /* 0x0002a800000e0000 */
[----:B0-----:R1:W0:Y:S02]  /*d780*/  SHFL.IDX PT, R2, R4, 0x7, 0x181f ;  /* 0x00f81f0004027f89 */ /* 0x00122400000e0000 */
.L_x_1251:
[----:B-1----:R-:W3:Y:S01]  /*d790*/  LDL.LU R0, [R1+0x68] ;  /* 0x0000680001007983 */ /* 0x002ee20000300800 */
[----:B------:R-:W-:Y:S01]  /*d7a0*/  BSSY B0, `(.L_x_1112) ;  /* 0x000000d000007945 */ /* 0x000fe20003800000 */
[----:B---3--:R-:W-:-:S13]  /*d7b0*/  ISETP.GE.AND P4, PT, R0, R5, PT ;  /* 0x000000050000720c */ /* 0x008fda0003f86270 */
[----:B------:R-:W-:Y:S05]  /*d7c0*/  @P4 BRA `(.L_x_1113) ;  /* 0x0000000000284947 */ /* 0x000fea0003800000 */
[----:B------:R-:W3:Y:S01]  /*d7d0*/  LDL R0, [R1+0x10] ;  /* 0x0000100001007983 */ /* 0x000ee20000100800 */
[----:B0-----:R-:W-:-:S05]  /*d7e0*/  LEA R2, P4, R7, R2, 0x1 ;  /* 0x0000000207027211 */ /* 0x001fca00078808ff */
[----:B--2---:R-:W-:-:S05]  /*d7f0*/  IMAD.X R3, RZ, RZ, R6, P4 ;  /* 0x000000ffff037224 */ /* 0x004fca00020e0606 */
[----:B------:R-:W-:Y:S01]  /*d800*/  @!PT LDS RZ, [RZ] ;  /* 0x00000000fffff984 */ /* 0x000fe20000000800 */
[----:B------:R-:W-:Y:S01]  /*d810*/  @!PT LDS RZ, [RZ] ;  /* 0x00000000fffff984 */ /* 0x000fe20000000800 */
[----:B------:R-:W-:Y:S01]  /*d820*/  @!PT LDS RZ, [RZ] ;  /* 0x00000000fffff984 */ /* 0x000fe20000000800 */
[----:B---3--:R1:W-:Y:S04]  /*d830*/  LDGSTS.E.BYPASS.LTC128B.128 [R0+0x25c00], desc[UR38][R2.64], !P3 ;  /* 0x25c0000002007fae */ /* 0x0083e8000d901d66 */
[----:B------:R1:W-:Y:S04]  /*d840*/  LDGSTS.E.BYPASS.LTC128B.128 [R0+0x29c00], desc[UR38][R2.64+0x80], !P2 ;  /* 0x29c0008002007fae */ /* 0x0003e8000d101d66 */
[----:B------:R1:W-:Y:S04]  /*d850*/  LDGSTS.E.BYPASS.LTC128B.128 [R0+0x2dc00], desc[UR38][R2.64+0x100], !P1 ;  /* 0x2dc0010002007fae */ /* 0x0003e8000c901d66 */
[----:B------:R1:W-:Y:S02]  /*d860*/  LDGSTS.E.BYPASS.LTC128B.128 [R0+0x31c00], desc[UR38][R2.64+0x180], !P0 ;  /* 0x31c0018002007fae */ /* 0x0003e4000c101d66 */
.L_x_1113:
[----:B------:R-:W-:Y:S05]  /*d870*/  BSYNC B0 ;  /* 0x0000000000007941 */ /* 0x000fea0003800000 */
.L_x_1112:
[----:B------:R3:W5:Y:S01]  /*d880*/  LDL R7, [R1+0x4] ;  /* 0x0000040001077983 */ /* 0x0007620000100800 */
[----:B------:R-:W-:Y:S01]  /*d890*/  PLOP3.LUT P0, PT, PT, PT, PT, 0x80, 0x0 ;  /* 0x000000000000781c */ /* 0x000fe20003f0f070 */
[----:B------:R-:W-:-:S12]  /*d8a0*/  NOP ;  /* 0x0000000000007918 */ /* 0x000fd80000000000 */
.L_x_1114:
[----:B01----:R-:W4:Y:S01]  /*d8b0*/  LDL R2, [R1+0x4] ;  /* 0x0000040001027983 */ /* 0x003f220000100800 */
[----:B------:R-:W-:Y:S02]  /*d8c0*/  PLOP3.LUT P1, PT, P1, P0, PT, 0xa2, 0x0 ;  /* 0x000000000000781c */ /* 0x000fe40000f21472 */
[----:B----4-:R-:W-:-:S08]  /*d8d0*/  @P0 R2UR P1, UR4, R2 ;  /* 0x00000000020402ca */ /* 0x010fd00000020000 */
[----:B------:R-:W-:-:S05]  /*d8e0*/  @P0 PLOP3.LUT P0, PT, P1, PT, PT, 0x80, 0x0 ;  /* 0x000000000000081c */ /* 0x000fca0000f0f070 */
[----:B------:R-:W-:Y:S01]  /*d8f0*/  @!P1 SYNCS.ARRIVE.TRANS64.RED.A0T1 RZ, [UR4+0x32410], RZ ;  /* 0x032410ffffff99a7 */ /* 0x000fe20008200404 */
[----:B------:R-:W-:Y:S07]  /*d900*/  @!P1 ARRIVES.LDGSTSBAR.64.TRANSCNT [UR4+0x32410] ;  /* 0x03241000ff0099b0 */ /* 0x000fee0008000a84 */
[----:B------:R-:W-:Y:S05]  /*d910*/  @P0 BRA.U.ANY `(.L_x_1114) ;  /* 0xfffffffd00e40947 */ /* 0x000fea000393ffff */
[----:B------:R-:W4:Y:S02]  /*d920*/  LDL.LU R3, [R1+0x6c] ;  /* 0x00006c0001037983 */ /* 0x000f240000300800 */
[----:B----4-:R-:W-:-:S05]  /*d930*/  VIADD R3, R3, 0x1 ;  /* 0x0000000103037836 */ /* 0x010fca0000000000 */
        /* <DEDUP_REMOVED lines=10> */
.L_x_1252:
[----:B------:R-:W-:Y:S05]  /*d9e0*/  BSYNC B0 ;  /* 0x0000000000007941 */ /* 0x000fea0003800000 */
.L_x_1115:
[----:B0-----:R-:W4:Y:S01]  /*d9f0*/  LDL R2, [R1+0x14] ;  /* 0x0000140001027983 */ /* 0x001f220000100800 */
[----:B------:R-:W-:Y:S01]  /*da00*/  BSSY B0, `(.L_x_1117) ;  /* 0x0000063000007945 */ /* 0x000fe20003800000 */
[----:B----4-:R-:W-:-:S13]  /*da10*/  LOP3.LUT P0, RZ, R2, 0x1, RZ, 0xc0, !PT ;  /* 0x0000000102ff7812 */ /* 0x010fda000780c0ff */
[----:B------:R-:W-:Y:S05]  /*da20*/  @!P0 BRA `(.L_x_1118) ;  /* 0x0000000400808947 */ /* 0x000fea0003800000 */
[----:B------:R-:W4:Y:S04]  /*da30*/  LDL R2, [R1+0x4] ;  /* 0x0000040001027983 */ /* 0x000f280000100800 */
[----:B------:R-:W2:Y:S01]  /*da40*/  LDL R4, [R1+0x18] ;  /* 0x0000180001047983 */ /* 0x000ea20000100800 */
[----:B------:R-:W0:Y:S01]  /*da50*/  S2R R3, SR_TID.X ;  /* 0x0000000000037919 */ /* 0x000e220000002100 */
[----:B----4-:R-:W-:Y:S02]  /*da60*/  IMAD.MOV.U32 R5, RZ, RZ, R2 ;  /* 0x000000ffff057224 */ /* 0x010fe400078e0002 */
[----:B------:R-:W4:Y:S01]  /*da70*/  LDL R2, [R1+0x8] ;  /* 0x0000080001027983 */ /* 0x000f220000100800 */
[----:B--2---:R-:W-:Y:S01]  /*da80*/  SHF.L.U32 R0, R4, 0x1f, RZ ;  /* 0x0000001f04007819 */ /* 0x004fe200000006ff */
[----:B------:R-:W-:Y:S01]  /*da90*/  BSSY B1, `(.L_x_1119) ;  /* 0x0000006000017945 */ /* 0x000fe20003800000 */
[----:B0-----:R-:W-:-:S04]  /*daa0*/  LOP3.LUT R3, R3, 0x7f, RZ, 0xc0, !PT ;  /* 0x0000007f03037812 */ /* 0x001fc800078ec0ff */
[----:B------:R-:W-:Y:S01]  /*dab0*/  ISETP.NE.AND P1, PT, R3, RZ, PT ;  /* 0x000000ff0300720c */ /* 0x000fe20003f25270 */
[----:B----4-:R-:W-:-:S04]  /*dac0*/  IMAD R2, R2, 0x8, R5 ;  /* 0x0000000802027824 */ /* 0x010fc800078e0205 */
[----:B------:R-:W0:Y:S02]  /*dad0*/  SYNCS.PHASECHK.TRANS64.TRYWAIT P0, [R2+URZ+0x32460], R0 ;  /* 0x03246000020075a7 */ /* 0x000e24000800017f */
[----:B0-----:R-:W-:Y:S06]  /*dae0*/  @!P0 BRA `(.L_x_1120) ;  /* 0x0000005000a08947 */ /* 0x001fec0003800000 */
.L_x_1253:
[----:B------:R-:W-:Y:S05]  /*daf0*/  BSYNC B1 ;  /* 0x0000000000017941 */ /* 0x000fea0003800000 */
.L_x_1119:
        /* <DEDUP_REMOVED lines=9> */
.L_x_1122:
[----:B------:R-:W-:Y:S05]  /*db90*/  BSYNC B1 ;  /* 0x0000000000017941 */ /* 0x000fea0003800000 */
.L_x_1121:
[----:B------:R-:W2:Y:S04]  /*dba0*/  LDL R5, [R1+0x4] ;  /* 0x0000040001057983 */ /* 0x000ea80000100800 */
[----:B------:R-:W2:Y:S04]  /*dbb0*/  LDL R3, [R1+0x8] ;  /* 0x0000080001037983 */ /* 0x000ea80000100800 */
[----:B------:R-:W4:Y:S04]  /*dbc0*/  LDL R4, [R1+0x20] ;  /* 0x0000200001047983 */ /* 0x000f280000100800 */
[----:B0-----:R-:W4:Y:S01]  /*dbd0*/  LDL R0, [R1+0x70] ;  /* 0x0000700001007983 */ /* 0x001f220000100800 */
        /* <DEDUP_REMOVED lines=8> */
[----:B----4-:R-:W-:Y:S02]  /*dc60*/  IMAD R0, R0, 0x60, R4 ;  /* 0x0000006000007824 */ /* 0x010fe400078e0204 */
[----:B------:R-:W-:-:S07]  /*dc70*/  VIADD R4, R3, 0x400 ;  /* 0x0000040003047836 */ /* 0x000fce0000000000 */
.L_x_1123:
        /* <DEDUP_REMOVED lines=16> */
.L_x_1124:
        /* <DEDUP_REMOVED lines=16> */
.L_x_1125:
        /* <DEDUP_REMOVED lines=16> */
.L_x_1126:
        /* <DEDUP_REMOVED lines=11> */
.L_x_1118:
[----:B------:R-:W-:Y:S05]  /*e030*/  BSYNC B0 ;  /* 0x0000000000007941 */ /* 0x000fea0003800000 */
.L_x_1117:
[----:B------:R-:W4:Y:S01]  /*e040*/  LDL.LU R4, [R1+0x48] ;  /* 0x0000480001047983 */ /* 0x000f220000300800 */
[----:B------:R-:W-:Y:S01]  /*e050*/  BSSY B0, `(.L_x_1127) ;  /* 0x000020f000007945 */ /* 0x000fe20003800000 */
[----:B----4-:R-:W-:-:S13]  /*e060*/  ISETP.GE.AND P0, PT, R4, 0x61, PT ;  /* 0x000000610400780c */ /* 0x010fda0003f06270 */
        /* <DEDUP_REMOVED lines=12> */
[----:B------:R-:W4:Y:S04]  /*e130*/  LDL.LU R4, [R1+0x8] ;  /* 0x0000080001047983 */ /* 0x000f280000300800 */
[----:B-----5:R-:W3:Y:S01]  /*e140*/  LDL.LU R7, [R1+0x18] ;  /* 0x0000180001077983 */ /* 0x020ee20000300800 */
[----:B------:R-:W-:Y:S01]  /*e150*/  BSSY B1, `(.L_x_1131) ;  /* 0x00000a5000017945 */ /* 0x000fe20003800000 */
[----:B--2---:R-:W-:Y:S01]  /*e160*/  LOP3.LUT P2, RZ, R5, 0x1, RZ, 0xc0, !PT ;  /* 0x0000000105ff7812 */ /* 0x004fe2000784c0ff */
[----:B----4-:R-:W-:-:S05]  /*e170*/  VIADD R2, R4, 0x1 ;  /* 0x0000000104027836 */ /* 0x010fca0000000000 */
[----:B------:R-:W-:-:S04]  /*e180*/  ISETP.NE.AND P0, PT, R2, 0x2, PT ;  /* 0x000000020200780c */ /* 0x000fc80003f05270 */
[----:B------:R-:W-:Y:S02]  /*e190*/  SEL R3, RZ, 0x1, P0 ;  /* 0x00000001ff037807 */ /* 0x000fe40000000000 */
[----:B------:R-:W-:Y:S02]  /*e1a0*/  SEL R8, R2, RZ, P0 ;  /* 0x000000ff02087207 */ /* 0x000fe40000000000 */
[----:B---3--:R-:W-:-:S05]  /*e1b0*/  LOP3.LUT R7, R7, R3, RZ, 0x3c, !PT ;  /* 0x0000000307077212 */ /* 0x008fca00078e3cff */
        /* <DEDUP_REMOVED lines=27> */
.L_x_1133:
        /* <DEDUP_REMOVED lines=9> */
.L_x_1254:
[----:B------:R-:W-:Y:S05]  /*e400*/  BSYNC B3 ;  /* 0x0000000000037941 */ /* 0x000fea0003800000 */
.L_x_1134:
        /* <DEDUP_REMOVED lines=9> */
.L_x_1137:
[----:B------:R-:W-:Y:S05]  /*e4a0*/  BSYNC B3 ;  /* 0x0000000000037941 */ /* 0x000fea0003800000 */
.L_x_1136:
        /* <DEDUP_REMOVED lines=14> */
.L_x_1138:
        /* <DEDUP_REMOVED lines=14> */
.L_x_1255:
[----:B------:R-:W-:Y:S05]  /*e670*/  BSYNC B3 ;  /* 0x0000000000037941 */ /* 0x000fea0003800000 */
.L_x_1139:
        /* <DEDUP_REMOVED lines=11> */
.L_x_1142:
[----:B------:R-:W-:Y:S05]  /*e730*/  BSYNC B3 ;  /* 0x0000000000037941 */ /* 0x000fea0003800000 */
.L_x_1141:
        /* <DEDUP_REMOVED lines=11> */
.L_x_1143:
        /* <DEDUP_REMOVED lines=16> */
.L_x_1144:
        /* <DEDUP_REMOVED lines=16> */
.L_x_1145:
        /* <DEDUP_REMOVED lines=16> */
.L_x_1146:
        /* <DEDUP_REMOVED lines=11> */
.L_x_1132:
[----:B------:R-:W-:Y:S05]  /*eba0*/  BSYNC B1 ;  /* 0x0000000000017941 */ /* 0x000fea0003800000 */
.L_x_1131:
[----:B------:R-:W2:Y:S02]  /*ebb0*/  LDL.LU R4, [R1+0x30] ;  /* 0x0000300001047983 */ /* 0x000ea40000300800 */
[----:B--2---:R-:W-:-:S07]  /*ebc0*/  VIADD R0, R4, 0xfffffffd ;  /* 0xfffffffd04007836 */ /* 0x004fce0000000000 */
.L_x_1130:
[----:B------:R-:W-:Y:S05]  /*ebd0*/  BSYNC B2 ;  /* 0x0000000000027941 */ /* 0x000fea0003800000 */
.L_x_1129:
[----:B------:R-:W2:Y:S01]  /*ebe0*/  LDL.LU R2, [R1+0x2c] ;  /* 0x00002c0001027983 */ /* 0x000ea20000300800 */
[----:B------:R-:W-:-:S05]  /*ebf0*/  IMAD.MOV R6, RZ, RZ, -R6 ;  /* 0x000000ffff067224 */ /* 0x000fca00078e0a06 */
[----:B--2---:R-:W-:-:S13]  /*ec00*/  ISETP.NE.AND P0, PT, R2, R6, PT ;  /* 0x000000060200720c */ /* 0x004fda0003f05270 */
[----:B------:R-:W-:Y:S05]  /*ec10*/  @!P0 BRA `(.L_x_1128) ;  /* 0x0000001400488947 */ /* 0x000fea0003800000 */
.L_x_1179:
[----:B------:R-:W2:Y:S04]  /*ec20*/  LDL R4, [R1+0x14] ;  /* 0x0000140001047983 */ /* 0x000ea80000100800 */
[----:B0-----:R-:W0:Y:S04]  /*ec30*/  LDL.LU R3, [R1+0x8] ;  /* 0x0000080001037983 */ /* 0x001e280000300800 */
[----:B------:R-:W4:Y:S01]  /*ec40*/  LDL.LU R2, [R1+0x18] ;  /* 0x0000180001027983 */ /* 0x000f220000300800 */
[----:B------:R-:W-:Y:S05]  /*ec50*/  YIELD ;  /* 0x0000000000007946 */ /* 0x000fea0003800000 */
[----:B------:R-:W-:Y:S01]  /*ec60*/  BSSY B1, `(.L_x_1147) ;  /* 0x00000a2000017945 */ /* 0x000fe20003800000 */
[----:B--2---:R-:W-:Y:S01]  /*ec70*/  LOP3.LUT P1, RZ, R4, 0x1, RZ, 0xc0, !PT ;  /* 0x0000000104ff7812 */ /* 0x004fe2000782c0ff */
[----:B0----5:R-:W-:-:S05]  /*ec80*/  VIADD R7, R3, 0x1 ;  /* 0x0000000103077836 */ /* 0x021fca0000000000 */
[----:B------:R-:W-:-:S04]  /*ec90*/  ISETP.NE.AND P0, PT, R7, 0x2, PT ;  /* 0x000000020700780c */ /* 0x000fc80003f05270 */
[----:B------:R-:W-:Y:S02]  /*eca0*/  SEL R6, RZ, 0x1, P0 ;  /* 0x00000001ff067807 */ /* 0x000fe40000000000 */
[----:B------:R-:W-:Y:S02]  /*ecb0*/  SEL R7, R7, RZ, P0 ;  /* 0x000000ff07077207 */ /* 0x000fe40000000000 */
[----:B----4-:R-:W-:Y:S01]  /*ecc0*/  LOP3.LUT R6, R2, R6, RZ, 0x3c, !PT ;  /* 0x0000000602067212 */ /* 0x010fe200078e3cff */
[----:B------:R-:W-:Y:S06]  /*ecd0*/  @!P1 BRA `(.L_x_1148) ;  /* 0x0000000800689947 */ /* 0x000fec0003800000 */
[----:B------:R-:W-:Y:S01]  /*ece0*/  ULDC.64 UR4, c[0x0][0x418] ;  /* 0x0001060000047ab9 */ /* 0x000fe20000000a00 */
[----:B------:R-:W-:Y:S01]  /*ecf0*/  IMAD.MOV.U32 R8, RZ, RZ, R0 ;  /* 0x000000ffff087224 */ /* 0x000fe200078e0000 */
[----:B------:R-:W-:-:S04]  /*ed00*/  ISETP.NE.U32.AND P0, PT, RZ, UR4, PT ;  /* 0x00000004ff007c0c */ /* 0x000fc8000bf05070 */
[----:B------:R-:W-:-:S13]  /*ed10*/  ISETP.NE.AND.EX P0, PT, RZ, UR5, PT, P0 ;  /* 0x00000005ff007c0c */ /* 0x000fda000bf05300 */
[----:B------:R-:W-:Y:S05]  /*ed20*/  @!P0 BRA `(.L_x_1149) ;  /* 0x0000000000508947 */ /* 0x000fea0003800000 */
[----:B------:R-:W2:Y:S01]  /*ed30*/  LDL R10, [R1+0x1c] ;  /* 0x00001c00010a7983 */ /* 0x000ea20000100800 */
[----:B------:R-:W0:Y:S01]  /*ed40*/  LDC R5, c[0x0][0x43c] ;  /* 0x00010f00ff057b82 */ /* 0x000e220000000800 */
[----:B------:R-:W-:Y:S02]  /*ed50*/  ULDC.64 UR6, c[0x0][0x428] ;  /* 0x00010a0000067ab9 */ /* 0x000fe40000000a00 */
[----:B------:R-:W4:Y:S01]  /*ed60*/  LDL R9, [R1+0xc] ;  /* 0x00000c0001097983 */ /* 0x000f220000100800 */
[----:B0-----:R-:W-:-:S13]  /*ed70*/  ISETP.NE.AND P0, PT, R5, 0x1, PT ;  /* 0x000000010500780c */ /* 0x001fda0003f05270 */
[----:B------:R-:W0:Y:S02]  /*ed80*/  @P0 LDC.64 R2, c[0x0][0x440] ;  /* 0x00011000ff020b82 */ /* 0x000e240000000a00 */
[----:B0-----:R-:W-:-:S04]  /*ed90*/  @P0 IMAD.HI.U32 R4, R0, R2, RZ ;  /* 0x0000000200040227 */ /* 0x001fc800078e00ff */
[----:B------:R-:W-:Y:S01]  /*eda0*/  IMAD.MOV.U32 R2, RZ, RZ, R0 ;  /* 0x000000ffff027224 */ /* 0x000fe200078e0000 */
[----:B------:R-:W-:-:S04]  /*edb0*/  @P0 SHF.R.U32.HI R2, RZ, R3, R4 ;  /* 0x00000003ff020219 */ /* 0x000fc80000011604 */
[--C-:B------:R-:W-:Y:S01]  /*edc0*/  SHF.R.S32.HI R3, RZ, 0x1f, R2.reuse ;  /* 0x0000001fff037819 */ /* 0x100fe20000011402 */
[----:B------:R-:W-:-:S04]  /*edd0*/  IMAD.MOV R8, RZ, RZ, -R2 ;  /* 0x000000ffff087224 */ /* 0x000fc800078e0a02 */
[----:B------:R-:W-:Y:S02]  /*ede0*/  IMAD R8, R5, R8, R0 ;  /* 0x0000000805087224 */ /* 0x000fe400078e0200 */
[----:B--2---:R-:W-:-:S04]  /*edf0*/  IMAD R4, R10, UR6, RZ ;  /* 0x000000060a047c24 */ /* 0x004fc8000f8e02ff */
[C---:B----4-:R-:W-:Y:S02]  /*ee00*/  IMAD R4, R9.reuse, UR7, R4 ;  /* 0x0000000709047c24 */ /* 0x050fe4000f8e0204 */
[----:B------:R-:W-:-:S04]  /*ee10*/  IMAD.WIDE.U32 R2, R9, UR6, R2 ;  /* 0x0000000609027c25 */ /* 0x000fc8000f8e0002 */
[----:B------:R-:W-:Y:S01]  /*ee20*/  IMAD.IADD R3, R4, 0x1, R3 ;  /* 0x0000000104037824 */ /* 0x000fe200078e0203 */
[----:B------:R-:W-:-:S04]  /*ee30*/  LEA R4, P0, R2, UR4, 0x2 ;  /* 0x0000000402047c11 */ /* 0x000fc8000f8010ff */
[----:B------:R-:W-:-:S05]  /*ee40*/  LEA.HI.X R5, R2, UR5, R3, 0x2, P0 ;  /* 0x0000000502057c11 */ /* 0x000fca00080f1403 */
[----:B------:R-:W2:Y:S04]  /*ee50*/  LDG.E R2, desc[UR38][R4.64] ;  /* 0x0000002604027981 */ /* 0x000ea8000c1e1900 */
[----:B--2---:R0:W-:Y:S02]  /*ee60*/  STL [R1], R2 ;  /* 0x0000000201007387 */ /* 0x0041e40000100800 */
.L_x_1149:
[----:B0-----:R-:W2:Y:S01]  /*ee70*/  LDL R2, [R1+0x4] ;  /* 0x0000040001027983 */ /* 0x001ea20000100800 */
[----:B------:R-:W0:Y:S01]  /*ee80*/  S2R R3, SR_TID.X ;  /* 0x0000000000037919 */ /* 0x000e220000002100 */
[----:B------:R-:W-:Y:S01]  /*ee90*/  BSSY B2, `(.L_x_1150) ;  /* 0x0000007000027945 */ /* 0x000fe20003800000 */
[----:B0-----:R-:W-:-:S04]  /*eea0*/  LOP3.LUT R3, R3, 0x7f, RZ, 0xc0, !PT ;  /* 0x0000007f03037812 */ /* 0x001fc800078ec0ff */
[----:B------:R-:W-:Y:S01]  /*eeb0*/  ISETP.NE.AND P1, PT, R3, RZ, PT ;  /* 0x000000ff0300720c */ /* 0x000fe20003f25270 */
[----:B--2---:R-:W-:Y:S01]  /*eec0*/  IMAD R4, R7, 0x8, R2 ;  /* 0x0000000807047824 */ /* 0x004fe200078e0202 */
[----:B------:R-:W-:-:S04]  /*eed0*/  SHF.L.U32 R2, R6, 0x1f, RZ ;  /* 0x0000001f06027819 */ /* 0x000fc800000006ff */
[----:B------:R-:W0:Y:S02]  /*eee0*/  SYNCS.PHASECHK.TRANS64.TRYWAIT P0, [R4+URZ+0x32440], R2 ;  /* 0x03244002040075a7 */ /* 0x000e24000800017f */
[----:B0-----:R-:W-:Y:S05]  /*eef0*/  @!P0 BRA `(.L_x_1151) ;  /* 0x0000003c00d88947 */ /* 0x001fea0003800000 */
.L_x_1256:
[----:B------:R-:W-:Y:S05]  /*ef00*/  BSYNC B2 ;  /* 0x0000000000027941 */ /* 0x000fea0003800000 */
.L_x_1150:
        /* <DEDUP_REMOVED lines=9> */
.L_x_1153:
[----:B------:R-:W-:Y:S05]  /*efa0*/  BSYNC B2 ;  /* 0x0000000000027941 */ /* 0x000fea0003800000 */
.L_x_1152:
[----:B------:R-:W2:Y:S04]  /*efb0*/  LDL R3, [R1+0x4] ;  /* 0x0000040001037983 */ /* 0x000ea80000100800 */
[----:B------:R-:W4:Y:S01]  /*efc0*/  LDL R5, [R1+0x20] ;  /* 0x0000200001057983 */ /* 0x000f220000100800 */
        /* <DEDUP_REMOVED lines=8> */
[----:B----4-:R-:W-:Y:S02]  /*f050*/  IMAD R8, R8, 0x60, R5 ;  /* 0x0000006008087824 */ /* 0x010fe400078e0205 */
[----:B------:R-:W-:Y:S02]  /*f060*/  VIADD R3, R3, 0x1c400 ;  /* 0x0001c40003037836 */ /* 0x000fe40000000000 */
[----:B------:R-:W-:-:S07]  /*f070*/  VIADD R5, R4, 0x32430 ;  /* 0x0003243004057836 */ /* 0x000fce0000000000 */
.L_x_1154:
        /* <DEDUP_REMOVED lines=14> */
.L_x_1257:
[----:B------:R-:W-:Y:S05]  /*f160*/  BSYNC B2 ;  /* 0x0000000000027941 */ /* 0x000fea0003800000 */
.L_x_1155:
[----:B------:R-:W-:Y:S01]  /*f170*/  BSSY B2, `(.L_x_1157) ;  /* 0x000000b000027945 */ /* 0x000fe20003800000 */
[----:B01----:R-:W-:Y:S02]  /*f180*/  IMAD.MOV.U32 R2, RZ, RZ, 0x0 ;  /* 0x00000000ff027424 */ /* 0x003fe400078e00ff */
[----:B------:R-:W-:Y:S01]  /*f190*/  IMAD.MOV.U32 R3, RZ, RZ, 0x14f00000 ;  /* 0x14f00000ff037424 */ /* 0x000fe200078e00ff */
[----:B------:R-:W-:Y:S06]  /*f1a0*/  @P1 BRA `(.L_x_1158) ;  /* 0x00000000001c1947 */ /* 0x000fec0003800000 */
[----:B------:R-:W0:Y:S02]  /*f1b0*/  S2R R5, SR_TID.X ;  /* 0x0000000000057919 */ /* 0x000e240000002100 */
[----:B0-----:R-:W-:Y:S01]  /*f1c0*/  LOP3.LUT R10, R5, 0x1f, RZ, 0xc0, !PT ;  /* 0x0000001f050a7812 */ /* 0x001fe200078ec0ff */
[----:B------:R-:W-:-:S03]  /*f1d0*/  IMAD.MOV.U32 R5, RZ, RZ, 0xc000 ;  /* 0x0000c000ff057424 */ /* 0x000fc600078e00ff */
[----:B------:R-:W-:Y:S01]  /*f1e0*/  ISETP.NE.AND P0, PT, R10, RZ, PT ;  /* 0x000000ff0a00720c */ /* 0x000fe20003f05270 */
[----:B------:R0:W-:-:S12]  /*f1f0*/  SYNCS.ARRIVE.TRANS64 RZ, [R4+URZ+0x32450], R5 ;  /* 0x0324500504ff79a7 */ /* 0x0001d8000800003f */
[----:B0-----:R-:W-:Y:S05]  /*f200*/  @!P0 BRA `(.L_x_1158) ;  /* 0x0000000000048947 */ /* 0x001fea0003800000 */
[----:B------:R-:W-:Y:S01]  /*f210*/  BPT.TRAP 0x1 ;  /* 0x000000040000795c */ /* 0x000fe20000300000 */
.L_x_1158:
[----:B------:R-:W-:Y:S05]  /*f220*/  BSYNC B2 ;  /* 0x0000000000027941 */ /* 0x000fea0003800000 */
.L_x_1157:
[----:B------:R-:W2:Y:S01]  /*f230*/  LDL R5, [R1+0x4] ;  /* 0x0000040001057983 */ /* 0x000ea20000100800 */
        /* <DEDUP_REMOVED lines=9> */
.L_x_1159:
        /* <DEDUP_REMOVED lines=16> */
.L_x_1160:
        /* <DEDUP_REMOVED lines=16> */
.L_x_1161:
        /* <DEDUP_REMOVED lines=16> */
.L_x_1162:
        /* <DEDUP_REMOVED lines=11> */
.L_x_1148:
[----:B------:R-:W-:Y:S05]  /*f680*/  BSYNC B1 ;  /* 0x0000000000017941 */ /* 0x000fea0003800000 */
.L_x_1147:
[----:B------:R-:W2:Y:S01]  /*f690*/  LDL R2, [R1+0x14] ;  /* 0x0000140001027983 */ /* 0x000ea20000100800 */
[----:B------:R-:W-:Y:S01]  /*f6a0*/  VIADD R7, R7, 0x1 ;  /* 0x0000000107077836 */ /* 0x000fe20000000000 */
[----:B------:R-:W-:Y:S04]  /*f6b0*/  BSSY B1, `(.L_x_1163) ;  /* 0x00000a5000017945 */ /* 0x000fe80003800000 */
[----:B------:R-:W-:-:S04]  /*f6c0*/  ISETP.NE.AND P0, PT, R7, 0x2, PT ;  /* 0x000000020700780c */ /* 0x000fc80003f05270 */
[----:B------:R-:W-:Y:S02]  /*f6d0*/  SEL R9, R7, RZ, P0 ;  /* 0x000000ff07097207 */ /* 0x000fe40000000000 */
[----:B--2---:R-:W-:Y:S02]  /*f6e0*/  LOP3.LUT P2, RZ, R2, 0x1, RZ, 0xc0, !PT ;  /* 0x0000000102ff7812 */ /* 0x004fe4000784c0ff */
[----:B------:R-:W-:-:S04]  /*f6f0*/  SEL R2, RZ, 0x1, P0 ;  /* 0x00000001ff027807 */ /* 0x000fc80000000000 */
[----:B------:R-:W-:-:S05]  /*f700*/  LOP3.LUT R8, R6, R2, RZ, 0x3c, !PT ;  /* 0x0000000206087212 */ /* 0x000fca00078e3cff */
[----:B------:R0:W-:Y:S04]  /*f710*/  STL [R1+0x18], R8 ;  /* 0x0000180801007387 */ /* 0x0001e80000100800 */
[----:B------:R0:W-:Y:S01]  /*f720*/  STL [R1+0x8], R9 ;  /* 0x0000080901007387 */ /* 0x0001e20000100800 */
[----:B------:R-:W-:Y:S05]  /*f730*/  @!P2 BRA `(.L_x_1164) ;  /* 0x000000080070a947 */ /* 0x000fea0003800000 */
[----:B------:R-:W-:Y:S01]  /*f740*/  ULDC.64 UR4, c[0x0][0x418] ;  /* 0x0001060000047ab9 */ /* 0x000fe20000000a00 */
[----:B------:R-:W-:Y:S01]  /*f750*/  VIADD R6, R0, 0xffffffff ;  /* 0xffffffff00067836 */ /* 0x000fe20000000000 */
[----:B------:R-:W-:-:S04]  /*f760*/  ISETP.NE.U32.AND P0, PT, RZ, UR4, PT ;  /* 0x00000004ff007c0c */ /* 0x000fc8000bf05070 */
[----:B------:R-:W-:-:S13]  /*f770*/  ISETP.NE.AND.EX P0, PT, RZ, UR5, PT, P0 ;  /* 0x00000005ff007c0c */ /* 0x000fda000bf05300 */
[----:B------:R-:W-:Y:S05]  /*f780*/  @!P0 BRA `(.L_x_1165) ;  /* 0x0000000000508947 */ /* 0x000fea0003800000 */
[----:B------:R-:W2:Y:S01]  /*f790*/  LDL R11, [R1+0x1c] ;  /* 0x00001c00010b7983 */ /* 0x000ea20000100800 */
[----:B------:R-:W1:Y:S01]  /*f7a0*/  LDC R5, c[0x0][0x43c] ;  /* 0x00010f00ff057b82 */ /* 0x000e620000000800 */
[----:B------:R-:W-:Y:S02]  /*f7b0*/  ULDC.64 UR6, c[0x0][0x428] ;  /* 0x00010a0000067ab9 */ /* 0x000fe40000000a00 */
[----:B------:R-:W4:Y:S01]  /*f7c0*/  LDL R10, [R1+0xc] ;  /* 0x00000c00010a7983 */ /* 0x000f220000100800 */
        /* <DEDUP_REMOVED lines=16> */
.L_x_1165:
[----:B-1----:R-:W2:Y:S01]  /*f8d0*/  LDL R2, [R1+0x4] ;  /* 0x0000040001027983 */ /* 0x002ea20000100800 */
[----:B------:R-:W1:Y:S01]  /*f8e0*/  S2R R3, SR_TID.X ;  /* 0x0000000000037919 */ /* 0x000e620000002100 */
[----:B------:R-:W-:Y:S01]  /*f8f0*/  BSSY B2, `(.L_x_1166) ;  /* 0x0000007000027945 */ /* 0x000fe20003800000 */
[----:B-1----:R-:W-:-:S04]  /*f900*/  LOP3.LUT R3, R3, 0x7f, RZ, 0xc0, !PT ;  /* 0x0000007f03037812 */ /* 0x002fc800078ec0ff */
[----:B------:R-:W-:Y:S01]  /*f910*/  ISETP.NE.AND P1, PT, R3, RZ, PT ;  /* 0x000000ff0300720c */ /* 0x000fe20003f25270 */
[----:B--2---:R-:W-:Y:S01]  /*f920*/  IMAD R4, R9, 0x8, R2 ;  /* 0x0000000809047824 */ /* 0x004fe200078e0202 */
[----:B------:R-:W-:-:S04]  /*f930*/  SHF.L.U32 R2, R8, 0x1f, RZ ;  /* 0x0000001f08027819 */ /* 0x000fc800000006ff */
[----:B------:R-:W1:Y:S02]  /*f940*/  SYNCS.PHASECHK.TRANS64.TRYWAIT P0, [R4+URZ+0x32440], R2 ;  /* 0x03244002040075a7 */ /* 0x000e64000800017f */
[----:B-1----:R-:W-:Y:S05]  /*f950*/  @!P0 BRA `(.L_x_1167) ;  /* 0x0000003400688947 */ /* 0x002fea0003800000 */
.L_x_1258:
[----:B------:R-:W-:Y:S05]  /*f960*/  BSYNC B2 ;  /* 0x0000000000027941 */ /* 0x000fea0003800000 */
.L_x_1166:
        /* <DEDUP_REMOVED lines=9> */
.L_x_1169:
[----:B------:R-:W-:Y:S05]  /*fa00*/  BSYNC B2 ;  /* 0x0000000000027941 */ /* 0x000fea0003800000 */
.L_x_1168:
[----:B0-----:R-:W2:Y:S04]  /*fa10*/  LDL R8, [R1+0x4] ;  /* 0x0000040001087983 */ /* 0x001ea80000100800 */
        /* <DEDUP_REMOVED lines=13> */
.L_x_1170:
        /* <DEDUP_REMOVED lines=14> */
.L_x_1259:
[----:B------:R-:W-:Y:S05]  /*fbd0*/  BSYNC B2 ;  /* 0x0000000000027941 */ /* 0x000fea0003800000 */
.L_x_1171:
        /* <DEDUP_REMOVED lines=11> */
.L_x_1174:
[----:B------:R-:W-:Y:S05]  /*fc90*/  BSYNC B2 ;  /* 0x0000000000027941 */ /* 0x000fea0003800000 */
.L_x_1173:
[----:B------:R-:W2:Y:S04]  /*fca0*/  LDL R8, [R1+0x4] ;  /* 0x0000040001087983 */ /* 0x000ea80000100800 */
        /* <DEDUP_REMOVED lines=10> */
.L_x_1175:
        /* <DEDUP_REMOVED lines=16> */
.L_x_1176:
        /* <DEDUP_REMOVED lines=16> */
.L_x_1177:
        /* <DEDUP_REMOVED lines=16> */
.L_x_1178:
        /* <DEDUP_REMOVED lines=11> */
.L_x_1164:
[----:B------:R-:W-:Y:S05]  /*10100*/  BSYNC B1 ;  /* 0x0000000000017941 */ /* 0x000fea0003800000 */
.L_x_1163:
[C---:B------:R-:W-:Y:S01]  /*10110*/  ISETP.GT.AND P0, PT, R0.reuse, 0x1, PT ;  /* 0x000000010000780c */ /* 0x040fe20003f04270 */
[----:B------:R-:W-:-:S12]  /*10120*/  VIADD R0, R0, 0xfffffffe ;  /* 0xfffffffe00007836 */ /* 0x000fd80000000000 */
[----:B------:R-:W-:Y:S05]  /*10130*/  @P0 BRA `(.L_x_1179) ;  /* 0xffffffe800b80947 */ /* 0x000fea000383ffff */
.L_x_1128:
[----:B------:R-:W-:Y:S05]  /*10140*/  BSYNC B0 ;  /* 0x0000000000007941 */ /* 0x000fea0003800000 */
.L_x_1127:
[----:B------:R-:W4:Y:S04]  /*10150*/  LDL.LU R4, [R1+0x8] ;  /* 0x0000080001047983 */ /* 0x000f280000300800 */
[----:B------:R-:W2:Y:S01]  /*10160*/  LDL.LU R3, [R1+0x18] ;  /* 0x0000180001037983 */ /* 0x000ea20000300800 */
[----:B------:R-:W1:Y:S01]  /*10170*/  S2R R2, SR_TID.X ;  /* 0x0000000000027919 */ /* 0x000e620000002100 */
[----:B------:R-:W-:Y:S01]  /*10180*/  BSSY B0, `(.L_x_1180) ;  /* 0x0000015000007945 */ /* 0x000fe20003800000 */
[----:B-1----:R-:W-:-:S04]  /*10190*/  LOP3.LUT R2, R2, 0x7f, RZ, 0xc0, !PT ;  /* 0x0000007f02027812 */ /* 0x002fc800078ec0ff */
[----:B------:R-:W-:Y:S01]  /*101a0*/  ISETP.NE.AND P1, PT, R2, RZ, PT ;  /* 0x000000ff0200720c */ /* 0x000fe20003f25270 */
[----:B----4-:R-:W-:-:S05]  /*101b0*/  VIADD R0, R4, 0x1 ;  /* 0x0000000104007836 */ /* 0x010fca0000000000 */
[----:B------:R-:W-:-:S04]  /*101c0*/  ISETP.NE.AND P0, PT, R0, 0x2, PT ;  /* 0x000000020000780c */ /* 0x000fc80003f05270 */
[----:B------:R-:W-:-:S04]  /*101d0*/  SEL R2, RZ, 0x1, P0 ;  /* 0x00000001ff027807 */ /* 0x000fc80000000000 */
[----:B--2---:R-:W-:-:S05]  /*101e0*/  LOP3.LUT R3, R3, R2, RZ, 0x3c, !PT ;  /* 0x0000000203037212 */ /* 0x004fca00078e3cff */
[----:B------:R1:W-:Y:S01]  /*101f0*/  STL [R1+0x18], R3 ;  /* 0x0000180301007387 */ /* 0x0003e20000100800 */
[----:B------:R-:W-:Y:S05]  /*10200*/  @P1 BRA `(.L_x_1181) ;  /* 0x0000000000301947 */ /* 0x000fea0003800000 */
[----:B-1----:R-:W1:Y:S01]  /*10210*/  S2R R3, SR_LANEID ;  /* 0x0000000000037919 */ /* 0x002e620000000000 */
[----:B------:R-:W-:Y:S01]  /*10220*/  VOTEU.ANY UR4, UPT, PT ;  /* 0x0000000000047886 */ /* 0x000fe200038e0100 */
[----:B------:R-:W2:Y:S01]  /*10230*/  LDC.64 R4, c[0x0][0xd60] ;  /* 0x00035800ff047b82 */ /* 0x000ea20000000a00 */
[----:B------:R-:W1:Y:S02]  /*10240*/  FLO.U32 R2, UR4 ;  /* 0x0000000400027d00 */ /* 0x000e6400080e0000 */
[----:B-1----:R-:W-:-:S06]  /*10250*/  ISETP.EQ.U32.AND P1, PT, R2, R3, PT ;  /* 0x000000030200720c */ /* 0x002fcc0003f22070 */
[----:B------:R-:W2:Y:S07]  /*10260*/  POPC R3, UR4 ;  /* 0x0000000400037d09 */ /* 0x000eae0008000000 */
[----:B--2---:R-:W2:Y:S01]  /*10270*/  @P1 ATOMG.E.ADD.STRONG.GPU PT, R3, desc[UR38][R4.64], R3 ;  /* 0x00000003040319a8 */ /* 0x004ea200081ee1e6 */
[----:B------:R-:W1:Y:S02]  /*10280*/  S2R R6, SR_LTMASK ;  /* 0x0000000000067919 */ /* 0x000e640000003900 */
[----:B-1----:R-:W-:-:S04]  /*10290*/  LOP3.LUT R6, R6, UR4, RZ, 0xc0, !PT ;  /* 0x0000000406067c12 */ /* 0x002fc8000f8ec0ff */
[----:B0----5:R-:W0:Y:S01]  /*102a0*/  POPC R7, R6 ;  /* 0x0000000600077309 */ /* 0x021e220000000000 */
[----:B--2---:R-:W0:Y:S02]  /*102b0*/  SHFL.IDX PT, R2, R3, R2, 0x1f ;  /* 0x00001f0203027589 */ /* 0x004e2400000e0000 */
[----:B0-----:R-:W-:-:S07]  /*102c0*/  IADD3 R16, R2, UR40, R7 ;  /* 0x0000002802107c10 */ /* 0x001fce000fffe007 */
.L_x_1181:
[----:B------:R-:W-:Y:S05]  /*102d0*/  BSYNC B0 ;  /* 0x0000000000007941 */ /* 0x000fea0003800000 */
.L_x_1180:
[----:B------:R-:W-:-:S05]  /*102e0*/  SEL R0, R0, RZ, P0 ;  /* 0x000000ff00007207 */ /* 0x000fca0000000000 */
[----:B------:R2:W-:Y:S02]  /*102f0*/  STL [R1+0x8], R0 ;  /* 0x0000080001007387 */ /* 0x0005e40000100800 */
.L_x_1093:
[----:B------:R-:W-:Y:S05]  /*10300*/  BSYNC B7 ;  /* 0x0000000000077941 */ /* 0x000fea0003800000 */
.L_x_1091:
[----:B--23--:R-:W2:Y:S02]  /*10310*/  LDL R0, [R1+0x14] ;  /* 0x0000140001007983 */ /* 0x00cea40000100800 */
[----:B--2---:R-:W-:-:S13]  /*10320*/  LOP3.LUT P0, RZ, R0, 0x40, RZ, 0xc0, !PT ;  /* 0x0000004000ff7812 */ /* 0x004fda000780c0ff */
[----:B------:R-:W-:Y:S05]  /*10330*/  @!P0 BRA `(.L_x_1182) ;  /* 0x0000000000288947 */ /* 0x000fea0003800000 */
[----:B------:R-:W-:Y:S05]  /*10340*/  WARPSYNC.ALL ;  /* 0x0000000000007948 */ /* 0x000fea0003800000 */
[----:B------:R-:W2:Y:S08]  /*10350*/  S2UR UR5, SR_CgaCtaId ;  /* 0x00000000000579c3 */ /* 0x000eb00000008800 */
[----:B------:R-:W-:Y:S06]  /*10360*/  BAR.SYNC.DEFER_BLOCKING 0x5, 0x180 ;  /* 0x0146000000007b1d */ /* 0x000fec0000010000 */
[----:B------:R-:W-:-:S02]  /*10370*/  UMOV UR4, 0x400 ;  /* 0x0000040000047882 */ /* 0x000fc40000000000 */
[----:B--2---:R-:W-:-:S06]  /*10380*/  ULEA UR4, UR5, UR4, 0x18 ;  /* 0x0000000405047291 */ /* 0x004fcc000f8ec03f */
[----:B------:R-:W-:-:S05]  /*10390*/  IMAD.U32 R0, RZ, RZ, UR4 ;  /* 0x00000004ff007e24 */ /* 0x000fca000f8e00ff */
[----:B------:R2:W3:Y:S04]  /*103a0*/  LDS.128 R16, [R0+0x324d0] ;  /* 0x0324d00000107984 */ /* 0x0004e80000000c00 */
[----:B------:R2:W-:Y:S01]  /*103b0*/  STL [R1+0x4], R0 ;  /* 0x0000040001007387 */ /* 0x0005e20000100800 */
[----:B------:R-:W-:Y:S06]  /*103c0*/  BAR.ARV 0x4, 0x180 ;  /* 0x0106000000007b1d */ /* 0x000fec0000002000 */
[----:B------:R-:W-:Y:S05]  /*103d0*/  BRA `(.L_x_1183) ;  /* 0x0000000800487947 */ /* 0x000fea0003800000 */
.L_x_1182:
[----:B------:R-:W0:Y:S01]  /*103e0*/  S2R R0, SR_TID.X ;  /* 0x0000000000007919 */ /* 0x000e220000002100 */
[----:B------:R-:W-:Y:S01]  /*103f0*/  UMOV UR4, 0xffffffff ;  /* 0xffffffff00047882 */ /* 0x000fe20000000000 */
[----:B0----5:R-:W-:-:S04]  /*10400*/  LOP3.LUT R7, R0, 0x1f, RZ, 0xc0, !PT ;  /* 0x0000001f00077812 */ /* 0x021fc800078ec0ff */
[----:B------:R-:W-:Y:S01]  /*10410*/  ISETP.NE.AND P0, PT, R7, 0x1f, PT ;  /* 0x0000001f0700780c */ /* 0x000fe20003f05270 */
[----:B------:R-:W-:-:S12]  /*10420*/  BRA.DIV UR4, `(.L_x_1184) ;  /* 0x0000002a04dc7947 */ /* 0x000fd8000b800000 */
[----:B------:R-:W-:Y:S01]  /*10430*/  IMAD.IADD R0, R19, 0x1, R7 ;  /* 0x0000000113007824 */ /* 0x000fe200078e0207 */
[----:B------:R-:W-:-:S04]  /*10440*/  ULDC UR4, c[0x0][0xd3c] ;  /* 0x00034f0000047ab9 */ /* 0x000fc80000000800 */
[----:B------:R-:W-:-:S13]  /*10450*/  ISETP.GE.OR P1, PT, R0, UR4, !P0 ;  /* 0x0000000400007c0c */ /* 0x000fda000c726670 */
[----:B-1----:R-:W0:Y:S02]  /*10460*/  @!P1 LDC.64 R2, c[0x0][0xd80] ;  /* 0x00036000ff029b82 */ /* 0x002e240000000a00 */
[----:B0-----:R-:W-:-:S06]  /*10470*/  @!P1 IMAD.WIDE R2, R0, 0x4, R2 ;  /* 0x0000000400029825 */ /* 0x001fcc00078e0202 */
[----:B------:R0:W2:Y:S01]  /*10480*/  @!P1 LDG.E R3, desc[UR38][R2.64] ;  /* 0x0000002602039981 */ /* 0x0000a2000c1e1900 */
[C---:B------:R-:W-:Y:S02]  /*10490*/  ISETP.GE.U32.AND P2, PT, R7.reuse, 0x2, PT ;  /* 0x000000020700780c */ /* 0x040fe40003f46070 */
[C---:B------:R-:W-:Y:S01]  /*104a0*/  ISETP.GE.U32.AND P3, PT, R7.reuse, 0x4, PT ;  /* 0x000000040700780c */ /* 0x040fe20003f66070 */
[----:B------:R-:W-:Y:S01]  /*104b0*/  SHFL.IDX PT, R0, R16, RZ, 0x1f ;  /* 0x00001fff10007589 */ /* 0x000fe200000e0000 */
[C---:B------:R-:W-:Y:S02]  /*104c0*/  ISETP.GE.U32.AND P4, PT, R7.reuse, 0x8, PT ;  /* 0x000000080700780c */ /* 0x040fe40003f86070 */
[C---:B------:R-:W-:Y:S01]  /*104d0*/  ISETP.GE.U32.AND P5, PT, R7.reuse, 0x10, PT ;  /* 0x000000100700780c */ /* 0x040fe20003fa6070 */
[----:B------:R-:W-:Y:S01]  /*104e0*/  SHFL.IDX PT, R4, R16, 0x1, 0x1f ;  /* 0x00201f0010047f89 */ /* 0x000fe200000e0000 */
        /* <DEDUP_REMOVED lines=19> */
.L_x_1269:
[----:B------:R-:W-:Y:S02]  /*10620*/  ULDC UR4, c[0x0][0xd38] ;  /* 0x00034e0000047ab9 */ /* 0x000fe40000000800 */
[----:B------:R-:W-:-:S04]  /*10630*/  IMAD.U32 R16, RZ, RZ, UR4 ;  /* 0x00000004ff107e24 */ /* 0x000fc8000f8e00ff */
[----:B-1----:R-:W-:-:S04]  /*10640*/  IMAD R6, R6, R16, RZ ;  /* 0x0000001006067224 */ /* 0x002fc800078e02ff */
[----:B------:R-:W-:-:S05]  /*10650*/  IMAD.IADD R4, R4, 0x1, R6 ;  /* 0x0000000104047824 */ /* 0x000fca00078e0206 */
[----:B------:R-:W-:-:S13]  /*10660*/  ISETP.GT.AND P6, PT, R4, R0, PT ;  /* 0x000000000400720c */ /* 0x000fda0003fc4270 */
[----:B------:R-:W-:Y:S05]  /*10670*/  @P6 BRA `(.L_x_1185) ;  /* 0x00000000009c6947 */ /* 0x000fea0003800000 */
.L_x_1190:
[----:B------:R-:W1:Y:S01]  /*10680*/  LDC R2, c[0x0][0xd3c] ;  /* 0x00034f00ff027b82 */ /* 0x000e620000000800 */
[----:B------:R-:W-:-:S05]  /*10690*/  VIADD R19, R19, 0x1f ;  /* 0x0000001f13137836 */ /* 0x000fca0000000000 */
[----:B-1----:R-:W-:-:S13]  /*106a0*/  ISETP.GE.AND P6, PT, R19, R2, PT ;  /* 0x000000021300720c */ /* 0x002fda0003fc6270 */
[----:B------:R-:W-:Y:S05]  /*106b0*/  @P6 BRA `(.L_x_1186) ;  /* 0x0000000400446947 */ /* 0x000fea0003800000 */
[----:B0-----:R-:W0:Y:S01]  /*106c0*/  S2R R3, SR_TID.X ;  /* 0x0000000000037919 */ /* 0x001e220000002100 */
        /* <DEDUP_REMOVED lines=9> */
.L_x_1188:
[----:B------:R-:W-:Y:S05]  /*10760*/  BSYNC B0 ;  /* 0x0000000000007941 */ /* 0x000fea0003800000 */
.L_x_1187:
[----:B------:R-:W-:-:S03]  /*10770*/  UMOV UR4, 0xffffffff ;  /* 0xffffffff00047882 */ /* 0x000fc60000000000 */
[----:B------:R-:W-:Y:S05]  /*10780*/  BRA.DIV UR4, `(.L_x_1189) ;  /* 0x0000002e04407947 */ /* 0x000fea000b800000 */
        /* <DEDUP_REMOVED lines=16> */
.L_x_1277:
[----:B------:R-:W-:Y:S02]  /*10890*/  ULDC UR4, c[0x0][0xd38] ;  /* 0x00034e0000047ab9 */ /* 0x000fe40000000800 */
[----:B------:R-:W-:-:S04]  /*108a0*/  IMAD.U32 R16, RZ, RZ, UR4 ;  /* 0x00000004ff107e24 */ /* 0x000fc8000f8e00ff */
[----:B-1----:R-:W-:-:S04]  /*108b0*/  IMAD R6, R6, R16, RZ ;  /* 0x0000001006067224 */ /* 0x002fc800078e02ff */
[----:B------:R-:W-:-:S05]  /*108c0*/  IMAD.IADD R4, R6, 0x1, R4 ;  /* 0x0000000106047824 */ /* 0x000fca00078e0204 */
[----:B------:R-:W-:-:S13]  /*108d0*/  ISETP.GT.AND P6, PT, R4, R0, PT ;  /* 0x000000000400720c */ /* 0x000fda0003fc4270 */
[----:B------:R-:W-:Y:S05]  /*108e0*/  @!P6 BRA `(.L_x_1190) ;  /* 0xfffffffc0064e947 */ /* 0x000fea000383ffff */
.L_x_1185:
        /* <DEDUP_REMOVED lines=8> */
.L_x_1281:
[----:B------:R-:W-:Y:S01]  /*10970*/  ISETP.NE.AND P0, PT, R5, RZ, PT ;  /* 0x000000ff0500720c */ /* 0x000fe20003f05270 */
[----:B-1----:R-:W-:-:S12]  /*10980*/  IMAD.MOV.U32 R2, RZ, RZ, RZ ;  /* 0x000000ffff027224 */ /* 0x002fd800078e00ff */
[----:B------:R-:W-:Y:S05]  /*10990*/  @!P0 BRA `(.L_x_1192) ;  /* 0x0000000000108947 */ /* 0x000fea0003800000 */
[----:B------:R-:W-:Y:S01]  /*109a0*/  UMOV UR4, 0xffffffff ;  /* 0xffffffff00047882 */ /* 0x000fe20000000000 */
[----:B------:R-:W-:Y:S02]  /*109b0*/  VIADD R12, R4, 0xffffffff ;  /* 0xffffffff040c7836 */ /* 0x000fe40000000000 */
[----:B------:R-:W-:Y:S05]  /*109c0*/  BRA.DIV UR4, `(.L_x_1193) ;  /* 0x0000002e04d07947 */ /* 0x000fea000b800000 */
[----:B------:R1:W3:Y:S02]  /*109d0*/  SHFL.IDX PT, R2, R3, R12, 0x1f ;  /* 0x00001f0c03027589 */ /* 0x0002e400000e0000 */
.L_x_1192:
        /* <DEDUP_REMOVED lines=31> */
.L_x_1186:
[----:B------:R-:W-:Y:S01]  /*10bd0*/  UMOV UR4, URZ ;  /* 0x0000003f00047c82 */ /* 0x000fe20008000000 */
[----:B------:R-:W-:Y:S01]  /*10be0*/  UMOV UR5, URZ ;  /* 0x0000003f00057c82 */ /* 0x000fe20008000000 */
[----:B------:R-:W-:Y:S01]  /*10bf0*/  ULDC UR6, c[0x0][0xd3c] ;  /* 0x00034f0000067ab9 */ /* 0x000fe20000000800 */
[----:B------:R-:W-:Y:S02]  /*10c00*/  IMAD.MOV.U32 R16, RZ, RZ, R0 ;  /* 0x000000ffff107224 */ /* 0x000fe400078e0000 */
[----:B------:R-:W-:Y:S02]  /*10c10*/  IMAD.U32 R17, RZ, RZ, UR4 ;  /* 0x00000004ff117e24 */ /* 0x000fe4000f8e00ff */
[----:B------:R-:W-:Y:S02]  /*10c20*/  IMAD.U32 R18, RZ, RZ, UR5 ;  /* 0x00000005ff127e24 */ /* 0x000fe4000f8e00ff */
[----:B------:R-:W-:-:S07]  /*10c30*/  IMAD.U32 R19, RZ, RZ, UR6 ;  /* 0x00000006ff137e24 */ /* 0x000fce000f8e00ff */
.L_x_1194:
[----:B0-----:R0:W2:Y:S01]  /*10c40*/  LDL R3, [R1+0x4] ;  /* 0x0000040001037983 */ /* 0x0010a20000100800 */
        /* <DEDUP_REMOVED lines=11> */
.L_x_1183:
[----:B------:R-:W-:Y:S02]  /*10d00*/  ULDC UR4, c[0x0][0xd3c] ;  /* 0x00034f0000047ab9 */ /* 0x000fe40000000800 */
[----:B---3--:R-:W-:-:S13]  /*10d10*/  ISETP.GE.AND P0, PT, R19, UR4, PT ;  /* 0x0000000413007c0c */ /* 0x008fda000bf06270 */
[----:B------:R-:W-:Y:S05]  /*10d20*/  @!P0 BRA `(.L_x_1195) ;  /* 0xffffffa000b88947 */ /* 0x000fea000383ffff */
[----:B------:R-:W-:Y:S05]  /*10d30*/  BSYNC B8 ;  /* 0x0000000000087941 */ /* 0x000fea0003800000 */
.L_x_1087:
[----:B--2---:R-:W2:Y:S01]  /*10d40*/  LDL.LU R0, [R1+0x6c] ;  /* 0x00006c0001007983 */ /* 0x004ea20000300800 */
[----:B------:R-:W-:Y:S01]  /*10d50*/  BSSY B0, `(.L_x_1196) ;  /* 0x000000b000007945 */ /* 0x000fe20003800000 */
[----:B------:R-:W3:Y:S01]  /*10d60*/  S2R R5, SR_CgaCtaId ;  /* 0x0000000000057919 */ /* 0x000ee20000008800 */
[----:B--2---:R-:W-:-:S05]  /*10d70*/  VIADD R0, R0, 0x1 ;  /* 0x0000000100007836 */ /* 0x004fca0000000000 */
[----:B------:R-:W-:-:S04]  /*10d80*/  LEA.HI R2, R0, R0, RZ, 0x1 ;  /* 0x0000000000027211 */ /* 0x000fc800078f08ff */
[----:B01----:R-:W-:-:S05]  /*10d90*/  LOP3.LUT R3, R2, 0xfffffffe, RZ, 0xc0, !PT ;  /* 0xfffffffe02037812 */ /* 0x003fca00078ec0ff */
[----:B------:R-:W-:Y:S01]  /*10da0*/  IMAD.IADD R3, R0, 0x1, -R3 ;  /* 0x0000000100037824 */ /* 0x000fe200078e0a03 */
[----:B------:R-:W-:-:S04]  /*10db0*/  MOV R0, 0x400 ;  /* 0x0000040000007802 */ /* 0x000fc80000000f00 */
[----:B---3--:R-:W-:Y:S02]  /*10dc0*/  LEA R0, R5, R0, 0x18 ;  /* 0x0000000005007211 */ /* 0x008fe400078ec0ff */
[----:B------:R-:W-:-:S04]  /*10dd0*/  SHF.L.U32 R3, R3, 0x1f, RZ ;  /* 0x0000001f03037819 */ /* 0x000fc800000006ff */
[----:B------:R-:W0:Y:S02]  /*10de0*/  SYNCS.PHASECHK.TRANS64.TRYWAIT P0, [R0+URZ+0x32420], R3 ;  /* 0x03242003000075a7 */ /* 0x000e24000800017f */
[----:B0-----:R-:W-:Y:S05]  /*10df0*/  @!P0 BRA `(.L_x_1197) ;  /* 0x0000002800ec8947 */ /* 0x001fea0003800000 */
.L_x_1284:
[----:B------:R-:W-:Y:S05]  /*10e00*/  BSYNC B0 ;  /* 0x0000000000007941 */ /* 0x000fea0003800000 */
.L_x_1196:
[----:B------:R-:W-:-:S03]  /*10e10*/  UMOV UR4, 0xffffffff ;  /* 0xffffffff00047882 */ /* 0x000fc60000000000 */
[----:B------:R-:W-:Y:S05]  /*10e20*/  BRA.DIV UR4, `(.L_x_1198) ;  /* 0x0000002a04f47947 */ /* 0x000fea000b800000 */
[----:B------:R-:W1:Y:S02]  /*10e30*/  S2R R2, SR_TID.X ;  /* 0x0000000000027919 */ /* 0x000e640000002100 */
[----:B-1----:R-:W-:-:S04]  /*10e40*/  SHF.R.U32.HI R2, RZ, 0x5, R2 ;  /* 0x00000005ff027819 */ /* 0x002fc80000011602 */
[----:B------:R-:W-:-:S05]  /*10e50*/  LOP3.LUT R2, R2, 0x3, RZ, 0xc0, !PT ;  /* 0x0000000302027812 */ /* 0x000fca00078ec0ff */
[----:B------:R1:W2:Y:S02]  /*10e60*/  SHFL.IDX PT, R14, R2, RZ, 0x1f ;  /* 0x00001fff020e7589 */ /* 0x0002a400000e0000 */
.L_x_1287:
[----:B--2---:R-:W-:Y:S01]  /*10e70*/  ISETP.NE.AND P0, PT, R14, RZ, PT ;  /* 0x000000ff0e00720c */ /* 0x004fe20003f05270 */
[----:B------:R-:W-:-:S12]  /*10e80*/  BSSY B0, `(.L_x_1199) ;  /* 0x0000029000007945 */ /* 0x000fd80003800000 */
[----:B------:R-:W-:Y:S05]  /*10e90*/  @P0 BRA `(.L_x_1200) ;  /* 0x00000000009c0947 */ /* 0x000fea0003800000 */
[----:B------:R-:W-:-:S03]  /*10ea0*/  UMOV UR4, 0xffffffff ;  /* 0xffffffff00047882 */ /* 0x000fc60000000000 */
[----:B------:R-:W-:Y:S05]  /*10eb0*/  BRA.DIV UR4, `(.L_x_1201) ;  /* 0x0000002e04047947 */ /* 0x000fea000b800000 */
[----:B------:R-:W-:-:S13]  /*10ec0*/  ELECT P6, URZ, PT ;  /* 0x00000000003f782f */ /* 0x000fda00038c0000 */
.L_x_1290:
[----:B------:R-:W-:Y:S05]  /*10ed0*/  @!P6 BRA `(.L_x_1200) ;  /* 0x00000000008ce947 */ /* 0x000fea0003800000 */
[----:B-1----:R-:W2:Y:S02]  /*10ee0*/  LDL R2, [R1+0x74] ;  /* 0x0000740001027983 */ /* 0x002ea40000100800 */
[----:B--2---:R-:W-:-:S13]  /*10ef0*/  R2UR UR4, R2 ;  /* 0x00000000020472ca */ /* 0x004fda00000e0000 */
[----:B------:R-:W-:-:S06]  /*10f00*/  ULOP3.LUT UR4, UR4, 0x2, URZ, 0xfc, !UPT ;  /* 0x0000000204047892 */ /* 0x000fcc000f8efc3f */
[----:B------:R-:W-:-:S05]  /*10f10*/  IMAD.U32 R2, RZ, RZ, UR4 ;  /* 0x00000004ff027e24 */ /* 0x000fca000f8e00ff */
[----:B------:R-:W-:-:S13]  /*10f20*/  ISETP.NE.AND P2, PT, R2, 0x3, PT ;  /* 0x000000030200780c */ /* 0x000fda0003f45270 */
[----:B------:R-:W-:Y:S05]  /*10f30*/  @!P2 BRA `(.L_x_1202) ;  /* 0x000000000004a947 */ /* 0x000fea0003800000 */
[----:B------:R-:W-:Y:S01]  /*10f40*/  BPT.TRAP 0x1 ;  /* 0x000000040000795c */ /* 0x000fe20000300000 */
.L_x_1202:
[----:B0-----:R-:W2:Y:S04]  /*10f50*/  LDL R3, [R1+0x8] ;  /* 0x0000080001037983 */ /* 0x001ea80000100800 */
[----:B-----5:R-:W3:Y:S01]  /*10f60*/  LDL.LU R7, [R1+0x18] ;  /* 0x0000180001077983 */ /* 0x020ee20000300800 */
        /* <DEDUP_REMOVED lines=12> */
.L_x_1291:
[----:B------:R-:W1:Y:S02]  /*11030*/  SYNCS.PHASECHK.TRANS64.TRYWAIT P0, [R7+URZ], R2 ;  /* 0x00000002070075a7 */ /* 0x000e64000800017f */
[----:B-1----:R-:W-:Y:S05]  /*11040*/  @!P0 BRA `(.L_x_1204) ;  /* 0x0000002800d48947 */ /* 0x002fea0003800000 */
.L_x_1292:
[----:B------:R-:W-:Y:S05]  /*11050*/  @!P2 BRA `(.L_x_1205) ;  /* 0x000000000004a947 */ /* 0x000fea0003800000 */
[----:B------:R-:W-:Y:S01]  /*11060*/  BPT.TRAP 0x1 ;  /* 0x000000040000795c */ /* 0x000fe20000300000 */
.L_x_1205:
[----:B------:R-:W2:Y:S01]  /*11070*/  LDL.LU R4, [R1+0x8] ;  /* 0x0000080001047983 */ /* 0x000ea20000300800 */
[----:B------:R-:W-:-:S04]  /*11080*/  VIADD R0, R0, 0x32460 ;  /* 0x0003246000007836 */ /* 0x000fc80000000000 */
[----:B--2---:R-:W-:-:S04]  /*11090*/  IMAD R4, R4, 0x8, R0 ;  /* 0x0000000804047824 */ /* 0x004fc800078e0200 */
[----:B------:R-:W2:Y:S02]  /*110a0*/  SYNCS.PHASECHK.TRANS64.TRYWAIT P0, [R4+URZ], R5 ;  /* 0x00000005040075a7 */ /* 0x000ea4000800017f */
[----:B--2---:R-:W-:Y:S05]  /*110b0*/  @!P0 BRA `(.L_x_1206) ;  /* 0x0000002800cc8947 */ /* 0x004fea0003800000 */
.L_x_1293:
[----:B------:R-:W-:-:S07]  /*110c0*/  IMAD R3, R3, 0x8, R0 ;  /* 0x0000000803037824 */ /* 0x000fce00078e0200 */
.L_x_1207:
[----:B---3--:R3:W4:Y:S02]  /*110d0*/  SYNCS.PHASECHK.TRANS64.TRYWAIT P0, [R3+URZ], R2 ;  /* 0x00000002030075a7 */ /* 0x008724000800017f */
[----:B----4-:R-:W-:Y:S05]  /*110e0*/  @!P0 NANOSLEEP.SYNCS 0x989680 ;  /* 0x009896800000895d */ /* 0x010fea0003900000 */
[----:B------:R-:W4:Y:S02]  /*110f0*/  @!P0 SYNCS.PHASECHK.TRANS64 P0, [R3+URZ], R2 ;  /* 0x00000002030085a7 */ /* 0x000f24000800007f */
[----:B----4-:R-:W-:Y:S05]  /*11100*/  @!P0 BRA `(.L_x_1207) ;  /* 0xfffffffc00f08947 */ /* 0x010fea000383ffff */
.L_x_1200:
[----:B------:R-:W-:Y:S05]  /*11110*/  BSYNC B0 ;  /* 0x0000000000007941 */ /* 0x000fea0003800000 */
.L_x_1199:
[----:B------:R-:W-:Y:S05]  /*11120*/  EXIT ;  /* 0x000000000000794d */ /* 0x000fea0003800000 */
.L_x_1038:
[----:B0-----:R0:W1:Y:S02]  /*11130*/  SYNCS.PHASECHK.TRANS64.TRYWAIT P0, [R4+URZ+0x32400], R3 ;  /* 0x03240003040075a7 */ /* 0x001064000800017f */
[----:B-1----:R-:W-:Y:S05]  /*11140*/  @!P0 NANOSLEEP.SYNCS 0x989680 ;  /* 0x009896800000895d */ /* 0x002fea0003900000 */
[----:B------:R-:W1:Y:S02]  /*11150*/  @!P0 SYNCS.PHASECHK.TRANS64 P0, [R4+URZ+0x32400], R3 ;  /* 0x03240003040085a7 */ /* 0x000e64000800007f */
[----:B-1----:R-:W-:Y:S05]  /*11160*/  @!P0 BRA `(.L_x_1038) ;  /* 0xfffffffc00f08947 */ /* 0x002fea000383ffff */
[----:B------:R-:W-:Y:S05]  /*11170*/  BRA `(.L_x_1208) ;  /* 0xffffff0400e07947 */ /* 0x000fea000383ffff */
.L_x_1042:
[----:B--2---:R2:W3:Y:S02]  /*11180*/  SYNCS.PHASECHK.TRANS64.TRYWAIT P1, [R0+URZ+0x32430], R5 ;  /* 0x03243005000075a7 */ /* 0x0044e4000802017f */
[----:B---3--:R-:W-:Y:S05]  /*11190*/  @!P1 NANOSLEEP.SYNCS 0x989680 ;  /* 0x009896800000995d */ /* 0x008fea0003900000 */
[----:B------:R-:W3:Y:S02]  /*111a0*/  @!P1 SYNCS.PHASECHK.TRANS64 P1, [R0+URZ+0x32430], R5 ;  /* 0x03243005000095a7 */ /* 0x000ee4000802007f */
[----:B---3--:R-:W-:Y:S05]  /*111b0*/  @!P1 BRA `(.L_x_1042) ;  /* 0xfffffffc00f09947 */ /* 0x008fea000383ffff */
[----:B------:R-:W-:Y:S05]  /*111c0*/  BRA `(.L_x_1041) ;  /* 0xffffff0800147947 */ /* 0x000fea000383ffff */
.L_x_1043:
[----:B---3--:R3:W4:Y:S02]  /*111d0*/  SYNCS.PHASECHK.TRANS64.TRYWAIT P1, [R4+URZ+0x32410], R3 ;  /* 0x03241003040075a7 */ /* 0x008724000802017f */
[----:B----4-:R-:W-:Y:S05]  /*111e0*/  @!P1 NANOSLEEP.SYNCS 0x989680 ;  /* 0x009896800000995d */ /* 0x010fea0003900000 */
[----:B------:R-:W4:Y:S02]  /*111f0*/  @!P1 SYNCS.PHASECHK.TRANS64 P1, [R4+URZ+0x32410], R3 ;  /* 0x03241003040095a7 */ /* 0x000f24000802007f */
[----:B----4-:R-:W-:Y:S05]  /*11200*/  @!P1 BRA `(.L_x_1043) ;  /* 0xfffffffc00f09947 */ /* 0x010fea000383ffff */
[----:B------:R-:W-:Y:S05]  /*11210*/  BRA `(.L_x_1209) ;  /* 0xffffff0800dc7947 */ /* 0x000fea000383ffff */
.L_x_1047:
[----:B------:R0:W0:Y:S02]  /*11220*/  SYNCS.PHASECHK.TRANS64.TRYWAIT P1, [R0+URZ+0x32450], R5 ;  /* 0x03245005000075a7 */ /* 0x000024000802017f */
[----:B0-----:R-:W-:Y:S05]  /*11230*/  @!P1 NANOSLEEP.SYNCS 0x989680 ;  /* 0x009896800000995d */ /* 0x001fea0003900000 */
[----:B------:R-:W0:Y:S02]  /*11240*/  @!P1 SYNCS.PHASECHK.TRANS64 P1, [R0+URZ+0x32450], R5 ;  /* 0x03245005000095a7 */ /* 0x000e24000802007f */
[----:B0-----:R-:W-:Y:S05]  /*11250*/  @!P1 BRA `(.L_x_1047) ;  /* 0xfffffffc00f09947 */ /* 0x001fea000383ffff */
[----:B------:R-:W-:Y:S05]  /*11260*/  BRA `(.L_x_1046) ;  /* 0xffffff0800e87947 */ /* 0x000fea000383ffff */
.L_x_1052:
[----:B-1----:R-:W-:-:S04]  /*11270*/  IMAD.U32 R153, RZ, RZ, UR4 ;  /* 0x00000004ff997e24 */ /* 0x002fc8000f8e00ff */
[----:B------:R1:W2:Y:S03]  /*11280*/  SYNCS.PHASECHK.TRANS64.TRYWAIT P3, [R153+URZ+0x32430], R208 ;  /* 0x032430d0990075a7 */ /* 0x0002a6000806017f */
[----:B--2---:R-:W-:Y:S05]  /*11290*/  @!P3 NANOSLEEP.SYNCS 0x989680 ;  /* 0x009896800000b95d */ /* 0x004fea0003900000 */
[----:B------:R-:W2:Y:S02]  /*112a0*/  @!P3 SYNCS.PHASECHK.TRANS64 P3, [R153+URZ+0x32430], R208 ;  /* 0x032430d09900b5a7 */ /* 0x000ea4000806007f */
[----:B--2---:R-:W-:Y:S05]  /*112b0*/  @!P3 BRA `(.L_x_1052) ;  /* 0xfffffffc00ecb947 */ /* 0x004fea000383ffff */
[----:B------:R-:W-:Y:S05]  /*112c0*/  BRA `(.L_x_1051) ;  /* 0xffffff3000547947 */ /* 0x000fea000383ffff */
.L_x_1056:
[----:B--2---:R-:W-:-:S04]  /*112d0*/  IMAD.U32 R209, RZ, RZ, UR4 ;  /* 0x00000004ffd17e24 */ /* 0x004fc8000f8e00ff */
[----:B------:R2:W3:Y:S03]  /*112e0*/  SYNCS.PHASECHK.TRANS64.TRYWAIT P3, [R209+URZ+0x32450], R208 ;  /* 0x032450d0d10075a7 */ /* 0x0004e6000806017f */
[----:B---3--:R-:W-:Y:S05]  /*112f0*/  @!P3 NANOSLEEP.SYNCS 0x989680 ;  /* 0x009896800000b95d */ /* 0x008fea0003900000 */
[----:B------:R-:W3:Y:S02]  /*11300*/  @!P3 SYNCS.PHASECHK.TRANS64 P3, [R209+URZ+0x32450], R208 ;  /* 0x032450d0d100b5a7 */ /* 0x000ee4000806007f */
[----:B---3--:R-:W-:Y:S05]  /*11310*/  @!P3 BRA `(.L_x_1056) ;  /* 0xfffffffc00ecb947 */ /* 0x008fea000383ffff */
[----:B------:R-:W-:Y:S05]  /*11320*/  BRA `(.L_x_1055) ;  /* 0xffffff3000d07947 */ /* 0x000fea000383ffff */
.L_x_1099:
[----:B------:R-:W2:Y:S01]  /*11330*/  S2R R4, SR_TID.X ;  /* 0x0000000000047919 */ /* 0x000ea20000002100 */
[----:B------:R-:W-:Y:S01]  /*11340*/  BSSY B0, `(.L_x_1210) ;  /* 0x000000a000007945 */ /* 0x000fe20003800000 */
[----:B-1----:R-:W-:Y:S02]  /*11350*/  IMAD.MOV.U32 R12, RZ, RZ, RZ ;  /* 0x000000ffff0c7224 */ /* 0x002fe400078e00ff */
[----:B------:R-:W-:Y:S02]  /*11360*/  IMAD.MOV.U32 R11, RZ, RZ, 0x1f ;  /* 0x0000001fff0b7424 */ /* 0x000fe400078e00ff */
[----:B------:R-:W-:Y:S01]  /*11370*/  IMAD.MOV.U32 R15, RZ, RZ, -0x1 ;  /* 0xffffffffff0f7424 */ /* 0x000fe200078e00ff */
[----:B--2---:R-:W-:-:S04]  /*11380*/  SHF.R.U32.HI R4, RZ, 0x5, R4 ;  /* 0x00000005ff047819 */ /* 0x004fc80000011604 */
[----:B------:R-:W-:-:S05]  /*11390*/  LOP3.LUT R4, R4, 0x3, RZ, 0xc0, !PT ;  /* 0x0000000304047812 */ /* 0x000fca00078ec0ff */
[----:B------:R-:W-:-:S07]  /*113a0*/  IMAD.MOV.U32 R13, RZ, RZ, R4 ;  /* 0x000000ffff0d7224 */ /* 0x000fce00078e0004 */
[----:B0-----:R-:W-:Y:S05]  /*113b0*/  WARPSYNC.COLLECTIVE R15, `(.L_x_1211) ;  /* 0x000000000f087348 */ /* 0x001fea0003c00000 */
[----:B------:R1:W2:Y:S02]  /*113c0*/  SHFL.IDX P6, R14, R13, R12, R11 ;  /* 0x0000000c0d0e7389 */ /* 0x0002a400000c000b */
[----:B012---:R-:W-:Y:S01]  /*113d0*/  ENDCOLLECTIVE ;  /* 0x000000000000791b */ /* 0x007fe20003800000 */
.L_x_1211:
[----:B------:R-:W-:Y:S05]  /*113e0*/  BSYNC B0 ;  /* 0x0000000000007941 */ /* 0x000fea0003800000 */
.L_x_1210:
[----:B------:R-:W-:Y:S05]  /*113f0*/  BRA `(.L_x_1212) ;  /* 0xffffffa400e87947 */ /* 0x000fea000383ffff */
.L_x_1101:
[----:B------:R-:W-:Y:S01]  /*11400*/  BSSY B0, `(.L_x_1213) ;  /* 0x0000006000007945 */ /* 0x000fe20003800000 */
[----:B------:R-:W-:-:S07]  /*11410*/  IMAD.MOV.U32 R15, RZ, RZ, -0x1 ;  /* 0xffffffffff0f7424 */ /* 0x000fce00078e00ff */
[----:B01-3--:R-:W-:Y:S05]  /*11420*/  WARPSYNC.COLLECTIVE R15, `(.L_x_1214) ;  /* 0x000000000f0c7348 */ /* 0x00bfea0003c00000 */
[----:B------:R-:W-:Y:S02]  /*11430*/  ELECT P6, UR62, PT ;  /* 0x00000000003e782f */ /* 0x000fe400038c0000 */
[----:B------:R-:W-:Y:S01]  /*11440*/  MOV R14, UR62 ;  /* 0x0000003e000e7c02 */ /* 0x000fe20008000f00 */
[----:B01-3--:R-:W-:Y:S10]  /*11450*/  ENDCOLLECTIVE ;  /* 0x000000000000791b */ /* 0x00bff40003800000 */
.L_x_1214:
[----:B------:R-:W-:Y:S05]  /*11460*/  BSYNC B0 ;  /* 0x0000000000007941 */ /* 0x000fea0003800000 */
.L_x_1213:
[----:B------:R-:W-:Y:S05]  /*11470*/  BRA `(.L_x_1215) ;  /* 0xffffffa400f47947 */ /* 0x000fea000383ffff */
.L_x_1103:
[----:B--2---:R2:W3:Y:S02]  /*11480*/  SYNCS.PHASECHK.TRANS64.TRYWAIT P0, [R0+URZ+0x32440], R2 ;  /* 0x03244002000075a7 */ /* 0x0044e4000800017f */
[----:B---3--:R-:W-:Y:S05]  /*11490*/  @!P0 NANOSLEEP.SYNCS 0x989680 ;  /* 0x009896800000895d */ /* 0x008fea0003900000 */
[----:B------:R-:W3:Y:S02]  /*114a0*/  @!P0 SYNCS.PHASECHK.TRANS64 P0, [R0+URZ+0x32440], R2 ;  /* 0x03244002000085a7 */ /* 0x000ee4000800007f */
[----:B---3--:R-:W-:Y:S05]  /*114b0*/  @!P0 BRA `(.L_x_1103) ;  /* 0xfffffffc00f08947 */ /* 0x008fea000383ffff */
[----:B------:R-:W-:Y:S05]  /*114c0*/  BRA `(.L_x_1216) ;  /* 0xffffffa800607947 */ /* 0x000fea000383ffff */
.L_x_1107:
[----:B------:R0:W5:Y:S01]  /*114d0*/  LDL R7, [R1+0x38] ;  /* 0x0000380001077983 */ /* 0x0001620000100800 */
[----:B------:R-:W-:Y:S02]  /*114e0*/  IMAD.MOV.U32 R13, RZ, RZ, R2 ;  /* 0x000000ffff0d7224 */ /* 0x000fe400078e0002 */
[----:B-1----:R-:W-:Y:S02]  /*114f0*/  IMAD.MOV.U32 R12, RZ, RZ, RZ ;  /* 0x000000ffff0c7224 */ /* 0x002fe400078e00ff */
[----:B------:R-:W-:Y:S02]  /*11500*/  IMAD.MOV.U32 R11, RZ, RZ, 0x181f ;  /* 0x0000181fff0b7424 */ /* 0x000fe400078e00ff */
[----:B------:R-:W-:Y:S02]  /*11510*/  IMAD.MOV.U32 R15, RZ, RZ, -0x1 ;  /* 0xffffffffff0f7424 */ /* 0x000fe400078e00ff */
[----:B0-----:R-:W-:-:S07]  /*11520*/  IMAD.IADD R17, R8, 0x1, R17 ;  /* 0x0000000108117824 */ /* 0x001fce00078e0211 */
[----:B-----5:R-:W-:Y:S05]  /*11530*/  WARPSYNC.COLLECTIVE R15, `(.L_x_1217) ;  /* 0x000000000f087348 */ /* 0x020fea0003c00000 */
[----:B------:R0:W1:Y:S02]  /*11540*/  SHFL.IDX P6, R14, R13, R12, R11 ;  /* 0x0000000c0d0e7389 */ /* 0x00006400000c000b */
[----:B01---5:R-:W-:Y:S01]  /*11550*/  ENDCOLLECTIVE ;  /* 0x000000000000791b */ /* 0x023fe20003800000 */
.L_x_1217:
[----:B------:R-:W-:-:S05]  /*11560*/  VIADD R8, R17, 0x10 ;  /* 0x0000001011087836 */ /* 0x000fca0000000000 */
[----:B------:R0:W-:Y:S01]  /*11570*/  STL [R1+0x3c], R8 ;  /* 0x00003c0801007387 */ /* 0x0001e20000100800 */
[----:B------:R-:W-:Y:S02]  /*11580*/  IMAD.MOV.U32 R13, RZ, RZ, R0 ;  /* 0x000000ffff0d7224 */ /* 0x000fe400078e0000 */
[----:B------:R-:W-:-:S07]  /*11590*/  IMAD.MOV.U32 R4, RZ, RZ, R14 ;  /* 0x000000ffff047224 */ /* 0x000fce00078e000e */
[----:B0-----:R-:W-:Y:S05]  /*115a0*/  WARPSYNC.COLLECTIVE R15, `(.L_x_1218) ;  /* 0x000000000f087348 */ /* 0x001fea0003c00000 */
[----:B------:R1:W2:Y:S02]  /*115b0*/  SHFL.IDX P6, R14, R13, R12, R11 ;  /* 0x0000000c0d0e7389 */ /* 0x0002a400000c000b */
[----:B012---:R-:W-:Y:S01]  /*115c0*/  ENDCOLLECTIVE ;  /* 0x000000000000791b */ /* 0x007fe20003800000 */
.L_x_1218:
[----:B------:R-:W-:Y:S02]  /*115d0*/  IMAD.MOV.U32 R13, RZ, RZ, R2 ;  /* 0x000000ffff0d7224 */ /* 0x000fe400078e0002 */
[----:B------:R-:W-:Y:S02]  /*115e0*/  IMAD.MOV.U32 R12, RZ, RZ, 0x1 ;  /* 0x00000001ff0c7424 */ /* 0x000fe400078e00ff */
[----:B------:R-:W-:-:S07]  /*115f0*/  IMAD.MOV.U32 R5, RZ, RZ, R14 ;  /* 0x000000ffff057224 */ /* 0x000fce00078e000e */
[----:B------:R-:W-:Y:S05]  /*11600*/  WARPSYNC.COLLECTIVE R15, `(.L_x_1219) ;  /* 0x000000000f087348 */ /* 0x000fea0003c00000 */
[----:B------:R0:W1:Y:S02]  /*11610*/  SHFL.IDX P6, R14, R13, R12, R11 ;  /* 0x0000000c0d0e7389 */ /* 0x00006400000c000b */
[----:B01----:R-:W-:Y:S01]  /*11620*/  ENDCOLLECTIVE ;  /* 0x000000000000791b */ /* 0x003fe20003800000 */
.L_x_1219:
[----:B------:R-:W-:Y:S02]  /*11630*/  IMAD.MOV.U32 R13, RZ, RZ, R0 ;  /* 0x000000ffff0d7224 */ /* 0x000fe400078e0000 */
[----:B------:R-:W-:Y:S02]  /*11640*/  IMAD R3, R7, R6, RZ ;  /* 0x0000000607037224 */ /* 0x000fe400078e02ff */
[----:B------:R-:W-:-:S07]  /*11650*/  IMAD.MOV.U32 R7, RZ, RZ, R14 ;  /* 0x000000ffff077224 */ /* 0x000fce00078e000e */
[----:B------:R-:W-:Y:S05]  /*11660*/  WARPSYNC.COLLECTIVE R15, `(.L_x_1220) ;  /* 0x000000000f087348 */ /* 0x000fea0003c00000 */
[----:B------:R0:W1:Y:S02]  /*11670*/  SHFL.IDX P6, R14, R13, R12, R11 ;  /* 0x0000000c0d0e7389 */ /* 0x00006400000c000b */
[----:B01----:R-:W-:Y:S01]  /*11680*/  ENDCOLLECTIVE ;  /* 0x000000000000791b */ /* 0x003fe20003800000 */
.L_x_1220:
[CC--:B------:R-:W-:Y:S02]  /*11690*/  ISETP.GE.AND P1, PT, R17.reuse, R3.reuse, PT ;  /* 0x000000031100720c */ /* 0x0c0fe40003f26270 */
[----:B------:R-:W-:Y:S01]  /*116a0*/  ISETP.GE.AND P2, PT, R8, R3, PT ;  /* 0x000000030800720c */ /* 0x000fe20003f46270 */
[----:B------:R-:W-:-:S05]  /*116b0*/  VIADD R8, R17, 0x20 ;  /* 0x0000002011087836 */ /* 0x000fca0000000000 */
[----:B------:R0:W-:Y:S01]  /*116c0*/  STL [R1+0x4c], R8 ;  /* 0x00004c0801007387 */ /* 0x0001e20000100800 */
[----:B------:R-:W-:-:S04]  /*116d0*/  IMAD.MOV.U32 R13, RZ, RZ, R2 ;  /* 0x000000ffff0d7224 */ /* 0x000fc800078e0002 */
[----:B------:R-:W-:Y:S01]  /*116e0*/  @!P1 LEA R5, P3, R10, R5, 0x1 ;  /* 0x000000050a059211 */ /* 0x000fe200078608ff */
[----:B------:R-:W-:-:S04]  /*116f0*/  IMAD.MOV.U32 R12, RZ, RZ, 0x2 ;  /* 0x00000002ff0c7424 */ /* 0x000fc800078e00ff */
[----:B------:R-:W-:Y:S02]  /*11700*/  @!P1 IMAD.X R4, RZ, RZ, R4, P3 ;  /* 0x000000ffff049224 */ /* 0x000fe400018e0604 */
[----:B------:R-:W-:-:S03]  /*11710*/  IMAD.MOV.U32 R6, RZ, RZ, R14 ;  /* 0x000000ffff067224 */ /* 0x000fc600078e000e */
[----:B0-----:R-:W-:-:S07]  /*11720*/  @!P1 LOP3.LUT R5, R5, R4, RZ, 0x3c, !PT ;  /* 0x0000000405059212 */ /* 0x001fce00078e3cff */
[----:B------:R-:W-:Y:S05]  /*11730*/  WARPSYNC.COLLECTIVE R15, `(.L_x_1221) ;  /* 0x000000000f087348 */ /* 0x000fea0003c00000 */
[----:B------:R0:W1:Y:S02]  /*11740*/  SHFL.IDX P6, R14, R13, R12, R11 ;  /* 0x0000000c0d0e7389 */ /* 0x00006400000c000b */
[----:B01----:R-:W-:Y:S01]  /*11750*/  ENDCOLLECTIVE ;  /* 0x000000000000791b */ /* 0x003fe20003800000 */
.L_x_1221:
[----:B------:R-:W-:-:S04]  /*11760*/  @!P1 LOP3.LUT R4, R5, R4, RZ, 0x3c, !PT ;  /* 0x0000000405049212 */ /* 0x000fc800078e3cff */
[----:B------:R-:W-:-:S05]  /*11770*/  @!P1 LOP3.LUT R5, R5, R4, RZ, 0x3c, !PT ;  /* 0x0000000405059212 */ /* 0x000fca00078e3cff */
[----:B------:R-:W-:Y:S01]  /*11780*/  @!PT LDS RZ, [RZ] ;  /* 0x00000000fffff984 */ /* 0x000fe20000000800 */
[----:B------:R-:W-:Y:S01]  /*11790*/  @!PT LDS RZ, [RZ] ;  /* 0x00000000fffff984 */ /* 0x000fe20000000800 */
[----:B------:R-:W-:Y:S01]  /*117a0*/  @!PT LDS RZ, [RZ] ;  /* 0x00000000fffff984 */ /* 0x000fe20000000800 */
[----:B------:R0:W-:Y:S01]  /*117b0*/  @!P1 LDGSTS.E.BYPASS.LTC128B.128 [R9+0x18400], desc[UR38][R4.64], !P0 ;  /* 0x1840000004099fae */ /* 0x0001e2000c101d66 */
[----:B------:R-:W-:Y:S01]  /*117c0*/  IMAD.MOV.U32 R13, RZ, RZ, R0 ;  /* 0x000000ffff0d7224 */ /* 0x000fe200078e0000 */
[----:B0-----:R-:W-:Y:S01]  /*117d0*/  @!P2 LEA R5, P1, R10, R6, 0x1 ;  /* 0x000000060a05a211 */ /* 0x001fe200078208ff */
[----:B------:R-:W-:-:S12]  /*117e0*/  IMAD.MOV.U32 R6, RZ, RZ, R14 ;  /* 0x000000ffff067224 */ /* 0x000fd800078e000e */
[----:B------:R-:W-:Y:S05]  /*117f0*/  WARPSYNC.COLLECTIVE R15, `(.L_x_1222) ;  /* 0x000000000f087348 */ /* 0x000fea0003c00000 */
[----:B------:R0:W1:Y:S02]  /*11800*/  SHFL.IDX P6, R14, R13, R12, R11 ;  /* 0x0000000c0d0e7389 */ /* 0x00006400000c000b */
[----:B01----:R-:W-:Y:S01]  /*11810*/  ENDCOLLECTIVE ;  /* 0x000000000000791b */ /* 0x003fe20003800000 */
.L_x_1222:
[----:B------:R-:W-:Y:S01]  /*11820*/  @!P2 IMAD.X R4, RZ, RZ, R7, P1 ;  /* 0x000000ffff04a224 */ /* 0x000fe200008e0607 */
[----:B------:R-:W-:Y:S01]  /*11830*/  ISETP.GE.AND P1, PT, R8, R3, PT ;  /* 0x000000030800720c */ /* 0x000fe20003f26270 */
[----:B------:R-:W-:-:S03]  /*11840*/  VIADD R7, R17, 0x30 ;  /* 0x0000003011077836 */ /* 0x000fc60000000000 */
[-C--:B------:R-:W-:Y:S02]  /*11850*/  @!P2 LOP3.LUT R5, R5, R4.reuse, RZ, 0x3c, !PT ;  /* 0x000000040505a212 */ /* 0x080fe400078e3cff */
[----:B------:R0:W-:Y:S02]  /*11860*/  STL [R1+0x54], R7 ;  /* 0x0000540701007387 */ /* 0x0001e40000100800 */
[----:B------:R-:W-:Y:S01]  /*11870*/  @!P2 LOP3.LUT R4, R5, R4, RZ, 0x3c, !PT ;  /* 0x000000040504a212 */ /* 0x000fe200078e3cff */
[----:B------:R-:W-:-:S03]  /*11880*/  IMAD.MOV.U32 R13, RZ, RZ, R2 ;  /* 0x000000ffff0d7224 */ /* 0x000fc600078e0002 */
[----:B------:R-:W-:Y:S01]  /*11890*/  @!P2 LOP3.LUT R5, R5, R4, RZ, 0x3c, !PT ;  /* 0x000000040505a212 */ /* 0x000fe200078e3cff */
[----:B------:R-:W-:-:S04]  /*118a0*/  IMAD.MOV.U32 R12, RZ, RZ, 0x3 ;  /* 0x00000003ff0c7424 */ /* 0x000fc800078e00ff */
[----:B------:R-:W-:Y:S01]  /*118b0*/  @!PT LDS RZ, [RZ] ;  /* 0x00000000fffff984 */ /* 0x000fe20000000800 */
[----:B------:R-:W-:Y:S01]  /*118c0*/  @!PT LDS RZ, [RZ] ;  /* 0x00000000fffff984 */ /* 0x000fe20000000800 */
[----:B------:R-:W-:Y:S01]  /*118d0*/  @!PT LDS RZ, [RZ] ;  /* 0x00000000fffff984 */ /* 0x000fe20000000800 */
[----:B------:R1:W-:Y:S02]  /*118e0*/  @!P2 LDGSTS.E.BYPASS.LTC128B.128 [R9+0x18c00], desc[UR38][R4.64], !P0 ;  /* 0x18c000000409afae */ /* 0x0003e4000c101d66 */
[----:B01----:R-:W-:-:S07]  /*118f0*/  IMAD.MOV.U32 R4, RZ, RZ, R14 ;  /* 0x000000ffff047224 */ /* 0x003fce00078e000e */
[----:B------:R-:W-:Y:S05]  /*11900*/  WARPSYNC.COLLECTIVE R15, `(.L_x_1223) ;  /* 0x000000000f087348 */ /* 0x000fea0003c00000 */
[----:B------:R0:W1:Y:S02]  /*11910*/  SHFL.IDX P6, R14, R13, R12, R11 ;  /* 0x0000000c0d0e7389 */ /* 0x00006400000c000b */
[----:B01----:R-:W-:Y:S01]  /*11920*/  ENDCOLLECTIVE ;  /* 0x000000000000791b */ /* 0x003fe20003800000 */
.L_x_1223:
        /* <DEDUP_REMOVED lines=10> */
.L_x_1224:
        /* <DEDUP_REMOVED lines=13> */
.L_x_1225:
        /* <DEDUP_REMOVED lines=10> */
.L_x_1226:
        /* <DEDUP_REMOVED lines=13> */
.L_x_1227:
        /* <DEDUP_REMOVED lines=10> */
.L_x_1228:
        /* <DEDUP_REMOVED lines=13> */
.L_x_1229:
        /* <DEDUP_REMOVED lines=10> */
.L_x_1230:
        /* <DEDUP_REMOVED lines=11> */
.L_x_1231:
        /* <DEDUP_REMOVED lines=14> */
.L_x_1232:
[----:B------:R-:W-:Y:S01]  /*11fb0*/  IMAD.MOV.U32 R0, RZ, RZ, R14 ;  /* 0x000000ffff007224 */ /* 0x000fe200078e000e */
[----:B------:R-:W-:Y:S06]  /*11fc0*/  BRA `(.L_x_1233) ;  /* 0xffffffac000c7947 */ /* 0x000fec000383ffff */
.L_x_1111:
[----:B------:R-:W2:Y:S04]  /*11fd0*/  LDL.LU R5, [R1+0x38] ;  /* 0x0000380001057983 */ /* 0x000ea80000300800 */
[----:B------:R-:W3:Y:S04]  /*11fe0*/  LDL.LU R14, [R1+0x3c] ;  /* 0x00003c00010e7983 */ /* 0x000ee80000300800 */
[----:B------:R-:W4:Y:S04]  /*11ff0*/  LDL.LU R13, [R1+0x4c] ;  /* 0x00004c00010d7983 */ /* 0x000f280000300800 */
[----:B------:R-:W5:Y:S04]  /*12000*/  LDL.LU R12, [R1+0x54] ;  /* 0x00005400010c7983 */ /* 0x000f680000300800 */
[----:B------:R-:W5:Y:S04]  /*12010*/  LDL.LU R11, [R1+0x5c] ;  /* 0x00005c00010b7983 */ /* 0x000f680000300800 */
[----:B------:R-:W5:Y:S04]  /*12020*/  LDL.LU R10, [R1+0x60] ;  /* 0x00006000010a7983 */ /* 0x000f680000300800 */
[----:B------:R-:W5:Y:S04]  /*12030*/  LDL.LU R9, [R1+0x64] ;  /* 0x0000640001097983 */ /* 0x000f680000300800 */
[----:B------:R-:W5:Y:S01]  /*12040*/  LDL.LU R8, [R1+0x14] ;  /* 0x0000140001087983 */ /* 0x000f620000300800 */
[----:B------:R-:W-:Y:S01]  /*12050*/  BSSY B0, `(.L_x_1234) ;  /* 0x000001b000007945 */ /* 0x000fe20003800000 */
[----:B------:R-:W-:-:S02]  /*12060*/  IMAD.MOV.U32 R15, RZ, RZ, -0x1 ;  /* 0xffffffffff0f7424 */ /* 0x000fc400078e00ff */
[----:B--2---:R-:W-:-:S05]  /*12070*/  IMAD R5, R5, R6, RZ ;  /* 0x0000000605057224 */ /* 0x004fca00078e02ff */
[-C--:B------:R-:W-:Y:S02]  /*12080*/  ISETP.GE.AND P4, PT, R17, R5.reuse, PT ;  /* 0x000000051100720c */ /* 0x080fe40003f86270 */
[-C--:B---3--:R-:W-:Y:S02]  /*12090*/  ISETP.GE.AND P5, PT, R14, R5.reuse, PT ;  /* 0x000000050e00720c */ /* 0x088fe40003fa6270 */
[----:B----4-:R-:W-:Y:S01]  /*120a0*/  ISETP.GE.AND P6, PT, R13, R5, PT ;  /* 0x000000050d00720c */ /* 0x010fe20003fc6270 */
[----:B------:R-:W-:Y:S01]  /*120b0*/  IMAD.MOV.U32 R13, RZ, RZ, R0 ;  /* 0x000000ffff0d7224 */ /* 0x000fe200078e0000 */
[----:B-----5:R-:W-:-:S07]  /*120c0*/  LOP3.LUT R8, R8, 0xffffffef, RZ, 0xc0, !PT ;  /* 0xffffffef08087812 */ /* 0x020fce00078ec0ff */
[----:B------:R-:W-:Y:S02]  /*120d0*/  @P4 LOP3.LUT R8, R8, 0x10, RZ, 0xfc, !PT ;  /* 0x0000001008084812 */ /* 0x000fe400078efcff */
[----:B------:R-:W-:Y:S01]  /*120e0*/  ISETP.GE.AND P4, PT, R12, R5, PT ;  /* 0x000000050c00720c */ /* 0x000fe20003f86270 */
[----:B------:R-:W-:Y:S01]  /*120f0*/  IMAD.MOV.U32 R12, RZ, RZ, RZ ;  /* 0x000000ffff0c7224 */ /* 0x000fe200078e00ff */
[----:B------:R-:W-:-:S04]  /*12100*/  LOP3.LUT R8, R8, 0xfffffff7, RZ, 0xc0, !PT ;  /* 0xfffffff708087812 */ /* 0x000fc800078ec0ff */
[----:B------:R-:W-:Y:S02]  /*12110*/  @P5 LOP3.LUT R8, R8, 0x8, RZ, 0xfc, !PT ;  /* 0x0000000808085812 */ /* 0x000fe400078efcff */
[----:B------:R-:W-:Y:S01]  /*12120*/  ISETP.GE.AND P5, PT, R11, R5, PT ;  /* 0x000000050b00720c */ /* 0x000fe20003fa6270 */
[----:B------:R-:W-:Y:S01]  /*12130*/  IMAD.MOV.U32 R11, RZ, RZ, 0x181f ;  /* 0x0000181fff0b7424 */ /* 0x000fe200078e00ff */
[----:B------:R-:W-:-:S04]  /*12140*/  LOP3.LUT R8, R8, 0xfffffffb, RZ, 0xc0, !PT ;  /* 0xfffffffb08087812 */ /* 0x000fc800078ec0ff */
[----:B------:R-:W-:Y:S02]  /*12150*/  @P6 LOP3.LUT R8, R8, 0x4, RZ, 0xfc, !PT ;  /* 0x0000000408086812 */ /* 0x000fe400078efcff */
[----:B------:R-:W-:Y:S02]  /*12160*/  ISETP.GE.AND P6, PT, R10, R5, PT ;  /* 0x000000050a00720c */ /* 0x000fe40003fc6270 */
[----:B------:R-:W-:-:S04]  /*12170*/  LOP3.LUT R8, R8, 0xfffffffd, RZ, 0xc0, !PT ;  /* 0xfffffffd08087812 */ /* 0x000fc800078ec0ff */
[----:B------:R-:W-:Y:S02]  /*12180*/  @P4 LOP3.LUT R8, R8, 0x2, RZ, 0xfc, !PT ;  /* 0x0000000208084812 */ /* 0x000fe400078efcff */
[----:B------:R-:W-:Y:S02]  /*12190*/  ISETP.GE.AND P4, PT, R9, R5, PT ;  /* 0x000000050900720c */ /* 0x000fe40003f86270 */
[----:B------:R-:W-:-:S04]  /*121a0*/  LOP3.LUT R8, R8, 0xffffffdf, RZ, 0xc0, !PT ;  /* 0xffffffdf08087812 */ /* 0x000fc800078ec0ff */
[----:B------:R-:W-:-:S05]  /*121b0*/  @P6 LOP3.LUT R8, R8, 0x20, RZ, 0xfc, !PT ;  /* 0x0000002008086812 */ /* 0x000fca00078efcff */
[----:B------:R0:W-:Y:S02]  /*121c0*/  STL [R1+0x14], R8 ;  /* 0x0000140801007387 */ /* 0x0001e40000100800 */
[----:B0-----:R-:W-:Y:S05]  /*121d0*/  WARPSYNC.COLLECTIVE R15, `(.L_x_1235) ;  /* 0x000000000f087348 */ /* 0x001fea0003c00000 */
[----:B------:R1:W2:Y:S02]  /*121e0*/  SHFL.IDX P6, R14, R13, R12, R11 ;  /* 0x0000000c0d0e7389 */ /* 0x0002a400000c000b */
[----:B012---:R-:W-:Y:S01]  /*121f0*/  ENDCOLLECTIVE ;  /* 0x000000000000791b */ /* 0x007fe20003800000 */
.L_x_1235:
[----:B------:R-:W-:Y:S05]  /*12200*/  BSYNC B0 ;  /* 0x0000000000007941 */ /* 0x000fea0003800000 */
.L_x_1234:
[----:B------:R-:W-:Y:S02]  /*12210*/  IMAD.MOV.U32 R9, RZ, RZ, R8 ;  /* 0x000000ffff097224 */ /* 0x000fe400078e0008 */
[----:B------:R0:W5:Y:S01]  /*12220*/  LDL R8, [R1+0x10] ;  /* 0x0000100001087983 */ /* 0x0001620000100800 */
[----:B------:R-:W-:Y:S02]  /*12230*/  IMAD.MOV.U32 R13, RZ, RZ, R4 ;  /* 0x000000ffff0d7224 */ /* 0x000fe400078e0004 */
[----:B------:R-:W-:Y:S01]  /*12240*/  IMAD.MOV.U32 R12, RZ, RZ, RZ ;  /* 0x000000ffff0c7224 */ /* 0x000fe200078e00ff */
[----:B------:R-:W-:Y:S01]  /*12250*/  LOP3.LUT R9, R9, 0xfffffeff, RZ, 0xc0, !PT ;  /* 0xfffffeff09097812 */ /* 0x000fe200078ec0ff */
[----:B------:R-:W-:Y:S02]  /*12260*/  IMAD.MOV.U32 R11, RZ, RZ, 0x181f ;  /* 0x0000181fff0b7424 */ /* 0x000fe400078e00ff */
[----:B------:R-:W-:Y:S01]  /*12270*/  IMAD.MOV.U32 R15, RZ, RZ, -0x1 ;  /* 0xffffffffff0f7424 */ /* 0x000fe200078e00ff */
[----:B------:R-:W-:Y:S01]  /*12280*/  @P5 LOP3.LUT R9, R9, 0x100, RZ, 0xfc, !PT ;  /* 0x0000010009095812 */ /* 0x000fe200078efcff */
[----:B0-----:R-:W-:-:S07]  /*12290*/  IMAD.MOV.U32 R2, RZ, RZ, R14 ;  /* 0x000000ffff027224 */ /* 0x001fce00078e000e */
[----:B-----5:R-:W-:Y:S05]  /*122a0*/  WARPSYNC.COLLECTIVE R15, `(.L_x_1236) ;  /* 0x000000000f087348 */ /* 0x020fea0003c00000 */
[----:B------:R0:W1:Y:S02]  /*122b0*/  SHFL.IDX P6, R14, R13, R12, R11 ;  /* 0x0000000c0d0e7389 */ /* 0x00006400000c000b */
[----:B01---5:R-:W-:Y:S01]  /*122c0*/  ENDCOLLECTIVE ;  /* 0x000000000000791b */ /* 0x023fe20003800000 */
.L_x_1236:
[C---:B------:R-:W-:Y:S02]  /*122d0*/  LOP3.LUT P5, RZ, R9.reuse, 0x10, RZ, 0xc0, !PT ;  /* 0x0000001009ff7812 */ /* 0x040fe400078ac0ff */
[----:B------:R-:W-:-:S04]  /*122e0*/  LOP3.LUT R9, R9, 0xffffff7f, RZ, 0xc0, !PT ;  /* 0xffffff7f09097812 */ /* 0x000fc800078ec0ff */
[----:B------:R-:W-:-:S04]  /*122f0*/  @P4 LOP3.LUT R9, R9, 0x80, RZ, 0xfc, !PT ;  /* 0x0000008009094812 */ /* 0x000fc800078efcff */
[----:B------:R-:W-:Y:S01]  /*12300*/  LOP3.LUT P4, RZ, R9, 0x8, RZ, 0xc0, !PT ;  /* 0x0000000809ff7812 */ /* 0x000fe2000788c0ff */
[----:B------:R0:W-:Y:S01]  /*12310*/  STL [R1+0x14], R9 ;  /* 0x0000140901007387 */ /* 0x0001e20000100800 */
[----:B------:R-:W-:Y:S02]  /*12320*/  IMAD.MOV.U32 R13, RZ, RZ, R0 ;  /* 0x000000ffff0d7224 */ /* 0x000fe400078e0000 */
[----:B------:R-:W-:Y:S02]  /*12330*/  IMAD.MOV.U32 R12, RZ, RZ, 0x1 ;  /* 0x00000001ff0c7424 */ /* 0x000fe400078e00ff */
[----:B------:R-:W-:-:S05]  /*12340*/  IMAD.MOV.U32 R3, RZ, RZ, R14 ;  /* 0x000000ffff037224 */ /* 0x000fca00078e000e */
[----:B------:R-:W-:-:S05]  /*12350*/  @!P5 LEA R3, P6, R7, R3, 0x1 ;  /* 0x000000030703d211 */ /* 0x000fca00078c08ff */
[----:B------:R-:W-:-:S05]  /*12360*/  @!P5 IMAD.X R2, RZ, RZ, R2, P6 ;  /* 0x000000ffff02d224 */ /* 0x000fca00030e0602 */
[----:B0-----:R-:W-:-:S07]  /*12370*/  @!P5 LOP3.LUT R3, R3, R2, RZ, 0x3c, !PT ;  /* 0x000000020303d212 */ /* 0x001fce00078e3cff */
[----:B------:R-:W-:Y:S05]  /*12380*/  WARPSYNC.COLLECTIVE R15, `(.L_x_1237) ;  /* 0x000000000f087348 */ /* 0x000fea0003c00000 */
[----:B------:R0:W1:Y:S02]  /*12390*/  SHFL.IDX P6, R14, R13, R12, R11 ;  /* 0x0000000c0d0e7389 */ /* 0x00006400000c000b */
[----:B01----:R-:W-:Y:S01]  /*123a0*/  ENDCOLLECTIVE ;  /* 0x000000000000791b */ /* 0x003fe20003800000 */
.L_x_1237:
[----:B------:R-:W-:-:S04]  /*123b0*/  @!P5 LOP3.LUT R2, R3, R2, RZ, 0x3c, !PT ;  /* 0x000000020302d212 */ /* 0x000fc800078e3cff */
[----:B------:R-:W-:Y:S01]  /*123c0*/  @!P5 LOP3.LUT R3, R3, R2, RZ, 0x3c, !PT ;  /* 0x000000020303d212 */ /* 0x000fe200078e3cff */
[----:B------:R-:W-:Y:S02]  /*123d0*/  IMAD.MOV.U32 R13, RZ, RZ, R4 ;  /* 0x000000ffff0d7224 */ /* 0x000fe400078e0004 */
[----:B------:R-:W-:-:S07]  /*123e0*/  IMAD.MOV.U32 R6, RZ, RZ, R14 ;  /* 0x000000ffff067224 */ /* 0x000fce00078e000e */
[----:B------:R-:W-:Y:S05]  /*123f0*/  WARPSYNC.COLLECTIVE R15, `(.L_x_1238) ;  /* 0x000000000f087348 */ /* 0x000fea0003c00000 */
[----:B------:R0:W1:Y:S02]  /*12400*/  SHFL.IDX P6, R14, R13, R12, R11 ;  /* 0x0000000c0d0e7389 */ /* 0x00006400000c000b */
[----:B01----:R-:W-:Y:S01]  /*12410*/  ENDCOLLECTIVE ;  /* 0x000000000000791b */ /* 0x003fe20003800000 */
.L_x_1238:
[----:B------:R-:W-:Y:S02]  /*12420*/  IMAD.MOV.U32 R13, RZ, RZ, R0 ;  /* 0x000000ffff0d7224 */ /* 0x000fe400078e0000 */
[----:B------:R-:W-:Y:S01]  /*12430*/  IMAD.MOV.U32 R12, RZ, RZ, 0x2 ;  /* 0x00000002ff0c7424 */ /* 0x000fe200078e00ff */
[----:B------:R-:W-:Y:S01]  /*12440*/  @!PT LDS RZ, [RZ] ;  /* 0x00000000fffff984 */ /* 0x000fe20000000800 */
[----:B------:R-:W-:Y:S01]  /*12450*/  @!PT LDS RZ, [RZ] ;  /* 0x00000000fffff984 */ /* 0x000fe20000000800 */
[----:B------:R-:W-:Y:S01]  /*12460*/  @!PT LDS RZ, [RZ] ;  /* 0x00000000fffff984 */ /* 0x000fe20000000800 */
[----:B------:R-:W-:Y:S04]  /*12470*/  @!P5 LDGSTS.E.BYPASS.LTC128B.128 [R8+0x22400], desc[UR38][R2.64], !P3 ;  /* 0x224000000208dfae */ /* 0x000fe8000d901d66 */
[----:B------:R-:W-:Y:S04]  /*12480*/  @!P5 LDGSTS.E.BYPASS.LTC128B.128 [R8+0x26400], desc[UR38][R2.64+0x80], !P2 ;  /* 0x264000800208dfae */ /* 0x000fe8000d101d66 */
[----:B------:R-:W-:Y:S04]  /*12490*/  @!P5 LDGSTS.E.BYPASS.LTC128B.128 [R8+0x2a400], desc[UR38][R2.64+0x100], !P1 ;  /* 0x2a4001000208dfae */ /* 0x000fe8000c901d66 */
[----:B------:R0:W-:Y:S01]  /*124a0*/  @!P5 LDGSTS.E.BYPASS.LTC128B.128 [R8+0x2e400], desc[UR38][R2.64+0x180], !P0 ;  /* 0x2e4001800208dfae */ /* 0x0001e2000c101d66 */
[----:B------:R-:W-:Y:S01]  /*124b0*/  LOP3.LUT P5, RZ, R9, 0x4, RZ, 0xc0, !PT ;  /* 0x0000000409ff7812 */ /* 0x000fe200078ac0ff */
[----:B0-----:R-:W-:-:S05]  /*124c0*/  IMAD.MOV.U32 R2, RZ, RZ, R14 ;  /* 0x000000ffff027224 */ /* 0x001fca00078e000e */
[----:B------:R-:W-:-:S05]  /*124d0*/  @!P4 LEA R2, P6, R7, R2, 0x1 ;  /* 0x000000020702c211 */ /* 0x000fca00078c08ff */
[----:B------:R-:W-:-:S05]  /*124e0*/  @!P4 IMAD.X R3, RZ, RZ, R6, P6 ;  /* 0x000000ffff03c224 */ /* 0x000fca00030e0606 */
[----:B------:R0:W-:Y:S03]  /*124f0*/  @!P4 LDGSTS.E.BYPASS.LTC128B.128 [R8+0x22c00], desc[UR38][R2.64], !P3 ;  /* 0x22c000000208cfae */ /* 0x0001e6000d901d66 */
[----:B0-----:R-:W-:Y:S05]  /*12500*/  WARPSYNC.COLLECTIVE R15, `(.L_x_1239) ;  /* 0x000000000f087348 */ /* 0x001fea0003c00000 */
[----:B------:R1:W2:Y:S02]  /*12510*/  SHFL.IDX P6, R14, R13, R12, R11 ;  /* 0x0000000c0d0e7389 */ /* 0x0002a400000c000b */
[----:B012---:R-:W-:Y:S01]  /*12520*/  ENDCOLLECTIVE ;  /* 0x000000000000791b */ /* 0x007fe20003800000 */
.L_x_1239:
        /* <DEDUP_REMOVED lines=12> */
.L_x_1240:
        /* <DEDUP_REMOVED lines=12> */
.L_x_1241:
        /* <DEDUP_REMOVED lines=12> */
.L_x_1242:
        /* <DEDUP_REMOVED lines=12> */
.L_x_1243:
        /* <DEDUP_REMOVED lines=12> */
.L_x_1244:
        /* <DEDUP_REMOVED lines=12> */
.L_x_1245:
        /* <DEDUP_REMOVED lines=11> */
.L_x_1246:
[----:B------:R-:W-:Y:S02]  /*12a60*/  IMAD.MOV.U32 R13, RZ, RZ, R0 ;  /* 0x000000ffff0d7224 */ /* 0x000fe400078e0000 */
[----:B------:R-:W-:Y:S01]  /*12a70*/  IMAD.MOV.U32 R12, RZ, RZ, 0x6 ;  /* 0x00000006ff0c7424 */ /* 0x000fe200078e00ff */
[----:B------:R-:W-:Y:S01]  /*12a80*/  LOP3.LUT P6, RZ, R9, 0x20, RZ, 0xc0, !PT ;  /* 0x0000002009ff7812 */ /* 0x000fe200078cc0ff */
[----:B------:R-:W-:-:S12]  /*12a90*/  IMAD.MOV.U32 R2, RZ, RZ, R14 ;  /* 0x000000ffff027224 */ /* 0x000fd800078e000e */
[----:B------:R-:W-:-:S05]  /*12aa0*/  @!P6 LEA R2, P5, R7, R2, 0x1 ;  /* 0x000000020702e211 */ /* 0x000fca00078a08ff */
[----:B------:R-:W-:-:S05]  /*12ab0*/  @!P6 IMAD.X R3, RZ, RZ, R6, P5 ;  /* 0x000000ffff03e224 */ /* 0x000fca00028e0606 */
        /* <DEDUP_REMOVED lines=10> */
.L_x_1247:
[----:B------:R-:W-:Y:S02]  /*12b60*/  IMAD.MOV.U32 R13, RZ, RZ, R4 ;  /* 0x000000ffff0d7224 */ /* 0x000fe400078e0004 */
[----:B------:R-:W-:-:S07]  /*12b70*/  IMAD.MOV.U32 R6, RZ, RZ, R14 ;  /* 0x000000ffff067224 */ /* 0x000fce00078e000e */
[----:B------:R-:W-:Y:S05]  /*12b80*/  WARPSYNC.COLLECTIVE R15, `(.L_x_1248) ;  /* 0x000000000f087348 */ /* 0x000fea0003c00000 */
[----:B------:R0:W1:Y:S02]  /*12b90*/  SHFL.IDX P6, R14, R13, R12, R11 ;  /* 0x0000000c0d0e7389 */ /* 0x00006400000c000b */
[----:B01----:R-:W-:Y:S01]  /*12ba0*/  ENDCOLLECTIVE ;  /* 0x000000000000791b */ /* 0x003fe20003800000 */
.L_x_1248:
[----:B------:R-:W-:Y:S02]  /*12bb0*/  IMAD.MOV.U32 R13, RZ, RZ, R0 ;  /* 0x000000ffff0d7224 */ /* 0x000fe400078e0000 */
[----:B------:R-:W-:Y:S02]  /*12bc0*/  IMAD.MOV.U32 R12, RZ, RZ, 0x7 ;  /* 0x00000007ff0c7424 */ /* 0x000fe400078e00ff */
[----:B------:R-:W-:-:S07]  /*12bd0*/  IMAD.MOV.U32 R2, RZ, RZ, R14 ;  /* 0x000000ffff027224 */ /* 0x000fce00078e000e */
[----:B------:R-:W-:Y:S05]  /*12be0*/  WARPSYNC.COLLECTIVE R15, `(.L_x_1249) ;  /* 0x000000000f087348 */ /* 0x000fea0003c00000 */
[----:B------:R0:W1:Y:S02]  /*12bf0*/  SHFL.IDX P6, R14, R13, R12, R11 ;  /* 0x0000000c0d0e7389 */ /* 0x00006400000c000b */
[----:B01----:R-:W-:Y:S01]  /*12c00*/  ENDCOLLECTIVE ;  /* 0x000000000000791b */ /* 0x003fe20003800000 */
.L_x_1249:
[----:B------:R-:W-:-:S05]  /*12c10*/  @!P4 LEA R2, P5, R7, R2, 0x1 ;  /* 0x000000020702c211 */ /* 0x000fca00078a08ff */
[----:B------:R-:W-:-:S05]  /*12c20*/  @!P4 IMAD.X R3, RZ, RZ, R6, P5 ;  /* 0x000000ffff03c224 */ /* 0x000fca00028e0606 */
[----:B------:R-:W-:Y:S01]  /*12c30*/  @!PT LDS RZ, [RZ] ;  /* 0x00000000fffff984 */ /* 0x000fe20000000800 */
[----:B------:R-:W-:Y:S01]  /*12c40*/  @!PT LDS RZ, [RZ] ;  /* 0x00000000fffff984 */ /* 0x000fe20000000800 */
[----:B------:R-:W-:Y:S01]  /*12c50*/  @!PT LDS RZ, [RZ] ;  /* 0x00000000fffff984 */ /* 0x000fe20000000800 */
[----:B------:R0:W-:Y:S01]  /*12c60*/  @!P4 LDGSTS.E.BYPASS.LTC128B.128 [R8+0x25400], desc[UR38][R2.64], !P3 ;  /* 0x254000000208cfae */ /* 0x0001e2000d901d66 */
[----:B------:R-:W-:-:S03]  /*12c70*/  IMAD.MOV.U32 R13, RZ, RZ, R4 ;  /* 0x000000ffff0d7224 */ /* 0x000fc600078e0004 */
[----:B------:R0:W-:Y:S04]  /*12c80*/  @!P4 LDGSTS.E.BYPASS.LTC128B.128 [R8+0x29400], desc[UR38][R2.64+0x80], !P2 ;  /* 0x294000800208cfae */ /* 0x0001e8000d101d66 */
[----:B------:R0:W-:Y:S01]  /*12c90*/  @!P4 LDGSTS.E.BYPASS.LTC128B.128 [R8+0x2d400], desc[UR38][R2.64+0x100], !P1 ;  /* 0x2d4001000208cfae */ /* 0x0001e2000c901d66 */
[----:B------:R-:W-:-:S03]  /*12ca0*/  IMAD.MOV.U32 R6, RZ, RZ, R14 ;  /* 0x000000ffff067224 */ /* 0x000fc600078e000e */
[----:B------:R0:W-:Y:S04]  /*12cb0*/  @!P4 LDGSTS.E.BYPASS.LTC128B.128 [R8+0x31400], desc[UR38][R2.64+0x180], !P0 ;  /* 0x314001800208cfae */ /* 0x0001e8000c101d66 */
[----:B0-----:R-:W-:Y:S05]  /*12cc0*/  WARPSYNC.COLLECTIVE R15, `(.L_x_1250) ;  /* 0x000000000f087348 */ /* 0x001fea0003c00000 */
[----:B------:R1:W2:Y:S02]  /*12cd0*/  SHFL.IDX P6, R14, R13, R12, R11 ;  /* 0x0000000c0d0e7389 */ /* 0x0002a400000c000b */
[----:B012---:R-:W-:Y:S01]  /*12ce0*/  ENDCOLLECTIVE ;  /* 0x000000000000791b */ /* 0x007fe20003800000 */
.L_x_1250:
[----:B------:R-:W-:Y:S01]  /*12cf0*/  IMAD.MOV.U32 R2, RZ, RZ, R14 ;  /* 0x000000ffff027224 */ /* 0x000fe200078e000e */
[----:B------:R-:W-:Y:S06]  /*12d00*/  BRA `(.L_x_1251) ;  /* 0xffffffa800a07947 */ /* 0x000fec000383ffff */
.L_x_1116:
[----:B0-----:R-:W4:Y:S02]  /*12d10*/  LDL R2, [R1+0x4] ;  /* 0x0000040001027983 */ /* 0x001f240000100800 */
[----:B----4-:R0:W1:Y:S02]  /*12d20*/  SYNCS.PHASECHK.TRANS64.TRYWAIT P0, [R2+URZ+0x32420], R0 ;  /* 0x03242000020075a7 */ /* 0x010064000800017f */
[----:B-1----:R-:W-:Y:S05]  /*12d30*/  @!P0 NANOSLEEP.SYNCS 0x989680 ;  /* 0x009896800000895d */ /* 0x002fea0003900000 */
[----:B------:R-:W1:Y:S02]  /*12d40*/  @!P0 SYNCS.PHASECHK.TRANS64 P0, [R2+URZ+0x32420], R0 ;  /* 0x03242000020085a7 */ /* 0x000e64000800007f */
[----:B-1----:R-:W-:Y:S05]  /*12d50*/  @!P0 BRA `(.L_x_1116) ;  /* 0xfffffffc00ec8947 */ /* 0x002fea000383ffff */
[----:B------:R-:W-:Y:S05]  /*12d60*/  BRA `(.L_x_1252) ;  /* 0xffffffac001c7947 */ /* 0x000fea000383ffff */
.L_x_1120:
[----:B0-----:R0:W1:Y:S02]  /*12d70*/  SYNCS.PHASECHK.TRANS64.TRYWAIT P0, [R2+URZ+0x32460], R0 ;  /* 0x03246000020075a7 */ /* 0x001064000800017f */
[----:B-1----:R-:W-:Y:S05]  /*12d80*/  @!P0 NANOSLEEP.SYNCS 0x989680 ;  /* 0x009896800000895d */ /* 0x002fea0003900000 */
[----:B------:R-:W1:Y:S02]  /*12d90*/  @!P0 SYNCS.PHASECHK.TRANS64 P0, [R2+URZ+0x32460], R0 ;  /* 0x03246000020085a7 */ /* 0x000e64000800007f */
[----:B-1----:R-:W-:Y:S05]  /*12da0*/  @!P0 BRA `(.L_x_1120) ;  /* 0xfffffffc00f08947 */ /* 0x002fea000383ffff */
[----:B------:R-:W-:Y:S05]  /*12db0*/  BRA `(.L_x_1253) ;  /* 0xffffffac004c7947 */ /* 0x000fea000383ffff */
.L_x_1135:
[----:B-1----:R1:W2:Y:S02]  /*12dc0*/  SYNCS.PHASECHK.TRANS64.TRYWAIT P0, [R3+URZ+0x32440], R2 ;  /* 0x03244002030075a7 */ /* 0x0022a4000800017f */
[----:B--2---:R-:W-:Y:S05]  /*12dd0*/  @!P0 NANOSLEEP.SYNCS 0x989680 ;  /* 0x009896800000895d */ /* 0x004fea0003900000 */
[----:B------:R-:W2:Y:S02]  /*12de0*/  @!P0 SYNCS.PHASECHK.TRANS64 P0, [R3+URZ+0x32440], R2 ;  /* 0x03244002030085a7 */ /* 0x000ea4000800007f */
[----:B--2---:R-:W-:Y:S05]  /*12df0*/  @!P0 BRA `(.L_x_1135) ;  /* 0xfffffffc00f08947 */ /* 0x004fea000383ffff */
[----:B------:R-:W-:Y:S05]  /*12e00*/  BRA `(.L_x_1254) ;  /* 0xffffffb4007c7947 */ /* 0x000fea000383ffff */
.L_x_1140:
[----:B0-----:R0:W2:Y:S02]  /*12e10*/  SYNCS.PHASECHK.TRANS64.TRYWAIT P0, [R3+URZ+0x32460], R2 ;  /* 0x03246002030075a7 */ /* 0x0010a4000800017f */
[----:B--2---:R-:W-:Y:S05]  /*12e20*/  @!P0 NANOSLEEP.SYNCS 0x989680 ;  /* 0x009896800000895d */ /* 0x004fea0003900000 */
[----:B------:R-:W2:Y:S02]  /*12e30*/  @!P0 SYNCS.PHASECHK.TRANS64 P0, [R3+URZ+0x32460], R2 ;  /* 0x03246002030085a7 */ /* 0x000ea4000800007f */
[----:B--2---:R-:W-:Y:S05]  /*12e40*/  @!P0 BRA `(.L_x_1140) ;  /* 0xfffffffc00f08947 */ /* 0x004fea000383ffff */
[----:B------:R-:W-:Y:S05]  /*12e50*/  BRA `(.L_x_1255) ;  /* 0xffffffb800047947 */ /* 0x000fea000383ffff */
.L_x_1151:
[----:B0-----:R0:W1:Y:S02]  /*12e60*/  SYNCS.PHASECHK.TRANS64.TRYWAIT P0, [R4+URZ+0x32440], R2 ;  /* 0x03244002040075a7 */ /* 0x001064000800017f */
[----:B-1----:R-:W-:Y:S05]  /*12e70*/  @!P0 NANOSLEEP.SYNCS 0x989680 ;  /* 0x009896800000895d */ /* 0x002fea0003900000 */
[----:B------:R-:W1:Y:S02]  /*12e80*/  @!P0 SYNCS.PHASECHK.TRANS64 P0, [R4+URZ+0x32440], R2 ;  /* 0x03244002040085a7 */ /* 0x000e64000800007f */
[----:B-1----:R-:W-:Y:S05]  /*12e90*/  @!P0 BRA `(.L_x_1151) ;  /* 0xfffffffc00f08947 */ /* 0x002fea000383ffff */
[----:B------:R-:W-:Y:S05]  /*12ea0*/  BRA `(.L_x_1256) ;  /* 0xffffffc000147947 */ /* 0x000fea000383ffff */
.L_x_1156:
[----:B-1----:R1:W2:Y:S02]  /*12eb0*/  SYNCS.PHASECHK.TRANS64.TRYWAIT P0, [R4+URZ+0x32460], R2 ;  /* 0x03246002040075a7 */ /* 0x0022a4000800017f */
[----:B--2---:R-:W-:Y:S05]  /*12ec0*/  @!P0 NANOSLEEP.SYNCS 0x989680 ;  /* 0x009896800000895d */ /* 0x004fea0003900000 */
[----:B------:R-:W2:Y:S02]  /*12ed0*/  @!P0 SYNCS.PHASECHK.TRANS64 P0, [R4+URZ+0x32460], R2 ;  /* 0x03246002040085a7 */ /* 0x000ea4000800007f */
[----:B--2---:R-:W-:Y:S05]  /*12ee0*/  @!P0 BRA `(.L_x_1156) ;  /* 0xfffffffc00f08947 */ /* 0x004fea000383ffff */
[----:B------:R-:W-:Y:S05]  /*12ef0*/  BRA `(.L_x_1257) ;  /* 0xffffffc000987947 */ /* 0x000fea000383ffff */
.L_x_1167:
[----:B-1----:R1:W2:Y:S02]  /*12f00*/  SYNCS.PHASECHK.TRANS64.TRYWAIT P0, [R4+URZ+0x32440], R2 ;  /* 0x03244002040075a7 */ /* 0x0022a4000800017f */
[----:B--2---:R-:W-:Y:S05]  /*12f10*/  @!P0 NANOSLEEP.SYNCS 0x989680 ;  /* 0x009896800000895d */ /* 0x004fea0003900000 */
[----:B------:R-:W2:Y:S02]  /*12f20*/  @!P0 SYNCS.PHASECHK.TRANS64 P0, [R4+URZ+0x32440], R2 ;  /* 0x03244002040085a7 */ /* 0x000ea4000800007f */
[----:B--2---:R-:W-:Y:S05]  /*12f30*/  @!P0 BRA `(.L_x_1167) ;  /* 0xfffffffc00f08947 */ /* 0x004fea000383ffff */
[----:B------:R-:W-:Y:S05]  /*12f40*/  BRA `(.L_x_1258) ;  /* 0xffffffc800847947 */ /* 0x000fea000383ffff */
.L_x_1172:
[----:B0-----:R0:W2:Y:S02]  /*12f50*/  SYNCS.PHASECHK.TRANS64.TRYWAIT P0, [R4+URZ+0x32460], R2 ;  /* 0x03246002040075a7 */ /* 0x0010a4000800017f */
[----:B--2---:R-:W-:Y:S05]  /*12f60*/  @!P0 NANOSLEEP.SYNCS 0x989680 ;  /* 0x009896800000895d */ /* 0x004fea0003900000 */
[----:B------:R-:W2:Y:S02]  /*12f70*/  @!P0 SYNCS.PHASECHK.TRANS64 P0, [R4+URZ+0x32460], R2 ;  /* 0x03246002040085a7 */ /* 0x000ea4000800007f */
[----:B--2---:R-:W-:Y:S05]  /*12f80*/  @!P0 BRA `(.L_x_1172) ;  /* 0xfffffffc00f08947 */ /* 0x004fea000383ffff */
[----:B------:R-:W-:Y:S05]  /*12f90*/  BRA `(.L_x_1259) ;  /* 0xffffffcc000c7947 */ /* 0x000fea000383ffff */
.L_x_1184:
[----:B------:R-:W-:Y:S01]  /*12fa0*/  BSSY B0, `(.L_x_1260) ;  /* 0x0000008000007945 */ /* 0x000fe20003800000 */
[----:B------:R-:W-:Y:S02]  /*12fb0*/  IMAD.MOV.U32 R13, RZ, RZ, R16 ;  /* 0x000000ffff0d7224 */ /* 0x000fe400078e0010 */
[----:B-1----:R-:W-:Y:S02]  /*12fc0*/  IMAD.MOV.U32 R12, RZ, RZ, RZ ;  /* 0x000000ffff0c7224 */ /* 0x002fe400078e00ff */
[----:B------:R-:W-:Y:S02]  /*12fd0*/  IMAD.MOV.U32 R11, RZ, RZ, 0x1f ;  /* 0x0000001fff0b7424 */ /* 0x000fe400078e00ff */
[----:B------:R-:W-:-:S07]  /*12fe0*/  IMAD.MOV.U32 R15, RZ, RZ, -0x1 ;  /* 0xffffffffff0f7424 */ /* 0x000fce00078e00ff */
[----:B------:R-:W-:Y:S05]  /*12ff0*/  WARPSYNC.COLLECTIVE R15, `(.L_x_1261) ;  /* 0x000000000f087348 */ /* 0x000fea0003c00000 */
[----:B------:R0:W1:Y:S02]  /*13000*/  SHFL.IDX P6, R14, R13, R12, R11 ;  /* 0x0000000c0d0e7389 */ /* 0x00006400000c000b */
[----:B01----:R-:W-:Y:S01]  /*13010*/  ENDCOLLECTIVE ;  /* 0x000000000000791b */ /* 0x003fe20003800000 */
.L_x_1261:
[----:B------:R-:W-:Y:S05]  /*13020*/  BSYNC B0 ;  /* 0x0000000000007941 */ /* 0x000fea0003800000 */
.L_x_1260:
        /* <DEDUP_REMOVED lines=9> */
.L_x_1262:
        /* <DEDUP_REMOVED lines=18> */
.L_x_1263:
        /* <DEDUP_REMOVED lines=8> */
.L_x_1264:
        /* <DEDUP_REMOVED lines=8> */
.L_x_1265:
        /* <DEDUP_REMOVED lines=8> */
.L_x_1266:
        /* <DEDUP_REMOVED lines=8> */
.L_x_1267:
        /* <DEDUP_REMOVED lines=9> */
.L_x_1268:
[----:B------:R-:W-:Y:S01]  /*13470*/  IMAD.MOV.U32 R6, RZ, RZ, R14 ;  /* 0x000000ffff067224 */ /* 0x000fe200078e000e */
[----:B------:R-:W-:Y:S06]  /*13480*/  BRA `(.L_x_1269) ;  /* 0xffffffd000647947 */ /* 0x000fec000383ffff */
.L_x_1189:
        /* <DEDUP_REMOVED lines=8> */
.L_x_1271:
[----:B------:R-:W-:Y:S05]  /*13510*/  BSYNC B0 ;  /* 0x0000000000007941 */ /* 0x000fea0003800000 */
.L_x_1270:
[----:B------:R-:W-:Y:S02]  /*13520*/  IMAD.MOV.U32 R3, RZ, RZ, R14 ;  /* 0x000000ffff037224 */ /* 0x000fe400078e000e */
[----:B------:R-:W-:Y:S02]  /*13530*/  IMAD.MOV.U32 R12, RZ, RZ, 0x2 ;  /* 0x00000002ff0c7424 */ /* 0x000fe400078e00ff */
[----:B------:R-:W-:Y:S01]  /*13540*/  IMAD.MOV.U32 R11, RZ, RZ, RZ ;  /* 0x000000ffff0b7224 */ /* 0x000fe200078e00ff */
[----:B------:R-:W-:Y:S01]  /*13550*/  SEL R3, R3, RZ, P1 ;  /* 0x000000ff03037207 */ /* 0x000fe20000800000 */
[----:B------:R-:W-:-:S04]  /*13560*/  IMAD.MOV.U32 R15, RZ, RZ, -0x1 ;  /* 0xffffffffff0f7424 */ /* 0x000fc800078e00ff */
[----:B------:R-:W-:-:S04]  /*13570*/  IMAD.IADD R3, R2, 0x1, R3 ;  /* 0x0000000102037824 */ /* 0x000fc800078e0203 */
[----:B------:R-:W-:-:S07]  /*13580*/  IMAD.MOV.U32 R13, RZ, RZ, R3 ;  /* 0x000000ffff0d7224 */ /* 0x000fce00078e0003 */
[----:B------:R-:W-:Y:S05]  /*13590*/  WARPSYNC.COLLECTIVE R15, `(.L_x_1272) ;  /* 0x000000000f087348 */ /* 0x000fea0003c00000 */
[----:B------:R0:W1:Y:S02]  /*135a0*/  SHFL.UP P6, R14, R13, R12, R11 ;  /* 0x0400000c0d0e7389 */ /* 0x00006400000c000b */
[----:B01----:R-:W-:Y:S01]  /*135b0*/  ENDCOLLECTIVE ;  /* 0x000000000000791b */ /* 0x003fe20003800000 */
.L_x_1272:
        /* <DEDUP_REMOVED lines=8> */
.L_x_1273:
        /* <DEDUP_REMOVED lines=8> */
.L_x_1274:
        /* <DEDUP_REMOVED lines=8> */
.L_x_1275:
        /* <DEDUP_REMOVED lines=9> */
.L_x_1276:
[----:B------:R-:W-:Y:S01]  /*137d0*/  IMAD.MOV.U32 R6, RZ, RZ, R14 ;  /* 0x000000ffff067224 */ /* 0x000fe200078e000e */
[----:B------:R-:W-:Y:S06]  /*137e0*/  BRA `(.L_x_1277) ;  /* 0xffffffd000287947 */ /* 0x000fec000383ffff */
.L_x_1191:
[----:B------:R-:W-:Y:S01]  /*137f0*/  BSSY B0, `(.L_x_1278) ;  /* 0x0000006000007945 */ /* 0x000fe20003800000 */
[----:B------:R-:W-:Y:S01]  /*13800*/  PLOP3.LUT P6, PT, P6, PT, PT, 0x8, 0x0 ;  /* 0x000000000000781c */ /* 0x000fe200037ce170 */
[----:B------:R-:W-:-:S12]  /*13810*/  IMAD.MOV.U32 R15, RZ, RZ, -0x1 ;  /* 0xffffffffff0f7424 */ /* 0x000fd800078e00ff */
[----:B0-----:R-:W-:Y:S05]  /*13820*/  WARPSYNC.COLLECTIVE R15, `(.L_x_1279) ;  /* 0x000000000f087348 */ /* 0x001fea0003c00000 */
[----:B------:R-:W-:Y:S01]  /*13830*/  VOTE.ANY R14, PT, P6 ;  /* 0x00000000000e7806 */ /* 0x000fe200030e0100 */
[----:B0-----:R-:W-:Y:S06]  /*13840*/  ENDCOLLECTIVE ;  /* 0x000000000000791b */ /* 0x001fec0003800000 */
.L_x_1279:
[----:B------:R-:W-:Y:S05]  /*13850*/  BSYNC B0 ;  /* 0x0000000000007941 */ /* 0x000fea0003800000 */
.L_x_1278:
        /* <DEDUP_REMOVED lines=9> */
.L_x_1280:
[----:B------:R-:W-:Y:S01]  /*138f0*/  IMAD.MOV.U32 R17, RZ, RZ, R14 ;  /* 0x000000ffff117224 */ /* 0x000fe200078e000e */
[----:B------:R-:W-:Y:S06]  /*13900*/  BRA `(.L_x_1281) ;  /* 0xffffffd000187947 */ /* 0x000fec000383ffff */
.L_x_1193:
[----:B------:R-:W-:Y:S01]  /*13910*/  BSSY B0, `(.L_x_1282) ;  /* 0x0000007000007945 */ /* 0x000fe20003800000 */
[----:B------:R-:W-:Y:S02]  /*13920*/  IMAD.MOV.U32 R13, RZ, RZ, R3 ;  /* 0x000000ffff0d7224 */ /* 0x000fe400078e0003 */
[----:B------:R-:W-:Y:S02]  /*13930*/  IMAD.MOV.U32 R11, RZ, RZ, 0x1f ;  /* 0x0000001fff0b7424 */ /* 0x000fe400078e00ff */
[----:B------:R-:W-:-:S07]  /*13940*/  IMAD.MOV.U32 R15, RZ, RZ, -0x1 ;  /* 0xffffffffff0f7424 */ /* 0x000fce00078e00ff */
[----:B0-2---:R-:W-:Y:S05]  /*13950*/  WARPSYNC.COLLECTIVE R15, `(.L_x_1283) ;  /* 0x000000000f087348 */ /* 0x005fea0003c00000 */
[----:B------:R1:W3:Y:S02]  /*13960*/  SHFL.IDX P6, R14, R13, R12, R11 ;  /* 0x0000000c0d0e7389 */ /* 0x0002e400000c000b */
[----:B0123--:R-:W-:Y:S01]  /*13970*/  ENDCOLLECTIVE ;  /* 0x000000000000791b */ /* 0x00ffe20003800000 */
.L_x_1283:
[----:B------:R-:W-:Y:S05]  /*13980*/  BSYNC B0 ;  /* 0x0000000000007941 */ /* 0x000fea0003800000 */
.L_x_1282:
[----:B------:R-:W-:Y:S01]  /*13990*/  IMAD.MOV.U32 R2, RZ, RZ, R14 ;  /* 0x000000ffff027224 */ /* 0x000fe200078e000e */
[----:B------:R-:W-:Y:S06]  /*139a0*/  BRA `(.L_x_1192) ;  /* 0xffffffd0000c7947 */ /* 0x000fec000383ffff */
.L_x_1197:
[----:B0-----:R0:W1:Y:S02]  /*139b0*/  SYNCS.PHASECHK.TRANS64.TRYWAIT P0, [R0+URZ+0x32420], R3 ;  /* 0x03242003000075a7 */ /* 0x001064000800017f */
[----:B-1----:R-:W-:Y:S05]  /*139c0*/  @!P0 NANOSLEEP.SYNCS 0x989680 ;  /* 0x009896800000895d */ /* 0x002fea0003900000 */
[----:B------:R-:W1:Y:S02]  /*139d0*/  @!P0 SYNCS.PHASECHK.TRANS64 P0, [R0+URZ+0x32420], R3 ;  /* 0x03242003000085a7 */ /* 0x000e64000800007f */
[----:B-1----:R-:W-:Y:S05]  /*139e0*/  @!P0 BRA `(.L_x_1197) ;  /* 0xfffffffc00f08947 */ /* 0x002fea000383ffff */
[----:B------:R-:W-:Y:S05]  /*139f0*/  BRA `(.L_x_1284) ;  /* 0xffffffd400007947 */ /* 0x000fea000383ffff */
.L_x_1198:
        /* <DEDUP_REMOVED lines=11> */
.L_x_1286:
[----:B------:R-:W-:Y:S05]  /*13ab0*/  BSYNC B0 ;  /* 0x0000000000007941 */ /* 0x000fea0003800000 */
.L_x_1285:
[----:B------:R-:W-:Y:S05]  /*13ac0*/  BRA `(.L_x_1287) ;  /* 0xffffffd000e87947 */ /* 0x000fea000383ffff */
.L_x_1201:
[----:B------:R-:W-:Y:S01]  /*13ad0*/  BSSY B1, `(.L_x_1288) ;  /* 0x0000006000017945 */ /* 0x000fe20003800000 */
[----:B------:R-:W-:-:S07]  /*13ae0*/  IMAD.MOV.U32 R15, RZ, RZ, -0x1 ;  /* 0xffffffffff0f7424 */ /* 0x000fce00078e00ff */
[----:B01---5:R-:W-:Y:S05]  /*13af0*/  WARPSYNC.COLLECTIVE R15, `(.L_x_1289) ;  /* 0x000000000f0c7348 */ /* 0x023fea0003c00000 */
[----:B------:R-:W-:Y:S02]  /*13b00*/  ELECT P6, UR62, PT ;  /* 0x00000000003e782f */ /* 0x000fe400038c0000 */
[----:B------:R-:W-:Y:S01]  /*13b10*/  MOV R14, UR62 ;  /* 0x0000003e000e7c02 */ /* 0x000fe20008000f00 */
[----:B01---5:R-:W-:Y:S10]  /*13b20*/  ENDCOLLECTIVE ;  /* 0x000000000000791b */ /* 0x023ff40003800000 */
.L_x_1289:
[----:B------:R-:W-:Y:S05]  /*13b30*/  BSYNC B1 ;  /* 0x0000000000017941 */ /* 0x000fea0003800000 */
.L_x_1288:
[----:B------:R-:W-:Y:S05]  /*13b40*/  BRA `(.L_x_1290) ;  /* 0xffffffd000e07947 */ /* 0x000fea000383ffff */
.L_x_1203:
[----:B0-----:R0:W1:Y:S02]  /*13b50*/  SYNCS.PHASECHK.TRANS64.TRYWAIT P0, [R6+URZ], R5 ;  /* 0x00000005060075a7 */ /* 0x001064000800017f */
[----:B-1----:R-:W-:Y:S05]  /*13b60*/  @!P0 NANOSLEEP.SYNCS 0x989680 ;  /* 0x009896800000895d */ /* 0x002fea0003900000 */
[----:B------:R-:W1:Y:S02]  /*13b70*/  @!P0 SYNCS.PHASECHK.TRANS64 P0, [R6+URZ], R5 ;  /* 0x00000005060085a7 */ /* 0x000e64000800007f */
[----:B-1----:R-:W-:Y:S05]  /*13b80*/  @!P0 BRA `(.L_x_1203) ;  /* 0xfffffffc00f08947 */ /* 0x002fea000383ffff */
[----:B------:R-:W-:Y:S05]  /*13b90*/  BRA `(.L_x_1291) ;  /* 0xffffffd400247947 */ /* 0x000fea000383ffff */
.L_x_1204:
[----:B-1----:R1:W2:Y:S02]  /*13ba0*/  SYNCS.PHASECHK.TRANS64.TRYWAIT P0, [R7+URZ], R2 ;  /* 0x00000002070075a7 */ /* 0x0022a4000800017f */
[----:B--2---:R-:W-:Y:S05]  /*13bb0*/  @!P0 NANOSLEEP.SYNCS 0x989680 ;  /* 0x009896800000895d */ /* 0x004fea0003900000 */
[----:B------:R-:W2:Y:S02]  /*13bc0*/  @!P0 SYNCS.PHASECHK.TRANS64 P0, [R7+URZ], R2 ;  /* 0x00000002070085a7 */ /* 0x000ea4000800007f */
[----:B--2---:R-:W-:Y:S05]  /*13bd0*/  @!P0 BRA `(.L_x_1204) ;  /* 0xfffffffc00f08947 */ /* 0x004fea000383ffff */
[----:B------:R-:W-:Y:S05]  /*13be0*/  BRA `(.L_x_1292) ;  /* 0xffffffd400187947 */ /* 0x000fea000383ffff */
.L_x_1206:
[----:B--2---:R2:W3:Y:S02]  /*13bf0*/  SYNCS.PHASECHK.TRANS64.TRYWAIT P0, [R4+URZ], R5 ;  /* 0x00000005040075a7 */ /* 0x0044e4000800017f */
[----:B---3--:R-:W-:Y:S05]  /*13c00*/  @!P0 NANOSLEEP.SYNCS 0x989680 ;  /* 0x009896800000895d */ /* 0x008fea0003900000 */
[----:B------:R-:W3:Y:S02]  /*13c10*/  @!P0 SYNCS.PHASECHK.TRANS64 P0, [R4+URZ], R5 ;  /* 0x00000005040085a7 */ /* 0x000ee4000800007f */
[----:B---3--:R-:W-:Y:S05]  /*13c20*/  @!P0 BRA `(.L_x_1206) ;  /* 0xfffffffc00f08947 */ /* 0x008fea000383ffff */
[----:B------:R-:W-:Y:S05]  /*13c30*/  BRA `(.L_x_1293) ;  /* 0xffffffd400207947 */ /* 0x000fea000383ffff */
.L_x_1294:
        /* <DEDUP_REMOVED lines=12> */
.L_x_6034:


//--------------------- .text._ZN7cutlass13device_kernelIN5flash11enable_sm90INS1_16FlashAttnFwdSm90INS1_25CollectiveMainloopFwdSm90ILi2EN4cute5tupleIJNS5_1CILi1EEES8_S8_EEENS6_IJNS7_ILi128EEENS7_ILi96EEENS7_ILi64EEEEEELi256ENS_10bfloat16_tEfNS_4arch4Sm90ELb0ELb0ELb1ELb1ELb0ELb1ELb1ELb1ELb0ELb1ELb0ELb0EEENS1_21CollectiveEpilogueFwdINS6_IJSA_NS7_ILi256EEESB_EEES9_SE_SG_Li256ELb1ELb1ELb0ELb0EEENS1_36VarlenDynamicPersistentTileSchedulerILi128ELi96ELi256ELi128ELb0ELb1ELb1ELb0ELb1ELb1EEEEEEEEEvNT_6ParamsE --------------------------
	.section	.text._ZN7cutlass13device_kernelIN5flash11enable_sm90INS1_16FlashAttnFwdSm90INS1_25CollectiveMainloopFwdSm90ILi2EN4cute5tupleIJNS5_1CILi1EEES8_S8_EEENS6_IJNS7_ILi128EEENS7_ILi96EEENS7_ILi64EEEEEELi256ENS_10bfloat16_tEfNS_4arch4Sm90ELb0ELb0ELb1ELb1ELb0ELb1ELb1ELb1ELb0ELb1ELb0ELb0EEENS1_21CollectiveEpilogueFwdINS6_IJSA_NS7_ILi256EEESB_EEES9_SE_SG_Li256ELb1ELb1ELb0ELb0EEENS1_36VarlenDynamicPersistentTileSchedulerILi128ELi96ELi256ELi128ELb0ELb1ELb1ELb0ELb1ELb1EEEEEEEEEvNT_6ParamsE,"ax",@progbits
	.align	128
.text._ZN7cutlass13device_kernelIN5flash11enable_sm90INS1_16FlashAttnFwdSm90INS1_25CollectiveMainloopFwdSm90ILi2EN4cute5tupleIJNS5_1CILi1EEES8_S8_EEENS6_IJNS7_ILi128EEENS7_ILi96EEENS7_ILi64EEEEEELi256ENS_10bfloat16_tEfNS_4arch4Sm90ELb0ELb0ELb1ELb1ELb0ELb1ELb1ELb1ELb0ELb1ELb0ELb0EEENS1_21CollectiveEpilogueFwdINS6_IJSA_NS7_ILi256EEESB_EEES9_SE_SG_Li256ELb1ELb1ELb0ELb0EEENS1_36VarlenDynamicPersistentTileSchedulerILi128ELi96ELi256ELi128ELb0ELb1ELb1ELb0ELb1ELb1EEEEEEEEEvNT_6ParamsE:
        .type           _ZN7cutlass13device_kernelIN5flash11enable_sm90INS1_16FlashAttnFwdSm90INS1_25CollectiveMainloopFwdSm90ILi2EN4cute5tupleIJNS5_1CILi1EEES8_S8_EEENS6_IJNS7_ILi128EEENS7_ILi96EEENS7_ILi64EEEEEELi256ENS_10bfloat16_tEfNS_4arch4Sm90ELb0ELb0ELb1ELb1ELb0ELb1ELb1ELb1ELb0ELb1ELb0ELb0EEENS1_21CollectiveEpilogueFwdINS6_IJSA_NS7_ILi256EEESB_EEES9_SE_SG_Li256ELb1ELb1ELb0ELb0EEENS1_36VarlenDynamicPersistentTileSchedulerILi128ELi96ELi256ELi128ELb0ELb1ELb1ELb0ELb1ELb1EEEEEEEEEvNT_6ParamsE,@function
        .size           _ZN7cutlass13device_kernelIN5flash11enable_sm90INS1_16FlashAttnFwdSm90INS1_25CollectiveMainloopFwdSm90ILi2EN4cute5tupleIJNS5_1CILi1EEES8_S8_EEENS6_IJNS7_ILi128EEENS7_ILi96EEENS7_ILi64EEEEEELi256ENS_10bfloat16_tEfNS_4arch4Sm90ELb0ELb0ELb1ELb1ELb0ELb1ELb1ELb1ELb0ELb1ELb0ELb0EEENS1_21CollectiveEpilogueFwdINS6_IJSA_NS7_ILi256EEESB_EEES9_SE_SG_Li256ELb1ELb1ELb0ELb0EEENS1_36VarlenDynamicPersistentTileSchedulerILi128ELi96ELi256ELi128ELb0ELb1ELb1ELb0ELb1ELb1EEEEEEEEEvNT_6ParamsE,(.L_x_6035 - _ZN7cutlass13device_kernelIN5flash11enable_sm90INS1_16FlashAttnFwdSm90INS1_25CollectiveMainloopFwdSm90ILi2EN4cute5tupleIJNS5_1CILi1EEES8_S8_EEENS6_IJNS7_ILi128EEENS7_ILi96EEENS7_ILi64EEEEEELi256ENS_10bfloat16_tEfNS_4arch4Sm90ELb0ELb0ELb1ELb1ELb0ELb1ELb1ELb1ELb0ELb1ELb0ELb0EEENS1_21CollectiveEpilogueFwdINS6_IJSA_NS7_ILi256EEESB_EEES9_SE_SG_Li256ELb1ELb1ELb0ELb0EEENS1_36VarlenDynamicPersistentTileSchedulerILi128ELi96ELi256ELi128ELb0ELb1ELb1ELb0ELb1ELb1EEEEEEEEEvNT_6ParamsE)
        .other          _ZN7cutlass13device_kernelIN5flash11enable_sm90INS1_16FlashAttnFwdSm90INS1_25CollectiveMainloopFwdSm90ILi2EN4cute5tupleIJNS5_1CILi1EEES8_S8_EEENS6_IJNS7_ILi128EEENS7_ILi96EEENS7_ILi64EEEEEELi256ENS_10bfloat16_tEfNS_4arch4Sm90ELb0ELb0ELb1ELb1ELb0ELb1ELb1ELb1ELb0ELb1ELb0ELb0EEENS1_21CollectiveEpilogueFwdINS6_IJSA_NS7_ILi256EEESB_EEES9_SE_SG_Li256ELb1ELb1ELb0ELb0EEENS1_36VarlenDynamicPersistentTileSchedulerILi128ELi96ELi256ELi128ELb0ELb1ELb1ELb0ELb1ELb1EEEEEEEEEvNT_6ParamsE,@"STO_CUDA_ENTRY STV_DEFAULT"
_ZN7cutlass13device_kernelIN5flash11enable_sm90INS1_16FlashAttnFwdSm90INS1_25CollectiveMainloopFwdSm90ILi2EN4cute5tupleIJNS5_1CILi1EEES8_S8_EEENS6_IJNS7_ILi128EEENS7_ILi96EEENS7_ILi64EEEEEELi256ENS_10bfloat16_tEfNS_4arch4Sm90ELb0ELb0ELb1ELb1ELb0ELb1ELb1ELb1ELb0ELb1ELb0ELb0EEENS1_21CollectiveEpilogueFwdINS6_IJSA_NS7_ILi256EEESB_EEES9_SE_SG_Li256ELb1ELb1ELb0ELb0EEENS1_36VarlenDynamicPersistentTileSchedulerILi128ELi96ELi256ELi128ELb0ELb1ELb1ELb0ELb1ELb1EEEEEEEEEvNT_6ParamsE:
        /* <DEDUP_REMOVED lines=23> */
.L_x_1296:
[----:B------:R-:W-:Y:S05]  /*0170*/  BSYNC B0 ;  /* 0x0000000000007941 */ /* 0x000fea0003800000 */
.L_x_1295:
[----:B------:R-:W-:Y:S01]  /*0180*/  VOTEU.ANY UP0, P0 ;  /* 0x00000000003f7886 */ /* 0x000fe20000000100 */
[----:B------:R-:W0:Y:S01]  /*0190*/  SHFL.IDX PT, R2, R0, RZ, 0x1f ;  /* 0x00001fff00027589 */ /* 0x000e2200000e0000 */
[----:B------:R-:W-:Y:S01]  /*01a0*/  UMOV UR4, 0x80 ;  /* 0x0000008000047882 */ /* 0x000fe20000000000 */
[----:B------:R-:W-:Y:S01]  /*01b0*/  UMOV UR7, 0x100 ;  /* 0x0000010000077882 */ /* 0x000fe20000000000 */
[----:B------:R-:W-:Y:S01]  /*01c0*/  VOTEU.ANY UP1, P0 ;  /* 0x00000000003f7886 */ /* 0x000fe20000020100 */
[----:B------:R-:W1:Y:S01]  /*01d0*/  @UP0 S2UR UR8, SR_CgaCtaId ;  /* 0x00000000000809c3 */ /* 0x000e620000008800 */
[----:B------:R-:W-:Y:S01]  /*01e0*/  @UP0 UMOV UR6, 0x400 ;  /* 0x0000040000060882 */ /* 0x000fe20000000000 */
[----:B------:R-:W-:-:S04]  /*01f0*/  @UP0 UIADD3 UR4, -UR4, 0x100000, URZ ;  /* 0x0010000004040890 */ /* 0x000fc8000fffe13f */
[----:B------:R-:W-:Y:S02]  /*0200*/  @UP0 USHF.L.U32 UR5, UR4, 0xb, URZ ;  /* 0x0000000b04050899 */ /* 0x000fe4000800063f */
[----:B------:R-:W-:Y:S01]  /*0210*/  @UP0 USHF.L.U32 UR4, UR4, 0x1, URZ ;  /* 0x0000000104040899 */ /* 0x000fe2000800063f */
[----:B------:R-:W-:Y:S01]  /*0220*/  SHF.R.U32.HI R3, RZ, 0x7, R3 ;  /* 0x00000007ff037819 */ /* 0x000fe20000011603 */
[----:B------:R-:W-:Y:S01]  /*0230*/  VOTEU.ANY UP2, P0 ;  /* 0x00000000003f7886 */ /* 0x000fe20000040100 */
[----:B0-----:R-:W-:-:S03]  /*0240*/  ISETP.NE.AND P1, PT, R2, RZ, PT ;  /* 0x000000ff0200720c */ /* 0x001fc60003f25270 */
[----:B------:R0:W2:Y:S01]  /*0250*/  SHFL.IDX PT, R2, R3, RZ, 0x1f ;  /* 0x00001fff03027589 */ /* 0x0000a200000e0000 */
[----:B-1----:R-:W-:Y:S02]  /*0260*/  @UP0 ULEA UR8, UR8, UR6, 0x18 ;  /* 0x0000000608080291 */ /* 0x002fe4000f8ec03f */
[----:B------:R-:W-:-:S04]  /*0270*/  @UP0 UIADD3 UR6, -UR7, 0x100000, URZ ;  /* 0x0010000007060890 */ /* 0x000fc8000fffe13f */
[----:B------:R-:W-:Y:S02]  /*0280*/  @UP0 USHF.L.U32 UR7, UR6, 0xb, URZ ;  /* 0x0000000b06070899 */ /* 0x000fe4000800063f */
[----:B------:R-:W-:Y:S01]  /*0290*/  @UP0 USHF.L.U32 UR6, UR6, 0x1, URZ ;  /* 0x0000000106060899 */ /* 0x000fe2000800063f */
[----:B------:R-:W-:Y:S01]  /*02a0*/  VOTEU.ANY UP0, P0 ;  /* 0x00000000003f7886 */ /* 0x000fe20000000100 */
[----:B------:R-:W1:Y:S04]  /*02b0*/  FENCE.VIEW.ASYNC.S ;  /* 0x00000000000073c6 */ /* 0x000e680000000000 */
[----:B-1----:R0:W1:Y:S01]  /*02c0*/  @UP0 SYNCS.EXCH.64 URZ, [UR8+0x32400], UR4 ;  /* 0x03240004083f05b2 */ /* 0x0020620008000100 */
[----:B------:R0:W3:Y:S05]  /*02d0*/  @UP1 SYNCS.EXCH.64 URZ, [UR8+0x32410], UR4 ;  /* 0x03241004083f15b2 */ /* 0x0000ea0008000100 */
[----:B------:R0:W4:Y:S02]  /*02e0*/  @UP2 SYNCS.EXCH.64 URZ, [UR8+0x32420], UR6 ;  /* 0x03242006083f25b2 */ /* 0x0001240008000100 */
        /* <DEDUP_REMOVED lines=19> */
.L_x_1297:
        /* <DEDUP_REMOVED lines=22> */
.L_x_1298:
        /* <DEDUP_REMOVED lines=18> */
.L_x_1299:
        /* <DEDUP_REMOVED lines=22> */
.L_x_1300:
        /* <DEDUP_REMOVED lines=22> */
.L_x_1301:
        /* <DEDUP_REMOVED lines=9> */
.L_x_1304:
        /* <DEDUP_REMOVED lines=19> */
[----:B------:R-:W3:Y:S01]  /*0b20*/  LDL R11, [R1+0x90] ;  /* 0x00009000010b7983 */ /* 0x000ee20000100800 */
[----:B------:R-:W0:Y:S02]  /*0b30*/  S2R R0, SR_TID.X ;  /* 0x0000000000007919 */ /* 0x000e240000002100 */
[----:B0-----:R-:W-:-:S05]  /*0b40*/  VIADD R9, R0, 0xffffff80 ;  /* 0xffffff8000097836 */ /* 0x001fca0000000000 */
[----:B------:R-:W-:-:S04]  /*0b50*/  SHF.R.S32.HI R0, RZ, 0x1f, R9 ;  /* 0x0000001fff007819 */ /* 0x000fc80000011409 */
[----:B--2---:R-:W-:-:S04]  /*0b60*/  LEA.HI R2, R0, R9, RZ, 0x7 ;  /* 0x0000000900027211 */ /* 0x004fc800078f38ff */
[----:B------:R-:W-:-:S05]  /*0b70*/  LOP3.LUT R235, R2, 0xffffff80, RZ, 0xc0, !PT ;  /* 0xffffff8002eb7812 */ /* 0x000fca00078ec0ff */
[----:B------:R-:W-:-:S05]  /*0b80*/  IMAD.IADD R235, R9, 0x1, -R235 ;  /* 0x0000000109eb7824 */ /* 0x000fca00078e0aeb */
[----:B------:R-:W-:-:S04]  /*0b90*/  SHF.R.S32.HI R8, RZ, 0x1f, R235 ;  /* 0x0000001fff087819 */ /* 0x000fc800000114eb */
[----:B------:R-:W-:-:S04]  /*0ba0*/  LEA.HI R5, R8, R235, RZ, 0x2 ;  /* 0x000000eb08057211 */ /* 0x000fc800078f10ff */
[--C-:B------:R-:W-:Y:S02]  /*0bb0*/  SHF.R.S32.HI R4, RZ, 0x2, R5.reuse ;  /* 0x00000002ff047819 */ /* 0x100fe40000011405 */
[----:B------:R-:W-:-:S04]  /*0bc0*/  SHF.R.S32.HI R3, RZ, 0x1f, R5 ;  /* 0x0000001fff037819 */ /* 0x000fc80000011405 */
[----:B------:R-:W-:Y:S02]  /*0bd0*/  LEA.HI R6, R3, R4, RZ, 0x3 ;  /* 0x0000000403067211 */ /* 0x000fe400078f18ff */
[----:B------:R-:W-:Y:S02]  /*0be0*/  LEA.HI R3, R0, R9, RZ, 0x4 ;  /* 0x0000000900037211 */ /* 0x000fe400078f20ff */
[----:B------:R-:W-:Y:S02]  /*0bf0*/  LOP3.LUT R7, R6, 0xfffffff8, RZ, 0xc0, !PT ;  /* 0xfffffff806077812 */ /* 0x000fe400078ec0ff */
[----:B------:R-:W-:-:S03]  /*0c00*/  SHF.R.S32.HI R6, RZ, 0x4, R3 ;  /* 0x00000004ff067819 */ /* 0x000fc60000011403 */
[----:B------:R-:W-:Y:S01]  /*0c10*/  IMAD.IADD R7, R4, 0x1, -R7 ;  /* 0x0000000104077824 */ /* 0x000fe200078e0a07 */
[C---:B------:R-:W-:Y:S02]  /*0c20*/  LOP3.LUT R4, R3.reuse, 0x3fffff0, RZ, 0xc0, !PT ;  /* 0x03fffff003047812 */ /* 0x040fe400078ec0ff */
[----:B------:R-:W-:Y:S02]  /*0c30*/  LEA.HI R215, R0, R9, RZ, 0x5 ;  /* 0x0000000900d77211 */ /* 0x000fe400078f28ff */
[----:B------:R-:W-:Y:S02]  /*0c40*/  LEA.HI R3, R3, R6, RZ, 0x1 ;  /* 0x0000000603037211 */ /* 0x000fe400078f08ff */
[----:B------:R-:W-:Y:S01]  /*0c50*/  LEA.HI R8, R8, R235, RZ, 0x5 ;  /* 0x000000eb08087211 */ /* 0x000fe200078f28ff */
[----:B------:R-:W-:Y:S01]  /*0c60*/  IMAD.IADD R4, R9, 0x1, -R4 ;  /* 0x0000000109047824 */ /* 0x000fe200078e0a04 */
[----:B------:R-:W-:Y:S02]  /*0c70*/  SHF.R.S32.HI R215, RZ, 0x5, R215 ;  /* 0x00000005ffd77819 */ /* 0x000fe400000114d7 */
[----:B------:R-:W-:-:S02]  /*0c80*/  LOP3.LUT R3, R3, 0x1ffffffe, RZ, 0xc0, !PT ;  /* 0x1ffffffe03037812 */ /* 0x000fc400078ec0ff */
[----:B------:R-:W-:Y:S01]  /*0c90*/  SHF.R.S32.HI R8, RZ, 0x5, R8 ;  /* 0x00000005ff087819 */ /* 0x000fe20000011408 */
[----:B------:R-:W-:Y:S01]  /*0ca0*/  IMAD R4, R215, 0x10, R4 ;  /* 0x00000010d7047824 */ /* 0x000fe200078e0204 */
[----:B------:R-:W-:Y:S01]  /*0cb0*/  SHF.R.S32.HI R10, RZ, 0x7, R2 ;  /* 0x00000007ff0a7819 */ /* 0x000fe20000011402 */
[----:B------:R-:W-:Y:S02]  /*0cc0*/  IMAD.IADD R3, R6, 0x1, -R3 ;  /* 0x0000000106037824 */ /* 0x000fe400078e0a03 */
[----:B------:R-:W-:Y:S01]  /*0cd0*/  IMAD R7, R8, 0x10, R7 ;  /* 0x0000001008077824 */ /* 0x000fe200078e0207 */
[----:B------:R-:W-:Y:S01]  /*0ce0*/  LEA.HI R2, R2, R10, RZ, 0x1 ;  /* 0x0000000a02027211 */ /* 0x000fe200078f08ff */
[----:B------:R-:W-:Y:S01]  /*0cf0*/  IMAD R8, R4, 0x8, R3 ;  /* 0x0000000804087824 */ /* 0x000fe200078e0203 */
[----:B------:R-:W-:Y:S02]  /*0d00*/  LEA.HI R3, R0, R9, RZ, 0x2 ;  /* 0x0000000900037211 */ /* 0x000fe400078f10ff */
[----:B------:R-:W-:-:S02]  /*0d10*/  LOP3.LUT R2, R2, 0x3fffffe, RZ, 0xc0, !PT ;  /* 0x03fffffe02027812 */ /* 0x000fc400078ec0ff */
[----:B------:R-:W-:Y:S02]  /*0d20*/  SHF.R.S32.HI R19, RZ, 0x2, R3 ;  /* 0x00000002ff137819 */ /* 0x000fe40000011403 */
[----:B------:R-:W-:Y:S01]  /*0d30*/  LEA.HI R0, R0, R9, RZ, 0x3 ;  /* 0x0000000900007211 */ /* 0x000fe200078f18ff */
[----:B------:R-:W-:Y:S01]  /*0d40*/  IMAD.IADD R2, R10, 0x1, -R2 ;  /* 0x000000010a027824 */ /* 0x000fe200078e0a02 */
[----:B------:R-:W-:Y:S01]  /*0d50*/  LOP3.LUT R4, R3, 0xfffffffc, RZ, 0xc0, !PT ;  /* 0xfffffffc03047812 */ /* 0x000fe200078ec0ff */
[----:B------:R-:W-:Y:S01]  /*0d60*/  VIADD R228, R19, 0x40 ;  /* 0x0000004013e47836 */ /* 0x000fe20000000000 */
[----:B------:R-:W-:Y:S01]  /*0d70*/  LOP3.LUT R223, R0, 0xfffffff8, RZ, 0xc0, !PT ;  /* 0xfffffff800df7812 */ /* 0x000fe200078ec0ff */
[----:B------:R-:W-:Y:S01]  /*0d80*/  IMAD R10, R2, 0x40, R7 ;  /* 0x00000040020a7824 */ /* 0x000fe200078e0207 */
[----:B------:R-:W-:Y:S01]  /*0d90*/  SHF.R.S32.HI R6, RZ, 0x1f, R3 ;  /* 0x0000001fff067819 */ /* 0x000fe20000011403 */
[C---:B------:R-:W-:Y:S01]  /*0da0*/  IMAD.IADD R4, R9.reuse, 0x1, -R4 ;  /* 0x0000000109047824 */ /* 0x040fe200078e0a04 */
[----:B------:R-:W-:Y:S01]  /*0db0*/  SHF.R.S32.HI R7, RZ, 0x1f, R228 ;  /* 0x0000001fff077819 */ /* 0x000fe200000114e4 */
[----:B------:R-:W-:Y:S01]  /*0dc0*/  IMAD.IADD R223, R9, 0x1, -R223 ;  /* 0x0000000109df7824 */ /* 0x000fe200078e0adf */
[----:B------:R-:W-:Y:S01]  /*0dd0*/  SHF.R.S32.HI R233, RZ, 0x3, R0 ;  /* 0x00000003ffe97819 */ /* 0x000fe20000011400 */
[----:B------:R-:W-:Y:S01]  /*0de0*/  IMAD.SHL.U32 R214, R228, 0x40, RZ ;  /* 0x00000040e4d67824 */ /* 0x000fe200078e00ff */
[----:B------:R-:W-:-:S02]  /*0df0*/  LEA.HI R6, R6, R19, RZ, 0x3 ;  /* 0x0000001306067211 */ /* 0x000fc400078f18ff */
[----:B------:R-:W-:Y:S02]  /*0e00*/  LEA.HI R7, R7, R228, RZ, 0x3 ;  /* 0x000000e407077211 */ /* 0x000fe400078f18ff */
[----:B------:R-:W-:Y:S01]  /*0e10*/  LEA.HI R0, R4, R4, RZ, 0x1 ;  /* 0x0000000404007211 */ /* 0x000fe200078f08ff */
[----:B------:R-:W-:Y:S01]  /*0e20*/  IMAD.SHL.U32 R205, R223, 0x8, RZ ;  /* 0x00000008dfcd7824 */ /* 0x000fe200078e00ff */
[----:B------:R-:W-:Y:S01]  /*0e30*/  LOP3.LUT R6, R6, 0xfffffff8, RZ, 0xc0, !PT ;  /* 0xfffffff806067812 */ /* 0x000fe200078ec0ff */
[----:B------:R-:W-:Y:S01]  /*0e40*/  IMAD.SHL.U32 R16, R4, 0x8, RZ ;  /* 0x0000000804107824 */ /* 0x000fe200078e00ff */
[----:B------:R-:W-:Y:S01]  /*0e50*/  LOP3.LUT R3, R0, 0x1ffffffe, RZ, 0xc0, !PT ;  /* 0x1ffffffe00037812 */ /* 0x000fe200078ec0ff */
[----:B------:R-:W-:Y:S01]  /*0e60*/  IMAD.SHL.U32 R7, R7, 0x40, RZ ;  /* 0x0000004007077824 */ /* 0x000fe200078e00ff */
[----:B------:R-:W-:Y:S01]  /*0e70*/  LOP3.LUT R214, R214, 0x1c0, RZ, 0xc0, !PT ;  /* 0x000001c0d6d67812 */ /* 0x000fe200078ec0ff */
[C---:B------:R-:W-:Y:S01]  /*0e80*/  VIADD R221, R205.reuse, 0x40 ;  /* 0x00000040cddd7836 */ /* 0x040fe20000000000 */
[----:B------:R-:W-:Y:S01]  /*0e90*/  SHF.R.S32.HI R0, RZ, 0x1f, R205 ;  /* 0x0000001fff007819 */ /* 0x000fe200000114cd */
[----:B------:R-:W-:Y:S01]  /*0ea0*/  VIADD R220, R205, 0x80 ;  /* 0x00000080cddc7836 */ /* 0x000fe20000000000 */
[----:B------:R-:W-:Y:S01]  /*0eb0*/  LOP3.LUT R0, R214, 0x38, R16, 0xf8, !PT ;  /* 0x00000038d6007812 */ /* 0x000fe200078ef810 */
[----:B------:R-:W-:Y:S01]  /*0ec0*/  IMAD.IADD R232, R19, 0x1, -R6 ;  /* 0x0000000113e87824 */ /* 0x000fe200078e0a06 */
[----:B------:R-:W-:Y:S01]  /*0ed0*/  SHF.R.U32.HI R6, RZ, 0x3, R214 ;  /* 0x00000003ff067819 */ /* 0x000fe200000116d6 */
[C---:B------:R-:W-:Y:S01]  /*0ee0*/  IMAD.IADD R3, R4.reuse, 0x1, -R3 ;  /* 0x0000000104037824 */ /* 0x040fe200078e0a03 */
[----:B------:R-:W-:Y:S01]  /*0ef0*/  LOP3.LUT R219, R7, 0xfffffe00, RZ, 0xc0, !PT ;  /* 0xfffffe0007db7812 */ /* 0x000fe200078ec0ff */
[----:B------:R-:W-:Y:S01]  /*0f00*/  IMAD.SHL.U32 R22, R4, 0x4, RZ ;  /* 0x0000000404167824 */ /* 0x000fe200078e00ff */
[----:B------:R-:W-:-:S02]  /*0f10*/  LOP3.LUT R4, R5, 0x7ffffffc, RZ, 0xc0, !PT ;  /* 0x7ffffffc05047812 */ /* 0x000fc400078ec0ff */
[----:B------:R-:W-:Y:S02]  /*0f20*/  SHF.R.S32.HI R5, RZ, 0x1f, R221 ;  /* 0x0000001fff057819 */ /* 0x000fe400000114dd */
[----:B------:R-:W-:Y:S02]  /*0f30*/  SHF.R.S32.HI R5, RZ, 0x1f, R220 ;  /* 0x0000001fff057819 */ /* 0x000fe400000114dc */
[----:B------:R-:W-:Y:S01]  /*0f40*/  LOP3.LUT R5, R219, R0, R6, 0xf6, !PT ;  /* 0x00000000db057212 */ /* 0x000fe200078ef606 */
[----:B------:R-:W-:Y:S01]  /*0f50*/  IMAD.SHL.U32 R0, R8, 0x8, RZ ;  /* 0x0000000808007824 */ /* 0x000fe200078e00ff */
[----:B------:R-:W-:Y:S01]  /*0f60*/  STL [R1+0x84], R10 ;  /* 0x0000840a01007387 */ /* 0x000fe20000100800 */
[----:B------:R-:W-:-:S03]  /*0f70*/  IMAD.IADD R4, R235, 0x1, -R4 ;  /* 0x00000001eb047824 */ /* 0x000fc600078e0a04 */
[----:B------:R0:W-:Y:S01]  /*0f80*/  STL [R1+0x8c], R0 ;  /* 0x00008c0001007387 */ /* 0x0001e20000100800 */
[----:B------:R-:W-:Y:S02]  /*0f90*/  IMAD R4, R5, 0x2, R18 ;  /* 0x0000000205047824 */ /* 0x000fe400078e0212 */
[----:B0-----:R-:W-:-:S05]  /*0fa0*/  IMAD R0, R3, 0x8, R10 ;  /* 0x0000000803007824 */ /* 0x001fca00078e020a */
[----:B------:R0:W-:Y:S04]  /*0fb0*/  STL [R1+0x88], R0 ;  /* 0x0000880001007387 */ /* 0x0001e80000100800 */
[----:B------:R0:W-:Y:S01]  /*0fc0*/  STL [R1+0x7c], R4 ;  /* 0x00007c0401007387 */ /* 0x0001e20000100800 */
[----:B------:R-:W-:Y:S02]  /*0fd0*/  VIADD R202, R22, 0x10 ;  /* 0x0000001016ca7836 */ /* 0x000fe40000000000 */
[----:B------:R-:W-:-:S03]  /*0fe0*/  VIADD R222, R205, 0xc0 ;  /* 0x000000c0cdde7836 */ /* 0x000fc60000000000 */
[----:B------:R-:W-:Y:S01]  /*0ff0*/  SHF.R.S32.HI R9, RZ, 0x1f, R202 ;  /* 0x0000001fff097819 */ /* 0x000fe200000114ca */
[----:B------:R-:W-:Y:S01]  /*1000*/  IMAD.MOV.U32 R2, RZ, RZ, RZ ;  /* 0x000000ffff027224 */ /* 0x000fe200078e00ff */
[----:B------:R-:W-:Y:S01]  /*1010*/  CS2R R200, SRZ ;  /* 0x0000000000c87805 */ /* 0x000fe2000001ff00 */
[----:B------:R-:W-:Y:S01]  /*1020*/  IMAD.MOV.U32 R204, RZ, RZ, RZ ;  /* 0x000000ffffcc7224 */ /* 0x000fe200078e00ff */
[----:B------:R-:W-:Y:S01]  /*1030*/  SHF.R.S32.HI R231, RZ, 0x1f, R19 ;  /* 0x0000001fffe77819 */ /* 0x000fe20000011413 */
[----:B------:R-:W-:Y:S01]  /*1040*/  IMAD.MOV.U32 R229, RZ, RZ, RZ ;  /* 0x000000ffffe57224 */ /* 0x000fe200078e00ff */
[----:B------:R-:W-:Y:S01]  /*1050*/  SHF.R.S32.HI R17, RZ, 0x1f, R16 ;  /* 0x0000001fff117819 */ /* 0x000fe20000011410 */
[C---:B------:R-:W-:Y:S01]  /*1060*/  IMAD.SHL.U32 R237, R202.reuse, 0x2, RZ ;  /* 0x00000002caed7824 */ /* 0x040fe200078e00ff */
[----:B------:R-:W-:Y:S02]  /*1070*/  SHF.R.S32.HI R7, RZ, 0x1f, R222 ;  /* 0x0000001fff077819 */ /* 0x000fe400000114de */
[----:B------:R-:W-:-:S02]  /*1080*/  SHF.L.U64.HI R236, R202, 0x1, R9 ;  /* 0x00000001caec7819 */ /* 0x000fc40000010209 */
[----:B0--3--:R-:W-:-:S07]  /*1090*/  LOP3.LUT R203, R11, 0x1, RZ, 0xfc, !PT ;  /* 0x000000010bcb7812 */ /* 0x009fce00078efcff */
.L_x_1440:
        /* <DEDUP_REMOVED lines=8> */
[----:B----4-:R-:W-:Y:S01]  /*1120*/  IMAD.MOV.U32 R3, RZ, RZ, RZ ;  /* 0x000000ffff037224 */ /* 0x010fe200078e00ff */
        /* <DEDUP_REMOVED lines=31> */
[----:B0--3--:R-:W-:Y:S06]  /*1320*/  @P2 BRA `(.L_x_1306) ;  /* 0x0000000000242947 */ /* 0x009fec0003800000 */
        /* <DEDUP_REMOVED lines=9> */
.L_x_1306:
        /* <DEDUP_REMOVED lines=10> */
.L_x_1307:
[----:B------:R-:W-:Y:S05]  /*1460*/  @!P0 BRA `(.L_x_1308) ;  /* 0x00000000000c8947 */ /* 0x000fea0003800000 */
[----:B------:R-:W2:Y:S04]  /*1470*/  LDG.E R5, desc[UR60][R8.64] ;  /* 0x0000003c08057981 */ /* 0x000ea8000c1e1900 */
[----:B------:R-:W2:Y:S02]  /*1480*/  LDG.E R32, desc[UR60][R8.64+0x4] ;  /* 0x0000043c08207981 */ /* 0x000ea4000c1e1900 */
[----:B--2---:R-:W-:-:S07]  /*1490*/  IMAD.IADD R32, R32, 0x1, -R5 ;  /* 0x0000000120207824 */ /* 0x004fce00078e0a05 */
.L_x_1308:
        /* <DEDUP_REMOVED lines=56> */
.L_x_1311:
[----:B------:R-:W-:Y:S05]  /*1820*/  BSYNC B6 ;  /* 0x0000000000067941 */ /* 0x000fea0003800000 */
.L_x_1310:
        /* <DEDUP_REMOVED lines=20> */
.L_x_1313:
[----:B------:R-:W-:Y:S05]  /*1970*/  BSYNC B6 ;  /* 0x0000000000067941 */ /* 0x000fea0003800000 */
.L_x_1312:
[----:B------:R-:W-:Y:S01]  /*1980*/  ULDC.64 UR4, c[0x0][0xaf0] ;  /* 0x0002bc0000047ab9 */ /* 0x000fe20000000a00 */
[----:B------:R-:W0:Y:S01]  /*1990*/  S2R R20, SR_TID.X ;  /* 0x0000000000147919 */ /* 0x000e220000002100 */
[----:B------:R-:W-:Y:S01]  /*19a0*/  ISETP.NE.U32.AND P0, PT, RZ, UR4, PT ;  /* 0x00000004ff007c0c */ /* 0x000fe2000bf05070 */
[----:B------:R-:W1:Y:S01]  /*19b0*/  LDC.64 R30, c[0x0][0x300] ;  /* 0x0000c000ff1e7b82 */ /* 0x000e620000000a00 */
[----:B------:R-:W-:Y:S01]  /*19c0*/  IMAD.IADD R70, R37, 0x1, R32 ;  /* 0x0000000125467824 */ /* 0x000fe200078e0220 */
[----:B------:R-:W-:Y:S01]  /*19d0*/  SHF.R.S32.HI R9, RZ, 0x1f, R34 ;  /* 0x0000001fff097819 */ /* 0x000fe20000011422 */
[----:B------:R-:W-:Y:S01]  /*19e0*/  ULDC.64 UR6, c[0x0][0xb00] ;  /* 0x0002c00000067ab9 */ /* 0x000fe20000000a00 */
[----:B------:R-:W-:Y:S01]  /*19f0*/  ISETP.NE.AND.EX P0, PT, RZ, UR5, PT, P0 ;  /* 0x00000005ff007c0c */ /* 0x000fe2000bf05300 */
[C---:B------:R-:W-:Y:S02]  /*1a00*/  VIADD R74, R16.reuse, 0x40 ;  /* 0x00000040104a7836 */ /* 0x040fe40000000000 */
[C---:B------:R-:W-:Y:S01]  /*1a10*/  VIADD R73, R16.reuse, 0x60 ;  /* 0x0000006010497836 */ /* 0x040fe20000000000 */
[----:B------:R-:W2:Y:S01]  /*1a20*/  LDC.64 R68, c[0x0][0x3f8] ;  /* 0x0000fe00ff447b82 */ /* 0x000ea20000000a00 */
[----:B------:R-:W-:-:S02]  /*1a30*/  VIADD R10, R16, 0xc0 ;  /* 0x000000c0100a7836 */ /* 0x000fc40000000000 */
[----:B------:R-:W-:-:S05]  /*1a40*/  VIADD R72, R16, 0x80 ;  /* 0x0000008010487836 */ /* 0x000fca0000000000 */
[----:B------:R-:W3:Y:S01]  /*1a50*/  LDC R47, c[0x0][0x3f4] ;  /* 0x0000fd00ff2f7b82 */ /* 0x000ee20000000800 */
[----:B------:R-:W-:-:S04]  /*1a60*/  @P0 IADD3 R4, P1, R225, UR4, RZ ;  /* 0x00000004e1040c10 */ /* 0x000fc8000ff3e0ff */
[----:B------:R-:W-:Y:S01]  /*1a70*/  @P0 IADD3.X R5, R226, UR5, RZ, P1, !PT ;  /* 0x00000005e2050c10 */ /* 0x000fe20008ffe4ff */
[----:B------:R-:W-:Y:S02]  /*1a80*/  ULDC.64 UR4, c[0x0][0x308] ;  /* 0x0000c20000047ab9 */ /* 0x000fe40000000a00 */
[----:B------:R-:W4:Y:S02]  /*1a90*/  LDC.64 R38, c[0x0][0x408] ;  /* 0x00010200ff267b82 */ /* 0x000f240000000a00 */
[----:B------:R0:W3:Y:S01]  /*1aa0*/  @P0 LDG.E R35, desc[UR60][R4.64] ;  /* 0x0000003c04230981 */ /* 0x0000e2000c1e1900 */
[----:B------:R-:W-:Y:S01]  /*1ab0*/  SHF.R.S32.HI R42, RZ, 0x1f, R70 ;  /* 0x0000001fff2a7819 */ /* 0x000fe20000011446 */
[-C--:B-1----:R-:W-:Y:S01]  /*1ac0*/  IMAD.WIDE.U32 R6, R70, R30.reuse, RZ ;  /* 0x0000001e46067225 */ /* 0x082fe200078e00ff */
[----:B------:R-:W-:Y:S02]  /*1ad0*/  ISETP.NE.U32.AND P0, PT, RZ, UR6, PT ;  /* 0x00000006ff007c0c */ /* 0x000fe4000bf05070 */
[----:B0-----:R-:W-:Y:S01]  /*1ae0*/  SHF.R.U32.HI R44, RZ, 0x7, R20 ;  /* 0x00000007ff2c7819 */ /* 0x001fe20000011614 */
[-C--:B------:R-:W-:Y:S01]  /*1af0*/  IMAD R0, R42, R30.reuse, RZ ;  /* 0x0000001e2a007224 */ /* 0x080fe200078e02ff */
[----:B------:R-:W-:Y:S01]  /*1b00*/  ISETP.NE.AND.EX P0, PT, RZ, UR7, PT, P0 ;  /* 0x00000007ff007c0c */ /* 0x000fe2000bf05300 */
[----:B------:R-:W-:Y:S01]  /*1b10*/  IMAD R8, R231, R30, RZ ;  /* 0x0000001ee7087224 */ /* 0x000fe200078e02ff */
[----:B------:R-:W-:Y:S01]  /*1b20*/  ISETP.NE.AND P6, PT, R44, 0x1, PT ;  /* 0x000000012c00780c */ /* 0x000fe20003fc5270 */
[----:B------:R-:W-:Y:S01]  /*1b30*/  IMAD R3, R70, R31, R0 ;  /* 0x0000001f46037224 */ /* 0x000fe200078e0200 */
[----:B------:R-:W-:Y:S01]  /*1b40*/  SHF.R.S32.HI R23, RZ, 0x1f, R22 ;  /* 0x0000001fff177819 */ /* 0x000fe20000011416 */
[----:B------:R-:W-:Y:S01]  /*1b50*/  VIADD R32, R16, 0xa0 ;  /* 0x000000a010207836 */ /* 0x000fe20000000000 */
[----:B------:R-:W-:Y:S01]  /*1b60*/  SHF.R.S32.HI R96, RZ, 0x1f, R228 ;  /* 0x0000001fff607819 */ /* 0x000fe200000114e4 */
[----:B------:R-:W-:-:S02]  /*1b70*/  IMAD.IADD R7, R7, 0x1, R3 ;  /* 0x0000000107077824 */ /* 0x000fc400078e0203 */
[----:B------:R-:W-:Y:S02]  /*1b80*/  IMAD R3, R9, UR4, RZ ;  /* 0x0000000409037c24 */ /* 0x000fe4000f8e02ff */
[----:B------:R-:W-:-:S04]  /*1b90*/  IMAD.WIDE.U32 R4, R34, UR4, R6 ;  /* 0x0000000422047c25 */ /* 0x000fc8000f8e0006 */
[----:B------:R-:W-:Y:S01]  /*1ba0*/  IMAD R3, R34, UR5, R3 ;  /* 0x0000000522037c24 */ /* 0x000fe2000f8e0203 */
[----:B------:R-:W-:Y:S01]  /*1bb0*/  ULDC.64 UR4, c[0x0][0x310] ;  /* 0x0000c40000047ab9 */ /* 0x000fe20000000a00 */
[----:B------:R-:W-:-:S04]  /*1bc0*/  IMAD.WIDE.U32 R6, R19, R30, R16 ;  /* 0x0000001e13067225 */ /* 0x000fc800078e0010 */
[----:B------:R-:W-:Y:S02]  /*1bd0*/  IMAD.IADD R5, R5, 0x1, R3 ;  /* 0x0000000105057824 */ /* 0x000fe400078e0203 */
[----:B------:R-:W-:Y:S02]  /*1be0*/  VIADD R13, R16, 0xe0 ;  /* 0x000000e0100d7836 */ /* 0x000fe40000000000 */
[----:B--2---:R-:W-:-:S04]  /*1bf0*/  IMAD.WIDE.U32 R64, R19, R68, R22 ;  /* 0x0000004413407225 */ /* 0x004fc800078e0016 */
[----:B------:R-:W-:Y:S02]  /*1c00*/  IMAD.MOV.U32 R75, RZ, RZ, 0x20 ;  /* 0x00000020ff4b7424 */ /* 0x000fe400078e00ff */
[----:B------:R-:W-:Y:S01]  /*1c10*/  VIADD R98, R44, 0x8 ;  /* 0x000000082c627836 */ /* 0x000fe20000000000 */
[----:B------:R-:W-:Y:S01]  /*1c20*/  SHF.R.U32.HI R44, RZ, 0x3, R214 ;  /* 0x00000003ff2c7819 */ /* 0x000fe200000116d6 */
[----:B------:R-:W-:Y:S02]  /*1c30*/  IMAD R43, R31, 0x60, RZ ;  /* 0x000000601f2b7824 */ /* 0x000fe400078e02ff */
[----:B----4-:R-:W-:Y:S02]  /*1c40*/  IMAD R79, R39, 0x60, RZ ;  /* 0x00000060274f7824 */ /* 0x010fe400078e02ff */
[----:B------:R-:W-:Y:S02]  /*1c50*/  IMAD R45, R69, 0x60, RZ ;  /* 0x00000060452d7824 */ /* 0x000fe400078e02ff */
[----:B---3--:R-:W-:Y:S01]  /*1c60*/  IMAD.SHL.U32 R76, R47, 0x2, RZ ;  /* 0x000000022f4c7824 */ /* 0x008fe200078e00ff */
[----:B------:R-:W-:-:S02]  /*1c70*/  SHF.R.S32.HI R0, RZ, 0x1f, R35 ;  /* 0x0000001fff007819 */ /* 0x000fc40000011423 */
[----:B------:R-:W-:Y:S02]  /*1c80*/  SEL R21, R35, RZ, !P0 ;  /* 0x000000ff23157207 */ /* 0x000fe40004000000 */
[----:B------:R-:W-:Y:S02]  /*1c90*/  SEL R12, R0, RZ, !P0 ;  /* 0x000000ff000c7207 */ /* 0x000fe40004000000 */
[----:B-----5:R-:W-:Y:S01]  /*1ca0*/  SHF.R.S32.HI R35, RZ, 0x1f, R28 ;  /* 0x0000001fff237819 */ /* 0x020fe2000001141c */
[----:B------:R-:W-:-:S04]  /*1cb0*/  IMAD.WIDE.U32 R14, R21, UR4, R4 ;  /* 0x00000004150e7c25 */ /* 0x000fc8000f8e0004 */
[----:B------:R-:W-:Y:S01]  /*1cc0*/  IMAD R0, R12, UR4, RZ ;  /* 0x000000040c007c24 */ /* 0x000fe2000f8e02ff */
[----:B------:R-:W-:Y:S01]  /*1cd0*/  IADD3 R4, P0, R14, R6, RZ ;  /* 0x000000060e047210 */ /* 0x000fe20007f1e0ff */
[----:B------:R-:W-:Y:S02]  /*1ce0*/  VIADD R5, R16, 0x20 ;  /* 0x0000002010057836 */ /* 0x000fe40000000000 */
[----:B------:R-:W-:Y:S01]  /*1cf0*/  IMAD R3, R21, UR5, R0 ;  /* 0x0000000515037c24 */ /* 0x000fe2000f8e0200 */
[----:B------:R-:W-:Y:S05]  /*1d00*/  @!P6 WARPSYNC.ALL ;  /* 0x000000000000e948 */ /* 0x000fea0003800000 */
[----:B------:R-:W-:Y:S01]  /*1d10*/  ULDC UR4, c[0x0][0x320] ;  /* 0x0000c80000047ab9 */ /* 0x000fe20000000800 */
[----:B------:R-:W-:Y:S01]  /*1d20*/  IMAD R0, R19, R31, R8 ;  /* 0x0000001f13007224 */ /* 0x000fe200078e0208 */
[----:B------:R-:W-:Y:S01]  /*1d30*/  @!P6 BAR.SYNC.DEFER_BLOCKING 0x9, 0x100 ;  /* 0x024400000000eb1d */ /* 0x000fe20000010000 */
[----:B------:R-:W-:Y:S01]  /*1d40*/  IMAD.IADD R3, R15, 0x1, R3 ;  /* 0x000000010f037824 */ /* 0x000fe200078e0203 */
[----:B------:R-:W-:Y:S01]  /*1d50*/  ISETP.GE.AND P1, PT, R5, UR4, PT ;  /* 0x0000000405007c0c */ /* 0x000fe2000bf26270 */
[----:B------:R-:W-:Y:S01]  /*1d60*/  IMAD R40, R35, R68, RZ ;  /* 0x0000004423287224 */ /* 0x000fe200078e02ff */
        /* <DEDUP_REMOVED lines=14> */
[----:B------:R-:W-:Y:S01]  /*1e50*/  SEL R9, RZ, 0x4, P0 ;  /* 0x00000004ff097807 */ /* 0x000fe20000000000 */
[----:B------:R-:W-:Y:S01]  /*1e60*/  IMAD R85, R28, R69, R40 ;  /* 0x000000451c557224 */ /* 0x000fe200078e0228 */
        /* <DEDUP_REMOVED lines=11> */
[----:B------:R-:W-:Y:S01]  /*1f20*/  IMAD.SHL.U32 R12, R30, 0x40, RZ ;  /* 0x000000401e0c7824 */ /* 0x000fe200078e00ff */
[----:B------:R-:W-:Y:S01]  /*1f30*/  ISETP.GE.AND P0, PT, R16, R47, PT ;  /* 0x0000002f1000720c */ /* 0x000fe20003f06270 */
[----:B------:R-:W-:Y:S01]  /*1f40*/  IMAD R91, R21, UR5, R10 ;  /* 0x00000005155b7c24 */ /* 0x000fe2000f8e020a */
[----:B------:R-:W-:Y:S01]  /*1f50*/  LOP3.LUT R93, R9, R8, RZ, 0xfc, !PT ;  /* 0x00000008095d7212 */ /* 0x000fe200078efcff */
[----:B------:R-:W-:Y:S01]  /*1f60*/  IMAD R8, R231, R68, RZ ;  /* 0x00000044e7087224 */ /* 0x000fe200078e02ff */
[----:B------:R-:W-:Y:S01]  /*1f70*/  SEL R13, R47, RZ, P0 ;  /* 0x000000ff2f0d7207 */ /* 0x000fe20000000000 */
[----:B------:R-:W-:Y:S01]  /*1f80*/  IMAD.WIDE.U32 R20, R21, UR4, R6 ;  /* 0x0000000415147c25 */ /* 0x000fe2000f8e0006 */
[C---:B------:R-:W-:Y:S01]  /*1f90*/  IADD3 R70, P2, R19.reuse, R70, RZ ;  /* 0x0000004613467210 */ /* 0x040fe20007f5e0ff */
[----:B------:R-:W-:Y:S01]  /*1fa0*/  ULDC UR4, c[0x0][0x2f4] ;  /* 0x0000bd0000047ab9 */ /* 0x000fe20000000800 */
[----:B------:R-:W-:Y:S01]  /*1fb0*/  LOP3.LUT P1, RZ, R232, 0x4, RZ, 0xc0, !PT ;  /* 0x00000004e8ff7812 */ /* 0x000fe2000782c0ff */
[----:B------:R-:W-:Y:S01]  /*1fc0*/  IMAD R67, R19, R69, R8 ;  /* 0x0000004513437224 */ /* 0x000fe200078e0208 */
[----:B------:R-:W-:Y:S01]  /*1fd0*/  SEL R92, RZ, 0xffffff80, P3 ;  /* 0xffffff80ff5c7807 */ /* 0x000fe20001800000 */
[----:B------:R-:W-:Y:S01]  /*1fe0*/  IMAD R6, R231, R38, RZ ;  /* 0x00000026e7067224 */ /* 0x000fe200078e02ff */
[----:B------:R-:W-:Y:S01]  /*1ff0*/  SEL R75, R75, 0xffffffe0, !P1 ;  /* 0xffffffe04b4b7807 */ /* 0x000fe20004800000 */
[----:B------:R-:W-:Y:S01]  /*2000*/  IMAD.WIDE.U32 R8, R19, R68, R16 ;  /* 0x0000004413087225 */ /* 0x000fe200078e0010 */
[----:B------:R-:W-:-:S02]  /*2010*/  LOP3.LUT R92, R93, 0x80, R92, 0xc8, !PT ;  /* 0x000000805d5c7812 */ /* 0x000fc400078ec85c */
[----:B------:R-:W-:Y:S01]  /*2020*/  ISETP.GE.AND P1, PT, R16, UR4, PT ;  /* 0x0000000410007c0c */ /* 0x000fe2000bf26270 */
[----:B------:R-:W-:Y:S01]  /*2030*/  IMAD.IADD R65, R65, 0x1, R67 ;  /* 0x0000000141417824 */ /* 0x000fe200078e0243 */
[----:B------:R-:W-:Y:S01]  /*2040*/  LOP3.LUT R93, R93, 0x40, RZ, 0xc0, !PT ;  /* 0x000000405d5d7812 */ /* 0x000fe200078ec0ff */
[----:B------:R-:W-:Y:S02]  /*2050*/  IMAD R37, R19, R39, R6 ;  /* 0x0000002713257224 */ /* 0x000fe400078e0206 */
[----:B------:R-:W-:Y:S02]  /*2060*/  IMAD.IADD R67, R67, 0x1, R9 ;  /* 0x0000000143437824 */ /* 0x000fe400078e0209 */
[----:B------:R-:W-:-:S04]  /*2070*/  IMAD.WIDE.U32 R6, R19, R38, R22 ;  /* 0x0000002613067225 */ /* 0x000fc800078e0016 */
[----:B------:R-:W-:Y:S02]  /*2080*/  IMAD.SHL.U32 R9, R232, 0x40, RZ ;  /* 0x00000040e8097824 */ /* 0x000fe400078e00ff */
[----:B------:R-:W-:-:S03]  /*2090*/  IMAD.WIDE.U32 R10, R19, R38, R16 ;  /* 0x00000026130a7225 */ /* 0x000fc600078e0010 */
[----:B------:R-:W-:Y:S01]  /*20a0*/  LOP3.LUT R9, R9, 0x1c0, RZ, 0xc0, !PT ;  /* 0x000001c009097812 */ /* 0x000fe200078ec0ff */
[----:B------:R-:W-:Y:S02]  /*20b0*/  IMAD.IADD R13, R16, 0x1, R13 ;  /* 0x00000001100d7824 */ /* 0x000fe400078e020d */
[----:B------:R-:W-:Y:S01]  /*20c0*/  IMAD.IADD R7, R7, 0x1, R37 ;  /* 0x0000000107077824 */ /* 0x000fe200078e0225 */
[----:B------:R-:W-:Y:S01]  /*20d0*/  LOP3.LUT R41, R9, 0x18, R16, 0xf8, !PT ;  /* 0x0000001809297812 */ /* 0x000fe200078ef810 */
[----:B------:R-:W-:Y:S01]  /*20e0*/  IMAD.MOV.U32 R36, RZ, RZ, R10 ;  /* 0x000000ffff247224 */ /* 0x000fe200078e000a */
[----:B------:R-:W-:Y:S01]  /*20f0*/  SHF.R.S32.HI R10, RZ, 0x1f, R13 ;  /* 0x0000001fff0a7819 */ /* 0x000fe2000001140d */
[----:B------:R-:W-:Y:S02]  /*2100*/  IMAD.MOV.U32 R66, RZ, RZ, R8 ;  /* 0x000000ffff427224 */ /* 0x000fe400078e0008 */
[-C--:B------:R-:W-:Y:S01]  /*2110*/  IMAD R8, R35, R38.reuse, RZ ;  /* 0x0000002623087224 */ /* 0x080fe200078e02ff */
[----:B------:R-:W-:Y:S01]  /*2120*/  LEA.HI R87, R10, R13, RZ, 0x3 ;  /* 0x0000000d0a577211 */ /* 0x000fe200078f18ff */
[----:B------:R-:W-:Y:S01]  /*2130*/  IMAD.WIDE.U32 R34, R28, R38, R6 ;  /* 0x000000261c227225 */ /* 0x000fe200078e0006 */
[----:B------:R-:W-:-:S02]  /*2140*/  SHF.R.U32.HI R6, RZ, 0x3, R9 ;  /* 0x00000003ff067819 */ /* 0x000fc40000011609 */
[----:B------:R-:W-:Y:S01]  /*2150*/  SHF.L.U64.HI R13, R30, 0x6, R31 ;  /* 0x000000061e0d7819 */ /* 0x000fe2000001021f */
[----:B------:R-:W-:Y:S01]  /*2160*/  IMAD.X R71, R231, 0x1, R42, P2 ;  /* 0x00000001e7477824 */ /* 0x000fe200010e062a */
[----:B------:R-:W-:Y:S01]  /*2170*/  LOP3.LUT R40, R41, R6, RZ, 0x3c, !PT ;  /* 0x0000000629287212 */ /* 0x000fe200078e3cff */
[----:B------:R-:W-:Y:S01]  /*2180*/  IMAD.IADD R37, R37, 0x1, R11 ;  /* 0x0000000125257824 */ /* 0x000fe200078e020b */
[--C-:B------:R-:W-:Y:S01]  /*2190*/  LOP3.LUT R41, R9, 0x38, R87.reuse, 0xf8, !PT ;  /* 0x0000003809297812 */ /* 0x100fe200078ef857 */
[----:B------:R-:W-:Y:S01]  /*21a0*/  IMAD R83, R28, R39, R8 ;  /* 0x000000271c537224 */ /* 0x000fe200078e0208 */
[----:B------:R-:W-:Y:S01]  /*21b0*/  LOP3.LUT R42, R214, 0x38, R87, 0xf8, !PT ;  /* 0x00000038d62a7812 */ /* 0x000fe200078ef857 */
[----:B------:R-:W-:Y:S01]  /*21c0*/  IMAD R77, R215, 0x200, R40 ;  /* 0x00000200d74d7824 */ /* 0x000fe200078e0228 */
[C---:B------:R-:W-:Y:S01]  /*21d0*/  SHF.L.U64.HI R11, R38.reuse, 0x6, R39 ;  /* 0x00000006260b7819 */ /* 0x040fe20000010227 */
[----:B------:R-:W-:Y:S01]  /*21e0*/  IMAD.SHL.U32 R10, R38, 0x40, RZ ;  /* 0x00000040260a7824 */ /* 0x000fe200078e00ff */
[----:B------:R-:W-:Y:S01]  /*21f0*/  SHF.L.U64.HI R8, R68, 0x6, R69 ;  /* 0x0000000644087819 */ /* 0x000fe20000010245 */
[----:B------:R-:W-:Y:S01]  /*2200*/  IMAD.WIDE.U32 R36, R28, R38, R36 ;  /* 0x000000261c247225 */ /* 0x000fe200078e0024 */
[----:B------:R-:W-:-:S02]  /*2210*/  SHF.R.S32.HI R86, RZ, 0x3, R87 ;  /* 0x00000003ff567819 */ /* 0x000fc40000011457 */
[----:B------:R-:W-:Y:S01]  /*2220*/  LOP3.LUT R40, R41, R6, RZ, 0x3c, !PT ;  /* 0x0000000629287212 */ /* 0x000fe200078e3cff */
[----:B------:R-:W-:Y:S01]  /*2230*/  IMAD.SHL.U32 R7, R68, 0x40, RZ ;  /* 0x0000004044077824 */ /* 0x000fe200078e00ff */
[----:B------:R-:W-:Y:S01]  /*2240*/  LOP3.LUT R42, R42, R44, RZ, 0x3c, !PT ;  /* 0x0000002c2a2a7212 */ /* 0x000fe200078e3cff */
[CC--:B------:R-:W-:Y:S01]  /*2250*/  IMAD.WIDE.U32 R64, R28.reuse, R68.reuse, R64 ;  /* 0x000000441c407225 */ /* 0x0c0fe200078e0040 */
[----:B------:R-:W-:Y:S02]  /*2260*/  LOP3.LUT R87, R87, 0xfffffff8, RZ, 0xc0, !PT ;  /* 0xfffffff857577812 */ /* 0x000fe400078ec0ff */
[----:B------:R-:W-:Y:S01]  /*2270*/  ISETP.GE.AND P2, PT, R5, UR4, PT ;  /* 0x0000000405007c0c */ /* 0x000fe2000bf46270 */
[----:B------:R-:W-:Y:S01]  /*2280*/  IMAD.WIDE.U32 R66, R28, R68, R66 ;  /* 0x000000441c427225 */ /* 0x000fe200078e0042 */
[----:B------:R-:W-:-:S03]  /*2290*/  SHF.R.S32.HI R88, RZ, 0x1f, R87 ;  /* 0x0000001fff587819 */ /* 0x000fc60000011457 */
[----:B------:R-:W-:-:S04]  /*22a0*/  IMAD.WIDE.U32 R30, R30, 0x60, RZ ;  /* 0x000000601e1e7825 */ /* 0x000fc800078e00ff */
[----:B------:R-:W-:-:S04]  /*22b0*/  IMAD.WIDE.U32 R38, R38, 0x60, RZ ;  /* 0x0000006026267825 */ /* 0x000fc800078e00ff */
[----:B------:R-:W-:-:S04]  /*22c0*/  IMAD.WIDE.U32 R68, R68, 0x60, RZ ;  /* 0x0000006044447825 */ /* 0x000fc800078e00ff */
[----:B------:R-:W-:Y:S02]  /*22d0*/  IMAD.IADD R82, R35, 0x1, R83 ;  /* 0x0000000123527824 */ /* 0x000fe400078e0253 */
[----:B------:R-:W-:Y:S02]  /*22e0*/  IMAD.IADD R84, R65, 0x1, R85 ;  /* 0x0000000141547824 */ /* 0x000fe400078e0255 */
[----:B------:R-:W-:Y:S02]  /*22f0*/  IMAD.IADD R78, R31, 0x1, R43 ;  /* 0x000000011f4e7824 */ /* 0x000fe400078e022b */
[----:B------:R-:W-:Y:S02]  /*2300*/  IMAD.IADD R79, R39, 0x1, R79 ;  /* 0x00000001274f7824 */ /* 0x000fe400078e024f */
[----:B------:R-:W-:Y:S02]  /*2310*/  IMAD.IADD R80, R69, 0x1, R45 ;  /* 0x0000000145507824 */ /* 0x000fe400078e022d */
[----:B------:R-:W-:-:S02]  /*2320*/  IMAD.IADD R81, R75, 0x1, R77 ;  /* 0x000000014b517824 */ /* 0x000fc400078e024d */
[----:B------:R-:W-:Y:S02]  /*2330*/  IMAD.IADD R83, R83, 0x1, R37 ;  /* 0x0000000153537824 */ /* 0x000fe400078e0225 */
[----:B------:R-:W-:Y:S02]  /*2340*/  IMAD.IADD R85, R85, 0x1, R67 ;  /* 0x0000000155557824 */ /* 0x000fe400078e0243 */
[----:B------:R-:W-:Y:S02]  /*2350*/  IMAD R89, R215, 0x200, R40 ;  /* 0x00000200d7597824 */ /* 0x000fe400078e0228 */
[----:B------:R-:W-:Y:S02]  /*2360*/  IMAD.IADD R90, R219, 0x1, R42 ;  /* 0x00000001db5a7824 */ /* 0x000fe400078e022a */
[----:B------:R-:W-:-:S07]  /*2370*/  IMAD.IADD R91, R21, 0x1, R91 ;  /* 0x00000001155b7824 */ /* 0x000fce00078e025b */
.L_x_1361:
        /* <DEDUP_REMOVED lines=9> */
[-C--:B------:R-:W-:Y:S01]  /*2410*/  IADD3 R26, P3, P4, R4, R102.reuse, R12 ;  /* 0x00000066041a7210 */ /* 0x080fe20007c7e00c */
[----:B------:R-:W-:Y:S01]  /*2420*/  IMAD R106, R2, 0x1800, R77 ;  /* 0x00001800026a7824 */ /* 0x000fe200078e024d */
        /* <DEDUP_REMOVED lines=57> */
.L_x_1318:
[----:B------:R-:W-:Y:S05]  /*27c0*/  BSYNC B1 ;  /* 0x0000000000017941 */ /* 0x000fea0003800000 */
.L_x_1317:
        /* <DEDUP_REMOVED lines=28> */
.L_x_1320:
[----:B------:R-:W-:Y:S05]  /*2990*/  BSYNC B1 ;  /* 0x0000000000017941 */ /* 0x000fea0003800000 */
.L_x_1319:
        /* <DEDUP_REMOVED lines=33> */
.L_x_1321:
[----:B------:R-:W-:Y:S01]  /*2bb0*/  IMAD R94, R2, 0x8, R18 ;  /* 0x00000008025e7824 */ /* 0x000fe200078e0212 */
[----:B------:R-:W-:Y:S01]  /*2bc0*/  SHF.L.U32 R108, R201, 0x1f, RZ ;  /* 0x0000001fc96c7819 */ /* 0x000fe200000006ff */
[----:B------:R-:W-:Y:S03]  /*2bd0*/  BSSY B1, `(.L_x_1322) ;  /* 0x0000003000017945 */ /* 0x000fe60003800000 */
[----:B------:R-:W0:Y:S02]  /*2be0*/  SYNCS.PHASECHK.TRANS64.TRYWAIT P6, [R94+URZ+0x32490], R108 ;  /* 0x0324906c5e0075a7 */ /* 0x000e2400080c017f */
[----:B0-----:R-:W-:Y:S05]  /*2bf0*/  @!P6 BRA `(.L_x_1323) ;  /* 0x0000016c00f0e947 */ /* 0x001fea0003800000 */
.L_x_1607:
[----:B------:R-:W-:Y:S05]  /*2c00*/  BSYNC B1 ;  /* 0x0000000000017941 */ /* 0x000fea0003800000 */
.L_x_1322:
        /* <DEDUP_REMOVED lines=54> */
.L_x_1329:
[----:B------:R-:W-:Y:S05]  /*2f70*/  BSYNC B3 ;  /* 0x0000000000037941 */ /* 0x000fea0003800000 */
.L_x_1328:
[----:B--2---:R1:W-:Y:S02]  /*2f80*/  STG.E.128 desc[UR60][R50.64], R40 ;  /* 0x0000002832007986 */ /* 0x0043e4000c101d3c */
.L_x_1327:
[----:B------:R-:W-:Y:S05]  /*2f90*/  BSYNC B2 ;  /* 0x0000000000027941 */ /* 0x000fea0003800000 */
.L_x_1326:
        /* <DEDUP_REMOVED lines=51> */
.L_x_1331:
[----:B------:R-:W-:Y:S05]  /*32d0*/  BSYNC B2 ;  /* 0x0000000000027941 */ /* 0x000fea0003800000 */
.L_x_1330:
[----:B--2---:R2:W-:Y:S02]  /*32e0*/  STG.E.128 desc[UR60][R50.64+0x40], R40 ;  /* 0x0000402832007986 */ /* 0x0045e4000c101d3c */
.L_x_1325:
[----:B------:R-:W-:Y:S05]  /*32f0*/  BSYNC B1 ;  /* 0x0000000000017941 */ /* 0x000fea0003800000 */
.L_x_1324:
        /* <DEDUP_REMOVED lines=53> */
.L_x_1336:
[----:B------:R-:W-:Y:S05]  /*3650*/  BSYNC B2 ;  /* 0x0000000000027941 */ /* 0x000fea0003800000 */
.L_x_1335:
[----:B--2---:R3:W-:Y:S02]  /*3660*/  STG.E.128 desc[UR60][R48.64], R40 ;  /* 0x0000002830007986 */ /* 0x0047e4000c101d3c */
.L_x_1334:
[----:B------:R-:W-:Y:S05]  /*3670*/  BSYNC B1 ;  /* 0x0000000000017941 */ /* 0x000fea0003800000 */
.L_x_1333:
        /* <DEDUP_REMOVED lines=51> */
.L_x_1338:
[----:B------:R-:W-:Y:S05]  /*39b0*/  BSYNC B1 ;  /* 0x0000000000017941 */ /* 0x000fea0003800000 */
.L_x_1337:
[----:B--2---:R1:W-:Y:S01]  /*39c0*/  STG.E.128 desc[UR60][R48.64+0x40], R40 ;  /* 0x0000402830007986 */ /* 0x0043e2000c101d3c */
[----:B------:R-:W-:Y:S05]  /*39d0*/  BRA `(.L_x_1332) ;  /* 0x0000001400b87947 */ /* 0x000fea0003800000 */
.L_x_1316:
        /* <DEDUP_REMOVED lines=24> */
[----:B------:R2:W3:Y:S05]  /*3b60*/  @!P4 LDG.E.128 R44, desc[UR60][R50.64] ;  /* 0x0000003c322cc981 */ /* 0x0004ea000c1e1d00 */
[----:B------:R4:W5:Y:S01]  /*3b70*/  @!P4 LDG.E.128 R40, desc[UR60][R48.64] ;  /* 0x0000003c3028c981 */ /* 0x000962000c1e1d00 */
[----:B0-----:R-:W-:-:S04]  /*3b80*/  @!P3 LEA R52, P4, R58, R52, 0x1 ;  /* 0x000000343a34b211 */ /* 0x001fc800078808ff */
[----:B------:R-:W-:Y:S02]  /*3b90*/  @!P3 LEA.HI.X R53, R58, R53, R60, 0x1, P4 ;  /* 0x000000353a35b211 */ /* 0x000fe400020f0c3c */
[----:B--2---:R-:W-:Y:S02]  /*3ba0*/  CS2R R50, SRZ ;  /* 0x0000000000327805 */ /* 0x004fe4000001ff00 */
[C---:B-1----:R-:W-:Y:S02]  /*3bb0*/  @!P3 LEA R56, P4, R54.reuse, R56, 0x1 ;  /* 0x000000383638b211 */ /* 0x042fe400078808ff */
[----:B----4-:R-:W-:Y:S02]  /*3bc0*/  CS2R R48, SRZ ;  /* 0x0000000000307805 */ /* 0x010fe4000001ff00 */
[----:B------:R-:W-:Y:S02]  /*3bd0*/  @!P3 LEA.HI.X R57, R54, R57, R55, 0x1, P4 ;  /* 0x000000393639b211 */ /* 0x000fe400020f0c37 */
[----:B------:R-:W-:-:S02]  /*3be0*/  CS2R R54, SRZ ;  /* 0x0000000000367805 */ /* 0x000fc4000001ff00 */
[----:B------:R0:W2:Y:S02]  /*3bf0*/  @!P3 LDG.E.128 R48, desc[UR60][R52.64] ;  /* 0x0000003c3430b981 */ /* 0x0000a4000c1e1d00 */
[----:B0-----:R-:W-:-:S06]  /*3c00*/  CS2R R52, SRZ ;  /* 0x0000000000347805 */ /* 0x001fcc000001ff00 */
[----:B------:R3:W4:Y:S01]  /*3c10*/  @!P3 LDG.E.128 R52, desc[UR60][R56.64] ;  /* 0x0000003c3834b981 */ /* 0x000722000c1e1d00 */
[----:B------:R-:W-:Y:S02]  /*3c20*/  ISETP.NE.AND P3, PT, R203, 0x3, PT ;  /* 0x00000003cb00780c */ /* 0x000fe40003f65270 */
[----:B------:R-:W-:Y:S01]  /*3c30*/  ISETP.GE.AND P4, PT, R16, R105, PT ;  /* 0x000000691000720c */ /* 0x000fe20003f86270 */
[----:B-----5:R-:W-:Y:S02]  /*3c40*/  IMAD.MOV.U32 R58, RZ, RZ, R42 ;  /* 0x000000ffff3a7224 */ /* 0x020fe400078e002a */
[----:B------:R-:W-:Y:S02]  /*3c50*/  IMAD.MOV.U32 R60, RZ, RZ, R43 ;  /* 0x000000ffff3c7224 */ /* 0x000fe400078e002b */
[----:B---3--:R-:W-:Y:S01]  /*3c60*/  IMAD.MOV.U32 R56, RZ, RZ, R47 ;  /* 0x000000ffff387224 */ /* 0x008fe200078e002f */
[----:B------:R-:W-:Y:S01]  /*3c70*/  PRMT R132, R58, 0x7610, R132 ;  /* 0x000076103a847816 */ /* 0x000fe20000000084 */
[----:B------:R-:W-:Y:S01]  /*3c80*/  IMAD.MOV.U32 R58, RZ, RZ, R46 ;  /* 0x000000ffff3a7224 */ /* 0x000fe200078e002e */
[----:B------:R-:W-:Y:S01]  /*3c90*/  PRMT R115, R115, 0x5410, R60 ;  /* 0x0000541073737816 */ /* 0x000fe2000000003c */
[----:B------:R-:W-:-:S02]  /*3ca0*/  IMAD.MOV.U32 R57, RZ, RZ, R44 ;  /* 0x000000ffff397224 */ /* 0x000fc400078e002c */
[----:B------:R-:W-:Y:S02]  /*3cb0*/  IMAD.MOV.U32 R60, RZ, RZ, R45 ;  /* 0x000000ffff3c7224 */ /* 0x000fe400078e002d */
[----:B------:R-:W-:Y:S01]  /*3cc0*/  IMAD.MOV.U32 R62, RZ, RZ, R41 ;  /* 0x000000ffff3e7224 */ /* 0x000fe200078e0029 */
[----:B------:R-:W-:Y:S02]  /*3cd0*/  PRMT R117, R117, 0x5410, R58 ;  /* 0x0000541075757816 */ /* 0x000fe4000000003a */
[----:B------:R-:W-:Y:S01]  /*3ce0*/  PRMT R135, R56, 0x7610, R135 ;  /* 0x0000761038877816 */ /* 0x000fe20000000087 */
[----:B--2---:R-:W-:Y:S01]  /*3cf0*/  IMAD.MOV.U32 R56, RZ, RZ, R50 ;  /* 0x000000ffff387224 */ /* 0x004fe200078e0032 */
        /* <DEDUP_REMOVED lines=10> */
[----:B------:R-:W-:Y:S01]  /*3da0*/  PRMT R118, R60, 0x7610, R118 ;  /* 0x000076103c767816 */ /* 0x000fe20000000076 */
[----:B----4-:R-:W-:Y:S02]  /*3db0*/  IMAD.MOV.U32 R56, RZ, RZ, R54 ;  /* 0x000000ffff387224 */ /* 0x010fe400078e0036 */
[----:B------:R-:W-:Y:S02]  /*3dc0*/  IMAD.MOV.U32 R57, RZ, RZ, R55 ;  /* 0x000000ffff397224 */ /* 0x000fe400078e0037 */
[----:B------:R-:W-:Y:S02]  /*3dd0*/  IMAD.MOV.U32 R58, RZ, RZ, R52 ;  /* 0x000000ffff3a7224 */ /* 0x000fe400078e0034 */
[----:B------:R-:W-:Y:S01]  /*3de0*/  IMAD.MOV.U32 R60, RZ, RZ, R53 ;  /* 0x000000ffff3c7224 */ /* 0x000fe200078e0035 */
[----:B------:R-:W-:-:S02]  /*3df0*/  PRMT R134, R61, 0x7610, R134 ;  /* 0x000076103d867816 */ /* 0x000fc40000000086 */
[----:B------:R-:W-:Y:S02]  /*3e00*/  PRMT R119, R56, 0x7610, R119 ;  /* 0x0000761038777816 */ /* 0x000fe40000000077 */
[----:B------:R-:W-:Y:S02]  /*3e10*/  PRMT R120, R57, 0x7610, R120 ;  /* 0x0000761039787816 */ /* 0x000fe40000000078 */
[----:B------:R-:W-:Y:S02]  /*3e20*/  PRMT R121, R58, 0x7610, R121 ;  /* 0x000076103a797816 */ /* 0x000fe40000000079 */
[----:B------:R-:W-:Y:S01]  /*3e30*/  PRMT R122, R60, 0x7610, R122 ;  /* 0x000076103c7a7816 */ /* 0x000fe2000000007a */
[----:B------:R-:W-:Y:S06]  /*3e40*/  @!P3 BRA `(.L_x_1339) ;  /* 0x000000000004b947 */ /* 0x000fec0003800000 */
[----:B------:R-:W-:Y:S01]  /*3e50*/  BPT.TRAP 0x1 ;  /* 0x000000040000795c */ /* 0x000fe20000300000 */
.L_x_1339:
        /* <DEDUP_REMOVED lines=9> */
.L_x_1608:
[----:B------:R-:W-:Y:S05]  /*3ef0*/  BSYNC B1 ;  /* 0x0000000000017941 */ /* 0x000fea0003800000 */
.L_x_1340:
        /* <DEDUP_REMOVED lines=25> */
[----:B------:R-:W-:Y:S01]  /*4090*/  SHF.R.U32.HI R130, RZ, 0x10, R45 ;  /* 0x00000010ff827819 */ /* 0x000fe2000001162d */
[----:B--2---:R-:W-:Y:S01]  /*40a0*/  IMAD.U32 R125, R63, 0x10000, RZ ;  /* 0x000100003f7d7824 */ /* 0x004fe200078e00ff */
[--C-:B------:R-:W-:Y:S01]  /*40b0*/  SHF.R.U32.HI R126, RZ, 0x10, R41.reuse ;  /* 0x00000010ff7e7819 */ /* 0x100fe20000011629 */
[----:B-1----:R-:W-:Y:S01]  /*40c0*/  IMAD.U32 R123, R59, 0x10000, RZ ;  /* 0x000100003b7b7824 */ /* 0x002fe200078e00ff */
[----:B------:R-:W-:Y:S01]  /*40d0*/  SHF.R.U64 R131, R40, 0x10, R41 ;  /* 0x0000001028837819 */ /* 0x000fe20000001229 */
[----:B------:R-:W-:Y:S01]  /*40e0*/  IMAD.U32 R41, R62, 0x10000, RZ ;  /* 0x000100003e297824 */ /* 0x000fe200078e00ff */
[----:B------:R-:W-:Y:S01]  /*40f0*/  PRMT R130, R118, 0x5432, R130 ;  /* 0x0000543276827816 */ /* 0x000fe20000000082 */
[----:B------:R-:W-:Y:S01]  /*4100*/  IMAD.U32 R40, R58, 0x10000, RZ ;  /* 0x000100003a287824 */ /* 0x000fe200078e00ff */
[----:B------:R-:W-:Y:S01]  /*4110*/  SHF.R.U64 R127, R42, 0x10, R43 ;  /* 0x000000102a7f7819 */ /* 0x000fe2000000122b */
[----:B------:R-:W-:Y:S01]  /*4120*/  IMAD.U32 R42, R61, 0x10000, RZ ;  /* 0x000100003d2a7824 */ /* 0x000fe200078e00ff */
[----:B------:R-:W-:-:S02]  /*4130*/  SHF.R.U64 R46, R46, 0x10, R47 ;  /* 0x000000102e2e7819 */ /* 0x000fc4000000122f */
[----:B------:R-:W-:Y:S02]  /*4140*/  SHF.R.U32.HI R133, RZ, 0x10, R47 ;  /* 0x00000010ff857819 */ /* 0x000fe4000001162f */
[----:B------:R-:W-:Y:S02]  /*4150*/  PRMT R126, R116, 0x5432, R126 ;  /* 0x00005432747e7816 */ /* 0x000fe4000000007e */
[----:B------:R-:W-:Y:S02]  /*4160*/  LOP3.LUT R47, R61, 0xffff0000, RZ, 0xc0, !PT ;  /* 0xffff00003d2f7812 */ /* 0x000fe400078ec0ff */
[----:B------:R-:W-:Y:S02]  /*4170*/  LOP3.LUT R61, R63, 0xffff0000, RZ, 0xc0, !PT ;  /* 0xffff00003f3d7812 */ /* 0x000fe400078ec0ff */
[----:B------:R-:W-:Y:S01]  /*4180*/  SHF.R.U64 R129, R44, 0x10, R45 ;  /* 0x000000102c817819 */ /* 0x000fe2000000122d */
[----:B------:R-:W-:Y:S01]  /*4190*/  IMAD.U32 R44, R56, 0x10000, RZ ;  /* 0x00010000382c7824 */ /* 0x000fe200078e00ff */
[----:B------:R-:W-:Y:S01]  /*41a0*/  PRMT R63, R134, 0x5410, R131 ;  /* 0x00005410863f7816 */ /* 0x000fe20000000083 */
[----:B------:R-:W-:Y:S01]  /*41b0*/  IMAD.U32 R131, R130, 0x10000, RZ ;  /* 0x0001000082837824 */ /* 0x000fe200078e00ff */
[----:B------:R-:W-:Y:S01]  /*41c0*/  PRMT R45, R132, 0x5410, R127 ;  /* 0x00005410842d7816 */ /* 0x000fe2000000007f */
[----:B------:R-:W-:Y:S01]  /*41d0*/  IMAD.U32 R127, R126, 0x10000, RZ ;  /* 0x000100007e7f7824 */ /* 0x000fe200078e00ff */
[----:B------:R-:W-:Y:S01]  /*41e0*/  SHF.R.U32.HI R128, RZ, 0x10, R43 ;  /* 0x00000010ff807819 */ /* 0x000fe2000001162b */
[----:B------:R-:W-:-:S02]  /*41f0*/  IMAD.U32 R43, R57, 0x10000, RZ ;  /* 0x00010000392b7824 */ /* 0x000fc400078e00ff */
[----:B------:R-:W-:Y:S01]  /*4200*/  FMUL.FTZ R134, R42, R131 ;  /* 0x000000832a867220 */ /* 0x000fe20000410000 */
[----:B------:R-:W-:Y:S02]  /*4210*/  PRMT R133, R135, 0x5410, R133 ;  /* 0x0000541087857816 */ /* 0x000fe40000000085 */
[----:B------:R-:W-:Y:S01]  /*4220*/  LOP3.LUT R132, R130, 0xffff0000, RZ, 0xc0, !PT ;  /* 0xffff000082847812 */ /* 0x000fe200078ec0ff */
[-C--:B------:R-:W-:Y:S01]  /*4230*/  FMUL.FTZ R130, R42, R127.reuse ;  /* 0x0000007f2a827220 */ /* 0x080fe20000410000 */
[----:B------:R-:W-:Y:S01]  /*4240*/  PRMT R128, R115, 0x5432, R128 ;  /* 0x0000543273807816 */ /* 0x000fe20000000080 */
[----:B------:R-:W-:Y:S01]  /*4250*/  FFMA.FTZ R42, R43, R127, -R134 ;  /* 0x0000007f2b2a7223 */ /* 0x000fe20000010886 */
[----:B------:R-:W-:Y:S01]  /*4260*/  LOP3.LUT R126, R126, 0xffff0000, RZ, 0xc0, !PT ;  /* 0xffff00007e7e7812 */ /* 0x000fe200078ec0ff */
[----:B------:R-:W-:Y:S01]  /*4270*/  IMAD.U32 R134, R133, 0x10000, RZ ;  /* 0x0001000085867824 */ /* 0x000fe200078e00ff */
[----:B------:R-:W-:Y:S01]  /*4280*/  LOP3.LUT R124, R57, 0xffff0000, RZ, 0xc0, !PT ;  /* 0xffff0000397c7812 */ /* 0x000fe200078ec0ff */
[----:B------:R-:W-:Y:S01]  /*4290*/  FMUL.FTZ R127, R47, R132 ;  /* 0x000000842f7f7220 */ /* 0x000fe20000410000 */
[----:B------:R-:W-:Y:S01]  /*42a0*/  FFMA.FTZ R43, R43, R131, R130 ;  /* 0x000000832b2b7223 */ /* 0x000fe20000010082 */
[----:B------:R-:W-:Y:S01]  /*42b0*/  IMAD.U32 R130, R128, 0x10000, RZ ;  /* 0x0001000080827824 */ /* 0x000fe200078e00ff */
[----:B------:R-:W-:Y:S01]  /*42c0*/  PRMT R129, R136, 0x5410, R129 ;  /* 0x0000541088817816 */ /* 0x000fe20000000081 */
[-C--:B------:R-:W-:Y:S01]  /*42d0*/  FMUL.FTZ R131, R47, R126.reuse ;  /* 0x0000007e2f837220 */ /* 0x080fe20000410000 */
[----:B------:R-:W-:Y:S01]  /*42e0*/  FFMA.FTZ R47, R124, R126, -R127 ;  /* 0x0000007e7c2f7223 */ /* 0x000fe2000001087f */
[----:B------:R-:W-:Y:S01]  /*42f0*/  FMUL.FTZ R136, R125, R134 ;  /* 0x000000867d887220 */ /* 0x000fe20000410000 */
[----:B------:R-:W-:Y:S01]  /*4300*/  LOP3.LUT R126, R133, 0xffff0000, RZ, 0xc0, !PT ;  /* 0xffff0000857e7812 */ /* 0x000fe200078ec0ff */
[-C--:B------:R-:W-:Y:S01]  /*4310*/  FMUL.FTZ R125, R125, R130.reuse ;  /* 0x000000827d7d7220 */ /* 0x080fe20000410000 */
[----:B------:R-:W-:Y:S01]  /*4320*/  LOP3.LUT R128, R128, 0xffff0000, RZ, 0xc0, !PT ;  /* 0xffff000080807812 */ /* 0x000fe200078ec0ff */
[----:B------:R-:W-:Y:S01]  /*4330*/  FFMA.FTZ R136, R123, R130, -R136 ;  /* 0x000000827b887223 */ /* 0x000fe20000010888 */
[----:B------:R-:W-:Y:S01]  /*4340*/  LOP3.LUT R59, R59, 0xffff0000, RZ, 0xc0, !PT ;  /* 0xffff00003b3b7812 */ /* 0x000fe200078ec0ff */
[----:B------:R-:W-:Y:S01]  /*4350*/  FFMA.FTZ R134, R123, R134, R125 ;  /* 0x000000867b867223 */ /* 0x000fe2000001007d */
[----:B------:R-:W-:-:S02]  /*4360*/  IMAD.U32 R57, R60, 0x10000, RZ ;  /* 0x000100003c397824 */ /* 0x000fc400078e00ff */
[----:B------:R-:W-:Y:S01]  /*4370*/  FMUL.FTZ R130, R61, R126 ;  /* 0x0000007e3d827220 */ /* 0x000fe20000410000 */
[----:B------:R-:W-:Y:S01]  /*4380*/  IMAD.U32 R125, R129, 0x10000, RZ ;  /* 0x00010000817d7824 */ /* 0x000fe200078e00ff */
[----:B------:R-:W-:Y:S01]  /*4390*/  LOP3.LUT R60, R60, 0xffff0000, RZ, 0xc0, !PT ;  /* 0xffff00003c3c7812 */ /* 0x000fe200078ec0ff */
[----:B------:R-:W-:Y:S01]  /*43a0*/  IMAD.U32 R123, R63, 0x10000, RZ ;  /* 0x000100003f7b7824 */ /* 0x000fe200078e00ff */
[----:B------:R-:W-:Y:S01]  /*43b0*/  LOP3.LUT R129, R129, 0xffff0000, RZ, 0xc0, !PT ;  /* 0xffff000081817812 */ /* 0x000fe200078ec0ff */
[----:B------:R-:W-:Y:S01]  /*43c0*/  FFMA.FTZ R124, R124, R132, R131 ;  /* 0x000000847c7c7223 */ /* 0x000fe20000010083 */
[-C--:B------:R-:W-:Y:S01]  /*43d0*/  FMUL.FTZ R132, R61, R128.reuse ;  /* 0x000000803d847220 */ /* 0x080fe20000410000 */
[----:B------:R-:W-:Y:S01]  /*43e0*/  FFMA.FTZ R127, R59, R128, -R130 ;  /* 0x000000803b7f7223 */ /* 0x000fe20000010882 */
[----:B------:R-:W-:Y:S01]  /*43f0*/  LOP3.LUT R63, R63, 0xffff0000, RZ, 0xc0, !PT ;  /* 0xffff00003f3f7812 */ /* 0x000fe200078ec0ff */
[C---:B------:R-:W-:Y:S01]  /*4400*/  FMUL.FTZ R61, R57.reuse, R125 ;  /* 0x0000007d393d7220 */ /* 0x040fe20000410000 */
[----:B------:R-:W-:Y:S01]  /*4410*/  LOP3.LUT R56, R56, 0xffff0000, RZ, 0xc0, !PT ;  /* 0xffff000038387812 */ /* 0x000fe200078ec0ff */
[----:B------:R-:W-:Y:S01]  /*4420*/  FMUL.FTZ R128, R57, R123 ;  /* 0x0000007b39807220 */ /* 0x000fe20000410000 */
[----:B------:R-:W-:Y:S01]  /*4430*/  PRMT R46, R117, 0x5432, R46 ;  /* 0x00005432752e7816 */ /* 0x000fe2000000002e */
[----:B------:R-:W-:Y:S01]  /*4440*/  FMUL.FTZ R57, R60, R129 ;  /* 0x000000813c397220 */ /* 0x000fe20000410000 */
[----:B------:R-:W-:Y:S01]  /*4450*/  FFMA.FTZ R61, R44, R123, -R61 ;  /* 0x0000007b2c3d7223 */ /* 0x000fe2000001083d */
[----:B------:R-:W-:Y:S01]  /*4460*/  FMUL.FTZ R123, R60, R63 ;  /* 0x0000003f3c7b7220 */ /* 0x000fe20000410000 */
[----:B------:R-:W-:Y:S01]  /*4470*/  FFMA.FTZ R131, R59, R126, R132 ;  /* 0x0000007e3b837223 */ /* 0x000fe20000010084 */
[----:B------:R-:W-:Y:S01]  /*4480*/  FFMA.FTZ R128, R44, R125, R128 ;  /* 0x0000007d2c807223 */ /* 0x000fe20000010080 */
[----:B------:R-:W-:Y:S01]  /*4490*/  FFMA.FTZ R60, R56, R63, -R57 ;  /* 0x0000003f383c7223 */ /* 0x000fe20000010839 */
[----:B------:R-:W-:Y:S01]  /*44a0*/  LOP3.LUT R62, R62, 0xffff0000, RZ, 0xc0, !PT ;  /* 0xffff00003e3e7812 */ /* 0x000fe200078ec0ff */
[C---:B------:R-:W-:Y:S01]  /*44b0*/  IMAD.U32 R57, R46.reuse, 0x10000, RZ ;  /* 0x000100002e397824 */ /* 0x040fe200078e00ff */
[----:B------:R-:W-:Y:S01]  /*44c0*/  LOP3.LUT R59, R46, 0xffff0000, RZ, 0xc0, !PT ;  /* 0xffff00002e3b7812 */ /* 0x000fe200078ec0ff */
[C---:B------:R-:W-:Y:S01]  /*44d0*/  IMAD.U32 R44, R45.reuse, 0x10000, RZ ;  /* 0x000100002d2c7824 */ /* 0x040fe200078e00ff */
[----:B------:R-:W-:Y:S01]  /*44e0*/  LOP3.LUT R45, R45, 0xffff0000, RZ, 0xc0, !PT ;  /* 0xffff00002d2d7812 */ /* 0x000fe200078ec0ff */
[C---:B------:R-:W-:Y:S01]  /*44f0*/  FMUL.FTZ R63, R41.reuse, R57 ;  /* 0x00000039293f7220 */ /* 0x040fe20000410000 */
[----:B------:R-:W-:Y:S01]  /*4500*/  LOP3.LUT R58, R58, 0xffff0000, RZ, 0xc0, !PT ;  /* 0xffff00003a3a7812 */ /* 0x000fe200078ec0ff */
[-C--:B------:R-:W-:Y:S01]  /*4510*/  FMUL.FTZ R46, R41, R44.reuse ;  /* 0x0000002c292e7220 */ /* 0x080fe20000410000 */
[C---:B------:R-:W-:Y:S01]  /*4520*/  FMUL.FTZ R41, R62.reuse, R59 ;  /* 0x0000003b3e297220 */ /* 0x040fe20000410000 */
[----:B------:R-:W-:Y:S01]  /*4530*/  FMUL.FTZ R62, R62, R45 ;  /* 0x0000002d3e3e7220 */ /* 0x000fe20000410000 */
[C---:B------:R-:W-:Y:S01]  /*4540*/  FFMA.FTZ R63, R40.reuse, R44, -R63 ;  /* 0x0000002c283f7223 */ /* 0x040fe2000001083f */
[----:B------:R-:W-:Y:S01]  /*4550*/  FFMA.FTZ R46, R40, R57, R46 ;  /* 0x00000039282e7223 */ /* 0x000fe2000001002e */
[C---:B------:R-:W-:Y:S01]  /*4560*/  FFMA.FTZ R40, R58.reuse, R45, -R41 ;  /* 0x0000002d3a287223 */ /* 0x040fe20000010829 */
[----:B------:R-:W-:Y:S01]  /*4570*/  FFMA.FTZ R59, R58, R59, R62 ;  /* 0x0000003b3a3b7223 */ /* 0x000fe2000001003e */
[----:B------:R-:W-:Y:S01]  /*4580*/  FFMA.FTZ R123, R56, R129, R123 ;  /* 0x00000081387b7223 */ /* 0x000fe2000001007b */
[----:B------:R-:W-:-:S02]  /*4590*/  F2FP.BF16.F32.PACK_AB R127, R127, R136 ;  /* 0x000000887f7f723e */ /* 0x000fc400000010ff */
[----:B------:R-:W-:Y:S02]  /*45a0*/  F2FP.BF16.F32.PACK_AB R43, R124, R43 ;  /* 0x0000002b7c2b723e */ /* 0x000fe400000010ff */
[----:B------:R-:W-:Y:S02]  /*45b0*/  F2FP.BF16.F32.PACK_AB R131, R131, R134 ;  /* 0x000000868383723e */ /* 0x000fe400000010ff */
[----:B------:R-:W-:Y:S01]  /*45c0*/  F2FP.BF16.F32.PACK_AB R56, R60, R61 ;  /* 0x0000003d3c38723e */ /* 0x000fe200000010ff */
[----:B------:R-:W-:Y:S01]  /*45d0*/  IMAD.MOV.U32 R61, RZ, RZ, R43 ;  /* 0x000000ffff3d7224 */ /* 0x000fe200078e002b */
[----:B------:R-:W-:Y:S01]  /*45e0*/  F2FP.BF16.F32.PACK_AB R58, R40, R63 ;  /* 0x0000003f283a723e */ /* 0x000fe200000010ff */
[----:B------:R-:W-:Y:S01]  /*45f0*/  IMAD.MOV.U32 R63, RZ, RZ, R131 ;  /* 0x000000ffff3f7224 */ /* 0x000fe200078e0083 */
[----:B------:R-:W-:Y:S01]  /*4600*/  F2FP.BF16.F32.PACK_AB R62, R59, R46 ;  /* 0x0000002e3b3e723e */ /* 0x000fe200000010ff */
[----:B------:R-:W-:Y:S01]  /*4610*/  IMAD.MOV.U32 R59, RZ, RZ, R127 ;  /* 0x000000ffff3b7224 */ /* 0x000fe200078e007f */
[----:B------:R-:W-:-:S02]  /*4620*/  F2FP.BF16.F32.PACK_AB R57, R47, R42 ;  /* 0x0000002a2f39723e */ /* 0x000fc400000010ff */
[----:B------:R-:W-:-:S07]  /*4630*/  F2FP.BF16.F32.PACK_AB R60, R123, R128 ;  /* 0x000000807b3c723e */ /* 0x000fce00000010ff */
.L_x_1345:
[----:B------:R-:W-:Y:S05]  /*4640*/  BSYNC B2 ;  /* 0x0000000000027941 */ /* 0x000fea0003800000 */
.L_x_1344:
        /* <DEDUP_REMOVED lines=12> */
.L_x_1343:
[----:B------:R-:W-:Y:S05]  /*4710*/  BSYNC B1 ;  /* 0x0000000000017941 */ /* 0x000fea0003800000 */
.L_x_1342:
        /* <DEDUP_REMOVED lines=12> */
[----:B------:R-:W-:Y:S01]  /*47e0*/  LEA.HI.X R57, R40, R101, R41, 0x1, P5 ;  /* 0x0000006528397211 */ /* 0x000fe200028f0c29 */
[----:B------:R-:W-:Y:S01]  /*47f0*/  IMAD R41, R2, 0x1800, R90 ;  /* 0x0000180002297824 */ /* 0x000fe200078e025a */
[----:B------:R-:W-:-:S03]  /*4800*/  SHF.R.S32.HI R40, RZ, 0x1f, R111 ;  /* 0x0000001fff287819 */ /* 0x000fc6000001146f */
[----:B------:R-:W-:Y:S01]  /*4810*/  IMAD R41, R41, 0x2, R18 ;  /* 0x0000000229297824 */ /* 0x000fe200078e0212 */
[----:B------:R-:W-:-:S04]  /*4820*/  LEA.HI R111, R40, R111, RZ, 0x4 ;  /* 0x0000006f286f7211 */ /* 0x000fc800078f20ff */
[----:B------:R-:W-:-:S05]  /*4830*/  LEA.HI.SX32 R59, R111, R86, 0x1c ;  /* 0x000000566f3b7211 */ /* 0x000fca00078fe2ff */
[----:B------:R-:W-:-:S05]  /*4840*/  IMAD.SHL.U32 R59, R59, 0x8, RZ ;  /* 0x000000083b3b7824 */ /* 0x000fca00078e00ff */
[----:B------:R-:W-:-:S04]  /*4850*/  LOP3.LUT R40, R214, 0x38, R59, 0xf8, !PT ;  /* 0x00000038d6287812 */ /* 0x000fc800078ef83b */
[----:B------:R-:W-:-:S05]  /*4860*/  LOP3.LUT R40, R40, R42, RZ, 0x3c, !PT ;  /* 0x0000002a28287212 */ /* 0x000fca00078e3cff */
[----:B------:R-:W-:-:S04]  /*4870*/  IMAD.IADD R43, R219, 0x1, R40 ;  /* 0x00000001db2b7824 */ /* 0x000fc800078e0228 */
[----:B------:R-:W-:-:S04]  /*4880*/  IMAD R43, R2, 0x1800, R43 ;  /* 0x00001800022b7824 */ /* 0x000fc800078e022b */
[----:B------:R-:W-:Y:S02]  /*4890*/  IMAD R44, R43, 0x2, R18 ;  /* 0x000000022b2c7824 */ /* 0x000fe400078e0212 */
[----:B------:R-:W1:Y:S04]  /*48a0*/  LDS.128 R40, [R41+0x1c400] ;  /* 0x01c4000029287984 */ /* 0x000e680000000c00 */
[----:B------:R-:W2:Y:S01]  /*48b0*/  LDS.128 R44, [R44+0x1c400] ;  /* 0x01c400002c2c7984 */ /* 0x000ea20000000c00 */
[----:B------:R-:W-:Y:S05]  /*48c0*/  @P4 BRA `(.L_x_1347) ;  /* 0x00000004006c4947 */ /* 0x000fea0003800000 */
[----:B------:R-:W-:Y:S02]  /*48d0*/  SHF.R.U32.HI R63, RZ, 0x10, R53 ;  /* 0x00000010ff3f7819 */ /* 0x000fe40000011635 */
[----:B------:R-:W-:Y:S02]  /*48e0*/  SHF.R.U32.HI R107, RZ, 0x10, R49 ;  /* 0x00000010ff6b7819 */ /* 0x000fe40000011631 */
[----:B------:R-:W-:Y:S02]  /*48f0*/  SHF.R.U64 R62, R50, 0x10, R51 ;  /* 0x00000010323e7819 */ /* 0x000fe40000001233 */
[----:B------:R-:W-:Y:S02]  /*4900*/  PRMT R122, R122, 0x5410, R63 ;  /* 0x000054107a7a7816 */ /* 0x000fe4000000003f */
[----:B------:R-:W-:Y:S01]  /*4910*/  SHF.R.U64 R60, R52, 0x10, R53 ;  /* 0x00000010343c7819 */ /* 0x000fe20000001235 */
[----:B--2---:R-:W-:Y:S01]  /*4920*/  IMAD.U32 R53, R45, 0x10000, RZ ;  /* 0x000100002d357824 */ /* 0x004fe200078e00ff */
[----:B------:R-:W-:-:S02]  /*4930*/  PRMT R118, R118, 0x5410, R107 ;  /* 0x0000541076767816 */ /* 0x000fc4000000006b */
[--C-:B------:R-:W-:Y:S02]  /*4940*/  SHF.R.U32.HI R61, RZ, 0x10, R55.reuse ;  /* 0x00000010ff3d7819 */ /* 0x100fe40000011637 */
[----:B------:R-:W-:Y:S01]  /*4950*/  SHF.R.U64 R104, R54, 0x10, R55 ;  /* 0x0000001036687819 */ /* 0x000fe20000001237 */
[----:B------:R-:W-:Y:S01]  /*4960*/  IMAD.U32 R55, R47, 0x10000, RZ ;  /* 0x000100002f377824 */ /* 0x000fe200078e00ff */
[----:B------:R-:W-:Y:S01]  /*4970*/  PRMT R115, R115, 0x5410, R62 ;  /* 0x0000541073737816 */ /* 0x000fe2000000003e */
[----:B------:R-:W-:Y:S01]  /*4980*/  IMAD.U32 R62, R122, 0x10000, RZ ;  /* 0x000100007a3e7824 */ /* 0x000fe200078e00ff */
[----:B------:R-:W-:Y:S01]  /*4990*/  SHF.R.U64 R106, R48, 0x10, R49 ;  /* 0x00000010306a7819 */ /* 0x000fe20000001231 */
[----:B-1----:R-:W-:Y:S01]  /*49a0*/  IMAD.U32 R49, R41, 0x10000, RZ ;  /* 0x0001000029317824 */ /* 0x002fe200078e00ff */
[----:B------:R-:W-:Y:S01]  /*49b0*/  PRMT R121, R121, 0x5410, R60 ;  /* 0x0000541079797816 */ /* 0x000fe2000000003c */
[----:B------:R-:W-:Y:S01]  /*49c0*/  IMAD.U32 R60, R118, 0x10000, RZ ;  /* 0x00010000763c7824 */ /* 0x000fe200078e00ff */
[----:B------:R-:W-:Y:S01]  /*49d0*/  PRMT R120, R120, 0x5410, R61 ;  /* 0x0000541078787816 */ /* 0x000fe2000000003d */
[----:B------:R-:W-:Y:S01]  /*49e0*/  IMAD.U32 R48, R40, 0x10000, RZ ;  /* 0x0001000028307824 */ /* 0x000fe200078e00ff */
[----:B------:R-:W-:-:S02]  /*49f0*/  LOP3.LUT R54, R45, 0xffff0000, RZ, 0xc0, !PT ;  /* 0xffff00002d367812 */ /* 0x000fc400078ec0ff */
[----:B------:R-:W-:Y:S01]  /*4a00*/  PRMT R119, R119, 0x5410, R104 ;  /* 0x0000541077777816 */ /* 0x000fe20000000068 */
[----:B------:R-:W-:Y:S01]  /*4a10*/  FMUL.FTZ R104, R53, R62 ;  /* 0x0000003e35687220 */ /* 0x000fe20000410000 */
[----:B------:R-:W-:Y:S02]  /*4a20*/  LOP3.LUT R61, R122, 0xffff0000, RZ, 0xc0, !PT ;  /* 0xffff00007a3d7812 */ /* 0x000fe400078ec0ff */
[----:B------:R-:W-:Y:S01]  /*4a30*/  SHF.R.U32.HI R105, RZ, 0x10, R51 ;  /* 0x00000010ff697819 */ /* 0x000fe20000011633 */
[-C--:B------:R-:W-:Y:S01]  /*4a40*/  FFMA.FTZ R104, R49, R60.reuse, -R104 ;  /* 0x0000003c31687223 */ /* 0x080fe20000010868 */
[----:B------:R-:W-:Y:S01]  /*4a50*/  PRMT R117, R117, 0x5410, R106 ;  /* 0x0000541075757816 */ /* 0x000fe2000000006a */
[----:B------:R-:W-:Y:S01]  /*4a60*/  FMUL.FTZ R106, R53, R60 ;  /* 0x0000003c356a7220 */ /* 0x000fe20000410000 */
[----:B------:R-:W-:Y:S01]  /*4a70*/  LOP3.LUT R50, R41, 0xffff0000, RZ, 0xc0, !PT ;  /* 0xffff000029327812 */ /* 0x000fe200078ec0ff */
[----:B------:R-:W-:Y:S01]  /*4a80*/  FMUL.FTZ R63, R54, R61 ;  /* 0x0000003d363f7220 */ /* 0x000fe20000410000 */
[----:B------:R-:W-:Y:S01]  /*4a90*/  LOP3.LUT R53, R118, 0xffff0000, RZ, 0xc0, !PT ;  /* 0xffff000076357812 */ /* 0x000fe200078ec0ff */
[----:B------:R-:W-:Y:S01]  /*4aa0*/  IMAD.U32 R60, R120, 0x10000, RZ ;  /* 0x00010000783c7824 */ /* 0x000fe200078e00ff */
[----:B------:R-:W-:Y:S01]  /*4ab0*/  PRMT R116, R116, 0x5410, R105 ;  /* 0x0000541074747816 */ /* 0x000fe20000000069 */
[C---:B------:R-:W-:Y:S01]  /*4ac0*/  IMAD.U32 R51, R44.reuse, 0x10000, RZ ;  /* 0x000100002c337824 */ /* 0x040fe200078e00ff */
[----:B------:R-:W-:Y:S01]  /*4ad0*/  LOP3.LUT R52, R44, 0xffff0000, RZ, 0xc0, !PT ;  /* 0xffff00002c347812 */ /* 0x000fe200078ec0ff */
[----:B------:R-:W-:Y:S01]  /*4ae0*/  FFMA.FTZ R106, R49, R62, R106 ;  /* 0x0000003e316a7223 */ /* 0x000fe2000001006a */
[-C--:B------:R-:W-:Y:S01]  /*4af0*/  FMUL.FTZ R105, R54, R53.reuse ;  /* 0x0000003536697220 */ /* 0x080fe20000410000 */
[----:B------:R-:W-:Y:S01]  /*4b00*/  FFMA.FTZ R63, R50, R53, -R63 ;  /* 0x00000035323f7223 */ /* 0x000fe2000001083f */
[----:B------:R-:W-:-:S02]  /*4b10*/  IMAD.U32 R44, R43, 0x10000, RZ ;  /* 0x000100002b2c7824 */ /* 0x000fc400078e00ff */
[-C--:B------:R-:W-:Y:S01]  /*4b20*/  FMUL.FTZ R53, R55, R60.reuse ;  /* 0x0000003c37357220 */ /* 0x080fe20000410000 */
[----:B------:R-:W-:Y:S01]  /*4b30*/  IMAD.U32 R49, R116, 0x10000, RZ ;  /* 0x0001000074317824 */ /* 0x000fe200078e00ff */
[----:B------:R-:W-:Y:S01]  /*4b40*/  LOP3.LUT R47, R47, 0xffff0000, RZ, 0xc0, !PT ;  /* 0xffff00002f2f7812 */ /* 0x000fe200078ec0ff */
[----:B------:R-:W-:Y:S01]  /*4b50*/  FFMA.FTZ R105, R50, R61, R105 ;  /* 0x0000003d32697223 */ /* 0x000fe20000010069 */
[----:B------:R-:W-:Y:S01]  /*4b60*/  LOP3.LUT R120, R120, 0xffff0000, RZ, 0xc0, !PT ;  /* 0xffff000078787812 */ /* 0x000fe200078ec0ff */
[-C--:B------:R-:W-:Y:S01]  /*4b70*/  FMUL.FTZ R55, R55, R49.reuse ;  /* 0x0000003137377220 */ /* 0x080fe20000410000 */
[----:B------:R-:W-:Y:S01]  /*4b80*/  LOP3.LUT R116, R116, 0xffff0000, RZ, 0xc0, !PT ;  /* 0xffff000074747812 */ /* 0x000fe200078ec0ff */
[C---:B------:R-:W-:Y:S01]  /*4b90*/  FFMA.FTZ R53, R44.reuse, R49, -R53 ;  /* 0x000000312c357223 */ /* 0x040fe20000010835 */
[----:B------:R-:W-:Y:S01]  /*4ba0*/  IMAD.U32 R49, R121, 0x10000, RZ ;  /* 0x0001000079317824 */ /* 0x000fe200078e00ff */
[----:B------:R-:W-:Y:S01]  /*4bb0*/  LOP3.LUT R45, R43, 0xffff0000, RZ, 0xc0, !PT ;  /* 0xffff00002b2d7812 */ /* 0x000fe200078ec0ff */
[----:B------:R-:W-:Y:S01]  /*4bc0*/  FFMA.FTZ R55, R44, R60, R55 ;  /* 0x0000003c2c377223 */ /* 0x000fe20000010037 */
[C---:B------:R-:W-:Y:S01]  /*4bd0*/  FMUL.FTZ R50, R47.reuse, R120 ;  /* 0x000000782f327220 */ /* 0x040fe20000410000 */
[----:B------:R-:W-:Y:S01]  /*4be0*/  FMUL.FTZ R54, R47, R116 ;  /* 0x000000742f367220 */ /* 0x000fe20000410000 */
[----:B------:R-:W-:-:S02]  /*4bf0*/  IMAD.U32 R44, R117, 0x10000, RZ ;  /* 0x00010000752c7824 */ /* 0x000fc400078e00ff */
[----:B------:R-:W-:Y:S01]  /*4c00*/  FMUL.FTZ R47, R51, R49 ;  /* 0x00000031332f7220 */ /* 0x000fe20000410000 */
[----:B------:R-:W-:Y:S01]  /*4c10*/  LOP3.LUT R121, R121, 0xffff0000, RZ, 0xc0, !PT ;  /* 0xffff000079797812 */ /* 0x000fe200078ec0ff */
[C---:B------:R-:W-:Y:S01]  /*4c20*/  FFMA.FTZ R116, R45.reuse, R116, -R50 ;  /* 0x000000742d747223 */ /* 0x040fe20000010832 */
[----:B------:R-:W-:Y:S01]  /*4c30*/  FFMA.FTZ R120, R45, R120, R54 ;  /* 0x000000782d787223 */ /* 0x000fe20000010036 */
[----:B------:R-:W-:Y:S02]  /*4c40*/  IMAD.U32 R43, R46, 0x10000, RZ ;  /* 0x000100002e2b7824 */ /* 0x000fe400078e00ff */
[-C--:B------:R-:W-:Y:S01]  /*4c50*/  FMUL.FTZ R50, R51, R44.reuse ;  /* 0x0000002c33327220 */ /* 0x080fe20000410000 */
[----:B------:R-:W-:Y:S01]  /*4c60*/  FFMA.FTZ R47, R48, R44, -R47 ;  /* 0x0000002c302f7223 */ /* 0x000fe2000001082f */
[----:B------:R-:W-:Y:S01]  /*4c70*/  IMAD.U32 R45, R119, 0x10000, RZ ;  /* 0x00010000772d7824 */ /* 0x000fe200078e00ff */
[----:B------:R-:W-:Y:S01]  /*4c80*/  LOP3.LUT R41, R40, 0xffff0000, RZ, 0xc0, !PT ;  /* 0xffff000028297812 */ /* 0x000fe200078ec0ff */
[----:B------:R-:W-:Y:S01]  /*4c90*/  IMAD.U32 R44, R115, 0x10000, RZ ;  /* 0x00010000732c7824 */ /* 0x000fe200078e00ff */
[----:B------:R-:W-:Y:S01]  /*4ca0*/  LOP3.LUT R46, R46, 0xffff0000, RZ, 0xc0, !PT ;  /* 0xffff00002e2e7812 */ /* 0x000fe200078ec0ff */
[----:B------:R-:W-:Y:S01]  /*4cb0*/  FMUL.FTZ R54, R52, R121 ;  /* 0x0000007934367220 */ /* 0x000fe20000410000 */
[----:B------:R-:W-:Y:S01]  /*4cc0*/  LOP3.LUT R117, R117, 0xffff0000, RZ, 0xc0, !PT ;  /* 0xffff000075757812 */ /* 0x000fe200078ec0ff */
[----:B------:R-:W-:Y:S01]  /*4cd0*/  IMAD.U32 R40, R42, 0x10000, RZ ;  /* 0x000100002a287824 */ /* 0x000fe200078e00ff */
[----:B------:R-:W-:Y:S01]  /*4ce0*/  LOP3.LUT R119, R119, 0xffff0000, RZ, 0xc0, !PT ;  /* 0xffff000077777812 */ /* 0x000fe200078ec0ff */
[----:B------:R-:W-:Y:S01]  /*4cf0*/  FFMA.FTZ R50, R48, R49, R50 ;  /* 0x0000003130327223 */ /* 0x000fe20000010032 */
[----:B------:R-:W-:Y:S01]  /*4d00*/  LOP3.LUT R115, R115, 0xffff0000, RZ, 0xc0, !PT ;  /* 0xffff000073737812 */ /* 0x000fe200078ec0ff */
[C---:B------:R-:W-:Y:S01]  /*4d10*/  FMUL.FTZ R49, R43.reuse, R45 ;  /* 0x0000002d2b317220 */ /* 0x040fe20000410000 */
[----:B------:R-:W-:Y:S01]  /*4d20*/  LOP3.LUT R42, R42, 0xffff0000, RZ, 0xc0, !PT ;  /* 0xffff00002a2a7812 */ /* 0x000fe200078ec0ff */
[-C--:B------:R-:W-:Y:S01]  /*4d30*/  FMUL.FTZ R48, R43, R44.reuse ;  /* 0x0000002c2b307220 */ /* 0x080fe20000410000 */
[-C--:B------:R-:W-:Y:S01]  /*4d40*/  FMUL.FTZ R52, R52, R117.reuse ;  /* 0x0000007534347220 */ /* 0x080fe20000410000 */
[C---:B------:R-:W-:Y:S01]  /*4d50*/  FFMA.FTZ R54, R41.reuse, R117, -R54 ;  /* 0x0000007529367223 */ /* 0x040fe20000010836 */
[C---:B------:R-:W-:Y:S01]  /*4d60*/  FMUL.FTZ R43, R46.reuse, R119 ;  /* 0x000000772e2b7220 */ /* 0x040fe20000410000 */
[----:B------:R-:W-:Y:S01]  /*4d70*/  FMUL.FTZ R46, R46, R115 ;  /* 0x000000732e2e7220 */ /* 0x000fe20000410000 */
[C---:B------:R-:W-:Y:S01]  /*4d80*/  FFMA.FTZ R49, R40.reuse, R44, -R49 ;  /* 0x0000002c28317223 */ /* 0x040fe20000010831 */
[----:B------:R-:W-:Y:S01]  /*4d90*/  FFMA.FTZ R48, R40, R45, R48 ;  /* 0x0000002d28307223 */ /* 0x000fe20000010030 */
        /* <DEDUP_REMOVED lines=14> */
.L_x_1347:
[----:B------:R-:W-:Y:S05]  /*4e80*/  BSYNC B1 ;  /* 0x0000000000017941 */ /* 0x000fea0003800000 */
.L_x_1346:
        /* <DEDUP_REMOVED lines=10> */
.L_x_1315:
[----:B------:R-:W-:-:S13]  /*4f30*/  ISETP.NE.AND P3, PT, R203, 0x3, PT ;  /* 0x00000003cb00780c */ /* 0x000fda0003f65270 */
[----:B------:R-:W-:Y:S05]  /*4f40*/  @!P3 BRA `(.L_x_1348) ;  /* 0x000000000004b947 */ /* 0x000fea0003800000 */
[----:B------:R-:W-:Y:S01]  /*4f50*/  BPT.TRAP 0x1 ;  /* 0x000000040000795c */ /* 0x000fe20000300000 */
.L_x_1348:
[----:B------:R-:W-:Y:S01]  /*4f60*/  IMAD R94, R2, 0x8, R18 ;  /* 0x00000008025e7824 */ /* 0x000fe200078e0212 */
[----:B------:R-:W-:Y:S01]  /*4f70*/  SHF.L.U32 R108, R201, 0x1f, RZ ;  /* 0x0000001fc96c7819 */ /* 0x000fe200000006ff */
[----:B------:R-:W-:Y:S01]  /*4f80*/  IMAD R99, R26, -0x60, R29 ;  /* 0xffffffa01a637824 */ /* 0x000fe200078e021d */
[----:B------:R-:W-:Y:S02]  /*4f90*/  BSSY B1, `(.L_x_1349) ;  /* 0x0000004000017945 */ /* 0x000fe40003800000 */
[----:B------:R-:W0:Y:S02]  /*4fa0*/  SYNCS.PHASECHK.TRANS64.TRYWAIT P4, [R94+URZ+0x32490], R108 ;  /* 0x0324906c5e0075a7 */ /* 0x000e24000808017f */
[----:B------:R-:W-:Y:S01]  /*4fb0*/  VIMNMX R99, R99, 0x60, PT ;  /* 0x0000006063637848 */ /* 0x000fe20003fe0100 */
[----:B0-----:R-:W-:Y:S06]  /*4fc0*/  @!P4 BRA `(.L_x_1350) ;  /* 0x0000014c0024c947 */ /* 0x001fec0003800000 */
.L_x_1609:
[----:B------:R-:W-:Y:S05]  /*4fd0*/  BSYNC B1 ;  /* 0x0000000000017941 */ /* 0x000fea0003800000 */
.L_x_1349:
        /* <DEDUP_REMOVED lines=8> */
.L_x_1352:
[----:B------:R-:W-:Y:S05]  /*5060*/  BSYNC B1 ;  /* 0x0000000000017941 */ /* 0x000fea0003800000 */
.L_x_1351:
[----:B------:R-:W-:Y:S05]  /*5070*/  @P4 BRA `(.L_x_1332) ;  /* 0x0000000000104947 */ /* 0x000fea0003800000 */
[----:B-1----:R-:W1:Y:S04]  /*5080*/  @!P1 LDS.128 R40, [R106+0x2000] ;  /* 0x002000006a289984 */ /* 0x002e680000000c00 */
[----:B------:R-:W2:Y:S04]  /*5090*/  @!P2 LDS.128 R44, [R104+0x2000] ;  /* 0x00200000682ca984 */ /* 0x000ea80000000c00 */
[----:B-1----:R3:W-:Y:S04]  /*50a0*/  @!P1 STG.E.128 desc[UR60][R48.64], R40 ;  /* 0x0000002830009986 */ /* 0x0027e8000c101d3c */
[----:B--2---:R3:W-:Y:S02]  /*50b0*/  @!P2 STG.E.128 desc[UR60][R48.64+0x40], R44 ;  /* 0x0000402c3000a986 */ /* 0x0047e4000c101d3c */
.L_x_1332:
[----:B------:R-:W-:Y:S05]  /*50c0*/  BSYNC B0 ;  /* 0x0000000000007941 */ /* 0x000fea0003800000 */
.L_x_1314:
        /* <DEDUP_REMOVED lines=17> */
.L_x_1354:
[----:B------:R-:W-:Y:S05]  /*51e0*/  BSYNC B0 ;  /* 0x0000000000007941 */ /* 0x000fea0003800000 */
.L_x_1353:
[----:B------:R-:W2:Y:S01]  /*51f0*/  SYNCS.PHASECHK.TRANS64.TRYWAIT P3, [R94+URZ+0x324b0], R108 ;  /* 0x0324b06c5e0075a7 */ /* 0x000ea2000806017f */
[----:B------:R-:W-:Y:S01]  /*5200*/  ULDC.64 UR56, c[0x0][0x328] ;  /* 0x0000ca0000387ab9 */ /* 0x000fe20000000a00 */
[----:B------:R-:W-:Y:S01]  /*5210*/  ULDC.64 UR58, c[0x0][0x318] ;  /* 0x0000c600003a7ab9 */ /* 0x000fe20000000a00 */
[----:B------:R-:W-:Y:S01]  /*5220*/  BSSY B0, `(.L_x_1355) ;  /* 0x0000003000007945 */ /* 0x000fe20003800000 */
[----:B-1----:R-:W-:-:S03]  /*5230*/  IMAD R40, R2, 0x6000, R77 ;  /* 0x0000600002287824 */ /* 0x002fc600078e024d */
[----:B--2---:R-:W-:Y:S05]  /*5240*/  @!P3 BRA `(.L_x_1356) ;  /* 0x000001480098b947 */ /* 0x004fea0003800000 */
.L_x_1610:
[----:B------:R-:W-:Y:S05]  /*5250*/  BSYNC B0 ;  /* 0x0000000000007941 */ /* 0x000fea0003800000 */
.L_x_1355:
[----:B------:R-:W-:Y:S01]  /*5260*/  ISETP.GE.AND P3, PT, R19, R99, PT ;  /* 0x000000631300720c */ /* 0x000fe20003f66270 */
[----:B------:R-:W-:Y:S01]  /*5270*/  IMAD.IADD R41, R75, 0x1, R40 ;  /* 0x000000014b297824 */ /* 0x000fe200078e0228 */
[----:B------:R-:W-:Y:S01]  /*5280*/  BSSY B0, `(.L_x_1357) ;  /* 0x0000026000007945 */ /* 0x000fe20003800000 */
[----:B------:R-:W-:Y:S02]  /*5290*/  IMAD R48, R40, 0x2, R24 ;  /* 0x0000000228307824 */ /* 0x000fe400078e0218 */
[----:B------:R-:W-:-:S04]  /*52a0*/  IMAD.WIDE R44, R26, 0x60, R70 ;  /* 0x000000601a2c7825 */ /* 0x000fc800078e0246 */
[----:B------:R-:W-:-:S04]  /*52b0*/  IMAD R49, R41, 0x2, R24 ;  /* 0x0000000229317824 */ /* 0x000fc800078e0218 */
[----:B------:R-:W-:Y:S05]  /*52c0*/  @P3 BRA `(.L_x_1358) ;  /* 0x0000000000843947 */ /* 0x000fea0003800000 */
[----:B------:R-:W-:Y:S01]  /*52d0*/  IMAD R43, R45, UR56, RZ ;  /* 0x000000382d2b7c24 */ /* 0x000fe2000f8e02ff */
[----:B------:R-:W-:Y:S01]  /*52e0*/  ULDC UR4, c[0x0][0x320] ;  /* 0x0000c80000047ab9 */ /* 0x000fe20000000800 */
        /* <DEDUP_REMOVED lines=31> */
.L_x_1358:
[----:B------:R-:W-:Y:S05]  /*54e0*/  BSYNC B0 ;  /* 0x0000000000007941 */ /* 0x000fea0003800000 */
.L_x_1357:
[----:B------:R-:W-:Y:S01]  /*54f0*/  ISETP.GE.AND P3, PT, R228, R99, PT ;  /* 0x00000063e400720c */ /* 0x000fe20003f66270 */
[----:B------:R-:W-:-:S12]  /*5500*/  BSSY B0, `(.L_x_1359) ;  /* 0x0000025000007945 */ /* 0x000fd80003800000 */
[----:B------:R-:W-:Y:S05]  /*5510*/  @P3 BRA `(.L_x_1360) ;  /* 0x00000000008c3947 */ /* 0x000fea0003800000 */
[----:B--2---:R-:W-:Y:S01]  /*5520*/  IADD3 R43, P3, R44, 0x40, RZ ;  /* 0x000000402c2b7810 */ /* 0x004fe20007f7e0ff */
[----:B------:R-:W-:Y:S01]  /*5530*/  IMAD.MOV.U32 R40, RZ, RZ, R20 ;  /* 0x000000ffff287224 */ /* 0x000fe200078e0014 */
[----:B------:R-:W-:Y:S01]  /*5540*/  ULDC UR4, c[0x0][0x320] ;  /* 0x0000c80000047ab9 */ /* 0x000fe20000000800 */
        /* <DEDUP_REMOVED lines=32> */
.L_x_1360:
[----:B------:R-:W-:Y:S05]  /*5750*/  BSYNC B0 ;  /* 0x0000000000007941 */ /* 0x000fea0003800000 */
.L_x_1359:
        /* <DEDUP_REMOVED lines=22> */
.L_x_1309:
        /* <DEDUP_REMOVED lines=49> */
[----:B------:R-:W-:Y:S01]  /*5bd0*/  CS2R R70, SRZ ;  /* 0x0000000000467805 */ /* 0x000fe2000001ff00 */
[----:B------:R-:W-:Y:S01]  /*5be0*/  IMAD.MOV.U32 R166, RZ, RZ, RZ ;  /* 0x000000ffffa67224 */ /* 0x000fe200078e00ff */
        /* <DEDUP_REMOVED lines=12> */
[----:B------:R-:W-:Y:S01]  /*5cb0*/  CS2R R36, SRZ ;  /* 0x0000000000247805 */ /* 0x000fe2000001ff00 */
[----:B------:R-:W-:Y:S01]  /*5cc0*/  IMAD.MOV.U32 R6, RZ, RZ, RZ ;  /* 0x000000ffff067224 */ /* 0x000fe200078e00ff */
[----:B------:R-:W-:Y:S01]  /*5cd0*/  CS2R R10, SRZ ;  /* 0x00000000000a7805 */ /* 0x000fe2000001ff00 */
[----:B------:R-:W-:-:S02]  /*5ce0*/  IMAD.MOV.U32 R0, RZ, RZ, RZ ;  /* 0x000000ffff007224 */ /* 0x000fc400078e00ff */
[----:B------:R-:W-:Y:S02]  /*5cf0*/  IMAD.MOV.U32 R31, RZ, RZ, RZ ;  /* 0x000000ffff1f7224 */ /* 0x000fe400078e00ff */
[----:B------:R-:W-:Y:S02]  /*5d00*/  IMAD.MOV.U32 R29, RZ, RZ, RZ ;  /* 0x000000ffff1d7224 */ /* 0x000fe400078e00ff */
[----:B------:R-:W-:Y:S02]  /*5d10*/  IMAD.MOV.U32 R27, RZ, RZ, RZ ;  /* 0x000000ffff1b7224 */ /* 0x000fe400078e00ff */
[----:B------:R-:W-:Y:S01]  /*5d20*/  IMAD.MOV.U32 R9, RZ, RZ, RZ ;  /* 0x000000ffff097224 */ /* 0x000fe200078e00ff */
[----:B------:R-:W-:Y:S06]  /*5d30*/  @P0 BRA `(.L_x_1362) ;  /* 0x00000000000c0947 */ /* 0x000fec0003800000 */
[----:B------:R-:W0:Y:S01]  /*5d40*/  FENCE.VIEW.ASYNC.G ;  /* 0x00000000000073c6 */ /* 0x000e220000000100 */
[----:B------:R-:W-:Y:S05]  /*5d50*/  WARPSYNC.ALL ;  /* 0x0000000000007948 */ /* 0x000fea0003800000 */
[----:B0-----:R-:W-:Y:S06]  /*5d60*/  BAR.ARV 0xc, 0x180 ;  /* 0x0306000000007b1d */ /* 0x001fec0000002000 */
.L_x_1362:
[----:B------:R-:W-:Y:S02]  /*5d70*/  IMAD.MOV.U32 R25, RZ, RZ, RZ ;  /* 0x000000ffff197224 */ /* 0x000fe400078e00ff */
[----:B------:R-:W-:Y:S01]  /*5d80*/  IMAD.MOV.U32 R8, RZ, RZ, RZ ;  /* 0x000000ffff087224 */ /* 0x000fe200078e00ff */
[----:B------:R-:W-:Y:S06]  /*5d90*/  @!P2 BRA `(.L_x_1363) ;  /* 0x0000008c0034a947 */ /* 0x000fec0003800000 */
[----:B------:R-:W-:-:S03]  /*5da0*/  UMOV UR4, 0xffffffff ;  /* 0xffffffff00047882 */ /* 0x000fc60000000000 */
[----:B------:R-:W-:Y:S05]  /*5db0*/  BRA.DIV UR4, `(.L_x_1364) ;  /* 0x0000013e04d07947 */ /* 0x000fea000b800000 */
[----:B------:R-:W0:Y:S02]  /*5dc0*/  S2R R0, SR_TID.X ;  /* 0x0000000000007919 */ /* 0x000e240000002100 */
[----:B0-----:R-:W-:-:S05]  /*5dd0*/  VIADD R3, R0, 0xffffff80 ;  /* 0xffffff8000037836 */ /* 0x001fca0000000000 */
[----:B------:R-:W-:-:S04]  /*5de0*/  SHF.R.S32.HI R0, RZ, 0x1f, R3 ;  /* 0x0000001fff007819 */ /* 0x000fc80000011403 */
[----:B------:R-:W-:-:S04]  /*5df0*/  LEA.HI R0, R0, R3, RZ, 0x7 ;  /* 0x0000000300007211 */ /* 0x000fc800078f38ff */
[----:B------:R-:W-:-:S05]  /*5e00*/  SHF.R.S32.HI R0, RZ, 0x7, R0 ;  /* 0x00000007ff007819 */ /* 0x000fca0000011400 */
[----:B------:R0:W1:Y:S02]  /*5e10*/  SHFL.IDX PT, R14, R0, RZ, 0x1f ;  /* 0x00001fff000e7589 */ /* 0x00006400000e0000 */
.L_x_1613:
[----:B------:R-:W-:Y:S01]  /*5e20*/  VIADD R24, R18, 0x18400 ;  /* 0x0001840012187836 */ /* 0x000fe20000000000 */
[----:B01----:R-:W-:Y:S01]  /*5e30*/  LEA.HI R0, R14, R14, RZ, 0x1 ;  /* 0x0000000e0e007211 */ /* 0x003fe200078f08ff */
[----:B------:R-:W-:Y:S03]  /*5e40*/  BSSY B6, `(.L_x_1365) ;  /* 0x0000015000067945 */ /* 0x000fe60003800000 */
[----:B------:R-:W-:Y:S02]  /*5e50*/  LOP3.LUT P0, RZ, R24, 0x1bf, RZ, 0xc0, !PT ;  /* 0x000001bf18ff7812 */ /* 0x000fe4000780c0ff */
[----:B------:R-:W-:-:S05]  /*5e60*/  LOP3.LUT R29, R0, 0xffffe, RZ, 0xc0, !PT ;  /* 0x000ffffe001d7812 */ /* 0x000fca00078ec0ff */
[----:B------:R-:W-:-:S06]  /*5e70*/  IMAD.IADD R29, R14, 0x1, -R29 ;  /* 0x000000010e1d7824 */ /* 0x000fcc00078e0a1d */
        /* <DEDUP_REMOVED lines=17> */
.L_x_1366:
[----:B------:R-:W-:Y:S05]  /*5f90*/  BSYNC B6 ;  /* 0x0000000000067941 */ /* 0x000fea0003800000 */
.L_x_1365:
[----:B------:R-:W-:Y:S02]  /*5fa0*/  ULDC UR4, c[0x0][0x3f4] ;  /* 0x0000fd0000047ab9 */ /* 0x000fe40000000800 */
[----:B------:R-:W-:-:S13]  /*5fb0*/  ISETP.LT.AND P0, PT, RZ, UR4, PT ;  /* 0x00000004ff007c0c */ /* 0x000fda000bf01270 */
[----:B------:R-:W-:Y:S05]  /*5fc0*/  @P0 BRA `(.L_x_1367) ;  /* 0x00000000003c0947 */ /* 0x000fea0003800000 */
[----:B------:R-:W-:-:S04]  /*5fd0*/  LEA.HI R0, R229, R229, RZ, 0x1 ;  /* 0x000000e5e5007211 */ /* 0x000fc800078f08ff */
[----:B------:R-:W-:-:S05]  /*5fe0*/  LOP3.LUT R0, R0, 0xfffffffe, RZ, 0xc0, !PT ;  /* 0xfffffffe00007812 */ /* 0x000fca00078ec0ff */
[----:B------:R-:W-:-:S05]  /*5ff0*/  IMAD.IADD R12, R229, 0x1, -R0 ;  /* 0x00000001e50c7824 */ /* 0x000fca00078e0a00 */
[----:B------:R-:W-:-:S04]  /*6000*/  SHF.L.U32 R3, R12, 0x1f, RZ ;  /* 0x0000001f0c037819 */ /* 0x000fc800000006ff */
[----:B------:R0:W1:Y:S03]  /*6010*/  SYNCS.PHASECHK.TRANS64.TRYWAIT P0, [R18+URZ+0x32400], R3 ;  /* 0x03240003120075a7 */ /* 0x000066000800017f */
[----:B-1----:R-:W-:Y:S05]  /*6020*/  @!P0 NANOSLEEP.SYNCS 0x989680 ;  /* 0x009896800000895d */ /* 0x002fea0003900000 */
[----:B------:R-:W1:Y:S01]  /*6030*/  @!P0 SYNCS.PHASECHK.TRANS64 P0, [R18+URZ+0x32400], R3 ;  /* 0x03240003120085a7 */ /* 0x000e62000800007f */
[----:B------:R-:W-:Y:S04]  /*6040*/  BSSY B0, `(.L_x_1368) ;  /* 0x0000006000007945 */ /* 0x000fe80003800000 */
[----:B-1----:R-:W-:Y:S05]  /*6050*/  @P0 BRA `(.L_x_1369) ;  /* 0x0000000000100947 */ /* 0x002fea0003800000 */
.L_x_1370:
[----:B-1----:R1:W2:Y:S02]  /*6060*/  SYNCS.PHASECHK.TRANS64.TRYWAIT P0, [R18+URZ+0x32400], R3 ;  /* 0x03240003120075a7 */ /* 0x0022a4000800017f */
[----:B--2---:R-:W-:Y:S05]  /*6070*/  @!P0 NANOSLEEP.SYNCS 0x989680 ;  /* 0x009896800000895d */ /* 0x004fea0003900000 */
[----:B------:R-:W2:Y:S02]  /*6080*/  @!P0 SYNCS.PHASECHK.TRANS64 P0, [R18+URZ+0x32400], R3 ;  /* 0x03240003120085a7 */ /* 0x000ea4000800007f */
[----:B--2---:R-:W-:Y:S05]  /*6090*/  @!P0 BRA `(.L_x_1370) ;  /* 0xfffffffc00f08947 */ /* 0x004fea000383ffff */
.L_x_1369:
[----:B------:R-:W-:Y:S05]  /*60a0*/  BSYNC B0 ;  /* 0x0000000000007941 */ /* 0x000fea0003800000 */
.L_x_1368:
[----:B------:R-:W-:Y:S05]  /*60b0*/  BRA `(.L_x_1371) ;  /* 0x0000002000887947 */ /* 0x000fea0003800000 */
.L_x_1367:
        /* <DEDUP_REMOVED lines=36> */
.L_x_1373:
[----:B------:R-:W-:Y:S05]  /*6300*/  BSYNC B6 ;  /* 0x0000000000067941 */ /* 0x000fea0003800000 */
.L_x_1372:
[----:B------:R-:W-:Y:S01]  /*6310*/  ULDC.U8 UR4, c[0x0][0x410] ;  /* 0x0001040000047ab9 */ /* 0x000fe20000000000 */
[----:B------:R-:W-:Y:S01]  /*6320*/  BSSY B0, `(.L_x_1374) ;  /* 0x00001f3000007945 */ /* 0x000fe20003800000 */
[----:B------:R-:W-:Y:S01]  /*6330*/  ISETP.NE.AND P0, PT, RZ, UR4, PT ;  /* 0x00000004ff007c0c */ /* 0x000fe2000bf05270 */
[----:B------:R-:W-:-:S12]  /*6340*/  IMAD R4, R33, 0x80, R19 ;  /* 0x0000008021047824 */ /* 0x000fd800078e0213 */
[----:B------:R-:W-:Y:S05]  /*6350*/  @!P0 BRA `(.L_x_1375) ;  /* 0x0000000c00f88947 */ /* 0x000fea0003800000 */
[----:B------:R-:W-:-:S03]  /*6360*/  UMOV UR4, 0xffffffff ;  /* 0xffffffff00047882 */ /* 0x000fc60000000000 */
[----:B------:R-:W-:Y:S05]  /*6370*/  BRA.DIV UR4, `(.L_x_1376) ;  /* 0x0000013a049c7947 */ /* 0x000fea000b800000 */
[----:B------:R0:W1:Y:S04]  /*6380*/  SHFL.IDX PT, R3, R25, RZ, 0x1c1f ;  /* 0x001c1fff19037589 */ /* 0x00006800000e0000 */
[----:B------:R0:W2:Y:S04]  /*6390*/  SHFL.IDX PT, R0, R24, RZ, 0x1c1f ;  /* 0x001c1fff18007589 */ /* 0x0000a800000e0000 */
[----:B------:R0:W3:Y:S04]  /*63a0*/  SHFL.IDX PT, R5, R27, RZ, 0x1c1f ;  /* 0x001c1fff1b057589 */ /* 0x0000e800000e0000 */
[----:B------:R0:W4:Y:S02]  /*63b0*/  SHFL.IDX PT, R14, R26, RZ, 0x1c1f ;  /* 0x001c1fff1a0e7589 */ /* 0x00012400000e0000 */
.L_x_1619:
[----:B------:R-:W-:Y:S01]  /*63c0*/  ULDC UR4, c[0x0][0x448] ;  /* 0x0001120000047ab9 */ /* 0x000fe20000000800 */
[----:B------:R-:W-:Y:S01]  /*63d0*/  LEA.HI R6, R229, R229, RZ, 0x1 ;  /* 0x000000e5e5067211 */ /* 0x000fe200078f08ff */
[----:B------:R-:W-:Y:S01]  /*63e0*/  IMAD R97, R97, UR4, RZ ;  /* 0x0000000461617c24 */ /* 0x000fe2000f8e02ff */
[----:B------:R-:W-:Y:S01]  /*63f0*/  BSSY B1, `(.L_x_1377) ;  /* 0x0000020000017945 */ /* 0x000fe20003800000 */
[----:B------:R-:W-:Y:S02]  /*6400*/  CS2R R8, SRZ ;  /* 0x0000000000087805 */ /* 0x000fe4000001ff00 */
[----:B------:R-:W-:Y:S02]  /*6410*/  LOP3.LUT R12, R6, 0xfffffffe, RZ, 0xc0, !PT ;  /* 0xfffffffe060c7812 */ /* 0x000fe400078ec0ff */
[----:B------:R-:W-:Y:S02]  /*6420*/  CS2R R6, SRZ ;  /* 0x0000000000067805 */ /* 0x000fe4000001ff00 */
[----:B------:R-:W-:Y:S01]  /*6430*/  ISETP.GE.AND P0, PT, R4, R97, PT ;  /* 0x000000610400720c */ /* 0x000fe20003f06270 */
[----:B------:R-:W-:Y:S01]  /*6440*/  IMAD.SHL.U32 R4, R232, 0x40, RZ ;  /* 0x00000040e8047824 */ /* 0x000fe200078e00ff */
[----:B------:R-:W-:Y:S01]  /*6450*/  CS2R R10, SRZ ;  /* 0x00000000000a7805 */ /* 0x000fe2000001ff00 */
[----:B------:R-:W-:Y:S01]  /*6460*/  IMAD.IADD R12, R229, 0x1, -R12 ;  /* 0x00000001e50c7824 */ /* 0x000fe200078e0a0c */
[----:B------:R-:W-:-:S02]  /*6470*/  CS2R R20, SRZ ;  /* 0x0000000000147805 */ /* 0x000fc4000001ff00 */
[----:B------:R-:W-:Y:S02]  /*6480*/  LOP3.LUT R31, R4, 0x1c0, RZ, 0xc0, !PT ;  /* 0x000001c0041f7812 */ /* 0x000fe400078ec0ff */
[----:B------:R-:W-:-:S05]  /*6490*/  SHF.L.U32 R13, R12, 0x1f, RZ ;  /* 0x0000001f0c0d7819 */ /* 0x000fca00000006ff */
[----:B------:R-:W-:Y:S05]  /*64a0*/  @P0 BRA `(.L_x_1378) ;  /* 0x0000000000500947 */ /* 0x000fea0003800000 */
[----:B------:R-:W-:Y:S01]  /*64b0*/  ULDC UR4, c[0x0][0x3f4] ;  /* 0x0000fd0000047ab9 */ /* 0x000fe20000000800 */
[----:B--2---:R-:W-:Y:S01]  /*64c0*/  IMAD.MOV.U32 R6, RZ, RZ, R0 ;  /* 0x000000ffff067224 */ /* 0x004fe200078e0000 */
[----:B------:R-:W-:Y:S01]  /*64d0*/  ISETP.GE.AND P3, PT, R202, UR4, PT ;  /* 0x00000004ca007c0c */ /* 0x000fe2000bf66270 */
[----:B-1----:R-:W-:Y:S01]  /*64e0*/  IMAD.MOV.U32 R7, RZ, RZ, R3 ;  /* 0x000000ffff077224 */ /* 0x002fe200078e0003 */
[----:B------:R-:W-:Y:S01]  /*64f0*/  ISETP.GE.AND P2, PT, R22, UR4, PT ;  /* 0x0000000416007c0c */ /* 0x000fe2000bf46270 */
[----:B---3--:R-:W-:Y:S01]  /*6500*/  IMAD.MOV.U32 R15, RZ, RZ, R5 ;  /* 0x000000ffff0f7224 */ /* 0x008fe200078e0005 */
[----:B------:R-:W-:Y:S02]  /*6510*/  CS2R R10, SRZ ;  /* 0x00000000000a7805 */ /* 0x000fe4000001ff00 */
[----:B------:R-:W-:Y:S02]  /*6520*/  CS2R R20, SRZ ;  /* 0x0000000000147805 */ /* 0x000fe4000001ff00 */
[----:B------:R-:W-:-:S05]  /*6530*/  CS2R R8, SRZ ;  /* 0x0000000000087805 */ /* 0x000fca000001ff00 */
[-C--:B0-----:R-:W-:Y:S02]  /*6540*/  @!P3 IADD3 R26, P0, R0, R237.reuse, RZ ;  /* 0x000000ed001ab210 */ /* 0x081fe40007f1e0ff */
[----:B----4-:R-:W-:Y:S01]  /*6550*/  @!P3 IADD3 R4, P1, R14, R237, RZ ;  /* 0x000000ed0e04b210 */ /* 0x010fe20007f3e0ff */
        /* <DEDUP_REMOVED lines=9> */
.L_x_1378:
[----:B------:R-:W-:Y:S05]  /*65f0*/  BSYNC B1 ;  /* 0x0000000000017941 */ /* 0x000fea0003800000 */
.L_x_1377:
[----:B------:R-:W2:Y:S01]  /*6600*/  SYNCS.PHASECHK.TRANS64.TRYWAIT P0, [R18+URZ+0x32400], R13 ;  /* 0x0324000d120075a7 */ /* 0x000ea2000800017f */
[----:B-1----:R-:W-:Y:S01]  /*6610*/  LOP3.LUT R3, R31, 0x18, R16, 0xf8, !PT ;  /* 0x000000181f037812 */ /* 0x002fe200078ef810 */
[----:B0---45:R-:W-:Y:S01]  /*6620*/  IMAD.MOV.U32 R14, RZ, RZ, R21 ;  /* 0x000000ffff0e7224 */ /* 0x031fe200078e0015 */
[----:B------:R-:W-:Y:S01]  /*6630*/  SHF.R.U32.HI R4, RZ, 0x3, R31 ;  /* 0x00000003ff047819 */ /* 0x000fe2000001161f */
[----:B---3--:R-:W-:Y:S01]  /*6640*/  IMAD.MOV.U32 R5, RZ, RZ, R6 ;  /* 0x000000ffff057224 */ /* 0x008fe200078e0006 */
[----:B------:R-:W-:Y:S01]  /*6650*/  SHF.R.U64 R26, R10, 0x10, R11 ;  /* 0x000000100a1a7819 */ /* 0x000fe2000000120b */
[----:B--2---:R-:W-:Y:S01]  /*6660*/  IMAD R0, R33, -0x80, R97 ;  /* 0xffffff8021007824 */ /* 0x004fe200078e0261 */
[----:B------:R-:W-:Y:S01]  /*6670*/  LOP3.LUT R28, R3, R4, RZ, 0x3c, !PT ;  /* 0x00000004031c7212 */ /* 0x000fe200078e3cff */
[--C-:B------:R-:W-:Y:S01]  /*6680*/  IMAD.MOV.U32 R4, RZ, RZ, R11.reuse ;  /* 0x000000ffff047224 */ /* 0x100fe200078e000b */
[----:B------:R-:W-:Y:S01]  /*6690*/  SHF.R.U32.HI R27, RZ, 0x10, R11 ;  /* 0x00000010ff1b7819 */ /* 0x000fe2000001160b */
[----:B------:R-:W-:Y:S01]  /*66a0*/  IMAD.MOV.U32 R11, RZ, RZ, R20 ;  /* 0x000000ffff0b7224 */ /* 0x000fe200078e0014 */
[--C-:B------:R-:W-:Y:S01]  /*66b0*/  SHF.R.U64 R24, R20, 0x10, R21.reuse ;  /* 0x0000001014187819 */ /* 0x100fe20000001215 */
[----:B------:R-:W-:Y:S01]  /*66c0*/  IMAD.MOV.U32 R3, RZ, RZ, R10 ;  /* 0x000000ffff037224 */ /* 0x000fe200078e000a */
[----:B------:R-:W-:Y:S01]  /*66d0*/  SHF.R.U32.HI R25, RZ, 0x10, R21 ;  /* 0x00000010ff197819 */ /* 0x000fe20000011615 */
[--C-:B------:R-:W-:Y:S01]  /*66e0*/  IMAD.MOV.U32 R10, RZ, RZ, R7.reuse ;  /* 0x000000ffff0a7224 */ /* 0x100fe200078e0007 */
[--C-:B------:R-:W-:Y:S01]  /*66f0*/  SHF.R.U64 R20, R6, 0x10, R7.reuse ;  /* 0x0000001006147819 */ /* 0x100fe20000001207 */
[----:B------:R-:W-:Y:S01]  /*6700*/  IMAD.MOV.U32 R6, RZ, RZ, R8 ;  /* 0x000000ffff067224 */ /* 0x000fe200078e0008 */
[----:B------:R-:W-:Y:S01]  /*6710*/  SHF.R.U32.HI R21, RZ, 0x10, R7 ;  /* 0x00000010ff157819 */ /* 0x000fe20000011607 */
[--C-:B------:R-:W-:Y:S01]  /*6720*/  IMAD.MOV.U32 R7, RZ, RZ, R9.reuse ;  /* 0x000000ffff077224 */ /* 0x100fe200078e0009 */
[--C-:B------:R-:W-:Y:S01]  /*6730*/  SHF.R.U64 R15, R8, 0x10, R9.reuse ;  /* 0x00000010080f7819 */ /* 0x100fe20000001209 */
[----:B------:R-:W-:Y:S01]  /*6740*/  BSSY B1, `(.L_x_1379) ;  /* 0x000000f000017945 */ /* 0x000fe20003800000 */
[----:B------:R-:W-:Y:S01]  /*6750*/  SHF.R.U32.HI R8, RZ, 0x10, R9 ;  /* 0x00000010ff087819 */ /* 0x000fe20000011609 */
[----:B------:R-:W-:Y:S01]  /*6760*/  IMAD R9, R215, 0x200, R28 ;  /* 0x00000200d7097824 */ /* 0x000fe200078e021c */
[----:B------:R-:W-:-:S02]  /*6770*/  VIMNMX R37, R0, 0x80, PT ;  /* 0x0000008000257848 */ /* 0x000fc40003fe0100 */
[----:B------:R-:W-:Y:S01]  /*6780*/  PRMT R31, R3, 0x5410, R26 ;  /* 0x00005410031f7816 */ /* 0x000fe2000000001a */
[----:B------:R-:W-:Y:S01]  /*6790*/  IMAD R9, R9, 0x2, R18 ;  /* 0x0000000209097824 */ /* 0x000fe200078e0212 */
[----:B------:R-:W-:Y:S02]  /*67a0*/  PRMT R32, R4, 0x5410, R27 ;  /* 0x0000541004207816 */ /* 0x000fe4000000001b */
[----:B------:R-:W-:Y:S01]  /*67b0*/  LOP3.LUT P2, RZ, R232, 0x4, RZ, 0xc0, !PT ;  /* 0x00000004e8ff7812 */ /* 0x000fe2000784c0ff */
[----:B------:R-:W-:Y:S01]  /*67c0*/  VIADD R4, R9, 0x18400 ;  /* 0x0001840009047836 */ /* 0x000fe20000000000 */
[----:B------:R-:W-:Y:S01]  /*67d0*/  ISETP.GE.AND P1, PT, R19, R37, PT ;  /* 0x000000251300720c */ /* 0x000fe20003f26270 */
[----:B------:R-:W-:Y:S01]  /*67e0*/  VIADD R0, R9, 0x18440 ;  /* 0x0001844009007836 */ /* 0x000fe20000000000 */
[----:B------:R-:W-:Y:S02]  /*67f0*/  PRMT R33, R11, 0x5410, R24 ;  /* 0x000054100b217816 */ /* 0x000fe40000000018 */
[----:B------:R-:W-:-:S02]  /*6800*/  PRMT R3, R14, 0x5410, R25 ;  /* 0x000054100e037816 */ /* 0x000fc40000000019 */
[----:B------:R-:W-:Y:S01]  /*6810*/  PRMT R34, R5, 0x5410, R20 ;  /* 0x0000541005227816 */ /* 0x000fe20000000014 */
[----:B------:R-:W-:Y:S06]  /*6820*/  @!P0 BRA `(.L_x_1380) ;  /* 0x0000013400e08947 */ /* 0x000fec0003800000 */
.L_x_1620:
[----:B------:R-:W-:Y:S05]  /*6830*/  BSYNC B1 ;  /* 0x0000000000017941 */ /* 0x000fea0003800000 */
.L_x_1379:
        /* <DEDUP_REMOVED lines=11> */
[----:B------:R-:W1:Y:S01]  /*68f0*/  LDS.128 R4, [R9+0x18400] ;  /* 0x0184000009047984 */ /* 0x000e620000000c00 */
[C---:B------:R-:W-:Y:S01]  /*6900*/  IMAD.U32 R21, R34.reuse, 0x10000, RZ ;  /* 0x0001000022157824 */ /* 0x040fe200078e00ff */
[C---:B------:R-:W-:Y:S01]  /*6910*/  LOP3.LUT R20, R31.reuse, 0xffff0000, RZ, 0xc0, !PT ;  /* 0xffff00001f147812 */ /* 0x040fe200078ec0ff */
[----:B------:R-:W-:Y:S01]  /*6920*/  IMAD.U32 R15, R31, 0x10000, RZ ;  /* 0x000100001f0f7824 */ /* 0x000fe200078e00ff */
[----:B------:R-:W-:Y:S01]  /*6930*/  LOP3.LUT R24, R34, 0xffff0000, RZ, 0xc0, !PT ;  /* 0xffff000022187812 */ /* 0x000fe200078ec0ff */
[C---:B-1----:R-:W-:Y:S01]  /*6940*/  IMAD.U32 R10, R4.reuse, 0x10000, RZ ;  /* 0x00010000040a7824 */ /* 0x042fe200078e00ff */
[----:B------:R-:W-:Y:S01]  /*6950*/  LOP3.LUT R4, R4, 0xffff0000, RZ, 0xc0, !PT ;  /* 0xffff000004047812 */ /* 0x000fe200078ec0ff */
[C---:B------:R-:W-:Y:S01]  /*6960*/  IMAD.U32 R11, R5.reuse, 0x10000, RZ ;  /* 0x00010000050b7824 */ /* 0x040fe200078e00ff */
[----:B------:R-:W-:Y:S01]  /*6970*/  LOP3.LUT R5, R5, 0xffff0000, RZ, 0xc0, !PT ;  /* 0xffff000005057812 */ /* 0x000fe200078ec0ff */
[C---:B0-----:R-:W-:Y:S01]  /*6980*/  IMAD.U32 R13, R6.reuse, 0x10000, RZ ;  /* 0x00010000060d7824 */ /* 0x041fe200078e00ff */
[----:B------:R-:W-:Y:S01]  /*6990*/  LOP3.LUT R6, R6, 0xffff0000, RZ, 0xc0, !PT ;  /* 0xffff000006067812 */ /* 0x000fe200078ec0ff */
[C---:B------:R-:W-:Y:S01]  /*69a0*/  FMUL.FTZ R25, R4.reuse, R21 ;  /* 0x0000001504197220 */ /* 0x040fe20000410000 */
[----:B------:R-:W-:Y:S01]  /*69b0*/  FMUL.FTZ R4, R4, R15 ;  /* 0x0000000f04047220 */ /* 0x000fe20000410000 */
[----:B------:R-:W-:-:S02]  /*69c0*/  IMAD.U32 R14, R7, 0x10000, RZ ;  /* 0x00010000070e7824 */ /* 0x000fc400078e00ff */
[C---:B------:R-:W-:Y:S01]  /*69d0*/  FMUL.FTZ R28, R5.reuse, R24 ;  /* 0x00000018051c7220 */ /* 0x040fe20000410000 */
[C---:B------:R-:W-:Y:S01]  /*69e0*/  FFMA.FTZ R25, R10.reuse, R15, -R25 ;  /* 0x0000000f0a197223 */ /* 0x040fe20000010819 */
[-C--:B------:R-:W-:Y:S01]  /*69f0*/  FMUL.FTZ R30, R5, R20.reuse ;  /* 0x00000014051e7220 */ /* 0x080fe20000410000 */
[----:B------:R-:W-:Y:S01]  /*6a00*/  LOP3.LUT R7, R7, 0xffff0000, RZ, 0xc0, !PT ;  /* 0xffff000007077812 */ /* 0x000fe200078ec0ff */
[----:B------:R-:W-:Y:S01]  /*6a10*/  FFMA.FTZ R26, R10, R21, R4 ;  /* 0x000000150a1a7223 */ /* 0x000fe20000010004 */
[C---:B------:R-:W-:Y:S01]  /*6a20*/  LOP3.LUT R15, R35.reuse, 0xffff0000, RZ, 0xc0, !PT ;  /* 0xffff0000230f7812 */ /* 0x040fe200078ec0ff */
[----:B------:R-:W-:Y:S01]  /*6a30*/  IMAD.U32 R10, R35, 0x10000, RZ ;  /* 0x00010000230a7824 */ /* 0x000fe200078e00ff */
[C---:B------:R-:W-:Y:S01]  /*6a40*/  LOP3.LUT R5, R32.reuse, 0xffff0000, RZ, 0xc0, !PT ;  /* 0xffff000020057812 */ /* 0x040fe200078ec0ff */
[----:B------:R-:W-:Y:S02]  /*6a50*/  IMAD.U32 R4, R32, 0x10000, RZ ;  /* 0x0001000020047824 */ /* 0x000fe400078e00ff */
        /* <DEDUP_REMOVED lines=15> */
.L_x_1384:
[----:B------:R-:W-:Y:S05]  /*6b50*/  BSYNC B2 ;  /* 0x0000000000027941 */ /* 0x000fea0003800000 */
.L_x_1383:
[----:B------:R-:W-:Y:S05]  /*6b60*/  @P1 BRA `(.L_x_1382) ;  /* 0x0000000000981947 */ /* 0x000fea0003800000 */
[----:B-1----:R-:W1:Y:S01]  /*6b70*/  LDS.128 R4, [R0] ;  /* 0x0000000000047984 */ /* 0x002e620000000c00 */
        /* <DEDUP_REMOVED lines=37> */
.L_x_1382:
[----:B------:R-:W-:Y:S05]  /*6dd0*/  BSYNC B1 ;  /* 0x0000000000017941 */ /* 0x000fea0003800000 */
.L_x_1381:
[----:B------:R-:W-:-:S13]  /*6de0*/  ISETP.GE.AND P0, PT, R228, R37, PT ;  /* 0x00000025e400720c */ /* 0x000fda0003f06270 */
[----:B------:R-:W-:Y:S05]  /*6df0*/  @P0 BRA `(.L_x_1385) ;  /* 0x0000001400140947 */ /* 0x000fea0003800000 */
[----:B-12---:R-:W1:Y:S01]  /*6e00*/  LDC R5, c[0x0][0x3f4] ;  /* 0x0000fd00ff057b82 */ /* 0x006e620000000800 */
        /* <DEDUP_REMOVED lines=9> */
[C---:B------:R-:W-:Y:S01]  /*6ea0*/  IMAD.U32 R25, R32.reuse, 0x10000, RZ ;  /* 0x0001000020197824 */ /* 0x040fe200078e00ff */
[----:B------:R-:W-:Y:S01]  /*6eb0*/  LOP3.LUT R32, R32, 0xffff0000, RZ, 0xc0, !PT ;  /* 0xffff000020207812 */ /* 0x000fe200078ec0ff */
[C---:B-1----:R-:W-:Y:S01]  /*6ec0*/  IMAD.U32 R10, R4.reuse, 0x10000, RZ ;  /* 0x00010000040a7824 */ /* 0x042fe200078e00ff */
[----:B------:R-:W-:Y:S01]  /*6ed0*/  LOP3.LUT R4, R4, 0xffff0000, RZ, 0xc0, !PT ;  /* 0xffff000004047812 */ /* 0x000fe200078ec0ff */
[C---:B------:R-:W-:Y:S01]  /*6ee0*/  IMAD.U32 R11, R5.reuse, 0x10000, RZ ;  /* 0x00010000050b7824 */ /* 0x040fe200078e00ff */
[----:B------:R-:W-:Y:S01]  /*6ef0*/  LOP3.LUT R5, R5, 0xffff0000, RZ, 0xc0, !PT ;  /* 0xffff000005057812 */ /* 0x000fe200078ec0ff */
[C---:B0-----:R-:W-:Y:S01]  /*6f00*/  IMAD.U32 R13, R6.reuse, 0x10000, RZ ;  /* 0x00010000060d7824 */ /* 0x041fe200078e00ff */
[----:B------:R-:W-:Y:S01]  /*6f10*/  LOP3.LUT R6, R6, 0xffff0000, RZ, 0xc0, !PT ;  /* 0xffff000006067812 */ /* 0x000fe200078ec0ff */
[-C--:B------:R-:W-:Y:S01]  /*6f20*/  FMUL.FTZ R15, R26, R4.reuse ;  /* 0x000000041a0f7220 */ /* 0x080fe20000410000 */
[----:B------:R-:W-:Y:S01]  /*6f30*/  FMUL.FTZ R21, R24, R4 ;  /* 0x0000000418157220 */ /* 0x000fe20000410000 */
[----:B------:R-:W-:Y:S01]  /*6f40*/  FMUL.FTZ R20, R27, R5 ;  /* 0x000000051b147220 */ /* 0x000fe20000410000 */
[----:B------:R-:W-:-:S02]  /*6f50*/  IMAD.U32 R14, R7, 0x10000, RZ ;  /* 0x00010000070e7824 */ /* 0x000fc400078e00ff */
[-C--:B------:R-:W-:Y:S01]  /*6f60*/  FFMA.FTZ R4, R24, R10.reuse, -R15 ;  /* 0x0000000a18047223 */ /* 0x080fe2000001080f */
[----:B------:R-:W-:Y:S01]  /*6f70*/  FFMA.FTZ R21, R26, R10, R21 ;  /* 0x0000000a1a157223 */ /* 0x000fe20000010015 */
[----:B------:R-:W-:Y:S01]  /*6f80*/  FMUL.FTZ R10, R31, R5 ;  /* 0x000000051f0a7220 */ /* 0x000fe20000410000 */
[----:B------:R-:W-:Y:S01]  /*6f90*/  LOP3.LUT R7, R7, 0xffff0000, RZ, 0xc0, !PT ;  /* 0xffff000007077812 */ /* 0x000fe200078ec0ff */
[-C--:B------:R-:W-:Y:S01]  /*6fa0*/  FFMA.FTZ R5, R31, R11.reuse, -R20 ;  /* 0x0000000b1f057223 */ /* 0x080fe20000010814 */
[C---:B------:R-:W-:Y:S01]  /*6fb0*/  LOP3.LUT R26, R35.reuse, 0xffff0000, RZ, 0xc0, !PT ;  /* 0xffff0000231a7812 */ /* 0x040fe200078ec0ff */
[----:B------:R-:W-:Y:S02]  /*6fc0*/  IMAD.U32 R31, R35, 0x10000, RZ ;  /* 0x00010000231f7824 */ /* 0x000fe400078e00ff */
[----:B------:R-:W-:Y:S01]  /*6fd0*/  FFMA.FTZ R10, R27, R11, R10 ;  /* 0x0000000b1b0a7223 */ /* 0x000fe2000001000a */
[-C--:B------:R-:W-:Y:S01]  /*6fe0*/  FMUL.FTZ R24, R25, R6.reuse ;  /* 0x0000000619187220 */ /* 0x080fe20000410000 */
[-C--:B------:R-:W-:Y:S01]  /*6ff0*/  FMUL.FTZ R15, R32, R7.reuse ;  /* 0x00000007200f7220 */ /* 0x080fe20000410000 */
[----:B------:R-:W-:Y:S01]  /*7000*/  FMUL.FTZ R20, R31, R6 ;  /* 0x000000061f147220 */ /* 0x000fe20000410000 */
[----:B------:R-:W-:Y:S01]  /*7010*/  FMUL.FTZ R11, R26, R7 ;  /* 0x000000071a0b7220 */ /* 0x000fe20000410000 */
[----:B------:R-:W-:-:S02]  /*7020*/  F2FP.BF16.F32.PACK_AB R4, R21, R4 ;  /* 0x000000041504723e */ /* 0x000fc400000010ff */
[-C--:B------:R-:W-:Y:S01]  /*7030*/  FFMA.FTZ R6, R25, R13.reuse, -R20 ;  /* 0x0000000d19067223 */ /* 0x080fe20000010814 */
[-C--:B------:R-:W-:Y:S01]  /*7040*/  FFMA.FTZ R7, R32, R14.reuse, -R11 ;  /* 0x0000000e20077223 */ /* 0x080fe2000001080b */
[----:B------:R-:W-:Y:S01]  /*7050*/  FFMA.FTZ R13, R31, R13, R24 ;  /* 0x0000000d1f0d7223 */ /* 0x000fe20000010018 */
[----:B------:R-:W-:Y:S01]  /*7060*/  FFMA.FTZ R14, R26, R14, R15 ;  /* 0x0000000e1a0e7223 */ /* 0x000fe2000001000f */
[----:B------:R-:W-:-:S03]  /*7070*/  F2FP.BF16.F32.PACK_AB R5, R10, R5 ;  /* 0x000000050a05723e */ /* 0x000fc600000010ff */
[----:B------:R-:W-:Y:S02]  /*7080*/  F2FP.BF16.F32.PACK_AB R6, R13, R6 ;  /* 0x000000060d06723e */ /* 0x000fe400000010ff */
[----:B------:R-:W-:-:S05]  /*7090*/  F2FP.BF16.F32.PACK_AB R7, R14, R7 ;  /* 0x000000070e07723e */ /* 0x000fca00000010ff */
[----:B------:R1:W-:Y:S02]  /*70a0*/  STS.128 [R9+0x1a400], R4 ;  /* 0x01a4000409007388 */ /* 0x0003e40000000c00 */
.L_x_1387:
[----:B------:R-:W-:Y:S05]  /*70b0*/  BSYNC B1 ;  /* 0x0000000000017941 */ /* 0x000fea0003800000 */
.L_x_1386:
[----:B------:R-:W-:Y:S05]  /*70c0*/  @P1 BRA `(.L_x_1385) ;  /* 0x0000001000601947 */ /* 0x000fea0003800000 */
[----:B-1----:R-:W1:Y:S01]  /*70d0*/  LDS.128 R4, [R0+0x2000] ;  /* 0x0020000000047984 */ /* 0x002e620000000c00 */
[C---:B------:R-:W-:Y:S01]  /*70e0*/  IMAD.U32 R25, R36.reuse, 0x10000, RZ ;  /* 0x0001000024197824 */ /* 0x040fe200078e00ff */
[----:B------:R-:W-:Y:S01]  /*70f0*/  LOP3.LUT R36, R36, 0xffff0000, RZ, 0xc0, !PT ;  /* 0xffff000024247812 */ /* 0x000fe200078ec0ff */
[C---:B------:R-:W-:Y:S01]  /*7100*/  IMAD.U32 R21, R33.reuse, 0x10000, RZ ;  /* 0x0001000021157824 */ /* 0x040fe200078e00ff */
[----:B------:R-:W-:Y:S02]  /*7110*/  LOP3.LUT R24, R33, 0xffff0000, RZ, 0xc0, !PT ;  /* 0xffff000021187812 */ /* 0x000fe400078ec0ff */
[----:B------:R-:W-:Y:S01]  /*7120*/  LOP3.LUT R27, R8, 0xffff0000, RZ, 0xc0, !PT ;  /* 0xffff0000081b7812 */ /* 0x000fe200078ec0ff */
[C---:B-1----:R-:W-:Y:S01]  /*7130*/  IMAD.U32 R9, R4.reuse, 0x10000, RZ ;  /* 0x0001000004097824 */ /* 0x042fe200078e00ff */
[----:B------:R-:W-:Y:S01]  /*7140*/  LOP3.LUT R4, R4, 0xffff0000, RZ, 0xc0, !PT ;  /* 0xffff000004047812 */ /* 0x000fe200078ec0ff */
[C---:B------:R-:W-:Y:S01]  /*7150*/  IMAD.U32 R10, R5.reuse, 0x10000, RZ ;  /* 0x00010000050a7824 */ /* 0x040fe200078e00ff */
[----:B------:R-:W-:Y:S01]  /*7160*/  LOP3.LUT R5, R5, 0xffff0000, RZ, 0xc0, !PT ;  /* 0xffff000005057812 */ /* 0x000fe200078ec0ff */
[C---:B------:R-:W-:Y:S01]  /*7170*/  IMAD.U32 R11, R6.reuse, 0x10000, RZ ;  /* 0x00010000060b7824 */ /* 0x040fe200078e00ff */
[----:B------:R-:W-:Y:S01]  /*7180*/  LOP3.LUT R6, R6, 0xffff0000, RZ, 0xc0, !PT ;  /* 0xffff000006067812 */ /* 0x000fe200078ec0ff */
[-C--:B------:R-:W-:Y:S01]  /*7190*/  FMUL.FTZ R14, R25, R4.reuse ;  /* 0x00000004190e7220 */ /* 0x080fe20000410000 */
[----:B------:R-:W-:Y:S01]  /*71a0*/  FMUL.FTZ R20, R21, R4 ;  /* 0x0000000415147220 */ /* 0x000fe20000410000 */
[----:B------:R-:W-:Y:S01]  /*71b0*/  FMUL.FTZ R15, R36, R5 ;  /* 0x00000005240f7220 */ /* 0x000fe20000410000 */
[----:B0-----:R-:W-:-:S02]  /*71c0*/  IMAD.U32 R13, R7, 0x10000, RZ ;  /* 0x00010000070d7824 */ /* 0x001fc400078e00ff */
[----:B------:R-:W-:Y:S01]  /*71d0*/  FFMA.FTZ R4, R21, R9, -R14 ;  /* 0x0000000915047223 */ /* 0x000fe2000001080e */
[C---:B------:R-:W-:Y:S01]  /*71e0*/  FMUL.FTZ R21, R24.reuse, R5 ;  /* 0x0000000518157220 */ /* 0x040fe20000410000 */
[----:B------:R-:W-:Y:S01]  /*71f0*/  FFMA.FTZ R5, R24, R10, -R15 ;  /* 0x0000000a18057223 */ /* 0x000fe2000001080f */
[----:B------:R-:W-:Y:S01]  /*7200*/  FFMA.FTZ R9, R25, R9, R20 ;  /* 0x0000000919097223 */ /* 0x000fe20000010014 */
[----:B------:R-:W-:Y:S01]  /*7210*/  IMAD.U32 R15, R3, 0x10000, RZ ;  /* 0x00010000030f7824 */ /* 0x000fe200078e00ff */
[----:B------:R-:W-:Y:S01]  /*7220*/  LOP3.LUT R7, R7, 0xffff0000, RZ, 0xc0, !PT ;  /* 0xffff000007077812 */ /* 0x000fe200078ec0ff */
[----:B------:R-:W-:Y:S01]  /*7230*/  IMAD.U32 R25, R8, 0x10000, RZ ;  /* 0x0001000008197824 */ /* 0x000fe200078e00ff */
[----:B------:R-:W-:Y:S01]  /*7240*/  LOP3.LUT R3, R3, 0xffff0000, RZ, 0xc0, !PT ;  /* 0xffff000003037812 */ /* 0x000fe200078ec0ff */
[----:B------:R-:W-:Y:S01]  /*7250*/  FMUL.FTZ R14, R15, R6 ;  /* 0x000000060f0e7220 */ /* 0x000fe20000410000 */
[----:B------:R-:W-:Y:S01]  /*7260*/  FFMA.FTZ R10, R36, R10, R21 ;  /* 0x0000000a240a7223 */ /* 0x000fe20000010015 */
[----:B------:R-:W-:Y:S01]  /*7270*/  FMUL.FTZ R8, R25, R6 ;  /* 0x0000000619087220 */ /* 0x000fe20000410000 */
[-C--:B------:R-:W-:Y:S01]  /*7280*/  FMUL.FTZ R20, R27, R7.reuse ;  /* 0x000000071b147220 */ /* 0x080fe20000410000 */
[----:B------:R-:W-:Y:S01]  /*7290*/  FMUL.FTZ R24, R3, R7 ;  /* 0x0000000703187220 */ /* 0x000fe20000410000 */
[----:B------:R-:W-:Y:S01]  /*72a0*/  F2FP.BF16.F32.PACK_AB R4, R9, R4 ;  /* 0x000000040904723e */ /* 0x000fe200000010ff */
[-C--:B------:R-:W-:Y:S01]  /*72b0*/  FFMA.FTZ R6, R15, R11.reuse, -R8 ;  /* 0x0000000b0f067223 */ /* 0x080fe20000010808 */
[----:B------:R-:W-:Y:S01]  /*72c0*/  FFMA.FTZ R11, R25, R11, R14 ;  /* 0x0000000b190b7223 */ /* 0x000fe2000001000e */
[-C--:B------:R-:W-:Y:S01]  /*72d0*/  FFMA.FTZ R7, R3, R13.reuse, -R20 ;  /* 0x0000000d03077223 */ /* 0x080fe20000010814 */
[----:B------:R-:W-:Y:S01]  /*72e0*/  FFMA.FTZ R24, R27, R13, R24 ;  /* 0x0000000d1b187223 */ /* 0x000fe20000010018 */
[----:B------:R-:W-:-:S02]  /*72f0*/  F2FP.BF16.F32.PACK_AB R5, R10, R5 ;  /* 0x000000050a05723e */ /* 0x000fc400000010ff */
[----:B------:R-:W-:Y:S02]  /*7300*/  F2FP.BF16.F32.PACK_AB R6, R11, R6 ;  /* 0x000000060b06723e */ /* 0x000fe400000010ff */
[----:B------:R-:W-:-:S05]  /*7310*/  F2FP.BF16.F32.PACK_AB R7, R24, R7 ;  /* 0x000000071807723e */ /* 0x000fca00000010ff */
[----:B------:R3:W-:Y:S01]  /*7320*/  STS.128 [R0+0x2000], R4 ;  /* 0x0020000400007388 */ /* 0x0007e20000000c00 */
[----:B------:R-:W-:Y:S05]  /*7330*/  BRA `(.L_x_1385) ;  /* 0x0000000c00c47947 */ /* 0x000fea0003800000 */
.L_x_1375:
[----:B------:R-:W-:-:S03]  /*7340*/  UMOV UR4, 0xffffffff ;  /* 0xffffffff00047882 */ /* 0x000fc60000000000 */
[----:B------:R-:W-:Y:S05]  /*7350*/  BRA.DIV UR4, `(.L_x_1388) ;  /* 0x0000012e04287947 */ /* 0x000fea000b800000 */
[----:B------:R0:W1:Y:S04]  /*7360*/  SHFL.IDX PT, R0, R25, RZ, 0x1c1f ;  /* 0x001c1fff19007589 */ /* 0x00006800000e0000 */
[----:B------:R0:W2:Y:S04]  /*7370*/  SHFL.IDX PT, R3, R24, RZ, 0x1c1f ;  /* 0x001c1fff18037589 */ /* 0x0000a800000e0000 */
[----:B------:R0:W3:Y:S04]  /*7380*/  SHFL.IDX PT, R20, R27, RZ, 0x1c1f ;  /* 0x001c1fff1b147589 */ /* 0x0000e800000e0000 */
[----:B------:R0:W4:Y:S02]  /*7390*/  SHFL.IDX PT, R14, R26, RZ, 0x1c1f ;  /* 0x001c1fff1a0e7589 */ /* 0x00012400000e0000 */
.L_x_1626:
[----:B------:R-:W-:Y:S01]  /*73a0*/  ULDC UR4, c[0x0][0x448] ;  /* 0x0001120000047ab9 */ /* 0x000fe20000000800 */
[----:B------:R-:W0:Y:S01]  /*73b0*/  LDC R47, c[0x0][0x3f4] ;  /* 0x0000fd00ff2f7b82 */ /* 0x000e220000000800 */
[----:B------:R-:W-:Y:S01]  /*73c0*/  IMAD R97, R97, UR4, RZ ;  /* 0x0000000461617c24 */ /* 0x000fe2000f8e02ff */
[----:B------:R-:W-:Y:S01]  /*73d0*/  LEA.HI R5, R229, R229, RZ, 0x1 ;  /* 0x000000e5e5057211 */ /* 0x000fe200078f08ff */
[----:B------:R-:W-:Y:S01]  /*73e0*/  BSSY B1, `(.L_x_1389) ;  /* 0x0000016000017945 */ /* 0x000fe20003800000 */
[----:B------:R-:W-:Y:S02]  /*73f0*/  CS2R R6, SRZ ;  /* 0x0000000000067805 */ /* 0x000fe4000001ff00 */
        /* <DEDUP_REMOVED lines=11> */
[----:B------:R-:W-:Y:S02]  /*74b0*/  SHF.L.U64.HI R7, R16, 0x1, R17 ;  /* 0x0000000110077819 */ /* 0x000fe40000010211 */
[-C--:B0-2---:R-:W-:Y:S02]  /*74c0*/  IADD3 R24, P0, R3, R15.reuse, RZ ;  /* 0x0000000f03187210 */ /* 0x085fe40007f1e0ff */
[----:B----4-:R-:W-:-:S03]  /*74d0*/  IADD3 R14, P1, R14, R15, RZ ;  /* 0x0000000f0e0e7210 */ /* 0x010fc60007f3e0ff */
[--C-:B-1----:R-:W-:Y:S02]  /*74e0*/  IMAD.X R25, R0, 0x1, R7.reuse, P0 ;  /* 0x0000000100197824 */ /* 0x102fe400000e0607 */
[----:B---3--:R-:W-:Y:S01]  /*74f0*/  IMAD.X R15, R20, 0x1, R7, P1 ;  /* 0x00000001140f7824 */ /* 0x008fe200008e0607 */
[----:B------:R-:W-:Y:S01]  /*7500*/  CS2R R6, SRZ ;  /* 0x0000000000067805 */ /* 0x000fe2000001ff00 */
[----:B------:R-:W-:Y:S06]  /*7510*/  @P2 BRA `(.L_x_1390) ;  /* 0x0000000000082947 */ /* 0x000fec0003800000 */
[----:B------:R0:W5:Y:S04]  /*7520*/  LD.E.128 R8, desc[UR60][R24.64] ;  /* 0x0000003c18087980 */ /* 0x000168000c101d00 */
[----:B------:R0:W5:Y:S02]  /*7530*/  LD.E.128 R4, desc[UR60][R14.64] ;  /* 0x0000003c0e047980 */ /* 0x000164000c101d00 */
.L_x_1390:
[----:B------:R-:W-:Y:S05]  /*7540*/  BSYNC B1 ;  /* 0x0000000000017941 */ /* 0x000fea0003800000 */
.L_x_1389:
[----:B------:R-:W4:Y:S01]  /*7550*/  SYNCS.PHASECHK.TRANS64.TRYWAIT P1, [R18+URZ+0x32400], R21 ;  /* 0x03240015120075a7 */ /* 0x000f22000802017f */
[----:B-1----:R-:W-:Y:S01]  /*7560*/  IMAD R0, R33, -0x80, R97 ;  /* 0xffffff8021007824 */ /* 0x002fe200078e0261 */
[----:B0----5:R-:W-:Y:S01]  /*7570*/  SHF.R.U64 R26, R10, 0x10, R11 ;  /* 0x000000100a1a7819 */ /* 0x021fe2000000120b */
[----:B------:R-:W-:Y:S01]  /*7580*/  IMAD.MOV.U32 R15, RZ, RZ, R10 ;  /* 0x000000ffff0f7224 */ /* 0x000fe200078e000a */
[----:B------:R-:W-:Y:S01]  /*7590*/  SHF.R.U64 R27, R8, 0x10, R9 ;  /* 0x00000010081b7819 */ /* 0x000fe20000001209 */
[----:B------:R-:W-:Y:S01]  /*75a0*/  IMAD.MOV.U32 R24, RZ, RZ, R8 ;  /* 0x000000ffff187224 */ /* 0x000fe200078e0008 */
[--C-:B------:R-:W-:Y:S01]  /*75b0*/  SHF.R.U32.HI R10, RZ, 0x10, R11.reuse ;  /* 0x00000010ff0a7819 */ /* 0x100fe2000001160b */
[----:B--2---:R-:W-:Y:S01]  /*75c0*/  IMAD.MOV.U32 R3, RZ, RZ, R11 ;  /* 0x000000ffff037224 */ /* 0x004fe200078e000b */
[----:B------:R-:W-:Y:S01]  /*75d0*/  SHF.R.U64 R11, R4, 0x10, R5 ;  /* 0x00000010040b7819 */ /* 0x000fe20000001205 */
[----:B------:R-:W-:Y:S01]  /*75e0*/  IMAD.MOV.U32 R8, RZ, RZ, R4 ;  /* 0x000000ffff087224 */ /* 0x000fe200078e0004 */
[----:B------:R-:W-:Y:S01]  /*75f0*/  ISETP.GE.AND P0, PT, R16, R47, PT ;  /* 0x0000002f1000720c */ /* 0x000fe20003f06270 */
[----:B------:R-:W-:Y:S01]  /*7600*/  IMAD.MOV.U32 R25, RZ, RZ, R9 ;  /* 0x000000ffff197224 */ /* 0x000fe200078e0009 */
[----:B------:R-:W-:Y:S01]  /*7610*/  VIMNMX R0, R0, 0x80, PT ;  /* 0x0000008000007848 */ /* 0x000fe20003fe0100 */
[----:B------:R-:W-:Y:S01]  /*7620*/  IMAD.MOV.U32 R13, RZ, RZ, R5 ;  /* 0x000000ffff0d7224 */ /* 0x000fe200078e0005 */
[----:B------:R-:W-:Y:S01]  /*7630*/  SHF.R.U32.HI R28, RZ, 0x10, R9 ;  /* 0x00000010ff1c7819 */ /* 0x000fe20000011609 */
[----:B---3--:R-:W-:Y:S01]  /*7640*/  IMAD.MOV.U32 R20, RZ, RZ, R6 ;  /* 0x000000ffff147224 */ /* 0x008fe200078e0006 */
[----:B------:R-:W-:Y:S01]  /*7650*/  SHF.R.U32.HI R4, RZ, 0x10, R5 ;  /* 0x00000010ff047819 */ /* 0x000fe20000011605 */
[--C-:B----4-:R-:W-:Y:S01]  /*7660*/  IMAD.MOV.U32 R14, RZ, RZ, R7.reuse ;  /* 0x000000ffff0e7224 */ /* 0x110fe200078e0007 */
[--C-:B------:R-:W-:Y:S01]  /*7670*/  SHF.R.U64 R9, R6, 0x10, R7.reuse ;  /* 0x0000001006097819 */ /* 0x100fe20000001207 */
[----:B------:R-:W-:Y:S01]  /*7680*/  BSSY B1, `(.L_x_1391) ;  /* 0x000000d000017945 */ /* 0x000fe20003800000 */
[----:B------:R-:W-:-:S02]  /*7690*/  SHF.R.U32.HI R5, RZ, 0x10, R7 ;  /* 0x00000010ff057819 */ /* 0x000fc40000011607 */
[-C--:B------:R-:W-:Y:S02]  /*76a0*/  ISETP.GE.OR P2, PT, R19, R0.reuse, P0 ;  /* 0x000000001300720c */ /* 0x080fe40000746670 */
[----:B------:R-:W-:Y:S02]  /*76b0*/  ISETP.GE.OR P0, PT, R228, R0, P0 ;  /* 0x00000000e400720c */ /* 0x000fe40000706670 */
[----:B------:R-:W-:Y:S02]  /*76c0*/  PRMT R44, R24, 0x5410, R27 ;  /* 0x00005410182c7816 */ /* 0x000fe4000000001b */
        /* <DEDUP_REMOVED lines=8> */
.L_x_1627:
[----:B------:R-:W-:Y:S05]  /*7750*/  BSYNC B1 ;  /* 0x0000000000017941 */ /* 0x000fea0003800000 */
.L_x_1391:
        /* <DEDUP_REMOVED lines=9> */
[----:B------:R-:W-:Y:S02]  /*77f0*/  SHF.R.U32.HI R7, RZ, 0x3, R6 ;  /* 0x00000003ff077819 */ /* 0x000fe40000011606 */
[----:B------:R-:W-:Y:S02]  /*7800*/  LOP3.LUT R6, R6, 0x38, R5, 0xf8, !PT ;  /* 0x0000003806067812 */ /* 0x000fe400078ef805 */
[-C--:B------:R-:W-:Y:S02]  /*7810*/  LOP3.LUT R4, R4, R7.reuse, RZ, 0x3c, !PT ;  /* 0x0000000704047212 */ /* 0x080fe400078e3cff */
[----:B------:R-:W-:-:S03]  /*7820*/  LOP3.LUT R6, R6, R7, RZ, 0x3c, !PT ;  /* 0x0000000706067212 */ /* 0x000fc600078e3cff */
[C---:B------:R-:W-:Y:S02]  /*7830*/  IMAD R5, R215.reuse, 0x200, R4 ;  /* 0x00000200d7057824 */ /* 0x040fe400078e0204 */
[----:B------:R-:W-:Y:S02]  /*7840*/  IMAD R9, R215, 0x200, R6 ;  /* 0x00000200d7097824 */ /* 0x000fe400078e0206 */
[--C-:B------:R-:W-:Y:S02]  /*7850*/  IMAD R40, R5, 0x2, R18.reuse ;  /* 0x0000000205287824 */ /* 0x100fe400078e0212 */
[----:B------:R-:W-:-:S03]  /*7860*/  IMAD R42, R9, 0x2, R18 ;  /* 0x00000002092a7824 */ /* 0x000fc600078e0212 */
[----:B------:R-:W0:Y:S04]  /*7870*/  LDS.128 R4, [R40+0x18400] ;  /* 0x0184000028047984 */ /* 0x000e280000000c00 */
[----:B------:R-:W1:Y:S01]  /*7880*/  LDS.128 R8, [R42+0x18400] ;  /* 0x018400002a087984 */ /* 0x000e620000000c00 */
[C---:B0-----:R-:W-:Y:S01]  /*7890*/  IMAD.U32 R21, R4.reuse, 0x10000, RZ ;  /* 0x0001000004157824 */ /* 0x041fe200078e00ff */
        /* <DEDUP_REMOVED lines=11> */
[C---:B------:R-:W-:Y:S01]  /*7950*/  FFMA.FTZ R36, R21.reuse, R32, -R36 ;  /* 0x0000002015247223 */ /* 0x040fe20000010824 */
[----:B------:R-:W-:Y:S01]  /*7960*/  FFMA.FTZ R38, R21, R34, R38 ;  /* 0x0000002215267223 */ /* 0x000fe20000010026 */
[----:B------:R-:W-:-:S02]  /*7970*/  IMAD.U32 R32, R20, 0x10000, RZ ;  /* 0x0001000014207824 */ /* 0x000fc400078e00ff */
[-C--:B------:R-:W-:Y:S01]  /*7980*/  FFMA.FTZ R37, R4, R27.reuse, -R35 ;  /* 0x0000001b04257223 */ /* 0x080fe20000010823 */
[C---:B------:R-:W-:Y:S02]  /*7990*/  IMAD.U32 R21, R15.reuse, 0x10000, RZ ;  /* 0x000100000f157824 */ /* 0x040fe400078e00ff */
[----:B------:R-:W-:Y:S01]  /*79a0*/  FMUL.FTZ R39, R8, R27 ;  /* 0x0000001b08277220 */ /* 0x000fe20000410000 */
[----:B------:R-:W-:Y:S01]  /*79b0*/  LOP3.LUT R35, R20, 0xffff0000, RZ, 0xc0, !PT ;  /* 0xffff000014237812 */ /* 0x000fe200078ec0ff */
[CC--:B------:R-:W-:Y:S01]  /*79c0*/  FMUL.FTZ R8, R30.reuse, R32.reuse ;  /* 0x000000201e087220 */ /* 0x0c0fe20000410000 */
[----:B------:R-:W-:Y:S01]  /*79d0*/  FMUL.FTZ R41, R30, R21 ;  /* 0x000000151e297220 */ /* 0x000fe20000410000 */
[----:B------:R-:W-:Y:S01]  /*79e0*/  LOP3.LUT R27, R15, 0xffff0000, RZ, 0xc0, !PT ;  /* 0xffff00000f1b7812 */ /* 0x000fe200078ec0ff */
[----:B------:R-:W-:Y:S01]  /*79f0*/  FFMA.FTZ R39, R4, R33, R39 ;  /* 0x0000002104277223 */ /* 0x000fe20000010027 */
        /* <DEDUP_REMOVED lines=12> */
[-C--:B------:R-:W-:Y:S01]  /*7ac0*/  FMUL.FTZ R28, R28, R21.reuse ;  /* 0x000000151c1c7220 */ /* 0x080fe20000410000 */
[----:B------:R-:W-:Y:S01]  /*7ad0*/  IMAD.U32 R24, R5, 0x10000, RZ ;  /* 0x0001000005187824 */ /* 0x000fe200078e00ff */
[----:B------:R-:W-:Y:S01]  /*7ae0*/  LOP3.LUT R9, R9, 0xffff0000, RZ, 0xc0, !PT ;  /* 0xffff000009097812 */ /* 0x000fe200078ec0ff */
[----:B------:R-:W-:Y:S02]  /*7af0*/  IMAD.U32 R26, R7, 0x10000, RZ ;  /* 0x00010000071a7824 */ /* 0x000fe400078e00ff */
[----:B------:R-:W-:Y:S01]  /*7b00*/  FMUL.FTZ R35, R31, R10 ;  /* 0x0000000a1f237220 */ /* 0x000fe20000410000 */
[----:B------:R-:W-:Y:S02]  /*7b10*/  IMAD.U32 R4, R3, 0x10000, RZ ;  /* 0x0001000003047824 */ /* 0x000fe400078e00ff */
[C---:B------:R-:W-:Y:S01]  /*7b20*/  FFMA.FTZ R27, R24.reuse, R21, -R27 ;  /* 0x00000015181b7223 */ /* 0x040fe2000001081b */
[----:B------:R-:W-:Y:S01]  /*7b30*/  FFMA.FTZ R28, R24, R25, R28 ;  /* 0x00000019181c7223 */ /* 0x000fe2000001001c */
[----:B------:R-:W-:Y:S01]  /*7b40*/  LOP3.LUT R11, R11, 0xffff0000, RZ, 0xc0, !PT ;  /* 0xffff00000b0b7812 */ /* 0x000fe200078ec0ff */
[-C--:B------:R-:W-:Y:S01]  /*7b50*/  FMUL.FTZ R31, R31, R4.reuse ;  /* 0x000000041f1f7220 */ /* 0x080fe20000410000 */
[----:B------:R-:W-:Y:S01]  /*7b60*/  FFMA.FTZ R35, R26, R4, -R35 ;  /* 0x000000041a237223 */ /* 0x000fe20000010823 */
[----:B------:R-:W-:-:S02]  /*7b70*/  LOP3.LUT R8, R13, 0xffff0000, RZ, 0xc0, !PT ;  /* 0xffff00000d087812 */ /* 0x000fc400078ec0ff */
[----:B------:R-:W-:Y:S01]  /*7b80*/  LOP3.LUT R24, R14, 0xffff0000, RZ, 0xc0, !PT ;  /* 0xffff00000e187812 */ /* 0x000fe200078ec0ff */
[----:B------:R-:W-:Y:S01]  /*7b90*/  FFMA.FTZ R31, R26, R10, R31 ;  /* 0x0000000a1a1f7223 */ /* 0x000fe2000001001f */
[----:B------:R-:W-:Y:S01]  /*7ba0*/  LOP3.LUT R4, R0, 0xffff0000, RZ, 0xc0, !PT ;  /* 0xffff000000047812 */ /* 0x000fe200078ec0ff */
[----:B------:R-:W-:Y:S01]  /*7bb0*/  FMUL.FTZ R10, R9, R8 ;  /* 0x00000008090a7220 */ /* 0x000fe20000410000 */
[----:B------:R-:W-:Y:S01]  /*7bc0*/  LOP3.LUT R6, R3, 0xffff0000, RZ, 0xc0, !PT ;  /* 0xffff000003067812 */ /* 0x000fe200078ec0ff */
[----:B------:R-:W-:Y:S01]  /*7bd0*/  FMUL.FTZ R34, R11, R24 ;  /* 0x000000180b227220 */ /* 0x000fe20000410000 */
[----:B------:R-:W-:Y:S01]  /*7be0*/  LOP3.LUT R5, R5, 0xffff0000, RZ, 0xc0, !PT ;  /* 0xffff000005057812 */ /* 0x000fe200078ec0ff */
[----:B------:R-:W-:Y:S01]  /*7bf0*/  FMUL.FTZ R9, R9, R4 ;  /* 0x0000000409097220 */ /* 0x000fe20000410000 */
[----:B------:R-:W-:Y:S01]  /*7c00*/  LOP3.LUT R7, R7, 0xffff0000, RZ, 0xc0, !PT ;  /* 0xffff000007077812 */ /* 0x000fe200078ec0ff */
[----:B------:R-:W-:Y:S02]  /*7c10*/  FMUL.FTZ R11, R11, R6 ;  /* 0x000000060b0b7220 */ /* 0x000fe40000410000 */
[C---:B------:R-:W-:Y:S01]  /*7c20*/  FFMA.FTZ R26, R5.reuse, R4, -R10 ;  /* 0x00000004051a7223 */ /* 0x040fe2000001080a */
[----:B------:R-:W-:Y:S01]  /*7c30*/  FFMA.FTZ R9, R5, R8, R9 ;  /* 0x0000000805097223 */ /* 0x000fe20000010009 */
[C---:B------:R-:W-:Y:S01]  /*7c40*/  FFMA.FTZ R34, R7.reuse, R6, -R34 ;  /* 0x0000000607227223 */ /* 0x040fe20000010822 */
        /* <DEDUP_REMOVED lines=11> */
.L_x_1394:
[----:B------:R-:W-:Y:S05]  /*7d00*/  BSYNC B1 ;  /* 0x0000000000017941 */ /* 0x000fea0003800000 */
.L_x_1393:
[----:B------:R-:W-:Y:S05]  /*7d10*/  @P0 BRA `(.L_x_1385) ;  /* 0x00000004004c0947 */ /* 0x000fea0003800000 */
[----:B-1----:R-:W2:Y:S01]  /*7d20*/  LDL R40, [R1+0x7c] ;  /* 0x00007c0001287983 */ /* 0x002ea20000100800 */
[----:B------:R-:W-:Y:S01]  /*7d30*/  IMAD.IADD R47, R16, 0x1, R47 ;  /* 0x00000001102f7824 */ /* 0x000fe200078e022f */
[----:B------:R-:W-:-:S04]  /*7d40*/  SHF.R.U32.HI R5, RZ, 0x3, R214 ;  /* 0x00000003ff057819 */ /* 0x000fc800000116d6 */
[----:B------:R-:W-:-:S04]  /*7d50*/  LOP3.LUT R4, R214, 0x38, R47, 0xf8, !PT ;  /* 0x00000038d6047812 */ /* 0x000fc800078ef82f */
[----:B------:R-:W-:-:S05]  /*7d60*/  LOP3.LUT R4, R4, R5, RZ, 0x3c, !PT ;  /* 0x0000000504047212 */ /* 0x000fca00078e3cff */
[----:B------:R-:W-:-:S04]  /*7d70*/  IMAD.IADD R9, R219, 0x1, R4 ;  /* 0x00000001db097824 */ /* 0x000fc800078e0204 */
[----:B0-----:R-:W-:-:S05]  /*7d80*/  IMAD R21, R9, 0x2, R18 ;  /* 0x0000000209157824 */ /* 0x001fca00078e0212 */
[----:B------:R-:W0:Y:S01]  /*7d90*/  LDS.128 R8, [R21+0x18400] ;  /* 0x0184000015087984 */ /* 0x000e220000000c00 */
[C---:B------:R-:W-:Y:S01]  /*7da0*/  IMAD.U32 R34, R44.reuse, 0x10000, RZ ;  /* 0x000100002c227824 */ /* 0x040fe200078e00ff */
[----:B------:R-:W-:Y:S01]  /*7db0*/  LOP3.LUT R44, R44, 0xffff0000, RZ, 0xc0, !PT ;  /* 0xffff00002c2c7812 */ /* 0x000fe200078ec0ff */
[C---:B------:R-:W-:Y:S01]  /*7dc0*/  IMAD.U32 R36, R45.reuse, 0x10000, RZ ;  /* 0x000100002d247824 */ /* 0x040fe200078e00ff */
[----:B------:R-:W-:Y:S01]  /*7dd0*/  LOP3.LUT R38, R45, 0xffff0000, RZ, 0xc0, !PT ;  /* 0xffff00002d267812 */ /* 0x000fe200078ec0ff */
[----:B------:R-:W-:Y:S02]  /*7de0*/  IMAD.U32 R43, R13, 0x10000, RZ ;  /* 0x000100000d2b7824 */ /* 0x000fe400078e00ff */
[----:B------:R-:W-:Y:S02]  /*7df0*/  IMAD.U32 R41, R0, 0x10000, RZ ;  /* 0x0001000000297824 */ /* 0x000fe400078e00ff */
[C---:B0-----:R-:W-:Y:S01]  /*7e00*/  IMAD.U32 R28, R8.reuse, 0x10000, RZ ;  /* 0x00010000081c7824 */ /* 0x041fe200078e00ff */
[----:B------:R-:W-:Y:S01]  /*7e10*/  LOP3.LUT R8, R8, 0xffff0000, RZ, 0xc0, !PT ;  /* 0xffff000008087812 */ /* 0x000fe200078ec0ff */
[----:B------:R-:W-:-:S02]  /*7e20*/  IMAD.U32 R30, R9, 0x10000, RZ ;  /* 0x00010000091e7824 */ /* 0x000fc400078e00ff */
[-C--:B------:R-:W-:Y:S01]  /*7e30*/  FMUL.FTZ R35, R34, R28.reuse ;  /* 0x0000001c22237220 */ /* 0x080fe20000410000 */
[----:B------:R-:W-:Y:S01]  /*7e40*/  FMUL.FTZ R33, R36, R28 ;  /* 0x0000001c24217220 */ /* 0x000fe20000410000 */
[----:B------:R-:W-:Y:S01]  /*7e50*/  FMUL.FTZ R39, R44, R8 ;  /* 0x000000082c277220 */ /* 0x000fe20000410000 */
[----:B------:R-:W-:Y:S01]  /*7e60*/  FMUL.FTZ R28, R43, R30 ;  /* 0x0000001e2b1c7220 */ /* 0x000fe20000410000 */
[----:B------:R-:W-:Y:S01]  /*7e70*/  FMUL.FTZ R37, R38, R8 ;  /* 0x0000000826257220 */ /* 0x000fe20000410000 */
[----:B------:R-:W-:Y:S01]  /*7e80*/  FMUL.FTZ R30, R41, R30 ;  /* 0x0000001e291e7220 */ /* 0x000fe20000410000 */
[C---:B------:R-:W-:Y:S01]  /*7e90*/  IMAD.U32 R31, R10.reuse, 0x10000, RZ ;  /* 0x000100000a1f7824 */ /* 0x040fe200078e00ff */
[----:B------:R-:W-:Y:S01]  /*7ea0*/  LOP3.LUT R10, R10, 0xffff0000, RZ, 0xc0, !PT ;  /* 0xffff00000a0a7812 */ /* 0x000fe200078ec0ff */
[----:B------:R-:W-:Y:S01]  /*7eb0*/  IMAD.U32 R32, R11, 0x10000, RZ ;  /* 0x000100000b207824 */ /* 0x000fe200078e00ff */
[----:B------:R-:W-:Y:S02]  /*7ec0*/  LOP3.LUT R9, R9, 0xffff0000, RZ, 0xc0, !PT ;  /* 0xffff000009097812 */ /* 0x000fe400078ec0ff */
[----:B------:R-:W-:Y:S01]  /*7ed0*/  LOP3.LUT R11, R11, 0xffff0000, RZ, 0xc0, !PT ;  /* 0xffff00000b0b7812 */ /* 0x000fe200078ec0ff */
[----:B--2---:R-:W0:Y:S02]  /*7ee0*/  LDS.128 R4, [R40+0x18400] ;  /* 0x0184000028047984 */ /* 0x004e240000000c00 */
[C---:B0-----:R-:W-:Y:S01]  /*7ef0*/  IMAD.U32 R24, R4.reuse, 0x10000, RZ ;  /* 0x0001000004187824 */ /* 0x041fe200078e00ff */
[----:B------:R-:W-:Y:S01]  /*7f00*/  LOP3.LUT R4, R4, 0xffff0000, RZ, 0xc0, !PT ;  /* 0xffff000004047812 */ /* 0x000fe200078ec0ff */
[----:B------:R-:W-:-:S02]  /*7f10*/  IMAD.U32 R25, R5, 0x10000, RZ ;  /* 0x0001000005197824 */ /* 0x000fc400078e00ff */
[-C--:B------:R-:W-:Y:S01]  /*7f20*/  FFMA.FTZ R35, R36, R24.reuse, R35 ;  /* 0x0000001824237223 */ /* 0x080fe20000010023 */
[----:B------:R-:W-:Y:S02]  /*7f30*/  IMAD.U32 R36, R20, 0x10000, RZ ;  /* 0x0001000014247824 */ /* 0x000fe400078e00ff */
[----:B------:R-:W-:Y:S01]  /*7f40*/  FFMA.FTZ R33, R34, R24, -R33 ;  /* 0x0000001822217223 */ /* 0x000fe20000010821 */
[-C--:B------:R-:W-:Y:S01]  /*7f50*/  FFMA.FTZ R24, R38, R4.reuse, R39 ;  /* 0x0000000426187223 */ /* 0x080fe20000010027 */
[----:B------:R-:W-:Y:S01]  /*7f60*/  FFMA.FTZ R8, R44, R4, -R37 ;  /* 0x000000042c087223 */ /* 0x000fe20000010825 */
[-C--:B------:R-:W-:Y:S01]  /*7f70*/  FFMA.FTZ R28, R41, R25.reuse, -R28 ;  /* 0x00000019291c7223 */ /* 0x080fe2000001081c */
[----:B------:R-:W-:Y:S01]  /*7f80*/  FFMA.FTZ R30, R43, R25, R30 ;  /* 0x000000192b1e7223 */ /* 0x000fe2000001001e */
[----:B------:R-:W-:Y:S01]  /*7f90*/  LOP3.LUT R38, R20, 0xffff0000, RZ, 0xc0, !PT ;  /* 0xffff000014267812 */ /* 0x000fe200078ec0ff */
[----:B------:R-:W-:Y:S02]  /*7fa0*/  IMAD.U32 R26, R6, 0x10000, RZ ;  /* 0x00010000061a7824 */ /* 0x000fe400078e00ff */
[----:B------:R-:W-:Y:S01]  /*7fb0*/  FMUL.FTZ R25, R36, R31 ;  /* 0x0000001f24197220 */ /* 0x000fe20000410000 */
[----:B------:R-:W-:-:S02]  /*7fc0*/  IMAD.U32 R4, R15, 0x10000, RZ ;  /* 0x000100000f047824 */ /* 0x000fc400078e00ff */
[----:B------:R-:W-:Y:S01]  /*7fd0*/  IMAD.U32 R41, R14, 0x10000, RZ ;  /* 0x000100000e297824 */ /* 0x000fe200078e00ff */
[----:B------:R-:W-:Y:S01]  /*7fe0*/  LOP3.LUT R6, R6, 0xffff0000, RZ, 0xc0, !PT ;  /* 0xffff000006067812 */ /* 0x000fe200078ec0ff */
[C---:B------:R-:W-:Y:S01]  /*7ff0*/  FMUL.FTZ R31, R4.reuse, R31 ;  /* 0x0000001f041f7220 */ /* 0x040fe20000410000 */
[----:B------:R-:W-:Y:S01]  /*8000*/  LOP3.LUT R34, R15, 0xffff0000, RZ, 0xc0, !PT ;  /* 0xffff00000f227812 */ /* 0x000fe200078ec0ff */
[----:B------:R-:W-:Y:S01]  /*8010*/  FFMA.FTZ R25, R4, R26, -R25 ;  /* 0x0000001a04197223 */ /* 0x000fe20000010819 */
[----:B------:R-:W-:Y:S01]  /*8020*/  FMUL.FTZ R15, R38, R10 ;  /* 0x0000000a260f7220 */ /* 0x000fe20000410000 */
[----:B------:R-:W-:Y:S02]  /*8030*/  IMAD.U32 R27, R7, 0x10000, RZ ;  /* 0x00010000071b7824 */ /* 0x000fe400078e00ff */
[----:B------:R-:W-:Y:S01]  /*8040*/  FMUL.FTZ R4, R41, R32 ;  /* 0x0000002029047220 */ /* 0x000fe20000410000 */
[----:B------:R-:W-:Y:S02]  /*8050*/  IMAD.U32 R39, R3, 0x10000, RZ ;  /* 0x0001000003277824 */ /* 0x000fe400078e00ff */
[C---:B------:R-:W-:Y:S01]  /*8060*/  FFMA.FTZ R20, R34.reuse, R6, -R15 ;  /* 0x0000000622147223 */ /* 0x040fe2000001080f */
[----:B------:R-:W-:Y:S01]  /*8070*/  FMUL.FTZ R37, R34, R10 ;  /* 0x0000000a22257220 */ /* 0x000fe20000410000 */
[C---:B------:R-:W-:Y:S01]  /*8080*/  FMUL.FTZ R32, R39.reuse, R32 ;  /* 0x0000002027207220 */ /* 0x040fe20000410000 */
[----:B------:R-:W-:Y:S01]  /*8090*/  FFMA.FTZ R15, R39, R27, -R4 ;  /* 0x0000001b270f7223 */ /* 0x000fe20000010804 */
[----:B------:R-:W-:Y:S01]  /*80a0*/  LOP3.LUT R39, R13, 0xffff0000, RZ, 0xc0, !PT ;  /* 0xffff00000d277812 */ /* 0x000fe200078ec0ff */
[----:B------:R-:W-:Y:S01]  /*80b0*/  FFMA.FTZ R10, R36, R26, R31 ;  /* 0x0000001a240a7223 */ /* 0x000fe2000001001f */
[----:B------:R-:W-:-:S02]  /*80c0*/  LOP3.LUT R43, R14, 0xffff0000, RZ, 0xc0, !PT ;  /* 0xffff00000e2b7812 */ /* 0x000fc400078ec0ff */
[----:B------:R-:W-:Y:S02]  /*80d0*/  LOP3.LUT R13, R0, 0xffff0000, RZ, 0xc0, !PT ;  /* 0xffff0000000d7812 */ /* 0x000fe400078ec0ff */
[----:B------:R-:W-:Y:S01]  /*80e0*/  LOP3.LUT R31, R3, 0xffff0000, RZ, 0xc0, !PT ;  /* 0xffff0000031f7812 */ /* 0x000fe200078ec0ff */
[----:B------:R-:W-:Y:S01]  /*80f0*/  FFMA.FTZ R37, R38, R6, R37 ;  /* 0x0000000626257223 */ /* 0x000fe20000010025 */
[----:B------:R-:W-:Y:S01]  /*8100*/  LOP3.LUT R5, R5, 0xffff0000, RZ, 0xc0, !PT ;  /* 0xffff000005057812 */ /* 0x000fe200078ec0ff */
[----:B------:R-:W-:Y:S01]  /*8110*/  FMUL.FTZ R0, R39, R9 ;  /* 0x0000000927007220 */ /* 0x000fe20000410000 */
[----:B------:R-:W-:Y:S01]  /*8120*/  LOP3.LUT R7, R7, 0xffff0000, RZ, 0xc0, !PT ;  /* 0xffff000007077812 */ /* 0x000fe200078ec0ff */
[----:B------:R-:W-:Y:S01]  /*8130*/  FMUL.FTZ R6, R43, R11 ;  /* 0x0000000b2b067220 */ /* 0x000fe20000410000 */
[----:B------:R-:W-:Y:S01]  /*8140*/  FMUL.FTZ R4, R13, R9 ;  /* 0x000000090d047220 */ /* 0x000fe20000410000 */
[----:B------:R-:W-:Y:S01]  /*8150*/  FMUL.FTZ R14, R31, R11 ;  /* 0x0000000b1f0e7220 */ /* 0x000fe20000410000 */
[----:B------:R-:W-:Y:S01]  /*8160*/  FFMA.FTZ R3, R13, R5, -R0 ;  /* 0x000000050d037223 */ /* 0x000fe20000010800 */
[----:B------:R-:W-:Y:S01]  /*8170*/  FFMA.FTZ R0, R31, R7, -R6 ;  /* 0x000000071f007223 */ /* 0x000fe20000010806 */
[----:B------:R-:W-:Y:S01]  /*8180*/  FFMA.FTZ R32, R41, R27, R32 ;  /* 0x0000001b29207223 */ /* 0x000fe20000010020 */
[----:B------:R-:W-:Y:S01]  /*8190*/  FFMA.FTZ R9, R39, R5, R4 ;  /* 0x0000000527097223 */ /* 0x000fe20000010004 */
[----:B------:R-:W-:Y:S01]  /*81a0*/  FFMA.FTZ R11, R43, R7, R14 ;  /* 0x000000072b0b7223 */ /* 0x000fe2000001000e */
[----:B------:R-:W-:-:S02]  /*81b0*/  F2FP.BF16.F32.PACK_AB R6, R20, R25 ;  /* 0x000000191406723e */ /* 0x000fc400000010ff */
[----:B------:R-:W-:Y:S02]  /*81c0*/  F2FP.BF16.F32.PACK_AB R4, R8, R33 ;  /* 0x000000210804723e */ /* 0x000fe400000010ff */
[----:B------:R-:W-:Y:S02]  /*81d0*/  F2FP.BF16.F32.PACK_AB R5, R3, R28 ;  /* 0x0000001c0305723e */ /* 0x000fe400000010ff */
[----:B------:R-:W-:Y:S02]  /*81e0*/  F2FP.BF16.F32.PACK_AB R7, R0, R15 ;  /* 0x0000000f0007723e */ /* 0x000fe400000010ff */
[----:B------:R-:W-:Y:S02]  /*81f0*/  F2FP.BF16.F32.PACK_AB R10, R37, R10 ;  /* 0x0000000a250a723e */ /* 0x000fe400000010ff */
[----:B------:R-:W-:Y:S02]  /*8200*/  F2FP.BF16.F32.PACK_AB R8, R24, R35 ;  /* 0x000000231808723e */ /* 0x000fe400000010ff */
[----:B------:R-:W-:-:S02]  /*8210*/  F2FP.BF16.F32.PACK_AB R9, R9, R30 ;  /* 0x0000001e0909723e */ /* 0x000fc400000010ff */
[----:B------:R-:W-:Y:S01]  /*8220*/  F2FP.BF16.F32.PACK_AB R11, R11, R32 ;  /* 0x000000200b0b723e */ /* 0x000fe200000010ff */
[----:B------:R2:W-:Y:S04]  /*8230*/  STS.128 [R40+0x18400], R4 ;  /* 0x0184000428007388 */ /* 0x0005e80000000c00 */
[----:B------:R2:W-:Y:S02]  /*8240*/  STS.128 [R21+0x18400], R8 ;  /* 0x0184000815007388 */ /* 0x0005e40000000c00 */
.L_x_1385:
[----:B------:R-:W-:Y:S05]  /*8250*/  BSYNC B0 ;  /* 0x0000000000007941 */ /* 0x000fea0003800000 */
.L_x_1374:
[----:B------:R-:W-:Y:S01]  /*8260*/  @!PT LDS RZ, [RZ] ;  /* 0x00000000fffff984 */ /* 0x000fe20000000800 */
[----:B------:R-:W-:Y:S01]  /*8270*/  @!PT LDS RZ, [RZ] ;  /* 0x00000000fffff984 */ /* 0x000fe20000000800 */
[----:B------:R-:W-:Y:S01]  /*8280*/  @!PT LDS RZ, [RZ] ;  /* 0x00000000fffff984 */ /* 0x000fe20000000800 */
[----:B------:R-:W-:Y:S01]  /*8290*/  @!PT LDS RZ, [RZ] ;  /* 0x00000000fffff984 */ /* 0x000fe20000000800 */
[----:B------:R4:W-:Y:S06]  /*82a0*/  MEMBAR.ALL.CTA ;  /* 0x0000000000007992 */ /* 0x0009ec0000008000 */
[----:B----4-:R-:W4:Y:S01]  /*82b0*/  FENCE.VIEW.ASYNC.S ;  /* 0x00000000000073c6 */ /* 0x010f220000000000 */
[----:B------:R-:W-:Y:S05]  /*82c0*/  WARPSYNC.ALL ;  /* 0x0000000000007948 */ /* 0x000fea0003800000 */
[----:B----4-:R-:W-:Y:S06]  /*82d0*/  BAR.SYNC.DEFER_BLOCKING 0xd, 0x100 ;  /* 0x0344000000007b1d */ /* 0x010fec0000010000 */
.L_x_1371:
[----:B--23--:R-:W2:Y:S01]  /*82e0*/  S2R R0, SR_TID.X ;  /* 0x0000000000007919 */ /* 0x00cea20000002100 */
[----:B------:R-:W-:Y:S01]  /*82f0*/  ISETP.NE.AND P0, PT, R203, 0x3, PT ;  /* 0x00000003cb00780c */ /* 0x000fe20003f05270 */
[----:B------:R-:W-:Y:S05]  /*8300*/  WARPSYNC.ALL ;  /* 0x0000000000007948 */ /* 0x000fea0003800000 */
[----:B--2---:R-:W-:-:S05]  /*8310*/  SHF.R.U32.HI R0, RZ, 0x7, R0 ;  /* 0x00000007ff007819 */ /* 0x004fca0000011600 */
[----:B------:R-:W-:-:S05]  /*8320*/  VIADD R175, R0, 0x8 ;  /* 0x0000000800af7836 */ /* 0x000fca0000000000 */
[----:B------:R2:W-:Y:S06]  /*8330*/  BAR.SYNC.DEFER_BLOCKING R175, 0x100 ;  /* 0x000400af0000751d */ /* 0x0005ec0000010000 */
[----:B------:R-:W-:Y:S05]  /*8340*/  @!P0 BRA `(.L_x_1395) ;  /* 0x0000000000048947 */ /* 0x000fea0003800000 */
[----:B------:R-:W-:Y:S01]  /*8350*/  BPT.TRAP 0x1 ;  /* 0x000000040000795c */ /* 0x000fe20000300000 */
.L_x_1395:
[----:B------:R-:W-:Y:S01]  /*8360*/  IMAD R0, R200, 0x8, R18 ;  /* 0x00000008c8007824 */ /* 0x000fe200078e0212 */
[----:B-1----:R-:W-:-:S04]  /*8370*/  SHF.L.U32 R7, R204, 0x1f, RZ ;  /* 0x0000001fcc077819 */ /* 0x002fc800000006ff */
[----:B------:R1:W3:Y:S01]  /*8380*/  SYNCS.PHASECHK.TRANS64.TRYWAIT P1, [R0+URZ+0x32430], R7 ;  /* 0x03243007000075a7 */ /* 0x0002e2000802017f */
[----:B------:R-:W-:Y:S05]  /*8390*/  @!P0 BRA `(.L_x_1396) ;  /* 0x0000000000048947 */ /* 0x000fea0003800000 */
[----:B------:R-:W-:Y:S01]  /*83a0*/  BPT.TRAP 0x1 ;  /* 0x000000040000795c */ /* 0x000fe20000300000 */
.L_x_1396:
[----:B0-----:R-:W-:-:S05]  /*83b0*/  VIADD R3, R18, 0x1c400 ;  /* 0x0001c40012037836 */ /* 0x001fca0000000000 */
[----:B------:R-:W-:-:S04]  /*83c0*/  SHF.R.U32.HI R3, RZ, 0x4, R3 ;  /* 0x00000004ff037819 */ /* 0x000fc80000011603 */
[----:B------:R-:W-:Y:S01]  /*83d0*/  LOP3.LUT R3, R3, 0x3fff, RZ, 0xc0, !PT ;  /* 0x00003fff03037812 */ /* 0x000fe200078ec0ff */
[----:B---3--:R-:W-:Y:S06]  /*83e0*/  @P1 BRA `(.L_x_1397) ;  /* 0x0000000000081947 */ /* 0x008fec0003800000 */
[----:B------:R-:W0:Y:S02]  /*83f0*/  SYNCS.PHASECHK.TRANS64.TRYWAIT P1, [R0+URZ+0x32430], R7 ;  /* 0x03243007000075a7 */ /* 0x000e24000802017f */
[----:B0-----:R-:W-:Y:S05]  /*8400*/  @!P1 BRA `(.L_x_1398) ;  /* 0x0000011c00809947 */ /* 0x001fea0003800000 */
.L_x_1397:
[----:B------:R-:W-:Y:S05]  /*8410*/  WARPSYNC.ALL ;  /* 0x0000000000007948 */ /* 0x000fea0003800000 */
[----:B------:R-:W-:Y:S01]  /*8420*/  LOP3.LUT R217, R3, 0x10000, RZ, 0xfc, !PT ;  /* 0x0001000003d97812 */ /* 0x000fe200078efcff */
[----:B------:R-:W-:Y:S01]  /*8430*/  IMAD R29, R29, 0x2000, R18 ;  /* 0x000020001d1d7824 */ /* 0x000fe200078e0212 */
[----:B------:R-:W-:-:S03]  /*8440*/  UMOV UR9, 0x40000040 ;  /* 0x4000004000097882 */ /* 0x000fc60000000000 */
[----:B------:R-:W-:Y:S01]  /*8450*/  IMAD R4, R200, 0x300, R217 ;  /* 0x00000300c8047824 */ /* 0x000fe200078e02d9 */
[----:B------:R-:W-:Y:S01]  /*8460*/  SHF.L.U32 R3, R12, 0x1f, RZ ;  /* 0x0000001f0c037819 */ /* 0x000fe200000006ff */
[----:B------:R-:W-:Y:S01]  /*8470*/  IMAD.MOV.U32 R5, RZ, RZ, 0x40000040 ;  /* 0x40000040ff057424 */ /* 0x000fe200078e00ff */
[----:B------:R-:W-:Y:S01]  /*8480*/  R2UR UR4, R29 ;  /* 0x000000001d0472ca */ /* 0x000fe200000e0000 */
[C---:B------:R-:W-:Y:S01]  /*8490*/  VIADD R8, R4.reuse, 0x2 ;  /* 0x0000000204087836 */ /* 0x040fe20000000000 */
[----:B------:R-:W-:Y:S01]  /*84a0*/  R2UR UR10, R4 ;  /* 0x00000000040a72ca */ /* 0x000fe200000e0000 */
[----:B-----5:R-:W-:Y:S01]  /*84b0*/  WARPGROUP.ARRIVE ;  /* 0x00000000000079c5 */ /* 0x020fe20000000000 */
[----:B------:R-:W-:Y:S01]  /*84c0*/  R2UR UR11, R5 ;  /* 0x00000000050b72ca */ /* 0x000fe200000e0000 */
[----:B------:R-:W-:Y:S01]  /*84d0*/  IMAD.MOV.U32 R9, RZ, RZ, 0x40000040 ;  /* 0x40000040ff097424 */ /* 0x000fe200078e00ff */
[----:B------:R-:W-:Y:S01]  /*84e0*/  BSSY B0, `(.L_x_1399) ;  /* 0x0000032000007945 */ /* 0x000fe20003800000 */
[----:B------:R-:W-:-:S02]  /*84f0*/  IMAD.U32 R11, RZ, RZ, UR9 ;  /* 0x00000009ff0b7e24 */ /* 0x000fc4000f8e00ff */
[----:B------:R-:W-:-:S04]  /*8500*/  IMAD.MOV.U32 R5, RZ, RZ, 0x40000040 ;  /* 0x40000040ff057424 */ /* 0x000fc800078e00ff */
[----:B------:R-:W-:-:S04]  /*8510*/  UIADD3 UR5, UR4, 0x18400, URZ ;  /* 0x0001840004057890 */ /* 0x000fc8000fffe03f */
[----:B------:R-:W-:-:S04]  /*8520*/  USHF.R.U32.HI UR5, URZ, 0x4, UR5 ;  /* 0x000000043f057899 */ /* 0x000fc80008011605 */
[----:B------:R-:W-:-:S04]  /*8530*/  ULOP3.LUT UR5, UR5, 0x3fff, URZ, 0xc0, !UPT ;  /* 0x00003fff05057892 */ /* 0x000fc8000f8ec03f */
[----:B------:R-:W-:-:S04]  /*8540*/  ULOP3.LUT UR6, UR5, 0x10000, URZ, 0xfc, !UPT ;  /* 0x0001000005067892 */ /* 0x000fc8000f8efc3f */
[----:B------:R-:W-:-:S03]  /*8550*/  UIADD3 UR5, UR6, 0x2, URZ ;  /* 0x0000000206057890 */ /* 0x000fc6000fffe03f */
[----:B------:R-:W-:Y:S02]  /*8560*/  UMOV UR8, UR6 ;  /* 0x0000000600087c82 */ /* 0x000fe40008000000 */
[----:B------:R-:W-:Y:S01]  /*8570*/  HGMMA.64x96x16.F32.BF16 R24, gdesc[UR8], RZ, !UPT, gsb0 ;  /* 0x01600000081879f0 */ /* 0x000fe2000c0018ff */
[----:B------:R-:W-:Y:S01]  /*8580*/  R2UR UR10, R8 ;  /* 0x00000000080a72ca */ /* 0x000fe200000e0000 */
[----:B------:R-:W-:Y:S01]  /*8590*/  IMAD.U32 R10, RZ, RZ, UR8 ;  /* 0x00000008ff0a7e24 */ /* 0x000fe2000f8e00ff */
[----:B------:R-:W-:Y:S01]  /*85a0*/  R2UR UR11, R9 ;  /* 0x00000000090b72ca */ /* 0x000fe200000e0000 */
[----:B------:R-:W-:Y:S01]  /*85b0*/  UMOV UR8, UR5 ;  /* 0x0000000500087c82 */ /* 0x000fe20008000000 */
[----:B------:R-:W-:Y:S01]  /*85c0*/  UMOV UR9, 0x40000040 ;  /* 0x4000004000097882 */ /* 0x000fe20000000000 */
[C---:B------:R-:W-:Y:S01]  /*85d0*/  VIADD R8, R4.reuse, 0x4 ;  /* 0x0000000404087836 */ /* 0x040fe20000000000 */
[----:B------:R-:W-:Y:S01]  /*85e0*/  UIADD3 UR5, UR6, 0x4, URZ ;  /* 0x0000000406057890 */ /* 0x000fe2000fffe03f */
[----:B------:R-:W-:Y:S01]  /*85f0*/  IMAD.MOV.U32 R9, RZ, RZ, 0x40000040 ;  /* 0x40000040ff097424 */ /* 0x000fe200078e00ff */
[----:B------:R3:W-:Y:S01]  /*8600*/  STL.64 [R1+0x70], R10 ;  /* 0x0000700a01007387 */ /* 0x0007e20000100a00 */
[----:B------:R-:W-:-:S02]  /*8610*/  VIADD R4, R4, 0x6 ;  /* 0x0000000604047836 */ /* 0x000fc40000000000 */
[----:B---3--:R-:W-:Y:S02]  /*8620*/  IMAD.U32 R10, RZ, RZ, UR8 ;  /* 0x00000008ff0a7e24 */ /* 0x008fe4000f8e00ff */
[----:B------:R-:W-:-:S05]  /*8630*/  IMAD.U32 R11, RZ, RZ, UR9 ;  /* 0x00000009ff0b7e24 */ /* 0x000fca000f8e00ff */
[----:B------:R3:W-:Y:S01]  /*8640*/  STL.64 [R1+0x68], R10 ;  /* 0x0000680a01007387 */ /* 0x0007e20000100a00 */
[----:B------:R-:W-:Y:S02]  /*8650*/  WARPGROUP.DEPBAR.LE gsb0, 0x0 ;  /* 0x00008000000079c5 */ /* 0x000fe40000010000 */
[----:B------:R-:W-:-:S06]  /*8660*/  WARPGROUP.ARRIVE ;  /* 0x00000000000079c5 */ /* 0x000fcc0000000000 */
[----:B------:R-:W-:Y:S01]  /*8670*/  HGMMA.64x96x16.F32.BF16 R24, gdesc[UR8], R24, gsb0 ;  /* 0x01600000081879f0 */ /* 0x000fe20008001818 */
[----:B------:R-:W-:Y:S01]  /*8680*/  R2UR UR10, R8 ;  /* 0x00000000080a72ca */ /* 0x000fe200000e0000 */
[----:B------:R-:W-:Y:S01]  /*8690*/  UMOV UR8, UR5 ;  /* 0x0000000500087c82 */ /* 0x000fe20008000000 */
[----:B------:R-:W-:Y:S01]  /*86a0*/  R2UR UR11, R9 ;  /* 0x00000000090b72ca */ /* 0x000fe200000e0000 */
[----:B------:R-:W-:Y:S01]  /*86b0*/  UMOV UR9, 0x40000040 ;  /* 0x4000004000097882 */ /* 0x000fe20000000000 */
[----:B------:R-:W-:Y:S01]  /*86c0*/  UIADD3 UR5, UR6, 0x6, URZ ;  /* 0x0000000606057890 */ /* 0x000fe2000fffe03f */
[----:B------:R-:W-:Y:S02]  /*86d0*/  IMAD.U32 R8, RZ, RZ, UR8 ;  /* 0x00000008ff087e24 */ /* 0x000fe4000f8e00ff */
        /* <DEDUP_REMOVED lines=9> */
[----:B------:R-:W-:Y:S02]  /*8770*/  IMAD.U32 R4, RZ, RZ, UR8 ;  /* 0x00000008ff047e24 */ /* 0x000fe4000f8e00ff */
[----:B------:R-:W-:-:S05]  /*8780*/  IMAD.U32 R5, RZ, RZ, UR9 ;  /* 0x00000009ff057e24 */ /* 0x000fca000f8e00ff */
[----:B------:R3:W-:Y:S01]  /*8790*/  STL.64 [R1+0x58], R4 ;  /* 0x0000580401007387 */ /* 0x0007e20000100a00 */
[----:B------:R-:W-:Y:S02]  /*87a0*/  WARPGROUP.DEPBAR.LE gsb0, 0x0 ;  /* 0x00008000000079c5 */ /* 0x000fe40000010000 */
[----:B------:R-:W-:-:S06]  /*87b0*/  WARPGROUP.ARRIVE ;  /* 0x00000000000079c5 */ /* 0x000fcc0000000000 */
[----:B------:R-:W-:Y:S03]  /*87c0*/  HGMMA.64x96x16.F32.BF16 R24, gdesc[UR8], R24, gsb0 ;  /* 0x01600000081879f0 */ /* 0x000fe60008001818 */
[----:B------:R-:W-:Y:S02]  /*87d0*/  WARPGROUP.DEPBAR.LE gsb0, 0x0 ;  /* 0x00008000000079c5 */ /* 0x000fe40000010000 */
[----:B------:R-:W4:Y:S02]  /*87e0*/  SYNCS.PHASECHK.TRANS64.TRYWAIT P1, [R18+URZ+0x32410], R3 ;  /* 0x03241003120075a7 */ /* 0x000f24000802017f */
[----:B---34-:R-:W-:Y:S05]  /*87f0*/  @!P1 BRA `(.L_x_1400) ;  /* 0x0000011800989947 */ /* 0x018fea0003800000 */
.L_x_1628:
[----:B------:R-:W-:Y:S05]  /*8800*/  BSYNC B0 ;  /* 0x0000000000007941 */ /* 0x000fea0003800000 */
.L_x_1399:
[----:B------:R-:W-:Y:S05]  /*8810*/  @!P0 BRA `(.L_x_1401) ;  /* 0x0000000000048947 */ /* 0x000fea0003800000 */
[----:B------:R-:W-:Y:S01]  /*8820*/  BPT.TRAP 0x1 ;  /* 0x000000040000795c */ /* 0x000fe20000300000 */
.L_x_1401:
[----:B------:R4:W0:Y:S01]  /*8830*/  SYNCS.PHASECHK.TRANS64.TRYWAIT P2, [R0+URZ+0x32450], R7 ;  /* 0x03245007000075a7 */ /* 0x000822000804017f */
[----:B------:R-:W-:Y:S05]  /*8840*/  @!P0 BRA `(.L_x_1402) ;  /* 0x0000000000048947 */ /* 0x000fea0003800000 */
[----:B------:R-:W-:Y:S01]  /*8850*/  BPT.TRAP 0x1 ;  /* 0x000000040000795c */ /* 0x000fe20000300000 */
.L_x_1402:
[----:B---3--:R-:W3:Y:S01]  /*8860*/  S2R R3, SR_TID.X ;  /* 0x0000000000037919 */ /* 0x008ee20000002100 */
[----:B------:R-:W-:Y:S01]  /*8870*/  BSSY B0, `(.L_x_1403) ;  /* 0x0000006000007945 */ /* 0x000fe20003800000 */
[----:B---3--:R-:W-:-:S04]  /*8880*/  LOP3.LUT R3, R3, 0x7f, RZ, 0xc0, !PT ;  /* 0x0000007f03037812 */ /* 0x008fc800078ec0ff */
[----:B------:R-:W-:Y:S01]  /*8890*/  ISETP.NE.AND P1, PT, R3, RZ, PT ;  /* 0x000000ff0300720c */ /* 0x000fe20003f25270 */
[----:B0-----:R-:W-:-:S12]  /*88a0*/  @P2 BRA `(.L_x_1404) ;  /* 0x0000000000082947 */ /* 0x001fd80003800000 */
[----:B------:R-:W0:Y:S02]  /*88b0*/  SYNCS.PHASECHK.TRANS64.TRYWAIT P2, [R0+URZ+0x32450], R7 ;  /* 0x03245007000075a7 */ /* 0x000e24000804017f */
[----:B0-----:R-:W-:Y:S05]  /*88c0*/  @!P2 BRA `(.L_x_1405) ;  /* 0x000001180078a947 */ /* 0x001fea0003800000 */
.L_x_1404:
[----:B------:R-:W-:Y:S05]  /*88d0*/  BSYNC B0 ;  /* 0x0000000000007941 */ /* 0x000fea0003800000 */
.L_x_1403:
[----:B------:R-:W-:Y:S05]  /*88e0*/  WARPSYNC.ALL ;  /* 0x0000000000007948 */ /* 0x000fea0003800000 */
[----:B------:R-:W-:Y:S01]  /*88f0*/  VIADD R216, R18, 0x400 ;  /* 0x0000040012d87836 */ /* 0x000fe20000000000 */
[----:B------:R-:W-:Y:S01]  /*8900*/  UIADD3 UR4, UR4, 0x22400, URZ ;  /* 0x0002240004047890 */ /* 0x000fe2000fffe03f */
[----:B------:R-:W-:Y:S01]  /*8910*/  IMAD.MOV.U32 R5, RZ, RZ, 0x40000040 ;  /* 0x40000040ff057424 */ /* 0x000fe200078e00ff */
[----:B------:R-:W-:Y:S01]  /*8920*/  WARPGROUP.ARRIVE ;  /* 0x00000000000079c5 */ /* 0x000fe20000000000 */
[----:B------:R-:W-:Y:S01]  /*8930*/  UMOV UR9, 0x40000040 ;  /* 0x4000004000097882 */ /* 0x000fe20000000000 */
[----:B------:R-:W-:Y:S01]  /*8940*/  SHF.R.U32.HI R216, RZ, 0x4, R216 ;  /* 0x00000004ffd87819 */ /* 0x000fe200000116d8 */
[----:B------:R-:W-:Y:S01]  /*8950*/  USHF.R.U32.HI UR4, URZ, 0x4, UR4 ;  /* 0x000000043f047899 */ /* 0x000fe20008011604 */
[----:B------:R-:W-:Y:S01]  /*8960*/  R2UR UR11, R5 ;  /* 0x00000000050b72ca */ /* 0x000fe200000e0000 */
[----:B01--4-:R-:W-:Y:S01]  /*8970*/  IMAD.MOV.U32 R7, RZ, RZ, 0x40000040 ;  /* 0x40000040ff077424 */ /* 0x013fe200078e00ff */
[----:B------:R-:W-:Y:S01]  /*8980*/  LOP3.LUT R216, R216, 0x3fff, RZ, 0xc0, !PT ;  /* 0x00003fffd8d87812 */ /* 0x000fe200078ec0ff */
[----:B------:R-:W-:Y:S01]  /*8990*/  ULOP3.LUT UR4, UR4, 0x3fff, URZ, 0xc0, !UPT ;  /* 0x00003fff04047892 */ /* 0x000fe2000f8ec03f */
[----:B------:R-:W-:Y:S01]  /*89a0*/  IMAD.U32 R9, RZ, RZ, UR9 ;  /* 0x00000009ff097e24 */ /* 0x000fe2000f8e00ff */
[----:B------:R-:W-:Y:S01]  /*89b0*/  UMOV UR53, 0x40000040 ;  /* 0x4000004000357882 */ /* 0x000fe20000000000 */
[----:B------:R-:W-:Y:S01]  /*89c0*/  LOP3.LUT R218, R216, 0x10000, RZ, 0xfc, !PT ;  /* 0x00010000d8da7812 */ /* 0x000fe200078efcff */
[----:B------:R-:W-:Y:S01]  /*89d0*/  ULOP3.LUT UR4, UR4, 0x10000, URZ, 0xfc, !UPT ;  /* 0x0001000004047892 */ /* 0x000fe2000f8efc3f */
[----:B------:R-:W-:Y:S01]  /*89e0*/  IMAD.MOV.U32 R5, RZ, RZ, 0x40000040 ;  /* 0x40000040ff057424 */ /* 0x000fe200078e00ff */
[----:B------:R-:W-:Y:S01]  /*89f0*/  UMOV UR49, 0x40000040 ;  /* 0x4000004000317882 */ /* 0x000fe20000000000 */
[----:B------:R-:W-:Y:S01]  /*8a00*/  UMOV UR45, 0x40000040 ;  /* 0x40000040002d7882 */ /* 0x000fe20000000000 */
[----:B------:R-:W-:Y:S01]  /*8a10*/  IMAD R4, R200, 0xc00, R218 ;  /* 0x00000c00c8047824 */ /* 0x000fe200078e02da */
[----:B------:R-:W-:Y:S01]  /*8a20*/  UIADD3 UR5, UR4, 0x2, URZ ;  /* 0x0000000204057890 */ /* 0x000fe2000fffe03f */
[----:B------:R-:W-:Y:S01]  /*8a30*/  R2UR UR39, R5 ;  /* 0x00000000052772ca */ /* 0x000fe200000e0000 */
[----:B------:R-:W-:Y:S01]  /*8a40*/  UMOV UR8, UR4 ;  /* 0x0000000400087c82 */ /* 0x000fe20008000000 */
[C---:B------:R-:W-:Y:S01]  /*8a50*/  VIADD R6, R4.reuse, 0x2 ;  /* 0x0000000204067836 */ /* 0x040fe20000000000 */
[----:B------:R-:W-:Y:S01]  /*8a60*/  R2UR UR10, R4 ;  /* 0x00000000040a72ca */ /* 0x000fe200000e0000 */
[----:B------:R-:W-:Y:S01]  /*8a70*/  IMAD.U32 R8, RZ, RZ, UR8 ;  /* 0x00000008ff087e24 */ /* 0x000fe2000f8e00ff */
[----:B------:R-:W-:Y:S01]  /*8a80*/  UIADD3 UR52, UR4, 0x806, URZ ;  /* 0x0000080604347890 */ /* 0x000fe2000fffe03f */
[----:B------:R-:W-:Y:S01]  /*8a90*/  SHF.R.S32.HI R13, RZ, 0x1f, R235 ;  /* 0x0000001fff0d7819 */ /* 0x000fe200000114eb */
[----:B------:R-:W-:Y:S01]  /*8aa0*/  UIADD3 UR48, UR4, 0xc00, URZ ;  /* 0x00000c0004307890 */ /* 0x000fe2000fffe03f */
[----:B------:R-:W0:Y:S01]  /*8ab0*/  S2R R72, SR_TID.X ;  /* 0x0000000000487919 */ /* 0x000e220000002100 */
[----:B------:R-:W-:Y:S01]  /*8ac0*/  UIADD3 UR44, UR4, 0xc02, URZ ;  /* 0x00000c02042c7890 */ /* 0x000fe2000fffe03f */
[----:B------:R-:W-:Y:S01]  /*8ad0*/  LEA.HI R13, R13, R235, RZ, 0x2 ;  /* 0x000000eb0d0d7211 */ /* 0x000fe200078f10ff */
[----:B------:R-:W-:Y:S01]  /*8ae0*/  UIADD3 UR40, UR4, 0xc04, URZ ;  /* 0x00000c0404287890 */ /* 0x000fe2000fffe03f */
[----:B------:R1:W-:Y:S01]  /*8af0*/  STL.64 [R1+0x50], R8 ;  /* 0x0000500801007387 */ /* 0x0003e20000100a00 */
[----:B------:R-:W-:Y:S01]  /*8b00*/  UMOV UR41, 0x40000040 ;  /* 0x4000004000297882 */ /* 0x000fe20000000000 */
[----:B------:R-:W-:Y:S01]  /*8b10*/  UIADD3 UR36, UR4, 0xc06, URZ ;  /* 0x00000c0604247890 */ /* 0x000fe2000fffe03f */
[----:B------:R-:W-:Y:S01]  /*8b20*/  LOP3.LUT R13, R13, 0x7ffffffc, RZ, 0xc0, !PT ;  /* 0x7ffffffc0d0d7812 */ /* 0x000fe200078ec0ff */
[----:B------:R-:W-:Y:S01]  /*8b30*/  HGMMA.64x96x16.F32.BF16 R24, gdesc[UR8], R24, gsb0 ;  /* 0x01600000081879f0 */ /* 0x000fe20008001818 */
[----:B------:R-:W-:Y:S01]  /*8b40*/  R2UR UR10, R6 ;  /* 0x00000000060a72ca */ /* 0x000fe200000e0000 */
[----:B------:R-:W-:Y:S01]  /*8b50*/  UMOV UR8, UR5 ;  /* 0x0000000500087c82 */ /* 0x000fe20008000000 */
[----:B------:R-:W-:Y:S01]  /*8b60*/  R2UR UR11, R7 ;  /* 0x00000000070b72ca */ /* 0x000fe200000e0000 */
[----:B------:R-:W-:Y:S01]  /*8b70*/  UMOV UR9, 0x40000040 ;  /* 0x4000004000097882 */ /* 0x000fe20000000000 */
[----:B------:R-:W-:Y:S01]  /*8b80*/  VIADD R6, R4, 0x4 ;  /* 0x0000000404067836 */ /* 0x000fe20000000000 */
[----:B------:R-:W-:Y:S01]  /*8b90*/  UIADD3 UR5, UR4, 0x4, URZ ;  /* 0x0000000404057890 */ /* 0x000fe2000fffe03f */
[----:B------:R-:W-:Y:S01]  /*8ba0*/  IMAD.MOV.U32 R7, RZ, RZ, 0x40000040 ;  /* 0x40000040ff077424 */ /* 0x000fe200078e00ff */
[----:B------:R-:W-:Y:S01]  /*8bb0*/  UMOV UR37, 0x40000040 ;  /* 0x4000004000257882 */ /* 0x000fe20000000000 */
[----:B-1----:R-:W-:Y:S01]  /*8bc0*/  IMAD.U32 R8, RZ, RZ, UR8 ;  /* 0x00000008ff087e24 */ /* 0x002fe2000f8e00ff */
[----:B------:R-:W-:Y:S01]  /*8bd0*/  LOP3.LUT R216, R216, 0x3000000, RZ, 0xfc, !PT ;  /* 0x03000000d8d87812 */ /* 0x000fe200078efcff */
[----:B------:R-:W-:-:S02]  /*8be0*/  IMAD.U32 R9, RZ, RZ, UR9 ;  /* 0x00000009ff097e24 */ /* 0x000fc4000f8e00ff */
[----:B------:R-:W-:-:S03]  /*8bf0*/  IMAD.IADD R13, R235, 0x1, -R13 ;  /* 0x00000001eb0d7824 */ /* 0x000fc600078e0a0d */
        /* <DEDUP_REMOVED lines=8> */
[----:B------:R-:W-:Y:S01]  /*8c80*/  VIADD R6, R4, 0x6 ;  /* 0x0000000604067836 */ /* 0x000fe20000000000 */
[----:B------:R-:W-:Y:S01]  /*8c90*/  UIADD3 UR5, UR4, 0x6, URZ ;  /* 0x0000000604057890 */ /* 0x000fe2000fffe03f */
[----:B------:R-:W-:Y:S02]  /*8ca0*/  IMAD.MOV.U32 R7, RZ, RZ, 0x40000040 ;  /* 0x40000040ff077424 */ /* 0x000fe400078e00ff */
[----:B-1----:R-:W-:Y:S02]  /*8cb0*/  IMAD.U32 R8, RZ, RZ, UR8 ;  /* 0x00000008ff087e24 */ /* 0x002fe4000f8e00ff */
        /* <DEDUP_REMOVED lines=90> */
[----:B-1----:R-:W-:Y:S01]  /*9260*/  IMAD.U32 R8, RZ, RZ, UR8 ;  /* 0x00000008ff087e24 */ /* 0x002fe2000f8e00ff */
[----:B------:R-:W-:Y:S01]  /*9270*/  ULDC UR4, c[0x0][0xad0] ;  /* 0x0002b40000047ab9 */ /* 0x000fe20000000800 */
        /* <DEDUP_REMOVED lines=9> */
[----:B------:R-:W-:Y:S02]  /*9310*/  VIADD R6, R4, 0x606 ;  /* 0x0000060604067836 */ /* 0x000fe40000000000 */
[----:B------:R-:W-:Y:S02]  /*9320*/  IMAD.MOV.U32 R7, RZ, RZ, 0x40000040 ;  /* 0x40000040ff077424 */ /* 0x000fe400078e00ff */
[----:B-1----:R-:W-:Y:S01]  /*9330*/  IMAD.U32 R8, RZ, RZ, UR8 ;  /* 0x00000008ff087e24 */ /* 0x002fe2000f8e00ff */
[----:B------:R-:W-:Y:S01]  /*9340*/  R2UR UR54, R6 ;  /* 0x00000000063672ca */ /* 0x000fe200000e0000 */
[----:B------:R-:W-:Y:S01]  /*9350*/  VIADD R6, R4, 0x900 ;  /* 0x0000090004067836 */ /* 0x000fe20000000000 */
[----:B------:R-:W-:Y:S01]  /*9360*/  R2UR UR55, R7 ;  /* 0x00000000073772ca */ /* 0x000fe200000e0000 */
[----:B------:R-:W-:-:S02]  /*9370*/  IMAD.MOV.U32 R7, RZ, RZ, 0x40000040 ;  /* 0x40000040ff077424 */ /* 0x000fc400078e00ff */
[----:B------:R-:W-:Y:S01]  /*9380*/  IMAD.U32 R9, RZ, RZ, UR9 ;  /* 0x00000009ff097e24 */ /* 0x000fe2000f8e00ff */
[----:B------:R-:W-:Y:S01]  /*9390*/  R2UR UR50, R6 ;  /* 0x00000000063272ca */ /* 0x000fe200000e0000 */
[----:B------:R-:W-:Y:S01]  /*93a0*/  VIADD R6, R4, 0x902 ;  /* 0x0000090204067836 */ /* 0x000fe20000000000 */
[----:B------:R-:W-:Y:S01]  /*93b0*/  R2UR UR51, R7 ;  /* 0x00000000073372ca */ /* 0x000fe200000e0000 */
[----:B------:R-:W-:Y:S01]  /*93c0*/  IMAD.MOV.U32 R7, RZ, RZ, 0x40000040 ;  /* 0x40000040ff077424 */ /* 0x000fe200078e00ff */
[----:B------:R1:W-:Y:S02]  /*93d0*/  STL.64 [R1], R8 ;  /* 0x0000000801007387 */ /* 0x0003e40000100a00 */
[----:B------:R-:W-:Y:S01]  /*93e0*/  R2UR UR46, R6 ;  /* 0x00000000062e72ca */ /* 0x000fe200000e0000 */
[----:B------:R-:W-:Y:S01]  /*93f0*/  VIADD R6, R4, 0x904 ;  /* 0x0000090404067836 */ /* 0x000fe20000000000 */
[----:B------:R-:W-:Y:S01]  /*9400*/  R2UR UR47, R7 ;  /* 0x00000000072f72ca */ /* 0x000fe200000e0000 */
[----:B------:R-:W-:-:S02]  /*9410*/  IMAD.MOV.U32 R7, RZ, RZ, 0x40000040 ;  /* 0x40000040ff077424 */ /* 0x000fc400078e00ff */
[----:B------:R-:W-:Y:S01]  /*9420*/  VIADD R4, R4, 0x906 ;  /* 0x0000090604047836 */ /* 0x000fe20000000000 */
[----:B------:R-:W-:Y:S01]  /*9430*/  R2UR UR42, R6 ;  /* 0x00000000062a72ca */ /* 0x000fe200000e0000 */
[----:B------:R-:W-:Y:S01]  /*9440*/  IMAD R6, R196, -0x60, R195 ;  /* 0xffffffa0c4067824 */ /* 0x000fe200078e02c3 */
[----:B------:R-:W-:Y:S02]  /*9450*/  R2UR UR43, R7 ;  /* 0x00000000072b72ca */ /* 0x000fe400000e0000 */
[----:B------:R-:W-:Y:S01]  /*9460*/  R2UR UR38, R4 ;  /* 0x00000000042672ca */ /* 0x000fe200000e0000 */
[----:B------:R-:W-:-:S04]  /*9470*/  VIADD R6, R6, 0x60 ;  /* 0x0000006006067836 */ /* 0x000fc80000000000 */
[----:B------:R-:W-:-:S05]  /*9480*/  IMAD R6, R13, -0x2, R6 ;  /* 0xfffffffe0d067824 */ /* 0x000fca00078e0206 */
[C---:B------:R-:W-:Y:S02]  /*9490*/  ISETP.GT.AND P4, PT, R6.reuse, RZ, PT ;  /* 0x000000ff0600720c */ /* 0x040fe40003f84270 */
[C---:B------:R-:W-:Y:S02]  /*94a0*/  ISETP.GT.AND P5, PT, R6.reuse, 0x1, PT ;  /* 0x000000010600780c */ /* 0x040fe40003fa4270 */
[C---:B------:R-:W-:Y:S02]  /*94b0*/  ISETP.GT.AND P2, PT, R6.reuse, 0x8, PT ;  /* 0x000000080600780c */ /* 0x040fe40003f44270 */
[----:B------:R-:W-:Y:S01]  /*94c0*/  ISETP.GT.AND P3, PT, R6, 0x9, PT ;  /* 0x000000090600780c */ /* 0x000fe20003f64270 */
        /* <DEDUP_REMOVED lines=17> */
[----:B------:R-:W-:Y:S01]  /*95e0*/  HGMMA.64x96x16.F32.BF16 R24, gdesc[UR36], R24, gsb0 ;  /* 0x01600000241879f0 */ /* 0x000fe20008001818 */
[----:B------:R-:W-:Y:S02]  /*95f0*/  ULDC UR38, c[0x0][0xad0] ;  /* 0x0002b40000267ab9 */ /* 0x000fe40000000800 */
[----:B------:R-:W-:Y:S02]  /*9600*/  WARPGROUP.DEPBAR.LE gsb0, 0x0 ;  /* 0x00008000000079c5 */ /* 0x000fe40000010000 */
        /* <DEDUP_REMOVED lines=37> */
[----:B-----5:R-:W-:Y:S01]  /*9860*/  FSEL R24, R28, -INF , P2 ;  /* 0xff8000001c187808 */ /* 0x020fe20001000000 */
[----:B------:R-:W-:Y:S01]  /*9870*/  FMUL.FTZ R56, R56, UR4 ;  /* 0x0000000438387c20 */ /* 0x000fe20008410000 */
[----:B------:R-:W-:Y:S01]  /*9880*/  FMUL.FTZ R51, R51, UR4 ;  /* 0x0000000433337c20 */ /* 0x000fe20008410000 */
[----:B------:R-:W-:Y:S01]  /*9890*/  FMUL.FTZ R57, R57, UR4 ;  /* 0x0000000439397c20 */ /* 0x000fe20008410000 */
[----:B------:R-:W-:Y:S01]  /*98a0*/  FMNMX.FTZ R7, R24, R7, !PT ;  /* 0x0000000718077209 */ /* 0x000fe20007810000 */
[----:B------:R-:W-:Y:S01]  /*98b0*/  FMUL.FTZ R54, R54, UR4 ;  /* 0x0000000436367c20 */ /* 0x000fe20008410000 */
[----:B------:R-:W-:Y:S01]  /*98c0*/  FMUL.FTZ R55, R55, UR4 ;  /* 0x0000000437377c20 */ /* 0x000fe20008410000 */
[----:B------:R-:W5:Y:S01]  /*98d0*/  MUFU.TANH R27, R27 ;  /* 0x0000001b001b7308 */ /* 0x000f620000002400 */
[----:B---3--:R-:W-:Y:S01]  /*98e0*/  FSEL R5, R5, -INF , P4 ;  /* 0xff80000005057808 */ /* 0x008fe20002000000 */
[----:B------:R-:W-:Y:S01]  /*98f0*/  FMUL.FTZ R60, R60, UR4 ;  /* 0x000000043c3c7c20 */ /* 0x000fe20008410000 */
[----:B------:R-:W-:Y:S01]  /*9900*/  ISETP.GT.AND P4, PT, R6, 0x10, PT ;  /* 0x000000100600780c */ /* 0x000fe20003f84270 */
        /* <DEDUP_REMOVED lines=15> */
[----:B------:R-:W-:Y:S01]  /*9a00*/  ISETP.GT.AND P5, PT, R6, 0x11, PT ;  /* 0x000000110600780c */ /* 0x000fe20003fa4270 */
[----:B------:R-:W-:Y:S01]  /*9a10*/  FMUL.FTZ R67, R67, UR4 ;  /* 0x0000000443437c20 */ /* 0x000fe20008410000 */
[----:B------:R-:W-:Y:S01]  /*9a20*/  FMUL.FTZ R70, R70, UR4 ;  /* 0x0000000446467c20 */ /* 0x000fe20008410000 */
[----:B------:R-:W-:Y:S01]  /*9a30*/  FMUL.FTZ R71, R71, UR4 ;  /* 0x0000000447477c20 */ /* 0x000fe20008410000 */
[----:B------:R-:W-:Y:S01]  /*9a40*/  ULDC UR4, c[0x0][0xa80] ;  /* 0x0002a00000047ab9 */ /* 0x000fe20000000800 */
[----:B------:R-:W5:Y:S01]  /*9a50*/  MUFU.TANH R33, R33 ;  /* 0x0000002100217308 */ /* 0x000f620000002400 */
[----:B---3--:R-:W-:-:S04]  /*9a60*/  FSEL R165, R32, -INF , P4 ;  /* 0xff80000020a57808 */ /* 0x008fc80002000000 */
[----:B------:R-:W-:Y:S02]  /*9a70*/  FMNMX.FTZ R7, R165, R14, !PT ;  /* 0x0000000ea5077209 */ /* 0x000fe40007810000 */
[----:B------:R-:W-:Y:S01]  /*9a80*/  FMNMX.FTZ R14, R5, R25, !PT ;  /* 0x00000019050e7209 */ /* 0x000fe20007810000 */
[----:B------:R-:W3:Y:S01]  /*9a90*/  MUFU.TANH R31, R31 ;  /* 0x0000001f001f7308 */ /* 0x000ee20000002400 */
[----:B----4-:R-:W-:Y:S02]  /*9aa0*/  FSEL R29, R30, -INF , P2 ;  /* 0xff8000001e1d7808 */ /* 0x010fe40001000000 */
[----:B------:R-:W-:Y:S02]  /*9ab0*/  ISETP.GT.AND P2, PT, R6, 0x18, PT ;  /* 0x000000180600780c */ /* 0x000fe40003f44270 */
[----:B------:R-:W-:-:S03]  /*9ac0*/  FMNMX.FTZ R14, R29, R14, !PT ;  /* 0x0000000e1d0e7209 */ /* 0x000fc60007810000 */
[----:B------:R-:W4:Y:S01]  /*9ad0*/  MUFU.TANH R36, R36 ;  /* 0x0000002400247308 */ /* 0x000f220000002400 */
[----:B-----5:R-:W-:-:S04]  /*9ae0*/  FSEL R162, R33, -INF , P5 ;  /* 0xff80000021a27808 */ /* 0x020fc80002800000 */
[----:B------:R-:W-:-:S03]  /*9af0*/  FMNMX.FTZ R28, R162, R7, !PT ;  /* 0x00000007a21c7209 */ /* 0x000fc60007810000 */
[----:B------:R-:W5:Y:S01]  /*9b00*/  MUFU.TANH R34, R34 ;  /* 0x0000002200227308 */ /* 0x000f620000002400 */
[----:B---3--:R-:W-:Y:S02]  /*9b10*/  FSEL R27, R31, -INF , P3 ;  /* 0xff8000001f1b7808 */ /* 0x008fe40001800000 */
[----:B------:R-:W-:Y:S02]  /*9b20*/  ISETP.GT.AND P3, PT, R6, 0x19, PT ;  /* 0x000000190600780c */ /* 0x000fe40003f64270 */
[----:B------:R-:W-:-:S03]  /*9b30*/  FMNMX.FTZ R14, R27, R14, !PT ;  /* 0x0000000e1b0e7209 */ /* 0x000fc60007810000 */
[----:B------:R-:W3:Y:S01]  /*9b40*/  MUFU.TANH R37, R37 ;  /* 0x0000002500257308 */ /* 0x000ee20000002400 */
[----:B----4-:R-:W-:-:S04]  /*9b50*/  FSEL R157, R36, -INF , P2 ;  /* 0xff800000249d7808 */ /* 0x010fc80001000000 */
[----:B------:R-:W-:-:S03]  /*9b60*/  FMNMX.FTZ R7, R157, R28, !PT ;  /* 0x0000001c9d077209 */ /* 0x000fc60007810000 */
[----:B------:R-:W4:Y:S01]  /*9b70*/  MUFU.TANH R35, R35 ;  /* 0x0000002300237308 */ /* 0x000f220000002400 */
[----:B-----5:R-:W-:Y:S02]  /*9b80*/  FSEL R161, R34, -INF , P4 ;  /* 0xff80000022a17808 */ /* 0x020fe40002000000 */
[----:B------:R-:W-:Y:S02]  /*9b90*/  ISETP.GT.AND P4, PT, R6, 0x20, PT ;  /* 0x000000200600780c */ /* 0x000fe40003f84270 */
[----:B------:R-:W-:-:S03]  /*9ba0*/  FMNMX.FTZ R14, R161, R14, !PT ;  /* 0x0000000ea10e7209 */ /* 0x000fc60007810000 */
[----:B------:R-:W5:Y:S01]  /*9bb0*/  MUFU.TANH R40, R40 ;  /* 0x0000002800287308 */ /* 0x000f620000002400 */
[----:B---3--:R-:W-:-:S04]  /*9bc0*/  FSEL R164, R37, -INF , P3 ;  /* 0xff80000025a47808 */ /* 0x008fc80001800000 */
[----:B------:R-:W-:-:S03]  /*9bd0*/  FMNMX.FTZ R7, R164, R7, !PT ;  /* 0x00000007a4077209 */ /* 0x000fc60007810000 */
        /* <DEDUP_REMOVED lines=14> */
[----:B------:R0:W4:Y:S01]  /*9cc0*/  MUFU.TANH R21, R42 ;  /* 0x0000002a00157308 */ /* 0x0001220000002400 */
[----:B-----5:R-:W-:Y:S02]  /*9cd0*/  FSEL R177, R39, -INF , P3 ;  /* 0xff80000027b17808 */ /* 0x020fe40001800000 */
[----:B------:R-:W-:Y:S02]  /*9ce0*/  ISETP.GT.AND P3, PT, R6, 0x29, PT ;  /* 0x000000290600780c */ /* 0x000fe40003f64270 */
[----:B------:R-:W-:-:S03]  /*9cf0*/  FMNMX.FTZ R14, R177, R14, !PT ;  /* 0x0000000eb10e7209 */ /* 0x000fc60007810000 */
[----:B------:R-:W5:Y:S01]  /*9d00*/  MUFU.TANH R45, R45 ;  /* 0x0000002d002d7308 */ /* 0x000f620000002400 */
[----:B---3--:R-:W-:Y:S02]  /*9d10*/  FSEL R156, R44, -INF , P2 ;  /* 0xff8000002c9c7808 */ /* 0x008fe40001000000 */
[----:B0-----:R-:W-:Y:S02]  /*9d20*/  SHF.R.U32.HI R42, RZ, 0x7, R72 ;  /* 0x00000007ff2a7819 */ /* 0x001fe40000011648 */
[----:B------:R-:W-:Y:S02]  /*9d30*/  FMNMX.FTZ R7, R156, R7, !PT ;  /* 0x000000079c077209 */ /* 0x000fe40007810000 */
[----:B------:R-:W-:Y:S01]  /*9d40*/  IADD3 R168, -R42, 0xb, RZ ;  /* 0x0000000b2aa87810 */ /* 0x000fe20007ffe1ff */
[----:B------:R-:W0:Y:S01]  /*9d50*/  MUFU.TANH R43, R43 ;  /* 0x0000002b002b7308 */ /* 0x000e220000002400 */
[----:B----4-:R-:W-:Y:S02]  /*9d60*/  FSEL R21, R21, -INF , P4 ;  /* 0xff80000015157808 */ /* 0x010fe40002000000 */
[----:B------:R-:W-:-:S02]  /*9d70*/  ISETP.GT.AND P4, PT, R6, 0x30, PT ;  /* 0x000000300600780c */ /* 0x000fc40003f84270 */
[----:B------:R-:W-:-:S03]  /*9d80*/  FMNMX.FTZ R14, R21, R14, !PT ;  /* 0x0000000e150e7209 */ /* 0x000fc60007810000 */
[----:B------:R-:W3:Y:S01]  /*9d90*/  MUFU.TANH R48, R48 ;  /* 0x0000003000307308 */ /* 0x000ee20000002400 */
[----:B-----5:R-:W-:-:S04]  /*9da0*/  FSEL R170, R45, -INF , P3 ;  /* 0xff8000002daa7808 */ /* 0x020fc80001800000 */
[----:B------:R-:W-:-:S03]  /*9db0*/  FMNMX.FTZ R28, R170, R7, !PT ;  /* 0x00000007aa1c7209 */ /* 0x000fc60007810000 */
[----:B------:R-:W4:Y:S01]  /*9dc0*/  MUFU.TANH R46, R46 ;  /* 0x0000002e002e7308 */ /* 0x000f220000002400 */
[----:B0-----:R-:W-:Y:S02]  /*9dd0*/  FSEL R169, R43, -INF , P5 ;  /* 0xff8000002ba97808 */ /* 0x001fe40002800000 */
[----:B------:R-:W-:Y:S02]  /*9de0*/  ISETP.GT.AND P5, PT, R6, 0x31, PT ;  /* 0x000000310600780c */ /* 0x000fe40003fa4270 */
[----:B------:R-:W-:-:S03]  /*9df0*/  FMNMX.FTZ R7, R169, R14, !PT ;  /* 0x0000000ea9077209 */ /* 0x000fc60007810000 */
[----:B-1----:R-:W0:Y:S01]  /*9e00*/  MUFU.TANH R9, R49 ;  /* 0x0000003100097308 */ /* 0x002e220000002400 */
[----:B---3--:R-:W-:-:S04]  /*9e10*/  FSEL R3, R48, -INF , P4 ;  /* 0xff80000030037808 */ /* 0x008fc80002000000 */
[----:B------:R-:W-:-:S03]  /*9e20*/  FMNMX.FTZ R28, R3, R28, !PT ;  /* 0x0000001c031c7209 */ /* 0x000fc60007810000 */
[----:B------:R-:W1:Y:S01]  /*9e30*/  MUFU.TANH R47, R47 ;  /* 0x0000002f002f7308 */ /* 0x000e620000002400 */
[----:B----4-:R-:W-:Y:S02]  /*9e40*/  FSEL R166, R46, -INF , P2 ;  /* 0xff8000002ea67808 */ /* 0x010fe40001000000 */
[----:B------:R-:W-:Y:S02]  /*9e50*/  ISETP.GT.AND P2, PT, R6, 0x38, PT ;  /* 0x000000380600780c */ /* 0x000fe40003f44270 */
[----:B------:R-:W-:-:S03]  /*9e60*/  FMNMX.FTZ R14, R166, R7, !PT ;  /* 0x00000007a60e7209 */ /* 0x000fc60007810000 */
[----:B------:R-:W3:Y:S01]  /*9e70*/  MUFU.TANH R11, R52 ;  /* 0x00000034000b7308 */ /* 0x000ee20000002400 */
[----:B0-----:R-:W-:-:S04]  /*9e80*/  FSEL R9, R9, -INF , P5 ;  /* 0xff80000009097808 */ /* 0x001fc80002800000 */
[----:B------:R-:W-:-:S03]  /*9e90*/  FMNMX.FTZ R28, R9, R28, !PT ;  /* 0x0000001c091c7209 */ /* 0x000fc60007810000 */
[----:B------:R-:W0:Y:S01]  /*9ea0*/  MUFU.TANH R50, R50 ;  /* 0x0000003200327308 */ /* 0x000e220000002400 */
[----:B-1----:R-:W-:Y:S02]  /*9eb0*/  FSEL R171, R47, -INF , P3 ;  /* 0xff8000002fab7808 */ /* 0x002fe40001800000 */
[----:B------:R-:W-:Y:S02]  /*9ec0*/  ISETP.GT.AND P3, PT, R6, 0x39, PT ;  /* 0x000000390600780c */ /* 0x000fe40003f64270 */
[----:B------:R-:W-:-:S03]  /*9ed0*/  FMNMX.FTZ R7, R171, R14, !PT ;  /* 0x0000000eab077209 */ /* 0x000fc60007810000 */
[----:B------:R-:W1:Y:S01]  /*9ee0*/  MUFU.TANH R12, R53 ;  /* 0x00000035000c7308 */ /* 0x000e620000002400 */
[----:B---3--:R-:W-:-:S04]  /*9ef0*/  FSEL R11, R11, -INF , P2 ;  /* 0xff8000000b0b7808 */ /* 0x008fc80001000000 */
[----:B------:R-:W-:-:S03]  /*9f00*/  FMNMX.FTZ R15, R11, R28, !PT ;  /* 0x0000001c0b0f7209 */ /* 0x000fc60007810000 */
[----:B------:R-:W3:Y:S01]  /*9f10*/  MUFU.TANH R8, R51 ;  /* 0x0000003300087308 */ /* 0x000ee20000002400 */
[----:B0-----:R-:W-:Y:S02]  /*9f20*/  FSEL R176, R50, -INF , P4 ;  /* 0xff80000032b07808 */ /* 0x001fe40002000000 */
[----:B------:R-:W-:Y:S02]  /*9f30*/  ISETP.GT.AND P4, PT, R6, 0x40, PT ;  /* 0x000000400600780c */ /* 0x000fe40003f84270 */
[----:B------:R-:W-:-:S03]  /*9f40*/  FMNMX.FTZ R7, R176, R7, !PT ;  /* 0x00000007b0077209 */ /* 0x000fc60007810000 */
[----:B------:R-:W0:Y:S01]  /*9f50*/  MUFU.TANH R56, R56 ;  /* 0x0000003800387308 */ /* 0x000e220000002400 */
[----:B-1----:R-:W-:-:S04]  /*9f60*/  FSEL R12, R12, -INF , P3 ;  /* 0xff8000000c0c7808 */ /* 0x002fc80001800000 */
[----:B------:R-:W-:-:S03]  /*9f70*/  FMNMX.FTZ R15, R12, R15, !PT ;  /* 0x0000000f0c0f7209 */ /* 0x000fc60007810000 */
[----:B------:R-:W1:Y:S01]  /*9f80*/  MUFU.TANH R10, R54 ;  /* 0x00000036000a7308 */ /* 0x000e620000002400 */
[----:B---3--:R-:W-:Y:S02]  /*9f90*/  FSEL R8, R8, -INF , P5 ;  /* 0xff80000008087808 */ /* 0x008fe40002800000 */
[----:B------:R-:W-:Y:S02]  /*9fa0*/  ISETP.GT.AND P5, PT, R6, 0x41, PT ;  /* 0x000000410600780c */ /* 0x000fe40003fa4270 */
[----:B------:R-:W-:-:S03]  /*9fb0*/  FMNMX.FTZ R7, R8, R7, !PT ;  /* 0x0000000708077209 */ /* 0x000fc60007810000 */
[----:B------:R-:W3:Y:S01]  /*9fc0*/  MUFU.TANH R57, R57 ;  /* 0x0000003900397308 */ /* 0x000ee20000002400 */
[----:B0-----:R-:W-:-:S04]  /*9fd0*/  FSEL R186, R56, -INF , P4 ;  /* 0xff80000038ba7808 */ /* 0x001fc80002000000 */
[----:B------:R-:W-:-:S03]  /*9fe0*/  FMNMX.FTZ R28, R186, R15, !PT ;  /* 0x0000000fba1c7209 */ /* 0x000fc60007810000 */
[----:B------:R-:W0:Y:S01]  /*9ff0*/  MUFU.TANH R13, R55 ;  /* 0x00000037000d7308 */ /* 0x000e220000002400 */
[----:B-1----:R-:W-:Y:S02]  /*a000*/  FSEL R10, R10, -INF , P2 ;  /* 0xff8000000a0a7808 */ /* 0x002fe40001000000 */
[----:B------:R-:W-:-:S05]  /*a010*/  ISETP.GT.AND P2, PT, R6, 0x48, PT ;  /* 0x000000480600780c */ /* 0x000fca0003f44270 */
[----:B------:R-:W1:Y:S01]  /*a020*/  MUFU.TANH R60, R60 ;  /* 0x0000003c003c7308 */ /* 0x000e620000002400 */
[----:B---3--:R-:W-:-:S04]  /*a030*/  FSEL R185, R57, -INF , P5 ;  /* 0xff80000039b97808 */ /* 0x008fc80002800000 */
[----:B------:R-:W-:-:S03]  /*a040*/  FMNMX.FTZ R15, R185, R28, !PT ;  /* 0x0000001cb90f7209 */ /* 0x000fc60007810000 */
[----:B------:R-:W3:Y:S01]  /*a050*/  MUFU.TANH R58, R58 ;  /* 0x0000003a003a7308 */ /* 0x000ee20000002400 */
[----:B0-----:R-:W-:Y:S02]  /*a060*/  FSEL R13, R13, -INF , P3 ;  /* 0xff8000000d0d7808 */ /* 0x001fe40001800000 */
[----:B------:R-:W-:-:S05]  /*a070*/  ISETP.GT.AND P3, PT, R6, 0x49, PT ;  /* 0x000000490600780c */ /* 0x000fca0003f64270 */
[----:B------:R-:W0:Y:S01]  /*a080*/  MUFU.TANH R59, R59 ;  /* 0x0000003b003b7308 */ /* 0x000e220000002400 */
[----:B-1----:R-:W-:-:S04]  /*a090*/  FSEL R184, R60, -INF , P2 ;  /* 0xff8000003cb87808 */ /* 0x002fc80001000000 */
[----:B------:R-:W-:-:S03]  /*a0a0*/  FMNMX.FTZ R28, R184, R15, !PT ;  /* 0x0000000fb81c7209 */ /* 0x000fc60007810000 */
[----:B------:R-:W1:Y:S01]  /*a0b0*/  MUFU.TANH R61, R61 ;  /* 0x0000003d003d7308 */ /* 0x000e620000002400 */
[----:B---3--:R-:W-:Y:S02]  /*a0c0*/  FSEL R192, R58, -INF , P4 ;  /* 0xff8000003ac07808 */ /* 0x008fe40002000000 */
[----:B------:R-:W-:-:S05]  /*a0d0*/  ISETP.GT.AND P4, PT, R6, 0x50, PT ;  /* 0x000000500600780c */ /* 0x000fca0003f84270 */
        /* <DEDUP_REMOVED lines=11> */
[----:B------:R-:W-:Y:S02]  /*a190*/  ISETP.GT.AND P3, PT, R6, 0x59, PT ;  /* 0x000000590600780c */ /* 0x000fe40003f64270 */
[----:B------:R-:W-:-:S03]  /*a1a0*/  FMNMX.FTZ R6, R10, R7, !PT ;  /* 0x000000070a067209 */ /* 0x000fc60007810000 */
[----:B------:R-:W0:Y:S01]  /*a1b0*/  MUFU.TANH R68, R68 ;  /* 0x0000004400447308 */ /* 0x000e220000002400 */
[----:B-1----:R-:W-:Y:S02]  /*a1c0*/  FSEL R190, R64, -INF , P4 ;  /* 0xff80000040be7808 */ /* 0x002fe40002000000 */
[----:B------:R-:W-:Y:S02]  /*a1d0*/  FMNMX.FTZ R7, R13, R6, !PT ;  /* 0x000000060d077209 */ /* 0x000fe40007810000 */
[----:B------:R-:W-:Y:S02]  /*a1e0*/  FMNMX.FTZ R28, R190, R15, !PT ;  /* 0x0000000fbe1c7209 */ /* 0x000fe40007810000 */
[----:B------:R-:W-:Y:S01]  /*a1f0*/  FMNMX.FTZ R6, R192, R7, !PT ;  /* 0x00000007c0067209 */ /* 0x000fe20007810000 */
[----:B------:R-:W1:Y:S01]  /*a200*/  MUFU.TANH R66, R66 ;  /* 0x0000004200427308 */ /* 0x000e620000002400 */
[----:B---3--:R-:W-:Y:S02]  /*a210*/  FSEL R187, R65, -INF , P5 ;  /* 0xff80000041bb7808 */ /* 0x008fe40002800000 */
[----:B------:R-:W-:-:S02]  /*a220*/  FMNMX.FTZ R6, R189, R6, !PT ;  /* 0x00000006bd067209 */ /* 0x000fc40007810000 */
[----:B------:R-:W-:-:S03]  /*a230*/  FMNMX.FTZ R7, R187, R28, !PT ;  /* 0x0000001cbb077209 */ /* 0x000fc60007810000 */
[----:B------:R-:W3:Y:S01]  /*a240*/  MUFU.TANH R14, R69 ;  /* 0x00000045000e7308 */ /* 0x000ee20000002400 */
[----:B0-----:R-:W-:-:S04]  /*a250*/  FSEL R182, R68, -INF , P2 ;  /* 0xff80000044b67808 */ /* 0x001fc80001000000 */
[----:B------:R-:W-:Y:S02]  /*a260*/  FMNMX.FTZ R15, R182, R7, !PT ;  /* 0x00000007b60f7209 */ /* 0x000fe40007810000 */
[----:B------:R-:W-:Y:S01]  /*a270*/  FMNMX.FTZ R7, R191, R6, !PT ;  /* 0x00000006bf077209 */ /* 0x000fe20007810000 */
[----:B------:R-:W0:Y:S01]  /*a280*/  MUFU.TANH R67, R67 ;  /* 0x0000004300437308 */ /* 0x000e220000002400 */
[----:B-1----:R-:W-:Y:S02]  /*a290*/  FSEL R181, R66, -INF , P4 ;  /* 0xff80000042b57808 */ /* 0x002fe40002000000 */
[----:B------:R-:W-:-:S04]  /*a2a0*/  FMNMX.FTZ R6, R188, R7, !PT ;  /* 0x00000007bc067209 */ /* 0x000fc80007810000 */
[----:B------:R-:W-:Y:S01]  /*a2b0*/  FMNMX.FTZ R7, R181, R6, !PT ;  /* 0x00000006b5077209 */ /* 0x000fe20007810000 */
[----:B------:R-:W1:Y:S01]  /*a2c0*/  MUFU.TANH R70, R70 ;  /* 0x0000004600467308 */ /* 0x000e620000002400 */
[----:B---3--:R-:W-:-:S04]  /*a2d0*/  FSEL R14, R14, -INF , P3 ;  /* 0xff8000000e0e7808 */ /* 0x008fc80001800000 */
[----:B------:R-:W-:-:S03]  /*a2e0*/  FMNMX.FTZ R15, R14, R15, !PT ;  /* 0x0000000f0e0f7209 */ /* 0x000fc60007810000 */
[----:B------:R-:W3:Y:S01]  /*a2f0*/  MUFU.TANH R71, R71 ;  /* 0x0000004700477308 */ /* 0x000ee20000002400 */
[----:B0-----:R-:W-:Y:S01]  /*a300*/  FSEL R180, R67, -INF , P5 ;  /* 0xff80000043b47808 */ /* 0x001fe20002800000 */
[----:B------:R-:W0:Y:S03]  /*a310*/  SHFL.BFLY PT, R30, R15, 0x2, 0x1f ;  /* 0x0c401f000f1e7f89 */ /* 0x000e2600000e0000 */
[----:B------:R-:W-:Y:S02]  /*a320*/  FMNMX.FTZ R6, R180, R7, !PT ;  /* 0x00000007b4067209 */ /* 0x000fe40007810000 */
[----:B-1----:R-:W-:-:S04]  /*a330*/  FSEL R179, R70, -INF , P2 ;  /* 0xff80000046b37808 */ /* 0x002fc80001000000 */
[----:B------:R-:W-:Y:S01]  /*a340*/  FMNMX.FTZ R7, R179, R6, !PT ;  /* 0x00000006b3077209 */ /* 0x000fe20007810000 */
[----:B------:R-:W-:Y:S01]  /*a350*/  IMAD.U32 R6, RZ, RZ, UR4 ;  /* 0x00000004ff067e24 */ /* 0x000fe2000f8e00ff */
[----:B---3--:R-:W-:-:S04]  /*a360*/  FSEL R178, R71, -INF , P3 ;  /* 0xff80000047b27808 */ /* 0x008fc80001800000 */
[----:B------:R-:W-:-:S05]  /*a370*/  FMNMX.FTZ R28, R178, R7, !PT ;  /* 0x00000007b21c7209 */ /* 0x000fca0007810000 */
[----:B------:R-:W1:Y:S01]  /*a380*/  SHFL.BFLY PT, R31, R28, 0x2, 0x1f ;  /* 0x0c401f001c1f7f89 */ /* 0x000e6200000e0000 */
[----:B0-----:R-:W-:-:S05]  /*a390*/  FMNMX.FTZ R30, R15, R30, !PT ;  /* 0x0000001e0f1e7209 */ /* 0x001fca0007810000 */
[----:B------:R-:W0:Y:S01]  /*a3a0*/  SHFL.BFLY PT, R7, R30, 0x1, 0x1f ;  /* 0x0c201f001e077f89 */ /* 0x000e2200000e0000 */
[----:B-1----:R-:W-:-:S05]  /*a3b0*/  FMNMX.FTZ R31, R28, R31, !PT ;  /* 0x0000001f1c1f7209 */ /* 0x002fca0007810000 */
[----:B------:R-:W1:Y:S01]  /*a3c0*/  SHFL.BFLY PT, R32, R31, 0x1, 0x1f ;  /* 0x0c201f001f207f89 */ /* 0x000e6200000e0000 */
[----:B0-----:R-:W-:Y:S01]  /*a3d0*/  FMNMX.FTZ R7, R30, R7, !PT ;  /* 0x000000071e077209 */ /* 0x001fe20007810000 */
[----:B------:R0:W-:Y:S06]  /*a3e0*/  BAR.ARV R168, 0x100 ;  /* 0x000400a80000751d */ /* 0x0001ec0000002000 */
[C---:B------:R-:W-:Y:S01]  /*a3f0*/  FMUL.FTZ R15, R7.reuse, R6 ;  /* 0x00000006070f7220 */ /* 0x040fe20000410000 */
[----:B------:R-:W-:-:S04]  /*a400*/  FSETP.NEU.FTZ.AND P2, PT, R7, -INF , PT ;  /* 0xff8000000700780b */ /* 0x000fc80003f5d000 */
[----:B------:R-:W-:-:S05]  /*a410*/  FSEL R15, R15, RZ, P2 ;  /* 0x000000ff0f0f7208 */ /* 0x000fca0001000000 */
[-CC-:B------:R-:W-:Y:S01]  /*a420*/  FFMA.FTZ R28, R20, R6.reuse, -R15.reuse ;  /* 0x00000006141c7223 */ /* 0x180fe2000001080f */
[-CC-:B------:R-:W-:Y:S01]  /*a430*/  FFMA.FTZ R24, R24, R6.reuse, -R15.reuse ;  /* 0x0000000618187223 */ /* 0x180fe2000001080f */
[-CC-:B------:R-:W-:Y:S01]  /*a440*/  FFMA.FTZ R172, R26, R6.reuse, -R15.reuse ;  /* 0x000000061aac7223 */ /* 0x180fe2000001080f */
[--C-:B------:R-:W-:Y:S01]  /*a450*/  FFMA.FTZ R4, R4, R6, -R15.reuse ;  /* 0x0000000604047223 */ /* 0x100fe2000001080f */
[----:B-1----:R-:W-:Y:S01]  /*a460*/  FMNMX.FTZ R167, R31, R32, !PT ;  /* 0x000000201fa77209 */ /* 0x002fe20007810000 */
[----:B------:R1:W-:Y:S01]  /*a470*/  MUFU.EX2 R33, R24 ;  /* 0x0000001800217308 */ /* 0x0003e20000000800 */
[-CC-:B------:R-:W-:Y:S01]  /*a480*/  FFMA.FTZ R160, R160, R6.reuse, -R15.reuse ;  /* 0x00000006a0a07223 */ /* 0x180fe2000001080f */
[-CC-:B------:R-:W-:Y:S01]  /*a490*/  FFMA.FTZ R3, R3, R6.reuse, -R15.reuse ;  /* 0x0000000603037223 */ /* 0x180fe2000001080f */
[C---:B------:R-:W-:Y:S01]  /*a4a0*/  FSETP.NEU.FTZ.AND P2, PT, R167.reuse, -INF , PT ;  /* 0xff800000a700780b */ /* 0x040fe20003f5d000 */
[-C--:B------:R-:W-:Y:S01]  /*a4b0*/  FMUL.FTZ R20, R167, R6.reuse ;  /* 0x00000006a7147220 */ /* 0x080fe20000410000 */
[-CC-:B------:R-:W-:Y:S01]  /*a4c0*/  FFMA.FTZ R11, R11, R6.reuse, -R15.reuse ;  /* 0x000000060b0b7223 */ /* 0x180fe2000001080f */
[-CC-:B------:R-:W-:Y:S01]  /*a4d0*/  FFMA.FTZ R12, R12, R6.reuse, -R15.reuse ;  /* 0x000000060c0c7223 */ /* 0x180fe2000001080f */
[----:B------:R-:W-:Y:S01]  /*a4e0*/  FFMA.FTZ R190, R190, R6, -R15 ;  /* 0x00000006bebe7223 */ /* 0x000fe2000001080f */
[----:B------:R3:W-:Y:S01]  /*a4f0*/  MUFU.EX2 R152, R4 ;  /* 0x0000000400987308 */ /* 0x0007e20000000800 */
[----:B------:R-:W-:Y:S01]  /*a500*/  FSEL R20, R20, RZ, P2 ;  /* 0x000000ff14147208 */ /* 0x000fe20001000000 */
[----:B-1----:R-:W-:-:S02]  /*a510*/  @!P1 VIADD R24, R0, 0x32440 ;  /* 0x0003244000189836 */ /* 0x002fc40000000000 */
[-CC-:B------:R-:W-:Y:S01]  /*a520*/  FFMA.FTZ R187, R187, R6.reuse, -R15.reuse ;  /* 0x00000006bbbb7223 */ /* 0x180fe2000001080f */
[-CC-:B------:R-:W-:Y:S01]  /*a530*/  FFMA.FTZ R182, R182, R6.reuse, -R15.reuse ;  /* 0x00000006b6b67223 */ /* 0x180fe2000001080f */
[-C--:B------:R-:W-:Y:S01]  /*a540*/  FFMA.FTZ R14, R14, R6.reuse, -R15 ;  /* 0x000000060e0e7223 */ /* 0x080fe2000001080f */
[-CC-:B------:R-:W-:Y:S01]  /*a550*/  FFMA.FTZ R26, R5, R6.reuse, -R20.reuse ;  /* 0x00000006051a7223 */ /* 0x180fe20000010814 */
[----:B------:R-:W-:Y:S02]  /*a560*/  IMAD.MOV.U32 R5, RZ, RZ, 0x40000040 ;  /* 0x40000040ff057424 */ /* 0x000fe400078e00ff */
[-CC-:B------:R-:W-:Y:S01]  /*a570*/  FFMA.FTZ R173, R29, R6.reuse, -R20.reuse ;  /* 0x000000061dad7223 */ /* 0x180fe20000010814 */
[-CC-:B------:R-:W-:Y:S01]  /*a580*/  FFMA.FTZ R174, R27, R6.reuse, -R20.reuse ;  /* 0x000000061bae7223 */ /* 0x180fe20000010814 */
[----:B------:R-:W-:Y:S01]  /*a590*/  FFMA.FTZ R30, R25, R6, -R20 ;  /* 0x00000006191e7223 */ /* 0x000fe20000010814 */
[----:B------:R-:W1:Y:S01]  /*a5a0*/  MUFU.EX2 R31, R28 ;  /* 0x0000001c001f7308 */ /* 0x000e620000000800 */
[----:B------:R-:W-:Y:S01]  /*a5b0*/  R2UR UR7, R5 ;  /* 0x00000000050772ca */ /* 0x000fe200000e0000 */
[----:B---3--:R-:W-:Y:S01]  /*a5c0*/  IMAD R4, R200, 0xc00, R216 ;  /* 0x00000c00c8047824 */ /* 0x008fe200078e02d8 */
[----:B------:R-:W-:Y:S01]  /*a5d0*/  @!P1 PRMT R5, RZ, 0x654, R24 ;  /* 0x00000654ff059816 */ /* 0x000fe20000000018 */
[----:B------:R-:W-:-:S02]  /*a5e0*/  IMAD.MOV.U32 R25, RZ, RZ, 0x40000040 ;  /* 0x40000040ff197424 */ /* 0x000fc400078e00ff */
[-CC-:B------:R-:W-:Y:S01]  /*a5f0*/  FFMA.FTZ R163, R163, R6.reuse, -R20.reuse ;  /* 0x00000006a3a37223 */ /* 0x180fe20000010814 */
[C---:B------:R-:W-:Y:S01]  /*a600*/  VIADD R24, R4.reuse, 0x80 ;  /* 0x0000008004187836 */ /* 0x040fe20000000000 */
[----:B------:R3:W-:Y:S01]  /*a610*/  @!P1 SYNCS.ARRIVE.TRANS64.RED.A1T0 RZ, [R5+URZ], RZ ;  /* 0x000000ff05ff99a7 */ /* 0x0007e2000810043f */
[----:B------:R2:W-:Y:S01]  /*a620*/  BAR.SYNC.DEFER_BLOCKING R175, 0x100 ;  /* 0x000400af0000751d */ /* 0x0005e20000010000 */
[----:B------:R-:W-:Y:S01]  /*a630*/  R2UR UR6, R4 ;  /* 0x00000000040672ca */ /* 0x000fe200000e0000 */
[-CC-:B------:R-:W-:Y:S01]  /*a640*/  FFMA.FTZ R169, R169, R6.reuse, -R20.reuse ;  /* 0x00000006a9a97223 */ /* 0x180fe20000010814 */
[----:B------:R-:W-:Y:S01]  /*a650*/  R2UR UR10, R24 ;  /* 0x00000000180a72ca */ /* 0x000fe200000e0000 */
[-CC-:B------:R-:W-:Y:S01]  /*a660*/  FFMA.FTZ R166, R166, R6.reuse, -R20.reuse ;  /* 0x00000006a6a67223 */ /* 0x180fe20000010814 */
[----:B------:R-:W-:Y:S01]  /*a670*/  R2UR UR11, R25 ;  /* 0x00000000190b72ca */ /* 0x000fe200000e0000 */
[----:B------:R-:W-:Y:S01]  /*a680*/  MUFU.EX2 R26, R26 ;  /* 0x0000001a001a7308 */ /* 0x000fe20000000800 */
[-C--:B---3--:R-:W-:Y:S01]  /*a690*/  FFMA.FTZ R5, R177, R6.reuse, -R20 ;  /* 0x00000006b1057223 */ /* 0x088fe20000010814 */
[----:B--2---:R-:W-:Y:S01]  /*a6a0*/  FFMA.FTZ R175, R165, R6, -R15 ;  /* 0x00000006a5af7223 */ /* 0x004fe2000001080f */
[----:B-1----:R-:W-:Y:S01]  /*a6b0*/  FADD.FTZ R24, R152, R31 ;  /* 0x0000001f98187221 */ /* 0x002fe20000010000 */
[----:B------:R-:W-:Y:S01]  /*a6c0*/  F2FP.BF16.F32.PACK_AB R152, R31, R152 ;  /* 0x000000981f98723e */ /* 0x000fe200000010ff */
[-CC-:B------:R-:W-:Y:S01]  /*a6d0*/  FFMA.FTZ R165, R162, R6.reuse, -R15.reuse ;  /* 0x00000006a2a57223 */ /* 0x180fe2000001080f */
[-CC-:B------:R-:W-:Y:S01]  /*a6e0*/  FFMA.FTZ R162, R157, R6.reuse, -R15.reuse ;  /* 0x000000069da27223 */ /* 0x180fe2000001080f */
[----:B------:R-:W-:Y:S01]  /*a6f0*/  FADD.FTZ R193, R33, R24 ;  /* 0x0000001821c17221 */ /* 0x000fe20000010000 */
[----:B------:R-:W1:Y:S01]  /*a700*/  MUFU.EX2 R153, R30 ;  /* 0x0000001e00997308 */ /* 0x000e620000000800 */
[-CC-:B------:R-:W-:Y:S01]  /*a710*/  FFMA.FTZ R157, R164, R6.reuse, -R15.reuse ;  /* 0x00000006a49d7223 */ /* 0x180fe2000001080f */
[-CC-:B------:R-:W-:Y:S01]  /*a720*/  FFMA.FTZ R164, R161, R6.reuse, -R20.reuse ;  /* 0x00000006a1a47223 */ /* 0x180fe20000010814 */
[-CC-:B------:R-:W-:Y:S01]  /*a730*/  FFMA.FTZ R161, R159, R6.reuse, -R20.reuse ;  /* 0x000000069fa17223 */ /* 0x180fe20000010814 */
[-CC-:B------:R-:W-:Y:S01]  /*a740*/  FFMA.FTZ R159, R158, R6.reuse, -R15.reuse ;  /* 0x000000069e9f7223 */ /* 0x180fe2000001080f */
[-CC-:B------:R-:W-:Y:S01]  /*a750*/  FFMA.FTZ R158, R156, R6.reuse, -R15.reuse ;  /* 0x000000069c9e7223 */ /* 0x180fe2000001080f */
[-CC-:B------:R-:W-:Y:S01]  /*a760*/  FFMA.FTZ R156, R170, R6.reuse, -R15.reuse ;  /* 0x00000006aa9c7223 */ /* 0x180fe2000001080f */
[-CC-:B------:R-:W-:Y:S01]  /*a770*/  FFMA.FTZ R170, R21, R6.reuse, -R20.reuse ;  /* 0x0000000615aa7223 */ /* 0x180fe20000010814 */
[----:B------:R-:W2:Y:S01]  /*a780*/  MUFU.EX2 R172, R172 ;  /* 0x000000ac00ac7308 */ /* 0x000ea20000000800 */
[-CC-:B------:R-:W-:Y:S01]  /*a790*/  FFMA.FTZ R21, R171, R6.reuse, -R20.reuse ;  /* 0x00000006ab157223 */ /* 0x180fe20000010814 */
[-C--:B------:R-:W-:Y:S01]  /*a7a0*/  FFMA.FTZ R171, R9, R6.reuse, -R15 ;  /* 0x0000000609ab7223 */ /* 0x080fe2000001080f */
[-CC-:B------:R-:W-:Y:S01]  /*a7b0*/  FFMA.FTZ R176, R176, R6.reuse, -R20.reuse ;  /* 0x00000006b0b07223 */ /* 0x180fe20000010814 */
[-CC-:B------:R-:W-:Y:S01]  /*a7c0*/  FFMA.FTZ R177, R8, R6.reuse, -R20.reuse ;  /* 0x0000000608b17223 */ /* 0x180fe20000010814 */
[-CC-:B------:R-:W-:Y:S01]  /*a7d0*/  FFMA.FTZ R10, R10, R6.reuse, -R20.reuse ;  /* 0x000000060a0a7223 */ /* 0x180fe20000010814 */
[----:B------:R-:W-:Y:S01]  /*a7e0*/  FFMA.FTZ R13, R13, R6, -R20 ;  /* 0x000000060d0d7223 */ /* 0x000fe20000010814 */
[----:B------:R-:W-:Y:S01]  /*a7f0*/  VIADD R8, R4, 0x180 ;  /* 0x0000018004087836 */ /* 0x000fe20000000000 */
[----:B------:R-:W3:Y:S01]  /*a800*/  MUFU.EX2 R173, R173 ;  /* 0x000000ad00ad7308 */ /* 0x000ee20000000800 */
[----:B-1----:R-:W-:Y:S01]  /*a810*/  FADD.FTZ R194, R26, R153 ;  /* 0x000000991ac27221 */ /* 0x002fe20000010000 */
[----:B------:R-:W-:Y:S01]  /*a820*/  F2FP.BF16.F32.PACK_AB R153, R153, R26 ;  /* 0x0000001a9999723e */ /* 0x000fe200000010ff */
[----:B------:R-:W-:-:S02]  /*a830*/  IMAD.MOV.U32 R9, RZ, RZ, 0x40000040 ;  /* 0x40000040ff097424 */ /* 0x000fc400078e00ff */
[-CC-:B------:R-:W-:Y:S01]  /*a840*/  FFMA.FTZ R181, R181, R6.reuse, -R20.reuse ;  /* 0x00000006b5b57223 */ /* 0x180fe20000010814 */
[-CC-:B------:R-:W-:Y:S01]  /*a850*/  FFMA.FTZ R180, R180, R6.reuse, -R20.reuse ;  /* 0x00000006b4b47223 */ /* 0x180fe20000010814 */
[-C--:B------:R-:W-:Y:S01]  /*a860*/  FFMA.FTZ R179, R179, R6.reuse, -R20 ;  /* 0x00000006b3b37223 */ /* 0x080fe20000010814 */
[----:B------:R-:W-:Y:S01]  /*a870*/  ISETP.GE.AND P2, PT, R195, 0x61, PT ;  /* 0x00000061c300780c */ /* 0x000fe20003f46270 */
[----:B------:R-:W1:Y:S01]  /*a880*/  MUFU.EX2 R174, R174 ;  /* 0x000000ae00ae7308 */ /* 0x000e620000000800 */
[C---:B--2---:R-:W-:Y:S01]  /*a890*/  F2FP.BF16.F32.PACK_AB R154, R172.reuse, R33 ;  /* 0x00000021ac9a723e */ /* 0x044fe200000010ff */
[----:B------:R-:W-:Y:S01]  /*a8a0*/  FADD.FTZ R193, R172, R193 ;  /* 0x000000c1acc17221 */ /* 0x000fe20000010000 */
[----:B------:R-:W-:Y:S01]  /*a8b0*/  FFMA.FTZ R172, R184, R6, -R15 ;  /* 0x00000006b8ac7223 */ /* 0x000fe2000001080f */
[----:B------:R-:W-:-:S04]  /*a8c0*/  @!P1 VIADD R0, R0, 0x32460 ;  /* 0x0003246000009836 */ /* 0x000fc80000000000 */
[----:B------:R-:W2:Y:S01]  /*a8d0*/  MUFU.EX2 R175, R175 ;  /* 0x000000af00af7308 */ /* 0x000ea20000000800 */
[----:B---3--:R-:W-:Y:S01]  /*a8e0*/  FADD.FTZ R194, R173, R194 ;  /* 0x000000c2adc27221 */ /* 0x008fe20000010000 */
[----:B------:R-:W-:-:S06]  /*a8f0*/  @!P1 PRMT R0, RZ, 0x654, R0 ;  /* 0x00000654ff009816 */ /* 0x000fcc0000000000 */
[----:B------:R-:W3:Y:S01]  /*a900*/  MUFU.EX2 R165, R165 ;  /* 0x000000a500a57308 */ /* 0x000ee20000000800 */
[C---:B-1----:R-:W-:Y:S01]  /*a910*/  F2FP.BF16.F32.PACK_AB R155, R174.reuse, R173 ;  /* 0x000000adae9b723e */ /* 0x042fe200000010ff */
[----:B------:R-:W-:Y:S01]  /*a920*/  FADD.FTZ R194, R174, R194 ;  /* 0x000000c2aec27221 */ /* 0x000fe20000010000 */
[-C--:B------:R-:W-:Y:S01]  /*a930*/  FFMA.FTZ R173, R183, R6.reuse, -R15 ;  /* 0x00000006b7ad7223 */ /* 0x080fe2000001080f */
[-CC-:B------:R-:W-:Y:S01]  /*a940*/  FFMA.FTZ R174, R192, R6.reuse, -R20.reuse ;  /* 0x00000006c0ae7223 */ /* 0x180fe20000010814 */
[----:B------:R-:W-:Y:S01]  /*a950*/  WARPGROUP.ARRIVE ;  /* 0x00000000000079c5 */ /* 0x000fe20000000000 */
[----:B------:R-:W-:Y:S02]  /*a960*/  FFMA.FTZ R183, R191, R6, -R20 ;  /* 0x00000006bfb77223 */ /* 0x000fe40000010814 */
[----:B------:R-:W1:Y:S01]  /*a970*/  MUFU.EX2 R162, R162 ;  /* 0x000000a200a27308 */ /* 0x000e620000000800 */
[----:B--2---:R-:W-:Y:S02]  /*a980*/  FADD.FTZ R193, R175, R193 ;  /* 0x000000c1afc17221 */ /* 0x004fe40000010000 */
[----:B------:R-:W-:Y:S05]  /*a990*/  HGMMA.64x256x16.F32.BF16 R24, R152, gdesc[UR4].tnspB, RZ, !UPT, gsb0 ;  /* 0x43e0000498187df0 */ /* 0x000fea000c0018ff */
[----:B------:R-:W2:Y:S01]  /*a9a0*/  MUFU.EX2 R157, R157 ;  /* 0x0000009d009d7308 */ /* 0x000ea20000000800 */
[----:B---3--:R-:W-:-:S07]  /*a9b0*/  FADD.FTZ R193, R165, R193 ;  /* 0x000000c1a5c17221 */ /* 0x008fce0000010000 */
[----:B------:R-:W3:Y:S01]  /*a9c0*/  MUFU.EX2 R164, R164 ;  /* 0x000000a400a47308 */ /* 0x000ee20000000800 */
[----:B-1----:R-:W-:-:S07]  /*a9d0*/  FADD.FTZ R193, R162, R193 ;  /* 0x000000c1a2c17221 */ /* 0x002fce0000010000 */
[----:B------:R-:W1:Y:S01]  /*a9e0*/  MUFU.EX2 R163, R163 ;  /* 0x000000a300a37308 */ /* 0x000e620000000800 */
[----:B--2---:R-:W-:-:S07]  /*a9f0*/  FADD.FTZ R193, R157, R193 ;  /* 0x000000c19dc17221 */ /* 0x004fce0000010000 */
        /* <DEDUP_REMOVED lines=10> */
[----:B------:R-:W-:Y:S01]  /*aaa0*/  MUFU.EX2 R156, R156 ;  /* 0x0000009c009c7308 */ /* 0x000fe20000000800 */
[----:B--2---:R-:W-:-:S07]  /*aab0*/  FADD.FTZ R193, R160, R193 ;  /* 0x000000c1a0c17221 */ /* 0x004fce0000010000 */
[----:B------:R-:W1:Y:S01]  /*aac0*/  MUFU.EX2 R170, R170 ;  /* 0x000000aa00aa7308 */ /* 0x000e620000000800 */
[----:B---3--:R-:W-:-:S07]  /*aad0*/  FADD.FTZ R193, R158, R193 ;  /* 0x000000c19ec17221 */ /* 0x008fce0000010000 */
[----:B------:R-:W2:Y:S08]  /*aae0*/  MUFU.EX2 R169, R169 ;  /* 0x000000a900a97308 */ /* 0x000eb00000000800 */
[----:B------:R-:W-:Y:S01]  /*aaf0*/  MUFU.EX2 R166, R166 ;  /* 0x000000a600a67308 */ /* 0x000fe20000000800 */
[----:B-1----:R-:W-:-:S07]  /*ab00*/  FADD.FTZ R194, R170, R194 ;  /* 0x000000c2aac27221 */ /* 0x002fce0000010000 */
[----:B------:R-:W1:Y:S01]  /*ab10*/  MUFU.EX2 R21, R21 ;  /* 0x0000001500157308 */ /* 0x000e620000000800 */
[----:B--2---:R-:W-:-:S07]  /*ab20*/  FADD.FTZ R194, R169, R194 ;  /* 0x000000c2a9c27221 */ /* 0x004fce0000010000 */
[----:B------:R-:W2:Y:S08]  /*ab30*/  MUFU.EX2 R3, R3 ;  /* 0x0000000300037308 */ /* 0x000eb00000000800 */
[----:B------:R-:W-:Y:S08]  /*ab40*/  MUFU.EX2 R171, R171 ;  /* 0x000000ab00ab7308 */ /* 0x000ff00000000800 */
[----:B------:R-:W-:Y:S08]  /*ab50*/  MUFU.EX2 R11, R11 ;  /* 0x0000000b000b7308 */ /* 0x000ff00000000800 */
[----:B------:R-:W-:Y:S08]  /*ab60*/  MUFU.EX2 R12, R12 ;  /* 0x0000000c000c7308 */ /* 0x000ff00000000800 */
[----:B------:R-:W3:Y:S08]  /*ab70*/  MUFU.EX2 R176, R176 ;  /* 0x000000b000b07308 */ /* 0x000ef00000000800 */
[----:B------:R-:W4:Y:S08]  /*ab80*/  MUFU.EX2 R177, R177 ;  /* 0x000000b100b17308 */ /* 0x000f300000000800 */
[----:B------:R-:W5:Y:S08]  /*ab90*/  MUFU.EX2 R10, R10 ;  /* 0x0000000a000a7308 */ /* 0x000f700000000800 */
[----:B------:R-:W0:Y:S08]  /*aba0*/  MUFU.EX2 R13, R13 ;  /* 0x0000000d000d7308 */ /* 0x000e300000000800 */
[----:B------:R-:W-:Y:S08]  /*abb0*/  MUFU.EX2 R172, R172 ;  /* 0x000000ac00ac7308 */ /* 0x000ff00000000800 */
        /* <DEDUP_REMOVED lines=9> */
[----:B------:R-:W-:Y:S01]  /*ac50*/  MUFU.EX2 R179, R179 ;  /* 0x000000b300b37308 */ /* 0x000fe20000000800 */
[----:B------:R-:W-:-:S02]  /*ac60*/  WARPGROUP.DEPBAR.LE gsb0, 0x0 ;  /* 0x00008000000079c5 */ /* 0x000fc40000010000 */
[----:B------:R-:W-:Y:S01]  /*ac70*/  F2FP.BF16.F32.PACK_AB R152, R165, R175 ;  /* 0x000000afa598723e */ /* 0x000fe200000010ff */
[--C-:B------:R-:W-:Y:S01]  /*ac80*/  FFMA.FTZ R175, R189, R6, -R20.reuse ;  /* 0x00000006bdaf7223 */ /* 0x100fe20000010814 */
[----:B------:R-:W-:Y:S01]  /*ac90*/  F2FP.BF16.F32.PACK_AB R153, R163, R164 ;  /* 0x000000a4a399723e */ /* 0x000fe200000010ff */
[--C-:B------:R-:W-:Y:S01]  /*aca0*/  FFMA.FTZ R164, R188, R6, -R20.reuse ;  /* 0x00000006bca47223 */ /* 0x100fe20000010814 */
[----:B------:R-:W-:Y:S01]  /*acb0*/  F2FP.BF16.F32.PACK_AB R154, R157, R162 ;  /* 0x000000a29d9a723e */ /* 0x000fe200000010ff */
[----:B------:R-:W-:Y:S01]  /*acc0*/  FFMA.FTZ R20, R178, R6, -R20 ;  /* 0x00000006b2147223 */ /* 0x000fe20000010814 */
[----:B------:R-:W-:Y:S01]  /*acd0*/  F2FP.BF16.F32.PACK_AB R155, R5, R161 ;  /* 0x000000a1059b723e */ /* 0x000fe200000010ff */
[----:B------:R-:W-:Y:S01]  /*ace0*/  MUFU.EX2 R175, R175 ;  /* 0x000000af00af7308 */ /* 0x000fe20000000800 */
[----:B------:R-:W-:Y:S02]  /*acf0*/  IMAD.MOV.U32 R5, RZ, RZ, 0x40000040 ;  /* 0x40000040ff057424 */ /* 0x000fe400078e00ff */
[----:B------:R-:W-:-:S05]  /*ad00*/  WARPGROUP.ARRIVE ;  /* 0x00000000000079c5 */ /* 0x000fca0000000000 */
[----:B------:R-:W-:Y:S01]  /*ad10*/  MUFU.EX2 R164, R164 ;  /* 0x000000a400a47308 */ /* 0x000fe20000000800 */
[----:B------:R-:W-:Y:S07]  /*ad20*/  HGMMA.64x256x16.F32.BF16 R24, R152, gdesc[UR8].tnspB, R24, gsb0 ;  /* 0x43e0000898187df0 */ /* 0x000fee0008001818 */
[----:B------:R-:W-:Y:S01]  /*ad30*/  MUFU.EX2 R20, R20 ;  /* 0x0000001400147308 */ /* 0x000fe20000000800 */
[----:B------:R-:W-:Y:S02]  /*ad40*/  WARPGROUP.DEPBAR.LE gsb0, 0x0 ;  /* 0x00008000000079c5 */ /* 0x000fe40000010000 */
[----:B------:R-:W-:Y:S01]  /*ad50*/  VIADD R152, R4, 0x100 ;  /* 0x0000010004987836 */ /* 0x000fe20000000000 */
[----:B------:R-:W-:Y:S01]  /*ad60*/  F2FP.BF16.F32.PACK_AB R154, R156, R158 ;  /* 0x0000009e9c9a723e */ /* 0x000fe200000010ff */
[----:B------:R-:W-:Y:S01]  /*ad70*/  IMAD.MOV.U32 R153, RZ, RZ, 0x40000040 ;  /* 0x40000040ff997424 */ /* 0x000fe200078e00ff */
[----:B-1----:R-:W-:Y:S01]  /*ad80*/  F2FP.BF16.F32.PACK_AB R155, R21, R166 ;  /* 0x000000a6159b723e */ /* 0x002fe200000010ff */
[----:B------:R-:W-:Y:S01]  /*ad90*/  FADD.FTZ R166, R166, R194 ;  /* 0x000000c2a6a67221 */ /* 0x000fe20000010000 */
[----:B------:R-:W-:Y:S01]  /*ada0*/  R2UR UR6, R152 ;  /* 0x00000000980672ca */ /* 0x000fe200000e0000 */
[----:B------:R-:W-:Y:S01]  /*adb0*/  FADD.FTZ R156, R156, R193 ;  /* 0x000000c19c9c7221 */ /* 0x000fe20000010000 */
[----:B------:R-:W-:Y:S01]  /*adc0*/  R2UR UR7, R153 ;  /* 0x00000000990772ca */ /* 0x000fe200000e0000 */
[----:B------:R-:W-:Y:S01]  /*add0*/  FADD.FTZ R166, R21, R166 ;  /* 0x000000a615a67221 */ /* 0x000fe20000010000 */
[----:B------:R-:W-:Y:S01]  /*ade0*/  F2FP.BF16.F32.PACK_AB R152, R160, R159 ;  /* 0x0000009fa098723e */ /* 0x000fe200000010ff */
[----:B--2---:R-:W-:Y:S01]  /*adf0*/  FADD.FTZ R156, R3, R156 ;  /* 0x0000009c039c7221 */ /* 0x004fe20000010000 */
[----:B------:R-:W-:Y:S01]  /*ae00*/  F2FP.BF16.F32.PACK_AB R153, R169, R170 ;  /* 0x000000aaa999723e */ /* 0x000fe200000010ff */
[----:B---3--:R-:W-:-:S02]  /*ae10*/  FADD.FTZ R166, R176, R166 ;  /* 0x000000a6b0a67221 */ /* 0x008fc40000010000 */
[----:B------:R-:W-:Y:S01]  /*ae20*/  FADD.FTZ R156, R171, R156 ;  /* 0x0000009cab9c7221 */ /* 0x000fe20000010000 */
[----:B------:R-:W-:Y:S01]  /*ae30*/  WARPGROUP.ARRIVE ;  /* 0x00000000000079c5 */ /* 0x000fe20000000000 */
[----:B----4-:R-:W-:Y:S02]  /*ae40*/  FADD.FTZ R166, R177, R166 ;  /* 0x000000a6b1a67221 */ /* 0x010fe40000010000 */
[----:B------:R-:W-:Y:S02]  /*ae50*/  FADD.FTZ R156, R11, R156 ;  /* 0x0000009c0b9c7221 */ /* 0x000fe40000010000 */
[----:B-----5:R-:W-:Y:S01]  /*ae60*/  FADD.FTZ R166, R10, R166 ;  /* 0x000000a60aa67221 */ /* 0x020fe20000010000 */
[----:B------:R-:W-:Y:S01]  /*ae70*/  HGMMA.64x256x16.F32.BF16 R24, R152, gdesc[UR4].tnspB, R24, gsb0 ;  /* 0x43e0000498187df0 */ /* 0x000fe20008001818 */
[----:B------:R-:W-:Y:S01]  /*ae80*/  R2UR UR6, R8 ;  /* 0x00000000080672ca */ /* 0x000fe200000e0000 */
[----:B------:R-:W-:Y:S01]  /*ae90*/  VIADD R8, R4, 0x200 ;  /* 0x0000020004087836 */ /* 0x000fe20000000000 */
[----:B------:R-:W-:Y:S01]  /*aea0*/  R2UR UR7, R9 ;  /* 0x00000000090772ca */ /* 0x000fe200000e0000 */
[----:B------:R-:W-:-:S02]  /*aeb0*/  IMAD.MOV.U32 R9, RZ, RZ, 0x40000040 ;  /* 0x40000040ff097424 */ /* 0x000fc400078e00ff */
[----:B------:R-:W-:Y:S01]  /*aec0*/  VIADD R4, R4, 0x280 ;  /* 0x0000028004047836 */ /* 0x000fe20000000000 */
[----:B------:R-:W-:Y:S02]  /*aed0*/  WARPGROUP.DEPBAR.LE gsb0, 0x0 ;  /* 0x00008000000079c5 */ /* 0x000fe40000010000 */
[----:B------:R-:W-:Y:S01]  /*aee0*/  F2FP.BF16.F32.PACK_AB R152, R171, R3 ;  /* 0x00000003ab98723e */ /* 0x000fe200000010ff */
[C---:B------:R-:W-:Y:S01]  /*aef0*/  FADD.FTZ R3, R12.reuse, R156 ;  /* 0x0000009c0c037221 */ /* 0x040fe20000010000 */
[----:B------:R-:W-:Y:S02]  /*af00*/  F2FP.BF16.F32.PACK_AB R153, R177, R176 ;  /* 0x000000b0b199723e */ /* 0x000fe400000010ff */
[----:B------:R-:W-:Y:S02]  /*af10*/  F2FP.BF16.F32.PACK_AB R154, R12, R11 ;  /* 0x0000000b0c9a723e */ /* 0x000fe400000010ff */
[C---:B0-----:R-:W-:Y:S01]  /*af20*/  F2FP.BF16.F32.PACK_AB R155, R13.reuse, R10 ;  /* 0x0000000a0d9b723e */ /* 0x041fe200000010ff */
[----:B------:R-:W-:-:S03]  /*af30*/  FADD.FTZ R13, R13, R166 ;  /* 0x000000a60d0d7221 */ /* 0x000fc60000010000 */
[----:B------:R-:W-:-:S09]  /*af40*/  WARPGROUP.ARRIVE ;  /* 0x00000000000079c5 */ /* 0x000fd20000000000 */
[----:B------:R-:W-:Y:S01]  /*af50*/  HGMMA.64x256x16.F32.BF16 R24, R152, gdesc[UR4].tnspB, R24, gsb0 ;  /* 0x43e0000498187df0 */ /* 0x000fe20008001818 */
[----:B------:R-:W-:Y:S01]  /*af60*/  R2UR UR6, R8 ;  /* 0x00000000080672ca */ /* 0x000fe200000e0000 */
[-CC-:B------:R-:W-:Y:S01]  /*af70*/  FFMA.FTZ R8, R186, R6.reuse, -R15.reuse ;  /* 0x00000006ba087223 */ /* 0x180fe2000001080f */
[----:B------:R-:W-:Y:S01]  /*af80*/  R2UR UR7, R9 ;  /* 0x00000000090772ca */ /* 0x000fe200000e0000 */
[----:B------:R-:W-:-:S04]  /*af90*/  FFMA.FTZ R9, R185, R6, -R15 ;  /* 0x00000006b9097223 */ /* 0x000fc8000001080f */
[----:B------:R-:W-:Y:S08]  /*afa0*/  MUFU.EX2 R8, R8 ;  /* 0x0000000800087308 */ /* 0x000ff00000000800 */
[----:B------:R-:W0:Y:S01]  /*afb0*/  MUFU.EX2 R9, R9 ;  /* 0x0000000900097308 */ /* 0x000e220000000800 */
[----:B------:R-:W-:Y:S02]  /*afc0*/  WARPGROUP.DEPBAR.LE gsb0, 0x0 ;  /* 0x00008000000079c5 */ /* 0x000fe40000010000 */
[----:B0-----:R-:W-:Y:S01]  /*afd0*/  F2FP.BF16.F32.PACK_AB R152, R9, R8 ;  /* 0x000000080998723e */ /* 0x001fe200000010ff */
        /* <DEDUP_REMOVED lines=11> */
[----:B------:R-:W-:Y:S01]  /*b090*/  FADD.FTZ R164, R164, R183 ;  /* 0x000000b7a4a47221 */ /* 0x000fe20000010000 */
[----:B------:R-:W-:Y:S01]  /*b0a0*/  HGMMA.64x256x16.F32.BF16 R24, R152, gdesc[UR4].tnspB, R24, gsb0 ;  /* 0x43e0000498187df0 */ /* 0x000fe20008001818 */
[----:B------:R-:W-:Y:S02]  /*b0b0*/  R2UR UR6, R4 ;  /* 0x00000000040672ca */ /* 0x000fe400000e0000 */
[----:B------:R-:W-:Y:S01]  /*b0c0*/  R2UR UR7, R5 ;  /* 0x00000000050772ca */ /* 0x000fe200000e0000 */
        /* <DEDUP_REMOVED lines=13> */
[----:B------:R-:W-:-:S07]  /*b1a0*/  FADD.FTZ R10, R20, R179 ;  /* 0x000000b3140a7221 */ /* 0x000fce0000010000 */
[----:B------:R-:W-:Y:S03]  /*b1b0*/  HGMMA.64x256x16.F32.BF16 R24, R152, gdesc[UR4].tnspB, R24, gsb0 ;  /* 0x43e0000498187df0 */ /* 0x000fe60008001818 */
[----:B------:R-:W-:Y:S02]  /*b1c0*/  WARPGROUP.DEPBAR.LE gsb0, 0x0 ;  /* 0x00008000000079c5 */ /* 0x000fe40000010000 */
[----:B------:R0:W-:Y:S01]  /*b1d0*/  @!P1 SYNCS.ARRIVE.TRANS64.RED.A1T0 RZ, [R0+URZ], RZ ;  /* 0x000000ff00ff99a7 */ /* 0x0001e2000810043f */
[----:B------:R-:W-:Y:S05]  /*b1e0*/  @!P2 BRA `(.L_x_1406) ;  /* 0x0000002c0098a947 */ /* 0x000fea0003800000 */
[----:B0-----:R-:W-:Y:S02]  /*b1f0*/  VIADD R0, R196, 0xfffffffe ;  /* 0xfffffffec4007836 */ /* 0x001fe40000000000 */
[----:B------:R-:W-:Y:S02]  /*b200*/  IMAD.MOV.U32 R4, RZ, RZ, R167 ;  /* 0x000000ffff047224 */ /* 0x000fe400078e00a7 */
[----:B------:R-:W-:-:S07]  /*b210*/  IMAD.MOV.U32 R5, RZ, RZ, R7 ;  /* 0x000000ffff057224 */ /* 0x000fce00078e0007 */
.L_x_1416:
        /* <DEDUP_REMOVED lines=10> */
.L_x_1407:
[----:B------:R-:W-:Y:S01]  /*b2c0*/  IMAD R3, R200, 0x8, R18 ;  /* 0x00000008c8037824 */ /* 0x000fe200078e0212 */
[----:B------:R-:W-:-:S04]  /*b2d0*/  SHF.L.U32 R6, R204, 0x1f, RZ ;  /* 0x0000001fcc067819 */ /* 0x000fc800000006ff */
[----:B------:R0:W1:Y:S01]  /*b2e0*/  SYNCS.PHASECHK.TRANS64.TRYWAIT P3, [R3+URZ+0x32430], R6 ;  /* 0x03243006030075a7 */ /* 0x000062000806017f */
[----:B------:R-:W-:Y:S05]  /*b2f0*/  @!P0 BRA `(.L_x_1408) ;  /* 0x0000000000048947 */ /* 0x000fea0003800000 */
[----:B------:R-:W-:Y:S01]  /*b300*/  BPT.TRAP 0x1 ;  /* 0x000000040000795c */ /* 0x000fe20000300000 */
.L_x_1408:
[----:B------:R-:W-:Y:S02]  /*b310*/  IMAD R14, R200, 0x300, R217 ;  /* 0x00000300c80e7824 */ /* 0x000fe400078e02d9 */
[----:B------:R-:W-:Y:S01]  /*b320*/  IMAD.MOV.U32 R15, RZ, RZ, 0x40000040 ;  /* 0x40000040ff0f7424 */ /* 0x000fe200078e00ff */
[----:B-1----:R-:W-:Y:S06]  /*b330*/  @P3 BRA `(.L_x_1409) ;  /* 0x0000000000083947 */ /* 0x002fec0003800000 */
[----:B------:R-:W1:Y:S02]  /*b340*/  SYNCS.PHASECHK.TRANS64.TRYWAIT P3, [R3+URZ+0x32430], R6 ;  /* 0x03243006030075a7 */ /* 0x000e64000806017f */
[----:B-1----:R-:W-:Y:S05]  /*b350*/  @!P3 BRA `(.L_x_1410) ;  /* 0x000000ec00e8b947 */ /* 0x002fea0003800000 */
.L_x_1409:
[----:B------:R-:W2:Y:S04]  /*b360*/  LDL.64 R152, [R1+0x70] ;  /* 0x0000700001987983 */ /* 0x000ea80000100a00 */
[----:B------:R-:W3:Y:S04]  /*b370*/  LDL.64 R208, [R1+0x68] ;  /* 0x0000680001d07983 */ /* 0x000ee80000100a00 */
[----:B------:R-:W4:Y:S01]  /*b380*/  LDL.64 R206, [R1+0x60] ;  /* 0x0000600001ce7983 */ /* 0x000f220000100a00 */
[----:B------:R-:W-:Y:S05]  /*b390*/  WARPSYNC.ALL ;  /* 0x0000000000007948 */ /* 0x000fea0003800000 */
[----:B------:R-:W5:Y:S01]  /*b3a0*/  LDL.64 R20, [R1+0x58] ;  /* 0x0000580001147983 */ /* 0x000f620000100a00 */
[C---:B------:R-:W-:Y:S01]  /*b3b0*/  R2UR UR18, R14.reuse ;  /* 0x000000000e1272ca */ /* 0x040fe200000e0000 */
[----:B------:R-:W-:Y:S01]  /*b3c0*/  VIADD R12, R14, 0x2 ;  /* 0x000000020e0c7836 */ /* 0x000fe20000000000 */
[----:B------:R-:W-:Y:S01]  /*b3d0*/  R2UR UR19, R15 ;  /* 0x000000000f1372ca */ /* 0x000fe200000e0000 */
[----:B------:R-:W-:-:S02]  /*b3e0*/  IMAD.MOV.U32 R13, RZ, RZ, 0x40000040 ;  /* 0x40000040ff0d7424 */ /* 0x000fc400078e00ff */
[----:B------:R-:W-:Y:S01]  /*b3f0*/  VIADD R8, R14, 0x4 ;  /* 0x000000040e087836 */ /* 0x000fe20000000000 */
[----:B------:R-:W-:Y:S01]  /*b400*/  R2UR UR14, R12 ;  /* 0x000000000c0e72ca */ /* 0x000fe200000e0000 */
[----:B------:R-:W-:Y:S01]  /*b410*/  IMAD.MOV.U32 R9, RZ, RZ, 0x40000040 ;  /* 0x40000040ff097424 */ /* 0x000fe200078e00ff */
[----:B------:R-:W-:Y:S01]  /*b420*/  R2UR UR15, R13 ;  /* 0x000000000d0f72ca */ /* 0x000fe200000e0000 */
[----:B------:R-:W-:Y:S01]  /*b430*/  VIADD R14, R14, 0x6 ;  /* 0x000000060e0e7836 */ /* 0x000fe20000000000 */
[----:B------:R-:W-:Y:S01]  /*b440*/  R2UR UR10, R8 ;  /* 0x00000000080a72ca */ /* 0x000fe200000e0000 */
[----:B------:R-:W-:Y:S01]  /*b450*/  IMAD.MOV.U32 R15, RZ, RZ, 0x40000040 ;  /* 0x40000040ff0f7424 */ /* 0x000fe200078e00ff */
[----:B------:R-:W-:Y:S02]  /*b460*/  R2UR UR11, R9 ;  /* 0x00000000090b72ca */ /* 0x000fe400000e0000 */
[----:B------:R-:W-:Y:S02]  /*b470*/  R2UR UR6, R14 ;  /* 0x000000000e0672ca */ /* 0x000fe400000e0000 */
[----:B------:R-:W-:-:S02]  /*b480*/  R2UR UR7, R15 ;  /* 0x000000000f0772ca */ /* 0x000fc400000e0000 */
[----:B--2---:R-:W-:Y:S02]  /*b490*/  R2UR UR16, R152 ;  /* 0x00000000981072ca */ /* 0x004fe400000e0000 */
[----:B------:R-:W-:Y:S02]  /*b4a0*/  R2UR UR17, R153 ;  /* 0x00000000991172ca */ /* 0x000fe400000e0000 */
[----:B------:R-:W-:Y:S01]  /*b4b0*/  WARPGROUP.ARRIVE ;  /* 0x00000000000079c5 */ /* 0x000fe20000000000 */
[----:B---3--:R-:W-:Y:S02]  /*b4c0*/  R2UR UR12, R208 ;  /* 0x00000000d00c72ca */ /* 0x008fe400000e0000 */
[----:B------:R-:W-:Y:S02]  /*b4d0*/  R2UR UR13, R209 ;  /* 0x00000000d10d72ca */ /* 0x000fe400000e0000 */
[----:B----4-:R-:W-:Y:S02]  /*b4e0*/  R2UR UR8, R206 ;  /* 0x00000000ce0872ca */ /* 0x010fe400000e0000 */
[----:B------:R-:W-:-:S02]  /*b4f0*/  R2UR UR9, R207 ;  /* 0x00000000cf0972ca */ /* 0x000fc400000e0000 */
[----:B-----5:R-:W-:Y:S02]  /*b500*/  R2UR UR4, R20 ;  /* 0x00000000140472ca */ /* 0x020fe400000e0000 */
[----:B------:R-:W-:Y:S01]  /*b510*/  HGMMA.64x96x16.F32.BF16 R152, gdesc[UR16], RZ, !UPT, gsb0 ;  /* 0x01600000109879f0 */ /* 0x000fe2000c0018ff */
[----:B------:R-:W-:Y:S02]  /*b520*/  R2UR UR5, R21 ;  /* 0x00000000150572ca */ /* 0x000fe400000e0000 */
        /* <DEDUP_REMOVED lines=12> */
.L_x_1411:
[----:B------:R2:W3:Y:S01]  /*b5f0*/  SYNCS.PHASECHK.TRANS64.TRYWAIT P3, [R3+URZ+0x32450], R6 ;  /* 0x03245006030075a7 */ /* 0x0004e2000806017f */
[----:B------:R-:W-:Y:S05]  /*b600*/  @!P0 BRA `(.L_x_1412) ;  /* 0x0000000000048947 */ /* 0x000fea0003800000 */
[----:B------:R-:W-:Y:S01]  /*b610*/  BPT.TRAP 0x1 ;  /* 0x000000040000795c */ /* 0x000fe20000300000 */
.L_x_1412:
[----:B------:R-:W-:Y:S04]  /*b620*/  BSSY B0, `(.L_x_1413) ;  /* 0x0000004000007945 */ /* 0x000fe80003800000 */
[----:B---3--:R-:W-:Y:S05]  /*b630*/  @P3 BRA `(.L_x_1414) ;  /* 0x0000000000083947 */ /* 0x008fea0003800000 */
[----:B------:R-:W3:Y:S02]  /*b640*/  SYNCS.PHASECHK.TRANS64.TRYWAIT P3, [R3+URZ+0x32450], R6 ;  /* 0x03245006030075a7 */ /* 0x000ee4000806017f */
[----:B---3--:R-:W-:Y:S05]  /*b650*/  @!P3 BRA `(.L_x_1415) ;  /* 0x000000ec003cb947 */ /* 0x008fea0003800000 */
.L_x_1414:
[----:B------:R-:W-:Y:S05]  /*b660*/  BSYNC B0 ;  /* 0x0000000000007941 */ /* 0x000fea0003800000 */
.L_x_1413:
[----:B------:R-:W-:Y:S05]  /*b670*/  WARPSYNC.ALL ;  /* 0x0000000000007948 */ /* 0x000fea0003800000 */
[----:B------:R-:W4:Y:S04]  /*b680*/  LDL.64 R206, [R1+0x50] ;  /* 0x0000500001ce7983 */ /* 0x000f280000100a00 */
[----:B------:R-:W5:Y:S04]  /*b690*/  LDL.64 R12, [R1+0x48] ;  /* 0x00004800010c7983 */ /* 0x000f680000100a00 */
[----:B------:R-:W5:Y:S01]  /*b6a0*/  LDL.64 R20, [R1+0x40] ;  /* 0x0000400001147983 */ /* 0x000f620000100a00 */
[----:B0123--:R-:W-:-:S02]  /*b6b0*/  IMAD R6, R200, 0xc00, R218 ;  /* 0x00000c00c8067824 */ /* 0x00ffc400078e02da */
[----:B------:R-:W-:Y:S01]  /*b6c0*/  IMAD.MOV.U32 R7, RZ, RZ, 0x40000040 ;  /* 0x40000040ff077424 */ /* 0x000fe200078e00ff */
[----:B------:R-:W2:Y:S01]  /*b6d0*/  LDL.64 R14, [R1+0x38] ;  /* 0x00003800010e7983 */ /* 0x000ea20000100a00 */
[----:B------:R-:W-:Y:S01]  /*b6e0*/  WARPGROUP.ARRIVE ;  /* 0x00000000000079c5 */ /* 0x000fe20000000000 */
[C---:B------:R-:W-:Y:S01]  /*b6f0*/  R2UR UR6, R6.reuse ;  /* 0x00000000060672ca */ /* 0x040fe200000e0000 */
[----:B------:R-:W-:Y:S01]  /*b700*/  VIADD R8, R6, 0x2 ;  /* 0x0000000206087836 */ /* 0x000fe20000000000 */
[----:B------:R-:W-:Y:S01]  /*b710*/  R2UR UR7, R7 ;  /* 0x00000000070772ca */ /* 0x000fe200000e0000 */
[----:B------:R-:W-:Y:S01]  /*b720*/  IMAD.MOV.U32 R9, RZ, RZ, 0x40000040 ;  /* 0x40000040ff097424 */ /* 0x000fe200078e00ff */
[----:B------:R-:W3:Y:S04]  /*b730*/  LDL.64 R210, [R1+0x28] ;  /* 0x0000280001d27983 */ /* 0x000ee80000100a00 */
[----:B------:R-:W3:Y:S01]  /*b740*/  LDL.64 R208, [R1+0x20] ;  /* 0x0000200001d07983 */ /* 0x000ee20000100a00 */
[----:B----4-:R-:W-:-:S02]  /*b750*/  R2UR UR4, R206 ;  /* 0x00000000ce0472ca */ /* 0x010fc400000e0000 */
[----:B------:R-:W-:Y:S02]  /*b760*/  R2UR UR5, R207 ;  /* 0x00000000cf0572ca */ /* 0x000fe400000e0000 */
[----:B------:R-:W4:Y:S11]  /*b770*/  LDL.64 R206, [R1+0x18] ;  /* 0x0000180001ce7983 */ /* 0x000f360000100a00 */
[----:B------:R-:W-:Y:S01]  /*b780*/  HGMMA.64x96x16.F32.BF16 R152, gdesc[UR4], R152, gsb0 ;  /* 0x01600000049879f0 */ /* 0x000fe20008001898 */
[----:B-----5:R-:W-:-:S02]  /*b790*/  R2UR UR4, R12 ;  /* 0x000000000c0472ca */ /* 0x020fc400000e0000 */
[----:B------:R-:W-:Y:S02]  /*b7a0*/  R2UR UR5, R13 ;  /* 0x000000000d0572ca */ /* 0x000fe400000e0000 */
[----:B------:R-:W5:Y:S01]  /*b7b0*/  LDL.64 R12, [R1+0x30] ;  /* 0x00003000010c7983 */ /* 0x000f620000100a00 */
[----:B------:R-:W-:Y:S02]  /*b7c0*/  R2UR UR6, R8 ;  /* 0x00000000080672ca */ /* 0x000fe400000e0000 */
[----:B------:R-:W-:Y:S01]  /*b7d0*/  R2UR UR7, R9 ;  /* 0x00000000090772ca */ /* 0x000fe200000e0000 */
[----:B------:R-:W-:Y:S02]  /*b7e0*/  VIADD R8, R6, 0x4 ;  /* 0x0000000406087836 */ /* 0x000fe40000000000 */
[----:B------:R-:W-:Y:S01]  /*b7f0*/  IMAD.MOV.U32 R9, RZ, RZ, 0x40000040 ;  /* 0x40000040ff097424 */ /* 0x000fe200078e00ff */
[----:B------:R-:W-:Y:S02]  /*b800*/  WARPGROUP.DEPBAR.LE gsb0, 0x0 ;  /* 0x00008000000079c5 */ /* 0x000fe40000010000 */
[----:B------:R-:W-:-:S07]  /*b810*/  WARPGROUP.ARRIVE ;  /* 0x00000000000079c5 */ /* 0x000fce0000000000 */
[----:B------:R-:W-:Y:S01]  /*b820*/  HGMMA.64x96x16.F32.BF16 R152, gdesc[UR4], R152, gsb0 ;  /* 0x01600000049879f0 */ /* 0x000fe20008001898 */
[----:B------:R-:W-:Y:S02]  /*b830*/  R2UR UR6, R8 ;  /* 0x00000000080672ca */ /* 0x000fe400000e0000 */
[----:B------:R-:W-:Y:S02]  /*b840*/  R2UR UR7, R9 ;  /* 0x00000000090772ca */ /* 0x000fe400000e0000 */
[----:B------:R-:W-:Y:S02]  /*b850*/  R2UR UR4, R20 ;  /* 0x00000000140472ca */ /* 0x000fe400000e0000 */
[----:B------:R-:W-:Y:S01]  /*b860*/  R2UR UR5, R21 ;  /* 0x00000000150572ca */ /* 0x000fe200000e0000 */
[----:B------:R-:W-:Y:S01]  /*b870*/  VIADD R8, R6, 0x6 ;  /* 0x0000000606087836 */ /* 0x000fe20000000000 */
[----:B------:R-:W4:Y:S01]  /*b880*/  LDL.64 R20, [R1+0x10] ;  /* 0x0000100001147983 */ /* 0x000f220000100a00 */
[----:B------:R-:W-:Y:S01]  /*b890*/  IMAD.MOV.U32 R9, RZ, RZ, 0x40000040 ;  /* 0x40000040ff097424 */ /* 0x000fe200078e00ff */
[----:B------:R-:W-:-:S02]  /*b8a0*/  WARPGROUP.DEPBAR.LE gsb0, 0x0 ;  /* 0x00008000000079c5 */ /* 0x000fc40000010000 */
[----:B------:R-:W-:-:S07]  /*b8b0*/  WARPGROUP.ARRIVE ;  /* 0x00000000000079c5 */ /* 0x000fce0000000000 */
[----:B------:R-:W-:Y:S01]  /*b8c0*/  HGMMA.64x96x16.F32.BF16 R152, gdesc[UR4], R152, gsb0 ;  /* 0x01600000049879f0 */ /* 0x000fe20008001898 */
[----:B------:R-:W-:Y:S02]  /*b8d0*/  R2UR UR6, R8 ;  /* 0x00000000080672ca */ /* 0x000fe400000e0000 */
[----:B------:R-:W-:Y:S02]  /*b8e0*/  R2UR UR7, R9 ;  /* 0x00000000090772ca */ /* 0x000fe400000e0000 */
[----:B--2---:R-:W-:Y:S02]  /*b8f0*/  R2UR UR4, R14 ;  /* 0x000000000e0472ca */ /* 0x004fe400000e0000 */
[----:B------:R-:W-:Y:S01]  /*b900*/  R2UR UR5, R15 ;  /* 0x000000000f0572ca */ /* 0x000fe200000e0000 */
[----:B------:R-:W-:Y:S01]  /*b910*/  VIADD R8, R6, 0x300 ;  /* 0x0000030006087836 */ /* 0x000fe20000000000 */
[----:B------:R-:W2:Y:S01]  /*b920*/  LDL.64 R14, [R1+0x8] ;  /* 0x00000800010e7983 */ /* 0x000ea20000100a00 */
[----:B------:R-:W-:Y:S01]  /*b930*/  IMAD.MOV.U32 R9, RZ, RZ, 0x40000040 ;  /* 0x40000040ff097424 */ /* 0x000fe200078e00ff */
[----:B------:R-:W-:-:S02]  /*b940*/  WARPGROUP.DEPBAR.LE gsb0, 0x0 ;  /* 0x00008000000079c5 */ /* 0x000fc40000010000 */
[----:B------:R-:W-:-:S07]  /*b950*/  WARPGROUP.ARRIVE ;  /* 0x00000000000079c5 */ /* 0x000fce0000000000 */
[----:B------:R-:W-:Y:S01]  /*b960*/  HGMMA.64x96x16.F32.BF16 R152, gdesc[UR4], R152, gsb0 ;  /* 0x01600000049879f0 */ /* 0x000fe20008001898 */
[----:B------:R-:W-:Y:S02]  /*b970*/  R2UR UR6, R8 ;  /* 0x00000000080672ca */ /* 0x000fe400000e0000 */
[----:B------:R-:W-:Y:S02]  /*b980*/  R2UR UR7, R9 ;  /* 0x00000000090772ca */ /* 0x000fe400000e0000 */
[----:B-----5:R-:W-:Y:S02]  /*b990*/  R2UR UR4, R12 ;  /* 0x000000000c0472ca */ /* 0x020fe400000e0000 */
[----:B------:R-:W-:Y:S01]  /*b9a0*/  R2UR UR5, R13 ;  /* 0x000000000d0572ca */ /* 0x000fe200000e0000 */
[----:B------:R-:W-:Y:S01]  /*b9b0*/  VIADD R8, R6, 0x302 ;  /* 0x0000030206087836 */ /* 0x000fe20000000000 */
[----:B------:R-:W5:Y:S01]  /*b9c0*/  LDL.64 R12, [R1] ;  /* 0x00000000010c7983 */ /* 0x000f620000100a00 */
[----:B------:R-:W-:Y:S01]  /*b9d0*/  IMAD.MOV.U32 R9, RZ, RZ, 0x40000040 ;  /* 0x40000040ff097424 */ /* 0x000fe200078e00ff */
[----:B------:R-:W-:-:S02]  /*b9e0*/  WARPGROUP.DEPBAR.LE gsb0, 0x0 ;  /* 0x00008000000079c5 */ /* 0x000fc40000010000 */
[----:B------:R-:W-:-:S07]  /*b9f0*/  WARPGROUP.ARRIVE ;  /* 0x00000000000079c5 */ /* 0x000fce0000000000 */
[----:B------:R-:W-:Y:S01]  /*ba00*/  HGMMA.64x96x16.F32.BF16 R152, gdesc[UR4], R152, gsb0 ;  /* 0x01600000049879f0 */ /* 0x000fe20008001898 */
[----:B------:R-:W-:Y:S02]  /*ba10*/  R2UR UR6, R8 ;  /* 0x00000000080672ca */ /* 0x000fe400000e0000 */
[----:B------:R-:W-:Y:S02]  /*ba20*/  R2UR UR7, R9 ;  /* 0x00000000090772ca */ /* 0x000fe400000e0000 */
[----:B---3--:R-:W-:Y:S02]  /*ba30*/  R2UR UR4, R210 ;  /* 0x00000000d20472ca */ /* 0x008fe400000e0000 */
[----:B------:R-:W-:Y:S01]  /*ba40*/  R2UR UR5, R211 ;  /* 0x00000000d30572ca */ /* 0x000fe200000e0000 */
[----:B------:R-:W-:Y:S02]  /*ba50*/  VIADD R8, R6, 0x304 ;  /* 0x0000030406087836 */ /* 0x000fe40000000000 */
[----:B------:R-:W-:Y:S01]  /*ba60*/  IMAD.MOV.U32 R9, RZ, RZ, 0x40000040 ;  /* 0x40000040ff097424 */ /* 0x000fe200078e00ff */
[----:B------:R-:W-:-:S02]  /*ba70*/  WARPGROUP.DEPBAR.LE gsb0, 0x0 ;  /* 0x00008000000079c5 */ /* 0x000fc40000010000 */
[----:B------:R-:W-:-:S07]  /*ba80*/  WARPGROUP.ARRIVE ;  /* 0x00000000000079c5 */ /* 0x000fce0000000000 */
[----:B------:R-:W-:Y:S01]  /*ba90*/  HGMMA.64x96x16.F32.BF16 R152, gdesc[UR4], R152, gsb0 ;  /* 0x01600000049879f0 */ /* 0x000fe20008001898 */
[----:B------:R-:W-:Y:S02]  /*baa0*/  R2UR UR6, R8 ;  /* 0x00000000080672ca */ /* 0x000fe400000e0000 */
[----:B------:R-:W-:Y:S02]  /*bab0*/  R2UR UR7, R9 ;  /* 0x00000000090772ca */ /* 0x000fe400000e0000 */
[----:B------:R-:W-:Y:S02]  /*bac0*/  R2UR UR4, R208 ;  /* 0x00000000d00472ca */ /* 0x000fe400000e0000 */
        /* <DEDUP_REMOVED lines=8> */
[----:B----4-:R-:W-:Y:S02]  /*bb50*/  R2UR UR4, R206 ;  /* 0x00000000ce0472ca */ /* 0x010fe400000e0000 */
        /* <DEDUP_REMOVED lines=28> */
[----:B------:R-:W-:Y:S02]  /*bd20*/  VIADD R8, R6, 0x606 ;  /* 0x0000060606087836 */ /* 0x000fe40000000000 */
[----:B------:R-:W-:Y:S01]  /*bd30*/  IMAD.MOV.U32 R9, RZ, RZ, 0x40000040 ;  /* 0x40000040ff097424 */ /* 0x000fe200078e00ff */
[----:B------:R-:W-:-:S02]  /*bd40*/  WARPGROUP.DEPBAR.LE gsb0, 0x0 ;  /* 0x00008000000079c5 */ /* 0x000fc40000010000 */
[----:B------:R-:W-:-:S07]  /*bd50*/  WARPGROUP.ARRIVE ;  /* 0x00000000000079c5 */ /* 0x000fce0000000000 */
[----:B------:R-:W-:Y:S01]  /*bd60*/  HGMMA.64x96x16.F32.BF16 R152, gdesc[UR4], R152, gsb0 ;  /* 0x01600000049879f0 */ /* 0x000fe20008001898 */
[----:B------:R-:W-:Y:S02]  /*bd70*/  R2UR UR6, R8 ;  /* 0x00000000080672ca */ /* 0x000fe400000e0000 */
[----:B------:R-:W-:Y:S01]  /*bd80*/  R2UR UR7, R9 ;  /* 0x00000000090772ca */ /* 0x000fe200000e0000 */
[----:B------:R-:W-:Y:S01]  /*bd90*/  UMOV UR4, UR52 ;  /* 0x0000003400047c82 */ /* 0x000fe20008000000 */
[----:B------:R-:W-:Y:S01]  /*bda0*/  UMOV UR5, UR53 ;  /* 0x0000003500057c82 */ /* 0x000fe20008000000 */
[----:B------:R-:W-:Y:S02]  /*bdb0*/  VIADD R8, R6, 0x900 ;  /* 0x0000090006087836 */ /* 0x000fe40000000000 */
[----:B------:R-:W-:Y:S01]  /*bdc0*/  IMAD.MOV.U32 R9, RZ, RZ, 0x40000040 ;  /* 0x40000040ff097424 */ /* 0x000fe200078e00ff */
[----:B------:R-:W-:Y:S02]  /*bdd0*/  WARPGROUP.DEPBAR.LE gsb0, 0x0 ;  /* 0x00008000000079c5 */ /* 0x000fe40000010000 */
[----:B------:R-:W-:-:S06]  /*bde0*/  WARPGROUP.ARRIVE ;  /* 0x00000000000079c5 */ /* 0x000fcc0000000000 */
        /* <DEDUP_REMOVED lines=32> */
[----:B------:R-:W-:Y:S02]  /*bff0*/  WARPGROUP.DEPBAR.LE gsb0, 0x0 ;  /* 0x00008000000079c5 */ /* 0x000fe40000010000 */
[----:B------:R-:W-:-:S08]  /*c000*/  WARPGROUP.ARRIVE ;  /* 0x00000000000079c5 */ /* 0x000fd00000000000 */
[----:B------:R-:W-:Y:S03]  /*c010*/  HGMMA.64x96x16.F32.BF16 R152, gdesc[UR4], R152, gsb0 ;  /* 0x01600000049879f0 */ /* 0x000fe60008001898 */
[----:B------:R-:W-:Y:S02]  /*c020*/  WARPGROUP.DEPBAR.LE gsb0, 0x0 ;  /* 0x00008000000079c5 */ /* 0x000fe40000010000 */
[----:B------:R-:W-:Y:S01]  /*c030*/  FMUL.FTZ R209, R152, UR38 ;  /* 0x0000002698d17c20 */ /* 0x000fe20008410000 */
[----:B------:R-:W-:Y:S01]  /*c040*/  FMUL.FTZ R208, R153, UR38 ;  /* 0x0000002699d07c20 */ /* 0x000fe20008410000 */
[----:B------:R-:W-:-:S04]  /*c050*/  FMUL.FTZ R207, R156, UR38 ;  /* 0x000000269ccf7c20 */ /* 0x000fc80008410000 */
[----:B------:R-:W0:Y:S01]  /*c060*/  MUFU.TANH R209, R209 ;  /* 0x000000d100d17308 */ /* 0x000e220000002400 */
[----:B------:R-:W-:Y:S01]  /*c070*/  FMUL.FTZ R206, R157, UR38 ;  /* 0x000000269dce7c20 */ /* 0x000fe20008410000 */
[----:B------:R-:W-:-:S06]  /*c080*/  FMUL.FTZ R8, R160, UR38 ;  /* 0x00000026a0087c20 */ /* 0x000fcc0008410000 */
[----:B------:R-:W1:Y:S01]  /*c090*/  MUFU.TANH R208, R208 ;  /* 0x000000d000d07308 */ /* 0x000e620000002400 */
[----:B------:R-:W-:-:S07]  /*c0a0*/  FMUL.FTZ R9, R161, UR38 ;  /* 0x00000026a1097c20 */ /* 0x000fce0008410000 */
[----:B------:R-:W2:Y:S01]  /*c0b0*/  MUFU.TANH R207, R207 ;  /* 0x000000cf00cf7308 */ /* 0x000ea20000002400 */
[----:B0-----:R-:W-:Y:S01]  /*c0c0*/  FMNMX.FTZ R6, R209, R5, !PT ;  /* 0x00000005d1067209 */ /* 0x001fe20007810000 */
[----:B------:R-:W-:-:S06]  /*c0d0*/  FMUL.FTZ R12, R164, UR38 ;  /* 0x00000026a40c7c20 */ /* 0x000fcc0008410000 */
[----:B------:R-:W0:Y:S01]  /*c0e0*/  MUFU.TANH R206, R206 ;  /* 0x000000ce00ce7308 */ /* 0x000e220000002400 */
[----:B-1----:R-:W-:Y:S01]  /*c0f0*/  FMNMX.FTZ R6, R208, R6, !PT ;  /* 0x00000006d0067209 */ /* 0x002fe20007810000 */
[----:B------:R-:W-:-:S06]  /*c100*/  FMUL.FTZ R13, R165, UR38 ;  /* 0x00000026a50d7c20 */ /* 0x000fcc0008410000 */
[----:B------:R-:W1:Y:S01]  /*c110*/  MUFU.TANH R8, R8 ;  /* 0x0000000800087308 */ /* 0x000e620000002400 */
[----:B--2---:R-:W-:Y:S01]  /*c120*/  FMNMX.FTZ R6, R207, R6, !PT ;  /* 0x00000006cf067209 */ /* 0x004fe20007810000 */
[----:B------:R-:W-:-:S06]  /*c130*/  FMUL.FTZ R14, R168, UR38 ;  /* 0x00000026a80e7c20 */ /* 0x000fcc0008410000 */
        /* <DEDUP_REMOVED lines=50> */
[----:B--2---:R-:W-:-:S07]  /*c460*/  FMNMX.FTZ R6, R168, R6, !PT ;  /* 0x00000006a8067209 */ /* 0x004fce0007810000 */
[----:B------:R-:W2:Y:S01]  /*c470*/  MUFU.TANH R165, R165 ;  /* 0x000000a500a57308 */ /* 0x000ea20000002400 */
[----:B0-----:R-:W-:-:S04]  /*c480*/  FMNMX.FTZ R6, R161, R6, !PT ;  /* 0x00000006a1067209 */ /* 0x001fc80007810000 */
[----:B-1----:R-:W-:-:S04]  /*c490*/  FMNMX.FTZ R6, R164, R6, !PT ;  /* 0x00000006a4067209 */ /* 0x002fc80007810000 */
[----:B--2---:R-:W-:-:S05]  /*c4a0*/  FMNMX.FTZ R7, R165, R6, !PT ;  /* 0x00000006a5077209 */ /* 0x004fca0007810000 */
[----:B------:R-:W0:Y:S02]  /*c4b0*/  SHFL.BFLY PT, R6, R7, 0x2, 0x1f ;  /* 0x0c401f0007067f89 */ /* 0x000e2400000e0000 */
[----:B0-----:R-:W-:-:S05]  /*c4c0*/  FMNMX.FTZ R7, R7, R6, !PT ;  /* 0x0000000607077209 */ /* 0x001fca0007810000 */
[----:B------:R-:W0:Y:S01]  /*c4d0*/  SHFL.BFLY PT, R6, R7, 0x1, 0x1f ;  /* 0x0c201f0007067f89 */ /* 0x000e2200000e0000 */
[----:B------:R-:W-:Y:S01]  /*c4e0*/  FMUL.FTZ R212, R155, UR38 ;  /* 0x000000269bd47c20 */ /* 0x000fe20008410000 */
[----:B0-----:R-:W-:Y:S02]  /*c4f0*/  FMNMX.FTZ R7, R7, R6, !PT ;  /* 0x0000000607077209 */ /* 0x001fe40007810000 */
[----:B------:R-:W0:Y:S01]  /*c500*/  LDC R6, c[0x0][0xa80] ;  /* 0x0002a000ff067b82 */ /* 0x000e220000000800 */
[----:B------:R-:W-:Y:S02]  /*c510*/  FMUL.FTZ R196, R167, UR38 ;  /* 0x00000026a7c47c20 */ /* 0x000fe40008410000 */
[C---:B------:R-:W-:Y:S01]  /*c520*/  FADD.FTZ R155, -R7.reuse, R5 ;  /* 0x00000005079b7221 */ /* 0x040fe20000010100 */
[----:B------:R-:W-:Y:S01]  /*c530*/  FMUL.FTZ R188, R166, UR38 ;  /* 0x00000026a6bc7c20 */ /* 0x000fe20008410000 */
[----:B------:R-:W-:Y:S01]  /*c540*/  FMUL.FTZ R213, R154, UR38 ;  /* 0x000000269ad57c20 */ /* 0x000fe20008410000 */
[-C--:B0-----:R-:W-:Y:S01]  /*c550*/  FMUL.FTZ R167, R7, R6.reuse ;  /* 0x0000000607a77220 */ /* 0x081fe20000410000 */
[----:B------:R-:W-:-:S03]  /*c560*/  FMUL.FTZ R155, R155, R6 ;  /* 0x000000069b9b7220 */ /* 0x000fc60000410000 */
[-CC-:B------:R-:W-:Y:S01]  /*c570*/  FFMA.FTZ R209, R209, R6.reuse, -R167.reuse ;  /* 0x00000006d1d17223 */ /* 0x180fe200000108a7 */
[-CC-:B------:R-:W-:Y:S01]  /*c580*/  FFMA.FTZ R208, R208, R6.reuse, -R167.reuse ;  /* 0x00000006d0d07223 */ /* 0x180fe200000108a7 */
[-CC-:B------:R-:W-:Y:S01]  /*c590*/  FFMA.FTZ R166, R13, R6.reuse, -R167.reuse ;  /* 0x000000060da67223 */ /* 0x180fe200000108a7 */
[-CC-:B------:R-:W-:Y:S01]  /*c5a0*/  FFMA.FTZ R13, R152, R6.reuse, -R167.reuse ;  /* 0x00000006980d7223 */ /* 0x180fe200000108a7 */
[----:B------:R-:W-:Y:S01]  /*c5b0*/  MUFU.EX2 R155, R155 ;  /* 0x0000009b009b7308 */ /* 0x000fe20000000800 */
[-CC-:B------:R-:W-:Y:S01]  /*c5c0*/  FFMA.FTZ R207, R207, R6.reuse, -R167.reuse ;  /* 0x00000006cfcf7223 */ /* 0x180fe200000108a7 */
[----:B------:R-:W-:-:S06]  /*c5d0*/  FFMA.FTZ R206, R206, R6, -R167 ;  /* 0x00000006cece7223 */ /* 0x000fcc00000108a7 */
[----:B------:R-:W0:Y:S08]  /*c5e0*/  MUFU.EX2 R152, R209 ;  /* 0x000000d100987308 */ /* 0x000e300000000800 */
[----:B------:R-:W1:Y:S01]  /*c5f0*/  MUFU.EX2 R208, R208 ;  /* 0x000000d000d07308 */ /* 0x000e620000000800 */
[----:B------:R-:W-:-:S07]  /*c600*/  FMUL.FTZ R211, R158, UR38 ;  /* 0x000000269ed37c20 */ /* 0x000fce0008410000 */
[----:B------:R-:W2:Y:S01]  /*c610*/  MUFU.EX2 R154, R207 ;  /* 0x000000cf009a7308 */ /* 0x000ea20000000800 */
[----:B0-----:R-:W-:-:S07]  /*c620*/  FFMA.FTZ R11, R155, R11, R152 ;  /* 0x0000000b9b0b7223 */ /* 0x001fce0000010098 */
[----:B------:R-:W0:Y:S01]  /*c630*/  MUFU.EX2 R206, R206 ;  /* 0x000000ce00ce7308 */ /* 0x000e220000000800 */
[----:B------:R-:W-:-:S07]  /*c640*/  FMUL.FTZ R210, R159, UR38 ;  /* 0x000000269fd27c20 */ /* 0x000fce0008410000 */
[----:B------:R-:W3:Y:S01]  /*c650*/  MUFU.TANH R213, R213 ;  /* 0x000000d500d57308 */ /* 0x000ee20000002400 */
[----:B-1----:R-:W-:Y:S01]  /*c660*/  FADD.FTZ R11, R208, R11 ;  /* 0x0000000bd00b7221 */ /* 0x002fe20000010000 */
[----:B------:R-:W-:-:S06]  /*c670*/  FMUL.FTZ R197, R162, UR38 ;  /* 0x00000026a2c57c20 */ /* 0x000fcc0008410000 */
[----:B------:R-:W1:Y:S01]  /*c680*/  MUFU.TANH R212, R212 ;  /* 0x000000d400d47308 */ /* 0x000e620000002400 */
[----:B--2---:R-:W-:Y:S01]  /*c690*/  FADD.FTZ R11, R154, R11 ;  /* 0x0000000b9a0b7221 */ /* 0x004fe20000010000 */
[----:B------:R-:W-:-:S06]  /*c6a0*/  FMUL.FTZ R189, R163, UR38 ;  /* 0x00000026a3bd7c20 */ /* 0x000fcc0008410000 */
[----:B------:R-:W2:Y:S01]  /*c6b0*/  MUFU.TANH R211, R211 ;  /* 0x000000d300d37308 */ /* 0x000ea20000002400 */
[----:B------:R-:W-:Y:S01]  /*c6c0*/  FMUL.FTZ R181, R179, UR38 ;  /* 0x00000026b3b57c20 */ /* 0x000fe20008410000 */
[----:B0-----:R-:W-:Y:S01]  /*c6d0*/  FADD.FTZ R179, R206, R11 ;  /* 0x0000000bceb37221 */ /* 0x001fe20000010000 */
[----:B---3--:R-:W-:-:S05]  /*c6e0*/  FMNMX.FTZ R11, R213, R4, !PT ;  /* 0x00000004d50b7209 */ /* 0x008fca0007810000 */
        /* <DEDUP_REMOVED lines=12> */
[-CC-:B------:R-:W-:Y:S01]  /*c7b0*/  FFMA.FTZ R162, R9, R6.reuse, -R167.reuse ;  /* 0x0000000609a27223 */ /* 0x180fe200000108a7 */
[----:B------:R-:W-:Y:S01]  /*c7c0*/  FFMA.FTZ R9, R173, R6, -R167 ;  /* 0x00000006ad097223 */ /* 0x000fe200000108a7 */
[----:B--2---:R-:W-:-:S05]  /*c7d0*/  FMNMX.FTZ R11, R189, R11, !PT ;  /* 0x0000000bbd0b7209 */ /* 0x004fca0007810000 */
[----:B------:R-:W2:Y:S01]  /*c7e0*/  MUFU.TANH R184, R184 ;  /* 0x000000b800b87308 */ /* 0x000ea20000002400 */
[----:B------:R-:W-:Y:S01]  /*c7f0*/  FMUL.FTZ R173, R175, UR38 ;  /* 0x00000026afad7c20 */ /* 0x000fe20008410000 */
[----:B0-----:R-:W-:-:S06]  /*c800*/  FMNMX.FTZ R11, R188, R11, !PT ;  /* 0x0000000bbc0b7209 */ /* 0x001fcc0007810000 */
[----:B------:R-:W0:Y:S01]  /*c810*/  MUFU.TANH R185, R185 ;  /* 0x000000b900b97308 */ /* 0x000e220000002400 */
[----:B------:R-:W-:Y:S01]  /*c820*/  FMUL.FTZ R180, R178, UR38 ;  /* 0x00000026b2b47c20 */ /* 0x000fe20008410000 */
[----:B-1----:R-:W-:-:S06]  /*c830*/  FMNMX.FTZ R11, R196, R11, !PT ;  /* 0x0000000bc40b7209 */ /* 0x002fcc0007810000 */
        /* <DEDUP_REMOVED lines=22> */
[-CC-:B------:R-:W-:Y:S01]  /*c9a0*/  FFMA.FTZ R163, R12, R6.reuse, -R167.reuse ;  /* 0x000000060ca37223 */ /* 0x180fe200000108a7 */
[----:B------:R-:W-:Y:S01]  /*c9b0*/  FFMA.FTZ R12, R169, R6, -R167 ;  /* 0x00000006a90c7223 */ /* 0x000fe200000108a7 */
[----:B0-----:R-:W-:-:S05]  /*c9c0*/  FMNMX.FTZ R11, R178, R11, !PT ;  /* 0x0000000bb20b7209 */ /* 0x001fca0007810000 */
[----:B------:R-:W0:Y:S01]  /*c9d0*/  MUFU.TANH R176, R176 ;  /* 0x000000b000b07308 */ /* 0x000e220000002400 */
[----:B------:R-:W-:Y:S01]  /*c9e0*/  FMUL.FTZ R169, R195, UR38 ;  /* 0x00000026c3a97c20 */ /* 0x000fe20008410000 */
[----:B-1----:R-:W-:-:S06]  /*c9f0*/  FMNMX.FTZ R11, R174, R11, !PT ;  /* 0x0000000bae0b7209 */ /* 0x002fcc0007810000 */
[----:B------:R-:W1:Y:S01]  /*ca00*/  MUFU.TANH R177, R177 ;  /* 0x000000b100b17308 */ /* 0x000e620000002400 */
[----:B------:R-:W-:Y:S01]  /*ca10*/  FMUL.FTZ R170, R198, UR38 ;  /* 0x00000026c6aa7c20 */ /* 0x000fe20008410000 */
[-CC-:B------:R-:W-:Y:S01]  /*ca20*/  FFMA.FTZ R158, R8, R6.reuse, -R167.reuse ;  /* 0x00000006089e7223 */ /* 0x180fe200000108a7 */
[----:B------:R-:W-:-:S05]  /*ca30*/  FFMA.FTZ R8, R172, R6, -R167 ;  /* 0x00000006ac087223 */ /* 0x000fca00000108a7 */
[----:B------:R-:W3:Y:S01]  /*ca40*/  MUFU.TANH R171, R171 ;  /* 0x000000ab00ab7308 */ /* 0x000ee20000002400 */
[----:B--2---:R-:W-:Y:S01]  /*ca50*/  FMNMX.FTZ R11, R175, R11, !PT ;  /* 0x0000000baf0b7209 */ /* 0x004fe20007810000 */
[----:B------:R-:W-:-:S06]  /*ca60*/  FMUL.FTZ R172, R199, UR38 ;  /* 0x00000026c7ac7c20 */ /* 0x000fcc0008410000 */
[----:B------:R-:W2:Y:S01]  /*ca70*/  MUFU.TANH R169, R169 ;  /* 0x000000a900a97308 */ /* 0x000ea20000002400 */
[----:B0-----:R-:W-:-:S07]  /*ca80*/  FMNMX.FTZ R11, R176, R11, !PT ;  /* 0x0000000bb00b7209 */ /* 0x001fce0007810000 */
[----:B------:R-:W0:Y:S01]  /*ca90*/  MUFU.TANH R170, R170 ;  /* 0x000000aa00aa7308 */ /* 0x000e220000002400 */
[----:B-1----:R-:W-:-:S07]  /*caa0*/  FMNMX.FTZ R11, R177, R11, !PT ;  /* 0x0000000bb10b7209 */ /* 0x002fce0007810000 */
[----:B------:R-:W1:Y:S01]  /*cab0*/  MUFU.TANH R172, R172 ;  /* 0x000000ac00ac7308 */ /* 0x000e620000002400 */
[----:B---3--:R-:W-:-:S04]  /*cac0*/  FMNMX.FTZ R11, R171, R11, !PT ;  /* 0x0000000bab0b7209 */ /* 0x008fc80007810000 */
[----:B--2---:R-:W-:-:S04]  /*cad0*/  FMNMX.FTZ R11, R169, R11, !PT ;  /* 0x0000000ba90b7209 */ /* 0x004fc80007810000 */
[----:B0-----:R-:W-:Y:S01]  /*cae0*/  FMNMX.FTZ R11, R170, R11, !PT ;  /* 0x0000000baa0b7209 */ /* 0x001fe20007810000 */
[-CC-:B------:R-:W-:Y:S01]  /*caf0*/  FFMA.FTZ R159, R15, R6.reuse, -R167.reuse ;  /* 0x000000060f9f7223 */ /* 0x180fe200000108a7 */
[----:B------:R-:W-:Y:S02]  /*cb00*/  FFMA.FTZ R15, R153, R6, -R167 ;  /* 0x00000006990f7223 */ /* 0x000fe400000108a7 */
[----:B-1----:R-:W-:-:S05]  /*cb10*/  FMNMX.FTZ R11, R172, R11, !PT ;  /* 0x0000000bac0b7209 */ /* 0x002fca0007810000 */
[----:B------:R-:W0:Y:S01]  /*cb20*/  SHFL.BFLY PT, R153, R11, 0x2, 0x1f ;  /* 0x0c401f000b997f89 */ /* 0x000e2200000e0000 */
        /* <DEDUP_REMOVED lines=10> */
[----:B0-----:R-:W-:-:S05]  /*cbd0*/  FMNMX.FTZ R153, R11, R153, !PT ;  /* 0x000000990b997209 */ /* 0x001fca0007810000 */
[----:B------:R-:W0:Y:S01]  /*cbe0*/  SHFL.BFLY PT, R167, R153, 0x1, 0x1f ;  /* 0x0c201f0099a77f89 */ /* 0x000e2200000e0000 */
[----:B------:R-:W1:Y:S01]  /*cbf0*/  S2R R209, SR_TID.X ;  /* 0x0000000000d17919 */ /* 0x000e620000002100 */
[----:B0-----:R-:W-:-:S05]  /*cc00*/  FMNMX.FTZ R167, R153, R167, !PT ;  /* 0x000000a799a77209 */ /* 0x001fca0007810000 */
[C---:B------:R-:W-:Y:S01]  /*cc10*/  FADD.FTZ R191, -R167.reuse, R4 ;  /* 0x00000004a7bf7221 */ /* 0x040fe20000010100 */
[----:B------:R-:W-:-:S03]  /*cc20*/  FMUL.FTZ R192, R167, R6 ;  /* 0x00000006a7c07220 */ /* 0x000fc60000410000 */
[-C--:B------:R-:W-:Y:S01]  /*cc30*/  FMUL.FTZ R191, R191, R6.reuse ;  /* 0x00000006bfbf7220 */ /* 0x080fe20000410000 */
[-CC-:B------:R-:W-:Y:S01]  /*cc40*/  FFMA.FTZ R11, R213, R6.reuse, -R192.reuse ;  /* 0x00000006d50b7223 */ /* 0x180fe200000108c0 */
[----:B------:R-:W-:-:S04]  /*cc50*/  FFMA.FTZ R153, R212, R6, -R192 ;  /* 0x00000006d4997223 */ /* 0x000fc800000108c0 */
[----:B------:R-:W-:Y:S08]  /*cc60*/  MUFU.EX2 R191, R191 ;  /* 0x000000bf00bf7308 */ /* 0x000ff00000000800 */
[----:B------:R-:W0:Y:S08]  /*cc70*/  MUFU.EX2 R11, R11 ;  /* 0x0000000b000b7308 */ /* 0x000e300000000800 */
[----:B------:R-:W2:Y:S01]  /*cc80*/  MUFU.EX2 R153, R153 ;  /* 0x0000009900997308 */ /* 0x000ea20000000800 */
[--C-:B------:R-:W-:Y:S01]  /*cc90*/  FFMA.FTZ R183, R173, R6, -R192.reuse ;  /* 0x00000006adb77223 */ /* 0x100fe200000108c0 */
[----:B0-----:R-:W-:Y:S01]  /*cca0*/  FFMA.FTZ R173, R191, R10, R11 ;  /* 0x0000000abfad7223 */ /* 0x001fe2000001000b */
[----:B------:R-:W-:Y:S01]  /*ccb0*/  FFMA.FTZ R168, R211, R6, -R192 ;  /* 0x00000006d3a87223 */ /* 0x000fe200000108c0 */
[-C--:B------:R-:W-:Y:S01]  /*ccc0*/  FMUL.FTZ R24, R24, R155.reuse ;  /* 0x0000009b18187220 */ /* 0x080fe20000410000 */
[----:B------:R-:W-:Y:S01]  /*ccd0*/  FMUL.FTZ R25, R25, R155 ;  /* 0x0000009b19197220 */ /* 0x000fe20000410000 */
[C---:B--2---:R-:W-:Y:S01]  /*cce0*/  FADD.FTZ R173, R153.reuse, R173 ;  /* 0x000000ad99ad7221 */ /* 0x044fe20000010000 */
[----:B------:R-:W-:Y:S01]  /*ccf0*/  F2FP.BF16.F32.PACK_AB R153, R153, R11 ;  /* 0x0000000b9999723e */ /* 0x000fe200000010ff */
[----:B------:R-:W-:-:S02]  /*cd00*/  IMAD.MOV.U32 R11, RZ, RZ, 0x40000040 ;  /* 0x40000040ff0b7424 */ /* 0x000fc400078e00ff */
        /* <DEDUP_REMOVED lines=62> */
[----:B-1----:R-:W-:Y:S01]  /*d0f0*/  SHF.R.U32.HI R209, RZ, 0x7, R209 ;  /* 0x00000007ffd17819 */ /* 0x002fe200000116d1 */
[----:B------:R-:W-:Y:S01]  /*d100*/  @!P1 VIADD R155, R3, 0x32440 ;  /* 0x00032440039b9836 */ /* 0x000fe20000000000 */
[----:B------:R-:W-:-:S02]  /*d110*/  R2UR UR7, R11 ;  /* 0x000000000b0772ca */ /* 0x000fc400000e0000 */
[----:B------:R0:W-:Y:S02]  /*d120*/  MUFU.EX2 R11, R168 ;  /* 0x000000a8000b7308 */ /* 0x0001e40000000800 */
[----:B------:R-:W-:Y:S02]  /*d130*/  @!P1 PRMT R155, RZ, 0x654, R155 ;  /* 0x00000654ff9b9816 */ /* 0x000fe4000000009b */
[----:B0-----:R-:W-:Y:S01]  /*d140*/  IADD3 R168, -R209, 0xb, RZ ;  /* 0x0000000bd1a87810 */ /* 0x001fe20007ffe1ff */
[----:B------:R-:W-:-:S04]  /*d150*/  FFMA.FTZ R4, R210, R6, -R192 ;  /* 0x00000006d2047223 */ /* 0x000fc800000108c0 */
[----:B------:R1:W-:Y:S06]  /*d160*/  BAR.ARV R168, 0x100 ;  /* 0x000400a80000751d */ /* 0x0003ec0000002000 */
[----:B------:R0:W-:Y:S02]  /*d170*/  @!P1 SYNCS.ARRIVE.TRANS64.RED.A1T0 RZ, [R155+URZ], RZ ;  /* 0x000000ff9bff99a7 */ /* 0x0001e4000810043f */
[----:B0-----:R-:W-:Y:S01]  /*d180*/  VIADD R155, R209, 0x8 ;  /* 0x00000008d19b7836 */ /* 0x001fe20000000000 */
[----:B------:R-:W0:Y:S04]  /*d190*/  MUFU.EX2 R4, R4 ;  /* 0x0000000400047308 */ /* 0x000e280000000800 */
[----:B------:R0:W-:Y:S01]  /*d1a0*/  BAR.SYNC.DEFER_BLOCKING R155, 0x100 ;  /* 0x0004009b0000751d */ /* 0x0001e20000010000 */
[----:B------:R-:W-:-:S02]  /*d1b0*/  IMAD R10, R200, 0xc00, R216 ;  /* 0x00000c00c80a7824 */ /* 0x000fc400078e02d8 */
[-C--:B------:R-:W-:Y:S01]  /*d1c0*/  FMUL.FTZ R26, R26, R191.reuse ;  /* 0x000000bf1a1a7220 */ /* 0x080fe20000410000 */
[-C--:B------:R-:W-:Y:S01]  /*d1d0*/  FMUL.FTZ R27, R27, R191.reuse ;  /* 0x000000bf1b1b7220 */ /* 0x080fe20000410000 */
[-C--:B------:R-:W-:Y:S01]  /*d1e0*/  FMUL.FTZ R30, R30, R191.reuse ;  /* 0x000000bf1e1e7220 */ /* 0x080fe20000410000 */
[-C--:B------:R-:W-:Y:S01]  /*d1f0*/  FMUL.FTZ R31, R31, R191.reuse ;  /* 0x000000bf1f1f7220 */ /* 0x080fe20000410000 */
[----:B------:R-:W-:Y:S01]  /*d200*/  R2UR UR6, R10 ;  /* 0x000000000a0672ca */ /* 0x000fe200000e0000 */
        /* <DEDUP_REMOVED lines=60> */
[----:B------:R-:W-:-:S02]  /*d5d0*/  F2FP.BF16.F32.PACK_AB R152, R208, R152 ;  /* 0x00000098d098723e */ /* 0x000fc400000010ff */
[----:B------:R-:W-:Y:S02]  /*d5e0*/  F2FP.BF16.F32.PACK_AB R154, R206, R154 ;  /* 0x0000009ace9a723e */ /* 0x000fe400000010ff */
[----:B0-----:R-:W-:-:S04]  /*d5f0*/  F2FP.BF16.F32.PACK_AB R155, R4, R11 ;  /* 0x0000000b049b723e */ /* 0x001fc800000010ff */
[----:B------:R-:W-:-:S06]  /*d600*/  WARPGROUP.ARRIVE ;  /* 0x00000000000079c5 */ /* 0x000fcc0000000000 */
[----:B------:R-:W-:Y:S01]  /*d610*/  HGMMA.64x256x16.F32.BF16 R24, R152, gdesc[UR4].tnspB, R24, gsb0 ;  /* 0x43e0000498187df0 */ /* 0x000fe20008001818 */
[----:B------:R-:W-:Y:S01]  /*d620*/  MUFU.EX2 R191, R162 ;  /* 0x000000a200bf7308 */ /* 0x000fe20000000800 */
        /* <DEDUP_REMOVED lines=19> */
[----:B------:R-:W-:Y:S08]  /*d760*/  MUFU.EX2 R162, R189 ;  /* 0x000000bd00a27308 */ /* 0x000ff00000000800 */
[----:B------:R-:W-:Y:S08]  /*d770*/  MUFU.EX2 R192, R166 ;  /* 0x000000a600c07308 */ /* 0x000ff00000000800 */
[----:B------:R-:W-:Y:S08]  /*d780*/  MUFU.EX2 R166, R187 ;  /* 0x000000bb00a67308 */ /* 0x000ff00000000800 */
[----:B------:R-:W-:Y:S08]  /*d790*/  MUFU.EX2 R14, R14 ;  /* 0x0000000e000e7308 */ /* 0x000ff00000000800 */
[----:B------:R-:W-:Y:S08]  /*d7a0*/  MUFU.EX2 R184, R184 ;  /* 0x000000b800b87308 */ /* 0x000ff00000000800 */
[----:B------:R-:W-:Y:S01]  /*d7b0*/  MUFU.EX2 R185, R185 ;  /* 0x000000b900b97308 */ /* 0x000fe20000000800 */
[----:B------:R-:W-:-:S07]  /*d7c0*/  WARPGROUP.DEPBAR.LE gsb0, 0x0 ;  /* 0x00008000000079c5 */ /* 0x000fce0000010000 */
[----:B------:R-:W0:Y:S08]  /*d7d0*/  MUFU.EX2 R154, R158 ;  /* 0x0000009e009a7308 */ /* 0x000e300000000800 */
[----:B------:R-:W2:Y:S08]  /*d7e0*/  MUFU.EX2 R155, R163 ;  /* 0x000000a3009b7308 */ /* 0x000eb00000000800 */
[----:B------:R-:W3:Y:S08]  /*d7f0*/  MUFU.EX2 R158, R190 ;  /* 0x000000be009e7308 */ /* 0x000ef00000000800 */
[----:B------:R-:W4:Y:S01]  /*d800*/  MUFU.EX2 R163, R188 ;  /* 0x000000bc00a37308 */ /* 0x000f220000000800 */
[----:B0-----:R-:W-:Y:S01]  /*d810*/  FADD.FTZ R179, R154, R179 ;  /* 0x000000b39ab37221 */ /* 0x001fe20000010000 */
[----:B------:R-:W-:-:S02]  /*d820*/  VIADD R152, R10, 0x80 ;  /* 0x000000800a987836 */ /* 0x000fc40000000000 */
[----:B------:R-:W-:Y:S02]  /*d830*/  IMAD.MOV.U32 R153, RZ, RZ, 0x40000040 ;  /* 0x40000040ff997424 */ /* 0x000fe400078e00ff */
[----:B------:R-:W-:Y:S01]  /*d840*/  FADD.FTZ R179, R191, R179 ;  /* 0x000000b3bfb37221 */ /* 0x000fe20000010000 */
[----:B------:R-:W-:Y:S02]  /*d850*/  R2UR UR6, R152 ;  /* 0x00000000980672ca */ /* 0x000fe400000e0000 */
[----:B------:R-:W-:Y:S01]  /*d860*/  R2UR UR7, R153 ;  /* 0x00000000990772ca */ /* 0x000fe200000e0000 */
[----:B--2---:R-:W-:Y:S01]  /*d870*/  FADD.FTZ R179, R155, R179 ;  /* 0x000000b39bb37221 */ /* 0x004fe20000010000 */
[----:B------:R-:W-:Y:S02]  /*d880*/  F2FP.BF16.F32.PACK_AB R152, R191, R154 ;  /* 0x0000009abf98723e */ /* 0x000fe400000010ff */
[----:B------:R-:W-:Y:S02]  /*d890*/  F2FP.BF16.F32.PACK_AB R154, R192, R155 ;  /* 0x0000009bc09a723e */ /* 0x000fe400000010ff */
[----:B---3--:R-:W-:-:S02]  /*d8a0*/  F2FP.BF16.F32.PACK_AB R153, R162, R158 ;  /* 0x0000009ea299723e */ /* 0x008fc400000010ff */
[----:B----4-:R-:W-:-:S04]  /*d8b0*/  F2FP.BF16.F32.PACK_AB R155, R166, R163 ;  /* 0x000000a3a69b723e */ /* 0x010fc800000010ff */
[----:B------:R-:W-:-:S06]  /*d8c0*/  WARPGROUP.ARRIVE ;  /* 0x00000000000079c5 */ /* 0x000fcc0000000000 */
[----:B------:R-:W-:Y:S01]  /*d8d0*/  HGMMA.64x256x16.F32.BF16 R24, R152, gdesc[UR4].tnspB, R24, gsb0 ;  /* 0x43e0000498187df0 */ /* 0x000fe20008001818 */
[----:B------:R-:W-:Y:S01]  /*d8e0*/  FADD.FTZ R179, R192, R179 ;  /* 0x000000b3c0b37221 */ /* 0x000fe20000010000 */
[----:B------:R-:W-:Y:S03]  /*d8f0*/  MUFU.EX2 R186, R186 ;  /* 0x000000ba00ba7308 */ /* 0x000fe60000000800 */
[----:B------:R-:W-:-:S05]  /*d900*/  FADD.FTZ R179, R14, R179 ;  /* 0x000000b30eb37221 */ /* 0x000fca0000010000 */
[----:B------:R-:W-:Y:S08]  /*d910*/  MUFU.EX2 R183, R183 ;  /* 0x000000b700b77308 */ /* 0x000ff00000000800 */
        /* <DEDUP_REMOVED lines=8> */
[----:B------:R2:W3:Y:S08]  /*d9a0*/  MUFU.EX2 R154, R20 ;  /* 0x00000014009a7308 */ /* 0x0004f00000000800 */
[----:B------:R4:W5:Y:S01]  /*d9b0*/  MUFU.EX2 R153, R21 ;  /* 0x0000001500997308 */ /* 0x0009620000000800 */
[----:B--2---:R-:W-:-:S05]  /*d9c0*/  VIADD R20, R10, 0x100 ;  /* 0x000001000a147836 */ /* 0x004fca0000000000 */
[----:B------:R-:W-:Y:S01]  /*d9d0*/  R2UR UR6, R20 ;  /* 0x00000000140672ca */ /* 0x000fe200000e0000 */
[----:B0-----:R-:W-:Y:S01]  /*d9e0*/  FADD.FTZ R20, R152, R179 ;  /* 0x000000b398147221 */ /* 0x001fe20000010000 */
[----:B----4-:R-:W-:-:S03]  /*d9f0*/  IMAD.MOV.U32 R21, RZ, RZ, 0x40000040 ;  /* 0x40000040ff157424 */ /* 0x010fc600078e00ff */
[----:B---3--:R-:W-:Y:S02]  /*da00*/  FADD.FTZ R20, R154, R20 ;  /* 0x000000149a147221 */ /* 0x008fe40000010000 */
[----:B------:R-:W-:Y:S02]  /*da10*/  R2UR UR7, R21 ;  /* 0x00000000150772ca */ /* 0x000fe400000e0000 */
[----:B------:R-:W-:Y:S01]  /*da20*/  F2FP.BF16.F32.PACK_AB R152, R152, R14 ;  /* 0x0000000e9898723e */ /* 0x000fe200000010ff */
[C---:B-----5:R-:W-:Y:S01]  /*da30*/  FADD.FTZ R20, R153.reuse, R20 ;  /* 0x0000001499147221 */ /* 0x060fe20000010000 */
[----:B------:R-:W-:Y:S02]  /*da40*/  F2FP.BF16.F32.PACK_AB R154, R153, R154 ;  /* 0x0000009a999a723e */ /* 0x000fe400000010ff */
[----:B------:R-:W-:Y:S02]  /*da50*/  F2FP.BF16.F32.PACK_AB R153, R185, R184 ;  /* 0x000000b8b999723e */ /* 0x000fe400000010ff */
[----:B------:R-:W-:-:S04]  /*da60*/  F2FP.BF16.F32.PACK_AB R155, R183, R186 ;  /* 0x000000bab79b723e */ /* 0x000fc800000010ff */
[----:B------:R-:W-:-:S06]  /*da70*/  WARPGROUP.ARRIVE ;  /* 0x00000000000079c5 */ /* 0x000fcc0000000000 */
[----:B------:R-:W-:Y:S01]  /*da80*/  HGMMA.64x256x16.F32.BF16 R24, R152, gdesc[UR4].tnspB, R24, gsb0 ;  /* 0x43e0000498187df0 */ /* 0x000fe20008001818 */
[----:B------:R-:W-:Y:S02]  /*da90*/  VIADD R14, R10, 0x180 ;  /* 0x000001800a0e7836 */ /* 0x000fe40000000000 */
[----:B------:R-:W-:-:S03]  /*daa0*/  FADD.FTZ R20, R13, R20 ;  /* 0x000000140d147221 */ /* 0x000fc60000010000 */
[----:B------:R-:W-:Y:S01]  /*dab0*/  R2UR UR6, R14 ;  /* 0x000000000e0672ca */ /* 0x000fe200000e0000 */
[----:B------:R-:W-:Y:S08]  /*dac0*/  MUFU.EX2 R12, R12 ;  /* 0x0000000c000c7308 */ /* 0x000ff00000000800 */
[----:B------:R-:W-:Y:S08]  /*dad0*/  MUFU.EX2 R174, R174 ;  /* 0x000000ae00ae7308 */ /* 0x000ff00000000800 */
[----:B------:R-:W-:Y:S08]  /*dae0*/  MUFU.EX2 R175, R175 ;  /* 0x000000af00af7308 */ /* 0x000ff00000000800 */
[----:B------:R-:W-:Y:S08]  /*daf0*/  MUFU.EX2 R176, R176 ;  /* 0x000000b000b07308 */ /* 0x000ff00000000800 */
[----:B------:R-:W-:Y:S01]  /*db00*/  MUFU.EX2 R177, R177 ;  /* 0x000000b100b17308 */ /* 0x000fe20000000800 */
[----:B------:R-:W-:-:S07]  /*db10*/  WARPGROUP.DEPBAR.LE gsb0, 0x0 ;  /* 0x00008000000079c5 */ /* 0x000fce0000010000 */
[----:B------:R0:W2:Y:S08]  /*db20*/  MUFU.EX2 R152, R15 ;  /* 0x0000000f00987308 */ /* 0x0000b00000000800 */
[----:B------:R-:W3:Y:S01]  /*db30*/  MUFU.EX2 R154, R156 ;  /* 0x0000009c009a7308 */ /* 0x000ee20000000800 */
[----:B0-----:R-:W-:Y:S01]  /*db40*/  IMAD.MOV.U32 R15, RZ, RZ, 0x40000040 ;  /* 0x40000040ff0f7424 */ /* 0x001fe200078e00ff */
[----:B------:R-:W-:-:S04]  /*db50*/  F2FP.BF16.F32.PACK_AB R153, R181, R180 ;  /* 0x000000b4b599723e */ /* 0x000fc800000010ff */
[----:B------:R-:W-:Y:S01]  /*db60*/  R2UR UR7, R15 ;  /* 0x000000000f0772ca */ /* 0x000fe200000e0000 */
[C---:B--2---:R-:W-:Y:S01]  /*db70*/  FADD.FTZ R14, R152.reuse, R20 ;  /* 0x00000014980e7221 */ /* 0x044fe20000010000 */
[----:B------:R-:W-:Y:S02]  /*db80*/  F2FP.BF16.F32.PACK_AB R152, R152, R13 ;  /* 0x0000000d9898723e */ /* 0x000fe400000010ff */
[----:B------:R-:W-:Y:S01]  /*db90*/  F2FP.BF16.F32.PACK_AB R155, R178, R182 ;  /* 0x000000b6b29b723e */ /* 0x000fe200000010ff */
[----:B---3--:R-:W-:Y:S01]  /*dba0*/  FADD.FTZ R14, R154, R14 ;  /* 0x0000000e9a0e7221 */ /* 0x008fe20000010000 */
[----:B------:R-:W-:-:S04]  /*dbb0*/  F2FP.BF16.F32.PACK_AB R154, R157, R154 ;  /* 0x0000009a9d9a723e */ /* 0x000fc800000010ff */
[----:B------:R-:W-:-:S06]  /*dbc0*/  WARPGROUP.ARRIVE ;  /* 0x00000000000079c5 */ /* 0x000fcc0000000000 */
[----:B------:R-:W-:Y:S01]  /*dbd0*/  HGMMA.64x256x16.F32.BF16 R24, R152, gdesc[UR4].tnspB, R24, gsb0 ;  /* 0x43e0000498187df0 */ /* 0x000fe20008001818 */
[----:B------:R-:W-:Y:S02]  /*dbe0*/  FADD.FTZ R13, R157, R14 ;  /* 0x0000000e9d0d7221 */ /* 0x000fe40000010000 */
[----:B------:R0:W-:Y:S02]  /*dbf0*/  MUFU.EX2 R14, R9 ;  /* 0x00000009000e7308 */ /* 0x0001e40000000800 */
[----:B0-----:R-:W-:-:S05]  /*dc00*/  IMAD.MOV.U32 R9, RZ, RZ, 0x40000040 ;  /* 0x40000040ff097424 */ /* 0x001fca00078e00ff */
[----:B------:R-:W-:Y:S01]  /*dc10*/  R2UR UR7, R9 ;  /* 0x00000000090772ca */ /* 0x000fe200000e0000 */
        /* <DEDUP_REMOVED lines=8> */
[----:B------:R2:W3:Y:S01]  /*dca0*/  MUFU.EX2 R154, R8 ;  /* 0x00000008009a7308 */ /* 0x0004e20000000800 */
[----:B0-----:R-:W-:Y:S01]  /*dcb0*/  FADD.FTZ R13, R152, R13 ;  /* 0x0000000d980d7221 */ /* 0x001fe20000010000 */
[----:B--2---:R-:W-:-:S03]  /*dcc0*/  VIADD R8, R10, 0x200 ;  /* 0x000002000a087836 */ /* 0x004fc60000000000 */
[----:B------:R-:W-:Y:S02]  /*dcd0*/  FADD.FTZ R9, R14, R13 ;  /* 0x0000000d0e097221 */ /* 0x000fe40000010000 */
[----:B------:R-:W-:Y:S02]  /*dce0*/  R2UR UR6, R8 ;  /* 0x00000000080672ca */ /* 0x000fe400000e0000 */
[----:B---3--:R-:W-:Y:S01]  /*dcf0*/  FADD.FTZ R9, R154, R9 ;  /* 0x000000099a097221 */ /* 0x008fe20000010000 */
[----:B------:R-:W-:Y:S02]  /*dd00*/  F2FP.BF16.F32.PACK_AB R152, R14, R152 ;  /* 0x000000980e98723e */ /* 0x000fe400000010ff */
[----:B------:R-:W-:Y:S02]  /*dd10*/  F2FP.BF16.F32.PACK_AB R154, R12, R154 ;  /* 0x0000009a0c9a723e */ /* 0x000fe400000010ff */
[----:B------:R-:W-:Y:S02]  /*dd20*/  F2FP.BF16.F32.PACK_AB R153, R175, R174 ;  /* 0x000000aeaf99723e */ /* 0x000fe400000010ff */
[----:B------:R-:W-:-:S04]  /*dd30*/  F2FP.BF16.F32.PACK_AB R155, R177, R176 ;  /* 0x000000b0b19b723e */ /* 0x000fc800000010ff */
[----:B------:R-:W-:-:S06]  /*dd40*/  WARPGROUP.ARRIVE ;  /* 0x00000000000079c5 */ /* 0x000fcc0000000000 */
[----:B------:R-:W-:Y:S01]  /*dd50*/  HGMMA.64x256x16.F32.BF16 R24, R152, gdesc[UR4].tnspB, R24, gsb0 ;  /* 0x43e0000498187df0 */ /* 0x000fe20008001818 */
[----:B------:R-:W-:Y:S01]  /*dd60*/  FADD.FTZ R9, R12, R9 ;  /* 0x000000090c097221 */ /* 0x000fe20000010000 */
[----:B------:R-:W-:-:S03]  /*dd70*/  VIADD R8, R10, 0x280 ;  /* 0x000002800a087836 */ /* 0x000fc60000000000 */
[----:B------:R-:W-:Y:S01]  /*dd80*/  FADD.FTZ R10, R5, R9 ;  /* 0x00000009050a7221 */ /* 0x000fe20000010000 */
[----:B------:R-:W-:Y:S01]  /*dd90*/  IMAD.MOV.U32 R9, RZ, RZ, 0x40000040 ;  /* 0x40000040ff097424 */ /* 0x000fe200078e00ff */
[----:B------:R-:W-:-:S04]  /*dda0*/  R2UR UR6, R8 ;  /* 0x00000000080672ca */ /* 0x000fc800000e0000 */
[----:B------:R-:W-:Y:S01]  /*ddb0*/  R2UR UR7, R9 ;  /* 0x00000000090772ca */ /* 0x000fe200000e0000 */
[----:B------:R-:W-:-:S04]  /*ddc0*/  FADD.FTZ R173, R11, R173 ;  /* 0x000000ad0bad7221 */ /* 0x000fc80000010000 */
        /* <DEDUP_REMOVED lines=16> */
[----:B------:R-:W-:Y:S01]  /*ded0*/  FADD.FTZ R176, R177, R176 ;  /* 0x000000b0b1b07221 */ /* 0x000fe20000010000 */
[----:B------:R-:W-:Y:S01]  /*dee0*/  @!P1 VIADD R3, R3, 0x32460 ;  /* 0x0003246003039836 */ /* 0x000fe20000000000 */
[----:B------:R-:W-:Y:S02]  /*def0*/  WARPGROUP.DEPBAR.LE gsb0, 0x0 ;  /* 0x00008000000079c5 */ /* 0x000fe40000010000 */
[----:B------:R-:W0:Y:S08]  /*df00*/  MUFU.EX2 R152, R161 ;  /* 0x000000a100987308 */ /* 0x000e300000000800 */
[----:B------:R-:W2:Y:S01]  /*df10*/  MUFU.EX2 R154, R164 ;  /* 0x000000a4009a7308 */ /* 0x000ea20000000800 */
[----:B------:R-:W-:-:S02]  /*df20*/  F2FP.BF16.F32.PACK_AB R153, R169, R171 ;  /* 0x000000aba999723e */ /* 0x000fc400000010ff */
[----:B------:R-:W-:Y:S01]  /*df30*/  F2FP.BF16.F32.PACK_AB R155, R172, R170 ;  /* 0x000000aaac9b723e */ /* 0x000fe200000010ff */
[C---:B0-----:R-:W-:Y:S01]  /*df40*/  FADD.FTZ R8, R152.reuse, R10 ;  /* 0x0000000a98087221 */ /* 0x041fe20000010000 */
[----:B------:R-:W-:-:S03]  /*df50*/  F2FP.BF16.F32.PACK_AB R152, R152, R5 ;  /* 0x000000059898723e */ /* 0x000fc600000010ff */
[----:B--2---:R-:W-:Y:S01]  /*df60*/  FADD.FTZ R8, R154, R8 ;  /* 0x000000089a087221 */ /* 0x004fe20000010000 */
[----:B------:R-:W-:-:S04]  /*df70*/  F2FP.BF16.F32.PACK_AB R154, R165, R154 ;  /* 0x0000009aa59a723e */ /* 0x000fc800000010ff */
[----:B------:R-:W-:-:S06]  /*df80*/  WARPGROUP.ARRIVE ;  /* 0x00000000000079c5 */ /* 0x000fcc0000000000 */
[----:B------:R-:W-:Y:S01]  /*df90*/  HGMMA.64x256x16.F32.BF16 R24, R152, gdesc[UR4].tnspB, R24, gsb0 ;  /* 0x43e0000498187df0 */ /* 0x000fe20008001818 */
[----:B------:R-:W-:Y:S01]  /*dfa0*/  FADD.FTZ R176, R171, R176 ;  /* 0x000000b0abb07221 */ /* 0x000fe20000010000 */
[----:B------:R-:W-:-:S03]  /*dfb0*/  @!P1 PRMT R3, RZ, 0x654, R3 ;  /* 0x00000654ff039816 */ /* 0x000fc60000000003 */
[----:B------:R-:W-:-:S04]  /*dfc0*/  FADD.FTZ R169, R169, R176 ;  /* 0x000000b0a9a97221 */ /* 0x000fc80000010000 */
[----:B------:R-:W-:Y:S01]  /*dfd0*/  FADD.FTZ R169, R170, R169 ;  /* 0x000000a9aaa97221 */ /* 0x000fe20000010000 */
[----:B------:R-:W-:Y:S01]  /*dfe0*/  FADD.FTZ R11, R165, R8 ;  /* 0x00000008a50b7221 */ /* 0x000fe20000010000 */
[----:B------:R-:W-:Y:S02]  /*dff0*/  IMAD.MOV.U32 R4, RZ, RZ, R167 ;  /* 0x000000ffff047224 */ /* 0x000fe400078e00a7 */
[----:B------:R-:W-:Y:S01]  /*e000*/  FADD.FTZ R10, R172, R169 ;  /* 0x000000a9ac0a7221 */ /* 0x000fe20000010000 */
[----:B------:R-:W-:Y:S01]  /*e010*/  IMAD.MOV.U32 R5, RZ, RZ, R7 ;  /* 0x000000ffff057224 */ /* 0x000fe200078e0007 */
[----:B------:R-:W-:Y:S02]  /*e020*/  WARPGROUP.DEPBAR.LE gsb0, 0x0 ;  /* 0x00008000000079c5 */ /* 0x000fe40000010000 */
[----:B------:R1:W-:Y:S01]  /*e030*/  @!P1 SYNCS.ARRIVE.TRANS64.RED.A1T0 RZ, [R3+URZ], RZ ;  /* 0x000000ff03ff99a7 */ /* 0x0003e2000810043f */
[----:B------:R-:W-:Y:S05]  /*e040*/  @P2 BRA `(.L_x_1416) ;  /* 0xffffffd000742947 */ /* 0x000fea000383ffff */
.L_x_1406:
[----:B------:R-:W-:Y:S05]  /*e050*/  WARPSYNC.ALL ;  /* 0x0000000000007948 */ /* 0x000fea0003800000 */
[----:B0-----:R-:W0:Y:S01]  /*e060*/  SHFL.BFLY PT, R0, R11, 0x2, 0x1f ;  /* 0x0c401f000b007f89 */ /* 0x001e2200000e0000 */
[----:B------:R-:W-:Y:S01]  /*e070*/  IMAD.MOV.U32 R4, RZ, RZ, RZ ;  /* 0x000000ffff047224 */ /* 0x000fe200078e00ff */
[----:B------:R2:W-:Y:S06]  /*e080*/  BAR.ARV R168, 0x100 ;  /* 0x000400a80000751d */ /* 0x0005ec0000002000 */
[----:B------:R-:W-:-:S02]  /*e090*/  VIADD R200, R200, 0x1 ;  /* 0x00000001c8c87836 */ /* 0x000fc40000000000 */
[----:B------:R-:W-:Y:S06]  /*e0a0*/  BAR.ARV 0x8, 0x180 ;  /* 0x0206000000007b1d */ /* 0x000fec0000002000 */
[----:B------:R-:W-:Y:S01]  /*e0b0*/  ISETP.NE.AND P0, PT, R200, 0x2, PT ;  /* 0x00000002c800780c */ /* 0x000fe20003f05270 */
[----:B------:R-:W-:Y:S01]  /*e0c0*/  VIADD R229, R229, 0x1 ;  /* 0x00000001e5e57836 */ /* 0x000fe20000000000 */
[----:B-1----:R-:W1:Y:S01]  /*e0d0*/  SHFL.BFLY PT, R3, R10, 0x2, 0x1f ;  /* 0x0c401f000a037f89 */ /* 0x002e6200000e0000 */
[----:B------:R-:W-:Y:S02]  /*e0e0*/  PLOP3.LUT P1, PT, PT, PT, PT, 0x8, 0x0 ;  /* 0x000000000000781c */ /* 0x000fe40003f2e170 */
[----:B------:R-:W-:Y:S01]  /*e0f0*/  SEL R13, RZ, 0x1, P0 ;  /* 0x00000001ff0d7807 */ /* 0x000fe20000000000 */
[----:B0-----:R-:W-:Y:S01]  /*e100*/  FADD.FTZ R0, R0, R11 ;  /* 0x0000000b00007221 */ /* 0x001fe20000010000 */
[----:B------:R-:W-:-:S02]  /*e110*/  SEL R200, R200, RZ, P0 ;  /* 0x000000ffc8c87207 */ /* 0x000fc40000000000 */
[----:B------:R-:W-:Y:S02]  /*e120*/  LOP3.LUT R204, R204, R13, RZ, 0x3c, !PT ;  /* 0x0000000dcccc7212 */ /* 0x000fe400078e3cff */
[----:B------:R-:W0:Y:S01]  /*e130*/  SHFL.BFLY PT, R9, R0, 0x1, 0x1f ;  /* 0x0c201f0000097f89 */ /* 0x000e2200000e0000 */
[----:B-1----:R-:W-:Y:S01]  /*e140*/  FADD.FTZ R5, R3, R10 ;  /* 0x0000000a03057221 */ /* 0x002fe20000010000 */
[----:B------:R-:W-:-:S04]  /*e150*/  IMAD.MOV.U32 R3, RZ, RZ, RZ ;  /* 0x000000ffff037224 */ /* 0x000fc800078e00ff */
[----:B------:R-:W1:Y:S01]  /*e160*/  SHFL.BFLY PT, R8, R5, 0x1, 0x1f ;  /* 0x0c201f0005087f89 */ /* 0x000e6200000e0000 */
[----:B0-----:R-:W-:-:S05]  /*e170*/  FADD.FTZ R9, R0, R9 ;  /* 0x0000000900097221 */ /* 0x001fca0000010000 */
[----:B------:R-:W-:-:S13]  /*e180*/  FSETP.NE.FTZ.AND P2, PT, R9, RZ, PT ;  /* 0x000000ff0900720b */ /* 0x000fda0003f55000 */
[----:B------:R-:W0:Y:S01]  /*e190*/  @P2 MUFU.RCP R4, R9 ;  /* 0x0000000900042308 */ /* 0x000e220000001000 */
[----:B-1----:R-:W-:Y:S01]  /*e1a0*/  FADD.FTZ R11, R5, R8 ;  /* 0x00000008050b7221 */ /* 0x002fe20000010000 */
[----:B------:R-:W-:-:S04]  /*e1b0*/  IMAD.MOV.U32 R5, RZ, RZ, -0x800000 ;  /* 0xff800000ff057424 */ /* 0x000fc800078e00ff */
[----:B------:R-:W-:Y:S02]  /*e1c0*/  FSETP.NE.FTZ.AND P3, PT, R11, RZ, PT ;  /* 0x000000ff0b00720b */ /* 0x000fe40003f75000 */
[----:B------:R-:W1:Y:S01]  /*e1d0*/  @P2 MUFU.LG2 R20, R9 ;  /* 0x0000000900142308 */ /* 0x000e620000000c00 */
[-C--:B0-----:R-:W-:Y:S01]  /*e1e0*/  FMUL.FTZ R10, R28, R4.reuse ;  /* 0x000000041c0a7220 */ /* 0x081fe20000410000 */
[----:B------:R-:W-:Y:S01]  /*e1f0*/  FMUL.FTZ R0, R33, R4 ;  /* 0x0000000421007220 */ /* 0x000fe20000410000 */
[----:B------:R-:W-:-:S08]  /*e200*/  @P2 FMUL.FTZ R28, R6, 0.69314718246459960938 ;  /* 0x3f317218061c2820 */ /* 0x000fd00000410000 */
[----:B------:R-:W0:Y:S01]  /*e210*/  @P3 MUFU.LG2 R18, R11 ;  /* 0x0000000b00123308 */ /* 0x000e220000000c00 */
[----:B------:R-:W-:Y:S01]  /*e220*/  @P3 FMUL.FTZ R21, R6, 0.69314718246459960938 ;  /* 0x3f31721806153820 */ /* 0x000fe20000410000 */
[-C--:B------:R-:W-:Y:S01]  /*e230*/  FMUL.FTZ R8, R24, R4.reuse ;  /* 0x0000000418087220 */ /* 0x080fe20000410000 */
[-C--:B------:R-:W-:Y:S01]  /*e240*/  FMUL.FTZ R161, R48, R4.reuse ;  /* 0x0000000430a17220 */ /* 0x080fe20000410000 */
[-C--:B------:R-:W-:Y:S01]  /*e250*/  FMUL.FTZ R165, R64, R4.reuse ;  /* 0x0000000440a57220 */ /* 0x080fe20000410000 */
[----:B-1----:R-:W-:Y:S01]  /*e260*/  @P2 FMUL.FTZ R33, R20, 0.69314718246459960938 ;  /* 0x3f31721814212820 */ /* 0x002fe20000410000 */
        /* <DEDUP_REMOVED lines=22> */
[-C--:B--2---:R-:W-:Y:S01]  /*e3d0*/  FMUL.FTZ R168, R72, R4.reuse ;  /* 0x0000000448a87220 */ /* 0x084fe20000410000 */
        /* <DEDUP_REMOVED lines=38> */
[-C--:B-1----:R-:W-:Y:S01]  /*e640*/  FMUL.FTZ R13, R43, R3.reuse ;  /* 0x000000032b0d7220 */ /* 0x082fe20000410000 */
        /* <DEDUP_REMOVED lines=66> */
.L_x_1363:
        /* <DEDUP_REMOVED lines=10> */
[----:B------:R-:W2:Y:S01]  /*eb10*/  LDL R26, [R1+0x8c] ;  /* 0x00008c00011a7983 */ /* 0x000ea20000100800 */
[----:B------:R-:W3:Y:S01]  /*eb20*/  S2R R7, SR_SWINHI ;  /* 0x0000000000077919 */ /* 0x000ee20000002f00 */
[----:B------:R-:W-:Y:S05]  /*eb30*/  WARPSYNC.ALL ;  /* 0x0000000000007948 */ /* 0x000fea0003800000 */
[----:B------:R-:W-:Y:S01]  /*eb40*/  F2FP.BF16.F32.PACK_AB R8, R25, R8 ;  /* 0x000000081908723e */ /* 0x000fe200000010ff */
[----:B------:R-:W-:Y:S01]  /*eb50*/  ULDC.64 UR4, c[0x0][0xd00] ;  /* 0x0003400000047ab9 */ /* 0x000fe20000000a00 */
[----:B------:R-:W4:Y:S01]  /*eb60*/  LDL R182, [R1+0x88] ;  /* 0x0000880001b67983 */ /* 0x000f220000100800 */
[----:B------:R-:W-:-:S02]  /*eb70*/  MOV R20, R18 ;  /* 0x0000001200147202 */ /* 0x000fc40000000f00 */
[----:B---3--:R-:W-:Y:S02]  /*eb80*/  MOV R21, R7 ;  /* 0x0000000700157202 */ /* 0x008fe40000000f00 */
        /* <DEDUP_REMOVED lines=18> */
[----:B------:R-:W-:Y:S01]  /*ecb0*/  F2FP.BF16.F32.PACK_AB R147, R3, R150 ;  /* 0x000000960393723e */ /* 0x000fe200000010ff */
[----:B------:R-:W-:Y:S01]  /*ecc0*/  IMAD.MOV.U32 R80, RZ, RZ, RZ ;  /* 0x000000ffff507224 */ /* 0x000fe200078e00ff */
[----:B------:R-:W-:Y:S01]  /*ecd0*/  BAR.SYNC.DEFER_BLOCKING 0x1, 0x100 ;  /* 0x0044000000007b1d */ /* 0x000fe20000010000 */
[----:B--2---:R-:W-:-:S03]  /*ece0*/  IMAD.WIDE R124, R26, 0x2, R20 ;  /* 0x000000021a7c7825 */ /* 0x004fc600078e0214 */
[C---:B------:R-:W-:Y:S02]  /*ecf0*/  IADD3 R26, P2, R124.reuse, 0x40, RZ ;  /* 0x000000407c1a7810 */ /* 0x040fe40007f5e0ff */
[----:B-----5:R-:W-:Y:S02]  /*ed00*/  IADD3 R28, P3, R124, 0x60, RZ ;  /* 0x000000607c1c7810 */ /* 0x020fe40007f7e0ff */
[----:B------:R-:W-:Y:S02]  /*ed10*/  LOP3.LUT R96, R26, 0x380, RZ, 0xc0, !PT ;  /* 0x000003801a607812 */ /* 0x000fe400078ec0ff */
[----:B------:R-:W-:Y:S02]  /*ed20*/  LOP3.LUT R100, R28, 0x380, RZ, 0xc0, !PT ;  /* 0x000003801c647812 */ /* 0x000fe400078ec0ff */
[----:B------:R-:W-:Y:S02]  /*ed30*/  SHF.R.U64 R96, R96, 0x3, RZ ;  /* 0x0000000360607819 */ /* 0x000fe400000012ff */
[----:B------:R-:W-:-:S02]  /*ed40*/  IADD3 R84, P0, R124, 0x4040, RZ ;  /* 0x000040407c547810 */ /* 0x000fc40007f1e0ff */
[----:B------:R-:W-:Y:S02]  /*ed50*/  SHF.R.U64 R100, R100, 0x3, RZ ;  /* 0x0000000364647819 */ /* 0x000fe400000012ff */
[C---:B------:R-:W-:Y:S02]  /*ed60*/  IADD3 R30, P4, R124.reuse, 0x4000, RZ ;  /* 0x000040007c1e7810 */ /* 0x040fe40007f9e0ff */
[----:B-1----:R-:W-:Y:S02]  /*ed70*/  IADD3 R32, P5, R124, 0x4020, RZ ;  /* 0x000040207c207810 */ /* 0x002fe40007fbe0ff */
[----:B------:R-:W-:Y:S02]  /*ed80*/  LOP3.LUT R96, R96, R26, RZ, 0x3c, !PT ;  /* 0x0000001a60607212 */ /* 0x000fe400078e3cff */
[----:B------:R-:W-:Y:S02]  /*ed90*/  IADD3 R7, P1, R124, 0x20, RZ ;  /* 0x000000207c077810 */ /* 0x000fe40007f3e0ff */
[----:B------:R-:W-:-:S02]  /*eda0*/  LOP3.LUT R100, R100, R28, RZ, 0x3c, !PT ;  /* 0x0000001c64647212 */ /* 0x000fc400078e3cff */
[----:B------:R-:W-:Y:S02]  /*edb0*/  LOP3.LUT R26, R84, 0x380, RZ, 0xc0, !PT ;  /* 0x00000380541a7812 */ /* 0x000fe400078ec0ff */
[----:B------:R-:W-:Y:S02]  /*edc0*/  LOP3.LUT R104, R30, 0x380, RZ, 0xc0, !PT ;  /* 0x000003801e687812 */ /* 0x000fe400078ec0ff */
[----:B------:R-:W-:Y:S01]  /*edd0*/  LOP3.LUT R28, R32, 0x380, RZ, 0xc0, !PT ;  /* 0x00000380201c7812 */ /* 0x000fe200078ec0ff */
[--C-:B------:R-:W-:Y:S01]  /*ede0*/  IMAD.X R107, RZ, RZ, R125.reuse, P5 ;  /* 0x000000ffff6b7224 */ /* 0x100fe200028e067d */
[----:B------:R-:W-:Y:S01]  /*edf0*/  LOP3.LUT R92, R7, 0x380, RZ, 0xc0, !PT ;  /* 0x00000380075c7812 */ /* 0x000fe200078ec0ff */
[--C-:B------:R-:W-:Y:S01]  /*ee00*/  IMAD.X R93, RZ, RZ, R125.reuse, P1 ;  /* 0x000000ffff5d7224 */ /* 0x100fe200008e067d */
[----:B------:R-:W-:Y:S01]  /*ee10*/  SHF.R.U64 R26, R26, 0x3, RZ ;  /* 0x000000031a1a7819 */ /* 0x000fe200000012ff */
[--C-:B------:R-:W-:Y:S01]  /*ee20*/  IMAD.X R97, RZ, RZ, R125.reuse, P2 ;  /* 0x000000ffff617224 */ /* 0x100fe200010e067d */
[C---:B------:R-:W-:Y:S01]  /*ee30*/  LOP3.LUT R89, R124.reuse, 0x380, RZ, 0xc0, !PT ;  /* 0x000003807c597812 */ /* 0x040fe200078ec0ff */
[----:B------:R-:W-:Y:S01]  /*ee40*/  IMAD.X R101, RZ, RZ, R125, P3 ;  /* 0x000000ffff657224 */ /* 0x000fe200018e067d */
[----:B------:R-:W-:-:S02]  /*ee50*/  IADD3 R118, P5, R124, 0x8060, RZ ;  /* 0x000080607c767810 */ /* 0x000fc40007fbe0ff */
[----:B------:R-:W-:Y:S02]  /*ee60*/  SHF.R.U64 R104, R104, 0x3, RZ ;  /* 0x0000000368687819 */ /* 0x000fe400000012ff */
[----:B------:R-:W-:Y:S02]  /*ee70*/  SHF.R.U64 R28, R28, 0x3, RZ ;  /* 0x000000031c1c7819 */ /* 0x000fe400000012ff */
[C---:B------:R-:W-:Y:S02]  /*ee80*/  IADD3 R88, P1, R124.reuse, 0x4060, RZ ;  /* 0x000040607c587810 */ /* 0x040fe40007f3e0ff */
[C---:B------:R-:W-:Y:S02]  /*ee90*/  IADD3 R112, P2, R124.reuse, 0x8000, RZ ;  /* 0x000080007c707810 */ /* 0x040fe40007f5e0ff */
[----:B------:R-:W-:Y:S02]  /*eea0*/  IADD3 R114, P3, R124, 0x8020, RZ ;  /* 0x000080207c727810 */ /* 0x000fe40007f7e0ff */
[----:B------:R-:W-:-:S02]  /*eeb0*/  SHF.R.U64 R92, R92, 0x3, RZ ;  /* 0x000000035c5c7819 */ /* 0x000fc400000012ff */
[----:B------:R-:W-:Y:S02]  /*eec0*/  LOP3.LUT R108, R26, R84, RZ, 0x3c, !PT ;  /* 0x000000541a6c7212 */ /* 0x000fe400078e3cff */
[----:B------:R-:W-:Y:S02]  /*eed0*/  SHF.R.U64 R89, R89, 0x3, RZ ;  /* 0x0000000359597819 */ /* 0x000fe400000012ff */
[----:B------:R-:W-:Y:S02]  /*eee0*/  LOP3.LUT R104, R104, R30, RZ, 0x3c, !PT ;  /* 0x0000001e68687212 */ /* 0x000fe400078e3cff */
[----:B------:R-:W-:Y:S02]  /*eef0*/  LOP3.LUT R106, R28, R32, RZ, 0x3c, !PT ;  /* 0x000000201c6a7212 */ /* 0x000fe400078e3cff */
[----:B------:R-:W-:Y:S01]  /*ef00*/  LOP3.LUT R26, R118, 0x380, RZ, 0xc0, !PT ;  /* 0x00000380761a7812 */ /* 0x000fe200078ec0ff */
[--C-:B------:R-:W-:Y:S01]  /*ef10*/  IMAD.X R105, RZ, RZ, R125.reuse, P4 ;  /* 0x000000ffff697224 */ /* 0x100fe200020e067d */
[----:B------:R-:W-:Y:S01]  /*ef20*/  LOP3.LUT R28, R112, 0x380, RZ, 0xc0, !PT ;  /* 0x00000380701c7812 */ /* 0x000fe200078ec0ff */
[--C-:B------:R-:W-:Y:S01]  /*ef30*/  IMAD.X R109, RZ, RZ, R125.reuse, P0 ;  /* 0x000000ffff6d7224 */ /* 0x100fe200000e067d */
[----:B------:R-:W-:Y:S01]  /*ef40*/  LOP3.LUT R30, R114, 0x380, RZ, 0xc0, !PT ;  /* 0x00000380721e7812 */ /* 0x000fe200078ec0ff */
[--C-:B------:R-:W-:Y:S01]  /*ef50*/  IMAD.X R111, RZ, RZ, R125.reuse, P1 ;  /* 0x000000ffff6f7224 */ /* 0x100fe200008e067d */
[C---:B------:R-:W-:Y:S01]  /*ef60*/  IADD3 R116, P4, R124.reuse, 0x8040, RZ ;  /* 0x000080407c747810 */ /* 0x040fe20007f9e0ff */
[--C-:B------:R-:W-:Y:S01]  /*ef70*/  IMAD.X R113, RZ, RZ, R125.reuse, P2 ;  /* 0x000000ffff717224 */ /* 0x100fe200010e067d */
[C---:B------:R-:W-:Y:S01]  /*ef80*/  IADD3 R120, P0, R124.reuse, 0xc000, RZ ;  /* 0x0000c0007c787810 */ /* 0x040fe20007f1e0ff */
[----:B------:R-:W-:Y:S01]  /*ef90*/  IMAD.X R115, RZ, RZ, R125, P3 ;  /* 0x000000ffff737224 */ /* 0x000fe200018e067d */
[----:B------:R-:W-:-:S02]  /*efa0*/  IADD3 R122, P1, R124, 0xc020, RZ ;  /* 0x0000c0207c7a7810 */ /* 0x000fc40007f3e0ff */
[C---:B------:R-:W-:Y:S02]  /*efb0*/  IADD3 R151, P2, R124.reuse, 0xc040, RZ ;  /* 0x0000c0407c977810 */ /* 0x040fe40007f5e0ff */
[----:B------:R-:W-:Y:S02]  /*efc0*/  IADD3 R167, P3, R124, 0xc060, RZ ;  /* 0x0000c0607ca77810 */ /* 0x000fe40007f7e0ff */
[----:B------:R-:W-:Y:S02]  /*efd0*/  LOP3.LUT R92, R92, R7, RZ, 0x3c, !PT ;  /* 0x000000075c5c7212 */ /* 0x000fe400078e3cff */
[----:B------:R-:W-:Y:S02]  /*efe0*/  LOP3.LUT R124, R89, R124, RZ, 0x3c, !PT ;  /* 0x0000007c597c7212 */ /* 0x000fe400078e3cff */
[----:B------:R-:W-:Y:S02]  /*eff0*/  LOP3.LUT R7, R88, 0x380, RZ, 0xc0, !PT ;  /* 0x0000038058077812 */ /* 0x000fe400078ec0ff */
[----:B------:R-:W-:-:S02]  /*f000*/  SHF.R.U64 R26, R26, 0x3, RZ ;  /* 0x000000031a1a7819 */ /* 0x000fc400000012ff */
[----:B------:R-:W-:Y:S02]  /*f010*/  SHF.R.U64 R28, R28, 0x3, RZ ;  /* 0x000000031c1c7819 */ /* 0x000fe400000012ff */
[----:B------:R-:W-:Y:S02]  /*f020*/  SHF.R.U64 R30, R30, 0x3, RZ ;  /* 0x000000031e1e7819 */ /* 0x000fe400000012ff */
[----:B------:R-:W-:Y:S02]  /*f030*/  SHF.R.U64 R7, R7, 0x3, RZ ;  /* 0x0000000307077819 */ /* 0x000fe400000012ff */
[----:B------:R-:W-:Y:S02]  /*f040*/  LOP3.LUT R118, R26, R118, RZ, 0x3c, !PT ;  /* 0x000000761a767212 */ /* 0x000fe400078e3cff */
[----:B------:R-:W-:Y:S02]  /*f050*/  MOV R124, R124 ;  /* 0x0000007c007c7202 */ /* 0x000fe40000000f00 */
[----:B------:R-:W-:-:S02]  /*f060*/  LOP3.LUT R112, R28, R112, RZ, 0x3c, !PT ;  /* 0x000000701c707212 */ /* 0x000fc400078e3cff */
[----:B------:R-:W-:Y:S02]  /*f070*/  LOP3.LUT R114, R30, R114, RZ, 0x3c, !PT ;  /* 0x000000721e727212 */ /* 0x000fe400078e3cff */
[----:B------:R-:W-:Y:S02]  /*f080*/  LOP3.LUT R26, R167, 0x380, RZ, 0xc0, !PT ;  /* 0x00000380a71a7812 */ /* 0x000fe400078ec0ff */
[----:B------:R-:W-:Y:S02]  /*f090*/  LOP3.LUT R28, R120, 0x380, RZ, 0xc0, !PT ;  /* 0x00000380781c7812 */ /* 0x000fe400078ec0ff */
[----:B------:R-:W-:Y:S01]  /*f0a0*/  LOP3.LUT R30, R122, 0x380, RZ, 0xc0, !PT ;  /* 0x000003807a1e7812 */ /* 0x000fe200078ec0ff */
[----:B------:R1:W-:Y:S01]  /*f0b0*/  STSM.16.M88.4 [R124], R8 ;  /* 0x000000087c007844 */ /* 0x0003e20000000200 */
[----:B------:R-:W-:Y:S02]  /*f0c0*/  LOP3.LUT R110, R7, R88, RZ, 0x3c, !PT ;  /* 0x00000058076e7212 */ /* 0x000fe400078e3cff */
[----:B------:R-:W-:-:S02]  /*f0d0*/  LOP3.LUT R7, R116, 0x380, RZ, 0xc0, !PT ;  /* 0x0000038074077812 */ /* 0x000fc400078ec0ff */
[----:B------:R-:W-:Y:S02]  /*f0e0*/  SHF.R.U64 R26, R26, 0x3, RZ ;  /* 0x000000031a1a7819 */ /* 0x000fe400000012ff */
[----:B------:R-:W-:Y:S02]  /*f0f0*/  SHF.R.U64 R28, R28, 0x3, RZ ;  /* 0x000000031c1c7819 */ /* 0x000fe400000012ff */
[----:B------:R-:W-:Y:S02]  /*f100*/  SHF.R.U64 R30, R30, 0x3, RZ ;  /* 0x000000031e1e7819 */ /* 0x000fe400000012ff */
[----:B------:R-:W-:Y:S02]  /*f110*/  MOV R92, R92 ;  /* 0x0000005c005c7202 */ /* 0x000fe40000000f00 */
[----:B------:R-:W-:Y:S02]  /*f120*/  MOV R96, R96 ;  /* 0x0000006000607202 */ /* 0x000fe40000000f00 */
[----:B-1----:R-:W-:-:S02]  /*f130*/  F2FP.BF16.F32.PACK_AB R8, R0, R14 ;  /* 0x0000000e0008723e */ /* 0x002fc400000010ff */
[----:B------:R-:W-:Y:S02]  /*f140*/  F2FP.BF16.F32.PACK_AB R9, R12, R6 ;  /* 0x000000060c09723e */ /* 0x000fe400000010ff */
[----:B------:R-:W-:Y:S02]  /*f150*/  MOV R100, R100 ;  /* 0x0000006400647202 */ /* 0x000fe40000000f00 */
[----:B------:R-:W-:Y:S01]  /*f160*/  MOV R104, R104 ;  /* 0x0000006800687202 */ /* 0x000fe20000000f00 */
[--C-:B------:R-:W-:Y:S01]  /*f170*/  IMAD.X R117, RZ, RZ, R125.reuse, P4 ;  /* 0x000000ffff757224 */ /* 0x100fe200020e067d */
[----:B------:R-:W-:Y:S02]  /*f180*/  F2FP.BF16.F32.PACK_AB R10, R37, R36 ;  /* 0x00000024250a723e */ /* 0x000fe400000010ff */
[----:B------:R-:W-:Y:S02]  /*f190*/  MOV R106, R106 ;  /* 0x0000006a006a7202 */ /* 0x000fe40000000f00 */
[----:B------:R-:W-:Y:S01]  /*f1a0*/  MOV R108, R108 ;  /* 0x0000006c006c7202 */ /* 0x000fe20000000f00 */
[--C-:B------:R-:W-:Y:S01]  /*f1b0*/  IMAD.X R119, RZ, RZ, R125.reuse, P5 ;  /* 0x000000ffff777224 */ /* 0x100fe200028e067d */
[----:B------:R-:W-:Y:S01]  /*f1c0*/  F2FP.BF16.F32.PACK_AB R11, R39, R38 ;  /* 0x00000026270b723e */ /* 0x000fe200000010ff */
[--C-:B------:R-:W-:Y:S01]  /*f1d0*/  IMAD.X R121, RZ, RZ, R125.reuse, P0 ;  /* 0x000000ffff797224 */ /* 0x100fe200000e067d */
[----:B------:R-:W-:Y:S01]  /*f1e0*/  F2FP.BF16.F32.PACK_AB R12, R41, R24 ;  /* 0x00000018290c723e */ /* 0x000fe200000010ff */
[----:B------:R-:W-:Y:S01]  /*f1f0*/  IMAD.X R123, RZ, RZ, R125, P1 ;  /* 0x000000ffff7b7224 */ /* 0x000fe200008e067d */
[----:B------:R-:W-:-:S02]  /*f200*/  F2FP.BF16.F32.PACK_AB R14, R45, R160 ;  /* 0x000000a02d0e723e */ /* 0x000fc400000010ff */
[----:B------:R-:W-:Y:S02]  /*f210*/  SHF.R.U64 R7, R7, 0x3, RZ ;  /* 0x0000000307077819 */ /* 0x000fe400000012ff */
[----:B------:R-:W-:Y:S01]  /*f220*/  LOP3.LUT R88, R26, R167, RZ, 0x3c, !PT ;  /* 0x000000a71a587212 */ /* 0x000fe200078e3cff */
[----:B------:R1:W-:Y:S01]  /*f230*/  STSM.16.M88.4 [R92], R8 ;  /* 0x000000085c007844 */ /* 0x0003e20000000200 */
[----:B------:R-:W-:Y:S01]  /*f240*/  LOP3.LUT R120, R28, R120, RZ, 0x3c, !PT ;  /* 0x000000781c787212 */ /* 0x000fe200078e3cff */
[--C-:B------:R-:W-:Y:S01]  /*f250*/  IMAD.X R85, RZ, RZ, R125.reuse, P2 ;  /* 0x000000ffff557224 */ /* 0x100fe200010e067d */
[----:B------:R-:W-:Y:S01]  /*f260*/  LOP3.LUT R122, R30, R122, RZ, 0x3c, !PT ;  /* 0x0000007a1e7a7212 */ /* 0x000fe200078e3cff */
[----:B------:R-:W-:Y:S01]  /*f270*/  IMAD.X R89, RZ, RZ, R125, P3 ;  /* 0x000000ffff597224 */ /* 0x000fe200018e067d */
[----:B------:R-:W-:Y:S01]  /*f280*/  F2FP.BF16.F32.PACK_AB R24, R49, R161 ;  /* 0x000000a13118723e */ /* 0x000fe200000010ff */
[----:B------:R-:W2:Y:S01]  /*f290*/  LDC R0, c[0x0][0xce8] ;  /* 0x00033a00ff007b82 */ /* 0x000ea20000000800 */
[----:B------:R-:W-:-:S02]  /*f2a0*/  F2FP.BF16.F32.PACK_AB R26, R53, R162 ;  /* 0x000000a2351a723e */ /* 0x000fc400000010ff */
[----:B------:R-:W-:Y:S02]  /*f2b0*/  F2FP.BF16.F32.PACK_AB R28, R57, R163 ;  /* 0x000000a3391c723e */ /* 0x000fe400000010ff */
[----:B------:R-:W-:Y:S01]  /*f2c0*/  F2FP.BF16.F32.PACK_AB R30, R61, R164 ;  /* 0x000000a43d1e723e */ /* 0x000fe200000010ff */
[----:B------:R3:W-:Y:S01]  /*f2d0*/  STSM.16.M88.4 [R96], R12 ;  /* 0x0000000c60007844 */ /* 0x0007e20000000200 */
[----:B------:R-:W-:Y:S02]  /*f2e0*/  LOP3.LUT R116, R7, R116, RZ, 0x3c, !PT ;  /* 0x0000007407747212 */ /* 0x000fe400078e3cff */
[----:B-1----:R-:W-:Y:S02]  /*f2f0*/  F2FP.BF16.F32.PACK_AB R8, R65, R165 ;  /* 0x000000a54108723e */ /* 0x002fe400000010ff */
[----:B------:R-:W-:Y:S02]  /*f300*/  F2FP.BF16.F32.PACK_AB R9, R67, R66 ;  /* 0x000000424309723e */ /* 0x000fe400000010ff */
[----:B------:R-:W-:-:S02]  /*f310*/  F2FP.BF16.F32.PACK_AB R10, R69, R166 ;  /* 0x000000a6450a723e */ /* 0x000fc400000010ff */
[----:B------:R-:W-:Y:S01]  /*f320*/  F2FP.BF16.F32.PACK_AB R11, R71, R70 ;  /* 0x00000046470b723e */ /* 0x000fe200000010ff */
[----:B------:R-:W-:Y:S01]  /*f330*/  STSM.16.M88.4 [R100], R24 ;  /* 0x0000001864007844 */ /* 0x000fe20000000200 */
[----:B------:R-:W-:Y:S02]  /*f340*/  LOP3.LUT R7, R151, 0x380, RZ, 0xc0, !PT ;  /* 0x0000038097077812 */ /* 0x000fe400078ec0ff */
[----:B------:R-:W-:Y:S02]  /*f350*/  MOV R110, R110 ;  /* 0x0000006e006e7202 */ /* 0x000fe40000000f00 */
[----:B---3--:R-:W-:Y:S02]  /*f360*/  F2FP.BF16.F32.PACK_AB R12, R73, R168 ;  /* 0x000000a8490c723e */ /* 0x008fe400000010ff */
[----:B------:R-:W-:Y:S02]  /*f370*/  F2FP.BF16.F32.PACK_AB R13, R75, R74 ;  /* 0x0000004a4b0d723e */ /* 0x000fe400000010ff */
[----:B------:R-:W-:-:S02]  /*f380*/  F2FP.BF16.F32.PACK_AB R14, R77, R169 ;  /* 0x000000a94d0e723e */ /* 0x000fc400000010ff */
[----:B------:R-:W-:Y:S01]  /*f390*/  F2FP.BF16.F32.PACK_AB R15, R79, R78 ;  /* 0x0000004e4f0f723e */ /* 0x000fe200000010ff */
[----:B------:R-:W-:Y:S01]  /*f3a0*/  STSM.16.M88.4 [R104], R28 ;  /* 0x0000001c68007844 */ /* 0x000fe20000000200 */
        /* <DEDUP_REMOVED lines=8> */
[----:B------:R-:W-:Y:S02]  /*f430*/  MOV R114, R114 ;  /* 0x0000007200727202 */ /* 0x000fe40000000f00 */
[----:B------:R-:W-:Y:S02]  /*f440*/  F2FP.BF16.F32.PACK_AB R64, R152, R174 ;  /* 0x000000ae9840723e */ /* 0x000fe400000010ff */
[----:B------:R-:W-:Y:S02]  /*f450*/  F2FP.BF16.F32.PACK_AB R65, R99, R98 ;  /* 0x000000626341723e */ /* 0x000fe400000010ff */
[----:B------:R-:W-:-:S02]  /*f460*/  F2FP.BF16.F32.PACK_AB R66, R153, R175 ;  /* 0x000000af9942723e */ /* 0x000fc400000010ff */
[----:B------:R-:W-:Y:S01]  /*f470*/  F2FP.BF16.F32.PACK_AB R67, R103, R102 ;  /* 0x000000666743723e */ /* 0x000fe200000010ff */
[----:B------:R3:W-:Y:S01]  /*f480*/  STSM.16.M88.4 [R108], R12 ;  /* 0x0000000c6c007844 */ /* 0x0007e20000000200 */
[----:B------:R-:W-:Y:S02]  /*f490*/  SHF.R.U64 R7, R7, 0x3, RZ ;  /* 0x0000000307077819 */ /* 0x000fe400000012ff */
[----:B------:R-:W-:Y:S02]  /*f4a0*/  MOV R116, R116 ;  /* 0x0000007400747202 */ /* 0x000fe40000000f00 */
[----:B-1----:R-:W-:Y:S02]  /*f4b0*/  F2FP.BF16.F32.PACK_AB R8, R154, R176 ;  /* 0x000000b09a08723e */ /* 0x002fe400000010ff */
[----:B------:R-:W-:Y:S02]  /*f4c0*/  F2FP.BF16.F32.PACK_AB R9, R43, R40 ;  /* 0x000000282b09723e */ /* 0x000fe400000010ff */
[----:B------:R-:W-:-:S02]  /*f4d0*/  F2FP.BF16.F32.PACK_AB R10, R155, R177 ;  /* 0x000000b19b0a723e */ /* 0x000fc400000010ff */
[----:B------:R-:W-:Y:S01]  /*f4e0*/  F2FP.BF16.F32.PACK_AB R11, R47, R44 ;  /* 0x0000002c2f0b723e */ /* 0x000fe200000010ff */
[----:B------:R-:W-:Y:S01]  /*f4f0*/  STSM.16.M88.4 [R110], R36 ;  /* 0x000000246e007844 */ /* 0x000fe20000000200 */
[----:B------:R-:W-:-:S03]  /*f500*/  LOP3.LUT R84, R7, R151, RZ, 0x3c, !PT ;  /* 0x0000009707547212 */ /* 0x000fc600078e3cff */
[----:B------:R-:W-:Y:S01]  /*f510*/  STSM.16.M88.4 [R112], R48 ;  /* 0x0000003070007844 */ /* 0x000fe20000000200 */
[----:B------:R-:W-:Y:S02]  /*f520*/  MOV R118, R118 ;  /* 0x0000007600767202 */ /* 0x000fe40000000f00 */
[----:B---3--:R-:W-:Y:S01]  /*f530*/  F2FP.BF16.F32.PACK_AB R12, R156, R178 ;  /* 0x000000b29c0c723e */ /* 0x008fe200000010ff */
[----:B------:R-:W-:Y:S01]  /*f540*/  STSM.16.M88.4 [R114], R64 ;  /* 0x0000004072007844 */ /* 0x000fe20000000200 */
[----:B------:R-:W-:Y:S02]  /*f550*/  F2FP.BF16.F32.PACK_AB R13, R56, R52 ;  /* 0x00000034380d723e */ /* 0x000fe400000010ff */
[----:B------:R-:W-:Y:S01]  /*f560*/  F2FP.BF16.F32.PACK_AB R14, R157, R179 ;  /* 0x000000b39d0e723e */ /* 0x000fe200000010ff */
[----:B------:R1:W-:Y:S01]  /*f570*/  STSM.16.M88.4 [R116], R8 ;  /* 0x0000000874007844 */ /* 0x0003e20000000200 */
[----:B------:R-:W-:Y:S02]  /*f580*/  F2FP.BF16.F32.PACK_AB R15, R68, R60 ;  /* 0x0000003c440f723e */ /* 0x000fe400000010ff */
[----:B------:R-:W-:-:S02]  /*f590*/  MOV R120, R120 ;  /* 0x0000007800787202 */ /* 0x000fc40000000f00 */
[----:B------:R-:W-:Y:S02]  /*f5a0*/  F2FP.BF16.F32.PACK_AB R24, R158, R180 ;  /* 0x000000b49e18723e */ /* 0x000fe400000010ff */
[----:B------:R-:W-:Y:S02]  /*f5b0*/  F2FP.BF16.F32.PACK_AB R25, R76, R72 ;  /* 0x000000484c19723e */ /* 0x000fe400000010ff */
[----:B------:R-:W-:Y:S02]  /*f5c0*/  F2FP.BF16.F32.PACK_AB R26, R159, R181 ;  /* 0x000000b59f1a723e */ /* 0x000fe400000010ff */
[----:B------:R-:W-:Y:S02]  /*f5d0*/  F2FP.BF16.F32.PACK_AB R27, R127, R126 ;  /* 0x0000007e7f1b723e */ /* 0x000fe400000010ff */
[----:B------:R-:W-:Y:S02]  /*f5e0*/  ISETP.NE.U32.AND P0, PT, RZ, UR4, PT ;  /* 0x00000004ff007c0c */ /* 0x000fe4000bf05070 */
[----:B------:R-:W-:-:S02]  /*f5f0*/  MOV R122, R122 ;  /* 0x0000007a007a7202 */ /* 0x000fc40000000f00 */
[----:B-1----:R-:W-:Y:S02]  /*f600*/  IADD3 R8, P1, R225, UR4, RZ ;  /* 0x00000004e1087c10 */ /* 0x002fe4000ff3e0ff */
[----:B------:R-:W-:Y:S02]  /*f610*/  F2FP.BF16.F32.PACK_AB R28, R129, R128 ;  /* 0x00000080811c723e */ /* 0x000fe400000010ff */
[----:B------:R-:W-:Y:S02]  /*f620*/  F2FP.BF16.F32.PACK_AB R29, R131, R130 ;  /* 0x00000082831d723e */ /* 0x000fe400000010ff */
[----:B------:R-:W-:Y:S02]  /*f630*/  F2FP.BF16.F32.PACK_AB R30, R133, R132 ;  /* 0x00000084851e723e */ /* 0x000fe400000010ff */
[----:B------:R-:W-:Y:S02]  /*f640*/  F2FP.BF16.F32.PACK_AB R31, R135, R134 ;  /* 0x00000086871f723e */ /* 0x000fe400000010ff */
[----:B------:R-:W-:Y:S01]  /*f650*/  MOV R84, R84 ;  /* 0x0000005400547202 */ /* 0x000fe20000000f00 */
[----:B------:R1:W-:Y:S01]  /*f660*/  STSM.16.M88.4 [R118], R12 ;  /* 0x0000000c76007844 */ /* 0x0003e20000000200 */
[----:B------:R-:W-:-:S02]  /*f670*/  MOV R88, R88 ;  /* 0x0000005800587202 */ /* 0x000fc40000000f00 */
[----:B------:R-:W-:Y:S01]  /*f680*/  ISETP.NE.AND.EX P0, PT, RZ, UR5, PT, P0 ;  /* 0x00000005ff007c0c */ /* 0x000fe2000bf05300 */
[----:B------:R4:W-:Y:S01]  /*f690*/  STSM.16.M88.4 [R120], R24 ;  /* 0x0000001878007844 */ /* 0x0009e20000000200 */
[----:B------:R-:W-:Y:S01]  /*f6a0*/  IADD3.X R9, R226, UR5, RZ, P1, !PT ;  /* 0x00000005e2097c10 */ /* 0x000fe20008ffe4ff */
[----:B------:R-:W-:Y:S02]  /*f6b0*/  ULDC.64 UR4, c[0x0][0xd08] ;  /* 0x0003420000047ab9 */ /* 0x000fe40000000a00 */
[----:B------:R3:W-:Y:S01]  /*f6c0*/  STSM.16.M88.4 [R122], R28 ;  /* 0x0000001c7a007844 */ /* 0x0007e20000000200 */
[----:B------:R-:W-:-:S03]  /*f6d0*/  ISETP.NE.U32.AND P2, PT, RZ, UR4, PT ;  /* 0x00000004ff007c0c */ /* 0x000fc6000bf45070 */
[----:B------:R3:W-:Y:S01]  /*f6e0*/  STSM.16.M88.4 [R84], R136 ;  /* 0x0000008854007844 */ /* 0x0007e20000000200 */
[----:B------:R-:W-:-:S03]  /*f6f0*/  ISETP.NE.AND.EX P2, PT, RZ, UR5, PT, P2 ;  /* 0x00000005ff007c0c */ /* 0x000fc6000bf45320 */
[----:B------:R3:W-:Y:S01]  /*f700*/  STSM.16.M88.4 [R88], R144 ;  /* 0x0000009058007844 */ /* 0x0007e20000000200 */
[----:B------:R-:W-:Y:S09]  /*f710*/  BAR.SYNC.DEFER_BLOCKING 0x1, 0x100 ;  /* 0x0044000000007b1d */ /* 0x000ff20000010000 */
[----:B------:R-:W-:Y:S01]  /*f720*/  @P2 IADD3 R6, P3, R225, UR4, RZ ;  /* 0x00000004e1062c10 */ /* 0x000fe2000ff7e0ff */
[----:B------:R-:W-:-:S02]  /*f730*/  ULDC UR4, c[0x0][0xb88] ;  /* 0x0002e20000047ab9 */ /* 0x000fc40000000800 */
[----:B------:R-:W-:Y:S01]  /*f740*/  IMAD.U32 R11, RZ, RZ, UR4 ;  /* 0x00000004ff0b7e24 */ /* 0x000fe2000f8e00ff */
[----:B------:R-:W-:Y:S01]  /*f750*/  @P2 IADD3.X R7, R226, UR5, RZ, P3, !PT ;  /* 0x00000005e2072c10 */ /* 0x000fe20009ffe4ff */
[----:B------:R3:W5:Y:S04]  /*f760*/  @P0 LDG.E R80, desc[UR60][R8.64] ;  /* 0x0000003c08500981 */ /* 0x000768000c1e1900 */
[----:B------:R3:W5:Y:S01]  /*f770*/  @P2 LDG.E R11, desc[UR60][R6.64] ;  /* 0x0000003c060b2981 */ /* 0x000762000c1e1900 */
[----:B--2---:R-:W-:-:S13]  /*f780*/  ISETP.NE.AND P1, PT, R0, 0x1, PT ;  /* 0x000000010000780c */ /* 0x004fda0003f25270 */
[----:B------:R-:W2:Y:S08]  /*f790*/  @P1 LDC R10, c[0x0][0xcec] ;  /* 0x00033b00ff0a1b82 */ /* 0x000eb00000000800 */
[----:B-1----:R-:W1:Y:S01]  /*f7a0*/  @P1 LDC R15, c[0x0][0xcf0] ;  /* 0x00033c00ff0f1b82 */ /* 0x002e620000000800 */
[----:B----4-:R-:W-:Y:S01]  /*f7b0*/  IMAD R27, R230, 0x80, R182 ;  /* 0x00000080e61b7824 */ /* 0x010fe200078e02b6 */
[----:B---3--:R-:W-:Y:S06]  /*f7c0*/  @P2 BRA `(.L_x_1419) ;  /* 0x0000000000102947 */ /* 0x008fec0003800000 */
[----:B------:R-:W-:Y:S05]  /*f7d0*/  @!P0 BRA `(.L_x_1419) ;  /* 0x00000000000c8947 */ /* 0x000fea0003800000 */
[----:B------:R-:W3:Y:S04]  /*f7e0*/  LDG.E R6, desc[UR60][R8.64] ;  /* 0x0000003c08067981 */ /* 0x000ee8000c1e1900 */
[----:B-----5:R-:W3:Y:S02]  /*f7f0*/  LDG.E R11, desc[UR60][R8.64+0x4] ;  /* 0x0000043c080b7981 */ /* 0x020ee4000c1e1900 */
[----:B---3--:R-:W-:-:S07]  /*f800*/  IMAD.IADD R11, R11, 0x1, -R6 ;  /* 0x000000010b0b7824 */ /* 0x008fce00078e0a06 */
.L_x_1419:
[----:B------:R-:W3:Y:S01]  /*f810*/  LDL R14, [R1+0x84] ;  /* 0x00008400010e7983 */ /* 0x000ee20000100800 */
[----:B------:R-:W-:Y:S01]  /*f820*/  SHF.R.S32.HI R3, RZ, 0x1f, R224 ;  /* 0x0000001fff037819 */ /* 0x000fe200000114e0 */
[----:B--2---:R-:W-:Y:S01]  /*f830*/  @P1 IMAD.HI.U32 R6, R27, R10, RZ ;  /* 0x0000000a1b061227 */ /* 0x004fe200078e00ff */
[----:B------:R-:W-:Y:S01]  /*f840*/  ULDC.64 UR4, c[0x0][0xc90] ;  /* 0x0003240000047ab9 */ /* 0x000fe20000000a00 */
[----:B-----5:R-:W-:Y:S01]  /*f850*/  SHF.R.S32.HI R81, RZ, 0x1f, R80 ;  /* 0x0000001fff517819 */ /* 0x020fe20000011450 */
[----:B------:R-:W2:Y:S01]  /*f860*/  @P1 LDC R83, c[0x0][0xcec] ;  /* 0x00033b00ff531b82 */ /* 0x000ea20000000800 */
[----:B------:R-:W-:Y:S01]  /*f870*/  IMAD R13, R3, UR4, RZ ;  /* 0x00000004030d7c24 */ /* 0x000fe2000f8e02ff */
[----:B------:R-:W-:Y:S01]  /*f880*/  SEL R234, R234, RZ, !P0 ;  /* 0x000000ffeaea7207 */ /* 0x000fe20004000000 */
[----:B------:R-:W-:Y:S01]  /*f890*/  IMAD.MOV.U32 R9, RZ, RZ, R27 ;  /* 0x000000ffff097224 */ /* 0x000fe200078e001b */
[----:B-1----:R-:W-:Y:S01]  /*f8a0*/  @P1 SHF.R.U32.HI R9, RZ, R15, R6 ;  /* 0x0000000fff091219 */ /* 0x002fe20000011606 */
[----:B------:R-:W-:Y:S01]  /*f8b0*/  IMAD.WIDE.U32 R6, R224, UR4, R80 ;  /* 0x00000004e0067c25 */ /* 0x000fe2000f8e0050 */
[----:B------:R-:W-:-:S02]  /*f8c0*/  SEL R227, R227, RZ, !P0 ;  /* 0x000000ffe3e37207 */ /* 0x000fc40004000000 */
[----:B------:R-:W1:Y:S01]  /*f8d0*/  @P1 LDC R85, c[0x0][0xcf0] ;  /* 0x00033c00ff551b82 */ /* 0x000e620000000800 */
[----:B------:R-:W-:Y:S01]  /*f8e0*/  IMAD R13, R224, UR5, R13 ;  /* 0x00000005e00d7c24 */ /* 0x000fe2000f8e020d */
[----:B------:R-:W-:Y:S01]  /*f8f0*/  ULDC.64 UR4, c[0x0][0xc98] ;  /* 0x0003260000047ab9 */ /* 0x000fe20000000a00 */
[----:B------:R-:W-:Y:S02]  /*f900*/  IMAD.MOV R25, RZ, RZ, -R9 ;  /* 0x000000ffff197224 */ /* 0x000fe400078e0a09 */
[----:B------:R-:W-:Y:S02]  /*f910*/  IMAD.IADD R7, R7, 0x1, R13 ;  /* 0x0000000107077824 */ /* 0x000fe400078e020d */
[----:B------:R-:W-:Y:S02]  /*f920*/  IMAD R15, R233, 0x40, R205 ;  /* 0x00000040e90f7824 */ /* 0x000fe400078e02cd */
[----:B------:R-:W-:Y:S02]  /*f930*/  IMAD R13, R0, R25, R27 ;  /* 0x00000019000d7224 */ /* 0x000fe400078e021b */
[----:B------:R-:W-:-:S02]  /*f940*/  IMAD R8, R234, UR4, RZ ;  /* 0x00000004ea087c24 */ /* 0x000fc4000f8e02ff */
[----:B------:R-:W-:-:S04]  /*f950*/  IMAD.WIDE.U32 R6, R227, UR4, R6 ;  /* 0x00000004e3067c25 */ /* 0x000fc8000f8e0006 */
[----:B------:R-:W-:Y:S01]  /*f960*/  IMAD.WIDE R20, R15, 0x2, R20 ;  /* 0x000000020f147825 */ /* 0x000fe200078e0214 */
[----:B------:R-:W-:Y:S02]  /*f970*/  SHF.R.S32.HI R15, RZ, 0x1f, R9 ;  /* 0x0000001fff0f7819 */ /* 0x000fe40000011409 */
[----:B------:R-:W-:Y:S01]  /*f980*/  IADD3 R6, P0, R9, R6, RZ ;  /* 0x0000000609067210 */ /* 0x000fe20007f1e0ff */
[----:B------:R-:W-:Y:S01]  /*f990*/  IMAD R10, R227, UR5, R8 ;  /* 0x00000005e30a7c24 */ /* 0x000fe2000f8e0208 */
[----:B------:R-:W-:Y:S01]  /*f9a0*/  SHF.R.S32.HI R8, RZ, 0x1f, R13 ;  /* 0x0000001fff087819 */ /* 0x000fe2000001140d */
[----:B------:R-:W-:Y:S01]  /*f9b0*/  ULDC.64 UR4, c[0x0][0xc88] ;  /* 0x0003220000047ab9 */ /* 0x000fe20000000a00 */
[----:B------:R-:W-:Y:S01]  /*f9c0*/  IADD3 R9, P2, R20, 0x1000, RZ ;  /* 0x0000100014097810 */ /* 0x000fe20007f5e0ff */
[----:B------:R-:W-:Y:S01]  /*f9d0*/  IMAD R32, R11, R0, RZ ;  /* 0x000000000b207224 */ /* 0x000fe200078e02ff */
[----:B------:R-:W-:Y:S01]  /*f9e0*/  IADD3.X R7, R15, R7, R10, P0, !PT ;  /* 0x000000070f077210 */ /* 0x000fe200007fe40a */
[----:B------:R-:W-:Y:S01]  /*f9f0*/  IMAD R12, R8, UR4, RZ ;  /* 0x00000004080c7c24 */ /* 0x000fe2000f8e02ff */
[----:B------:R-:W-:-:S02]  /*fa00*/  LOP3.LUT R8, R9, 0x380, RZ, 0xc0, !PT ;  /* 0x0000038009087812 */ /* 0x000fc400078ec0ff */
[----:B------:R-:W-:Y:S01]  /*fa10*/  IADD3 R25, P5, R20, 0x3000, RZ ;  /* 0x0000300014197810 */ /* 0x000fe20007fbe0ff */
[C---:B------:R-:W-:Y:S01]  /*fa20*/  IMAD R15, R13.reuse, UR5, R12 ;  /* 0x000000050d0f7c24 */ /* 0x040fe2000f8e020c */
[----:B------:R-:W-:Y:S01]  /*fa30*/  SHF.R.U64 R8, R8, 0x3, RZ ;  /* 0x0000000308087819 */ /* 0x000fe200000012ff */
[----:B------:R-:W-:Y:S01]  /*fa40*/  IMAD.WIDE.U32 R6, R13, UR4, R6 ;  /* 0x000000040d067c25 */ /* 0x000fe2000f8e0006 */
[----:B------:R-:W-:Y:S01]  /*fa50*/  ULDC.64 UR4, c[0x0][0xc50] ;  /* 0x0003140000047ab9 */ /* 0x000fe20000000a00 */
[----:B------:R-:W-:Y:S02]  /*fa60*/  IADD3 R13, P3, R20, 0x2000, RZ ;  /* 0x00002000140d7810 */ /* 0x000fe40007f7e0ff */
[----:B------:R-:W-:Y:S01]  /*fa70*/  IMAD.IADD R7, R7, 0x1, R15 ;  /* 0x0000000107077824 */ /* 0x000fe200078e020f */
[----:B------:R-:W-:Y:S02]  /*fa80*/  LEA R10, P0, R6, UR4, 0x2 ;  /* 0x00000004060a7c11 */ /* 0x000fe4000f8010ff */
[----:B------:R-:W-:-:S02]  /*fa90*/  LOP3.LUT R12, R13, 0x380, RZ, 0xc0, !PT ;  /* 0x000003800d0c7812 */ /* 0x000fc400078ec0ff */
[----:B------:R-:W-:Y:S01]  /*faa0*/  LEA.HI.X R6, R6, UR5, R7, 0x2, P0 ;  /* 0x0000000506067c11 */ /* 0x000fe200080f1407 */
[----:B------:R-:W-:Y:S01]  /*fab0*/  SHFL.IDX PT, R54, R10, RZ, 0x1c1f ;  /* 0x001c1fff0a367589 */ /* 0x000fe200000e0000 */
[----:B------:R-:W-:Y:S01]  /*fac0*/  IADD3 R29, P0, R20, 0x4000, RZ ;  /* 0x00004000141d7810 */ /* 0x000fe20007f1e0ff */
[----:B------:R-:W-:Y:S01]  /*fad0*/  ULDC.64 UR4, c[0x0][0xba0] ;  /* 0x0002e80000047ab9 */ /* 0x000fe20000000a00 */
[----:B------:R-:W-:Y:S01]  /*fae0*/  LOP3.LUT R8, R8, R9, RZ, 0x3c, !PT ;  /* 0x0000000908087212 */ /* 0x000fe200078e3cff */
[----:B------:R-:W-:Y:S01]  /*faf0*/  IMAD.X R9, RZ, RZ, R21, P2 ;  /* 0x000000ffff097224 */ /* 0x000fe200010e0615 */
[----:B------:R-:W-:Y:S01]  /*fb00*/  LOP3.LUT R28, R29, 0x380, RZ, 0xc0, !PT ;  /* 0x000003801d1c7812 */ /* 0x000fe200078ec0ff */
[----:B------:R-:W4:Y:S01]  /*fb10*/  SHFL.IDX PT, R55, R6, RZ, 0x1c1f ;  /* 0x001c1fff06377589 */ /* 0x000f2200000e0000 */
[----:B------:R-:W-:Y:S02]  /*fb20*/  SHF.R.U64 R12, R12, 0x3, RZ ;  /* 0x000000030c0c7819 */ /* 0x000fe400000012ff */
[----:B------:R-:W-:Y:S01]  /*fb30*/  IADD3 R41, P2, R20, 0x6000, RZ ;  /* 0x0000600014297810 */ /* 0x000fe20007f5e0ff */
[----:B------:R-:W-:Y:S01]  /*fb40*/  SHFL.IDX PT, R58, R10, 0x1, 0x1c1f ;  /* 0x003c1f000a3a7f89 */ /* 0x000fe200000e0000 */
[----:B------:R-:W-:-:S02]  /*fb50*/  SHF.R.U64 R28, R28, 0x3, RZ ;  /* 0x000000031c1c7819 */ /* 0x000fc400000012ff */
[----:B------:R-:W-:Y:S01]  /*fb60*/  LOP3.LUT R12, R12, R13, RZ, 0x3c, !PT ;  /* 0x0000000d0c0c7212 */ /* 0x000fe200078e3cff */
[--C-:B------:R-:W-:Y:S01]  /*fb70*/  IMAD.X R13, RZ, RZ, R21.reuse, P3 ;  /* 0x000000ffff0d7224 */ /* 0x100fe200018e0615 */
[----:B------:R-:W-:Y:S01]  /*fb80*/  LOP3.LUT R40, R41, 0x380, RZ, 0xc0, !PT ;  /* 0x0000038029287812 */ /* 0x000fe200078ec0ff */
[----:B------:R0:W2:Y:S01]  /*fb90*/  SHFL.IDX PT, R59, R6, 0x1, 0x1c1f ;  /* 0x003c1f00063b7f89 */ /* 0x0000a200000e0000 */
[C---:B------:R-:W-:Y:S02]  /*fba0*/  IADD3 R45, P3, R20.reuse, 0x7000, RZ ;  /* 0x00007000142d7810 */ /* 0x040fe40007f7e0ff */
[----:B------:R-:W-:Y:S02]  /*fbb0*/  IADD3 R37, P4, R20, 0x5000, RZ ;  /* 0x0000500014257810 */ /* 0x000fe40007f9e0ff */
[----:B------:R-:W-:Y:S01]  /*fbc0*/  LOP3.LUT R28, R28, R29, RZ, 0x3c, !PT ;  /* 0x0000001d1c1c7212 */ /* 0x000fe200078e3cff */
[----:B------:R-:W-:Y:S01]  /*fbd0*/  IMAD.X R29, RZ, RZ, R21, P0 ;  /* 0x000000ffff1d7224 */ /* 0x000fe200000e0615 */
[----:B------:R-:W-:-:S02]  /*fbe0*/  SHF.R.U64 R40, R40, 0x3, RZ ;  /* 0x0000000328287819 */ /* 0x000fc400000012ff */
[----:B------:R-:W-:Y:S02]  /*fbf0*/  IADD3 R53, P0, R20, 0x9000, RZ ;  /* 0x0000900014357810 */ /* 0x000fe40007f1e0ff */
[----:B------:R-:W-:Y:S02]  /*fc00*/  LOP3.LUT R44, R45, 0x380, RZ, 0xc0, !PT ;  /* 0x000003802d2c7812 */ /* 0x000fe400078ec0ff */
[----:B------:R-:W-:Y:S02]  /*fc10*/  LOP3.LUT R24, R25, 0x380, RZ, 0xc0, !PT ;  /* 0x0000038019187812 */ /* 0x000fe400078ec0ff */
[----:B------:R-:W-:Y:S02]  /*fc20*/  LOP3.LUT R36, R37, 0x380, RZ, 0xc0, !PT ;  /* 0x0000038025247812 */ /* 0x000fe400078ec0ff */
[----:B------:R-:W-:Y:S01]  /*fc30*/  LOP3.LUT R40, R40, R41, RZ, 0x3c, !PT ;  /* 0x0000002928287212 */ /* 0x000fe200078e3cff */
[----:B------:R-:W-:Y:S01]  /*fc40*/  IMAD.X R41, RZ, RZ, R21, P2 ;  /* 0x000000ffff297224 */ /* 0x000fe200010e0615 */
[----:B------:R-:W-:-:S02]  /*fc50*/  LOP3.LUT R52, R53, 0x380, RZ, 0xc0, !PT ;  /* 0x0000038035347812 */ /* 0x000fc400078ec0ff */
[----:B------:R-:W-:Y:S02]  /*fc60*/  SHF.R.U64 R44, R44, 0x3, RZ ;  /* 0x000000032c2c7819 */ /* 0x000fe400000012ff */
        /* <DEDUP_REMOVED lines=32> */
[----:B------:R-:W-:-:S02]  /*fe70*/  IADD3 R11, P3, R20, 0xf000, RZ ;  /* 0x0000f000140b7810 */ /* 0x000fc40007f7e0ff */
[C---:B------:R-:W-:Y:S02]  /*fe80*/  IADD3 R69, P5, R20.reuse, 0xd000, RZ ;  /* 0x0000d00014457810 */ /* 0x040fe40007fbe0ff */
[C---:B------:R-:W-:Y:S01]  /*fe90*/  IADD3 R73, P4, R20.reuse, 0xe000, RZ ;  /* 0x0000e00014497810 */ /* 0x040fe20007f9e0ff */
[----:B------:R-:W-:Y:S01]  /*fea0*/  IMAD.X R77, RZ, RZ, R21, P3 ;  /* 0x000000ffff4d7224 */ /* 0x000fe200018e0615 */
[----:B------:R-:W-:Y:S02]  /*feb0*/  LOP3.LUT R15, R20, 0x380, RZ, 0xc0, !PT ;  /* 0x00000380140f7812 */ /* 0x000fe400078ec0ff */
[----:B0-----:R-:W-:Y:S02]  /*fec0*/  LOP3.LUT R6, R11, 0x380, RZ, 0xc0, !PT ;  /* 0x000003800b067812 */ /* 0x001fe400078ec0ff */
[----:B------:R-:W-:Y:S02]  /*fed0*/  LOP3.LUT R68, R69, 0x380, RZ, 0xc0, !PT ;  /* 0x0000038045447812 */ /* 0x000fe400078ec0ff */
[----:B------:R-:W-:-:S02]  /*fee0*/  LOP3.LUT R72, R73, 0x380, RZ, 0xc0, !PT ;  /* 0x0000038049487812 */ /* 0x000fc400078ec0ff */
[----:B------:R-:W-:Y:S02]  /*fef0*/  SHF.R.U64 R15, R15, 0x3, RZ ;  /* 0x000000030f0f7819 */ /* 0x000fe400000012ff */
[----:B------:R-:W-:Y:S02]  /*ff00*/  SHF.R.U64 R6, R6, 0x3, RZ ;  /* 0x0000000306067819 */ /* 0x000fe400000012ff */
[----:B------:R-:W-:Y:S02]  /*ff10*/  SHF.R.U64 R68, R68, 0x3, RZ ;  /* 0x0000000344447819 */ /* 0x000fe400000012ff */
[----:B------:R-:W-:Y:S02]  /*ff20*/  SHF.R.U64 R72, R72, 0x3, RZ ;  /* 0x0000000348487819 */ /* 0x000fe400000012ff */
[----:B------:R-:W-:Y:S02]  /*ff30*/  LOP3.LUT R20, R15, R20, RZ, 0x3c, !PT ;  /* 0x000000140f147212 */ /* 0x000fe400078e3cff */
[----:B------:R-:W-:Y:S01]  /*ff40*/  LOP3.LUT R68, R68, R69, RZ, 0x3c, !PT ;  /* 0x0000004544447212 */ /* 0x000fe200078e3cff */
[--C-:B------:R-:W-:Y:S01]  /*ff50*/  IMAD.X R69, RZ, RZ, R21.reuse, P5 ;  /* 0x000000ffff457224 */ /* 0x100fe200028e0615 */
[----:B------:R-:W-:Y:S01]  /*ff60*/  LOP3.LUT R72, R72, R73, RZ, 0x3c, !PT ;  /* 0x0000004948487212 */ /* 0x000fe200078e3cff */
[----:B------:R-:W-:Y:S01]  /*ff70*/  IMAD.X R73, RZ, RZ, R21, P4 ;  /* 0x000000ffff497224 */ /* 0x000fe200020e0615 */
[----:B------:R-:W-:Y:S01]  /*ff80*/  LOP3.LUT R76, R6, R11, RZ, 0x3c, !PT ;  /* 0x0000000b064c7212 */ /* 0x000fe200078e3cff */
[----:B------:R-:W-:Y:S01]  /*ff90*/  BSSY B1, `(.L_x_1420) ;  /* 0x0000065000017945 */ /* 0x000fe20003800000 */
[----:B------:R-:W-:-:S02]  /*ffa0*/  SHF.R.S32.HI R88, RZ, 0x1f, R222 ;  /* 0x0000001fff587819 */ /* 0x000fc400000114de */
[----:B------:R-:W-:Y:S02]  /*ffb0*/  SHF.R.S32.HI R89, RZ, 0x1f, R220 ;  /* 0x0000001fff597819 */ /* 0x000fe400000114dc */
[----:B------:R-:W-:Y:S02]  /*ffc0*/  SHF.R.S32.HI R90, RZ, 0x1f, R221 ;  /* 0x0000001fff5a7819 */ /* 0x000fe400000114dd */
[----:B------:R-:W-:Y:S01]  /*ffd0*/  SHF.R.S32.HI R91, RZ, 0x1f, R205 ;  /* 0x0000001fff5b7819 */ /* 0x000fe200000114cd */
[----:B---3--:R-:W-:-:S05]  /*ffe0*/  IMAD R7, R230, 0x80, R14 ;  /* 0x00000080e6077824 */ /* 0x008fca00078e020e */
[C---:B------:R-:W-:Y:S01]  /*fff0*/  ISETP.GE.OR P2, PT, R7.reuse, R32, P0 ;  /* 0x000000200700720c */ /* 0x040fe20000746670 */
[----:B------:R-:W-:-:S05]  /*10000*/  VIADD R7, R7, 0x8 ;  /* 0x0000000807077836 */ /* 0x000fca0000000000 */
[----:B------:R-:W-:-:S07]  /*10010*/  ISETP.GE.OR P0, PT, R7, R32, P0 ;  /* 0x000000200700720c */ /* 0x000fce0000706670 */
[----:B----4-:R-:W-:Y:S06]  /*10020*/  @!P2 ST.E desc[UR60][R54.64], R5 ;  /* 0x000000053600a985 */ /* 0x010fec000c10193c */
[----:B--2---:R0:W-:Y:S04]  /*10030*/  @!P0 ST.E desc[UR60][R58.64], R4 ;  /* 0x000000043a008985 */ /* 0x0041e8000c10193c */
[----:B------:R-:W5:Y:S04]  /*10040*/  LD.E.128 R8, desc[UR60][R8.64] ;  /* 0x0000003c08087980 */ /* 0x000f68000c101d00 */
[----:B------:R-:W5:Y:S04]  /*10050*/  LD.E.128 R12, desc[UR60][R12.64] ;  /* 0x0000003c0c0c7980 */ /* 0x000f68000c101d00 */
[----:B0-----:R0:W5:Y:S04]  /*10060*/  LD.E.128 R4, desc[UR60][R20.64] ;  /* 0x0000003c14047980 */ /* 0x001168000c101d00 */
[----:B------:R-:W5:Y:S04]  /*10070*/  LD.E.128 R24, desc[UR60][R24.64] ;  /* 0x0000003c18187980 */ /* 0x000f68000c101d00 */
[----:B------:R-:W5:Y:S01]  /*10080*/  LD.E.128 R28, desc[UR60][R28.64] ;  /* 0x0000003c1c1c7980 */ /* 0x000f62000c101d00 */
[----:B0-----:R-:W-:-:S03]  /*10090*/  IMAD R21, R81, UR4, RZ ;  /* 0x0000000451157c24 */ /* 0x001fc6000f8e02ff */
[----:B------:R-:W5:Y:S01]  /*100a0*/  LD.E.128 R36, desc[UR60][R36.64] ;  /* 0x0000003c24247980 */ /* 0x000f62000c101d00 */
[C---:B------:R-:W-:Y:S02]  /*100b0*/  IMAD R81, R80.reuse, UR5, R21 ;  /* 0x0000000550517c24 */ /* 0x040fe4000f8e0215 */
[----:B------:R-:W-:Y:S01]  /*100c0*/  IMAD.WIDE.U32 R20, R80, UR4, RZ ;  /* 0x0000000450147c25 */ /* 0x000fe2000f8e00ff */
[----:B------:R-:W-:Y:S01]  /*100d0*/  ULDC.64 UR4, c[0x0][0xbe8] ;  /* 0x0002fa0000047ab9 */ /* 0x000fe20000000a00 */
[----:B------:R-:W5:Y:S02]  /*100e0*/  LD.E.128 R40, desc[UR60][R40.64] ;  /* 0x0000003c28287980 */ /* 0x000f64000c101d00 */
[----:B------:R-:W-:Y:S02]  /*100f0*/  IMAD.IADD R21, R21, 0x1, R81 ;  /* 0x0000000115157824 */ /* 0x000fe400078e0251 */
[----:B------:R-:W-:Y:S01]  /*10100*/  IMAD R81, R3, UR4, RZ ;  /* 0x0000000403517c24 */ /* 0x000fe2000f8e02ff */
[----:B------:R-:W5:Y:S01]  /*10110*/  LD.E.128 R44, desc[UR60][R44.64] ;  /* 0x0000003c2c2c7980 */ /* 0x000f62000c101d00 */
[----:B------:R-:W-:-:S02]  /*10120*/  IMAD R3, R223, 0x20, R233 ;  /* 0x00000020df037824 */ /* 0x000fc400078e02e9 */
[----:B------:R-:W-:Y:S01]  /*10130*/  IMAD R81, R224, UR5, R81 ;  /* 0x00000005e0517c24 */ /* 0x000fe2000f8e0251 */
[----:B------:R-:W5:Y:S01]  /*10140*/  LD.E.128 R48, desc[UR60][R48.64] ;  /* 0x0000003c30307980 */ /* 0x000f62000c101d00 */
[----:B------:R-:W-:Y:S02]  /*10150*/  IMAD R82, R230, 0x80, R3 ;  /* 0x00000080e6527824 */ /* 0x000fe400078e0203 */
[----:B------:R-:W-:Y:S01]  /*10160*/  IMAD.WIDE.U32 R20, R224, UR4, R20 ;  /* 0x00000004e0147c25 */ /* 0x000fe2000f8e0014 */
[----:B------:R-:W-:Y:S01]  /*10170*/  ULDC.64 UR4, c[0x0][0xbf0] ;  /* 0x0002fc0000047ab9 */ /* 0x000fe20000000a00 */
[----:B------:R-:W5:Y:S02]  /*10180*/  LD.E.128 R52, desc[UR60][R52.64] ;  /* 0x0000003c34347980 */ /* 0x000f64000c101d00 */
[----:B------:R-:W-:Y:S02]  /*10190*/  @P1 IMAD.HI.U32 R80, R82, R83, RZ ;  /* 0x0000005352501227 */ /* 0x000fe400078e00ff */
[----:B------:R-:W5:Y:S02]  /*101a0*/  LD.E.128 R56, desc[UR60][R56.64] ;  /* 0x0000003c38387980 */ /* 0x000f64000c101d00 */
[----:B------:R-:W-:-:S02]  /*101b0*/  IMAD.IADD R21, R21, 0x1, R81 ;  /* 0x0000000115157824 */ /* 0x000fc400078e0251 */
[----:B------:R-:W-:Y:S01]  /*101c0*/  IMAD R234, R234, UR4, RZ ;  /* 0x00000004eaea7c24 */ /* 0x000fe2000f8e02ff */
[----:B------:R-:W5:Y:S01]  /*101d0*/  LD.E.128 R60, desc[UR60][R60.64] ;  /* 0x0000003c3c3c7980 */ /* 0x000f62000c101d00 */
[----:B------:R-:W-:Y:S01]  /*101e0*/  IMAD.MOV.U32 R3, RZ, RZ, R82 ;  /* 0x000000ffff037224 */ /* 0x000fe200078e0052 */
[----:B-1----:R-:W-:Y:S01]  /*101f0*/  @P1 SHF.R.U32.HI R3, RZ, R85, R80 ;  /* 0x00000055ff031219 */ /* 0x002fe20000011650 */
[C---:B------:R-:W-:Y:S01]  /*10200*/  IMAD R81, R227.reuse, UR5, R234 ;  /* 0x00000005e3517c24 */ /* 0x040fe2000f8e02ea */
[----:B------:R-:W5:Y:S01]  /*10210*/  LD.E.128 R64, desc[UR60][R64.64] ;  /* 0x0000003c40407980 */ /* 0x000f62000c101d00 */
[----:B------:R-:W-:Y:S01]  /*10220*/  IMAD.WIDE.U32 R20, R227, UR4, R20 ;  /* 0x00000004e3147c25 */ /* 0x000fe2000f8e0014 */
[----:B------:R-:W-:Y:S01]  /*10230*/  SHF.R.S32.HI R80, RZ, 0x1f, R3 ;  /* 0x0000001fff507819 */ /* 0x000fe20000011403 */
[----:B------:R-:W-:Y:S01]  /*10240*/  ULDC.64 UR4, c[0x0][0xbe0] ;  /* 0x0002f80000047ab9 */ /* 0x000fe20000000a00 */
[----:B------:R-:W5:Y:S01]  /*10250*/  LD.E.128 R68, desc[UR60][R68.64] ;  /* 0x0000003c44447980 */ /* 0x000f62000c101d00 */
[----:B------:R-:W-:-:S02]  /*10260*/  IMAD.IADD R21, R21, 0x1, R81 ;  /* 0x0000000115157824 */ /* 0x000fc400078e0251 */
[----:B------:R-:W-:Y:S01]  /*10270*/  IMAD.MOV R81, RZ, RZ, -R3 ;  /* 0x000000ffff517224 */ /* 0x000fe200078e0a03 */
[----:B------:R-:W5:Y:S01]  /*10280*/  LD.E.128 R72, desc[UR60][R72.64] ;  /* 0x0000003c48487980 */ /* 0x000f62000c101d00 */
[----:B------:R-:W-:Y:S02]  /*10290*/  IMAD R80, R80, UR4, RZ ;  /* 0x0000000450507c24 */ /* 0x000fe4000f8e02ff */
[----:B------:R-:W-:Y:S01]  /*102a0*/  IMAD R81, R0, R81, R82 ;  /* 0x0000005100517224 */ /* 0x000fe200078e0252 */
[----:B------:R-:W5:Y:S01]  /*102b0*/  LD.E.128 R76, desc[UR60][R76.64] ;  /* 0x0000003c4c4c7980 */ /* 0x000f62000c101d00 */
[C---:B------:R-:W-:Y:S01]  /*102c0*/  IMAD R83, R3.reuse, UR5, R80 ;  /* 0x0000000503537c24 */ /* 0x040fe2000f8e0250 */
[----:B------:R-:W-:Y:S01]  /*102d0*/  @!PT LDS RZ, [RZ] ;  /* 0x00000000fffff984 */ /* 0x000fe20000000800 */
[----:B------:R-:W-:Y:S01]  /*102e0*/  @!PT LDS RZ, [RZ] ;  /* 0x00000000fffff984 */ /* 0x000fe20000000800 */
[----:B------:R-:W-:Y:S01]  /*102f0*/  @!PT LDS RZ, [RZ] ;  /* 0x00000000fffff984 */ /* 0x000fe20000000800 */
[----:B------:R-:W-:Y:S01]  /*10300*/  @!PT LDS RZ, [RZ] ;  /* 0x00000000fffff984 */ /* 0x000fe20000000800 */
[----:B------:R0:W-:Y:S06]  /*10310*/  MEMBAR.ALL.CTA ;  /* 0x0000000000007992 */ /* 0x0001ec0000008000 */
[----:B0-----:R-:W0:Y:S01]  /*10320*/  FENCE.VIEW.ASYNC.S ;  /* 0x00000000000073c6 */ /* 0x001e220000000000 */
[----:B------:R-:W-:Y:S01]  /*10330*/  SHF.R.S32.HI R0, RZ, 0x1f, R81 ;  /* 0x0000001fff007819 */ /* 0x000fe20000011451 */
[----:B------:R-:W-:Y:S01]  /*10340*/  IMAD.WIDE.U32 R20, R3, UR4, R20 ;  /* 0x0000000403147c25 */ /* 0x000fe2000f8e0014 */
[----:B------:R-:W-:-:S03]  /*10350*/  ULDC.64 UR4, c[0x0][0xbd8] ;  /* 0x0002f60000047ab9 */ /* 0x000fc60000000a00 */
[----:B------:R-:W-:Y:S02]  /*10360*/  IMAD R85, R230, 0x80, R233 ;  /* 0x00000080e6557824 */ /* 0x000fe400078e02e9 */
[----:B------:R-:W-:Y:S02]  /*10370*/  IMAD.IADD R21, R21, 0x1, R83 ;  /* 0x0000000115157824 */ /* 0x000fe400078e0253 */
[----:B------:R-:W-:Y:S02]  /*10380*/  IMAD R0, R0, UR4, RZ ;  /* 0x0000000400007c24 */ /* 0x000fe4000f8e02ff */
[----:B------:R-:W-:Y:S02]  /*10390*/  VIADD R3, R85, 0x20 ;  /* 0x0000002055037836 */ /* 0x000fe40000000000 */
[C---:B------:R-:W-:Y:S02]  /*103a0*/  IMAD R83, R81.reuse, UR5, R0 ;  /* 0x0000000551537c24 */ /* 0x040fe4000f8e0200 */
[----:B------:R-:W-:Y:S01]  /*103b0*/  IMAD.WIDE.U32 R20, R81, UR4, R20 ;  /* 0x0000000451147c25 */ /* 0x000fe2000f8e0014 */
[-C--:B------:R-:W-:Y:S01]  /*103c0*/  ISETP.GE.AND P0, PT, R3, R32.reuse, PT ;  /* 0x000000200300720c */ /* 0x080fe20003f06270 */
[----:B------:R-:W-:Y:S01]  /*103d0*/  ULDC.64 UR4, c[0x0][0xb80] ;  /* 0x0002e00000047ab9 */ /* 0x000fe20000000a00 */
[----:B------:R-:W-:Y:S01]  /*103e0*/  ISETP.GE.AND P2, PT, R85, R32, PT ;  /* 0x000000205500720c */ /* 0x000fe20003f46270 */
[----:B------:R-:W-:-:S02]  /*103f0*/  VIADD R0, R18, 0x32420 ;  /* 0x0003242012007836 */ /* 0x000fc40000000000 */
[----:B------:R-:W-:Y:S01]  /*10400*/  VIADD R3, R85, 0x40 ;  /* 0x0000004055037836 */ /* 0x000fe20000000000 */
[C---:B------:R-:W-:Y:S01]  /*10410*/  LEA R86, P3, R20.reuse, UR4, 0x1 ;  /* 0x0000000414567c11 */ /* 0x040fe2000f8608ff */
[----:B------:R-:W-:Y:S01]  /*10420*/  IMAD.IADD R21, R21, 0x1, R83 ;  /* 0x0000000115157824 */ /* 0x000fe200078e0253 */
[----:B------:R-:W-:Y:S02]  /*10430*/  P2R R87, PR, RZ, 0x1 ;  /* 0x00000001ff577803 */ /* 0x000fe40000000000 */
[-C--:B------:R-:W-:Y:S02]  /*10440*/  ISETP.GE.AND P0, PT, R3, R32.reuse, PT ;  /* 0x000000200300720c */ /* 0x080fe40003f06270 */
[----:B------:R-:W-:Y:S02]  /*10450*/  PRMT R0, RZ, 0x654, R0 ;  /* 0x00000654ff007816 */ /* 0x000fe40000000000 */
[----:B------:R-:W-:Y:S01]  /*10460*/  LEA.HI.X R3, R20, UR5, R21, 0x1, P3 ;  /* 0x0000000514037c11 */ /* 0x000fe200098f0c15 */
[----:B------:R-:W-:Y:S01]  /*10470*/  VIADD R81, R85, 0x60 ;  /* 0x0000006055517836 */ /* 0x000fe20000000000 */
[----:B0-----:R0:W-:Y:S01]  /*10480*/  SYNCS.ARRIVE.TRANS64.RED.A1T0 RZ, [R0+URZ], RZ ;  /* 0x000000ff00ff79a7 */ /* 0x0011e2000810043f */
[----:B------:R1:W2:Y:S03]  /*10490*/  SHFL.IDX PT, R84, R86, RZ, 0x181f ;  /* 0x00181fff56547589 */ /* 0x0002a600000e0000 */
[----:B------:R-:W-:Y:S01]  /*104a0*/  ISETP.GE.AND P1, PT, R81, R32, PT ;  /* 0x000000205100720c */ /* 0x000fe20003f26270 */
[----:B0-----:R1:W0:Y:S01]  /*104b0*/  SHFL.IDX PT, R0, R3, RZ, 0x181f ;  /* 0x00181fff03007589 */ /* 0x00122200000e0000 */
[----:B------:R-:W-:Y:S11]  /*104c0*/  @P2 BRA `(.L_x_1421) ;  /* 0x0000000000442947 */ /* 0x000ff60003800000 */
[----:B------:R-:W-:Y:S02]  /*104d0*/  ULDC UR4, c[0x0][0xbc8] ;  /* 0x0002f20000047ab9 */ /* 0x000fe40000000800 */
[----:B------:R-:W-:Y:S02]  /*104e0*/  ISETP.GE.AND P2, PT, R205, UR4, PT ;  /* 0x00000004cd007c0c */ /* 0x000fe4000bf46270 */
[----:B------:R-:W-:-:S11]  /*104f0*/  ISETP.GE.AND P3, PT, R221, UR4, PT ;  /* 0x00000004dd007c0c */ /* 0x000fd6000bf66270 */
[----:B--2---:R-:W-:-:S04]  /*10500*/  @!P2 LEA R20, P4, R205, R84, 0x1 ;  /* 0x00000054cd14a211 */ /* 0x004fc800078808ff */
[----:B0-----:R-:W-:Y:S02]  /*10510*/  @!P2 LEA.HI.X R21, R205, R0, R91, 0x1, P4 ;  /* 0x00000000cd15a211 */ /* 0x001fe400020f0c5b */
[----:B------:R-:W-:-:S03]  /*10520*/  @!P3 LEA R80, P4, R221, R84, 0x1 ;  /* 0x00000054dd50b211 */ /* 0x000fc600078808ff */
[----:B-----5:R3:W-:Y:S01]  /*10530*/  @!P2 ST.E.128 desc[UR60][R20.64], R4 ;  /* 0x000000041400a985 */ /* 0x0207e2000c101d3c */
[----:B------:R-:W-:Y:S02]  /*10540*/  @!P3 LEA.HI.X R81, R221, R0, R90, 0x1, P4 ;  /* 0x00000000dd51b211 */ /* 0x000fe400020f0c5a */
[----:B------:R-:W-:-:S03]  /*10550*/  ISETP.GE.AND P4, PT, R220, UR4, PT ;  /* 0x00000004dc007c0c */ /* 0x000fc6000bf86270 */
[----:B------:R3:W-:Y:S10]  /*10560*/  @!P3 ST.E.128 desc[UR60][R80.64], R28 ;  /* 0x0000001c5000b985 */ /* 0x0007f4000c101d3c */
[----:B------:R-:W-:-:S04]  /*10570*/  @!P4 LEA R82, P5, R220, R84, 0x1 ;  /* 0x00000054dc52c211 */ /* 0x000fc800078a08ff */
[----:B------:R-:W-:Y:S02]  /*10580*/  @!P4 LEA.HI.X R83, R220, R0, R89, 0x1, P5 ;  /* 0x00000000dc53c211 */ /* 0x000fe400028f0c59 */
[----:B------:R-:W-:-:S03]  /*10590*/  ISETP.GE.AND P5, PT, R222, UR4, PT ;  /* 0x00000004de007c0c */ /* 0x000fc6000bfa6270 */
[----:B------:R3:W-:Y:S10]  /*105a0*/  @!P4 ST.E.128 desc[UR60][R82.64], R48 ;  /* 0x000000305200c985 */ /* 0x0007f4000c101d3c */
[----:B------:R-:W-:-:S04]  /*105b0*/  @!P5 LEA R84, P6, R222, R84, 0x1 ;  /* 0x00000054de54d211 */ /* 0x000fc800078c08ff */
[----:B------:R-:W-:-:S05]  /*105c0*/  @!P5 LEA.HI.X R85, R222, R0, R88, 0x1, P6 ;  /* 0x00000000de55d211 */ /* 0x000fca00030f0c58 */
[----:B------:R3:W-:Y:S04]  /*105d0*/  @!P5 ST.E.128 desc[UR60][R84.64], R64 ;  /* 0x000000405400d985 */ /* 0x0007e8000c101d3c */
.L_x_1421:
[----:B------:R-:W-:Y:S05]  /*105e0*/  BSYNC B1 ;  /* 0x0000000000017941 */ /* 0x000fea0003800000 */
.L_x_1420:
[----:B------:R-:W-:Y:S01]  /*105f0*/  ISETP.NE.AND P2, PT, R87, RZ, PT ;  /* 0x000000ff5700720c */ /* 0x000fe20003f45270 */
[----:B0-----:R0:W4:Y:S01]  /*10600*/  SHFL.IDX PT, R0, R3, 0x1, 0x181f ;  /* 0x00381f0003007f89 */ /* 0x00112200000e0000 */
[----:B------:R-:W-:Y:S03]  /*10610*/  BSSY B1, `(.L_x_1422) ;  /* 0x0000014000017945 */ /* 0x000fe60003800000 */
[----:B---3-5:R0:W3:Y:S08]  /*10620*/  SHFL.IDX PT, R28, R86, 0x1, 0x181f ;  /* 0x00381f00561c7f89 */ /* 0x0280f000000e0000 */
[----:B0-----:R-:W-:Y:S05]  /*10630*/  @P2 BRA `(.L_x_1423) ;  /* 0x0000000000442947 */ /* 0x001fea0003800000 */
[----:B------:R-:W-:Y:S02]  /*10640*/  ULDC UR4, c[0x0][0xbc8] ;  /* 0x0002f20000047ab9 */ /* 0x000fe40000000800 */
[----:B------:R-:W-:Y:S02]  /*10650*/  ISETP.GE.AND P2, PT, R205, UR4, PT ;  /* 0x00000004cd007c0c */ /* 0x000fe4000bf46270 */
[----:B------:R-:W-:Y:S02]  /*10660*/  ISETP.GE.AND P3, PT, R221, UR4, PT ;  /* 0x00000004dd007c0c */ /* 0x000fe4000bf66270 */
[----:B------:R-:W-:-:S09]  /*10670*/  ISETP.GE.AND P4, PT, R220, UR4, PT ;  /* 0x00000004dc007c0c */ /* 0x000fd2000bf86270 */
[----:B---3--:R-:W-:-:S04]  /*10680*/  @!P2 LEA R4, P5, R205, R28, 0x1 ;  /* 0x0000001ccd04a211 */ /* 0x008fc800078a08ff */
[----:B----4-:R-:W-:Y:S02]  /*10690*/  @!P2 LEA.HI.X R5, R205, R0, R91, 0x1, P5 ;  /* 0x00000000cd05a211 */ /* 0x010fe400028f0c5b */
[----:B------:R-:W-:-:S03]  /*106a0*/  ISETP.GE.AND P5, PT, R222, UR4, PT ;  /* 0x00000004de007c0c */ /* 0x000fc6000bfa6270 */
[----:B------:R0:W-:Y:S01]  /*106b0*/  @!P2 ST.E.128 desc[UR60][R4.64], R8 ;  /* 0x000000080400a985 */ /* 0x0001e2000c101d3c */
        /* <DEDUP_REMOVED lines=9> */
.L_x_1423:
[----:B------:R-:W-:Y:S05]  /*10750*/  BSYNC B1 ;  /* 0x0000000000017941 */ /* 0x000fea0003800000 */
.L_x_1422:
        /* <DEDUP_REMOVED lines=9> */
[----:B0-----:R-:W-:-:S04]  /*107f0*/  @!P4 LEA R4, P5, R205, R10, 0x1 ;  /* 0x0000000acd04c211 */ /* 0x001fc800078a08ff */
[----:B-1----:R-:W-:Y:S02]  /*10800*/  @!P4 LEA.HI.X R5, R205, R0, R91, 0x1, P5 ;  /* 0x00000000cd05c211 */ /* 0x002fe400028f0c5b */
        /* <DEDUP_REMOVED lines=10> */
.L_x_1425:
[----:B------:R-:W-:Y:S05]  /*108b0*/  BSYNC B1 ;  /* 0x0000000000017941 */ /* 0x000fea0003800000 */
.L_x_1424:
[----:B-1--4-:R-:W4:Y:S04]  /*108c0*/  SHFL.IDX PT, R3, R3, 0x3, 0x181f ;  /* 0x00781f0003037f89 */ /* 0x012f2800000e0000 */
[----:B------:R-:W1:Y:S01]  /*108d0*/  SHFL.IDX PT, R86, R86, 0x3, 0x181f ;  /* 0x00781f0056567f89 */ /* 0x000e6200000e0000 */
[----:B------:R-:W-:Y:S05]  /*108e0*/  @P1 BRA `(.L_x_1426) ;  /* 0x0000000c00e41947 */ /* 0x000fea0003800000 */
[----:B------:R-:W-:Y:S02]  /*108f0*/  ULDC UR4, c[0x0][0xbc8] ;  /* 0x0002f20000047ab9 */ /* 0x000fe40000000800 */
[----:B------:R-:W-:Y:S02]  /*10900*/  ISETP.GE.AND P3, PT, R205, UR4, PT ;  /* 0x00000004cd007c0c */ /* 0x000fe4000bf66270 */
[----:B------:R-:W-:Y:S02]  /*10910*/  ISETP.GE.AND P4, PT, R221, UR4, PT ;  /* 0x00000004dd007c0c */ /* 0x000fe4000bf86270 */
[----:B------:R-:W-:-:S09]  /*10920*/  ISETP.GE.AND P5, PT, R220, UR4, PT ;  /* 0x00000004dc007c0c */ /* 0x000fd2000bfa6270 */
[-C--:B01----:R-:W-:Y:S02]  /*10930*/  @!P3 LEA R4, P0, R205, R86.reuse, 0x1 ;  /* 0x00000056cd04b211 */ /* 0x083fe400078008ff */
[-C--:B------:R-:W-:Y:S02]  /*10940*/  @!P4 LEA R6, P1, R221, R86.reuse, 0x1 ;  /* 0x00000056dd06c211 */ /* 0x080fe400078208ff */
[C---:B------:R-:W-:Y:S02]  /*10950*/  @!P5 LEA R8, P2, R220.reuse, R86, 0x1 ;  /* 0x00000056dc08d211 */ /* 0x040fe400078408ff */
        /* <DEDUP_REMOVED lines=12> */
.L_x_1418:
        /* <DEDUP_REMOVED lines=26> */
.L_x_1427:
        /* <DEDUP_REMOVED lines=46> */
.L_x_1429:
[----:B------:R-:W-:Y:S05]  /*10ea0*/  BSYNC B1 ;  /* 0x0000000000017941 */ /* 0x000fea0003800000 */
.L_x_1428:
[----:B------:R-:W4:Y:S01]  /*10eb0*/  @P2 LDC R9, c[0x0][0xcf0] ;  /* 0x00033c00ff092b82 */ /* 0x000f220000000800 */
[----:B------:R-:W-:Y:S01]  /*10ec0*/  ULDC.64 UR4, c[0x0][0xba0] ;  /* 0x0002e80000047ab9 */ /* 0x000fe20000000a00 */
[----:B---3--:R-:W-:Y:S02]  /*10ed0*/  IMAD R7, R223, 0x20, R233 ;  /* 0x00000020df077824 */ /* 0x008fe400078e02e9 */
[----:B------:R-:W-:Y:S02]  /*10ee0*/  IMAD R3, R11, UR4, RZ ;  /* 0x000000040b037c24 */ /* 0x000fe4000f8e02ff */
[----:B------:R-:W-:-:S04]  /*10ef0*/  IMAD.WIDE.U32 R4, R0, UR4, RZ ;  /* 0x0000000400047c25 */ /* 0x000fc8000f8e00ff */
[----:B------:R-:W-:Y:S01]  /*10f00*/  IMAD R3, R0, UR5, R3 ;  /* 0x0000000500037c24 */ /* 0x000fe2000f8e0203 */
[----:B------:R-:W-:-:S03]  /*10f10*/  ULDC.64 UR4, c[0x0][0xbe8] ;  /* 0x0002fa0000047ab9 */ /* 0x000fc60000000a00 */
[----:B------:R-:W-:Y:S02]  /*10f20*/  IMAD.IADD R5, R5, 0x1, R3 ;  /* 0x0000000105057824 */ /* 0x000fe400078e0203 */
[----:B------:R-:W-:Y:S02]  /*10f30*/  IMAD R3, R10, UR4, RZ ;  /* 0x000000040a037c24 */ /* 0x000fe4000f8e02ff */
[----:B------:R-:W-:Y:S02]  /*10f40*/  IMAD R10, R230, 0x80, R7 ;  /* 0x00000080e60a7824 */ /* 0x000fe400078e0207 */
        /* <DEDUP_REMOVED lines=32> */
.L_x_1631:
        /* <DEDUP_REMOVED lines=13> */
[-C--:B----4-:R-:W-:Y:S02]  /*11220*/  @!P3 LEA R10, P5, R205, R14.reuse, 0x1 ;  /* 0x0000000ecd0ab211 */ /* 0x090fe400078a08ff */
[----:B------:R-:W-:Y:S02]  /*11230*/  @!P2 LEA R12, P4, R221, R14, 0x1 ;  /* 0x0000000edd0ca211 */ /* 0x000fe400078808ff */
        /* <DEDUP_REMOVED lines=11> */
.L_x_1432:
[----:B------:R-:W-:Y:S05]  /*112f0*/  BSYNC B1 ;  /* 0x0000000000017941 */ /* 0x000fea0003800000 */
.L_x_1431:
[----:B------:R-:W-:-:S03]  /*11300*/  UMOV UR4, 0xffffffff ;  /* 0xffffffff00047882 */ /* 0x000fc60000000000 */
[----:B------:R-:W-:Y:S05]  /*11310*/  BRA.DIV UR4, `(.L_x_1433) ;  /* 0x0000009204547947 */ /* 0x000fea000b800000 */
[----:B---3--:R3:W0:Y:S04]  /*11320*/  SHFL.IDX PT, R0, R4, 0x1, 0x181f ;  /* 0x00381f0004007f89 */ /* 0x00862800000e0000 */
[----:B----4-:R3:W4:Y:S02]  /*11330*/  SHFL.IDX PT, R14, R3, 0x1, 0x181f ;  /* 0x00381f00030e7f89 */ /* 0x01072400000e0000 */
.L_x_1635:
        /* <DEDUP_REMOVED lines=25> */
.L_x_1435:
[----:B------:R-:W-:Y:S05]  /*114d0*/  BSYNC B1 ;  /* 0x0000000000017941 */ /* 0x000fea0003800000 */
.L_x_1434:
[----:B------:R-:W-:-:S03]  /*114e0*/  UMOV UR4, 0xffffffff ;  /* 0xffffffff00047882 */ /* 0x000fc60000000000 */
[----:B------:R-:W-:Y:S05]  /*114f0*/  BRA.DIV UR4, `(.L_x_1436) ;  /* 0x0000009204247947 */ /* 0x000fea000b800000 */
[----:B0-----:R0:W0:Y:S04]  /*11500*/  SHFL.IDX PT, R0, R4, 0x2, 0x181f ;  /* 0x00581f0004007f89 */ /* 0x00102800000e0000 */
[----:B----4-:R4:W0:Y:S02]  /*11510*/  SHFL.IDX PT, R14, R3, 0x2, 0x181f ;  /* 0x00581f00030e7f89 */ /* 0x01082400000e0000 */
.L_x_1639:
        /* <DEDUP_REMOVED lines=12> */
[-C--:B0-----:R-:W-:Y:S02]  /*115e0*/  @!P3 LEA R10, P5, R205, R14.reuse, 0x1 ;  /* 0x0000000ecd0ab211 */ /* 0x081fe400078a08ff */
[----:B------:R-:W-:Y:S02]  /*115f0*/  @!P2 LEA R12, P4, R221, R14, 0x1 ;  /* 0x0000000edd0ca211 */ /* 0x000fe400078808ff */
        /* <DEDUP_REMOVED lines=11> */
.L_x_1438:
[----:B------:R-:W-:Y:S05]  /*116b0*/  BSYNC B1 ;  /* 0x0000000000017941 */ /* 0x000fea0003800000 */
.L_x_1437:
[----:B------:R-:W-:-:S03]  /*116c0*/  UMOV UR4, 0xffffffff ;  /* 0xffffffff00047882 */ /* 0x000fc60000000000 */
[----:B------:R-:W-:Y:S05]  /*116d0*/  BRA.DIV UR4, `(.L_x_1439) ;  /* 0x0000008e04f47947 */ /* 0x000fea000b800000 */
[----:B0-----:R0:W0:Y:S04]  /*116e0*/  SHFL.IDX PT, R0, R4, 0x3, 0x181f ;  /* 0x00781f0004007f89 */ /* 0x00102800000e0000 */
[----:B------:R0:W0:Y:S02]  /*116f0*/  SHFL.IDX PT, R14, R3, 0x3, 0x181f ;  /* 0x00781f00030e7f89 */ /* 0x00002400000e0000 */
.L_x_1643:
        /* <DEDUP_REMOVED lines=12> */
[-C--:B------:R-:W-:Y:S02]  /*117c0*/  @!P3 LEA R4, P5, R205, R14.reuse, 0x1 ;  /* 0x0000000ecd04b211 */ /* 0x080fe400078a08ff */
        /* <DEDUP_REMOVED lines=11> */
.L_x_1426:
[----:B------:R-:W-:Y:S05]  /*11880*/  BSYNC B0 ;  /* 0x0000000000007941 */ /* 0x000fea0003800000 */
.L_x_1417:
[----:B------:R-:W-:Y:S02]  /*11890*/  ULDC UR4, c[0x0][0xd3c] ;  /* 0x00034f0000047ab9 */ /* 0x000fe40000000800 */
[----:B-1----:R-:W-:-:S13]  /*118a0*/  ISETP.GE.AND P0, PT, R35, UR4, PT ;  /* 0x0000000423007c0c */ /* 0x002fda000bf06270 */
[----:B------:R-:W-:Y:S05]  /*118b0*/  @!P0 BRA `(.L_x_1440) ;  /* 0xfffffef400f88947 */ /* 0x000fea000383ffff */
[----:B------:R-:W-:Y:S05]  /*118c0*/  BRA `(.L_x_1305) ;  /* 0x0000008000b47947 */ /* 0x000fea0003800000 */
.L_x_1303:
        /* <DEDUP_REMOVED lines=18> */
.L_x_1441:
        /* <DEDUP_REMOVED lines=42> */
.L_x_1447:
        /* <DEDUP_REMOVED lines=12> */
.L_x_1446:
[----:B------:R-:W-:Y:S05]  /*11d50*/  BSYNC B0 ;  /* 0x0000000000007941 */ /* 0x000fea0003800000 */
.L_x_1445:
        /* <DEDUP_REMOVED lines=22> */
.L_x_1443:
        /* <DEDUP_REMOVED lines=16> */
.L_x_1448:
        /* <DEDUP_REMOVED lines=25> */
.L_x_1444:
[----:B------:R-:W-:Y:S02]  /*12150*/  IMAD.MOV.U32 R17, RZ, RZ, RZ ;  /* 0x000000ffff117224 */ /* 0x000fe400078e00ff */
[----:B------:R-:W-:Y:S02]  /*12160*/  IMAD.U32 R16, RZ, RZ, UR6 ;  /* 0x00000006ff107e24 */ /* 0x000fe4000f8e00ff */
[----:B------:R-:W-:-:S07]  /*12170*/  IMAD.MOV.U32 R18, RZ, RZ, RZ ;  /* 0x000000ffff127224 */ /* 0x000fce00078e00ff */
.L_x_1449:
[----:B------:R-:W-:-:S13]  /*12180*/  ISETP.NE.AND P0, PT, R5, RZ, PT ;  /* 0x000000ff0500720c */ /* 0x000fda0003f05270 */
[----:B------:R-:W0:Y:S01]  /*12190*/  @!P0 S2R R3, SR_CgaCtaId ;  /* 0x0000000000038919 */ /* 0x000e220000008800 */
[----:B------:R-:W-:-:S04]  /*121a0*/  @!P0 MOV R0, 0x400 ;  /* 0x0000040000008802 */ /* 0x000fc80000000f00 */
[----:B0-----:R-:W-:-:S05]  /*121b0*/  @!P0 LEA R0, R3, R0, 0x18 ;  /* 0x0000000003008211 */ /* 0x001fca00078ec0ff */
[----:B------:R2:W-:Y:S01]  /*121c0*/  @!P0 STS.128 [R0+0x324d0], R16 ;  /* 0x0324d01000008388 */ /* 0x0005e20000000c00 */
[----:B------:R-:W-:Y:S06]  /*121d0*/  BAR.ARV 0x5, 0x180 ;  /* 0x0146000000007b1d */ /* 0x000fec0000002000 */
.L_x_1442:
        /* <DEDUP_REMOVED lines=16> */
[C---:B0-----:R-:W-:Y:S02]  /*122e0*/  LOP3.LUT R2, R0.reuse, 0x1f8, RZ, 0xc0, !PT ;  /* 0x000001f800027812 */ /* 0x041fe400078ec0ff */
        /* <DEDUP_REMOVED lines=12> */
[----:B------:R-:W-:Y:S01]  /*123b0*/  STL [R1+0x68], RZ ;  /* 0x000068ff01007387 */ /* 0x000fe20000100800 */
[----:B0-----:R-:W-:-:S03]  /*123c0*/  IMAD.MOV.U32 R4, RZ, RZ, 0x1 ;  /* 0x00000001ff047424 */ /* 0x001fc600078e00ff */
[----:B------:R0:W-:Y:S01]  /*123d0*/  STL [R1+0x20], R2 ;  /* 0x0000200201007387 */ /* 0x0001e20000100800 */
[----:B-1----:R-:W-:-:S03]  /*123e0*/  LOP3.LUT R3, R0, 0x40, RZ, 0xfc, !PT ;  /* 0x0000004000037812 */ /* 0x002fc600078efcff */
[----:B------:R1:W-:Y:S04]  /*123f0*/  STL [R1+0xc], RZ ;  /* 0x00000cff01007387 */ /* 0x0003e80000100800 */
[----:B------:R1:W-:Y:S01]  /*12400*/  STL [R1+0x8], RZ ;  /* 0x000008ff01007387 */ /* 0x0003e20000100800 */
[----:B0-----:R-:W-:-:S03]  /*12410*/  LOP3.LUT R2, R0, 0x80, RZ, 0xfc, !PT ;  /* 0x0000008000027812 */ /* 0x001fc600078efcff */
[----:B------:R1:W-:Y:S01]  /*12420*/  STL [R1+0x1c], R4 ;  /* 0x00001c0401007387 */ /* 0x0003e20000100800 */
[----:B------:R-:W-:-:S07]  /*12430*/  LOP3.LUT R0, R0, 0xc0, RZ, 0xfc, !PT ;  /* 0x000000c000007812 */ /* 0x000fce00078efcff */
.L_x_1596:
[----:B01----:R-:W0:Y:S02]  /*12440*/  LDC.64 R2, c[0x0][0xd88] ;  /* 0x00036200ff027b82 */ /* 0x003e240000000a00 */
[----:B0-----:R-:W-:-:S05]  /*12450*/  IMAD.WIDE R2, R19, 0x4, R2 ;  /* 0x0000000413027825 */ /* 0x001fca00078e0202 */
[----:B------:R-:W1:Y:S01]  /*12460*/  LDG.E R15, desc[UR60][R2.64] ;  /* 0x0000003c020f7981 */ /* 0x000e62000c1e1900 */
[----:B------:R-:W-:Y:S05]  /*12470*/  YIELD ;  /* 0x0000000000007946 */ /* 0x000fea0003800000 */
[----:B------:R-:W-:Y:S01]  /*12480*/  ULDC.64 UR4, c[0x0][0xb20] ;  /* 0x0002c80000047ab9 */ /* 0x000fe20000000a00 */
[----:B--2---:R-:W-:Y:S01]  /*12490*/  IMAD.MOV.U32 R0, RZ, RZ, RZ ;  /* 0x000000ffff007224 */ /* 0x004fe200078e00ff */
[----:B------:R-:W-:Y:S02]  /*124a0*/  ISETP.NE.U32.AND P0, PT, RZ, UR4, PT ;  /* 0x00000004ff007c0c */ /* 0x000fe4000bf05070 */
[----:B-----5:R-:W-:Y:S01]  /*124b0*/  CS2R R8, SRZ ;  /* 0x0000000000087805 */ /* 0x020fe2000001ff00 */
[----:B------:R-:W-:Y:S01]  /*124c0*/  ULDC.64 UR10, c[0x0][0xb10] ;  /* 0x0002c400000a7ab9 */ /* 0x000fe20000000a00 */
[----:B------:R-:W-:Y:S01]  /*124d0*/  ULDC.64 UR8, c[0x0][0xb08] ;  /* 0x0002c20000087ab9 */ /* 0x000fe20000000a00 */
[----:B------:R-:W-:Y:S01]  /*124e0*/  ISETP.NE.AND.EX P0, PT, RZ, UR5, PT, P0 ;  /* 0x00000005ff007c0c */ /* 0x000fe2000bf05300 */
[----:B------:R-:W-:Y:S01]  /*124f0*/  ULDC.64 UR6, c[0x0][0xb00] ;  /* 0x0002c00000067ab9 */ /* 0x000fe20000000a00 */
[----:B-1----:R-:W-:Y:S01]  /*12500*/  SHF.R.S32.HI R4, RZ, 0x1f, R15 ;  /* 0x0000001fff047819 */ /* 0x002fe2000001140f */
        /* <DEDUP_REMOVED lines=8> */
[----:B------:R1:W5:Y:S01]  /*12590*/  @P0 LDG.E R0, desc[UR60][R2.64] ;  /* 0x0000003c02000981 */ /* 0x000362000c1e1900 */
[----:B------:R-:W-:Y:S01]  /*125a0*/  ISETP.NE.AND.EX P2, PT, RZ, UR5, PT, P2 ;  /* 0x00000005ff007c0c */ /* 0x000fe2000bf45320 */
[----:B------:R-:W-:Y:S01]  /*125b0*/  IMAD.MOV.U32 R12, RZ, RZ, RZ ;  /* 0x000000ffff0c7224 */ /* 0x000fe200078e00ff */
[----:B------:R-:W-:Y:S01]  /*125c0*/  ISETP.NE.U32.AND P3, PT, RZ, UR10, PT ;  /* 0x0000000aff007c0c */ /* 0x000fe2000bf65070 */
[----:B------:R-:W-:Y:S01]  /*125d0*/  STL [R1], R14 ;  /* 0x0000000e01007387 */ /* 0x000fe20000100800 */
[----:B------:R-:W-:Y:S02]  /*125e0*/  ISETP.NE.U32.AND P0, PT, RZ, UR6, PT ;  /* 0x00000006ff007c0c */ /* 0x000fe4000bf05070 */
[----:B------:R-:W-:Y:S01]  /*125f0*/  ISETP.NE.AND.EX P3, PT, RZ, UR11, PT, P3 ;  /* 0x0000000bff007c0c */ /* 0x000fe2000bf65330 */
[----:B------:R-:W-:Y:S01]  /*12600*/  STL [R1+0x24], R13 ;  /* 0x0000240d01007387 */ /* 0x000fe20000100800 */
[----:B------:R-:W-:Y:S02]  /*12610*/  ISETP.NE.U32.AND P1, PT, RZ, UR8, PT ;  /* 0x00000008ff007c0c */ /* 0x000fe4000bf25070 */
[----:B-1----:R-:W-:-:S02]  /*12620*/  IADD3 R2, P4, R14, UR4, RZ ;  /* 0x000000040e027c10 */ /* 0x002fc4000ff9e0ff */
[----:B------:R-:W-:Y:S02]  /*12630*/  ISETP.NE.AND.EX P0, PT, RZ, UR7, PT, P0 ;  /* 0x00000007ff007c0c */ /* 0x000fe4000bf05300 */
[C---:B------:R-:W-:Y:S02]  /*12640*/  IADD3.X R3, R13.reuse, UR5, RZ, P4, !PT ;  /* 0x000000050d037c10 */ /* 0x040fe4000a7fe4ff */
[C---:B0-----:R-:W-:Y:S02]  /*12650*/  IADD3 R4, P4, R14.reuse, UR8, RZ ;  /* 0x000000080e047c10 */ /* 0x041fe4000ff9e0ff */
[----:B------:R-:W-:Y:S01]  /*12660*/  ISETP.NE.AND.EX P1, PT, RZ, UR9, PT, P1 ;  /* 0x00000009ff007c0c */ /* 0x000fe2000bf25310 */
[----:B------:R-:W2:Y:S01]  /*12670*/  @P2 LDG.E R8, desc[UR60][R2.64] ;  /* 0x0000003c02082981 */ /* 0x000ea2000c1e1900 */
[----:B------:R-:W-:Y:S01]  /*12680*/  IADD3.X R5, R13, UR9, RZ, P4, !PT ;  /* 0x000000090d057c10 */ /* 0x000fe2000a7fe4ff */
[----:B------:R-:W-:Y:S01]  /*12690*/  ULDC UR4, c[0x0][0x288] ;  /* 0x0000a20000047ab9 */ /* 0x000fe20000000800 */
[----:B------:R-:W-:-:S02]  /*126a0*/  @P3 IADD3 R10, P4, R14, UR10, RZ ;  /* 0x0000000a0e0a3c10 */ /* 0x000fc4000ff9e0ff */
[----:B------:R-:W-:Y:S02]  /*126b0*/  IADD3 R6, P5, R14, UR6, RZ ;  /* 0x000000060e067c10 */ /* 0x000fe4000ffbe0ff */
[C---:B------:R-:W-:Y:S02]  /*126c0*/  @P3 IADD3.X R11, R13.reuse, UR11, RZ, P4, !PT ;  /* 0x0000000b0d0b3c10 */ /* 0x040fe4000a7fe4ff */
[----:B------:R-:W-:-:S03]  /*126d0*/  IADD3.X R7, R13, UR7, RZ, P5, !PT ;  /* 0x000000070d077c10 */ /* 0x000fc6000affe4ff */
        /* <DEDUP_REMOVED lines=16> */
[----:B----4-:R-:W-:Y:S06]  /*127e0*/  @P3 BRA `(.L_x_1451) ;  /* 0x0000000000143947 */ /* 0x010fec0003800000 */
[----:B------:R-:W-:Y:S05]  /*127f0*/  @!P2 BRA `(.L_x_1451) ;  /* 0x000000000010a947 */ /* 0x000fea0003800000 */
[----:B------:R-:W2:Y:S04]  /*12800*/  LDG.E R11, desc[UR60][R2.64] ;  /* 0x0000003c020b7981 */ /* 0x000ea8000c1e1900 */
[----:B------:R-:W2:Y:S02]  /*12810*/  LDG.E R2, desc[UR60][R2.64+0x4] ;  /* 0x0000043c02027981 */ /* 0x000ea4000c1e1900 */
[----:B--2---:R-:W-:-:S05]  /*12820*/  IMAD.IADD R2, R2, 0x1, -R11 ;  /* 0x0000000102027824 */ /* 0x004fca00078e0a0b */
[----:B------:R0:W-:Y:S02]  /*12830*/  STL [R1+0x44], R2 ;  /* 0x0000440201007387 */ /* 0x0001e40000100800 */
.L_x_1451:
        /* <DEDUP_REMOVED lines=12> */
.L_x_1452:
[----:B------:R-:W-:Y:S05]  /*12900*/  @!P0 BRA `(.L_x_1453) ;  /* 0x00000000000c8947 */ /* 0x000fea0003800000 */
[----:B------:R-:W2:Y:S04]  /*12910*/  LDG.E R8, desc[UR60][R6.64] ;  /* 0x0000003c06087981 */ /* 0x000ea8000c1e1900 */
[----:B------:R-:W2:Y:S02]  /*12920*/  LDG.E R6, desc[UR60][R6.64+0x4] ;  /* 0x0000043c06067981 */ /* 0x000ea4000c1e1900 */
[----:B--2---:R-:W-:-:S07]  /*12930*/  IMAD.IADD R8, R6, 0x1, -R8 ;  /* 0x0000000106087824 */ /* 0x004fce00078e0a08 */
.L_x_1453:
[----:B0-----:R-:W2:Y:S01]  /*12940*/  @P1 LDG.E R2, desc[UR60][R4.64] ;  /* 0x0000003c04021981 */ /* 0x001ea2000c1e1900 */
[----:B-----5:R-:W-:-:S03]  /*12950*/  IMAD.IADD R0, R8, 0x1, -R0 ;  /* 0x0000000108007824 */ /* 0x020fc600078e0a00 */
[----:B------:R-:W2:Y:S01]  /*12960*/  @P1 LDG.E R4, desc[UR60][R4.64+0x4] ;  /* 0x0000043c04041981 */ /* 0x000ea2000c1e1900 */
[----:B------:R-:W-:Y:S01]  /*12970*/  BSSY B0, `(.L_x_1454) ;  /* 0x0000150000007945 */ /* 0x000fe20003800000 */
[----:B--2---:R-:W-:-:S04]  /*12980*/  @P1 IMAD.IADD R10, R4, 0x1, -R2 ;  /* 0x00000001040a1824 */ /* 0x004fc800078e0a02 */
[----:B------:R-:W-:-:S04]  /*12990*/  IMAD.IADD R3, R0, 0x1, R10 ;  /* 0x0000000100037824 */ /* 0x000fc800078e020a */
[----:B------:R-:W-:-:S04]  /*129a0*/  VIADD R2, R3, 0x5f ;  /* 0x0000005f03027836 */ /* 0x000fc80000000000 */
[----:B------:R-:W-:Y:S01]  /*129b0*/  IMAD.HI R2, R2, 0x2aaaaaab, RZ ;  /* 0x2aaaaaab02027827 */ /* 0x000fe200078e02ff */
[----:B------:R0:W-:Y:S04]  /*129c0*/  STL [R1+0x7c], R3 ;  /* 0x00007c0301007387 */ /* 0x0001e80000100800 */
[----:B0-----:R-:W-:-:S04]  /*129d0*/  SHF.R.U32.HI R3, RZ, 0x1f, R2 ;  /* 0x0000001fff037819 */ /* 0x001fc80000011602 */
[----:B------:R-:W-:-:S05]  /*129e0*/  LEA.HI.SX32 R4, R2, R3, 0x1c ;  /* 0x0000000302047211 */ /* 0x000fca00078fe2ff */
[--C-:B------:R-:W-:Y:S02]  /*129f0*/  IMAD R2, R4, 0x60, -R0.reuse ;  /* 0x0000006004027824 */ /* 0x100fe400078e0a00 */
[----:B------:R-:W-:-:S03]  /*12a00*/  IMAD.MOV R0, RZ, RZ, -R0 ;  /* 0x000000ffff007224 */ /* 0x000fc600078e0a00 */
[----:B------:R-:W-:Y:S02]  /*12a10*/  VIMNMX R10, R2, R10, PT ;  /* 0x0000000a020a7248 */ /* 0x000fe40003fe0100 */
[----:B------:R-:W-:-:S04]  /*12a20*/  VIMNMX R0, RZ, R0, !PT ;  /* 0x00000000ff007248 */ /* 0x000fc80007fe0100 */
[----:B------:R-:W-:Y:S01]  /*12a30*/  ISETP.GT.AND P0, PT, R10, R0, PT ;  /* 0x000000000a00720c */ /* 0x000fe20003f04270 */
[----:B------:R-:W-:-:S05]  /*12a40*/  IMAD.WIDE.U32 R2, R0, -0x55555555, RZ ;  /* 0xaaaaaaab00027825 */ /* 0x000fca00078e00ff */
[----:B------:R-:W-:-:S07]  /*12a50*/  SHF.R.U32.HI R2, RZ, 0x6, R3 ;  /* 0x00000006ff027819 */ /* 0x000fce0000011603 */
[----:B------:R-:W-:-:S04]  /*12a60*/  @P0 VIADD R10, R10, 0x5f ;  /* 0x0000005f0a0a0836 */ /* 0x000fc80000000000 */
[----:B------:R-:W-:Y:S01]  /*12a70*/  @P0 IMAD.HI R0, R10, 0x2aaaaaab, RZ ;  /* 0x2aaaaaab0a000827 */ /* 0x000fe200078e02ff */
[----:B------:R0:W-:Y:S04]  /*12a80*/  STL [R1+0x38], R4 ;  /* 0x0000380401007387 */ /* 0x0001e80000100800 */
[----:B------:R-:W-:Y:S01]  /*12a90*/  @P0 SHF.R.U32.HI R3, RZ, 0x1f, R0 ;  /* 0x0000001fff030819 */ /* 0x000fe20000011600 */
[----:B------:R-:W-:-:S03]  /*12aa0*/  IMAD.MOV.U32 R7, RZ, RZ, R2 ;  /* 0x000000ffff077224 */ /* 0x000fc600078e0002 */
[----:B------:R-:W-:-:S04]  /*12ab0*/  @P0 LEA.HI.SX32 R7, R0, R3, 0x1c ;  /* 0x0000000300070211 */ /* 0x000fc800078fe2ff */
[----:B------:R-:W-:Y:S02]  /*12ac0*/  ISETP.GT.AND P2, PT, R7, R2, PT ;  /* 0x000000020700720c */ /* 0x000fe40003f44270 */
[----:B------:R-:W-:-:S11]  /*12ad0*/  PLOP3.LUT P0, PT, PT, PT, PT, 0x80, 0x0 ;  /* 0x000000000000781c */ /* 0x000fd60003f0f070 */
[----:B0-----:R-:W-:Y:S05]  /*12ae0*/  @!P2 BRA `(.L_x_1455) ;  /* 0x0000001000e0a947 */ /* 0x001fea0003800000 */
[----:B------:R-:W-:Y:S01]  /*12af0*/  UMOV UR4, 0xffffffff ;  /* 0xffffffff00047882 */ /* 0x000fe20000000000 */
[----:B------:R-:W-:Y:S02]  /*12b00*/  SEL R0, R11, RZ, !P1 ;  /* 0x000000ff0b007207 */ /* 0x000fe40004800000 */
[----:B------:R-:W-:Y:S05]  /*12b10*/  BRA.DIV UR4, `(.L_x_1456) ;  /* 0x0000007e042c7947 */ /* 0x000fea000b800000 */
[----:B------:R-:W0:Y:S02]  /*12b20*/  S2R R3, SR_TID.X ;  /* 0x0000000000037919 */ /* 0x000e240000002100 */
[----:B0-----:R-:W-:-:S04]  /*12b30*/  SHF.R.U32.HI R3, RZ, 0x5, R3 ;  /* 0x00000005ff037819 */ /* 0x001fc80000011603 */
[----:B------:R-:W-:-:S05]  /*12b40*/  LOP3.LUT R3, R3, 0x3, RZ, 0xc0, !PT ;  /* 0x0000000303037812 */ /* 0x000fca00078ec0ff */
[----:B------:R0:W1:Y:S02]  /*12b50*/  SHFL.IDX PT, R14, R3, RZ, 0x1f ;  /* 0x00001fff030e7589 */ /* 0x00006400000e0000 */
.L_x_1646:
[----:B-1----:R-:W-:Y:S02]  /*12b60*/  ISETP.NE.AND P0, PT, R14, RZ, PT ;  /* 0x000000ff0e00720c */ /* 0x002fe40003f05270 */
[----:B------:R-:W-:-:S11]  /*12b70*/  PLOP3.LUT P6, PT, PT, PT, PT, 0x8, 0x0 ;  /* 0x000000000000781c */ /* 0x000fd60003fce170 */
[----:B------:R-:W-:Y:S05]  /*12b80*/  @P0 BRA `(.L_x_1457) ;  /* 0x00000000000c0947 */ /* 0x000fea0003800000 */
[----:B------:R-:W-:-:S03]  /*12b90*/  UMOV UR4, 0xffffffff ;  /* 0xffffffff00047882 */ /* 0x000fc60000000000 */
[----:B------:R-:W-:Y:S05]  /*12ba0*/  BRA.DIV UR4, `(.L_x_1458) ;  /* 0x0000007e043c7947 */ /* 0x000fea000b800000 */
[----:B------:R-:W-:-:S13]  /*12bb0*/  ELECT P6, URZ, PT ;  /* 0x00000000003f782f */ /* 0x000fda00038c0000 */
.L_x_1457:
        /* <DEDUP_REMOVED lines=10> */
.L_x_1649:
[----:B------:R-:W-:Y:S05]  /*12c60*/  BSYNC B1 ;  /* 0x0000000000017941 */ /* 0x000fea0003800000 */
.L_x_1459:
        /* <DEDUP_REMOVED lines=14> */
.L_x_1650:
[----:B------:R-:W-:Y:S05]  /*12d50*/  BSYNC B2 ;  /* 0x0000000000027941 */ /* 0x000fea0003800000 */
.L_x_1463:
        /* <DEDUP_REMOVED lines=9> */
.L_x_1466:
[----:B------:R-:W-:Y:S05]  /*12df0*/  BSYNC B2 ;  /* 0x0000000000027941 */ /* 0x000fea0003800000 */
.L_x_1465:
        /* <DEDUP_REMOVED lines=14> */
.L_x_1467:
        /* <DEDUP_REMOVED lines=13> */
.L_x_1651:
[----:B------:R-:W-:Y:S05]  /*12fb0*/  BSYNC B2 ;  /* 0x0000000000027941 */ /* 0x000fea0003800000 */
.L_x_1468:
        /* <DEDUP_REMOVED lines=11> */
.L_x_1471:
[----:B------:R-:W-:Y:S05]  /*13070*/  BSYNC B2 ;  /* 0x0000000000027941 */ /* 0x000fea0003800000 */
.L_x_1470:
        /* <DEDUP_REMOVED lines=11> */
.L_x_1472:
        /* <DEDUP_REMOVED lines=15> */
.L_x_1473:
        /* <DEDUP_REMOVED lines=15> */
.L_x_1474:
        /* <DEDUP_REMOVED lines=15> */
.L_x_1475:
        /* <DEDUP_REMOVED lines=10> */
.L_x_1462:
[----:B------:R-:W-:Y:S05]  /*134a0*/  BSYNC B1 ;  /* 0x0000000000017941 */ /* 0x000fea0003800000 */
.L_x_1461:
        /* <DEDUP_REMOVED lines=13> */
.L_x_1491:
        /* <DEDUP_REMOVED lines=14> */
.L_x_1652:
[----:B------:R-:W-:Y:S05]  /*13660*/  BSYNC B2 ;  /* 0x0000000000027941 */ /* 0x000fea0003800000 */
.L_x_1478:
        /* <DEDUP_REMOVED lines=9> */
.L_x_1481:
[----:B------:R-:W-:Y:S05]  /*13700*/  BSYNC B2 ;  /* 0x0000000000027941 */ /* 0x000fea0003800000 */
.L_x_1480:
        /* <DEDUP_REMOVED lines=13> */
.L_x_1482:
        /* <DEDUP_REMOVED lines=13> */
.L_x_1653:
[----:B------:R-:W-:Y:S05]  /*138b0*/  BSYNC B2 ;  /* 0x0000000000027941 */ /* 0x000fea0003800000 */
.L_x_1483:
        /* <DEDUP_REMOVED lines=11> */
.L_x_1486:
[----:B------:R-:W-:Y:S05]  /*13970*/  BSYNC B2 ;  /* 0x0000000000027941 */ /* 0x000fea0003800000 */
.L_x_1485:
        /* <DEDUP_REMOVED lines=11> */
.L_x_1487:
        /* <DEDUP_REMOVED lines=15> */
.L_x_1488:
        /* <DEDUP_REMOVED lines=15> */
.L_x_1489:
        /* <DEDUP_REMOVED lines=15> */
.L_x_1490:
        /* <DEDUP_REMOVED lines=10> */
.L_x_1477:
[----:B------:R-:W-:Y:S05]  /*13da0*/  BSYNC B1 ;  /* 0x0000000000017941 */ /* 0x000fea0003800000 */
.L_x_1476:
        /* <DEDUP_REMOVED lines=12> */
.L_x_1455:
[----:B------:R-:W-:Y:S05]  /*13e70*/  BSYNC B0 ;  /* 0x0000000000007941 */ /* 0x000fea0003800000 */
.L_x_1454:
        /* <DEDUP_REMOVED lines=11> */
[----:B------:R-:W-:Y:S01]  /*13f30*/  VOTEU.ANY UR4, UPT, PT ;  /* 0x0000000000047886 */ /* 0x000fe200038e0100 */
[----:B------:R-:W1:Y:S01]  /*13f40*/  LDC.64 R4, c[0x0][0xd60] ;  /* 0x00035800ff047b82 */ /* 0x000e620000000a00 */
[----:B------:R-:W0:Y:S02]  /*13f50*/  FLO.U32 R0, UR4 ;  /* 0x0000000400007d00 */ /* 0x000e2400080e0000 */
[----:B0-----:R-:W-:-:S06]  /*13f60*/  ISETP.EQ.U32.AND P0, PT, R0, R2, PT ;  /* 0x000000020000720c */ /* 0x001fcc0003f02070 */
[----:B------:R-:W1:Y:S07]  /*13f70*/  POPC R2, UR4 ;  /* 0x0000000400027d09 */ /* 0x000e6e0008000000 */
[----:B-1----:R-:W2:Y:S04]  /*13f80*/  @P0 ATOMG.E.ADD.STRONG.GPU PT, R2, desc[UR60][R4.64], R2 ;  /* 0x00000002040209a8 */ /* 0x002ea800081ee1fc */
[----:B--2---:R0:W1:Y:S02]  /*13f90*/  SHFL.IDX PT, R2, R2, R0, 0x1f ;  /* 0x00001f0002027589 */ /* 0x00406400000e0000 */
[----:B0-----:R-:W0:Y:S02]  /*13fa0*/  S2R R0, SR_LTMASK ;  /* 0x0000000000007919 */ /* 0x001e240000003900 */
[----:B0-----:R-:W-:-:S06]  /*13fb0*/  LOP3.LUT R0, R0, UR4, RZ, 0xc0, !PT ;  /* 0x0000000400007c12 */ /* 0x001fcc000f8ec0ff */
[----:B------:R-:W1:Y:S02]  /*13fc0*/  POPC R0, R0 ;  /* 0x0000000000007309 */ /* 0x000e640000000000 */
[----:B-1----:R-:W-:Y:S01]  /*13fd0*/  IADD3 R16, R2, UR36, R0 ;  /* 0x0000002402107c10 */ /* 0x002fe2000fffe000 */
[----:B------:R-:W-:Y:S06]  /*13fe0*/  BRA `(.L_x_1494) ;  /* 0x0000004c00747947 */ /* 0x000fec0003800000 */
.L_x_1493:
        /* <DEDUP_REMOVED lines=21> */
.L_x_1496:
[----:B------:R-:W-:Y:S05]  /*14140*/  BSYNC B6 ;  /* 0x0000000000067941 */ /* 0x000fea0003800000 */
.L_x_1495:
        /* <DEDUP_REMOVED lines=21> */
.L_x_1499:
        /* <DEDUP_REMOVED lines=16> */
.L_x_1498:
[----:B------:R-:W-:Y:S05]  /*143a0*/  BSYNC B6 ;  /* 0x0000000000067941 */ /* 0x000fea0003800000 */
.L_x_1497:
        /* <DEDUP_REMOVED lines=26> */
.L_x_1656:
        /* <DEDUP_REMOVED lines=11> */
.L_x_1659:
        /* <DEDUP_REMOVED lines=25> */
.L_x_1503:
[----:B------:R-:W2:Y:S04]  /*14790*/  LDL R7, [R1+0x4] ;  /* 0x0000040001077983 */ /* 0x000ea80000100800 */
[----:B01----:R-:W2:Y:S04]  /*147a0*/  LDL R0, [R1+0x8] ;  /* 0x0000080001007983 */ /* 0x003ea80000100800 */
[----:B------:R-:W3:Y:S01]  /*147b0*/  LDL R2, [R1+0x1c] ;  /* 0x00001c0001027983 */ /* 0x000ee20000100800 */
[----:B--2---:R-:W-:Y:S01]  /*147c0*/  IMAD R0, R0, 0x8, R7 ;  /* 0x0000000800007824 */ /* 0x004fe200078e0207 */
[----:B---3--:R-:W-:-:S04]  /*147d0*/  SHF.L.U32 R2, R2, 0x1f, RZ ;  /* 0x0000001f02027819 */ /* 0x008fc800000006ff */
[----:B------:R-:W0:Y:S02]  /*147e0*/  SYNCS.PHASECHK.TRANS64.TRYWAIT P0, [R0+URZ+0x32440], R2 ;  /* 0x03244002000075a7 */ /* 0x000e24000800017f */
[----:B0-----:R-:W-:Y:S05]  /*147f0*/  @!P0 BRA `(.L_x_1504) ;  /* 0x0000006400048947 */ /* 0x001fea0003800000 */
.L_x_1660:
        /* <DEDUP_REMOVED lines=11> */
.L_x_1505:
        /* <DEDUP_REMOVED lines=27> */
.L_x_1501:
[----:B0-----:R-:W2:Y:S04]  /*14a60*/  LDL R0, [R1+0x4] ;  /* 0x0000040001007983 */ /* 0x001ea80000100800 */
[----:B------:R-:W3:Y:S04]  /*14a70*/  LDL.LU R4, [R1+0x2c] ;  /* 0x00002c0001047983 */ /* 0x000ee80000300800 */
[----:B------:R-:W4:Y:S04]  /*14a80*/  LDL.LU R3, [R1+0x4c] ;  /* 0x00004c0001037983 */ /* 0x000f280000300800 */
[----:B-1----:R-:W5:Y:S01]  /*14a90*/  LDL R2, [R1+0x34] ;  /* 0x0000340001027983 */ /* 0x002f620000100800 */
[----:B------:R-:W-:Y:S05]  /*14aa0*/  WARPSYNC.ALL ;  /* 0x0000000000007948 */ /* 0x000fea0003800000 */
[----:B------:R-:W-:Y:S01]  /*14ab0*/  ULDC.64 UR4, c[0x0][0xaf8] ;  /* 0x0002be0000047ab9 */ /* 0x000fe20000000a00 */
[----:B------:R-:W-:Y:S01]  /*14ac0*/  BSSY B6, `(.L_x_1506) ;  /* 0x000001f000067945 */ /* 0x000fe20003800000 */
[----:B------:R-:W-:Y:S01]  /*14ad0*/  BAR.SYNC.DEFER_BLOCKING 0x8, 0x180 ;  /* 0x0206000000007b1d */ /* 0x000fe20000010000 */
[----:B------:R-:W-:-:S04]  /*14ae0*/  ISETP.NE.U32.AND P0, PT, RZ, UR4, PT ;  /* 0x00000004ff007c0c */ /* 0x000fc8000bf05070 */
[----:B------:R-:W-:Y:S01]  /*14af0*/  ISETP.NE.AND.EX P0, PT, RZ, UR5, PT, P0 ;  /* 0x00000005ff007c0c */ /* 0x000fe2000bf05300 */
[----:B--2---:R-:W-:-:S05]  /*14b00*/  VIADD R0, R0, 0x18400 ;  /* 0x0001840000007836 */ /* 0x004fca0000000000 */
[----:B------:R-:W-:Y:S02]  /*14b10*/  LOP3.LUT P1, RZ, R0, 0x3ff, RZ, 0xc0, !PT ;  /* 0x000003ff00ff7812 */ /* 0x000fe4000782c0ff */
[----:B---3--:R-:W-:Y:S02]  /*14b20*/  SEL R0, R4, RZ, !P0 ;  /* 0x000000ff04007207 */ /* 0x008fe40004000000 */
[----:B----4-:R-:W-:-:S03]  /*14b30*/  SEL R3, R3, RZ, !P0 ;  /* 0x000000ff03037207 */ /* 0x010fc60004000000 */
[----:B------:R0:W-:Y:S01]  /*14b40*/  STL [R1+0x40], R0 ;  /* 0x0000400001007387 */ /* 0x0001e20000100800 */
[----:B-----5:R-:W-:-:S03]  /*14b50*/  SHF.R.S32.HI R2, RZ, 0x1f, R2 ;  /* 0x0000001fff027819 */ /* 0x020fc60000011402 */
[----:B------:R1:W-:Y:S01]  /*14b60*/  STL [R1+0x64], R3 ;  /* 0x0000640301007387 */ /* 0x0003e20000100800 */
[----:B0-----:R-:W-:-:S05]  /*14b70*/  SHF.R.S32.HI R0, RZ, 0x1f, R18 ;  /* 0x0000001fff007819 */ /* 0x001fca0000011412 */
        /* <DEDUP_REMOVED lines=19> */
.L_x_1507:
[----:B------:R-:W-:Y:S05]  /*14cb0*/  BSYNC B6 ;  /* 0x0000000000067941 */ /* 0x000fea0003800000 */
.L_x_1506:
[----:B------:R-:W2:Y:S01]  /*14cc0*/  LDL R4, [R1+0x50] ;  /* 0x0000500001047983 */ /* 0x000ea20000100800 */
[----:B------:R-:W0:Y:S03]  /*14cd0*/  LDC R7, c[0x0][0x448] ;  /* 0x00011200ff077b82 */ /* 0x000e260000000800 */
[----:B------:R-:W3:Y:S04]  /*14ce0*/  LDL R10, [R1+0x34] ;  /* 0x00003400010a7983 */ /* 0x000ee80000100800 */
[----:B------:R-:W4:Y:S01]  /*14cf0*/  LDL R9, [R1+0x5c] ;  /* 0x00005c0001097983 */ /* 0x000f220000100800 */
[----:B-1----:R-:W1:Y:S01]  /*14d00*/  S2R R2, SR_TID.X ;  /* 0x0000000000027919 */ /* 0x002e620000002100 */
[----:B------:R-:W1:Y:S02]  /*14d10*/  S2R R0, SR_TID.X ;  /* 0x0000000000007919 */ /* 0x000e640000002100 */
[----:B------:R-:W4:Y:S04]  /*14d20*/  LDL R8, [R1+0x64] ;  /* 0x0000640001087983 */ /* 0x000f280000100800 */
[----:B------:R-:W4:Y:S01]  /*14d30*/  LDL R6, [R1+0x40] ;  /* 0x0000400001067983 */ /* 0x000f220000100800 */
[----:B0-----:R-:W-:Y:S01]  /*14d40*/  ISETP.NE.AND P0, PT, R7, 0x1, PT ;  /* 0x000000010700780c */ /* 0x001fe20003f05270 */
[----:B------:R-:W-:Y:S01]  /*14d50*/  IMAD.SHL.U32 R17, R17, 0x80, RZ ;  /* 0x0000008011117824 */ /* 0x000fe200078e00ff */
[----:B------:R-:W-:Y:S01]  /*14d60*/  ULDC.64 UR4, c[0x0][0x298] ;  /* 0x0000a60000047ab9 */ /* 0x000fe20000000a00 */
[----:B------:R-:W-:-:S10]  /*14d70*/  ULDC.64 UR6, c[0x0][0x280] ;  /* 0x0000a00000067ab9 */ /* 0x000fd40000000a00 */
[----:B------:R-:W0:Y:S01]  /*14d80*/  @P0 LDC R3, c[0x0][0x450] ;  /* 0x00011400ff030b82 */ /* 0x000e220000000800 */
[----:B-1----:R-:W-:-:S04]  /*14d90*/  LOP3.LUT R2, R2, 0x7f, RZ, 0xc0, !PT ;  /* 0x0000007f02027812 */ /* 0x002fc800078ec0ff */
[----:B------:R-:W-:Y:S01]  /*14da0*/  SHF.R.U32.HI R2, RZ, 0x3, R2 ;  /* 0x00000003ff027819 */ /* 0x000fe20000011602 */
[----:B------:R-:W-:-:S05]  /*14db0*/  IMAD.SHL.U32 R0, R0, 0x10, RZ ;  /* 0x0000001000007824 */ /* 0x000fca00078e00ff */
[----:B------:R-:W-:Y:S02]  /*14dc0*/  LOP3.LUT R0, R2, 0x70, R0, 0xf8, !PT ;  /* 0x0000007002007812 */ /* 0x000fe400078ef800 */
[----:B------:R-:W1:Y:S02]  /*14dd0*/  @P0 LDC R2, c[0x0][0x44c] ;  /* 0x00011300ff020b82 */ /* 0x000e640000000800 */
[----:B------:R-:W-:-:S05]  /*14de0*/  LOP3.LUT R5, R0, R17, RZ, 0xfc, !PT ;  /* 0x0000001100057212 */ /* 0x000fca00078efcff */
[----:B------:R-:W-:Y:S01]  /*14df0*/  IMAD.MOV.U32 R0, RZ, RZ, R5 ;  /* 0x000000ffff007224 */ /* 0x000fe200078e0005 */
[----:B------:R4:W-:Y:S01]  /*14e00*/  STL [R1+0x2c], R5 ;  /* 0x00002c0501007387 */ /* 0x0009e20000100800 */
[----:B-1----:R-:W-:-:S05]  /*14e10*/  @P0 IMAD.HI.U32 R2, R5, R2, RZ ;  /* 0x0000000205020227 */ /* 0x002fca00078e00ff */
[----:B0-----:R-:W-:Y:S01]  /*14e20*/  @P0 SHF.R.U32.HI R0, RZ, R3, R2 ;  /* 0x00000003ff000219 */ /* 0x001fe20000011602 */
[----:B--2---:R-:W-:-:S04]  /*14e30*/  IMAD R2, R4, UR4, RZ ;  /* 0x0000000404027c24 */ /* 0x004fc8000f8e02ff */
[C---:B---3--:R-:W-:Y:S02]  /*14e40*/  IMAD R4, R10.reuse, UR5, R2 ;  /* 0x000000050a047c24 */ /* 0x048fe4000f8e0202 */
[----:B------:R-:W-:Y:S01]  /*14e50*/  IMAD.WIDE.U32 R2, R10, UR4, RZ ;  /* 0x000000040a027c25 */ /* 0x000fe2000f8e00ff */
[----:B------:R-:W-:-:S03]  /*14e60*/  ULDC.64 UR4, c[0x0][0x2d8] ;  /* 0x0000b60000047ab9 */ /* 0x000fc60000000a00 */
[----:B------:R-:W-:Y:S02]  /*14e70*/  IMAD.IADD R3, R3, 0x1, R4 ;  /* 0x0000000103037824 */ /* 0x000fe400078e0204 */
[----:B----4-:R-:W-:Y:S02]  /*14e80*/  IMAD R4, R9, UR4, RZ ;  /* 0x0000000409047c24 */ /* 0x010fe4000f8e02ff */
[----:B------:R0:W5:Y:S01]  /*14e90*/  LDL R9, [R1+0x14] ;  /* 0x0000140001097983 */ /* 0x0001620000100800 */
[----:B------:R-:W-:-:S04]  /*14ea0*/  IMAD.WIDE.U32 R2, R18, UR4, R2 ;  /* 0x0000000412027c25 */ /* 0x000fc8000f8e0002 */
[----:B------:R-:W-:Y:S01]  /*14eb0*/  IMAD R4, R18, UR5, R4 ;  /* 0x0000000512047c24 */ /* 0x000fe2000f8e0204 */
[----:B------:R-:W-:-:S03]  /*14ec0*/  ULDC.64 UR4, c[0x0][0x2e0] ;  /* 0x0000b80000047ab9 */ /* 0x000fc60000000a00 */
[----:B------:R-:W-:Y:S02]  /*14ed0*/  IMAD.IADD R3, R3, 0x1, R4 ;  /* 0x0000000103037824 */ /* 0x000fe400078e0204 */
[----:B------:R-:W-:Y:S02]  /*14ee0*/  IMAD R4, R8, UR4, RZ ;  /* 0x0000000408047c24 */ /* 0x000fe4000f8e02ff */
[----:B------:R-:W1:Y:S01]  /*14ef0*/  S2R R8, SR_TID.X ;  /* 0x0000000000087919 */ /* 0x000e620000002100 */
        /* <DEDUP_REMOVED lines=10> */
[----:B------:R-:W-:-:S05]  /*14fa0*/  IMAD R0, R7, R0, R5 ;  /* 0x0000000007007224 */ /* 0x000fca00078e0205 */
[----:B------:R-:W-:Y:S01]  /*14fb0*/  SHF.R.S32.HI R6, RZ, 0x1f, R0 ;  /* 0x0000001fff067819 */ /* 0x000fe20000011400 */
[----:B------:R-:W-:Y:S02]  /*14fc0*/  IMAD.IADD R3, R3, 0x1, R4 ;  /* 0x0000000103037824 */ /* 0x000fe400078e0204 */
[----:B-1----:R-:W-:Y:S02]  /*14fd0*/  IMAD.SHL.U32 R10, R8, 0x8, RZ ;  /* 0x00000008080a7824 */ /* 0x002fe400078e00ff */
[----:B------:R-:W-:Y:S02]  /*14fe0*/  IMAD R6, R6, UR4, RZ ;  /* 0x0000000406067c24 */ /* 0x000fe4000f8e02ff */
[----:B------:R-:W-:Y:S01]  /*14ff0*/  IMAD.WIDE.U32 R4, R0, UR4, R2 ;  /* 0x0000000400047c25 */ /* 0x000fe2000f8e0002 */
[----:B------:R-:W-:Y:S01]  /*15000*/  LOP3.LUT R10, R10, 0x38, RZ, 0xc0, !PT ;  /* 0x000000380a0a7812 */ /* 0x000fe200078ec0ff */
[----:B------:R-:W-:Y:S02]  /*15010*/  ULDC UR4, c[0x0][0x2b8] ;  /* 0x0000ae0000047ab9 */ /* 0x000fe40000000800 */
[----:B------:R-:W-:Y:S01]  /*15020*/  IMAD R0, R0, UR5, R6 ;  /* 0x0000000500007c24 */ /* 0x000fe2000f8e0206 */
[----:B------:R-:W-:-:S03]  /*15030*/  LEA R3, P1, R4, UR6, 0x1 ;  /* 0x0000000604037c11 */ /* 0x000fc6000f8208ff */
[----:B------:R-:W-:Y:S01]  /*15040*/  IMAD.IADD R0, R5, 0x1, R0 ;  /* 0x0000000105007824 */ /* 0x000fe200078e0200 */
[----:B------:R-:W-:Y:S01]  /*15050*/  ISETP.GE.AND P0, PT, R10, UR4, PT ;  /* 0x000000040a007c0c */ /* 0x000fe2000bf06270 */
[----:B------:R-:W-:Y:S01]  /*15060*/  UMOV UR4, 0xffffffff ;  /* 0xffffffff00047882 */ /* 0x000fe20000000000 */
[----:B------:R-:W-:Y:S02]  /*15070*/  LOP3.LUT R8, R8, 0x7f, RZ, 0xc0, !PT ;  /* 0x0000007f08087812 */ /* 0x000fe400078ec0ff */
[----:B------:R-:W-:Y:S02]  /*15080*/  LEA.HI.X R2, R4, UR7, R0, 0x1, P1 ;  /* 0x0000000704027c11 */ /* 0x000fe400088f0c00 */
[----:B------:R-:W-:Y:S01]  /*15090*/  SHF.R.U32.HI R8, RZ, 0x3, R8 ;  /* 0x00000003ff087819 */ /* 0x000fe20000011608 */
[----:B0-----:R-:W-:Y:S06]  /*150a0*/  BRA.DIV UR4, `(.L_x_1508) ;  /* 0x0000005a04ec7947 */ /* 0x001fec000b800000 */
[----:B------:R-:W2:Y:S01]  /*150b0*/  LDL R6, [R1+0x44] ;  /* 0x0000440001067983 */ /* 0x000ea20000100800 */
[----:B------:R-:W-:-:S03]  /*150c0*/  IMAD.IADD R17, R8, 0x1, R17 ;  /* 0x0000000108117824 */ /* 0x000fc600078e0211 */
[----:B------:R-:W0:Y:S01]  /*150d0*/  SHFL.IDX PT, R5, R3, RZ, 0x181f ;  /* 0x00181fff03057589 */ /* 0x000e2200000e0000 */
[----:B------:R-:W-:-:S03]  /*150e0*/  VIADD R8, R17, 0x10 ;  /* 0x0000001011087836 */ /* 0x000fc60000000000 */
[----:B------:R-:W1:Y:S04]  /*150f0*/  SHFL.IDX PT, R4, R2, RZ, 0x181f ;  /* 0x00181fff02047589 */ /* 0x000e6800000e0000 */
[----:B------:R3:W-:Y:S01]  /*15100*/  STL [R1+0x4c], R8 ;  /* 0x00004c0801007387 */ /* 0x0007e20000100800 */
[----:B--2---:R-:W-:-:S03]  /*15110*/  IMAD R0, R6, R7, RZ ;  /* 0x0000000706007224 */ /* 0x004fc600078e02ff */
[----:B------:R-:W2:Y:S02]  /*15120*/  SHFL.IDX PT, R6, R3, 0x1, 0x181f ;  /* 0x00381f0003067f89 */ /* 0x000ea400000e0000 */
[CC--:B------:R-:W-:Y:S02]  /*15130*/  ISETP.GE.AND P1, PT, R17.reuse, R0.reuse, PT ;  /* 0x000000001100720c */ /* 0x0c0fe40003f26270 */
[----:B------:R-:W4:Y:S01]  /*15140*/  SHFL.IDX PT, R7, R2, 0x1, 0x181f ;  /* 0x00381f0002077f89 */ /* 0x000f2200000e0000 */
[----:B------:R-:W-:Y:S01]  /*15150*/  ISETP.GE.AND P2, PT, R8, R0, PT ;  /* 0x000000000800720c */ /* 0x000fe20003f46270 */
[----:B---3--:R-:W-:-:S05]  /*15160*/  VIADD R8, R17, 0x20 ;  /* 0x0000002011087836 */ /* 0x008fca0000000000 */
[----:B------:R-:W-:Y:S04]  /*15170*/  STL [R1+0x58], R8 ;  /* 0x0000580801007387 */ /* 0x000fe80000100800 */
[----:B0-----:R-:W-:-:S05]  /*15180*/  @!P1 LEA R5, P3, R10, R5, 0x1 ;  /* 0x000000050a059211 */ /* 0x001fca00078608ff */
[----:B-1----:R-:W-:-:S05]  /*15190*/  @!P1 IMAD.X R4, RZ, RZ, R4, P3 ;  /* 0x000000ffff049224 */ /* 0x002fca00018e0604 */
[----:B------:R-:W-:-:S04]  /*151a0*/  @!P1 LOP3.LUT R5, R5, R4, RZ, 0x3c, !PT ;  /* 0x0000000405059212 */ /* 0x000fc800078e3cff */
[----:B------:R-:W-:-:S04]  /*151b0*/  @!P1 LOP3.LUT R4, R5, R4, RZ, 0x3c, !PT ;  /* 0x0000000405049212 */ /* 0x000fc800078e3cff */
[----:B------:R-:W-:-:S05]  /*151c0*/  @!P1 LOP3.LUT R5, R5, R4, RZ, 0x3c, !PT ;  /* 0x0000000405059212 */ /* 0x000fca00078e3cff */
[----:B-----5:R2:W-:Y:S02]  /*151d0*/  @!P1 LDGSTS.E.BYPASS.LTC128B.128 [R9+0x18400], desc[UR60][R4.64], !P0 ;  /* 0x1840000004099fae */ /* 0x0205e4000c101d7c */
[----:B--2---:R-:W-:Y:S02]  /*151e0*/  @!P2 LEA R5, P1, R10, R6, 0x1 ;  /* 0x000000060a05a211 */ /* 0x004fe400078208ff */
[----:B------:R-:W-:Y:S03]  /*151f0*/  SHFL.IDX PT, R6, R2, 0x2, 0x181f ;  /* 0x00581f0002067f89 */ /* 0x000fe600000e0000 */
[----:B----4-:R-:W-:Y:S01]  /*15200*/  @!P2 IMAD.X R4, RZ, RZ, R7, P1 ;  /* 0x000000ffff04a224 */ /* 0x010fe200008e0607 */
        /* <DEDUP_REMOVED lines=58> */
.L_x_1677:
        /* <DEDUP_REMOVED lines=12> */
.L_x_1509:
        /* <DEDUP_REMOVED lines=38> */
.L_x_1511:
[----:B------:R-:W-:Y:S05]  /*158d0*/  BSYNC B6 ;  /* 0x0000000000067941 */ /* 0x000fea0003800000 */
.L_x_1510:
[----:B------:R-:W2:Y:S01]  /*158e0*/  LDL.LU R6, [R1+0x34] ;  /* 0x0000340001067983 */ /* 0x000ea20000300800 */
[----:B------:R-:W1:Y:S01]  /*158f0*/  LDC R7, c[0x0][0x448] ;  /* 0x00011200ff077b82 */ /* 0x000e620000000800 */
[----:B------:R-:W-:Y:S01]  /*15900*/  ULDC.64 UR4, c[0x0][0x3d8] ;  /* 0x0000f60000047ab9 */ /* 0x000fe20000000a00 */
[----:B------:R-:W-:Y:S01]  /*15910*/  ULDC.64 UR6, c[0x0][0x390] ;  /* 0x0000e40000067ab9 */ /* 0x000fe20000000a00 */
[----:B0-----:R-:W2:Y:S04]  /*15920*/  LDL.LU.64 R2, [R1+0x50] ;  /* 0x0000500001027983 */ /* 0x001ea80000300a00 */
[----:B------:R-:W3:Y:S04]  /*15930*/  LDL.LU R0, [R1+0x5c] ;  /* 0x00005c0001007983 */ /* 0x000ee80000300800 */
[----:B------:R-:W4:Y:S04]  /*15940*/  LDL.LU R5, [R1+0x64] ;  /* 0x0000640001057983 */ /* 0x000f280000300800 */
[----:B------:R-:W4:Y:S04]  /*15950*/  LDL.LU R4, [R1+0x40] ;  /* 0x0000400001047983 */ /* 0x000f280000300800 */
[----:B-----5:R-:W4:Y:S01]  /*15960*/  LDL.LU R8, [R1+0x2c] ;  /* 0x00002c0001087983 */ /* 0x020f220000300800 */
[----:B-1----:R-:W-:Y:S01]  /*15970*/  ISETP.NE.AND P0, PT, R7, 0x1, PT ;  /* 0x000000010700780c */ /* 0x002fe20003f05270 */
[----:B------:R-:W0:Y:S01]  /*15980*/  S2R R9, SR_TID.X ;  /* 0x0000000000097919 */ /* 0x000e220000002100 */
[----:B--2---:R-:W-:-:S02]  /*15990*/  IMAD.MOV.U32 R3, RZ, RZ, R6 ;  /* 0x000000ffff037224 */ /* 0x004fc400078e0006 */
[----:B---3--:R-:W-:Y:S02]  /*159a0*/  IMAD R0, R0, UR4, RZ ;  /* 0x0000000400007c24 */ /* 0x008fe4000f8e02ff */
[----:B------:R-:W-:-:S04]  /*159b0*/  IMAD.WIDE.U32 R2, R18, UR4, R2 ;  /* 0x0000000412027c25 */ /* 0x000fc8000f8e0002 */
[----:B------:R-:W-:Y:S01]  /*159c0*/  IMAD R0, R18, UR5, R0 ;  /* 0x0000000512007c24 */ /* 0x000fe2000f8e0200 */
[----:B------:R-:W-:-:S03]  /*159d0*/  ULDC.64 UR4, c[0x0][0x3e0] ;  /* 0x0000f80000047ab9 */ /* 0x000fc60000000a00 */
[----:B------:R-:W-:Y:S02]  /*159e0*/  IMAD.IADD R3, R3, 0x1, R0 ;  /* 0x0000000103037824 */ /* 0x000fe400078e0200 */
[----:B----4-:R-:W-:Y:S02]  /*159f0*/  IMAD R0, R5, UR4, RZ ;  /* 0x0000000405007c24 */ /* 0x010fe4000f8e02ff */
[C---:B------:R-:W-:Y:S01]  /*15a00*/  IMAD.WIDE.U32 R2, R4.reuse, UR4, R2 ;  /* 0x0000000404027c25 */ /* 0x040fe2000f8e0002 */
[----:B------:R-:W1:Y:S03]  /*15a10*/  @P0 LDC R5, c[0x0][0x450] ;  /* 0x00011400ff050b82 */ /* 0x000e660000000800 */
[----:B------:R-:W-:Y:S01]  /*15a20*/  IMAD R0, R4, UR5, R0 ;  /* 0x0000000504007c24 */ /* 0x000fe2000f8e0200 */
[----:B------:R-:W-:-:S04]  /*15a30*/  ULDC.64 UR4, c[0x0][0x3d0] ;  /* 0x0000f40000047ab9 */ /* 0x000fc80000000a00 */
[----:B------:R-:W2:Y:S01]  /*15a40*/  @P0 LDC R4, c[0x0][0x44c] ;  /* 0x00011300ff040b82 */ /* 0x000ea20000000800 */
[----:B------:R-:W-:Y:S02]  /*15a50*/  IMAD.IADD R3, R3, 0x1, R0 ;  /* 0x0000000103037824 */ /* 0x000fe400078e0200 */
[----:B------:R-:W-:Y:S02]  /*15a60*/  IMAD.MOV.U32 R0, RZ, RZ, R8 ;  /* 0x000000ffff007224 */ /* 0x000fe400078e0008 */
[----:B--2---:R-:W-:-:S05]  /*15a70*/  @P0 IMAD.HI.U32 R4, R8, R4, RZ ;  /* 0x0000000408040227 */ /* 0x004fca00078e00ff */
[----:B-1----:R-:W-:-:S04]  /*15a80*/  @P0 SHF.R.U32.HI R0, RZ, R5, R4 ;  /* 0x00000005ff000219 */ /* 0x002fc80000011604 */
[--C-:B------:R-:W-:Y:S01]  /*15a90*/  SHF.R.S32.HI R4, RZ, 0x1f, R0.reuse ;  /* 0x0000001fff047819 */ /* 0x100fe20000011400 */
[----:B------:R-:W-:-:S04]  /*15aa0*/  IMAD.MOV R6, RZ, RZ, -R0 ;  /* 0x000000ffff067224 */ /* 0x000fc800078e0a00 */
[----:B------:R-:W-:Y:S02]  /*15ab0*/  IMAD R4, R4, UR4, RZ ;  /* 0x0000000404047c24 */ /* 0x000fe4000f8e02ff */
[----:B------:R-:W-:-:S04]  /*15ac0*/  IMAD.WIDE.U32 R2, R0, UR4, R2 ;  /* 0x0000000400027c25 */ /* 0x000fc8000f8e0002 */
[----:B------:R-:W-:Y:S02]  /*15ad0*/  IMAD R6, R7, R6, R8 ;  /* 0x0000000607067224 */ /* 0x000fe400078e0208 */
[----:B------:R-:W-:Y:S01]  /*15ae0*/  IMAD R0, R0, UR5, R4 ;  /* 0x0000000500007c24 */ /* 0x000fe2000f8e0204 */
[----:B------:R-:W-:Y:S01]  /*15af0*/  ULDC.64 UR4, c[0x0][0x3c8] ;  /* 0x0000f20000047ab9 */ /* 0x000fe20000000a00 */
[----:B0-----:R-:W-:Y:S02]  /*15b00*/  IMAD.SHL.U32 R8, R9, 0x8, RZ ;  /* 0x0000000809087824 */ /* 0x001fe400078e00ff */
        /* <DEDUP_REMOVED lines=8> */
[C---:B------:R-:W-:Y:S01]  /*15b90*/  LOP3.LUT R11, R9.reuse, 0x40, RZ, 0xfc, !PT ;  /* 0x00000040090b7812 */ /* 0x040fe200078efcff */
        /* <DEDUP_REMOVED lines=16> */
[----:B------:R-:W4:Y:S04]  /*15ca0*/  LDL.LU R10, [R1+0x60] ;  /* 0x00006000010a7983 */ /* 0x000f280000300800 */
[----:B------:R-:W4:Y:S04]  /*15cb0*/  LDL.LU R12, [R1+0x6c] ;  /* 0x00006c00010c7983 */ /* 0x000f280000300800 */
[----:B------:R-:W-:Y:S01]  /*15cc0*/  SHFL.IDX PT, R6, R0, 0x1, 0x181f ;  /* 0x00381f0000067f89 */ /* 0x000fe200000e0000 */
[----:B--2---:R-:W-:-:S03]  /*15cd0*/  IMAD R3, R5, R7, RZ ;  /* 0x0000000705037224 */ /* 0x004fc600078e02ff */
[----:B------:R-:W0:Y:S02]  /*15ce0*/  SHFL.IDX PT, R5, R2, RZ, 0x181f ;  /* 0x00181fff02057589 */ /* 0x000e2400000e0000 */
[-C--:B---3--:R-:W-:Y:S02]  /*15cf0*/  ISETP.GE.AND P4, PT, R4, R3.reuse, PT ;  /* 0x000000030400720c */ /* 0x088fe40003f86270 */
[----:B------:R-:W1:Y:S01]  /*15d00*/  SHFL.IDX PT, R4, R0, RZ, 0x181f ;  /* 0x00181fff00047589 */ /* 0x000e6200000e0000 */
[----:B------:R-:W-:-:S13]  /*15d10*/  ISETP.GE.AND P5, PT, R17, R3, PT ;  /* 0x000000031100720c */ /* 0x000fda0003fa6270 */
[----:B0-----:R-:W-:-:S05]  /*15d20*/  @!P5 LEA R5, P6, R8, R5, 0x1 ;  /* 0x000000050805d211 */ /* 0x001fca00078c08ff */
[----:B-1----:R-:W-:-:S05]  /*15d30*/  @!P5 IMAD.X R4, RZ, RZ, R4, P6 ;  /* 0x000000ffff04d224 */ /* 0x002fca00030e0604 */
        /* <DEDUP_REMOVED lines=10> */
[----:B------:R-:W-:-:S04]  /*15de0*/  @!P4 LOP3.LUT R5, R5, R4, RZ, 0x3c, !PT ;  /* 0x000000040505c212 */ /* 0x000fc800078e3cff */
[----:B------:R-:W-:-:S04]  /*15df0*/  @!P4 LOP3.LUT R4, R5, R4, RZ, 0x3c, !PT ;  /* 0x000000040504c212 */ /* 0x000fc800078e3cff */
[----:B------:R-:W-:-:S05]  /*15e00*/  @!P4 LOP3.LUT R5, R5, R4, RZ, 0x3c, !PT ;  /* 0x000000040505c212 */ /* 0x000fca00078e3cff */
[----:B------:R-:W-:Y:S04]  /*15e10*/  @!P4 LDGSTS.E.BYPASS.LTC128B.128 [R9+0x22c00], desc[UR60][R4.64], !P3 ;  /* 0x22c000000409cfae */ /* 0x000fe8000d901d7c */
[----:B------:R-:W-:Y:S04]  /*15e20*/  @!P4 LDGSTS.E.BYPASS.LTC128B.128 [R9+0x26c00], desc[UR60][R4.64+0x80], !P2 ;  /* 0x26c000800409cfae */ /* 0x000fe8000d101d7c */
[----:B------:R-:W-:Y:S04]  /*15e30*/  @!P4 LDGSTS.E.BYPASS.LTC128B.128 [R9+0x2ac00], desc[UR60][R4.64+0x100], !P1 ;  /* 0x2ac001000409cfae */ /* 0x000fe8000c901d7c */
[----:B------:R0:W-:Y:S01]  /*15e40*/  @!P4 LDGSTS.E.BYPASS.LTC128B.128 [R9+0x2ec00], desc[UR60][R4.64+0x180], !P0 ;  /* 0x2ec001800409cfae */ /* 0x0001e2000c101d7c */
[----:B----4-:R-:W-:-:S03]  /*15e50*/  ISETP.GE.AND P4, PT, R11, R3, PT ;  /* 0x000000030b00720c */ /* 0x010fc60003f86270 */
[----:B------:R-:W2:Y:S04]  /*15e60*/  LDL.LU R11, [R1+0x70] ;  /* 0x00007000010b7983 */ /* 0x000ea80000300800 */
[----:B0-----:R-:W0:Y:S04]  /*15e70*/  SHFL.IDX PT, R5, R2, 0x2, 0x181f ;  /* 0x00581f0002057f89 */ /* 0x001e2800000e0000 */
[----:B------:R-:W1:Y:S02]  /*15e80*/  SHFL.IDX PT, R6, R0, 0x2, 0x181f ;  /* 0x00581f0000067f89 */ /* 0x000e6400000e0000 */
[----:B0-----:R-:W-:-:S05]  /*15e90*/  @!P4 LEA R5, P6, R8, R5, 0x1 ;  /* 0x000000050805c211 */ /* 0x001fca00078c08ff */
[----:B-1----:R-:W-:-:S05]  /*15ea0*/  @!P4 IMAD.X R4, RZ, RZ, R6, P6 ;  /* 0x000000ffff04c224 */ /* 0x002fca00030e0606 */
[----:B------:R-:W-:-:S04]  /*15eb0*/  @!P4 LOP3.LUT R5, R5, R4, RZ, 0x3c, !PT ;  /* 0x000000040505c212 */ /* 0x000fc800078e3cff */
[----:B------:R-:W-:-:S04]  /*15ec0*/  @!P4 LOP3.LUT R4, R5, R4, RZ, 0x3c, !PT ;  /* 0x000000040504c212 */ /* 0x000fc800078e3cff */
[----:B------:R-:W-:-:S05]  /*15ed0*/  @!P4 LOP3.LUT R5, R5, R4, RZ, 0x3c, !PT ;  /* 0x000000040505c212 */ /* 0x000fca00078e3cff */
[----:B------:R-:W-:Y:S04]  /*15ee0*/  @!P4 LDGSTS.E.BYPASS.LTC128B.128 [R9+0x23400], desc[UR60][R4.64], !P3 ;  /* 0x234000000409cfae */ /* 0x000fe8000d901d7c */
[----:B------:R-:W-:Y:S04]  /*15ef0*/  @!P4 LDGSTS.E.BYPASS.LTC128B.128 [R9+0x27400], desc[UR60][R4.64+0x80], !P2 ;  /* 0x274000800409cfae */ /* 0x000fe8000d101d7c */
[----:B------:R-:W-:Y:S04]  /*15f00*/  @!P4 LDGSTS.E.BYPASS.LTC128B.128 [R9+0x2b400], desc[UR60][R4.64+0x100], !P1 ;  /* 0x2b4001000409cfae */ /* 0x000fe8000c901d7c */
[----:B------:R0:W-:Y:S01]  /*15f10*/  @!P4 LDGSTS.E.BYPASS.LTC128B.128 [R9+0x2f400], desc[UR60][R4.64+0x180], !P0 ;  /* 0x2f4001800409cfae */ /* 0x0001e2000c101d7c */
[----:B------:R-:W-:-:S03]  /*15f20*/  ISETP.GE.AND P4, PT, R10, R3, PT ;  /* 0x000000030a00720c */ /* 0x000fc60003f86270 */
[----:B------:R-:W3:Y:S04]  /*15f30*/  LDL.LU R10, [R1+0x74] ;  /* 0x00007400010a7983 */ /* 0x000ee80000300800 */
        /* <DEDUP_REMOVED lines=10> */
[----:B------:R0:W-:Y:S04]  /*15fe0*/  @!P4 LDGSTS.E.BYPASS.LTC128B.128 [R9+0x2fc00], desc[UR60][R4.64+0x180], !P0 ;  /* 0x2fc001800409cfae */ /* 0x0001e8000c101d7c */
[----:B------:R-:W-:Y:S04]  /*15ff0*/  SHFL.IDX PT, R6, R0, 0x4, 0x181f ;  /* 0x00981f0000067f89 */ /* 0x000fe800000e0000 */
[----:B0-----:R-:W0:Y:S01]  /*16000*/  SHFL.IDX PT, R5, R2, 0x4, 0x181f ;  /* 0x00981f0002057f89 */ /* 0x001e2200000e0000 */
[----:B------:R-:W-:-:S13]  /*16010*/  ISETP.GE.AND P4, PT, R12, R3, PT ;  /* 0x000000030c00720c */ /* 0x000fda0003f86270 */
        /* <DEDUP_REMOVED lines=26> */
[----:B------:R-:W-:-:S04]  /*161c0*/  @!P4 LOP3.LUT R5, R5, R4, RZ, 0x3c, !PT ;  /* 0x000000040505c212 */ /* 0x000fc800078e3cff */
[----:B------:R-:W-:-:S04]  /*161d0*/  @!P4 LOP3.LUT R4, R5, R4, RZ, 0x3c, !PT ;  /* 0x000000040504c212 */ /* 0x000fc800078e3cff */
[----:B------:R-:W-:Y:S01]  /*161e0*/  @!P4 LOP3.LUT R5, R5, R4, RZ, 0x3c, !PT ;  /* 0x000000040505c212 */ /* 0x000fe200078e3cff */
[----:B------:R1:W2:Y:S04]  /*161f0*/  SHFL.IDX PT, R6, R0, 0x7, 0x181f ;  /* 0x00f81f0000067f89 */ /* 0x0002a800000e0000 */
[----:B------:R1:W-:Y:S04]  /*16200*/  @!P4 LDGSTS.E.BYPASS.LTC128B.128 [R9+0x25400], desc[UR60][R4.64], !P3 ;  /* 0x254000000409cfae */ /* 0x0003e8000d901d7c */
[----:B------:R1:W-:Y:S04]  /*16210*/  @!P4 LDGSTS.E.BYPASS.LTC128B.128 [R9+0x29400], desc[UR60][R4.64+0x80], !P2 ;  /* 0x294000800409cfae */ /* 0x0003e8000d101d7c */
[----:B------:R1:W-:Y:S04]  /*16220*/  @!P4 LDGSTS.E.BYPASS.LTC128B.128 [R9+0x2d400], desc[UR60][R4.64+0x100], !P1 ;  /* 0x2d4001000409cfae */ /* 0x0003e8000c901d7c */
[----:B------:R1:W-:Y:S04]  /*16230*/  @!P4 LDGSTS.E.BYPASS.LTC128B.128 [R9+0x31400], desc[UR60][R4.64+0x180], !P0 ;  /* 0x314001800409cfae */ /* 0x0003e8000c101d7c */
[----:B------:R-:W3:Y:S02]  /*16240*/  SHFL.IDX PT, R2, R2, 0x7, 0x181f ;  /* 0x00f81f0002027f89 */ /* 0x000ee400000e0000 */
.L_x_1695:
[----:B-1----:R-:W4:Y:S01]  /*16250*/  LDL.LU R0, [R1+0x78] ;  /* 0x0000780001007983 */ /* 0x002f220000300800 */
[----:B------:R-:W-:Y:S01]  /*16260*/  BSSY B0, `(.L_x_1513) ;  /* 0x000000d000007945 */ /* 0x000fe20003800000 */
[----:B----4-:R-:W-:-:S13]  /*16270*/  ISETP.GE.AND P4, PT, R0, R3, PT ;  /* 0x000000030000720c */ /* 0x010fda0003f86270 */
[----:B------:R-:W-:Y:S05]  /*16280*/  @P4 BRA `(.L_x_1514) ;  /* 0x0000000000284947 */ /* 0x000fea0003800000 */
[----:B------:R-:W4:Y:S01]  /*16290*/  LDL R0, [R1+0x14] ;  /* 0x0000140001007983 */ /* 0x000f220000100800 */
[----:B---3--:R-:W-:-:S05]  /*162a0*/  LEA R2, P4, R8, R2, 0x1 ;  /* 0x0000000208027211 */ /* 0x008fca00078808ff */
[----:B--2---:R-:W-:-:S05]  /*162b0*/  IMAD.X R3, RZ, RZ, R6, P4 ;  /* 0x000000ffff037224 */ /* 0x004fca00020e0606 */
[----:B------:R-:W-:Y:S01]  /*162c0*/  @!PT LDS RZ, [RZ] ;  /* 0x00000000fffff984 */ /* 0x000fe20000000800 */
[----:B------:R-:W-:Y:S01]  /*162d0*/  @!PT LDS RZ, [RZ] ;  /* 0x00000000fffff984 */ /* 0x000fe20000000800 */
[----:B------:R-:W-:Y:S01]  /*162e0*/  @!PT LDS RZ, [RZ] ;  /* 0x00000000fffff984 */ /* 0x000fe20000000800 */
[----:B----4-:R1:W-:Y:S04]  /*162f0*/  LDGSTS.E.BYPASS.LTC128B.128 [R0+0x25c00], desc[UR60][R2.64], !P3 ;  /* 0x25c0000002007fae */ /* 0x0103e8000d901d7c */
[----:B------:R1:W-:Y:S04]  /*16300*/  LDGSTS.E.BYPASS.LTC128B.128 [R0+0x29c00], desc[UR60][R2.64+0x80], !P2 ;  /* 0x29c0008002007fae */ /* 0x0003e8000d101d7c */
[----:B------:R1:W-:Y:S04]  /*16310*/  LDGSTS.E.BYPASS.LTC128B.128 [R0+0x2dc00], desc[UR60][R2.64+0x100], !P1 ;  /* 0x2dc0010002007fae */ /* 0x0003e8000c901d7c */
[----:B------:R1:W-:Y:S02]  /*16320*/  LDGSTS.E.BYPASS.LTC128B.128 [R0+0x31c00], desc[UR60][R2.64+0x180], !P0 ;  /* 0x31c0018002007fae */ /* 0x0003e4000c101d7c */
.L_x_1514:
[----:B------:R-:W-:Y:S05]  /*16330*/  BSYNC B0 ;  /* 0x0000000000007941 */ /* 0x000fea0003800000 */
.L_x_1513:
[----:B------:R4:W5:Y:S01]  /*16340*/  LDL R8, [R1+0x4] ;  /* 0x0000040001087983 */ /* 0x0009620000100800 */
[----:B------:R-:W-:Y:S01]  /*16350*/  PLOP3.LUT P0, PT, PT, PT, PT, 0x80, 0x0 ;  /* 0x000000000000781c */ /* 0x000fe20003f0f070 */
[----:B------:R-:W-:-:S12]  /*16360*/  NOP ;  /* 0x0000000000007918 */ /* 0x000fd80000000000 */
.L_x_1515:
[----:B-1-3--:R-:W3:Y:S01]  /*16370*/  LDL R2, [R1+0x4] ;  /* 0x0000040001027983 */ /* 0x00aee20000100800 */
[----:B------:R-:W-:Y:S02]  /*16380*/  PLOP3.LUT P1, PT, P1, P0, PT, 0xa2, 0x0 ;  /* 0x000000000000781c */ /* 0x000fe40000f21472 */
[----:B---3--:R-:W-:-:S08]  /*16390*/  @P0 R2UR P1, UR4, R2 ;  /* 0x00000000020402ca */ /* 0x008fd00000020000 */
[----:B------:R-:W-:-:S05]  /*163a0*/  @P0 PLOP3.LUT P0, PT, P1, PT, PT, 0x80, 0x0 ;  /* 0x000000000000081c */ /* 0x000fca0000f0f070 */
[----:B------:R-:W-:Y:S01]  /*163b0*/  @!P1 SYNCS.ARRIVE.TRANS64.RED.A0T1 RZ, [UR4+0x32410], RZ ;  /* 0x032410ffffff99a7 */ /* 0x000fe20008200404 */
[----:B------:R-:W-:Y:S07]  /*163c0*/  @!P1 ARRIVES.LDGSTSBAR.64.TRANSCNT [UR4+0x32410] ;  /* 0x03241000ff0099b0 */ /* 0x000fee0008000a84 */
[----:B------:R-:W-:Y:S05]  /*163d0*/  @P0 BRA.U.ANY `(.L_x_1515) ;  /* 0xfffffffd00e40947 */ /* 0x000fea000393ffff */
[----:B------:R-:W3:Y:S02]  /*163e0*/  LDL.LU R3, [R1+0x68] ;  /* 0x0000680001037983 */ /* 0x000ee40000300800 */
[----:B---3--:R-:W-:-:S05]  /*163f0*/  VIADD R3, R3, 0x1 ;  /* 0x0000000103037836 */ /* 0x008fca0000000000 */
        /* <DEDUP_REMOVED lines=8> */
[----:B------:R-:W3:Y:S03]  /*16480*/  SYNCS.PHASECHK.TRANS64.TRYWAIT P0, [R2+URZ+0x32420], R0 ;  /* 0x03242000020075a7 */ /* 0x000ee6000800017f */
[----:B-1-3--:R-:W-:Y:S05]  /*16490*/  @!P0 BRA `(.L_x_1517) ;  /* 0x0000006000208947 */ /* 0x00afea0003800000 */
.L_x_1696:
[----:B------:R-:W-:Y:S05]  /*164a0*/  BSYNC B0 ;  /* 0x0000000000007941 */ /* 0x000fea0003800000 */
.L_x_1516:
[----:B-1----:R-:W3:Y:S01]  /*164b0*/  LDL R2, [R1+0x18] ;  /* 0x0000180001027983 */ /* 0x002ee20000100800 */
[----:B------:R-:W-:Y:S01]  /*164c0*/  BSSY B0, `(.L_x_1518) ;  /* 0x0000063000007945 */ /* 0x000fe20003800000 */
[----:B---3--:R-:W-:-:S13]  /*164d0*/  LOP3.LUT P0, RZ, R2, 0x1, RZ, 0xc0, !PT ;  /* 0x0000000102ff7812 */ /* 0x008fda000780c0ff */
[----:B------:R-:W-:Y:S05]  /*164e0*/  @!P0 BRA `(.L_x_1519) ;  /* 0x0000000400808947 */ /* 0x000fea0003800000 */
[----:B------:R-:W3:Y:S04]  /*164f0*/  LDL R2, [R1+0x4] ;  /* 0x0000040001027983 */ /* 0x000ee80000100800 */
[----:B0-----:R-:W2:Y:S01]  /*16500*/  LDL R4, [R1+0x1c] ;  /* 0x00001c0001047983 */ /* 0x001ea20000100800 */
[----:B------:R-:W0:Y:S01]  /*16510*/  S2R R3, SR_TID.X ;  /* 0x0000000000037919 */ /* 0x000e220000002100 */
[----:B---3--:R-:W-:Y:S02]  /*16520*/  IMAD.MOV.U32 R5, RZ, RZ, R2 ;  /* 0x000000ffff057224 */ /* 0x008fe400078e0002 */
[----:B------:R-:W3:Y:S01]  /*16530*/  LDL R2, [R1+0x8] ;  /* 0x0000080001027983 */ /* 0x000ee20000100800 */
[----:B--2---:R-:W-:Y:S01]  /*16540*/  SHF.L.U32 R0, R4, 0x1f, RZ ;  /* 0x0000001f04007819 */ /* 0x004fe200000006ff */
[----:B------:R-:W-:Y:S01]  /*16550*/  BSSY B1, `(.L_x_1520) ;  /* 0x0000006000017945 */ /* 0x000fe20003800000 */
[----:B0-----:R-:W-:-:S04]  /*16560*/  LOP3.LUT R3, R3, 0x7f, RZ, 0xc0, !PT ;  /* 0x0000007f03037812 */ /* 0x001fc800078ec0ff */
[----:B------:R-:W-:Y:S01]  /*16570*/  ISETP.NE.AND P1, PT, R3, RZ, PT ;  /* 0x000000ff0300720c */ /* 0x000fe20003f25270 */
[----:B---3--:R-:W-:-:S04]  /*16580*/  IMAD R2, R2, 0x8, R5 ;  /* 0x0000000802027824 */ /* 0x008fc800078e0205 */
[----:B------:R-:W0:Y:S02]  /*16590*/  SYNCS.PHASECHK.TRANS64.TRYWAIT P0, [R2+URZ+0x32460], R0 ;  /* 0x03246000020075a7 */ /* 0x000e24000800017f */
[----:B0-----:R-:W-:Y:S06]  /*165a0*/  @!P0 BRA `(.L_x_1521) ;  /* 0x0000005c00f48947 */ /* 0x001fec0003800000 */
.L_x_1697:
[----:B------:R-:W-:Y:S05]  /*165b0*/  BSYNC B1 ;  /* 0x0000000000017941 */ /* 0x000fea0003800000 */
.L_x_1520:
        /* <DEDUP_REMOVED lines=9> */
.L_x_1523:
[----:B------:R-:W-:Y:S05]  /*16650*/  BSYNC B1 ;  /* 0x0000000000017941 */ /* 0x000fea0003800000 */
.L_x_1522:
        /* <DEDUP_REMOVED lines=14> */
.L_x_1524:
        /* <DEDUP_REMOVED lines=16> */
.L_x_1525:
        /* <DEDUP_REMOVED lines=16> */
.L_x_1526:
        /* <DEDUP_REMOVED lines=16> */
.L_x_1527:
        /* <DEDUP_REMOVED lines=11> */
.L_x_1519:
[----:B------:R-:W-:Y:S05]  /*16af0*/  BSYNC B0 ;  /* 0x0000000000007941 */ /* 0x000fea0003800000 */
.L_x_1518:
[----:B0-----:R-:W3:Y:S01]  /*16b00*/  LDL.LU R4, [R1+0x7c] ;  /* 0x00007c0001047983 */ /* 0x001ee20000300800 */
[----:B------:R-:W-:Y:S01]  /*16b10*/  BSSY B0, `(.L_x_1528) ;  /* 0x000020f000007945 */ /* 0x000fe20003800000 */
[----:B---3--:R-:W-:-:S13]  /*16b20*/  ISETP.GE.AND P0, PT, R4, 0x61, PT ;  /* 0x000000610400780c */ /* 0x008fda0003f06270 */
        /* <DEDUP_REMOVED lines=48> */
.L_x_1534:
        /* <DEDUP_REMOVED lines=9> */
.L_x_1698:
[----:B------:R-:W-:Y:S05]  /*16ec0*/  BSYNC B3 ;  /* 0x0000000000037941 */ /* 0x000fea0003800000 */
.L_x_1535:
        /* <DEDUP_REMOVED lines=9> */
.L_x_1538:
[----:B------:R-:W-:Y:S05]  /*16f60*/  BSYNC B3 ;  /* 0x0000000000037941 */ /* 0x000fea0003800000 */
.L_x_1537:
        /* <DEDUP_REMOVED lines=14> */
.L_x_1539:
        /* <DEDUP_REMOVED lines=14> */
.L_x_1699:
[----:B------:R-:W-:Y:S05]  /*17130*/  BSYNC B3 ;  /* 0x0000000000037941 */ /* 0x000fea0003800000 */
.L_x_1540:
        /* <DEDUP_REMOVED lines=11> */
.L_x_1543:
[----:B------:R-:W-:Y:S05]  /*171f0*/  BSYNC B3 ;  /* 0x0000000000037941 */ /* 0x000fea0003800000 */
.L_x_1542:
        /* <DEDUP_REMOVED lines=11> */
.L_x_1544:
        /* <DEDUP_REMOVED lines=16> */
.L_x_1545:
        /* <DEDUP_REMOVED lines=16> */
.L_x_1546:
        /* <DEDUP_REMOVED lines=16> */
.L_x_1547:
        /* <DEDUP_REMOVED lines=11> */
.L_x_1533:
[----:B------:R-:W-:Y:S05]  /*17660*/  BSYNC B1 ;  /* 0x0000000000017941 */ /* 0x000fea0003800000 */
.L_x_1532:
[----:B------:R-:W2:Y:S02]  /*17670*/  LDL.LU R4, [R1+0x38] ;  /* 0x0000380001047983 */ /* 0x000ea40000300800 */
[----:B--2---:R-:W-:-:S07]  /*17680*/  VIADD R0, R4, 0xfffffffd ;  /* 0xfffffffd04007836 */ /* 0x004fce0000000000 */
.L_x_1531:
[----:B------:R-:W-:Y:S05]  /*17690*/  BSYNC B2 ;  /* 0x0000000000027941 */ /* 0x000fea0003800000 */
.L_x_1530:
[----:B------:R-:W2:Y:S01]  /*176a0*/  LDL.LU R2, [R1+0x3c] ;  /* 0x00003c0001027983 */ /* 0x000ea20000300800 */
[----:B------:R-:W-:-:S05]  /*176b0*/  IMAD.MOV R6, RZ, RZ, -R6 ;  /* 0x000000ffff067224 */ /* 0x000fca00078e0a06 */
[----:B--2---:R-:W-:-:S13]  /*176c0*/  ISETP.NE.AND P0, PT, R2, R6, PT ;  /* 0x000000060200720c */ /* 0x004fda0003f05270 */
[----:B------:R-:W-:Y:S05]  /*176d0*/  @!P0 BRA `(.L_x_1529) ;  /* 0x0000001400488947 */ /* 0x000fea0003800000 */
.L_x_1580:
        /* <DEDUP_REMOVED lines=37> */
.L_x_1550:
        /* <DEDUP_REMOVED lines=9> */
.L_x_1700:
[----:B------:R-:W-:Y:S05]  /*179c0*/  BSYNC B2 ;  /* 0x0000000000027941 */ /* 0x000fea0003800000 */
.L_x_1551:
        /* <DEDUP_REMOVED lines=9> */
.L_x_1554:
[----:B------:R-:W-:Y:S05]  /*17a60*/  BSYNC B2 ;  /* 0x0000000000027941 */ /* 0x000fea0003800000 */
.L_x_1553:
        /* <DEDUP_REMOVED lines=13> */
.L_x_1555:
        /* <DEDUP_REMOVED lines=14> */
.L_x_1701:
[----:B------:R-:W-:Y:S05]  /*17c20*/  BSYNC B2 ;  /* 0x0000000000027941 */ /* 0x000fea0003800000 */
.L_x_1556:
        /* <DEDUP_REMOVED lines=11> */
.L_x_1559:
[----:B------:R-:W-:Y:S05]  /*17ce0*/  BSYNC B2 ;  /* 0x0000000000027941 */ /* 0x000fea0003800000 */
.L_x_1558:
        /* <DEDUP_REMOVED lines=10> */
.L_x_1560:
        /* <DEDUP_REMOVED lines=16> */
.L_x_1561:
        /* <DEDUP_REMOVED lines=16> */
.L_x_1562:
        /* <DEDUP_REMOVED lines=16> */
.L_x_1563:
        /* <DEDUP_REMOVED lines=11> */
.L_x_1549:
[----:B------:R-:W-:Y:S05]  /*18140*/  BSYNC B1 ;  /* 0x0000000000017941 */ /* 0x000fea0003800000 */
.L_x_1548:
        /* <DEDUP_REMOVED lines=36> */
.L_x_1566:
        /* <DEDUP_REMOVED lines=9> */
.L_x_1702:
[----:B------:R-:W-:Y:S05]  /*18420*/  BSYNC B2 ;  /* 0x0000000000027941 */ /* 0x000fea0003800000 */
.L_x_1567:
        /* <DEDUP_REMOVED lines=9> */
.L_x_1570:
[----:B------:R-:W-:Y:S05]  /*184c0*/  BSYNC B2 ;  /* 0x0000000000027941 */ /* 0x000fea0003800000 */
.L_x_1569:
        /* <DEDUP_REMOVED lines=14> */
.L_x_1571:
        /* <DEDUP_REMOVED lines=14> */
.L_x_1703:
[----:B------:R-:W-:Y:S05]  /*18690*/  BSYNC B2 ;  /* 0x0000000000027941 */ /* 0x000fea0003800000 */
.L_x_1572:
        /* <DEDUP_REMOVED lines=11> */
.L_x_1575:
[----:B------:R-:W-:Y:S05]  /*18750*/  BSYNC B2 ;  /* 0x0000000000027941 */ /* 0x000fea0003800000 */
.L_x_1574:
        /* <DEDUP_REMOVED lines=11> */
.L_x_1576:
        /* <DEDUP_REMOVED lines=16> */
.L_x_1577:
        /* <DEDUP_REMOVED lines=16> */
.L_x_1578:
        /* <DEDUP_REMOVED lines=16> */
.L_x_1579:
        /* <DEDUP_REMOVED lines=11> */
.L_x_1565:
[----:B------:R-:W-:Y:S05]  /*18bc0*/  BSYNC B1 ;  /* 0x0000000000017941 */ /* 0x000fea0003800000 */
.L_x_1564:
[C---:B------:R-:W-:Y:S01]  /*18bd0*/  ISETP.GT.AND P0, PT, R0.reuse, 0x1, PT ;  /* 0x000000010000780c */ /* 0x040fe20003f04270 */
[----:B------:R-:W-:-:S12]  /*18be0*/  VIADD R0, R0, 0xfffffffe ;  /* 0xfffffffe00007836 */ /* 0x000fd80000000000 */
[----:B------:R-:W-:Y:S05]  /*18bf0*/  @P0 BRA `(.L_x_1580) ;  /* 0xffffffe800b80947 */ /* 0x000fea000383ffff */
.L_x_1529:
[----:B------:R-:W-:Y:S05]  /*18c00*/  BSYNC B0 ;  /* 0x0000000000007941 */ /* 0x000fea0003800000 */
.L_x_1528:
[----:B------:R-:W3:Y:S04]  /*18c10*/  LDL.LU R4, [R1+0x8] ;  /* 0x0000080001047983 */ /* 0x000ee80000300800 */
[----:B------:R-:W2:Y:S01]  /*18c20*/  LDL.LU R3, [R1+0x1c] ;  /* 0x00001c0001037983 */ /* 0x000ea20000300800 */
[----:B------:R-:W1:Y:S01]  /*18c30*/  S2R R2, SR_TID.X ;  /* 0x0000000000027919 */ /* 0x000e620000002100 */
[----:B------:R-:W-:Y:S01]  /*18c40*/  BSSY B0, `(.L_x_1581) ;  /* 0x0000015000007945 */ /* 0x000fe20003800000 */
[----:B-1----:R-:W-:-:S04]  /*18c50*/  LOP3.LUT R2, R2, 0x7f, RZ, 0xc0, !PT ;  /* 0x0000007f02027812 */ /* 0x002fc800078ec0ff */
[----:B------:R-:W-:Y:S01]  /*18c60*/  ISETP.NE.AND P1, PT, R2, RZ, PT ;  /* 0x000000ff0200720c */ /* 0x000fe20003f25270 */
[----:B---3--:R-:W-:-:S05]  /*18c70*/  VIADD R0, R4, 0x1 ;  /* 0x0000000104007836 */ /* 0x008fca0000000000 */
        /* <DEDUP_REMOVED lines=11> */
[----:B--2---:R-:W2:Y:S04]  /*18d30*/  @P1 ATOMG.E.ADD.STRONG.GPU PT, R3, desc[UR60][R4.64], R3 ;  /* 0x00000003040319a8 */ /* 0x004ea800081ee1fc */
[----:B--2---:R1:W2:Y:S02]  /*18d40*/  SHFL.IDX PT, R3, R3, R2, 0x1f ;  /* 0x00001f0203037589 */ /* 0x0042a400000e0000 */
[----:B-1----:R-:W1:Y:S02]  /*18d50*/  S2R R2, SR_LTMASK ;  /* 0x0000000000027919 */ /* 0x002e640000003900 */
[----:B-1----:R-:W-:-:S06]  /*18d60*/  LOP3.LUT R2, R2, UR4, RZ, 0xc0, !PT ;  /* 0x0000000402027c12 */ /* 0x002fcc000f8ec0ff */
[----:B------:R-:W2:Y:S02]  /*18d70*/  POPC R2, R2 ;  /* 0x0000000200027309 */ /* 0x000ea40000000000 */
[----:B--2---:R-:W-:-:S07]  /*18d80*/  IADD3 R16, R3, UR36, R2 ;  /* 0x0000002403107c10 */ /* 0x004fce000fffe002 */
.L_x_1582:
[----:B------:R-:W-:Y:S05]  /*18d90*/  BSYNC B0 ;  /* 0x0000000000007941 */ /* 0x000fea0003800000 */
.L_x_1581:
[----:B------:R-:W-:-:S05]  /*18da0*/  SEL R0, R0, RZ, P0 ;  /* 0x000000ff00007207 */ /* 0x000fca0000000000 */
[----:B------:R2:W-:Y:S02]  /*18db0*/  STL [R1+0x8], R0 ;  /* 0x0000080001007387 */ /* 0x0005e40000100800 */
.L_x_1494:
[----:B------:R-:W-:Y:S05]  /*18dc0*/  BSYNC B7 ;  /* 0x0000000000077941 */ /* 0x000fea0003800000 */
.L_x_1492:
[----:B--2---:R-:W2:Y:S02]  /*18dd0*/  LDL R0, [R1+0x18] ;  /* 0x0000180001007983 */ /* 0x004ea40000100800 */
        /* <DEDUP_REMOVED lines=12> */
.L_x_1583:
[----:B------:R-:W0:Y:S01]  /*18ea0*/  S2R R0, SR_TID.X ;  /* 0x0000000000007919 */ /* 0x000e220000002100 */
[----:B------:R-:W-:Y:S01]  /*18eb0*/  UMOV UR4, 0xffffffff ;  /* 0xffffffff00047882 */ /* 0x000fe20000000000 */
[----:B0-----:R-:W-:-:S04]  /*18ec0*/  LOP3.LUT R7, R0, 0x1f, RZ, 0xc0, !PT ;  /* 0x0000001f00077812 */ /* 0x001fc800078ec0ff */
        /* <DEDUP_REMOVED lines=33> */
.L_x_1713:
[----:B------:R-:W-:Y:S02]  /*190e0*/  ULDC UR4, c[0x0][0xd38] ;  /* 0x00034e0000047ab9 */ /* 0x000fe40000000800 */
[----:B------:R-:W-:-:S04]  /*190f0*/  IMAD.U32 R16, RZ, RZ, UR4 ;  /* 0x00000004ff107e24 */ /* 0x000fc8000f8e00ff */
[----:B-1----:R-:W-:-:S04]  /*19100*/  IMAD R6, R6, R16, RZ ;  /* 0x0000001006067224 */ /* 0x002fc800078e02ff */
[----:B------:R-:W-:-:S05]  /*19110*/  IMAD.IADD R4, R4, 0x1, R6 ;  /* 0x0000000104047824 */ /* 0x000fca00078e0206 */
[----:B------:R-:W-:-:S13]  /*19120*/  ISETP.GT.AND P6, PT, R4, R0, PT ;  /* 0x000000000400720c */ /* 0x000fda0003fc4270 */
[----:B------:R-:W-:Y:S05]  /*19130*/  @P6 BRA `(.L_x_1586) ;  /* 0x00000000009c6947 */ /* 0x000fea0003800000 */
.L_x_1591:
        /* <DEDUP_REMOVED lines=14> */
.L_x_1589:
[----:B------:R-:W-:Y:S05]  /*19220*/  BSYNC B0 ;  /* 0x0000000000007941 */ /* 0x000fea0003800000 */
.L_x_1588:
        /* <DEDUP_REMOVED lines=18> */
.L_x_1721:
[----:B------:R-:W-:Y:S02]  /*19350*/  ULDC UR4, c[0x0][0xd38] ;  /* 0x00034e0000047ab9 */ /* 0x000fe40000000800 */
[----:B------:R-:W-:-:S04]  /*19360*/  IMAD.U32 R16, RZ, RZ, UR4 ;  /* 0x00000004ff107e24 */ /* 0x000fc8000f8e00ff */
[----:B-1----:R-:W-:-:S04]  /*19370*/  IMAD R6, R6, R16, RZ ;  /* 0x0000001006067224 */ /* 0x002fc800078e02ff */
[----:B------:R-:W-:-:S05]  /*19380*/  IMAD.IADD R4, R6, 0x1, R4 ;  /* 0x0000000106047824 */ /* 0x000fca00078e0204 */
[----:B------:R-:W-:-:S13]  /*19390*/  ISETP.GT.AND P6, PT, R4, R0, PT ;  /* 0x000000000400720c */ /* 0x000fda0003fc4270 */
[----:B------:R-:W-:Y:S05]  /*193a0*/  @!P6 BRA `(.L_x_1591) ;  /* 0xfffffffc0064e947 */ /* 0x000fea000383ffff */
.L_x_1586:
        /* <DEDUP_REMOVED lines=8> */
.L_x_1725:
[----:B------:R-:W-:Y:S01]  /*19430*/  ISETP.NE.AND P0, PT, R5, RZ, PT ;  /* 0x000000ff0500720c */ /* 0x000fe20003f05270 */
[----:B-1----:R-:W-:-:S12]  /*19440*/  IMAD.MOV.U32 R2, RZ, RZ, RZ ;  /* 0x000000ffff027224 */ /* 0x002fd800078e00ff */
[----:B------:R-:W-:Y:S05]  /*19450*/  @!P0 BRA `(.L_x_1593) ;  /* 0x0000000000108947 */ /* 0x000fea0003800000 */
[----:B------:R-:W-:Y:S01]  /*19460*/  UMOV UR4, 0xffffffff ;  /* 0xffffffff00047882 */ /* 0x000fe20000000000 */
[----:B------:R-:W-:Y:S02]  /*19470*/  VIADD R12, R4, 0xffffffff ;  /* 0xffffffff040c7836 */ /* 0x000fe40000000000 */
[----:B------:R-:W-:Y:S05]  /*19480*/  BRA.DIV UR4, `(.L_x_1594) ;  /* 0x0000003e04247947 */ /* 0x000fea000b800000 */
[----:B------:R1:W3:Y:S02]  /*19490*/  SHFL.IDX PT, R2, R3, R12, 0x1f ;  /* 0x00001f0c03027589 */ /* 0x0002e400000e0000 */
.L_x_1593:
        /* <DEDUP_REMOVED lines=31> */
.L_x_1587:
[----:B------:R-:W-:Y:S01]  /*19690*/  UMOV UR4, URZ ;  /* 0x0000003f00047c82 */ /* 0x000fe20008000000 */
[----:B------:R-:W-:Y:S01]  /*196a0*/  UMOV UR5, URZ ;  /* 0x0000003f00057c82 */ /* 0x000fe20008000000 */
[----:B------:R-:W-:Y:S01]  /*196b0*/  ULDC UR6, c[0x0][0xd3c] ;  /* 0x00034f0000067ab9 */ /* 0x000fe20000000800 */
[----:B------:R-:W-:Y:S02]  /*196c0*/  IMAD.MOV.U32 R16, RZ, RZ, R0 ;  /* 0x000000ffff107224 */ /* 0x000fe400078e0000 */
[----:B------:R-:W-:Y:S02]  /*196d0*/  IMAD.U32 R17, RZ, RZ, UR4 ;  /* 0x00000004ff117e24 */ /* 0x000fe4000f8e00ff */
[----:B------:R-:W-:Y:S02]  /*196e0*/  IMAD.U32 R18, RZ, RZ, UR5 ;  /* 0x00000005ff127e24 */ /* 0x000fe4000f8e00ff */
[----:B------:R-:W-:-:S07]  /*196f0*/  IMAD.U32 R19, RZ, RZ, UR6 ;  /* 0x00000006ff137e24 */ /* 0x000fce000f8e00ff */
.L_x_1595:
        /* <DEDUP_REMOVED lines=12> */
.L_x_1584:
[----:B------:R-:W-:Y:S02]  /*197c0*/  ULDC UR4, c[0x0][0xd3c] ;  /* 0x00034f0000047ab9 */ /* 0x000fe40000000800 */
[----:B---3--:R-:W-:-:S13]  /*197d0*/  ISETP.GE.AND P0, PT, R19, UR4, PT ;  /* 0x0000000413007c0c */ /* 0x008fda000bf06270 */
[----:B------:R-:W-:Y:S05]  /*197e0*/  @!P0 BRA `(.L_x_1596) ;  /* 0xffffff8c00148947 */ /* 0x000fea000383ffff */
[----:B------:R-:W-:Y:S05]  /*197f0*/  BSYNC B8 ;  /* 0x0000000000087941 */ /* 0x000fea0003800000 */
.L_x_1450:
[----:B--2---:R-:W2:Y:S01]  /*19800*/  LDL.LU R0, [R1+0x68] ;  /* 0x0000680001007983 */ /* 0x004ea20000300800 */
[----:B------:R-:W-:Y:S01]  /*19810*/  BSSY B0, `(.L_x_1597) ;  /* 0x000000b000007945 */ /* 0x000fe20003800000 */
[----:B------:R-:W3:Y:S01]  /*19820*/  S2R R5, SR_CgaCtaId ;  /* 0x0000000000057919 */ /* 0x000ee20000008800 */
[----:B--2---:R-:W-:-:S05]  /*19830*/  VIADD R0, R0, 0x1 ;  /* 0x0000000100007836 */ /* 0x004fca0000000000 */
[----:B0-----:R-:W-:-:S04]  /*19840*/  LEA.HI R2, R0, R0, RZ, 0x1 ;  /* 0x0000000000027211 */ /* 0x001fc800078f08ff */
[----:B-1----:R-:W-:-:S05]  /*19850*/  LOP3.LUT R3, R2, 0xfffffffe, RZ, 0xc0, !PT ;  /* 0xfffffffe02037812 */ /* 0x002fca00078ec0ff */
[----:B------:R-:W-:Y:S01]  /*19860*/  IMAD.IADD R3, R0, 0x1, -R3 ;  /* 0x0000000100037824 */ /* 0x000fe200078e0a03 */
[----:B------:R-:W-:-:S04]  /*19870*/  MOV R0, 0x400 ;  /* 0x0000040000007802 */ /* 0x000fc80000000f00 */
[----:B---3--:R-:W-:Y:S02]  /*19880*/  LEA R0, R5, R0, 0x18 ;  /* 0x0000000005007211 */ /* 0x008fe400078ec0ff */
[----:B------:R-:W-:-:S04]  /*19890*/  SHF.L.U32 R3, R3, 0x1f, RZ ;  /* 0x0000001f03037819 */ /* 0x000fc800000006ff */
[----:B------:R-:W0:Y:S02]  /*198a0*/  SYNCS.PHASECHK.TRANS64.TRYWAIT P0, [R0+URZ+0x32420], R3 ;  /* 0x03242003000075a7 */ /* 0x000e24000800017f */
[----:B0-----:R-:W-:Y:S05]  /*198b0*/  @!P0 BRA `(.L_x_1598) ;  /* 0x0000003800408947 */ /* 0x001fea0003800000 */
.L_x_1728:
[----:B------:R-:W-:Y:S05]  /*198c0*/  BSYNC B0 ;  /* 0x0000000000007941 */ /* 0x000fea0003800000 */
.L_x_1597:
[----:B------:R-:W-:-:S03]  /*198d0*/  UMOV UR4, 0xffffffff ;  /* 0xffffffff00047882 */ /* 0x000fc60000000000 */
[----:B------:R-:W-:Y:S05]  /*198e0*/  BRA.DIV UR4, `(.L_x_1599) ;  /* 0x0000003a04487947 */ /* 0x000fea000b800000 */
[----:B------:R-:W1:Y:S02]  /*198f0*/  S2R R2, SR_TID.X ;  /* 0x0000000000027919 */ /* 0x000e640000002100 */
[----:B-1----:R-:W-:-:S04]  /*19900*/  SHF.R.U32.HI R2, RZ, 0x5, R2 ;  /* 0x00000005ff027819 */ /* 0x002fc80000011602 */
[----:B------:R-:W-:-:S05]  /*19910*/  LOP3.LUT R2, R2, 0x3, RZ, 0xc0, !PT ;  /* 0x0000000302027812 */ /* 0x000fca00078ec0ff */
[----:B------:R1:W2:Y:S02]  /*19920*/  SHFL.IDX PT, R14, R2, RZ, 0x1f ;  /* 0x00001fff020e7589 */ /* 0x0002a400000e0000 */
.L_x_1731:
[----:B--2---:R-:W-:-:S13]  /*19930*/  ISETP.NE.AND P0, PT, R14, RZ, PT ;  /* 0x000000ff0e00720c */ /* 0x004fda0003f05270 */
[----:B------:R-:W-:Y:S05]  /*19940*/  @P0 BRA `(.L_x_1305) ;  /* 0x0000000000940947 */ /* 0x000fea0003800000 */
[----:B------:R-:W-:-:S03]  /*19950*/  UMOV UR4, 0xffffffff ;  /* 0xffffffff00047882 */ /* 0x000fc60000000000 */
[----:B------:R-:W-:Y:S05]  /*19960*/  BRA.DIV UR4, `(.L_x_1600) ;  /* 0x0000003a045c7947 */ /* 0x000fea000b800000 */
[----:B------:R-:W-:-:S13]  /*19970*/  ELECT P6, URZ, PT ;  /* 0x00000000003f782f */ /* 0x000fda00038c0000 */
.L_x_1734:
[----:B------:R-:W-:Y:S05]  /*19980*/  @!P6 BRA `(.L_x_1305) ;  /* 0x000000000084e947 */ /* 0x000fea0003800000 */
[----:B-1----:R-:W2:Y:S02]  /*19990*/  LDL.LU R2, [R1+0x90] ;  /* 0x0000900001027983 */ /* 0x002ea40000300800 */
[----:B--2---:R-:W-:-:S04]  /*199a0*/  LOP3.LUT R2, R2, 0x2, RZ, 0xfc, !PT ;  /* 0x0000000202027812 */ /* 0x004fc800078efcff */
[----:B------:R-:W-:-:S13]  /*199b0*/  ISETP.NE.AND P2, PT, R2, 0x3, PT ;  /* 0x000000030200780c */ /* 0x000fda0003f45270 */
[----:B------:R-:W-:Y:S05]  /*199c0*/  @!P2 BRA `(.L_x_1601) ;  /* 0x000000000004a947 */ /* 0x000fea0003800000 */
[----:B------:R-:W-:Y:S01]  /*199d0*/  BPT.TRAP 0x1 ;  /* 0x000000040000795c */ /* 0x000fe20000300000 */
.L_x_1601:
        /* <DEDUP_REMOVED lines=14> */
.L_x_1735:
[----:B------:R-:W1:Y:S02]  /*19ac0*/  SYNCS.PHASECHK.TRANS64.TRYWAIT P0, [R7+URZ], R2 ;  /* 0x00000002070075a7 */ /* 0x000e64000800017f */
[----:B-1----:R-:W-:Y:S05]  /*19ad0*/  @!P0 BRA `(.L_x_1603) ;  /* 0x0000003800348947 */ /* 0x002fea0003800000 */
.L_x_1736:
[----:B------:R-:W-:Y:S05]  /*19ae0*/  @!P2 BRA `(.L_x_1604) ;  /* 0x000000000004a947 */ /* 0x000fea0003800000 */
[----:B------:R-:W-:Y:S01]  /*19af0*/  BPT.TRAP 0x1 ;  /* 0x000000040000795c */ /* 0x000fe20000300000 */
.L_x_1604:
[----:B------:R-:W2:Y:S01]  /*19b00*/  LDL.LU R4, [R1+0x8] ;  /* 0x0000080001047983 */ /* 0x000ea20000300800 */
[----:B------:R-:W-:-:S04]  /*19b10*/  VIADD R0, R0, 0x32460 ;  /* 0x0003246000007836 */ /* 0x000fc80000000000 */
[----:B--2---:R-:W-:-:S04]  /*19b20*/  IMAD R4, R4, 0x8, R0 ;  /* 0x0000000804047824 */ /* 0x004fc800078e0200 */
[----:B------:R-:W2:Y:S02]  /*19b30*/  SYNCS.PHASECHK.TRANS64.TRYWAIT P0, [R4+URZ], R5 ;  /* 0x00000005040075a7 */ /* 0x000ea4000800017f */
[----:B--2---:R-:W-:Y:S05]  /*19b40*/  @!P0 BRA `(.L_x_1605) ;  /* 0x00000038002c8947 */ /* 0x004fea0003800000 */
.L_x_1737:
[----:B------:R-:W-:-:S07]  /*19b50*/  IMAD R3, R3, 0x8, R0 ;  /* 0x0000000803037824 */ /* 0x000fce00078e0200 */
.L_x_1606:
[----:B---3--:R3:W0:Y:S02]  /*19b60*/  SYNCS.PHASECHK.TRANS64.TRYWAIT P0, [R3+URZ], R2 ;  /* 0x00000002030075a7 */ /* 0x008624000800017f */
[----:B0-----:R-:W-:Y:S05]  /*19b70*/  @!P0 NANOSLEEP.SYNCS 0x989680 ;  /* 0x009896800000895d */ /* 0x001fea0003900000 */
[----:B------:R-:W0:Y:S02]  /*19b80*/  @!P0 SYNCS.PHASECHK.TRANS64 P0, [R3+URZ], R2 ;  /* 0x00000002030085a7 */ /* 0x000e24000800007f */
[----:B0-----:R-:W-:Y:S05]  /*19b90*/  @!P0 BRA `(.L_x_1606) ;  /* 0xfffffffc00f08947 */ /* 0x001fea000383ffff */
.L_x_1305:
[----:B------:R-:W-:Y:S05]  /*19ba0*/  BSYNC B9 ;  /* 0x0000000000097941 */ /* 0x000fea0003800000 */
.L_x_1302:
[----:B------:R-:W-:Y:S05]  /*19bb0*/  EXIT ;  /* 0x000000000000794d */ /* 0x000fea0003800000 */
.L_x_1323:
[----:B0-----:R0:W1:Y:S02]  /*19bc0*/  SYNCS.PHASECHK.TRANS64.TRYWAIT P6, [R94+URZ+0x32490], R108 ;  /* 0x0324906c5e0075a7 */ /* 0x00106400080c017f */
[----:B-1----:R-:W-:Y:S05]  /*19bd0*/  @!P6 NANOSLEEP.SYNCS 0x989680 ;  /* 0x009896800000e95d */ /* 0x002fea0003900000 */
[----:B------:R-:W1:Y:S02]  /*19be0*/  @!P6 SYNCS.PHASECHK.TRANS64 P6, [R94+URZ+0x32490], R108 ;  /* 0x0324906c5e00e5a7 */ /* 0x000e6400080c007f */
[----:B-1----:R-:W-:Y:S05]  /*19bf0*/  @!P6 BRA `(.L_x_1323) ;  /* 0xfffffffc00f0e947 */ /* 0x002fea000383ffff */
[----:B------:R-:W-:Y:S05]  /*19c00*/  BRA `(.L_x_1607) ;  /* 0xfffffe8c00fc7947 */ /* 0x000fea000383ffff */
.L_x_1341:
[----:B0-----:R0:W1:Y:S02]  /*19c10*/  SYNCS.PHASECHK.TRANS64.TRYWAIT P5, [R94+URZ+0x32490], R108 ;  /* 0x0324906c5e0075a7 */ /* 0x00106400080a017f */
[----:B-1----:R-:W-:Y:S05]  /*19c20*/  @!P5 NANOSLEEP.SYNCS 0x989680 ;  /* 0x009896800000d95d */ /* 0x002fea0003900000 */
[----:B------:R-:W1:Y:S02]  /*19c30*/  @!P5 SYNCS.PHASECHK.TRANS64 P5, [R94+URZ+0x32490], R108 ;  /* 0x0324906c5e00d5a7 */ /* 0x000e6400080a007f */
[----:B-1----:R-:W-:Y:S05]  /*19c40*/  @!P5 BRA `(.L_x_1341) ;  /* 0xfffffffc00f0d947 */ /* 0x002fea000383ffff */
[----:B------:R-:W-:Y:S05]  /*19c50*/  BRA `(.L_x_1608) ;  /* 0xfffffea000a47947 */ /* 0x000fea000383ffff */
.L_x_1350:
[----:B0-----:R0:W1:Y:S02]  /*19c60*/  SYNCS.PHASECHK.TRANS64.TRYWAIT P4, [R94+URZ+0x32490], R108 ;  /* 0x0324906c5e0075a7 */ /* 0x001064000808017f */
[----:B-1----:R-:W-:Y:S05]  /*19c70*/  @!P4 NANOSLEEP.SYNCS 0x989680 ;  /* 0x009896800000c95d */ /* 0x002fea0003900000 */
[----:B------:R-:W1:Y:S02]  /*19c80*/  @!P4 SYNCS.PHASECHK.TRANS64 P4, [R94+URZ+0x32490], R108 ;  /* 0x0324906c5e00c5a7 */ /* 0x000e64000808007f */
[----:B-1----:R-:W-:Y:S05]  /*19c90*/  @!P4 BRA `(.L_x_1350) ;  /* 0xfffffffc00f0c947 */ /* 0x002fea000383ffff */
[----:B------:R-:W-:Y:S05]  /*19ca0*/  BRA `(.L_x_1609) ;  /* 0xfffffeb000c87947 */ /* 0x000fea000383ffff */
.L_x_1356:
[----:B-1----:R1:W2:Y:S02]  /*19cb0*/  SYNCS.PHASECHK.TRANS64.TRYWAIT P3, [R94+URZ+0x324b0], R108 ;  /* 0x0324b06c5e0075a7 */ /* 0x0022a4000806017f */
[----:B--2---:R-:W-:Y:S05]  /*19cc0*/  @!P3 NANOSLEEP.SYNCS 0x989680 ;  /* 0x009896800000b95d */ /* 0x004fea0003900000 */
[----:B------:R-:W2:Y:S02]  /*19cd0*/  @!P3 SYNCS.PHASECHK.TRANS64 P3, [R94+URZ+0x324b0], R108 ;  /* 0x0324b06c5e00b5a7 */ /* 0x000ea4000806007f */
[----:B--2---:R-:W-:Y:S05]  /*19ce0*/  @!P3 BRA `(.L_x_1356) ;  /* 0xfffffffc00f0b947 */ /* 0x004fea000383ffff */
[----:B------:R-:W-:Y:S05]  /*19cf0*/  BRA `(.L_x_1610) ;  /* 0xfffffeb400547947 */ /* 0x000fea000383ffff */
.L_x_1364:
[----:B------:R-:W0:Y:S01]  /*19d00*/  S2R R7, SR_TID.X ;  /* 0x0000000000077919 */ /* 0x000e220000002100 */
[----:B------:R-:W-:Y:S01]  /*19d10*/  BSSY B0, `(.L_x_1611) ;  /* 0x000000c000007945 */ /* 0x000fe20003800000 */
[----:B------:R-:W-:Y:S02]  /*19d20*/  IMAD.MOV.U32 R12, RZ, RZ, RZ ;  /* 0x000000ffff0c7224 */ /* 0x000fe400078e00ff */
[----:B------:R-:W-:Y:S02]  /*19d30*/  IMAD.MOV.U32 R11, RZ, RZ, 0x1f ;  /* 0x0000001fff0b7424 */ /* 0x000fe400078e00ff */
[----:B------:R-:W-:Y:S02]  /*19d40*/  IMAD.MOV.U32 R15, RZ, RZ, -0x1 ;  /* 0xffffffffff0f7424 */ /* 0x000fe400078e00ff */
[----:B0-----:R-:W-:-:S05]  /*19d50*/  VIADD R20, R7, 0xffffff80 ;  /* 0xffffff8007147836 */ /* 0x001fca0000000000 */
[----:B------:R-:W-:-:S04]  /*19d60*/  SHF.R.S32.HI R7, RZ, 0x1f, R20 ;  /* 0x0000001fff077819 */ /* 0x000fc80000011414 */
[----:B------:R-:W-:-:S04]  /*19d70*/  LEA.HI R7, R7, R20, RZ, 0x7 ;  /* 0x0000001407077211 */ /* 0x000fc800078f38ff */
[----:B------:R-:W-:-:S05]  /*19d80*/  SHF.R.S32.HI R7, RZ, 0x7, R7 ;  /* 0x00000007ff077819 */ /* 0x000fca0000011407 */
[----:B------:R-:W-:-:S07]  /*19d90*/  IMAD.MOV.U32 R13, RZ, RZ, R7 ;  /* 0x000000ffff0d7224 */ /* 0x000fce00078e0007 */
[----:B-----5:R-:W-:Y:S05]  /*19da0*/  WARPSYNC.COLLECTIVE R15, `(.L_x_1612) ;  /* 0x000000000f087348 */ /* 0x020fea0003c00000 */
[----:B------:R0:W1:Y:S02]  /*19db0*/  SHFL.IDX P6, R14, R13, R12, R11 ;  /* 0x0000000c0d0e7389 */ /* 0x00006400000c000b */
[----:B01---5:R-:W-:Y:S01]  /*19dc0*/  ENDCOLLECTIVE ;  /* 0x000000000000791b */ /* 0x023fe20003800000 */
.L_x_1612:
[----:B------:R-:W-:Y:S05]  /*19dd0*/  BSYNC B0 ;  /* 0x0000000000007941 */ /* 0x000fea0003800000 */
.L_x_1611:
[----:B------:R-:W-:Y:S05]  /*19de0*/  BRA `(.L_x_1613) ;  /* 0xfffffec0000c7947 */ /* 0x000fea000383ffff */
.L_x_1376:
        /* <DEDUP_REMOVED lines=8> */
.L_x_1615:
[----:B------:R-:W-:Y:S05]  /*19e70*/  BSYNC B1 ;  /* 0x0000000000017941 */ /* 0x000fea0003800000 */
.L_x_1614:
        /* <DEDUP_REMOVED lines=8> */
.L_x_1616:
[----:B------:R-:W-:Y:S02]  /*19f00*/  IMAD.MOV.U32 R13, RZ, RZ, R27 ;  /* 0x000000ffff0d7224 */ /* 0x000fe400078e001b */
[----:B------:R-:W-:-:S07]  /*19f10*/  IMAD.MOV.U32 R0, RZ, RZ, R14 ;  /* 0x000000ffff007224 */ /* 0x000fce00078e000e */
[----:B------:R-:W-:Y:S05]  /*19f20*/  WARPSYNC.COLLECTIVE R15, `(.L_x_1617) ;  /* 0x000000000f087348 */ /* 0x000fea0003c00000 */
[----:B------:R0:W1:Y:S02]  /*19f30*/  SHFL.IDX P6, R14, R13, R12, R11 ;  /* 0x0000000c0d0e7389 */ /* 0x00006400000c000b */
[----:B01----:R-:W-:Y:S01]  /*19f40*/  ENDCOLLECTIVE ;  /* 0x000000000000791b */ /* 0x003fe20003800000 */
.L_x_1617:
[----:B------:R-:W-:Y:S02]  /*19f50*/  IMAD.MOV.U32 R13, RZ, RZ, R26 ;  /* 0x000000ffff0d7224 */ /* 0x000fe400078e001a */
[----:B------:R-:W-:-:S07]  /*19f60*/  IMAD.MOV.U32 R5, RZ, RZ, R14 ;  /* 0x000000ffff057224 */ /* 0x000fce00078e000e */
[----:B------:R-:W-:Y:S05]  /*19f70*/  WARPSYNC.COLLECTIVE R15, `(.L_x_1618) ;  /* 0x000000000f087348 */ /* 0x000fea0003c00000 */
[----:B------:R0:W1:Y:S02]  /*19f80*/  SHFL.IDX P6, R14, R13, R12, R11 ;  /* 0x0000000c0d0e7389 */ /* 0x00006400000c000b */
[----:B01----:R-:W-:Y:S01]  /*19f90*/  ENDCOLLECTIVE ;  /* 0x000000000000791b */ /* 0x003fe20003800000 */
.L_x_1618:
[----:B------:R-:W-:Y:S05]  /*19fa0*/  BRA `(.L_x_1619) ;  /* 0xfffffec400047947 */ /* 0x000fea000383ffff */
.L_x_1380:
[----:B0-----:R0:W1:Y:S02]  /*19fb0*/  SYNCS.PHASECHK.TRANS64.TRYWAIT P0, [R18+URZ+0x32400], R13 ;  /* 0x0324000d120075a7 */ /* 0x001064000800017f */
[----:B-1----:R-:W-:Y:S05]  /*19fc0*/  @!P0 NANOSLEEP.SYNCS 0x989680 ;  /* 0x009896800000895d */ /* 0x002fea0003900000 */
[----:B------:R-:W1:Y:S02]  /*19fd0*/  @!P0 SYNCS.PHASECHK.TRANS64 P0, [R18+URZ+0x32400], R13 ;  /* 0x0324000d120085a7 */ /* 0x000e64000800007f */
[----:B-1----:R-:W-:Y:S05]  /*19fe0*/  @!P0 BRA `(.L_x_1380) ;  /* 0xfffffffc00f08947 */ /* 0x002fea000383ffff */
[----:B------:R-:W-:Y:S05]  /*19ff0*/  BRA `(.L_x_1620) ;  /* 0xfffffec8000c7947 */ /* 0x000fea000383ffff */
.L_x_1388:
        /* <DEDUP_REMOVED lines=8> */
.L_x_1622:
[----:B------:R-:W-:Y:S05]  /*1a080*/  BSYNC B1 ;  /* 0x0000000000017941 */ /* 0x000fea0003800000 */
.L_x_1621:
        /* <DEDUP_REMOVED lines=8> */
.L_x_1623:
[----:B------:R-:W-:Y:S02]  /*1a110*/  IMAD.MOV.U32 R13, RZ, RZ, R27 ;  /* 0x000000ffff0d7224 */ /* 0x000fe400078e001b */
[----:B------:R-:W-:-:S07]  /*1a120*/  IMAD.MOV.U32 R3, RZ, RZ, R14 ;  /* 0x000000ffff037224 */ /* 0x000fce00078e000e */
[----:B------:R-:W-:Y:S05]  /*1a130*/  WARPSYNC.COLLECTIVE R15, `(.L_x_1624) ;  /* 0x000000000f087348 */ /* 0x000fea0003c00000 */
[----:B------:R0:W1:Y:S02]  /*1a140*/  SHFL.IDX P6, R14, R13, R12, R11 ;  /* 0x0000000c0d0e7389 */ /* 0x00006400000c000b */
[----:B01----:R-:W-:Y:S01]  /*1a150*/  ENDCOLLECTIVE ;  /* 0x000000000000791b */ /* 0x003fe20003800000 */
.L_x_1624:
[----:B------:R-:W-:Y:S02]  /*1a160*/  IMAD.MOV.U32 R13, RZ, RZ, R26 ;  /* 0x000000ffff0d7224 */ /* 0x000fe400078e001a */
[----:B------:R-:W-:-:S07]  /*1a170*/  IMAD.MOV.U32 R20, RZ, RZ, R14 ;  /* 0x000000ffff147224 */ /* 0x000fce00078e000e */
[----:B------:R-:W-:Y:S05]  /*1a180*/  WARPSYNC.COLLECTIVE R15, `(.L_x_1625) ;  /* 0x000000000f087348 */ /* 0x000fea0003c00000 */
[----:B------:R0:W1:Y:S02]  /*1a190*/  SHFL.IDX P6, R14, R13, R12, R11 ;  /* 0x0000000c0d0e7389 */ /* 0x00006400000c000b */
[----:B01----:R-:W-:Y:S01]  /*1a1a0*/  ENDCOLLECTIVE ;  /* 0x000000000000791b */ /* 0x003fe20003800000 */
.L_x_1625:
[----:B------:R-:W-:Y:S05]  /*1a1b0*/  BRA `(.L_x_1626) ;  /* 0xfffffed000787947 */ /* 0x000fea000383ffff */
.L_x_1392:
[----:B0-----:R0:W1:Y:S02]  /*1a1c0*/  SYNCS.PHASECHK.TRANS64.TRYWAIT P1, [R18+URZ+0x32400], R21 ;  /* 0x03240015120075a7 */ /* 0x001064000802017f */
[----:B-1----:R-:W-:Y:S05]  /*1a1d0*/  @!P1 NANOSLEEP.SYNCS 0x989680 ;  /* 0x009896800000995d */ /* 0x002fea0003900000 */
[----:B------:R-:W1:Y:S02]  /*1a1e0*/  @!P1 SYNCS.PHASECHK.TRANS64 P1, [R18+URZ+0x32400], R21 ;  /* 0x03240015120095a7 */ /* 0x000e64000802007f */
[----:B-1----:R-:W-:Y:S05]  /*1a1f0*/  @!P1 BRA `(.L_x_1392) ;  /* 0xfffffffc00f09947 */ /* 0x002fea000383ffff */
[----:B------:R-:W-:Y:S05]  /*1a200*/  BRA `(.L_x_1627) ;  /* 0xfffffed400507947 */ /* 0x000fea000383ffff */
.L_x_1398:
[----:B0-----:R0:W3:Y:S02]  /*1a210*/  SYNCS.PHASECHK.TRANS64.TRYWAIT P1, [R0+URZ+0x32430], R7 ;  /* 0x03243007000075a7 */ /* 0x0010e4000802017f */
[----:B---3--:R-:W-:Y:S05]  /*1a220*/  @!P1 NANOSLEEP.SYNCS 0x989680 ;  /* 0x009896800000995d */ /* 0x008fea0003900000 */
[----:B------:R-:W3:Y:S02]  /*1a230*/  @!P1 SYNCS.PHASECHK.TRANS64 P1, [R0+URZ+0x32430], R7 ;  /* 0x03243007000095a7 */ /* 0x000ee4000802007f */
[----:B---3--:R-:W-:Y:S05]  /*1a240*/  @!P1 BRA `(.L_x_1398) ;  /* 0xfffffffc00f09947 */ /* 0x008fea000383ffff */
[----:B------:R-:W-:Y:S05]  /*1a250*/  BRA `(.L_x_1397) ;  /* 0xfffffee0006c7947 */ /* 0x000fea000383ffff */
.L_x_1400:
[----:B---3--:R3:W4:Y:S02]  /*1a260*/  SYNCS.PHASECHK.TRANS64.TRYWAIT P1, [R18+URZ+0x32410], R3 ;  /* 0x03241003120075a7 */ /* 0x008724000802017f */
[----:B----4-:R-:W-:Y:S05]  /*1a270*/  @!P1 NANOSLEEP.SYNCS 0x989680 ;  /* 0x009896800000995d */ /* 0x010fea0003900000 */
[----:B------:R-:W4:Y:S02]  /*1a280*/  @!P1 SYNCS.PHASECHK.TRANS64 P1, [R18+URZ+0x32410], R3 ;  /* 0x03241003120095a7 */ /* 0x000f24000802007f */
[----:B----4-:R-:W-:Y:S05]  /*1a290*/  @!P1 BRA `(.L_x_1400) ;  /* 0xfffffffc00f09947 */ /* 0x010fea000383ffff */
[----:B------:R-:W-:Y:S05]  /*1a2a0*/  BRA `(.L_x_1628) ;  /* 0xfffffee400547947 */ /* 0x000fea000383ffff */
.L_x_1405:
[----:B0-----:R0:W3:Y:S02]  /*1a2b0*/  SYNCS.PHASECHK.TRANS64.TRYWAIT P2, [R0+URZ+0x32450], R7 ;  /* 0x03245007000075a7 */ /* 0x0010e4000804017f */
[----:B---3--:R-:W-:Y:S05]  /*1a2c0*/  @!P2 NANOSLEEP.SYNCS 0x989680 ;  /* 0x009896800000a95d */ /* 0x008fea0003900000 */
[----:B------:R-:W3:Y:S02]  /*1a2d0*/  @!P2 SYNCS.PHASECHK.TRANS64 P2, [R0+URZ+0x32450], R7 ;  /* 0x032450070000a5a7 */ /* 0x000ee4000804007f */
[----:B---3--:R-:W-:Y:S05]  /*1a2e0*/  @!P2 BRA `(.L_x_1405) ;  /* 0xfffffffc00f0a947 */ /* 0x008fea000383ffff */
[----:B------:R-:W-:Y:S05]  /*1a2f0*/  BRA `(.L_x_1404) ;  /* 0xfffffee400747947 */ /* 0x000fea000383ffff */
.L_x_1410:
[----:B-1----:R1:W2:Y:S02]  /*1a300*/  SYNCS.PHASECHK.TRANS64.TRYWAIT P3, [R3+URZ+0x32430], R6 ;  /* 0x03243006030075a7 */ /* 0x0022a4000806017f */
[----:B--2---:R-:W-:Y:S05]  /*1a310*/  @!P3 NANOSLEEP.SYNCS 0x989680 ;  /* 0x009896800000b95d */ /* 0x004fea0003900000 */
[----:B------:R-:W2:Y:S02]  /*1a320*/  @!P3 SYNCS.PHASECHK.TRANS64 P3, [R3+URZ+0x32430], R6 ;  /* 0x032430060300b5a7 */ /* 0x000ea4000806007f */
[----:B--2---:R-:W-:Y:S05]  /*1a330*/  @!P3 BRA `(.L_x_1410) ;  /* 0xfffffffc00f0b947 */ /* 0x004fea000383ffff */
[----:B------:R-:W-:Y:S05]  /*1a340*/  BRA `(.L_x_1409) ;  /* 0xffffff1000047947 */ /* 0x000fea000383ffff */
.L_x_1415:
[----:B---3--:R3:W4:Y:S02]  /*1a350*/  SYNCS.PHASECHK.TRANS64.TRYWAIT P3, [R3+URZ+0x32450], R6 ;  /* 0x03245006030075a7 */ /* 0x008724000806017f */
[----:B----4-:R-:W-:Y:S05]  /*1a360*/  @!P3 NANOSLEEP.SYNCS 0x989680 ;  /* 0x009896800000b95d */ /* 0x010fea0003900000 */
[----:B------:R-:W4:Y:S02]  /*1a370*/  @!P3 SYNCS.PHASECHK.TRANS64 P3, [R3+URZ+0x32450], R6 ;  /* 0x032450060300b5a7 */ /* 0x000f24000806007f */
[----:B----4-:R-:W-:Y:S05]  /*1a380*/  @!P3 BRA `(.L_x_1415) ;  /* 0xfffffffc00f0b947 */ /* 0x010fea000383ffff */
[----:B------:R-:W-:Y:S05]  /*1a390*/  BRA `(.L_x_1414) ;  /* 0xffffff1000b07947 */ /* 0x000fea000383ffff */
.L_x_1430:
[----:B------:R-:W-:Y:S02]  /*1a3a0*/  IMAD.MOV.U32 R13, RZ, RZ, R4 ;  /* 0x000000ffff0d7224 */ /* 0x000fe400078e0004 */
[----:B------:R-:W-:Y:S02]  /*1a3b0*/  IMAD.MOV.U32 R12, RZ, RZ, RZ ;  /* 0x000000ffff0c7224 */ /* 0x000fe400078e00ff */
[----:B------:R-:W-:Y:S02]  /*1a3c0*/  IMAD.MOV.U32 R11, RZ, RZ, 0x181f ;  /* 0x0000181fff0b7424 */ /* 0x000fe400078e00ff */
[----:B------:R-:W-:-:S07]  /*1a3d0*/  IMAD.MOV.U32 R15, RZ, RZ, -0x1 ;  /* 0xffffffffff0f7424 */ /* 0x000fce00078e00ff */
[----:B01----:R-:W-:Y:S05]  /*1a3e0*/  WARPSYNC.COLLECTIVE R15, `(.L_x_1629) ;  /* 0x000000000f087348 */ /* 0x003fea0003c00000 */
[----:B------:R2:W3:Y:S02]  /*1a3f0*/  SHFL.IDX P6, R14, R13, R12, R11 ;  /* 0x0000000c0d0e7389 */ /* 0x0004e400000c000b */
[----:B0123--:R-:W-:Y:S01]  /*1a400*/  ENDCOLLECTIVE ;  /* 0x000000000000791b */ /* 0x00ffe20003800000 */
.L_x_1629:
[----:B------:R-:W-:Y:S02]  /*1a410*/  IMAD.MOV.U32 R13, RZ, RZ, R3 ;  /* 0x000000ffff0d7224 */ /* 0x000fe400078e0003 */
[----:B------:R-:W-:-:S07]  /*1a420*/  IMAD.MOV.U32 R0, RZ, RZ, R14 ;  /* 0x000000ffff007224 */ /* 0x000fce00078e000e */
[----:B------:R-:W-:Y:S05]  /*1a430*/  WARPSYNC.COLLECTIVE R15, `(.L_x_1630) ;  /* 0x000000000f087348 */ /* 0x000fea0003c00000 */
[----:B------:R0:W1:Y:S02]  /*1a440*/  SHFL.IDX P6, R14, R13, R12, R11 ;  /* 0x0000000c0d0e7389 */ /* 0x00006400000c000b */
[----:B01----:R-:W-:Y:S01]  /*1a450*/  ENDCOLLECTIVE ;  /* 0x000000000000791b */ /* 0x003fe20003800000 */
.L_x_1630:
[----:B------:R-:W-:Y:S05]  /*1a460*/  BRA `(.L_x_1631) ;  /* 0xffffff6c00387947 */ /* 0x000fea000383ffff */
.L_x_1433:
        /* <DEDUP_REMOVED lines=8> */
.L_x_1633:
[----:B------:R-:W-:Y:S05]  /*1a4f0*/  BSYNC B1 ;  /* 0x0000000000017941 */ /* 0x000fea0003800000 */
.L_x_1632:
        /* <DEDUP_REMOVED lines=8> */
.L_x_1634:
[----:B------:R-:W-:Y:S05]  /*1a580*/  BRA `(.L_x_1635) ;  /* 0xffffff6c006c7947 */ /* 0x000fea000383ffff */
.L_x_1436:
        /* <DEDUP_REMOVED lines=8> */
.L_x_1637:
[----:B------:R-:W-:Y:S05]  /*1a610*/  BSYNC B1 ;  /* 0x0000000000017941 */ /* 0x000fea0003800000 */
.L_x_1636:
        /* <DEDUP_REMOVED lines=8> */
.L_x_1638:
[----:B------:R-:W-:Y:S05]  /*1a6a0*/  BRA `(.L_x_1639) ;  /* 0xffffff6c009c7947 */ /* 0x000fea000383ffff */
.L_x_1439:
        /* <DEDUP_REMOVED lines=8> */
.L_x_1641:
[----:B------:R-:W-:Y:S05]  /*1a730*/  BSYNC B1 ;  /* 0x0000000000017941 */ /* 0x000fea0003800000 */
.L_x_1640:
        /* <DEDUP_REMOVED lines=8> */
.L_x_1642:
[----:B------:R-:W-:Y:S05]  /*1a7c0*/  BRA `(.L_x_1643) ;  /* 0xffffff6c00cc7947 */ /* 0x000fea000383ffff */
.L_x_1456:
        /* <DEDUP_REMOVED lines=11> */
.L_x_1645:
[----:B------:R-:W-:Y:S05]  /*1a880*/  BSYNC B1 ;  /* 0x0000000000017941 */ /* 0x000fea0003800000 */
.L_x_1644:
[----:B------:R-:W-:Y:S05]  /*1a890*/  BRA `(.L_x_1646) ;  /* 0xffffff8000b07947 */ /* 0x000fea000383ffff */
.L_x_1458:
[----:B------:R-:W-:Y:S01]  /*1a8a0*/  BSSY B1, `(.L_x_1647) ;  /* 0x0000006000017945 */ /* 0x000fe20003800000 */
[----:B------:R-:W-:-:S07]  /*1a8b0*/  IMAD.MOV.U32 R15, RZ, RZ, -0x1 ;  /* 0xffffffffff0f7424 */ /* 0x000fce00078e00ff */
[----:B0-----:R-:W-:Y:S05]  /*1a8c0*/  WARPSYNC.COLLECTIVE R15, `(.L_x_1648) ;  /* 0x000000000f0c7348 */ /* 0x001fea0003c00000 */
[----:B------:R-:W-:Y:S02]  /*1a8d0*/  ELECT P6, UR62, PT ;  /* 0x00000000003e782f */ /* 0x000fe400038c0000 */
[----:B------:R-:W-:Y:S01]  /*1a8e0*/  MOV R14, UR62 ;  /* 0x0000003e000e7c02 */ /* 0x000fe20008000f00 */
[----:B0-----:R-:W-:Y:S10]  /*1a8f0*/  ENDCOLLECTIVE ;  /* 0x000000000000791b */ /* 0x001ff40003800000 */
.L_x_1648:
[----:B------:R-:W-:Y:S05]  /*1a900*/  BSYNC B1 ;  /* 0x0000000000017941 */ /* 0x000fea0003800000 */
.L_x_1647:
[----:B------:R-:W-:Y:S05]  /*1a910*/  BRA `(.L_x_1457) ;  /* 0xffffff8000a87947 */ /* 0x000fea000383ffff */
.L_x_1460:
[----:B0-----:R-:W2:Y:S02]  /*1a920*/  LDL R4, [R1+0x4] ;  /* 0x0000040001047983 */ /* 0x001ea40000100800 */
[----:B--2---:R0:W1:Y:S02]  /*1a930*/  SYNCS.PHASECHK.TRANS64.TRYWAIT P0, [R4+URZ+0x32420], R3 ;  /* 0x03242003040075a7 */ /* 0x004064000800017f */
[----:B-1----:R-:W-:Y:S05]  /*1a940*/  @!P0 NANOSLEEP.SYNCS 0x989680 ;  /* 0x009896800000895d */ /* 0x002fea0003900000 */
[----:B------:R-:W1:Y:S02]  /*1a950*/  @!P0 SYNCS.PHASECHK.TRANS64 P0, [R4+URZ+0x32420], R3 ;  /* 0x03242003040085a7 */ /* 0x000e64000800007f */
[----:B-1----:R-:W-:Y:S05]  /*1a960*/  @!P0 BRA `(.L_x_1460) ;  /* 0xfffffffc00ec8947 */ /* 0x002fea000383ffff */
[----:B------:R-:W-:Y:S05]  /*1a970*/  BRA `(.L_x_1649) ;  /* 0xffffff8000b87947 */ /* 0x000fea000383ffff */
.L_x_1464:
[----:B0-----:R0:W1:Y:S02]  /*1a980*/  SYNCS.PHASECHK.TRANS64.TRYWAIT P0, [R3+URZ+0x324a0], R8 ;  /* 0x0324a008030075a7 */ /* 0x001064000800017f */
[----:B-1----:R-:W-:Y:S05]  /*1a990*/  @!P0 NANOSLEEP.SYNCS 0x989680 ;  /* 0x009896800000895d */ /* 0x002fea0003900000 */
[----:B------:R-:W1:Y:S02]  /*1a9a0*/  @!P0 SYNCS.PHASECHK.TRANS64 P0, [R3+URZ+0x324a0], R8 ;  /* 0x0324a008030085a7 */ /* 0x000e64000800007f */
[----:B-1----:R-:W-:Y:S05]  /*1a9b0*/  @!P0 BRA `(.L_x_1464) ;  /* 0xfffffffc00f08947 */ /* 0x002fea000383ffff */
[----:B------:R-:W-:Y:S05]  /*1a9c0*/  BRA `(.L_x_1650) ;  /* 0xffffff8000e07947 */ /* 0x000fea000383ffff */
.L_x_1469:
[----:B-1----:R1:W2:Y:S02]  /*1a9d0*/  SYNCS.PHASECHK.TRANS64.TRYWAIT P0, [R3+URZ+0x324c0], R8 ;  /* 0x0324c008030075a7 */ /* 0x0022a4000800017f */
[----:B--2---:R-:W-:Y:S05]  /*1a9e0*/  @!P0 NANOSLEEP.SYNCS 0x989680 ;  /* 0x009896800000895d */ /* 0x004fea0003900000 */
[----:B------:R-:W2:Y:S02]  /*1a9f0*/  @!P0 SYNCS.PHASECHK.TRANS64 P0, [R3+URZ+0x324c0], R8 ;  /* 0x0324c008030085a7 */ /* 0x000ea4000800007f */
[----:B--2---:R-:W-:Y:S05]  /*1aa00*/  @!P0 BRA `(.L_x_1469) ;  /* 0xfffffffc00f08947 */ /* 0x004fea000383ffff */
[----:B------:R-:W-:Y:S05]  /*1aa10*/  BRA `(.L_x_1651) ;  /* 0xffffff8400647947 */ /* 0x000fea000383ffff */
.L_x_1479:
[----:B0-----:R0:W1:Y:S02]  /*1aa20*/  SYNCS.PHASECHK.TRANS64.TRYWAIT P1, [R4+URZ+0x324a0], R5 ;  /* 0x0324a005040075a7 */ /* 0x001064000802017f */
[----:B-1----:R-:W-:Y:S05]  /*1aa30*/  @!P1 NANOSLEEP.SYNCS 0x989680 ;  /* 0x009896800000995d */ /* 0x002fea0003900000 */
[----:B------:R-:W1:Y:S02]  /*1aa40*/  @!P1 SYNCS.PHASECHK.TRANS64 P1, [R4+URZ+0x324a0], R5 ;  /* 0x0324a005040095a7 */ /* 0x000e64000802007f */
[----:B-1----:R-:W-:Y:S05]  /*1aa50*/  @!P1 BRA `(.L_x_1479) ;  /* 0xfffffffc00f09947 */ /* 0x002fea000383ffff */
[----:B------:R-:W-:Y:S05]  /*1aa60*/  BRA `(.L_x_1652) ;  /* 0xffffff8800fc7947 */ /* 0x000fea000383ffff */
.L_x_1484:
[----:B-1----:R1:W2:Y:S02]  /*1aa70*/  SYNCS.PHASECHK.TRANS64.TRYWAIT P1, [R4+URZ+0x324c0], R5 ;  /* 0x0324c005040075a7 */ /* 0x0022a4000802017f */
[----:B--2---:R-:W-:Y:S05]  /*1aa80*/  @!P1 NANOSLEEP.SYNCS 0x989680 ;  /* 0x009896800000995d */ /* 0x004fea0003900000 */
[----:B------:R-:W2:Y:S02]  /*1aa90*/  @!P1 SYNCS.PHASECHK.TRANS64 P1, [R4+URZ+0x324c0], R5 ;  /* 0x0324c005040095a7 */ /* 0x000ea4000802007f */
[----:B--2---:R-:W-:Y:S05]  /*1aaa0*/  @!P1 BRA `(.L_x_1484) ;  /* 0xfffffffc00f09947 */ /* 0x004fea000383ffff */
[----:B------:R-:W-:Y:S05]  /*1aab0*/  BRA `(.L_x_1653) ;  /* 0xffffff8c007c7947 */ /* 0x000fea000383ffff */
.L_x_1500:
        /* <DEDUP_REMOVED lines=11> */
.L_x_1655:
[----:B------:R-:W-:Y:S05]  /*1ab70*/  BSYNC B0 ;  /* 0x0000000000007941 */ /* 0x000fea0003800000 */
.L_x_1654:
[----:B------:R-:W-:Y:S05]  /*1ab80*/  BRA `(.L_x_1656) ;  /* 0xffffff9800707947 */ /* 0x000fea000383ffff */
.L_x_1502:
[----:B------:R-:W-:Y:S01]  /*1ab90*/  BSSY B0, `(.L_x_1657) ;  /* 0x0000006000007945 */ /* 0x000fe20003800000 */
[----:B------:R-:W-:-:S07]  /*1aba0*/  IMAD.MOV.U32 R15, RZ, RZ, -0x1 ;  /* 0xffffffffff0f7424 */ /* 0x000fce00078e00ff */
[----:B0-----:R-:W-:Y:S05]  /*1abb0*/  WARPSYNC.COLLECTIVE R15, `(.L_x_1658) ;  /* 0x000000000f0c7348 */ /* 0x001fea0003c00000 */
[----:B------:R-:W-:Y:S02]  /*1abc0*/  ELECT P6, UR62, PT ;  /* 0x00000000003e782f */ /* 0x000fe400038c0000 */
[----:B------:R-:W-:Y:S01]  /*1abd0*/  MOV R14, UR62 ;  /* 0x0000003e000e7c02 */ /* 0x000fe20008000f00 */
[----:B0-----:R-:W-:Y:S10]  /*1abe0*/  ENDCOLLECTIVE ;  /* 0x000000000000791b */ /* 0x001ff40003800000 */
.L_x_1658:
[----:B------:R-:W-:Y:S05]  /*1abf0*/  BSYNC B0 ;  /* 0x0000000000007941 */ /* 0x000fea0003800000 */
.L_x_1657:
[----:B------:R-:W-:Y:S05]  /*1ac00*/  BRA `(.L_x_1659) ;  /* 0xffffff98007c7947 */ /* 0x000fea000383ffff */
.L_x_1504:
[----:B0-----:R0:W1:Y:S02]  /*1ac10*/  SYNCS.PHASECHK.TRANS64.TRYWAIT P0, [R0+URZ+0x32440], R2 ;  /* 0x03244002000075a7 */ /* 0x001064000800017f */
[----:B-1----:R-:W-:Y:S05]  /*1ac20*/  @!P0 NANOSLEEP.SYNCS 0x989680 ;  /* 0x009896800000895d */ /* 0x002fea0003900000 */
[----:B------:R-:W1:Y:S02]  /*1ac30*/  @!P0 SYNCS.PHASECHK.TRANS64 P0, [R0+URZ+0x32440], R2 ;  /* 0x03244002000085a7 */ /* 0x000e64000800007f */
[----:B-1----:R-:W-:Y:S05]  /*1ac40*/  @!P0 BRA `(.L_x_1504) ;  /* 0xfffffffc00f08947 */ /* 0x002fea000383ffff */
[----:B------:R-:W-:Y:S05]  /*1ac50*/  BRA `(.L_x_1660) ;  /* 0xffffff9800e87947 */ /* 0x000fea000383ffff */
.L_x_1508:
[----:B------:R0:W5:Y:S01]  /*1ac60*/  LDL R6, [R1+0x44] ;  /* 0x0000440001067983 */ /* 0x0001620000100800 */
[----:B------:R-:W-:Y:S02]  /*1ac70*/  IMAD.MOV.U32 R13, RZ, RZ, R2 ;  /* 0x000000ffff0d7224 */ /* 0x000fe400078e0002 */
[----:B------:R-:W-:Y:S02]  /*1ac80*/  IMAD.MOV.U32 R12, RZ, RZ, RZ ;  /* 0x000000ffff0c7224 */ /* 0x000fe400078e00ff */
[----:B------:R-:W-:Y:S02]  /*1ac90*/  IMAD.MOV.U32 R11, RZ, RZ, 0x181f ;  /* 0x0000181fff0b7424 */ /* 0x000fe400078e00ff */
[----:B------:R-:W-:Y:S02]  /*1aca0*/  IMAD.MOV.U32 R15, RZ, RZ, -0x1 ;  /* 0xffffffffff0f7424 */ /* 0x000fe400078e00ff */
[----:B0-----:R-:W-:-:S07]  /*1acb0*/  IMAD.IADD R17, R8, 0x1, R17 ;  /* 0x0000000108117824 */ /* 0x001fce00078e0211 */
[----:B-----5:R-:W-:Y:S05]  /*1acc0*/  WARPSYNC.COLLECTIVE R15, `(.L_x_1661) ;  /* 0x000000000f087348 */ /* 0x020fea0003c00000 */
[----:B------:R0:W1:Y:S02]  /*1acd0*/  SHFL.IDX P6, R14, R13, R12, R11 ;  /* 0x0000000c0d0e7389 */ /* 0x00006400000c000b */
[----:B01---5:R-:W-:Y:S01]  /*1ace0*/  ENDCOLLECTIVE ;  /* 0x000000000000791b */ /* 0x023fe20003800000 */
.L_x_1661:
[----:B------:R-:W-:-:S05]  /*1acf0*/  VIADD R8, R17, 0x10 ;  /* 0x0000001011087836 */ /* 0x000fca0000000000 */
[----:B------:R0:W-:Y:S01]  /*1ad00*/  STL [R1+0x4c], R8 ;  /* 0x00004c0801007387 */ /* 0x0001e20000100800 */
[----:B------:R-:W-:Y:S02]  /*1ad10*/  IMAD.MOV.U32 R13, RZ, RZ, R3 ;  /* 0x000000ffff0d7224 */ /* 0x000fe400078e0003 */
[----:B------:R-:W-:-:S07]  /*1ad20*/  IMAD.MOV.U32 R4, RZ, RZ, R14 ;  /* 0x000000ffff047224 */ /* 0x000fce00078e000e */
[----:B0-----:R-:W-:Y:S05]  /*1ad30*/  WARPSYNC.COLLECTIVE R15, `(.L_x_1662) ;  /* 0x000000000f087348 */ /* 0x001fea0003c00000 */
[----:B------:R1:W2:Y:S02]  /*1ad40*/  SHFL.IDX P6, R14, R13, R12, R11 ;  /* 0x0000000c0d0e7389 */ /* 0x0002a400000c000b */
[----:B012---:R-:W-:Y:S01]  /*1ad50*/  ENDCOLLECTIVE ;  /* 0x000000000000791b */ /* 0x007fe20003800000 */
.L_x_1662:
[----:B------:R-:W-:Y:S02]  /*1ad60*/  IMAD.MOV.U32 R13, RZ, RZ, R2 ;  /* 0x000000ffff0d7224 */ /* 0x000fe400078e0002 */
[----:B------:R-:W-:Y:S02]  /*1ad70*/  IMAD.MOV.U32 R12, RZ, RZ, 0x1 ;  /* 0x00000001ff0c7424 */ /* 0x000fe400078e00ff */
[----:B------:R-:W-:-:S07]  /*1ad80*/  IMAD.MOV.U32 R5, RZ, RZ, R14 ;  /* 0x000000ffff057224 */ /* 0x000fce00078e000e */
[----:B------:R-:W-:Y:S05]  /*1ad90*/  WARPSYNC.COLLECTIVE R15, `(.L_x_1663) ;  /* 0x000000000f087348 */ /* 0x000fea0003c00000 */
[----:B------:R0:W1:Y:S02]  /*1ada0*/  SHFL.IDX P6, R14, R13, R12, R11 ;  /* 0x0000000c0d0e7389 */ /* 0x00006400000c000b */
[----:B01----:R-:W-:Y:S01]  /*1adb0*/  ENDCOLLECTIVE ;  /* 0x000000000000791b */ /* 0x003fe20003800000 */
.L_x_1663:
[----:B------:R-:W-:Y:S02]  /*1adc0*/  IMAD.MOV.U32 R13, RZ, RZ, R3 ;  /* 0x000000ffff0d7224 */ /* 0x000fe400078e0003 */
[----:B------:R-:W-:Y:S02]  /*1add0*/  IMAD R0, R6, R7, RZ ;  /* 0x0000000706007224 */ /* 0x000fe400078e02ff */
[----:B------:R-:W-:-:S07]  /*1ade0*/  IMAD.MOV.U32 R7, RZ, RZ, R14 ;  /* 0x000000ffff077224 */ /* 0x000fce00078e000e */
[----:B------:R-:W-:Y:S05]  /*1adf0*/  WARPSYNC.COLLECTIVE R15, `(.L_x_1664) ;  /* 0x000000000f087348 */ /* 0x000fea0003c00000 */
[----:B------:R0:W1:Y:S02]  /*1ae00*/  SHFL.IDX P6, R14, R13, R12, R11 ;  /* 0x0000000c0d0e7389 */ /* 0x00006400000c000b */
[----:B01----:R-:W-:Y:S01]  /*1ae10*/  ENDCOLLECTIVE ;  /* 0x000000000000791b */ /* 0x003fe20003800000 */
.L_x_1664:
        /* <DEDUP_REMOVED lines=13> */
.L_x_1665:
        /* <DEDUP_REMOVED lines=12> */
.L_x_1666:
        /* <DEDUP_REMOVED lines=17> */
.L_x_1667:
        /* <DEDUP_REMOVED lines=10> */
.L_x_1668:
        /* <DEDUP_REMOVED lines=13> */
.L_x_1669:
        /* <DEDUP_REMOVED lines=10> */
.L_x_1670:
        /* <DEDUP_REMOVED lines=13> */
.L_x_1671:
        /* <DEDUP_REMOVED lines=10> */
.L_x_1672:
        /* <DEDUP_REMOVED lines=13> */
.L_x_1673:
        /* <DEDUP_REMOVED lines=10> */
.L_x_1674:
        /* <DEDUP_REMOVED lines=11> */
.L_x_1675:
        /* <DEDUP_REMOVED lines=14> */
.L_x_1676:
[----:B------:R-:W-:Y:S01]  /*1b740*/  IMAD.MOV.U32 R3, RZ, RZ, R14 ;  /* 0x000000ffff037224 */ /* 0x000fe200078e000e */
[----:B------:R-:W-:Y:S06]  /*1b750*/  BRA `(.L_x_1677) ;  /* 0xffffff9c00947947 */ /* 0x000fec000383ffff */
.L_x_1512:
        /* <DEDUP_REMOVED lines=9> */
[----:B--2---:R-:W-:-:S05]  /*1b7f0*/  IMAD R3, R3, R7, RZ ;  /* 0x0000000703037224 */ /* 0x004fca00078e02ff */
[-C--:B------:R-:W-:Y:S02]  /*1b800*/  ISETP.GE.AND P4, PT, R17, R3.reuse, PT ;  /* 0x000000031100720c */ /* 0x080fe40003f86270 */
[-C--:B---3--:R-:W-:Y:S01]  /*1b810*/  ISETP.GE.AND P5, PT, R15, R3.reuse, PT ;  /* 0x000000030f00720c */ /* 0x088fe20003fa6270 */
[----:B------:R-:W-:Y:S01]  /*1b820*/  IMAD.MOV.U32 R15, RZ, RZ, -0x1 ;  /* 0xffffffffff0f7424 */ /* 0x000fe200078e00ff */
[----:B----4-:R-:W-:Y:S02]  /*1b830*/  ISETP.GE.AND P6, PT, R14, R3, PT ;  /* 0x000000030e00720c */ /* 0x010fe40003fc6270 */
[----:B-----5:R-:W-:-:S07]  /*1b840*/  LOP3.LUT R9, R9, 0xffffffef, RZ, 0xc0, !PT ;  /* 0xffffffef09097812 */ /* 0x020fce00078ec0ff */
[----:B------:R-:W-:Y:S02]  /*1b850*/  @P4 LOP3.LUT R9, R9, 0x10, RZ, 0xfc, !PT ;  /* 0x0000001009094812 */ /* 0x000fe400078efcff */
[----:B------:R-:W-:Y:S01]  /*1b860*/  ISETP.GE.AND P4, PT, R13, R3, PT ;  /* 0x000000030d00720c */ /* 0x000fe20003f86270 */
[----:B------:R-:W-:Y:S01]  /*1b870*/  IMAD.MOV.U32 R13, RZ, RZ, R0 ;  /* 0x000000ffff0d7224 */ /* 0x000fe200078e0000 */
[----:B------:R-:W-:-:S04]  /*1b880*/  LOP3.LUT R9, R9, 0xfffffff7, RZ, 0xc0, !PT ;  /* 0xfffffff709097812 */ /* 0x000fc800078ec0ff */
        /* <DEDUP_REMOVED lines=16> */
.L_x_1679:
[----:B------:R-:W-:Y:S05]  /*1b990*/  BSYNC B0 ;  /* 0x0000000000007941 */ /* 0x000fea0003800000 */
.L_x_1678:
[----:B------:R0:W5:Y:S01]  /*1b9a0*/  LDL R7, [R1+0x14] ;  /* 0x0000140001077983 */ /* 0x0001620000100800 */
[----:B------:R-:W-:Y:S01]  /*1b9b0*/  IMAD.MOV.U32 R13, RZ, RZ, R2 ;  /* 0x000000ffff0d7224 */ /* 0x000fe200078e0002 */
[----:B------:R-:W-:Y:S01]  /*1b9c0*/  LOP3.LUT R9, R9, 0xfffffeff, RZ, 0xc0, !PT ;  /* 0xfffffeff09097812 */ /* 0x000fe200078ec0ff */
[----:B------:R-:W-:Y:S02]  /*1b9d0*/  IMAD.MOV.U32 R12, RZ, RZ, RZ ;  /* 0x000000ffff0c7224 */ /* 0x000fe400078e00ff */
[----:B------:R-:W-:Y:S01]  /*1b9e0*/  IMAD.MOV.U32 R11, RZ, RZ, 0x181f ;  /* 0x0000181fff0b7424 */ /* 0x000fe200078e00ff */
[----:B------:R-:W-:Y:S01]  /*1b9f0*/  @P5 LOP3.LUT R9, R9, 0x100, RZ, 0xfc, !PT ;  /* 0x0000010009095812 */ /* 0x000fe200078efcff */
[----:B------:R-:W-:Y:S02]  /*1ba00*/  IMAD.MOV.U32 R15, RZ, RZ, -0x1 ;  /* 0xffffffffff0f7424 */ /* 0x000fe400078e00ff */
[----:B------:R-:W-:Y:S01]  /*1ba10*/  IMAD.MOV.U32 R4, RZ, RZ, R14 ;  /* 0x000000ffff047224 */ /* 0x000fe200078e000e */
[----:B0-----:R-:W-:-:S13]  /*1ba20*/  LOP3.LUT P5, RZ, R9, 0x10, RZ, 0xc0, !PT ;  /* 0x0000001009ff7812 */ /* 0x001fda00078ac0ff */
[----:B-----5:R-:W-:Y:S05]  /*1ba30*/  WARPSYNC.COLLECTIVE R15, `(.L_x_1680) ;  /* 0x000000000f087348 */ /* 0x020fea0003c00000 */
[----:B------:R0:W1:Y:S02]  /*1ba40*/  SHFL.IDX P6, R14, R13, R12, R11 ;  /* 0x0000000c0d0e7389 */ /* 0x00006400000c000b */
[----:B01---5:R-:W-:Y:S01]  /*1ba50*/  ENDCOLLECTIVE ;  /* 0x000000000000791b */ /* 0x023fe20003800000 */
.L_x_1680:
        /* <DEDUP_REMOVED lines=13> */
.L_x_1681:
[----:B------:R-:W-:-:S04]  /*1bb30*/  @!P5 LOP3.LUT R4, R5, R4, RZ, 0x3c, !PT ;  /* 0x000000040504d212 */ /* 0x000fc800078e3cff */
[----:B------:R-:W-:Y:S01]  /*1bb40*/  @!P5 LOP3.LUT R5, R5, R4, RZ, 0x3c, !PT ;  /* 0x000000040505d212 */ /* 0x000fe200078e3cff */
[----:B------:R-:W-:Y:S02]  /*1bb50*/  IMAD.MOV.U32 R13, RZ, RZ, R2 ;  /* 0x000000ffff0d7224 */ /* 0x000fe400078e0002 */
[----:B------:R-:W-:-:S07]  /*1bb60*/  IMAD.MOV.U32 R6, RZ, RZ, R14 ;  /* 0x000000ffff067224 */ /* 0x000fce00078e000e */
[----:B------:R-:W-:Y:S05]  /*1bb70*/  WARPSYNC.COLLECTIVE R15, `(.L_x_1682) ;  /* 0x000000000f087348 */ /* 0x000fea0003c00000 */
[----:B------:R0:W1:Y:S02]  /*1bb80*/  SHFL.IDX P6, R14, R13, R12, R11 ;  /* 0x0000000c0d0e7389 */ /* 0x00006400000c000b */
[----:B01----:R-:W-:Y:S01]  /*1bb90*/  ENDCOLLECTIVE ;  /* 0x000000000000791b */ /* 0x003fe20003800000 */
.L_x_1682:
        /* <DEDUP_REMOVED lines=13> */
[----:B------:R-:W-:-:S07]  /*1bc70*/  @!P4 LOP3.LUT R5, R5, R4, RZ, 0x3c, !PT ;  /* 0x000000040505c212 */ /* 0x000fce00078e3cff */
[----:B------:R-:W-:Y:S05]  /*1bc80*/  WARPSYNC.COLLECTIVE R15, `(.L_x_1683) ;  /* 0x000000000f087348 */ /* 0x000fea0003c00000 */
[----:B------:R0:W1:Y:S02]  /*1bc90*/  SHFL.IDX P6, R14, R13, R12, R11 ;  /* 0x0000000c0d0e7389 */ /* 0x00006400000c000b */
[----:B01----:R-:W-:Y:S01]  /*1bca0*/  ENDCOLLECTIVE ;  /* 0x000000000000791b */ /* 0x003fe20003800000 */
.L_x_1683:
        /* <DEDUP_REMOVED lines=15> */
.L_x_1684:
[----:B------:R-:W-:Y:S02]  /*1bda0*/  IMAD.MOV.U32 R13, RZ, RZ, R0 ;  /* 0x000000ffff0d7224 */ /* 0x000fe400078e0000 */
[----:B------:R-:W-:Y:S02]  /*1bdb0*/  IMAD.MOV.U32 R12, RZ, RZ, 0x3 ;  /* 0x00000003ff0c7424 */ /* 0x000fe400078e00ff */
[----:B------:R-:W-:-:S05]  /*1bdc0*/  IMAD.MOV.U32 R5, RZ, RZ, R14 ;  /* 0x000000ffff057224 */ /* 0x000fca00078e000e */
[----:B------:R-:W-:-:S05]  /*1bdd0*/  @!P5 LEA R5, P6, R8, R5, 0x1 ;  /* 0x000000050805d211 */ /* 0x000fca00078c08ff */
[----:B------:R-:W-:-:S05]  /*1bde0*/  @!P5 IMAD.X R4, RZ, RZ, R6, P6 ;  /* 0x000000ffff04d224 */ /* 0x000fca00030e0606 */
[----:B------:R-:W-:-:S07]  /*1bdf0*/  @!P5 LOP3.LUT R5, R5, R4, RZ, 0x3c, !PT ;  /* 0x000000040505d212 */ /* 0x000fce00078e3cff */
[----:B------:R-:W-:Y:S05]  /*1be00*/  WARPSYNC.COLLECTIVE R15, `(.L_x_1685) ;  /* 0x000000000f087348 */ /* 0x000fea0003c00000 */
[----:B------:R0:W1:Y:S02]  /*1be10*/  SHFL.IDX P6, R14, R13, R12, R11 ;  /* 0x0000000c0d0e7389 */ /* 0x00006400000c000b */
[----:B01----:R-:W-:Y:S01]  /*1be20*/  ENDCOLLECTIVE ;  /* 0x000000000000791b */ /* 0x003fe20003800000 */
.L_x_1685:
        /* <DEDUP_REMOVED lines=15> */
.L_x_1686:
        /* <DEDUP_REMOVED lines=9> */
.L_x_1687:
        /* <DEDUP_REMOVED lines=15> */
.L_x_1688:
        /* <DEDUP_REMOVED lines=9> */
.L_x_1689:
        /* <DEDUP_REMOVED lines=10> */
[----:B------:R-:W-:-:S07]  /*1c1d0*/  IMAD.MOV.U32 R6, RZ, RZ, R14 ;  /* 0x000000ffff067224 */ /* 0x000fce00078e000e */
[----:B0-----:R-:W-:Y:S05]  /*1c1e0*/  WARPSYNC.COLLECTIVE R15, `(.L_x_1690) ;  /* 0x000000000f087348 */ /* 0x001fea0003c00000 */
[----:B------:R1:W2:Y:S02]  /*1c1f0*/  SHFL.IDX P6, R14, R13, R12, R11 ;  /* 0x0000000c0d0e7389 */ /* 0x0002a400000c000b */
[----:B012---:R-:W-:Y:S01]  /*1c200*/  ENDCOLLECTIVE ;  /* 0x000000000000791b */ /* 0x007fe20003800000 */
.L_x_1690:
[----:B------:R-:W-:Y:S02]  /*1c210*/  IMAD.MOV.U32 R13, RZ, RZ, R0 ;  /* 0x000000ffff0d7224 */ /* 0x000fe400078e0000 */
[----:B------:R-:W-:Y:S01]  /*1c220*/  IMAD.MOV.U32 R12, RZ, RZ, 0x6 ;  /* 0x00000006ff0c7424 */ /* 0x000fe200078e00ff */
[----:B------:R-:W-:Y:S01]  /*1c230*/  LOP3.LUT P6, RZ, R9, 0x20, RZ, 0xc0, !PT ;  /* 0x0000002009ff7812 */ /* 0x000fe200078cc0ff */
[----:B------:R-:W-:-:S12]  /*1c240*/  IMAD.MOV.U32 R5, RZ, RZ, R14 ;  /* 0x000000ffff057224 */ /* 0x000fd800078e000e */
[----:B------:R-:W-:-:S05]  /*1c250*/  @!P6 LEA R5, P5, R8, R5, 0x1 ;  /* 0x000000050805e211 */ /* 0x000fca00078a08ff */
[----:B------:R-:W-:-:S05]  /*1c260*/  @!P6 IMAD.X R4, RZ, RZ, R6, P5 ;  /* 0x000000ffff04e224 */ /* 0x000fca00028e0606 */
[----:B------:R-:W-:-:S04]  /*1c270*/  @!P6 LOP3.LUT R5, R5, R4, RZ, 0x3c, !PT ;  /* 0x000000040505e212 */ /* 0x000fc800078e3cff */
[----:B------:R-:W-:-:S04]  /*1c280*/  @!P6 LOP3.LUT R4, R5, R4, RZ, 0x3c, !PT ;  /* 0x000000040504e212 */ /* 0x000fc800078e3cff */
[----:B------:R-:W-:-:S05]  /*1c290*/  @!P6 LOP3.LUT R5, R5, R4, RZ, 0x3c, !PT ;  /* 0x000000040505e212 */ /* 0x000fca00078e3cff */
        /* <DEDUP_REMOVED lines=10> */
.L_x_1691:
[----:B------:R-:W-:Y:S02]  /*1c340*/  IMAD.MOV.U32 R13, RZ, RZ, R2 ;  /* 0x000000ffff0d7224 */ /* 0x000fe400078e0002 */
[----:B------:R-:W-:-:S07]  /*1c350*/  IMAD.MOV.U32 R6, RZ, RZ, R14 ;  /* 0x000000ffff067224 */ /* 0x000fce00078e000e */
[----:B------:R-:W-:Y:S05]  /*1c360*/  WARPSYNC.COLLECTIVE R15, `(.L_x_1692) ;  /* 0x000000000f087348 */ /* 0x000fea0003c00000 */
[----:B------:R0:W1:Y:S02]  /*1c370*/  SHFL.IDX P6, R14, R13, R12, R11 ;  /* 0x0000000c0d0e7389 */ /* 0x00006400000c000b */
[----:B01----:R-:W-:Y:S01]  /*1c380*/  ENDCOLLECTIVE ;  /* 0x000000000000791b */ /* 0x003fe20003800000 */
.L_x_1692:
[----:B------:R-:W-:Y:S02]  /*1c390*/  IMAD.MOV.U32 R13, RZ, RZ, R0 ;  /* 0x000000ffff0d7224 */ /* 0x000fe400078e0000 */
[----:B------:R-:W-:Y:S02]  /*1c3a0*/  IMAD.MOV.U32 R12, RZ, RZ, 0x7 ;  /* 0x00000007ff0c7424 */ /* 0x000fe400078e00ff */
[----:B------:R-:W-:-:S07]  /*1c3b0*/  IMAD.MOV.U32 R5, RZ, RZ, R14 ;  /* 0x000000ffff057224 */ /* 0x000fce00078e000e */
[----:B------:R-:W-:Y:S05]  /*1c3c0*/  WARPSYNC.COLLECTIVE R15, `(.L_x_1693) ;  /* 0x000000000f087348 */ /* 0x000fea0003c00000 */
[----:B------:R0:W1:Y:S02]  /*1c3d0*/  SHFL.IDX P6, R14, R13, R12, R11 ;  /* 0x0000000c0d0e7389 */ /* 0x00006400000c000b */
[----:B01----:R-:W-:Y:S01]  /*1c3e0*/  ENDCOLLECTIVE ;  /* 0x000000000000791b */ /* 0x003fe20003800000 */
.L_x_1693:
        /* <DEDUP_REMOVED lines=10> */
.L_x_1694:
[----:B------:R-:W-:Y:S01]  /*1c490*/  @!PT LDS RZ, [RZ] ;  /* 0x00000000fffff984 */ /* 0x000fe20000000800 */
[----:B------:R-:W-:Y:S01]  /*1c4a0*/  @!PT LDS RZ, [RZ] ;  /* 0x00000000fffff984 */ /* 0x000fe20000000800 */
[----:B------:R-:W-:Y:S01]  /*1c4b0*/  @!PT LDS RZ, [RZ] ;  /* 0x00000000fffff984 */ /* 0x000fe20000000800 */
[----:B------:R0:W-:Y:S04]  /*1c4c0*/  @!P4 LDGSTS.E.BYPASS.LTC128B.128 [R7+0x25400], desc[UR60][R4.64], !P3 ;  /* 0x254000000407cfae */ /* 0x0001e8000d901d7c */
[----:B------:R0:W-:Y:S04]  /*1c4d0*/  @!P4 LDGSTS.E.BYPASS.LTC128B.128 [R7+0x29400], desc[UR60][R4.64+0x80], !P2 ;  /* 0x294000800407cfae */ /* 0x0001e8000d101d7c */
[----:B------:R0:W-:Y:S04]  /*1c4e0*/  @!P4 LDGSTS.E.BYPASS.LTC128B.128 [R7+0x2d400], desc[UR60][R4.64+0x100], !P1 ;  /* 0x2d4001000407cfae */ /* 0x0001e8000c901d7c */
[----:B------:R0:W-:Y:S01]  /*1c4f0*/  @!P4 LDGSTS.E.BYPASS.LTC128B.128 [R7+0x31400], desc[UR60][R4.64+0x180], !P0 ;  /* 0x314001800407cfae */ /* 0x0001e2000c101d7c */
[----:B------:R-:W-:Y:S01]  /*1c500*/  IMAD.MOV.U32 R2, RZ, RZ, R14 ;  /* 0x000000ffff027224 */ /* 0x000fe200078e000e */
[----:B------:R-:W-:Y:S06]  /*1c510*/  BRA `(.L_x_1695) ;  /* 0xffffff9c004c7947 */ /* 0x000fec000383ffff */
.L_x_1517:
[----:B-1----:R-:W3:Y:S02]  /*1c520*/  LDL R2, [R1+0x4] ;  /* 0x0000040001027983 */ /* 0x002ee40000100800 */
[----:B---3--:R1:W3:Y:S02]  /*1c530*/  SYNCS.PHASECHK.TRANS64.TRYWAIT P0, [R2+URZ+0x32420], R0 ;  /* 0x03242000020075a7 */ /* 0x0082e4000800017f */
[----:B---3--:R-:W-:Y:S05]  /*1c540*/  @!P0 NANOSLEEP.SYNCS 0x989680 ;  /* 0x009896800000895d */ /* 0x008fea0003900000 */
[----:B------:R-:W3:Y:S02]  /*1c550*/  @!P0 SYNCS.PHASECHK.TRANS64 P0, [R2+URZ+0x32420], R0 ;  /* 0x03242000020085a7 */ /* 0x000ee4000800007f */
[----:B---3--:R-:W-:Y:S05]  /*1c560*/  @!P0 BRA `(.L_x_1517) ;  /* 0xfffffffc00ec8947 */ /* 0x008fea000383ffff */
[----:B------:R-:W-:Y:S05]  /*1c570*/  BRA `(.L_x_1696) ;  /* 0xffffff9c00c87947 */ /* 0x000fea000383ffff */
.L_x_1521:
[----:B0-----:R0:W1:Y:S02]  /*1c580*/  SYNCS.PHASECHK.TRANS64.TRYWAIT P0, [R2+URZ+0x32460], R0 ;  /* 0x03246000020075a7 */ /* 0x001064000800017f */
[----:B-1----:R-:W-:Y:S05]  /*1c590*/  @!P0 NANOSLEEP.SYNCS 0x989680 ;  /* 0x009896800000895d */ /* 0x002fea0003900000 */
[----:B------:R-:W1:Y:S02]  /*1c5a0*/  @!P0 SYNCS.PHASECHK.TRANS64 P0, [R2+URZ+0x32460], R0 ;  /* 0x03246000020085a7 */ /* 0x000e64000800007f */
[----:B-1----:R-:W-:Y:S05]  /*1c5b0*/  @!P0 BRA `(.L_x_1521) ;  /* 0xfffffffc00f08947 */ /* 0x002fea000383ffff */
[----:B------:R-:W-:Y:S05]  /*1c5c0*/  BRA `(.L_x_1697) ;  /* 0xffffff9c00f87947 */ /* 0x000fea000383ffff */
.L_x_1536:
[----:B-1----:R1:W2:Y:S02]  /*1c5d0*/  SYNCS.PHASECHK.TRANS64.TRYWAIT P0, [R2+URZ+0x32440], R5 ;  /* 0x03244005020075a7 */ /* 0x0022a4000800017f */
[----:B--2---:R-:W-:Y:S05]  /*1c5e0*/  @!P0 NANOSLEEP.SYNCS 0x989680 ;  /* 0x009896800000895d */ /* 0x004fea0003900000 */
[----:B------:R-:W2:Y:S02]  /*1c5f0*/  @!P0 SYNCS.PHASECHK.TRANS64 P0, [R2+URZ+0x32440], R5 ;  /* 0x03244005020085a7 */ /* 0x000ea4000800007f */
[----:B--2---:R-:W-:Y:S05]  /*1c600*/  @!P0 BRA `(.L_x_1536) ;  /* 0xfffffffc00f08947 */ /* 0x004fea000383ffff */
[----:B------:R-:W-:Y:S05]  /*1c610*/  BRA `(.L_x_1698) ;  /* 0xffffffa800287947 */ /* 0x000fea000383ffff */
.L_x_1541:
[----:B0-----:R0:W2:Y:S02]  /*1c620*/  SYNCS.PHASECHK.TRANS64.TRYWAIT P0, [R2+URZ+0x32460], R5 ;  /* 0x03246005020075a7 */ /* 0x0010a4000800017f */
[----:B--2---:R-:W-:Y:S05]  /*1c630*/  @!P0 NANOSLEEP.SYNCS 0x989680 ;  /* 0x009896800000895d */ /* 0x004fea0003900000 */
[----:B------:R-:W2:Y:S02]  /*1c640*/  @!P0 SYNCS.PHASECHK.TRANS64 P0, [R2+URZ+0x32460], R5 ;  /* 0x03246005020085a7 */ /* 0x000ea4000800007f */
[----:B--2---:R-:W-:Y:S05]  /*1c650*/  @!P0 BRA `(.L_x_1541) ;  /* 0xfffffffc00f08947 */ /* 0x004fea000383ffff */
[----:B------:R-:W-:Y:S05]  /*1c660*/  BRA `(.L_x_1699) ;  /* 0xffffffa800b07947 */ /* 0x000fea000383ffff */
.L_x_1552:
[----:B0-----:R0:W1:Y:S02]  /*1c670*/  SYNCS.PHASECHK.TRANS64.TRYWAIT P0, [R3+URZ+0x32440], R2 ;  /* 0x03244002030075a7 */ /* 0x001064000800017f */
[----:B-1----:R-:W-:Y:S05]  /*1c680*/  @!P0 NANOSLEEP.SYNCS 0x989680 ;  /* 0x009896800000895d */ /* 0x002fea0003900000 */
[----:B------:R-:W1:Y:S02]  /*1c690*/  @!P0 SYNCS.PHASECHK.TRANS64 P0, [R3+URZ+0x32440], R2 ;  /* 0x03244002030085a7 */ /* 0x000e64000800007f */
[----:B-1----:R-:W-:Y:S05]  /*1c6a0*/  @!P0 BRA `(.L_x_1552) ;  /* 0xfffffffc00f08947 */ /* 0x002fea000383ffff */
[----:B------:R-:W-:Y:S05]  /*1c6b0*/  BRA `(.L_x_1700) ;  /* 0xffffffb000c07947 */ /* 0x000fea000383ffff */
.L_x_1557:
[----:B-1----:R1:W2:Y:S02]  /*1c6c0*/  SYNCS.PHASECHK.TRANS64.TRYWAIT P0, [R3+URZ+0x32460], R2 ;  /* 0x03246002030075a7 */ /* 0x0022a4000800017f */
[----:B--2---:R-:W-:Y:S05]  /*1c6d0*/  @!P0 NANOSLEEP.SYNCS 0x989680 ;  /* 0x009896800000895d */ /* 0x004fea0003900000 */
[----:B------:R-:W2:Y:S02]  /*1c6e0*/  @!P0 SYNCS.PHASECHK.TRANS64 P0, [R3+URZ+0x32460], R2 ;  /* 0x03246002030085a7 */ /* 0x000ea4000800007f */
[----:B--2---:R-:W-:Y:S05]  /*1c6f0*/  @!P0 BRA `(.L_x_1557) ;  /* 0xfffffffc00f08947 */ /* 0x004fea000383ffff */
[----:B------:R-:W-:Y:S05]  /*1c700*/  BRA `(.L_x_1701) ;  /* 0xffffffb400447947 */ /* 0x000fea000383ffff */
.L_x_1568:
[----:B0-----:R0:W1:Y:S02]  /*1c710*/  SYNCS.PHASECHK.TRANS64.TRYWAIT P0, [R3+URZ+0x32440], R2 ;  /* 0x03244002030075a7 */ /* 0x001064000800017f */
[----:B-1----:R-:W-:Y:S05]  /*1c720*/  @!P0 NANOSLEEP.SYNCS 0x989680 ;  /* 0x009896800000895d */ /* 0x002fea0003900000 */
[----:B------:R-:W1:Y:S02]  /*1c730*/  @!P0 SYNCS.PHASECHK.TRANS64 P0, [R3+URZ+0x32440], R2 ;  /* 0x03244002030085a7 */ /* 0x000e64000800007f */
[----:B-1----:R-:W-:Y:S05]  /*1c740*/  @!P0 BRA `(.L_x_1568) ;  /* 0xfffffffc00f08947 */ /* 0x002fea000383ffff */
[----:B------:R-:W-:Y:S05]  /*1c750*/  BRA `(.L_x_1702) ;  /* 0xffffffbc00307947 */ /* 0x000fea000383ffff */
.L_x_1573:
[----:B-1----:R1:W2:Y:S02]  /*1c760*/  SYNCS.PHASECHK.TRANS64.TRYWAIT P0, [R3+URZ+0x32460], R2 ;  /* 0x03246002030075a7 */ /* 0x0022a4000800017f */
[----:B--2---:R-:W-:Y:S05]  /*1c770*/  @!P0 NANOSLEEP.SYNCS 0x989680 ;  /* 0x009896800000895d */ /* 0x004fea0003900000 */
[----:B------:R-:W2:Y:S02]  /*1c780*/  @!P0 SYNCS.PHASECHK.TRANS64 P0, [R3+URZ+0x32460], R2 ;  /* 0x03246002030085a7 */ /* 0x000ea4000800007f */
[----:B--2---:R-:W-:Y:S05]  /*1c790*/  @!P0 BRA `(.L_x_1573) ;  /* 0xfffffffc00f08947 */ /* 0x004fea000383ffff */
[----:B------:R-:W-:Y:S05]  /*1c7a0*/  BRA `(.L_x_1703) ;  /* 0xffffffbc00b87947 */ /* 0x000fea000383ffff */
.L_x_1585:
[----:B------:R-:W-:Y:S01]  /*1c7b0*/  BSSY B0, `(.L_x_1704) ;  /* 0x0000008000007945 */ /* 0x000fe20003800000 */
[----:B------:R-:W-:Y:S02]  /*1c7c0*/  IMAD.MOV.U32 R13, RZ, RZ, R16 ;  /* 0x000000ffff0d7224 */ /* 0x000fe400078e0010 */
[----:B------:R-:W-:Y:S02]  /*1c7d0*/  IMAD.MOV.U32 R12, RZ, RZ, RZ ;  /* 0x000000ffff0c7224 */ /* 0x000fe400078e00ff */
[----:B------:R-:W-:Y:S02]  /*1c7e0*/  IMAD.MOV.U32 R11, RZ, RZ, 0x1f ;  /* 0x0000001fff0b7424 */ /* 0x000fe400078e00ff */
[----:B------:R-:W-:-:S07]  /*1c7f0*/  IMAD.MOV.U32 R15, RZ, RZ, -0x1 ;  /* 0xffffffffff0f7424 */ /* 0x000fce00078e00ff */
[----:B-1--45:R-:W-:Y:S05]  /*1c800*/  WARPSYNC.COLLECTIVE R15, `(.L_x_1705) ;  /* 0x000000000f087348 */ /* 0x032fea0003c00000 */
[----:B------:R0:W2:Y:S02]  /*1c810*/  SHFL.IDX P6, R14, R13, R12, R11 ;  /* 0x0000000c0d0e7389 */ /* 0x0000a400000c000b */
[----:B012-45:R-:W-:Y:S01]  /*1c820*/  ENDCOLLECTIVE ;  /* 0x000000000000791b */ /* 0x037fe20003800000 */
.L_x_1705:
[----:B------:R-:W-:Y:S05]  /*1c830*/  BSYNC B0 ;  /* 0x0000000000007941 */ /* 0x000fea0003800000 */
.L_x_1704:
        /* <DEDUP_REMOVED lines=9> */
.L_x_1706:
        /* <DEDUP_REMOVED lines=18> */
.L_x_1707:
        /* <DEDUP_REMOVED lines=8> */
.L_x_1708:
        /* <DEDUP_REMOVED lines=8> */
.L_x_1709:
        /* <DEDUP_REMOVED lines=8> */
.L_x_1710:
        /* <DEDUP_REMOVED lines=8> */
.L_x_1711:
        /* <DEDUP_REMOVED lines=9> */
.L_x_1712:
[----:B------:R-:W-:Y:S01]  /*1cc80*/  IMAD.MOV.U32 R6, RZ, RZ, R14 ;  /* 0x000000ffff067224 */ /* 0x000fe200078e000e */
[----:B------:R-:W-:Y:S06]  /*1cc90*/  BRA `(.L_x_1713) ;  /* 0xffffffc400107947 */ /* 0x000fec000383ffff */
.L_x_1590:
[----:B------:R-:W-:Y:S01]  /*1cca0*/  BSSY B0, `(.L_x_1714) ;  /* 0x0000008000007945 */ /* 0x000fe20003800000 */
[----:B-----5:R-:W-:Y:S02]  /*1ccb0*/  IMAD.MOV.U32 R13, RZ, RZ, R2 ;  /* 0x000000ffff0d7224 */ /* 0x020fe400078e0002 */
[----:B------:R-:W-:Y:S02]  /*1ccc0*/  IMAD.MOV.U32 R12, RZ, RZ, 0x1 ;  /* 0x00000001ff0c7424 */ /* 0x000fe400078e00ff */
[----:B------:R-:W-:Y:S02]  /*1ccd0*/  IMAD.MOV.U32 R11, RZ, RZ, RZ ;  /* 0x000000ffff0b7224 */ /* 0x000fe400078e00ff */
[----:B------:R-:W-:-:S07]  /*1cce0*/  IMAD.MOV.U32 R15, RZ, RZ, -0x1 ;  /* 0xffffffffff0f7424 */ /* 0x000fce00078e00ff */
[----:B0---4-:R-:W-:Y:S05]  /*1ccf0*/  WARPSYNC.COLLECTIVE R15, `(.L_x_1715) ;  /* 0x000000000f087348 */ /* 0x011fea0003c00000 */
[----:B------:R1:W2:Y:S02]  /*1cd00*/  SHFL.UP P6, R14, R13, R12, R11 ;  /* 0x0400000c0d0e7389 */ /* 0x0002a400000c000b */
[----:B012-4-:R-:W-:Y:S01]  /*1cd10*/  ENDCOLLECTIVE ;  /* 0x000000000000791b */ /* 0x017fe20003800000 */
.L_x_1715:
[----:B------:R-:W-:Y:S05]  /*1cd20*/  BSYNC B0 ;  /* 0x0000000000007941 */ /* 0x000fea0003800000 */
.L_x_1714:
        /* <DEDUP_REMOVED lines=10> */
.L_x_1716:
        /* <DEDUP_REMOVED lines=8> */
.L_x_1717:
        /* <DEDUP_REMOVED lines=8> */
.L_x_1718:
        /* <DEDUP_REMOVED lines=8> */
.L_x_1719:
        /* <DEDUP_REMOVED lines=9> */
.L_x_1720:
[----:B------:R-:W-:Y:S01]  /*1cfe0*/  IMAD.MOV.U32 R6, RZ, RZ, R14 ;  /* 0x000000ffff067224 */ /* 0x000fe200078e000e */
[----:B------:R-:W-:Y:S06]  /*1cff0*/  BRA `(.L_x_1721) ;  /* 0xffffffc000d47947 */ /* 0x000fec000383ffff */
.L_x_1592:
[----:B------:R-:W-:Y:S01]  /*1d000*/  BSSY B0, `(.L_x_1722) ;  /* 0x0000006000007945 */ /* 0x000fe20003800000 */
[----:B------:R-:W-:Y:S01]  /*1d010*/  PLOP3.LUT P6, PT, P6, PT, PT, 0x8, 0x0 ;  /* 0x000000000000781c */ /* 0x000fe200037ce170 */
[----:B------:R-:W-:-:S12]  /*1d020*/  IMAD.MOV.U32 R15, RZ, RZ, -0x1 ;  /* 0xffffffffff0f7424 */ /* 0x000fd800078e00ff */
[----:B0---45:R-:W-:Y:S05]  /*1d030*/  WARPSYNC.COLLECTIVE R15, `(.L_x_1723) ;  /* 0x000000000f087348 */ /* 0x031fea0003c00000 */
[----:B------:R-:W-:Y:S01]  /*1d040*/  VOTE.ANY R14, PT, P6 ;  /* 0x00000000000e7806 */ /* 0x000fe200030e0100 */
[----:B0---45:R-:W-:Y:S06]  /*1d050*/  ENDCOLLECTIVE ;  /* 0x000000000000791b */ /* 0x031fec0003800000 */
.L_x_1723:
[----:B------:R-:W-:Y:S05]  /*1d060*/  BSYNC B0 ;  /* 0x0000000000007941 */ /* 0x000fea0003800000 */
.L_x_1722:
        /* <DEDUP_REMOVED lines=9> */
.L_x_1724:
[----:B------:R-:W-:Y:S01]  /*1d100*/  IMAD.MOV.U32 R17, RZ, RZ, R14 ;  /* 0x000000ffff117224 */ /* 0x000fe200078e000e */
[----:B------:R-:W-:Y:S06]  /*1d110*/  BRA `(.L_x_1725) ;  /* 0xffffffc000c47947 */ /* 0x000fec000383ffff */
.L_x_1594:
[----:B------:R-:W-:Y:S01]  /*1d120*/  BSSY B0, `(.L_x_1726) ;  /* 0x0000007000007945 */ /* 0x000fe20003800000 */
[----:B------:R-:W-:Y:S02]  /*1d130*/  IMAD.MOV.U32 R13, RZ, RZ, R3 ;  /* 0x000000ffff0d7224 */ /* 0x000fe400078e0003 */
[----:B------:R-:W-:Y:S02]  /*1d140*/  IMAD.MOV.U32 R11, RZ, RZ, 0x1f ;  /* 0x0000001fff0b7424 */ /* 0x000fe400078e00ff */
[----:B------:R-:W-:-:S07]  /*1d150*/  IMAD.MOV.U32 R15, RZ, RZ, -0x1 ;  /* 0xffffffffff0f7424 */ /* 0x000fce00078e00ff */
[----:B0-2-45:R-:W-:Y:S05]  /*1d160*/  WARPSYNC.COLLECTIVE R15, `(.L_x_1727) ;  /* 0x000000000f087348 */ /* 0x035fea0003c00000 */
[----:B------:R1:W3:Y:S02]  /*1d170*/  SHFL.IDX P6, R14, R13, R12, R11 ;  /* 0x0000000c0d0e7389 */ /* 0x0002e400000c000b */
[----:B012345:R-:W-:Y:S01]  /*1d180*/  ENDCOLLECTIVE ;  /* 0x000000000000791b */ /* 0x03ffe20003800000 */
.L_x_1727:
[----:B------:R-:W-:Y:S05]  /*1d190*/  BSYNC B0 ;  /* 0x0000000000007941 */ /* 0x000fea0003800000 */
.L_x_1726:
[----:B------:R-:W-:Y:S01]  /*1d1a0*/  IMAD.MOV.U32 R2, RZ, RZ, R14 ;  /* 0x000000ffff027224 */ /* 0x000fe200078e000e */
[----:B------:R-:W-:Y:S06]  /*1d1b0*/  BRA `(.L_x_1593) ;  /* 0xffffffc000b87947 */ /* 0x000fec000383ffff */
.L_x_1598:
[----:B0-----:R0:W1:Y:S02]  /*1d1c0*/  SYNCS.PHASECHK.TRANS64.TRYWAIT P0, [R0+URZ+0x32420], R3 ;  /* 0x03242003000075a7 */ /* 0x001064000800017f */
[----:B-1----:R-:W-:Y:S05]  /*1d1d0*/  @!P0 NANOSLEEP.SYNCS 0x989680 ;  /* 0x009896800000895d */ /* 0x002fea0003900000 */
[----:B------:R-:W1:Y:S02]  /*1d1e0*/  @!P0 SYNCS.PHASECHK.TRANS64 P0, [R0+URZ+0x32420], R3 ;  /* 0x03242003000085a7 */ /* 0x000e64000800007f */
[----:B-1----:R-:W-:Y:S05]  /*1d1f0*/  @!P0 BRA `(.L_x_1598) ;  /* 0xfffffffc00f08947 */ /* 0x002fea000383ffff */
[----:B------:R-:W-:Y:S05]  /*1d200*/  BRA `(.L_x_1728) ;  /* 0xffffffc400ac7947 */ /* 0x000fea000383ffff */
.L_x_1599:
        /* <DEDUP_REMOVED lines=8> */
[----:B0---45:R-:W-:Y:S05]  /*1d290*/  WARPSYNC.COLLECTIVE R15, `(.L_x_1730) ;  /* 0x000000000f087348 */ /* 0x031fea0003c00000 */
[----:B------:R1:W2:Y:S02]  /*1d2a0*/  SHFL.IDX P6, R14, R13, R12, R11 ;  /* 0x0000000c0d0e7389 */ /* 0x0002a400000c000b */
[----:B012-45:R-:W-:Y:S01]  /*1d2b0*/  ENDCOLLECTIVE ;  /* 0x000000000000791b */ /* 0x037fe20003800000 */
.L_x_1730:
[----:B------:R-:W-:Y:S05]  /*1d2c0*/  BSYNC B0 ;  /* 0x0000000000007941 */ /* 0x000fea0003800000 */
.L_x_1729:
[----:B------:R-:W-:Y:S05]  /*1d2d0*/  BRA `(.L_x_1731) ;  /* 0xffffffc400947947 */ /* 0x000fea000383ffff */
.L_x_1600:
[----:B------:R-:W-:Y:S01]  /*1d2e0*/  BSSY B0, `(.L_x_1732) ;  /* 0x0000006000007945 */ /* 0x000fe20003800000 */
[----:B------:R-:W-:-:S07]  /*1d2f0*/  IMAD.MOV.U32 R15, RZ, RZ, -0x1 ;  /* 0xffffffffff0f7424 */ /* 0x000fce00078e00ff */
[----:B01--45:R-:W-:Y:S05]  /*1d300*/  WARPSYNC.COLLECTIVE R15, `(.L_x_1733) ;  /* 0x000000000f0c7348 */ /* 0x033fea0003c00000 */
[----:B------:R-:W-:Y:S02]  /*1d310*/  ELECT P6, UR62, PT ;  /* 0x00000000003e782f */ /* 0x000fe400038c0000 */
[----:B------:R-:W-:Y:S01]  /*1d320*/  MOV R14, UR62 ;  /* 0x0000003e000e7c02 */ /* 0x000fe20008000f00 */
[----:B01--45:R-:W-:Y:S10]  /*1d330*/  ENDCOLLECTIVE ;  /* 0x000000000000791b */ /* 0x033ff40003800000 */
.L_x_1733:
[----:B------:R-:W-:Y:S05]  /*1d340*/  BSYNC B0 ;  /* 0x0000000000007941 */ /* 0x000fea0003800000 */
.L_x_1732:
[----:B------:R-:W-:Y:S05]  /*1d350*/  BRA `(.L_x_1734) ;  /* 0xffffffc400887947 */ /* 0x000fea000383ffff */
.L_x_1602:
[----:B0-----:R0:W1:Y:S02]  /*1d360*/  SYNCS.PHASECHK.TRANS64.TRYWAIT P0, [R6+URZ], R5 ;  /* 0x00000005060075a7 */ /* 0x001064000800017f */
[----:B-1----:R-:W-:Y:S05]  /*1d370*/  @!P0 NANOSLEEP.SYNCS 0x989680 ;  /* 0x009896800000895d */ /* 0x002fea0003900000 */
[----:B------:R-:W1:Y:S02]  /*1d380*/  @!P0 SYNCS.PHASECHK.TRANS64 P0, [R6+URZ], R5 ;  /* 0x00000005060085a7 */ /* 0x000e64000800007f */
[----:B-1----:R-:W-:Y:S05]  /*1d390*/  @!P0 BRA `(.L_x_1602) ;  /* 0xfffffffc00f08947 */ /* 0x002fea000383ffff */
[----:B------:R-:W-:Y:S05]  /*1d3a0*/  BRA `(.L_x_1735) ;  /* 0xffffffc400c47947 */ /* 0x000fea000383ffff */
.L_x_1603:
[----:B-1----:R1:W2:Y:S02]  /*1d3b0*/  SYNCS.PHASECHK.TRANS64.TRYWAIT P0, [R7+URZ], R2 ;  /* 0x00000002070075a7 */ /* 0x0022a4000800017f */
[----:B--2---:R-:W-:Y:S05]  /*1d3c0*/  @!P0 NANOSLEEP.SYNCS 0x989680 ;  /* 0x009896800000895d */ /* 0x004fea0003900000 */
[----:B------:R-:W2:Y:S02]  /*1d3d0*/  @!P0 SYNCS.PHASECHK.TRANS64 P0, [R7+URZ], R2 ;  /* 0x00000002070085a7 */ /* 0x000ea4000800007f */
[----:B--2---:R-:W-:Y:S05]  /*1d3e0*/  @!P0 BRA `(.L_x_1603) ;  /* 0xfffffffc00f08947 */ /* 0x004fea000383ffff */
[----:B------:R-:W-:Y:S05]  /*1d3f0*/  BRA `(.L_x_1736) ;  /* 0xffffffc400b87947 */ /* 0x000fea000383ffff */
.L_x_1605:
[----:B--2---:R2:W3:Y:S02]  /*1d400*/  SYNCS.PHASECHK.TRANS64.TRYWAIT P0, [R4+URZ], R5 ;  /* 0x00000005040075a7 */ /* 0x0044e4000800017f */
[----:B---3--:R-:W-:Y:S05]  /*1d410*/  @!P0 NANOSLEEP.SYNCS 0x989680 ;  /* 0x009896800000895d */ /* 0x008fea0003900000 */
[----:B------:R-:W3:Y:S02]  /*1d420*/  @!P0 SYNCS.PHASECHK.TRANS64 P0, [R4+URZ], R5 ;  /* 0x00000005040085a7 */ /* 0x000ee4000800007f */
[----:B---3--:R-:W-:Y:S05]  /*1d430*/  @!P0 BRA `(.L_x_1605) ;  /* 0xfffffffc00f08947 */ /* 0x008fea000383ffff */
[----:B------:R-:W-:Y:S05]  /*1d440*/  BRA `(.L_x_1737) ;  /* 0xffffffc400c07947 */ /* 0x000fea000383ffff */
.L_x_1738:
        /* <DEDUP_REMOVED lines=11> */
.L_x_6035:


//--------------------- .text._ZN7cutlass13device_kernelIN5flash11enable_sm90INS1_16FlashAttnFwdSm90INS1_25CollectiveMainloopFwdSm90ILi2EN4cute5tupleIJNS5_1CILi1EEES8_S8_EEENS6_IJNS7_ILi128EEENS7_ILi96EEENS7_ILi64EEEEEELi256ENS_10bfloat16_tEfNS_4arch4Sm90ELb0ELb1ELb1ELb0ELb0ELb0ELb0ELb1ELb0ELb1ELb0ELb0EEENS1_21CollectiveEpilogueFwdINS6_IJSA_NS7_ILi256EEESB_EEES9_SE_SG_Li256ELb0ELb1ELb0ELb0EEENS1_30DynamicPersistentTileSchedulerILi256ELi128ELb0ELb1ELb1EEEEEEEEEvNT_6ParamsE --------------------------
	.section	.text._ZN7cutlass13device_kernelIN5flash11enable_sm90INS1_16FlashAttnFwdSm90INS1_25CollectiveMainloopFwdSm90ILi2EN4cute5tupleIJNS5_1CILi1EEES8_S8_EEENS6_IJNS7_ILi128EEENS7_ILi96EEENS7_ILi64EEEEEELi256ENS_10bfloat16_tEfNS_4arch4Sm90ELb0ELb1ELb1ELb0ELb0ELb0ELb0ELb1ELb0ELb1ELb0ELb0EEENS1_21CollectiveEpilogueFwdINS6_IJSA_NS7_ILi256EEESB_EEES9_SE_SG_Li256ELb0ELb1ELb0ELb0EEENS1_30DynamicPersistentTileSchedulerILi256ELi128ELb0ELb1ELb1EEEEEEEEEvNT_6ParamsE,"ax",@progbits
	.align	128
.text._ZN7cutlass13device_kernelIN5flash11enable_sm90INS1_16FlashAttnFwdSm90INS1_25CollectiveMainloopFwdSm90ILi2EN4cute5tupleIJNS5_1CILi1EEES8_S8_EEENS6_IJNS7_ILi128EEENS7_ILi96EEENS7_ILi64EEEEEELi256ENS_10bfloat16_tEfNS_4arch4Sm90ELb0ELb1ELb1ELb0ELb0ELb0ELb0ELb1ELb0ELb1ELb0ELb0EEENS1_21CollectiveEpilogueFwdINS6_IJSA_NS7_ILi256EEESB_EEES9_SE_SG_Li256ELb0ELb1ELb0ELb0EEENS1_30DynamicPersistentTileSchedulerILi256ELi128ELb0ELb1ELb1EEEEEEEEEvNT_6ParamsE:
        .type           _ZN7cutlass13device_kernelIN5flash11enable_sm90INS1_16FlashAttnFwdSm90INS1_25CollectiveMainloopFwdSm90ILi2EN4cute5tupleIJNS5_1CILi1EEES8_S8_EEENS6_IJNS7_ILi128EEENS7_ILi96EEENS7_ILi64EEEEEELi256ENS_10bfloat16_tEfNS_4arch4Sm90ELb0ELb1ELb1ELb0ELb0ELb0ELb0ELb1ELb0ELb1ELb0ELb0EEENS1_21CollectiveEpilogueFwdINS6_IJSA_NS7_ILi256EEESB_EEES9_SE_SG_Li256ELb0ELb1ELb0ELb0EEENS1_30DynamicPersistentTileSchedulerILi256ELi128ELb0ELb1ELb1EEEEEEEEEvNT_6ParamsE,@function
        .size           _ZN7cutlass13device_kernelIN5flash11enable_sm90INS1_16FlashAttnFwdSm90INS1_25CollectiveMainloopFwdSm90ILi2EN4cute5tupleIJNS5_1CILi1EEES8_S8_EEENS6_IJNS7_ILi128EEENS7_ILi96EEENS7_ILi64EEEEEELi256ENS_10bfloat16_tEfNS_4arch4Sm90ELb0ELb1ELb1ELb0ELb0ELb0ELb0ELb1ELb0ELb1ELb0ELb0EEENS1_21CollectiveEpilogueFwdINS6_IJSA_NS7_ILi256EEESB_EEES9_SE_SG_Li256ELb0ELb1ELb0ELb0EEENS1_30DynamicPersistentTileSchedulerILi256ELi128ELb0ELb1ELb1EEEEEEEEEvNT_6ParamsE,(.L_x_6036 - _ZN7cutlass13device_kernelIN5flash11enable_sm90INS1_16FlashAttnFwdSm90INS1_25CollectiveMainloopFwdSm90ILi2EN4cute5tupleIJNS5_1CILi1EEES8_S8_EEENS6_IJNS7_ILi128EEENS7_ILi96EEENS7_ILi64EEEEEELi256ENS_10bfloat16_tEfNS_4arch4Sm90ELb0ELb1ELb1ELb0ELb0ELb0ELb0ELb1ELb0ELb1ELb0ELb0EEENS1_21CollectiveEpilogueFwdINS6_IJSA_NS7_ILi256EEESB_EEES9_SE_SG_Li256ELb0ELb1ELb0ELb0EEENS1_30DynamicPersistentTileSchedulerILi256ELi128ELb0ELb1ELb1EEEEEEEEEvNT_6ParamsE)
        .other          _ZN7cutlass13device_kernelIN5flash11enable_sm90INS1_16FlashAttnFwdSm90INS1_25CollectiveMainloopFwdSm90ILi2EN4cute5tupleIJNS5_1CILi1EEES8_S8_EEENS6_IJNS7_ILi128EEENS7_ILi96EEENS7_ILi64EEEEEELi256ENS_10bfloat16_tEfNS_4arch4Sm90ELb0ELb1ELb1ELb0ELb0ELb0ELb0ELb1ELb0ELb1ELb0ELb0EEENS1_21CollectiveEpilogueFwdINS6_IJSA_NS7_ILi256EEESB_EEES9_SE_SG_Li256ELb0ELb1ELb0ELb0EEENS1_30DynamicPersistentTileSchedulerILi256ELi128ELb0ELb1ELb1EEEEEEEEEvNT_6ParamsE,@"STO_CUDA_ENTRY STV_DEFAULT"
_ZN7cutlass13device_kernelIN5flash11enable_sm90INS1_16FlashAttnFwdSm90INS1_25CollectiveMainloopFwdSm90ILi2EN4cute5tupleIJNS5_1CILi1EEES8_S8_EEENS6_IJNS7_ILi128EEENS7_ILi96EEENS7_ILi64EEEEEELi256ENS_10bfloat16_tEfNS_4arch4Sm90ELb0ELb1ELb1ELb0ELb0ELb0ELb0ELb1ELb0ELb1ELb0ELb0EEENS1_21CollectiveEpilogueFwdINS6_IJSA_NS7_ILi256EEESB_EEES9_SE_SG_Li256ELb0ELb1ELb0ELb0EEENS1_30DynamicPersistentTileSchedulerILi256ELi128ELb0ELb1ELb1EEEEEEEEEvNT_6ParamsE:
        /* <DEDUP_REMOVED lines=18> */
.L_x_1740:
[----:B------:R-:W-:Y:S05]  /*0120*/  BSYNC B0 ;  /* 0x0000000000007941 */ /* 0x000fea0003800000 */
.L_x_1739:
        /* <DEDUP_REMOVED lines=41> */
.L_x_1741:
        /* <DEDUP_REMOVED lines=22> */
.L_x_1742:
        /* <DEDUP_REMOVED lines=18> */
.L_x_1743:
        /* <DEDUP_REMOVED lines=22> */
.L_x_1744:
        /* <DEDUP_REMOVED lines=22> */
.L_x_1745:
[----:B------:R-:W-:Y:S01]  /*0900*/  PLOP3.LUT P0, PT, PT, PT, UP0, 0x80, 0x0 ;  /* 0x000000000000781c */ /* 0x000fe20003f0f008 */
[----:B------:R-:W-:Y:S01]  /*0910*/  UMOV UR41, 0x1 ;  /* 0x0000000100297882 */ /* 0x000fe20000000000 */
[----:B------:R-:W-:Y:S01]  /*0920*/  NOP ;  /* 0x0000000000007918 */ /* 0x000fe20000000000 */
[----:B------:R-:W-:Y:S01]  /*0930*/  USEL UR41, UR41, 0x2, !UP0 ;  /* 0x0000000229297887 */ /* 0x000fe2000c000000 */
[----:B------:R-:W-:Y:S01]  /*0940*/  ULDC.64 UR46, c[0x0][0x208] ;  /* 0x00008200002e7ab9 */ /* 0x000fe20000000a00 */
[----:B012-4-:R-:W-:Y:S08]  /*0950*/  BAR.SYNC.DEFER_BLOCKING 0x0 ;  /* 0x0000000000007b1d */ /* 0x017ff00000010000 */
[----:B------:R-:W-:Y:S05]  /*0960*/  @!P0 BRA `(.L_x_1746) ;  /* 0x00000108004c8947 */ /* 0x000fea0003800000 */
.L_x_1747:
[----:B------:R-:W-:-:S08]  /*0970*/  NOP ;  /* 0x0000000000007918 */ /* 0x000fd00000000000 */
[----:B------:R-:W0:Y:S02]  /*0980*/  USETMAXREG.TRY_ALLOC.CTAPOOL UP0, 0xf0 ;  /* 0x000000f0000079c8 */ /* 0x000e240008000600 */
[----:B0-----:R-:W-:-:S13]  /*0990*/  PLOP3.LUT P0, PT, PT, PT, UP0, 0x80, 0x0 ;  /* 0x000000000000781c */ /* 0x001fda0003f0f008 */
[----:B------:R-:W-:Y:S05]  /*09a0*/  @!P0 BRA `(.L_x_1747) ;  /* 0xfffffffc00f08947 */ /* 0x000fea000383ffff */
[----:B------:R-:W0:Y:S01]  /*09b0*/  S2R R0, SR_TID.X ;  /* 0x0000000000007919 */ /* 0x000e220000002100 */
[----:B------:R-:W1:Y:S08]  /*09c0*/  S2UR UR4, SR_CTAID.X ;  /* 0x00000000000479c3 */ /* 0x000e700000002500 */
[----:B------:R-:W-:Y:S08]  /*09d0*/  BAR.ARV 0x4, 0x180 ;  /* 0x0106000000007b1d */ /* 0x000ff00000002000 */
[----:B------:R-:W-:Y:S06]  /*09e0*/  BAR.ARV 0x8, 0x180 ;  /* 0x0206000000007b1d */ /* 0x000fec0000002000 */
[----:B0-----:R-:W-:-:S04]  /*09f0*/  SHF.R.U32.HI R0, RZ, 0x7, R0 ;  /* 0x00000007ff007819 */ /* 0x001fc80000011600 */
[----:B------:R-:W-:Y:S02]  /*0a00*/  ISETP.NE.AND P0, PT, R0, 0x1, PT ;  /* 0x000000010000780c */ /* 0x000fe40003f05270 */
[----:B------:R-:W1:Y:S11]  /*0a10*/  LDC R0, c[0x0][0xc38] ;  /* 0x00030e00ff007b82 */ /* 0x000e760000000800 */
[----:B------:R-:W-:Y:S06]  /*0a20*/  @!P0 BAR.ARV 0x9, 0x100 ;  /* 0x0244000000008b1d */ /* 0x000fec0000002000 */
[----:B-1----:R-:W-:-:S13]  /*0a30*/  ISETP.LE.AND P0, PT, R0, UR4, PT ;  /* 0x0000000400007c0c */ /* 0x002fda000bf03270 */
[----:B------:R-:W-:Y:S05]  /*0a40*/  @P0 EXIT ;  /* 0x000000000000094d */ /* 0x000fea0003800000 */
[----:B------:R-:W0:Y:S01]  /*0a50*/  S2R R2, SR_TID.X ;  /* 0x0000000000027919 */ /* 0x000e220000002100 */
[----:B------:R-:W-:Y:S01]  /*0a60*/  ULOP3.LUT UR44, UR41, 0x1, URZ, 0xfc, !UPT ;  /* 0x00000001292c7892 */ /* 0x000fe2000f8efc3f */
        /* <DEDUP_REMOVED lines=14> */
[----:B------:R-:W-:Y:S02]  /*0b50*/  LEA.HI R6, R0, R213, RZ, 0x2 ;  /* 0x000000d500067211 */ /* 0x000fe400078f10ff */
[----:B------:R-:W-:Y:S02]  /*0b60*/  LEA.HI R9, R8, R205, RZ, 0x2 ;  /* 0x000000cd08097211 */ /* 0x000fe400078f10ff */
[----:B------:R-:W-:Y:S02]  /*0b70*/  SHF.R.S32.HI R5, RZ, 0x4, R2 ;  /* 0x00000004ff057819 */ /* 0x000fe40000011402 */
[----:B------:R-:W-:-:S02]  /*0b80*/  SHF.R.S32.HI R10, RZ, 0x2, R9 ;  /* 0x00000002ff0a7819 */ /* 0x000fc40000011409 */
[----:B------:R-:W-:Y:S02]  /*0b90*/  SHF.R.S32.HI R11, RZ, 0x1f, R9 ;  /* 0x0000001fff0b7819 */ /* 0x000fe40000011409 */
[----:B------:R-:W-:Y:S02]  /*0ba0*/  LOP3.LUT R4, R2, 0x3fffff0, RZ, 0xc0, !PT ;  /* 0x03fffff002047812 */ /* 0x000fe400078ec0ff */
[----:B------:R-:W-:Y:S02]  /*0bb0*/  LOP3.LUT R6, R6, 0xfffffffc, RZ, 0xc0, !PT ;  /* 0xfffffffc06067812 */ /* 0x000fe400078ec0ff */
[----:B------:R-:W-:Y:S01]  /*0bc0*/  LEA.HI R0, R0, R213, RZ, 0x3 ;  /* 0x000000d500007211 */ /* 0x000fe200078f18ff */
[----:B------:R-:W-:Y:S01]  /*0bd0*/  IMAD.IADD R4, R213, 0x1, -R4 ;  /* 0x00000001d5047824 */ /* 0x000fe200078e0a04 */
[----:B------:R-:W-:Y:S01]  /*0be0*/  LEA.HI R11, R11, R10, RZ, 0x3 ;  /* 0x0000000a0b0b7211 */ /* 0x000fe200078f18ff */
[----:B------:R-:W-:Y:S01]  /*0bf0*/  IMAD.IADD R6, R213, 0x1, -R6 ;  /* 0x00000001d5067824 */ /* 0x000fe200078e0a06 */
[----:B------:R-:W-:Y:S01]  /*0c00*/  LEA.HI R2, R2, R5, RZ, 0x1 ;  /* 0x0000000502027211 */ /* 0x000fe200078f08ff */
[----:B------:R-:W-:Y:S01]  /*0c10*/  IMAD R7, R4, 0x40, R7 ;  /* 0x0000004004077824 */ /* 0x000fe200078e0207 */
[----:B------:R-:W-:-:S02]  /*0c20*/  LOP3.LUT R202, R0, 0xfffffff8, RZ, 0xc0, !PT ;  /* 0xfffffff800ca7812 */ /* 0x000fc400078ec0ff */
[----:B------:R-:W-:Y:S02]  /*0c30*/  LOP3.LUT R11, R11, 0xfffffff8, RZ, 0xc0, !PT ;  /* 0xfffffff80b0b7812 */ /* 0x000fe400078ec0ff */
[----:B------:R-:W-:Y:S01]  /*0c40*/  LEA.HI R8, R8, R205, RZ, 0x5 ;  /* 0x000000cd08087211 */ /* 0x000fe200078f28ff */
[----:B------:R-:W-:Y:S01]  /*0c50*/  IMAD.IADD R202, R213, 0x1, -R202 ;  /* 0x00000001d5ca7824 */ /* 0x000fe200078e0aca */
[----:B------:R-:W-:Y:S01]  /*0c60*/  LEA.HI R3, R3, R206, RZ, 0x1 ;  /* 0x000000ce03037211 */ /* 0x000fe200078f08ff */
[----:B------:R-:W-:Y:S01]  /*0c70*/  IMAD.IADD R11, R10, 0x1, -R11 ;  /* 0x000000010a0b7824 */ /* 0x000fe200078e0a0b */
[----:B------:R-:W-:Y:S01]  /*0c80*/  LOP3.LUT R2, R2, 0x1ffffffe, RZ, 0xc0, !PT ;  /* 0x1ffffffe02027812 */ /* 0x000fe200078ec0ff */
[----:B------:R-:W-:Y:S01]  /*0c90*/  IMAD.SHL.U32 R19, R202, 0x8, RZ ;  /* 0x00000008ca137824 */ /* 0x000fe200078e00ff */
[----:B------:R-:W-:Y:S02]  /*0ca0*/  SHF.R.S32.HI R8, RZ, 0x5, R8 ;  /* 0x00000005ff087819 */ /* 0x000fe40000011408 */
[----:B------:R-:W-:Y:S01]  /*0cb0*/  LEA.HI R4, R6, R6, RZ, 0x1 ;  /* 0x0000000606047211 */ /* 0x000fe200078f08ff */
[----:B------:R-:W-:Y:S01]  /*0cc0*/  IMAD.IADD R2, R5, 0x1, -R2 ;  /* 0x0000000105027824 */ /* 0x000fe200078e0a02 */
        /* <DEDUP_REMOVED lines=15> */
[----:B------:R-:W-:-:S02]  /*0dc0*/  IMAD R208, R2, 0x8, R7 ;  /* 0x0000000802d07824 */ /* 0x000fc400078e0207 */
[----:B------:R-:W-:Y:S02]  /*0dd0*/  IMAD.IADD R18, R205, 0x1, -R18 ;  /* 0x00000001cd127824 */ /* 0x000fe400078e0a12 */
[----:B------:R-:W-:-:S07]  /*0de0*/  IMAD R22, R22, 0x8, R207 ;  /* 0x0000000816167824 */ /* 0x000fce00078e02cf */
.L_x_1844:
[----:B------:R-:W-:Y:S01]  /*0df0*/  ULDC UR5, c[0x0][0xc60] ;  /* 0x0003180000057ab9 */ /* 0x000fe20000000800 */
[----:B------:R-:W-:Y:S01]  /*0e00*/  UMOV UR8, UR4 ;  /* 0x0000000400087c82 */ /* 0x000fe20008000000 */
[----:B------:R-:W-:-:S11]  /*0e10*/  UISETP.NE.AND UP0, UPT, UR5, 0x1, UPT ;  /* 0x000000010500788c */ /* 0x000fd6000bf05270 */
[----:B------:R-:W-:Y:S01]  /*0e20*/  @UP0 ULDC UR6, c[0x0][0xc64] ;  /* 0x0003190000060ab9 */ /* 0x000fe20000000800 */
[----:B------:R-:W-:Y:S01]  /*0e30*/  @UP0 ULDC UR9, c[0x0][0xc68] ;  /* 0x00031a0000090ab9 */ /* 0x000fe20000000800 */
[----:B------:R-:W-:-:S04]  /*0e40*/  UIMAD.WIDE.U32 UR6, UR4, UR6, URZ ;  /* 0x00000006040672a5 */ /* 0x000fc8000f8e003f */
[----:B------:R-:W-:-:S03]  /*0e50*/  @UP0 USHF.R.U32.HI UR8, URZ, UR9, UR7 ;  /* 0x000000093f080299 */ /* 0x000fc60008011607 */
[----:B------:R-:W-:Y:S02]  /*0e60*/  ULDC UR6, c[0x0][0xc78] ;  /* 0x00031e0000067ab9 */ /* 0x000fe40000000800 */
[----:B------:R-:W-:Y:S02]  /*0e70*/  UISETP.GE.AND UP0, UPT, UR8, UR6, UPT ;  /* 0x000000060800728c */ /* 0x000fe4000bf06270 */
[----:B------:R-:W-:-:S04]  /*0e80*/  UIADD3 UR6, -UR8, URZ, URZ ;  /* 0x0000003f08067290 */ /* 0x000fc8000fffe13f */
[----:B------:R-:W-:Y:S01]  /*0e90*/  PLOP3.LUT P0, PT, PT, PT, UP0, 0x80, 0x0 ;  /* 0x000000000000781c */ /* 0x000fe20003f0f008 */
[----:B------:R-:W-:-:S12]  /*0ea0*/  UIMAD UR9, UR5, UR6, UR4 ;  /* 0x00000006050972a4 */ /* 0x000fd8000f8e0204 */
[----:B012345:R-:W-:Y:S05]  /*0eb0*/  @!P0 BRA `(.L_x_1748) ;  /* 0x0000000000208947 */ /* 0x03ffea0003800000 */
[----:B------:R-:W-:Y:S01]  /*0ec0*/  ULDC UR7, c[0x0][0xc6c] ;  /* 0x00031b0000077ab9 */ /* 0x000fe20000000800 */
[----:B------:R-:W-:Y:S01]  /*0ed0*/  UMOV UR6, UR9 ;  /* 0x0000000900067c82 */ /* 0x000fe20008000000 */
[----:B------:R-:W-:-:S11]  /*0ee0*/  UISETP.NE.AND UP0, UPT, UR7, 0x1, UPT ;  /* 0x000000010700788c */ /* 0x000fd6000bf05270 */
[----:B------:R-:W-:Y:S02]  /*0ef0*/  @UP0 ULDC.64 UR10, c[0x0][0xc70] ;  /* 0x00031c00000a0ab9 */ /* 0x000fe40000000a00 */
[----:B------:R-:W-:-:S04]  /*0f00*/  UIMAD.WIDE.U32 UR4, UR9, UR10, URZ ;  /* 0x0000000a090472a5 */ /* 0x000fc8000f8e003f */
[----:B------:R-:W-:-:S04]  /*0f10*/  @UP0 USHF.R.U32.HI UR6, URZ, UR11, UR5 ;  /* 0x0000000b3f060299 */ /* 0x000fc80008011605 */
[----:B------:R-:W-:Y:S01]  /*0f20*/  UIMAD UR4, UR6, UR7, URZ ;  /* 0x00000007060472a4 */ /* 0x000fe2000f8e023f */
[----:B------:R-:W-:Y:S11]  /*0f30*/  BRA `(.L_x_1749) ;  /* 0x00000000001c7947 */ /* 0x000ff60003800000 */
.L_x_1748:
[----:B------:R-:W-:Y:S01]  /*0f40*/  ULDC UR7, c[0x0][0xc54] ;  /* 0x0003150000077ab9 */ /* 0x000fe20000000800 */
[----:B------:R-:W-:Y:S01]  /*0f50*/  UMOV UR6, UR9 ;  /* 0x0000000900067c82 */ /* 0x000fe20008000000 */
[----:B------:R-:W-:-:S11]  /*0f60*/  UISETP.NE.AND UP0, UPT, UR7, 0x1, UPT ;  /* 0x000000010700788c */ /* 0x000fd6000bf05270 */
[----:B------:R-:W-:Y:S02]  /*0f70*/  @UP0 ULDC.64 UR10, c[0x0][0xc58] ;  /* 0x00031600000a0ab9 */ /* 0x000fe40000000a00 */
[----:B------:R-:W-:-:S04]  /*0f80*/  UIMAD.WIDE.U32 UR4, UR9, UR10, URZ ;  /* 0x0000000a090472a5 */ /* 0x000fc8000f8e003f */
[----:B------:R-:W-:-:S04]  /*0f90*/  @UP0 USHF.R.U32.HI UR6, URZ, UR11, UR5 ;  /* 0x0000000b3f060299 */ /* 0x000fc80008011605 */
[----:B------:R-:W-:-:S12]  /*0fa0*/  UIMAD UR4, UR6, UR7, URZ ;  /* 0x00000007060472a4 */ /* 0x000fd8000f8e023f */
.L_x_1749:
[----:B------:R-:W0:Y:S01]  /*0fb0*/  LDC R0, c[0x0][0x448] ;  /* 0x00011200ff007b82 */ /* 0x000e220000000800 */
[----:B------:R-:W-:Y:S01]  /*0fc0*/  ULOP3.LUT UR6, URZ, UR6, URZ, 0x33, !UPT ;  /* 0x000000063f067292 */ /* 0x000fe2000f8e333f */
[----:B------:R-:W-:Y:S01]  /*0fd0*/  ULDC UR40, c[0x0][0xc48] ;  /* 0x0003120000287ab9 */ /* 0x000fe20000000800 */
[----:B------:R-:W-:Y:S01]  /*0fe0*/  ULDC UR5, c[0x0][0xc3c] ;  /* 0x00030f0000057ab9 */ /* 0x000fe20000000800 */
[----:B------:R-:W-:Y:S02]  /*0ff0*/  UISETP.NE.AND UP0, UPT, UR40, 0x1, UPT ;  /* 0x000000012800788c */ /* 0x000fe4000bf05270 */
[----:B------:R-:W-:Y:S02]  /*1000*/  UIADD3 UR6, UR6, UR5, URZ ;  /* 0x0000000506067290 */ /* 0x000fe4000fffe03f */
[----:B------:R-:W1:Y:S01]  /*1010*/  LDC.64 R8, c[0x0][0x9e0] ;  /* 0x00027800ff087b82 */ /* 0x000e620000000a00 */
[----:B------:R-:W-:Y:S02]  /*1020*/  UIADD3 UR4, UR9, -UR4, URZ ;  /* 0x8000000409047290 */ /* 0x000fe4000fffe03f */
[----:B------:R-:W-:Y:S01]  /*1030*/  USHF.L.U32 UR43, UR6, 0x7, URZ ;  /* 0x00000007062b7899 */ /* 0x000fe2000800063f */
[----:B------:R-:W-:Y:S01]  /*1040*/  ULDC.64 UR10, c[0x0][0x418] ;  /* 0x00010600000a7ab9 */ /* 0x000fe20000000a00 */
[----:B------:R-:W-:Y:S01]  /*1050*/  ULDC UR7, c[0x0][0xc54] ;  /* 0x0003150000077ab9 */ /* 0x000fe20000000800 */
[----:B------:R-:W-:-:S02]  /*1060*/  ISETP.NE.U32.AND P0, PT, RZ, UR10, PT ;  /* 0x0000000aff007c0c */ /* 0x000fc4000bf05070 */
[----:B------:R-:W2:Y:S01]  /*1070*/  LDC R6, c[0x0][0x288] ;  /* 0x0000a200ff067b82 */ /* 0x000ea20000000800 */
[----:B------:R-:W-:Y:S02]  /*1080*/  UIADD3 UR6, UR43, 0x7f, URZ ;  /* 0x0000007f2b067890 */ /* 0x000fe4000fffe03f */
[----:B------:R-:W-:Y:S01]  /*1090*/  UIMAD UR8, UR8, UR7, UR4 ;  /* 0x00000007080872a4 */ /* 0x000fe2000f8e0204 */
[----:B------:R-:W-:Y:S02]  /*10a0*/  ISETP.NE.AND.EX P0, PT, RZ, UR11, PT, P0 ;  /* 0x0000000bff007c0c */ /* 0x000fe4000bf05300 */
[----:B------:R-:W-:Y:S01]  /*10b0*/  @UP0 ULDC UR4, c[0x0][0xc4c] ;  /* 0x0003130000040ab9 */ /* 0x000fe20000000800 */
[----:B------:R-:W-:Y:S01]  /*10c0*/  @UP0 ULDC UR7, c[0x0][0xc50] ;  /* 0x0003140000070ab9 */ /* 0x000fe20000000800 */
[----:B0-----:R-:W-:Y:S01]  /*10d0*/  ISETP.NE.AND P1, PT, R0, 0x1, PT ;  /* 0x000000010000780c */ /* 0x001fe20003f25270 */
[----:B------:R-:W0:Y:S01]  /*10e0*/  LDC R7, c[0x0][0x2f0] ;  /* 0x0000bc00ff077b82 */ /* 0x000e220000000800 */
[----:B------:R-:W-:Y:S01]  /*10f0*/  UIMAD.WIDE.U32 UR4, UR8, UR4, URZ ;  /* 0x00000004080472a5 */ /* 0x000fe2000f8e003f */
[----:B------:R-:W-:Y:S01]  /*1100*/  IMAD.U32 R2, RZ, RZ, UR6 ;  /* 0x00000006ff027e24 */ /* 0x000fe2000f8e00ff */
[----:B------:R-:W-:-:S02]  /*1110*/  UMOV UR42, UR8 ;  /* 0x00000008002a7c82 */ /* 0x000fc40008000000 */
[----:B------:R-:W-:Y:S01]  /*1120*/  @UP0 USHF.R.U32.HI UR42, URZ, UR7, UR5 ;  /* 0x000000073f2a0299 */ /* 0x000fe20008011605 */
[----:B-1----:R-:W-:Y:S02]  /*1130*/  ISETP.GE.AND P2, PT, R9, 0x1, PT ;  /* 0x000000010900780c */ /* 0x002fe40003f46270 */
[----:B------:R-:W1:Y:S01]  /*1140*/  LDC R0, c[0x0][0x424] ;  /* 0x00010900ff007b82 */ /* 0x000e620000000800 */
[----:B------:R-:W-:-:S04]  /*1150*/  UIADD3 UR4, -UR42, URZ, URZ ;  /* 0x0000003f2a047290 */ /* 0x000fc8000fffe13f */
[----:B------:R-:W-:Y:S01]  /*1160*/  UIMAD UR40, UR40, UR4, UR8 ;  /* 0x00000004282872a4 */ /* 0x000fe2000f8e0208 */
[----:B--2---:R-:W-:Y:S02]  /*1170*/  IADD3 R5, -R6, 0x1, RZ ;  /* 0x0000000106057810 */ /* 0x004fe40007ffe1ff */
[----:B------:R-:W2:Y:S08]  /*1180*/  @P1 LDC R3, c[0x0][0x44c] ;  /* 0x00011300ff031b82 */ /* 0x000eb00000000800 */
[----:B------:R-:W3:Y:S01]  /*1190*/  @P1 LDC R4, c[0x0][0x450] ;  /* 0x00011400ff041b82 */ /* 0x000ee20000000800 */
[----:B-1----:R-:W-:-:S05]  /*11a0*/  SEL R0, R0, 0x1, P0 ;  /* 0x0000000100007807 */ /* 0x002fca0000000000 */
[CC--:B0-----:R-:W-:Y:S02]  /*11b0*/  IMAD R5, R0.reuse, R7.reuse, R5 ;  /* 0x0000000700057224 */ /* 0x0c1fe400078e0205 */
[----:B------:R-:W-:Y:S02]  /*11c0*/  IMAD R16, R0, R7, RZ ;  /* 0x0000000700107224 */ /* 0x000fe400078e02ff */
[----:B--2---:R-:W-:-:S05]  /*11d0*/  @P1 IMAD.HI.U32 R3, R3, UR6, RZ ;  /* 0x0000000603031c27 */ /* 0x004fca000f8e00ff */
[----:B---3--:R-:W-:-:S05]  /*11e0*/  @P1 SHF.R.U32.HI R2, RZ, R4, R3 ;  /* 0x00000004ff021219 */ /* 0x008fca0000011603 */
[----:B------:R-:W-:-:S04]  /*11f0*/  IMAD.IADD R11, R5, 0x1, R2 ;  /* 0x00000001050b7824 */ /* 0x000fc800078e0202 */
[----:B------:R-:W-:Y:S01]  /*1200*/  IMAD.IADD R2, R11, 0x1, R8 ;  /* 0x000000010b027824 */ /* 0x000fe200078e0208 */
[----:B------:R-:W-:Y:S06]  /*1210*/  @!P2 BRA `(.L_x_1750) ;  /* 0x000000000040a947 */ /* 0x000fec0003800000 */
[C---:B------:R-:W-:Y:S01]  /*1220*/  ISETP.GT.AND P0, PT, R11.reuse, RZ, PT ;  /* 0x000000ff0b00720c */ /* 0x040fe20003f04270 */
[----:B------:R-:W-:-:S12]  /*1230*/  VIADD R3, R11, 0xffffffff ;  /* 0xffffffff0b037836 */ /* 0x000fd80000000000 */
[----:B------:R-:W-:Y:S05]  /*1240*/  @P0 BRA `(.L_x_1751) ;  /* 0x00000000001c0947 */ /* 0x000fea0003800000 */
[----:B------:R-:W-:Y:S01]  /*1250*/  ISETP.NE.AND P0, PT, R9, 0x1, PT ;  /* 0x000000010900780c */ /* 0x000fe20003f05270 */
[----:B------:R-:W-:-:S12]  /*1260*/  IMAD.MOV R3, RZ, RZ, -R11 ;  /* 0x000000ffff037224 */ /* 0x000fd800078e0a0b */
[----:B------:R-:W0:Y:S02]  /*1270*/  @P0 LDC.64 R4, c[0x0][0x9e8] ;  /* 0x00027a00ff040b82 */ /* 0x000e240000000a00 */
[----:B0-----:R-:W-:-:S05]  /*1280*/  @P0 IMAD.HI.U32 R4, R3, R4, RZ ;  /* 0x0000000403040227 */ /* 0x001fca00078e00ff */
[----:B------:R-:W-:-:S04]  /*1290*/  @P0 SHF.R.U32.HI R3, RZ, R5, R4 ;  /* 0x00000005ff030219 */ /* 0x000fc80000011604 */
[----:B------:R-:W-:Y:S01]  /*12a0*/  LOP3.LUT R3, RZ, R3, RZ, 0x33, !PT ;  /* 0x00000003ff037212 */ /* 0x000fe200078e33ff */
[----:B------:R-:W-:Y:S06]  /*12b0*/  BRA `(.L_x_1752) ;  /* 0x0000000000107947 */ /* 0x000fec0003800000 */
.L_x_1751:
[----:B------:R-:W-:-:S13]  /*12c0*/  ISETP.NE.AND P0, PT, R9, 0x1, PT ;  /* 0x000000010900780c */ /* 0x000fda0003f05270 */
[----:B------:R-:W0:Y:S02]  /*12d0*/  @P0 LDC.64 R4, c[0x0][0x9e8] ;  /* 0x00027a00ff040b82 */ /* 0x000e240000000a00 */
[----:B0-----:R-:W-:-:S05]  /*12e0*/  @P0 IMAD.HI.U32 R4, R3, R4, RZ ;  /* 0x0000000403040227 */ /* 0x001fca00078e00ff */
[----:B------:R-:W-:-:S07]  /*12f0*/  @P0 SHF.R.U32.HI R3, RZ, R5, R4 ;  /* 0x00000005ff030219 */ /* 0x000fce0000011604 */
.L_x_1752:
[----:B------:R-:W-:-:S05]  /*1300*/  IMAD R3, R3, R9, R9 ;  /* 0x0000000903037224 */ /* 0x000fca00078e0209 */
[----:B------:R-:W-:-:S07]  /*1310*/  VIMNMX R2, R2, R3, PT ;  /* 0x0000000302027248 */ /* 0x000fce0003fe0100 */
.L_x_1750:
[----:B------:R-:W0:Y:S01]  /*1320*/  @P1 LDC R4, c[0x0][0x44c] ;  /* 0x00011300ff041b82 */ /* 0x000e220000000800 */
[----:B------:R-:W-:Y:S01]  /*1330*/  IMAD.U32 R3, RZ, RZ, UR43 ;  /* 0x0000002bff037e24 */ /* 0x000fe2000f8e00ff */
[----:B------:R-:W-:Y:S01]  /*1340*/  ULDC UR4, c[0x0][0x9dc] ;  /* 0x0002770000047ab9 */ /* 0x000fe20000000800 */
[-C--:B------:R-:W-:Y:S02]  /*1350*/  IMAD R6, R0, R7.reuse, -R6 ;  /* 0x0000000700067224 */ /* 0x080fe400078e0a06 */
[----:B------:R-:W-:Y:S02]  /*1360*/  VIADD R2, R2, 0x5f ;  /* 0x0000005f02027836 */ /* 0x000fe40000000000 */
[----:B------:R-:W-:Y:S01]  /*1370*/  IMAD R0, R0, R7, 0x5f ;  /* 0x0000005f00007424 */ /* 0x000fe200078e0207 */
[----:B------:R-:W1:Y:S01]  /*1380*/  @P1 LDC R5, c[0x0][0x450] ;  /* 0x00011400ff051b82 */ /* 0x000e620000000800 */
[----:B------:R-:W-:-:S04]  /*1390*/  IMAD.HI R2, R2, 0x2aaaaaab, RZ ;  /* 0x2aaaaaab02027827 */ /* 0x000fc800078e02ff */
[----:B------:R-:W-:-:S04]  /*13a0*/  IMAD.HI R0, R0, 0x2aaaaaab, RZ ;  /* 0x2aaaaaab00007827 */ /* 0x000fc800078e02ff */
[----:B0-----:R-:W-:-:S05]  /*13b0*/  @P1 IMAD.HI.U32 R4, R4, UR43, RZ ;  /* 0x0000002b04041c27 */ /* 0x001fca000f8e00ff */
[----:B-1----:R-:W-:Y:S02]  /*13c0*/  @P1 SHF.R.U32.HI R3, RZ, R5, R4 ;  /* 0x00000005ff031219 */ /* 0x002fe40000011604 */
[----:B------:R-:W-:-:S03]  /*13d0*/  SHF.R.U32.HI R5, RZ, 0x1f, R2 ;  /* 0x0000001fff057819 */ /* 0x000fc60000011602 */
[----:B------:R-:W-:Y:S01]  /*13e0*/  IMAD.IADD R6, R6, 0x1, R3 ;  /* 0x0000000106067824 */ /* 0x000fe200078e0203 */
[----:B------:R-:W-:Y:S02]  /*13f0*/  SHF.R.U32.HI R3, RZ, 0x1f, R0 ;  /* 0x0000001fff037819 */ /* 0x000fe40000011600 */
[----:B------:R-:W-:Y:S01]  /*1400*/  LEA.HI.SX32 R152, R2, R5, 0x1c ;  /* 0x0000000502987211 */ /* 0x000fe200078fe2ff */
[----:B------:R-:W-:Y:S01]  /*1410*/  VIADD R4, R6, -UR4 ;  /* 0x8000000406047c36 */ /* 0x000fe20008000000 */
[----:B------:R-:W-:-:S04]  /*1420*/  LEA.HI.SX32 R3, R0, R3, 0x1c ;  /* 0x0000000300037211 */ /* 0x000fc800078fe2ff */
[----:B------:R-:W-:Y:S02]  /*1430*/  R2UR UR4, R4 ;  /* 0x00000000040472ca */ /* 0x000fe400000e0000 */
[----:B------:R-:W-:Y:S01]  /*1440*/  VIMNMX R152, R3, R152, PT ;  /* 0x0000009803987248 */ /* 0x000fe20003fe0100 */
[----:B------:R-:W-:-:S12]  /*1450*/  @!P2 BRA `(.L_x_1753) ;  /* 0x000000000044a947 */ /* 0x000fd80003800000 */
[----:B------:R-:W-:-:S13]  /*1460*/  ISETP.GT.AND P0, PT, R6, -0x1, PT ;  /* 0xffffffff0600780c */ /* 0x000fda0003f04270 */
[----:B------:R-:W-:Y:S05]  /*1470*/  @P0 BRA `(.L_x_1754) ;  /* 0x00000000001c0947 */ /* 0x000fea0003800000 */
[----:B------:R-:W-:Y:S02]  /*1480*/  ISETP.NE.AND P0, PT, R9, 0x1, PT ;  /* 0x000000010900780c */ /* 0x000fe40003f05270 */
[----:B------:R-:W-:-:S11]  /*1490*/  LOP3.LUT R3, RZ, R6, RZ, 0x33, !PT ;  /* 0x00000006ff037212 */ /* 0x000fd600078e33ff */
[----:B------:R-:W0:Y:S02]  /*14a0*/  @P0 LDC.64 R4, c[0x0][0x9e8] ;  /* 0x00027a00ff040b82 */ /* 0x000e240000000a00 */
[----:B0-----:R-:W-:-:S05]  /*14b0*/  @P0 IMAD.HI.U32 R0, R3, R4, RZ ;  /* 0x0000000403000227 */ /* 0x001fca00078e00ff */
[----:B------:R-:W-:-:S04]  /*14c0*/  @P0 SHF.R.U32.HI R3, RZ, R5, R0 ;  /* 0x00000005ff030219 */ /* 0x000fc80000011600 */
[----:B------:R-:W-:Y:S01]  /*14d0*/  LOP3.LUT R6, RZ, R3, RZ, 0x33, !PT ;  /* 0x00000003ff067212 */ /* 0x000fe200078e33ff */
[----:B------:R-:W-:Y:S06]  /*14e0*/  BRA `(.L_x_1755) ;  /* 0x0000000000107947 */ /* 0x000fec0003800000 */
.L_x_1754:
[----:B------:R-:W-:-:S13]  /*14f0*/  ISETP.NE.AND P0, PT, R9, 0x1, PT ;  /* 0x000000010900780c */ /* 0x000fda0003f05270 */
[----:B------:R-:W0:Y:S02]  /*1500*/  @P0 LDC.64 R2, c[0x0][0x9e8] ;  /* 0x00027a00ff020b82 */ /* 0x000e240000000a00 */
[----:B0-----:R-:W-:-:S05]  /*1510*/  @P0 IMAD.HI.U32 R0, R6, R2, RZ ;  /* 0x0000000206000227 */ /* 0x001fca00078e00ff */
[----:B------:R-:W-:-:S07]  /*1520*/  @P0 SHF.R.U32.HI R6, RZ, R3, R0 ;  /* 0x00000003ff060219 */ /* 0x000fce0000011600 */
.L_x_1755:
[----:B------:R-:W-:-:S05]  /*1530*/  IMAD R6, R6, R9, RZ ;  /* 0x0000000906067224 */ /* 0x000fca00078e02ff */
[----:B------:R-:W-:-:S13]  /*1540*/  R2UR UR5, R6 ;  /* 0x00000000060572ca */ /* 0x000fda00000e0000 */
[----:B------:R-:W-:-:S04]  /*1550*/  UISETP.LT.AND UP0, UPT, UR4, UR5, UPT ;  /* 0x000000050400728c */ /* 0x000fc8000bf01270 */
[----:B------:R-:W-:-:S12]  /*1560*/  USEL UR4, UR4, UR5, !UP0 ;  /* 0x0000000504047287 */ /* 0x000fd8000c000000 */
.L_x_1753:
[----:B------:R-:W-:Y:S01]  /*1570*/  UIMAD.WIDE UR4, UR4, 0x2aaaaaab, URZ ;  /* 0x2aaaaaab040478a5 */ /* 0x000fe2000f8e023f */
[----:B------:R-:W-:Y:S02]  /*1580*/  PLOP3.LUT P0, PT, PT, PT, PT, 0x80, 0x0 ;  /* 0x000000000000781c */ /* 0x000fe40003f0f070 */
[----:B------:R-:W-:Y:S01]  /*1590*/  CS2R R2, SRZ ;  /* 0x0000000000027805 */ /* 0x000fe2000001ff00 */
[----:B------:R-:W-:Y:S01]  /*15a0*/  IMAD.MOV.U32 R0, RZ, RZ, RZ ;  /* 0x000000ffff007224 */ /* 0x000fe200078e00ff */
[----:B------:R-:W-:Y:S01]  /*15b0*/  USHF.R.U32.HI UR4, URZ, 0x1f, UR5 ;  /* 0x0000001f3f047899 */ /* 0x000fe20008011605 */
[----:B------:R-:W-:Y:S02]  /*15c0*/  CS2R R176, SRZ ;  /* 0x0000000000b07805 */ /* 0x000fe4000001ff00 */
[----:B------:R-:W-:Y:S02]  /*15d0*/  CS2R R148, SRZ ;  /* 0x0000000000947805 */ /* 0x000fe4000001ff00 */
[----:B------:R-:W-:Y:S01]  /*15e0*/  CS2R R174, SRZ ;  /* 0x0000000000ae7805 */ /* 0x000fe2000001ff00 */
[----:B------:R-:W-:Y:S01]  /*15f0*/  ULEA.HI.SX32 UR4, UR5, UR4, 0x1c ;  /* 0x0000000405047291 */ /* 0x000fe2000f8fe23f */
[----:B------:R-:W-:-:S02]  /*1600*/  CS2R R144, SRZ ;  /* 0x0000000000907805 */ /* 0x000fc4000001ff00 */
[----:B------:R-:W-:Y:S02]  /*1610*/  CS2R R172, SRZ ;  /* 0x0000000000ac7805 */ /* 0x000fe4000001ff00 */
[----:B------:R-:W-:Y:S01]  /*1620*/  CS2R R140, SRZ ;  /* 0x00000000008c7805 */ /* 0x000fe2000001ff00 */
[----:B------:R-:W-:Y:S01]  /*1630*/  UISETP.LT.AND UP0, UPT, URZ, UR4, UPT ;  /* 0x000000043f00728c */ /* 0x000fe2000bf01270 */
[----:B------:R-:W-:Y:S02]  /*1640*/  CS2R R128, SRZ ;  /* 0x0000000000807805 */ /* 0x000fe4000001ff00 */
[----:B------:R-:W-:Y:S02]  /*1650*/  CS2R R120, SRZ ;  /* 0x0000000000787805 */ /* 0x000fe4000001ff00 */
[----:B------:R-:W-:Y:S01]  /*1660*/  CS2R R136, SRZ ;  /* 0x0000000000887805 */ /* 0x000fe2000001ff00 */
[----:B------:R-:W-:Y:S01]  /*1670*/  USEL UR39, URZ, UR4, !UP0 ;  /* 0x000000043f277287 */ /* 0x000fe2000c000000 */
[----:B------:R-:W-:-:S02]  /*1680*/  CS2R R116, SRZ ;  /* 0x0000000000747805 */ /* 0x000fc4000001ff00 */
[----:B------:R-:W-:Y:S02]  /*1690*/  CS2R R112, SRZ ;  /* 0x0000000000707805 */ /* 0x000fe4000001ff00 */
[----:B------:R-:W-:Y:S02]  /*16a0*/  CS2R R132, SRZ ;  /* 0x0000000000847805 */ /* 0x000fe4000001ff00 */
[----:B------:R-:W-:Y:S02]  /*16b0*/  CS2R R108, SRZ ;  /* 0x00000000006c7805 */ /* 0x000fe4000001ff00 */
[----:B------:R-:W-:Y:S02]  /*16c0*/  CS2R R104, SRZ ;  /* 0x0000000000687805 */ /* 0x000fe4000001ff00 */
[----:B------:R-:W-:Y:S02]  /*16d0*/  ISETP.GT.AND P1, PT, R152, UR39, PT ;  /* 0x0000002798007c0c */ /* 0x000fe4000bf24270 */
        /* <DEDUP_REMOVED lines=49> */
[----:B------:R-:W-:Y:S01]  /*19f0*/  CS2R R24, SRZ ;  /* 0x0000000000187805 */ /* 0x000fe2000001ff00 */
[----:B------:R-:W-:Y:S06]  /*1a00*/  @!P1 BRA `(.L_x_1756) ;  /* 0x000000cc00c89947 */ /* 0x000fec0003800000 */
        /* <DEDUP_REMOVED lines=31> */
.L_x_1757:
        /* <DEDUP_REMOVED lines=13> */
.L_x_1954:
[----:B0-----:R-:W-:Y:S01]  /*1cd0*/  IMAD.U32 R0, RZ, RZ, UR44 ;  /* 0x0000002cff007e24 */ /* 0x001fe2000f8e00ff */
[----:B------:R-:W-:Y:S05]  /*1ce0*/  WARPSYNC.ALL ;  /* 0x0000000000007948 */ /* 0x000fea0003800000 */
[----:B------:R0:W-:Y:S01]  /*1cf0*/  BAR.SYNC.DEFER_BLOCKING R8, 0x100 ;  /* 0x000400080000751d */ /* 0x0001e20000010000 */
[----:B------:R-:W-:-:S13]  /*1d00*/  ISETP.NE.AND P0, PT, R0, 0x3, PT ;  /* 0x000000030000780c */ /* 0x000fda0003f05270 */
[----:B0-----:R-:W-:Y:S05]  /*1d10*/  @!P0 BRA `(.L_x_1759) ;  /* 0x0000000000048947 */ /* 0x001fea0003800000 */
[----:B------:R-:W-:Y:S01]  /*1d20*/  BPT.TRAP 0x1 ;  /* 0x000000040000795c */ /* 0x000fe20000300000 */
.L_x_1759:
[----:B------:R-:W-:Y:S01]  /*1d30*/  R2UR UR23, R3 ;  /* 0x00000000031772ca */ /* 0x000fe200000e0000 */
[----:B------:R-:W-:-:S05]  /*1d40*/  IMAD.U32 R10, RZ, RZ, UR37 ;  /* 0x00000025ff0a7e24 */ /* 0x000fca000f8e00ff */
[----:B------:R-:W-:-:S07]  /*1d50*/  SHF.L.U32 R10, R10, 0x1f, RZ ;  /* 0x0000001f0a0a7819 */ /* 0x000fce00000006ff */
[----:B------:R-:W-:-:S09]  /*1d60*/  ULEA UR23, UR36, UR23, 0x3 ;  /* 0x0000001724177291 */ /* 0x000fd2000f8e183f */
[----:B------:R0:W1:Y:S01]  /*1d70*/  SYNCS.PHASECHK.TRANS64.TRYWAIT P1, [UR23+0x22830], R10 ;  /* 0x0228300aff0075a7 */ /* 0x0000620008020157 */
[----:B------:R-:W-:Y:S05]  /*1d80*/  @!P0 BRA `(.L_x_1760) ;  /* 0x0000000000048947 */ /* 0x000fea0003800000 */
[----:B------:R-:W-:Y:S01]  /*1d90*/  BPT.TRAP 0x1 ;  /* 0x000000040000795c */ /* 0x000fe20000300000 */
.L_x_1760:
[----:B-1----:R-:W-:Y:S05]  /*1da0*/  @P1 BRA `(.L_x_1761) ;  /* 0x0000000000081947 */ /* 0x002fea0003800000 */
[----:B------:R-:W1:Y:S02]  /*1db0*/  SYNCS.PHASECHK.TRANS64.TRYWAIT P1, [UR23+0x22830], R10 ;  /* 0x0228300aff0075a7 */ /* 0x000e640008020157 */
[----:B-1----:R-:W-:Y:S05]  /*1dc0*/  @!P1 BRA `(.L_x_1762) ;  /* 0x0000014000109947 */ /* 0x002fea0003800000 */
.L_x_1761:
[----:B------:R-:W-:Y:S01]  /*1dd0*/  R2UR UR4, R3 ;  /* 0x00000000030472ca */ /* 0x000fe200000e0000 */
[----:B------:R-:W-:Y:S01]  /*1de0*/  ULOP3.LUT UR16, UR45, 0x10000, URZ, 0xfc, !UPT ;  /* 0x000100002d107892 */ /* 0x000fe2000f8efc3f */
[----:B------:R-:W-:Y:S01]  /*1df0*/  WARPGROUP.ARRIVE ;  /* 0x00000000000079c5 */ /* 0x000fe20000000000 */
[----:B------:R-:W-:Y:S01]  /*1e00*/  UMOV UR17, 0x40000040 ;  /* 0x4000004000117882 */ /* 0x000fe20000000000 */
[----:B------:R-:W-:Y:S01]  /*1e10*/  UMOV UR19, 0x40000040 ;  /* 0x4000004000137882 */ /* 0x000fe20000000000 */
[----:B------:R-:W-:Y:S01]  /*1e20*/  UMOV UR5, 0x40000040 ;  /* 0x4000004000057882 */ /* 0x000fe20000000000 */
[----:B------:R-:W-:Y:S01]  /*1e30*/  UMOV UR7, 0x40000040 ;  /* 0x4000004000077882 */ /* 0x000fe20000000000 */
[----:B------:R-:W-:Y:S01]  /*1e40*/  UIADD3 UR8, UR16, 0x4, URZ ;  /* 0x0000000410087890 */ /* 0x000fe2000fffe03f */
[----:B------:R-:W2:Y:S01]  /*1e50*/  LDC R6, c[0x0][0x448] ;  /* 0x00011200ff067b82 */ /* 0x000ea20000000800 */
[----:B------:R-:W-:Y:S01]  /*1e60*/  UMOV UR9, 0x40000040 ;  /* 0x4000004000097882 */ /* 0x000fe20000000000 */
[----:B------:R-:W-:Y:S01]  /*1e70*/  UMOV UR11, 0x40000040 ;  /* 0x40000040000b7882 */ /* 0x000fe20000000000 */
[----:B------:R-:W-:Y:S01]  /*1e80*/  UIADD3 UR12, UR16, 0x6, URZ ;  /* 0x00000006100c7890 */ /* 0x000fe2000fffe03f */
[----:B------:R-:W3:Y:S01]  /*1e90*/  S2R R13, SR_TID.X ;  /* 0x00000000000d7919 */ /* 0x000ee20000002100 */
[----:B------:R-:W-:Y:S01]  /*1ea0*/  UIADD3 UR4, UR4, 0x1c400, URZ ;  /* 0x0001c40004047890 */ /* 0x000fe2000fffe03f */
[----:B------:R-:W-:Y:S01]  /*1eb0*/  VIADD R2, R22, UR43 ;  /* 0x0000002b16027c36 */ /* 0x000fe20008000000 */
[----:B------:R-:W-:Y:S01]  /*1ec0*/  UMOV UR13, 0x40000040 ;  /* 0x40000040000d7882 */ /* 0x000fe20000000000 */
[----:B------:R-:W-:Y:S01]  /*1ed0*/  UMOV UR15, 0x40000040 ;  /* 0x40000040000f7882 */ /* 0x000fe20000000000 */
[----:B------:R-:W-:Y:S01]  /*1ee0*/  USHF.R.U32.HI UR4, URZ, 0x4, UR4 ;  /* 0x000000043f047899 */ /* 0x000fe20008011604 */
[----:B------:R-:W4:Y:S01]  /*1ef0*/  LDC R9, c[0x0][0x288] ;  /* 0x0000a200ff097b82 */ /* 0x000f220000000800 */
[----:B------:R-:W-:Y:S01]  /*1f00*/  IMAD.MOV.U32 R20, RZ, RZ, R2 ;  /* 0x000000ffff147224 */ /* 0x000fe200078e0002 */
[----:B------:R-:W-:Y:S01]  /*1f10*/  LOP3.LUT R17, R17, 0xffefffff, RZ, 0xc0, !PT ;  /* 0xffefffff11117812 */ /* 0x000fe200078ec0ff */
[----:B------:R-:W-:Y:S01]  /*1f20*/  ULOP3.LUT UR4, UR4, 0x3fff, URZ, 0xc0, !UPT ;  /* 0x00003fff04047892 */ /* 0x000fe2000f8ec03f */
[----:B------:R-:W-:Y:S01]  /*1f30*/  IMAD.MOV.U32 R21, RZ, RZ, -0x60 ;  /* 0xffffffa0ff157424 */ /* 0x000fe200078e00ff */
[----:B------:R-:W-:-:S02]  /*1f40*/  ULDC UR22, c[0x0][0x9dc] ;  /* 0x0002770000167ab9 */ /* 0x000fc40000000800 */
[----:B------:R-:W-:Y:S02]  /*1f50*/  ULOP3.LUT UR20, UR4, 0x10000, URZ, 0xfc, !UPT ;  /* 0x0001000004147892 */ /* 0x000fe4000f8efc3f */
[----:B------:R-:W-:Y:S02]  /*1f60*/  UIADD3 UR4, UR16, 0x2, URZ ;  /* 0x0000000210047890 */ /* 0x000fe4000fffe03f */
[----:B------:R-:W-:Y:S02]  /*1f70*/  UIMAD UR18, UR36, 0x300, UR20 ;  /* 0x00000300241278a4 */ /* 0x000fe4000f8e0214 */
[----:B------:R-:W-:Y:S01]  /*1f80*/  ULOP3.LUT UR22, URZ, UR22, URZ, 0x33, !UPT ;  /* 0x000000163f167292 */ /* 0x000fe2000f8e333f */
[----:B--2---:R-:W-:Y:S01]  /*1f90*/  ISETP.NE.AND P2, PT, R6, 0x1, PT ;  /* 0x000000010600780c */ /* 0x004fe20003f45270 */
[----:B------:R-:W-:Y:S02]  /*1fa0*/  UIADD3 UR6, UR18, 0x2, URZ ;  /* 0x0000000212067890 */ /* 0x000fe4000fffe03f */
[----:B------:R-:W-:-:S02]  /*1fb0*/  UIADD3 UR10, UR18, 0x4, URZ ;  /* 0x00000004120a7890 */ /* 0x000fc4000fffe03f */
[----:B------:R-:W-:Y:S02]  /*1fc0*/  UIADD3 UR14, UR18, 0x6, URZ ;  /* 0x00000006120e7890 */ /* 0x000fe4000fffe03f */
[----:B------:R-:W-:Y:S01]  /*1fd0*/  HGMMA.64x96x16.F32.BF16 R24, gdesc[UR16], RZ, !UPT, gsb0 ;  /* 0x01600000101879f0 */ /* 0x000fe2000c0018ff */
[----:B---3--:R-:W-:-:S05]  /*1fe0*/  LOP3.LUT P1, RZ, R13, 0x7f, RZ, 0xc0, !PT ;  /* 0x0000007f0dff7812 */ /* 0x008fca000782c0ff */
[----:B------:R-:W2:Y:S01]  /*1ff0*/  @P2 LDC R7, c[0x0][0x44c] ;  /* 0x00011300ff072b82 */ /* 0x000ea20000000800 */
[----:B------:R-:W-:Y:S02]  /*2000*/  SHF.R.U32.HI R14, RZ, 0x7, R13 ;  /* 0x00000007ff0e7819 */ /* 0x000fe4000001160d */
[----:B------:R-:W-:-:S04]  /*2010*/  @P2 LOP3.LUT R17, R17, 0x100000, RZ, 0xfc, !PT ;  /* 0x0010000011112812 */ /* 0x000fc800078efcff */
[----:B------:R-:W-:Y:S01]  /*2020*/  LOP3.LUT R17, R17, 0xfff7ffff, RZ, 0xc0, !PT ;  /* 0xfff7ffff11117812 */ /* 0x000fe200078ec0ff */
[----:B------:R-:W3:Y:S03]  /*2030*/  @P2 LDC R12, c[0x0][0x450] ;  /* 0x00011400ff0c2b82 */ /* 0x000ee60000000800 */
[----:B------:R-:W-:Y:S01]  /*2040*/  @P1 LOP3.LUT R17, R17, 0x80000, RZ, 0xfc, !PT ;  /* 0x0008000011111812 */ /* 0x000fe200078efcff */
[----:B--2---:R-:W-:-:S04]  /*2050*/  @P2 IMAD.HI.U32 R7, R2, R7, RZ ;  /* 0x0000000702072227 */ /* 0x004fc800078e00ff */
[----:B------:R-:W-:Y:S01]  /*2060*/  IMAD.U32 R2, RZ, RZ, UR23 ;  /* 0x00000017ff027e24 */ /* 0x000fe2000f8e00ff */
[----:B---3--:R-:W-:-:S03]  /*2070*/  @P2 SHF.R.U32.HI R20, RZ, R12, R7 ;  /* 0x0000000cff142219 */ /* 0x008fc60000011607 */
[----:B------:R-:W-:Y:S01]  /*2080*/  @!P1 VIADD R2, R2, 0x22840 ;  /* 0x0002284002029836 */ /* 0x000fe20000000000 */
[----:B------:R-:W-:Y:S01]  /*2090*/  IADD3 R7, -R14, 0xb, RZ ;  /* 0x0000000b0e077810 */ /* 0x000fe20007ffe1ff */
[----:B------:R-:W-:-:S03]  /*20a0*/  IMAD R14, R152, -0x60, R16 ;  /* 0xffffffa0980e7824 */ /* 0x000fc600078e0210 */
[----:B------:R-:W-:Y:S01]  /*20b0*/  @!P1 PRMT R2, RZ, 0x654, R2 ;  /* 0x00000654ff029816 */ /* 0x000fe20000000002 */
[----:B------:R-:W-:Y:S01]  /*20c0*/  VIADD R15, R14, 0x61 ;  /* 0x000000610e0f7836 */ /* 0x000fe20000000000 */
[----:B------:R-:W-:Y:S02]  /*20d0*/  WARPGROUP.DEPBAR.LE gsb0, 0x0 ;  /* 0x00008000000079c5 */ /* 0x000fe40000010000 */
        /* <DEDUP_REMOVED lines=8> */
[----:B------:R-:W-:Y:S01]  /*2160*/  HGMMA.64x96x16.F32.BF16 R24, gdesc[UR12], R24, gsb0 ;  /* 0x016000000c1879f0 */ /* 0x000fe20008001818 */
[----:B------:R-:W-:Y:S02]  /*2170*/  ULDC.64 UR14, c[0x0][0x9e0] ;  /* 0x00027800000e7ab9 */ /* 0x000fe40000000a00 */
[----:B------:R-:W-:Y:S01]  /*2180*/  UISETP.GE.AND UP0, UPT, UR15, 0x1, UPT ;  /* 0x000000010f00788c */ /* 0x000fe2000bf06270 */
[----:B------:R-:W-:Y:S02]  /*2190*/  WARPGROUP.DEPBAR.LE gsb0, 0x0 ;  /* 0x00008000000079c5 */ /* 0x000fe40000010000 */
[----:B------:R-:W-:Y:S01]  /*21a0*/  FMUL.FTZ R12, R70, UR6 ;  /* 0x00000006460c7c20 */ /* 0x000fe20008410000 */
[----:B------:R-:W-:Y:S01]  /*21b0*/  FMUL.FTZ R24, R24, UR6 ;  /* 0x0000000618187c20 */ /* 0x000fe20008410000 */
[----:B------:R-:W2:Y:S01]  /*21c0*/  SHFL.IDX PT, R70, R20, RZ, 0x1c1f ;  /* 0x001c1fff14467589 */ /* 0x000ea200000e0000 */
[----:B------:R-:W-:Y:S01]  /*21d0*/  FMUL.FTZ R25, R25, UR6 ;  /* 0x0000000619197c20 */ /* 0x000fe20008410000 */
        /* <DEDUP_REMOVED lines=37> */
[----:B-1----:R-:W-:Y:S01]  /*2430*/  FMUL.FTZ R5, R67, UR6 ;  /* 0x0000000643057c20 */ /* 0x002fe20008410000 */
[----:B------:R-:W-:Y:S01]  /*2440*/  FMUL.FTZ R68, R68, UR6 ;  /* 0x0000000644447c20 */ /* 0x000fe20008410000 */
[----:B------:R-:W-:Y:S01]  /*2450*/  FMUL.FTZ R69, R69, UR6 ;  /* 0x0000000645457c20 */ /* 0x000fe20008410000 */
[----:B------:R-:W-:Y:S01]  /*2460*/  FMUL.FTZ R13, R71, UR6 ;  /* 0x00000006470d7c20 */ /* 0x000fe20008410000 */
[----:B------:R1:W-:Y:S06]  /*2470*/  BAR.ARV R7, 0x100 ;  /* 0x000400070000751d */ /* 0x0003ec0000002000 */
[----:B------:R3:W-:Y:S01]  /*2480*/  @!P1 SYNCS.ARRIVE.TRANS64.RED.A1T0 RZ, [R2+URZ], RZ ;  /* 0x000000ff02ff99a7 */ /* 0x0007e2000810043f */
[----:B------:R-:W-:Y:S01]  /*2490*/  PLOP3.LUT P1, PT, PT, PT, UP0, 0x40, 0x0 ;  /* 0x000000000000781c */ /* 0x000fe20003f2e808 */
[----:B------:R-:W0:Y:S01]  /*24a0*/  MUFU.TANH R24, R24 ;  /* 0x0000001800187308 */ /* 0x000e220000002400 */
[----:B------:R-:W-:Y:S01]  /*24b0*/  FMUL.FTZ R34, R34, UR6 ;  /* 0x0000000622227c20 */ /* 0x000fe20008410000 */
[----:B------:R-:W-:Y:S01]  /*24c0*/  FMUL.FTZ R35, R35, UR6 ;  /* 0x0000000623237c20 */ /* 0x000fe20008410000 */
[----:B------:R-:W-:Y:S01]  /*24d0*/  FMUL.FTZ R50, R50, UR6 ;  /* 0x0000000632327c20 */ /* 0x000fe20008410000 */
[----:B------:R-:W-:Y:S01]  /*24e0*/  FMUL.FTZ R51, R51, UR6 ;  /* 0x0000000633337c20 */ /* 0x000fe20008410000 */
[----:B------:R-:W-:-:S02]  /*24f0*/  IMAD R67, R152, R21, 0x60 ;  /* 0x0000006098437424 */ /* 0x000fc400078e0215 */
[----:B---3--:R-:W-:Y:S01]  /*2500*/  IMAD R2, R18, -0x2, R15 ;  /* 0xfffffffe12027824 */ /* 0x008fe200078e020f */
[----:B------:R-:W3:Y:S01]  /*2510*/  MUFU.TANH R25, R25 ;  /* 0x0000001900197308 */ /* 0x000ee20000002400 */
[----:B------:R-:W-:Y:S02]  /*2520*/  VIADD R15, R14, 0x60 ;  /* 0x000000600e0f7836 */ /* 0x000fe40000000000 */
[----:B----4-:R-:W-:Y:S02]  /*2530*/  IMAD.IADD R2, R2, 0x1, -R9 ;  /* 0x0000000102027824 */ /* 0x010fe400078e0a09 */
[C---:B------:R-:W-:Y:S02]  /*2540*/  IMAD R21, R18.reuse, -0x2, R15 ;  /* 0xfffffffe12157824 */ /* 0x040fe400078e020f */
[----:B------:R-:W-:Y:S01]  /*2550*/  IMAD R66, R18, -0x2, R67 ;  /* 0xfffffffe12427824 */ /* 0x000fe200078e0243 */
[----:B------:R-:W4:Y:S08]  /*2560*/  MUFU.TANH R4, R4 ;  /* 0x0000000400047308 */ /* 0x000f300000002400 */
[----:B------:R-:W0:Y:S08]  /*2570*/  MUFU.TANH R0, R0 ;  /* 0x0000000000007308 */ /* 0x000e300000002400 */
        /* <DEDUP_REMOVED lines=42> */
[----:B------:R5:W0:Y:S08]  /*2820*/  MUFU.TANH R34, R50 ;  /* 0x0000003200227308 */ /* 0x000a300000002400 */
[----:B------:R2:W0:Y:S01]  /*2830*/  MUFU.TANH R35, R51 ;  /* 0x0000003300237308 */ /* 0x0004220000002400 */
[----:B-----5:R-:W-:-:S02]  /*2840*/  VIADD R50, R2, UR14 ;  /* 0x0000000e02327c36 */ /* 0x020fc40008000000 */
[----:B--2---:R-:W-:-:S03]  /*2850*/  VIADD R51, R2, UR22 ;  /* 0x0000001602337c36 */ /* 0x004fc60008000000 */
[----:B------:R-:W-:Y:S01]  /*2860*/  VIADDMNMX R2, R70, R50, R21, PT ;  /* 0x0000003246027246 */ /* 0x000fe20003800115 */
[----:B------:R-:W-:Y:S01]  /*2870*/  IMAD.IADD R14, R51, 0x1, R70 ;  /* 0x00000001330e7824 */ /* 0x000fe200078e0246 */
[----:B-1-34-:R-:W-:Y:S06]  /*2880*/  @P1 BRA `(.L_x_1763) ;  /* 0x0000000000541947 */ /* 0x01afec0003800000 */
[----:B------:R-:W-:Y:S01]  /*2890*/  IADD3 R15, R16, -R9, R70 ;  /* 0x80000009100f7210 */ /* 0x000fe20007ffe046 */
[----:B------:R-:W-:Y:S03]  /*28a0*/  BSSY B0, `(.L_x_1764) ;  /* 0x0000010000007945 */ /* 0x000fe60003800000 */
[----:B------:R-:W-:-:S13]  /*28b0*/  ISETP.GT.AND P1, PT, R15, -0x1, PT ;  /* 0xffffffff0f00780c */ /* 0x000fda0003f24270 */
[----:B------:R-:W-:Y:S05]  /*28c0*/  @P1 BRA `(.L_x_1765) ;  /* 0x0000000000201947 */ /* 0x000fea0003800000 */
[----:B------:R-:W-:Y:S01]  /*28d0*/  UISETP.NE.AND UP1, UPT, UR15, 0x1, UPT ;  /* 0x000000010f00788c */ /* 0x000fe2000bf25270 */
[----:B------:R-:W-:-:S05]  /*28e0*/  LOP3.LUT R15, RZ, R15, RZ, 0x33, !PT ;  /* 0x0000000fff0f7212 */ /* 0x000fca00078e33ff */
[----:B------:R-:W-:-:S05]  /*28f0*/  PLOP3.LUT P1, PT, PT, PT, UP1, 0x80, 0x0 ;  /* 0x000000000000781c */ /* 0x000fca0003f2f018 */
[----:B------:R-:W-:-:S08]  /*2900*/  @UP1 ULDC.64 UR6, c[0x0][0x9e8] ;  /* 0x00027a0000061ab9 */ /* 0x000fd00000000a00 */
[----:B------:R-:W-:-:S05]  /*2910*/  @P1 IMAD.HI.U32 R70, R15, UR6, RZ ;  /* 0x000000060f461c27 */ /* 0x000fca000f8e00ff */
[----:B------:R-:W-:-:S04]  /*2920*/  @P1 SHF.R.U32.HI R15, RZ, UR7, R70 ;  /* 0x00000007ff0f1c19 */ /* 0x000fc80008011646 */
[----:B------:R-:W-:Y:S01]  /*2930*/  LOP3.LUT R15, RZ, R15, RZ, 0x33, !PT ;  /* 0x0000000fff0f7212 */ /* 0x000fe200078e33ff */
[----:B------:R-:W-:Y:S06]  /*2940*/  BRA `(.L_x_1766) ;  /* 0x0000000000147947 */ /* 0x000fec0003800000 */
.L_x_1765:
[----:B------:R-:W-:-:S06]  /*2950*/  UISETP.NE.AND UP1, UPT, UR15, 0x1, UPT ;  /* 0x000000010f00788c */ /* 0x000fcc000bf25270 */
[----:B------:R-:W-:-:S05]  /*2960*/  PLOP3.LUT P1, PT, PT, PT, UP1, 0x80, 0x0 ;  /* 0x000000000000781c */ /* 0x000fca0003f2f018 */
[----:B------:R-:W-:-:S08]  /*2970*/  @UP1 ULDC.64 UR6, c[0x0][0x9e8] ;  /* 0x00027a0000061ab9 */ /* 0x000fd00000000a00 */
[----:B------:R-:W-:-:S05]  /*2980*/  @P1 IMAD.HI.U32 R70, R15, UR6, RZ ;  /* 0x000000060f461c27 */ /* 0x000fca000f8e00ff */
[----:B------:R-:W-:-:S07]  /*2990*/  @P1 SHF.R.U32.HI R15, RZ, UR7, R70 ;  /* 0x00000007ff0f1c19 */ /* 0x000fce0008011646 */
.L_x_1766:
[----:B------:R-:W-:Y:S05]  /*29a0*/  BSYNC B0 ;  /* 0x0000000000007941 */ /* 0x000fea0003800000 */
.L_x_1764:
[----:B------:R-:W-:-:S05]  /*29b0*/  IMAD R15, R15, UR15, R66 ;  /* 0x0000000f0f0f7c24 */ /* 0x000fca000f8e0242 */
[----:B------:R-:W-:Y:S02]  /*29c0*/  VIMNMX R14, R14, R15, !PT ;  /* 0x0000000f0e0e7248 */ /* 0x000fe40007fe0100 */
[----:B------:R-:W-:-:S07]  /*29d0*/  VIADDMNMX R2, R15, UR15, R2, PT ;  /* 0x0000000f0f027c46 */ /* 0x000fce000b800102 */
.L_x_1763:
[C---:B------:R-:W-:Y:S02]  /*29e0*/  ISETP.GE.AND P6, PT, R67.reuse, 0x9, PT ;  /* 0x000000094300780c */ /* 0x040fe40003fc6270 */
[C---:B------:R-:W-:Y:S02]  /*29f0*/  ISETP.GE.AND P1, PT, R67.reuse, 0x2, PT ;  /* 0x000000024300780c */ /* 0x040fe40003f26270 */
[C---:B------:R-:W-:Y:S02]  /*2a00*/  ISETP.GT.AND P2, PT, R14.reuse, 0x8, !P6 ;  /* 0x000000080e00780c */ /* 0x040fe40007744270 */
[----:B------:R-:W-:Y:S02]  /*2a10*/  ISETP.GT.AND P3, PT, R14, 0x1, !P1 ;  /* 0x000000010e00780c */ /* 0x000fe40004f64270 */
[----:B------:R-:W-:Y:S02]  /*2a20*/  ISETP.LT.OR P2, PT, R2, 0x9, P2 ;  /* 0x000000090200780c */ /* 0x000fe40001741670 */
[----:B------:R-:W-:-:S02]  /*2a30*/  ISETP.GE.AND P4, PT, R67, 0xa, PT ;  /* 0x0000000a4300780c */ /* 0x000fc40003f86270 */
[----:B0-----:R-:W-:Y:S02]  /*2a40*/  FSEL R72, R28, -INF , !P2 ;  /* 0xff8000001c487808 */ /* 0x001fe40005000000 */
[----:B------:R-:W-:Y:S02]  /*2a50*/  ISETP.LT.OR P3, PT, R2, 0x2, P3 ;  /* 0x000000020200780c */ /* 0x000fe40001f61670 */
[----:B------:R-:W-:Y:S02]  /*2a60*/  ISETP.GT.AND P2, PT, R14, 0x9, !P4 ;  /* 0x000000090e00780c */ /* 0x000fe40006744270 */
[----:B------:R-:W-:Y:S02]  /*2a70*/  FSEL R70, R25, -INF , !P3 ;  /* 0xff80000019467808 */ /* 0x000fe40005800000 */
[----:B------:R-:W-:Y:S02]  /*2a80*/  ISETP.LT.OR P2, PT, R2, 0xa, P2 ;  /* 0x0000000a0200780c */ /* 0x000fe40001741670 */
[----:B------:R-:W-:-:S02]  /*2a90*/  ISETP.GE.AND P3, PT, R67, 0x11, PT ;  /* 0x000000114300780c */ /* 0x000fc40003f66270 */
[----:B------:R-:W-:Y:S02]  /*2aa0*/  FSEL R74, R29, -INF , !P2 ;  /* 0xff8000001d4a7808 */ /* 0x000fe40005000000 */
[----:B------:R-:W-:Y:S02]  /*2ab0*/  ISETP.GT.AND P2, PT, R14, 0x10, !P3 ;  /* 0x000000100e00780c */ /* 0x000fe40005f44270 */
[----:B------:R-:W-:Y:S02]  /*2ac0*/  P2R R28, PR, RZ, 0x8 ;  /* 0x00000008ff1c7803 */ /* 0x000fe40000000000 */
[----:B------:R-:W-:Y:S02]  /*2ad0*/  ISETP.LT.OR P2, PT, R2, 0x11, P2 ;  /* 0x000000110200780c */ /* 0x000fe40001741670 */
[----:B------:R-:W-:Y:S02]  /*2ae0*/  ISETP.GE.AND P3, PT, R67, 0x12, PT ;  /* 0x000000124300780c */ /* 0x000fe40003f66270 */
[----:B------:R-:W-:-:S02]  /*2af0*/  FSEL R76, R32, -INF , !P2 ;  /* 0xff800000204c7808 */ /* 0x000fc40005000000 */
[----:B------:R-:W-:Y:S02]  /*2b00*/  ISETP.GT.AND P2, PT, R14, 0x11, !P3 ;  /* 0x000000110e00780c */ /* 0x000fe40005f44270 */
[----:B------:R-:W-:Y:S02]  /*2b10*/  P2R R29, PR, RZ, 0x8 ;  /* 0x00000008ff1d7803 */ /* 0x000fe40000000000 */
[----:B------:R-:W-:Y:S02]  /*2b20*/  ISETP.LT.OR P2, PT, R2, 0x12, P2 ;  /* 0x000000120200780c */ /* 0x000fe40001741670 */
[----:B------:R-:W-:Y:S02]  /*2b30*/  ISETP.GE.AND P3, PT, R67, 0x19, PT ;  /* 0x000000194300780c */ /* 0x000fe40003f66270 */
[----:B------:R-:W-:Y:S02]  /*2b40*/  FSEL R78, R33, -INF , !P2 ;  /* 0xff800000214e7808 */ /* 0x000fe40005000000 */
[----:B------:R-:W-:-:S02]  /*2b50*/  ISETP.GT.AND P2, PT, R14, 0x18, !P3 ;  /* 0x000000180e00780c */ /* 0x000fc40005f44270 */
[----:B------:R-:W-:Y:S02]  /*2b60*/  P2R R32, PR, RZ, 0x8 ;  /* 0x00000008ff207803 */ /* 0x000fe40000000000 */
[----:B------:R-:W-:Y:S02]  /*2b70*/  ISETP.LT.OR P2, PT, R2, 0x19, P2 ;  /* 0x000000190200780c */ /* 0x000fe40001741670 */
[----:B------:R-:W-:Y:S02]  /*2b80*/  ISETP.GE.AND P3, PT, R67, 0x1a, PT ;  /* 0x0000001a4300780c */ /* 0x000fe40003f66270 */
[----:B------:R-:W-:Y:S02]  /*2b90*/  FSEL R80, R36, -INF , !P2 ;  /* 0xff80000024507808 */ /* 0x000fe40005000000 */
[----:B------:R-:W-:Y:S02]  /*2ba0*/  ISETP.GT.AND P2, PT, R14, 0x19, !P3 ;  /* 0x000000190e00780c */ /* 0x000fe40005f44270 */
[----:B------:R-:W-:-:S02]  /*2bb0*/  P2R R33, PR, RZ, 0x8 ;  /* 0x00000008ff217803 */ /* 0x000fc40000000000 */
[----:B------:R-:W-:Y:S02]  /*2bc0*/  ISETP.LT.OR P2, PT, R2, 0x1a, P2 ;  /* 0x0000001a0200780c */ /* 0x000fe40001741670 */
[----:B------:R-:W-:Y:S02]  /*2bd0*/  ISETP.GE.AND P3, PT, R67, 0x21, PT ;  /* 0x000000214300780c */ /* 0x000fe40003f66270 */
[----:B------:R-:W-:Y:S02]  /*2be0*/  FSEL R82, R37, -INF , !P2 ;  /* 0xff80000025527808 */ /* 0x000fe40005000000 */
[----:B------:R-:W-:Y:S02]  /*2bf0*/  ISETP.GT.AND P2, PT, R14, 0x20, !P3 ;  /* 0x000000200e00780c */ /* 0x000fe40005f44270 */
[----:B------:R-:W-:Y:S02]  /*2c00*/  P2R R36, PR, RZ, 0x8 ;  /* 0x00000008ff247803 */ /* 0x000fe40000000000 */
[----:B------:R-:W-:-:S02]  /*2c10*/  ISETP.LT.OR P2, PT, R2, 0x21, P2 ;  /* 0x000000210200780c */ /* 0x000fc40001741670 */
[C---:B------:R-:W-:Y:S02]  /*2c20*/  ISETP.GE.AND P3, PT, R67.reuse, 0x22, PT ;  /* 0x000000224300780c */ /* 0x040fe40003f66270 */
[----:B------:R-:W-:Y:S02]  /*2c30*/  FSEL R84, R40, -INF , !P2 ;  /* 0xff80000028547808 */ /* 0x000fe40005000000 */
[----:B------:R-:W-:Y:S02]  /*2c40*/  ISETP.GT.AND P2, PT, R14, 0x21, !P3 ;  /* 0x000000210e00780c */ /* 0x000fe40005f44270 */
[----:B------:R-:W-:Y:S02]  /*2c50*/  P2R R37, PR, RZ, 0x8 ;  /* 0x00000008ff257803 */ /* 0x000fe40000000000 */
        /* <DEDUP_REMOVED lines=56> */
[----:B------:R-:W-:Y:S02]  /*2fe0*/  P2R R25, PR, RZ, 0x10 ;  /* 0x00000010ff197803 */ /* 0x000fe40000000000 */
[----:B------:R-:W-:Y:S02]  /*2ff0*/  FSEL R64, R64, -INF , !P2 ;  /* 0xff80000040407808 */ /* 0x000fe40005000000 */
[C---:B------:R-:W-:Y:S02]  /*3000*/  ISETP.GE.AND P2, PT, R67.reuse, 0x52, PT ;  /* 0x000000524300780c */ /* 0x040fe40003f46270 */
[----:B------:R-:W-:Y:S02]  /*3010*/  ISETP.GE.AND P5, PT, R67, 0x1, PT ;  /* 0x000000014300780c */ /* 0x000fe40003fa6270 */
[----:B------:R-:W-:-:S04]  /*3020*/  ISETP.GT.AND P3, PT, R14, 0x51, !P2 ;  /* 0x000000510e00780c */ /* 0x000fc80005764270 */
[----:B------:R-:W-:-:S04]  /*3030*/  ISETP.LT.OR P3, PT, R2, 0x52, P3 ;  /* 0x000000520200780c */ /* 0x000fc80001f61670 */
[----:B------:R-:W-:Y:S02]  /*3040*/  FSEL R106, R65, -INF , !P3 ;  /* 0xff800000416a7808 */ /* 0x000fe40005800000 */
[----:B------:R-:W-:-:S04]  /*3050*/  ISETP.GE.AND P3, PT, R67, 0x59, PT ;  /* 0x000000594300780c */ /* 0x000fc80003f66270 */
[----:B------:R-:W-:-:S04]  /*3060*/  ISETP.GT.AND P4, PT, R14, 0x58, !P3 ;  /* 0x000000580e00780c */ /* 0x000fc80005f84270 */
[----:B------:R-:W-:-:S04]  /*3070*/  ISETP.LT.OR P4, PT, R2, 0x59, P4 ;  /* 0x000000590200780c */ /* 0x000fc80002781670 */
[----:B------:R-:W-:Y:S02]  /*3080*/  FSEL R68, R68, -INF , !P4 ;  /* 0xff80000044447808 */ /* 0x000fe40006000000 */
[----:B------:R-:W-:-:S04]  /*3090*/  ISETP.GT.AND P4, PT, R14, RZ, !P5 ;  /* 0x000000ff0e00720c */ /* 0x000fc80006f84270 */
[----:B------:R-:W-:-:S04]  /*30a0*/  ISETP.LT.OR P4, PT, R2, 0x1, P4 ;  /* 0x000000010200780c */ /* 0x000fc80002781670 */
[----:B------:R-:W-:Y:S02]  /*30b0*/  FSEL R44, R24, -INF , !P4 ;  /* 0xff800000182c7808 */ /* 0x000fe40006000000 */
[----:B------:R-:W-:-:S04]  /*30c0*/  ISETP.GE.AND P4, PT, R67, 0x5a, PT ;  /* 0x0000005a4300780c */ /* 0x000fc80003f86270 */
[----:B------:R-:W-:Y:S02]  /*30d0*/  P2R R65, PR, RZ, 0x10 ;  /* 0x00000010ff417803 */ /* 0x000fe40000000000 */
[----:B------:R-:W-:-:S04]  /*30e0*/  ISETP.GT.AND P4, PT, R14, 0x59, !P4 ;  /* 0x000000590e00780c */ /* 0x000fc80006784270 */
[----:B------:R-:W-:Y:S02]  /*30f0*/  ISETP.LT.OR P4, PT, R2, 0x5a, P4 ;  /* 0x0000005a0200780c */ /* 0x000fe40002781670 */
[----:B------:R-:W0:Y:S02]  /*3100*/  SHFL.IDX PT, R2, R20, 0x1, 0x1c1f ;  /* 0x003c1f0014027f89 */ /* 0x000e2400000e0000 */
[----:B------:R-:W-:Y:S02]  /*3110*/  FSEL R108, R69, -INF , !P4 ;  /* 0xff800000456c7808 */ /* 0x000fe40006000000 */
[----:B------:R-:W-:Y:S02]  /*3120*/  PLOP3.LUT P4, PT, PT, PT, UP0, 0x40, 0x0 ;  /* 0x000000000000781c */ /* 0x000fe40003f8e808 */
[----:B0-----:R-:W-:Y:S01]  /*3130*/  VIADDMNMX R14, R2, R50, R21, PT ;  /* 0x00000032020e7246 */ /* 0x001fe20003800115 */
[----:B------:R-:W-:-:S10]  /*3140*/  IMAD.IADD R15, R51, 0x1, R2 ;  /* 0x00000001330f7824 */ /* 0x000fd400078e0202 */
[----:B------:R-:W-:Y:S05]  /*3150*/  @P4 BRA `(.L_x_1767) ;  /* 0x00000000005c4947 */ /* 0x000fea0003800000 */
        /* <DEDUP_REMOVED lines=8> */
[----:B------:R-:W-:Y:S01]  /*31e0*/  @P4 IMAD.HI.U32 R20, R2, UR6, RZ ;  /* 0x0000000602144c27 */ /* 0x000fe2000f8e00ff */
[----:B------:R-:W-:-:S13]  /*31f0*/  PLOP3.LUT P4, PT, PT, PT, UP1, 0x80, 0x0 ;  /* 0x000000000000781c */ /* 0x000fda0003f8f018 */
[----:B------:R-:W-:-:S04]  /*3200*/  @P4 SHF.R.U32.HI R2, RZ, UR7, R20 ;  /* 0x00000007ff024c19 */ /* 0x000fc80008011614 */
[----:B------:R-:W-:Y:S01]  /*3210*/  LOP3.LUT R2, RZ, R2, RZ, 0x33, !PT ;  /* 0x00000002ff027212 */ /* 0x000fe200078e33ff */
[----:B------:R-:W-:Y:S06]  /*3220*/  BRA `(.L_x_1770) ;  /* 0x0000000000187947 */ /* 0x000fec0003800000 */
.L_x_1769:
[----:B------:R-:W-:-:S06]  /*3230*/  UISETP.NE.AND UP1, UPT, UR15, 0x1, UPT ;  /* 0x000000010f00788c */ /* 0x000fcc000bf25270 */
[----:B------:R-:W-:-:S05]  /*3240*/  PLOP3.LUT P4, PT, PT, PT, UP1, 0x80, 0x0 ;  /* 0x000000000000781c */ /* 0x000fca0003f8f018 */
[----:B------:R-:W-:-:S08]  /*3250*/  @UP1 ULDC.64 UR6, c[0x0][0x9e8] ;  /* 0x00027a0000061ab9 */ /* 0x000fd00000000a00 */
[----:B------:R-:W-:Y:S01]  /*3260*/  @P4 IMAD.HI.U32 R20, R2, UR6, RZ ;  /* 0x0000000602144c27 */ /* 0x000fe2000f8e00ff */
[----:B------:R-:W-:-:S13]  /*3270*/  PLOP3.LUT P4, PT, PT, PT, UP1, 0x80, 0x0 ;  /* 0x000000000000781c */ /* 0x000fda0003f8f018 */
[----:B------:R-:W-:-:S07]  /*3280*/  @P4 SHF.R.U32.HI R2, RZ, UR7, R20 ;  /* 0x00000007ff024c19 */ /* 0x000fce0008011614 */
.L_x_1770:
[----:B------:R-:W-:Y:S05]  /*3290*/  BSYNC B0 ;  /* 0x0000000000007941 */ /* 0x000fea0003800000 */
.L_x_1768:
[----:B------:R-:W-:-:S05]  /*32a0*/  IMAD R2, R2, UR15, R66 ;  /* 0x0000000f02027c24 */ /* 0x000fca000f8e0242 */
[----:B------:R-:W-:Y:S02]  /*32b0*/  VIMNMX R15, R15, R2, !PT ;  /* 0x000000020f0f7248 */ /* 0x000fe40007fe0100 */
[----:B------:R-:W-:-:S07]  /*32c0*/  VIADDMNMX R14, R2, UR15, R14, PT ;  /* 0x0000000f020e7c46 */ /* 0x000fce000b80010e */
.L_x_1767:
[C---:B------:R-:W-:Y:S01]  /*32d0*/  ISETP.GT.AND P1, PT, R15.reuse, 0x1, !P1 ;  /* 0x000000010f00780c */ /* 0x040fe20004f24270 */
[----:B------:R-:W-:Y:S01]  /*32e0*/  ULDC UR10, c[0x0][0x988] ;  /* 0x00026200000a7ab9 */ /* 0x000fe20000000800 */
[----:B------:R-:W-:Y:S02]  /*32f0*/  ISETP.GT.AND P5, PT, R15, RZ, !P5 ;  /* 0x000000ff0f00720c */ /* 0x000fe40006fa4270 */
[C---:B------:R-:W-:Y:S02]  /*3300*/  ISETP.LT.OR P1, PT, R14.reuse, 0x2, P1 ;  /* 0x000000020e00780c */ /* 0x040fe40000f21670 */
[----:B------:R-:W-:Y:S02]  /*3310*/  ISETP.LT.OR P5, PT, R14, 0x1, P5 ;  /* 0x000000010e00780c */ /* 0x000fe40002fa1670 */
[----:B------:R-:W-:Y:S02]  /*3320*/  FSEL R21, R0, -INF , !P1 ;  /* 0xff80000000157808 */ /* 0x000fe40004800000 */
[----:B------:R-:W-:-:S02]  /*3330*/  ISETP.NE.AND P1, PT, R25, RZ, PT ;  /* 0x000000ff1900720c */ /* 0x000fc40003f25270 */
[C---:B------:R-:W-:Y:S02]  /*3340*/  ISETP.GT.AND P6, PT, R15.reuse, 0x8, !P6 ;  /* 0x000000080f00780c */ /* 0x040fe400077c4270 */
[----:B------:R-:W-:Y:S02]  /*3350*/  ISETP.GT.AND P1, PT, R15, 0x9, !P1 ;  /* 0x000000090f00780c */ /* 0x000fe40004f24270 */
[----:B------:R-:W-:Y:S02]  /*3360*/  FSEL R20, R4, -INF , !P5 ;  /* 0xff80000004147808 */ /* 0x000fe40006800000 */
[----:B------:R-:W-:Y:S02]  /*3370*/  ISETP.LT.OR P1, PT, R14, 0xa, P1 ;  /* 0x0000000a0e00780c */ /* 0x000fe40000f21670 */
[----:B------:R-:W-:Y:S02]  /*3380*/  FMNMX.FTZ R4, R44, R70, !PT ;  /* 0x000000462c047209 */ /* 0x000fe40007810000 */
[----:B------:R-:W-:-:S02]  /*3390*/  FSEL R25, R31, -INF , !P1 ;  /* 0xff8000001f197808 */ /* 0x000fc40004800000 */
[----:B------:R-:W-:Y:S02]  /*33a0*/  ISETP.NE.AND P1, PT, R28, RZ, PT ;  /* 0x000000ff1c00720c */ /* 0x000fe40003f25270 */
[----:B------:R-:W-:Y:S02]  /*33b0*/  ISETP.LT.OR P6, PT, R14, 0x9, P6 ;  /* 0x000000090e00780c */ /* 0x000fe400037c1670 */
[----:B------:R-:W-:Y:S02]  /*33c0*/  ISETP.GT.AND P1, PT, R15, 0x10, !P1 ;  /* 0x000000100f00780c */ /* 0x000fe40004f24270 */
[----:B------:R-:W-:Y:S02]  /*33d0*/  FMNMX.FTZ R4, R72, R4, !PT ;  /* 0x0000000448047209 */ /* 0x000fe40007810000 */
[----:B------:R-:W-:Y:S02]  /*33e0*/  ISETP.LT.OR P1, PT, R14, 0x11, P1 ;  /* 0x000000110e00780c */ /* 0x000fe40000f21670 */
[----:B------:R-:W-:-:S02]  /*33f0*/  FSEL R24, R30, -INF , !P6 ;  /* 0xff8000001e187808 */ /* 0x000fc40007000000 */
[----:B------:R-:W-:Y:S02]  /*3400*/  FSEL R26, R26, -INF , !P1 ;  /* 0xff8000001a1a7808 */ /* 0x000fe40004800000 */
[----:B------:R-:W-:Y:S02]  /*3410*/  ISETP.NE.AND P1, PT, R29, RZ, PT ;  /* 0x000000ff1d00720c */ /* 0x000fe40003f25270 */
[----:B------:R-:W-:Y:S02]  /*3420*/  ISETP.NE.AND P6, PT, R32, RZ, PT ;  /* 0x000000ff2000720c */ /* 0x000fe40003fc5270 */
[----:B------:R-:W-:Y:S02]  /*3430*/  ISETP.GT.AND P1, PT, R15, 0x11, !P1 ;  /* 0x000000110f00780c */ /* 0x000fe40004f24270 */
[----:B------:R-:W-:Y:S02]  /*3440*/  FMNMX.FTZ R4, R74, R4, !PT ;  /* 0x000000044a047209 */ /* 0x000fe40007810000 */
[----:B------:R-:W-:-:S02]  /*3450*/  ISETP.LT.OR P1, PT, R14, 0x12, P1 ;  /* 0x000000120e00780c */ /* 0x000fc40000f21670 */
[----:B------:R-:W-:Y:S02]  /*3460*/  FMNMX.FTZ R4, R76, R4, !PT ;  /* 0x000000044c047209 */ /* 0x000fe40007810000 */
[----:B------:R-:W-:Y:S02]  /*3470*/  FSEL R27, R27, -INF , !P1 ;  /* 0xff8000001b1b7808 */ /* 0x000fe40004800000 */
[----:B------:R-:W-:Y:S02]  /*3480*/  ISETP.GT.AND P1, PT, R15, 0x18, !P6 ;  /* 0x000000180f00780c */ /* 0x000fe40007724270 */
[----:B------:R-:W-:Y:S02]  /*3490*/  ISETP.NE.AND P4, PT, R33, RZ, PT ;  /* 0x000000ff2100720c */ /* 0x000fe40003f85270 */
[----:B------:R-:W-:Y:S02]  /*34a0*/  ISETP.LT.OR P1, PT, R14, 0x19, P1 ;  /* 0x000000190e00780c */ /* 0x000fe40000f21670 */
[----:B------:R-:W-:-:S02]  /*34b0*/  FMNMX.FTZ R4, R78, R4, !PT ;  /* 0x000000044e047209 */ /* 0x000fc40007810000 */
[----:B------:R-:W-:Y:S02]  /*34c0*/  FSEL R28, R38, -INF , !P1 ;  /* 0xff800000261c7808 */ /* 0x000fe40004800000 */
[----:B------:R-:W-:Y:S02]  /*34d0*/  ISETP.GT.AND P1, PT, R15, 0x19, !P4 ;  /* 0x000000190f00780c */ /* 0x000fe40006724270 */
[----:B------:R-:W-:Y:S02]  /*34e0*/  FMNMX.FTZ R4, R80, R4, !PT ;  /* 0x0000000450047209 */ /* 0x000fe40007810000 */
[----:B------:R-:W-:Y:S02]  /*34f0*/  ISETP.LT.OR P1, PT, R14, 0x1a, P1 ;  /* 0x0000001a0e00780c */ /* 0x000fe40000f21670 */
[----:B------:R-:W-:Y:S02]  /*3500*/  FMNMX.FTZ R4, R82, R4, !PT ;  /* 0x0000000452047209 */ /* 0x000fe40007810000 */
[----:B------:R-:W-:-:S02]  /*3510*/  FSEL R29, R39, -INF , !P1 ;  /* 0xff800000271d7808 */ /* 0x000fc40004800000 */
[----:B------:R-:W-:Y:S02]  /*3520*/  FMNMX.FTZ R4, R84, R4, !PT ;  /* 0x0000000454047209 */ /* 0x000fe40007810000 */
[----:B------:R-:W-:Y:S02]  /*3530*/  ISETP.NE.AND P1, PT, R36, RZ, PT ;  /* 0x000000ff2400720c */ /* 0x000fe40003f25270 */
[----:B------:R-:W-:Y:S02]  /*3540*/  FMNMX.FTZ R4, R86, R4, !PT ;  /* 0x0000000456047209 */ /* 0x000fe40007810000 */
[----:B------:R-:W-:Y:S02]  /*3550*/  ISETP.GT.AND P1, PT, R15, 0x20, !P1 ;  /* 0x000000200f00780c */ /* 0x000fe40004f24270 */
[----:B------:R-:W-:Y:S02]  /*3560*/  FMNMX.FTZ R4, R88, R4, !PT ;  /* 0x0000000458047209 */ /* 0x000fe40007810000 */
[----:B------:R-:W-:-:S02]  /*3570*/  ISETP.LT.OR P1, PT, R14, 0x21, P1 ;  /* 0x000000210e00780c */ /* 0x000fc40000f21670 */
[----:B------:R-:W-:Y:S02]  /*3580*/  FMNMX.FTZ R4, R90, R4, !PT ;  /* 0x000000045a047209 */ /* 0x000fe40007810000 */
[----:B------:R-:W-:Y:S02]  /*3590*/  FSEL R30, R42, -INF , !P1 ;  /* 0xff8000002a1e7808 */ /* 0x000fe40004800000 */
[----:B------:R-:W-:Y:S02]  /*35a0*/  ISETP.NE.AND P1, PT, R37, RZ, PT ;  /* 0x000000ff2500720c */ /* 0x000fe40003f25270 */
[----:B------:R-:W-:Y:S02]  /*35b0*/  FMNMX.FTZ R4, R92, R4, !PT ;  /* 0x000000045c047209 */ /* 0x000fe40007810000 */
[----:B------:R-:W-:Y:S02]  /*35c0*/  ISETP.GT.AND P1, PT, R15, 0x21, !P1 ;  /* 0x000000210f00780c */ /* 0x000fe40004f24270 */
[----:B------:R-:W-:-:S02]  /*35d0*/  FMNMX.FTZ R4, R94, R4, !PT ;  /* 0x000000045e047209 */ /* 0x000fc40007810000 */
[----:B------:R-:W-:Y:S02]  /*35e0*/  ISETP.LT.OR P1, PT, R14, 0x22, P1 ;  /* 0x000000220e00780c */ /* 0x000fe40000f21670 */
[----:B------:R-:W-:Y:S02]  /*35f0*/  FMNMX.FTZ R4, R96, R4, !PT ;  /* 0x0000000460047209 */ /* 0x000fe40007810000 */
[----:B------:R-:W-:Y:S02]  /*3600*/  FSEL R31, R43, -INF , !P1 ;  /* 0xff8000002b1f7808 */ /* 0x000fe40004800000 */
[----:B------:R-:W-:Y:S02]  /*3610*/  ISETP.NE.AND P1, PT, R40, RZ, PT ;  /* 0x000000ff2800720c */ /* 0x000fe40003f25270 */
[----:B------:R-:W-:Y:S02]  /*3620*/  FMNMX.FTZ R4, R98, R4, !PT ;  /* 0x0000000462047209 */ /* 0x000fe40007810000 */
[----:B------:R-:W-:-:S02]  /*3630*/  ISETP.GT.AND P1, PT, R15, 0x28, !P1 ;  /* 0x000000280f00780c */ /* 0x000fc40004f24270 */
[----:B------:R-:W-:Y:S02]  /*3640*/  FMNMX.FTZ R4, R100, R4, !PT ;  /* 0x0000000464047209 */ /* 0x000fe40007810000 */
[----:B------:R-:W-:Y:S02]  /*3650*/  ISETP.LT.OR P1, PT, R14, 0x29, P1 ;  /* 0x000000290e00780c */ /* 0x000fe40000f21670 */
[----:B------:R-:W-:Y:S02]  /*3660*/  FMNMX.FTZ R4, R102, R4, !PT ;  /* 0x0000000466047209 */ /* 0x000fe40007810000 */
[----:B------:R-:W-:Y:S02]  /*3670*/  FSEL R32, R46, -INF , !P1 ;  /* 0xff8000002e207808 */ /* 0x000fe40004800000 */
[----:B------:R-:W-:Y:S02]  /*3680*/  ISETP.NE.AND P1, PT, R41, RZ, PT ;  /* 0x000000ff2900720c */ /* 0x000fe40003f25270 */
[----:B------:R-:W-:-:S02]  /*3690*/  FMNMX.FTZ R4, R60, R4, !PT ;  /* 0x000000043c047209 */ /* 0x000fc40007810000 */
[----:B------:R-:W-:Y:S02]  /*36a0*/  ISETP.GT.AND P1, PT, R15, 0x29, !P1 ;  /* 0x000000290f00780c */ /* 0x000fe40004f24270 */
[----:B------:R-:W-:Y:S02]  /*36b0*/  FMNMX.FTZ R4, R104, R4, !PT ;  /* 0x0000000468047209 */ /* 0x000fe40007810000 */
[----:B------:R-:W-:Y:S02]  /*36c0*/  ISETP.LT.OR P1, PT, R14, 0x2a, P1 ;  /* 0x0000002a0e00780c */ /* 0x000fe40000f21670 */
[----:B------:R-:W-:Y:S02]  /*36d0*/  FMNMX.FTZ R4, R64, R4, !PT ;  /* 0x0000000440047209 */ /* 0x000fe40007810000 */
[----:B------:R-:W-:Y:S02]  /*36e0*/  FSEL R33, R47, -INF , !P1 ;  /* 0xff8000002f217808 */ /* 0x000fe40004800000 */
[----:B------:R-:W-:-:S02]  /*36f0*/  FMNMX.FTZ R4, R106, R4, !PT ;  /* 0x000000046a047209 */ /* 0x000fc40007810000 */
[----:B------:R-:W-:Y:S02]  /*3700*/  ISETP.NE.AND P1, PT, R45, RZ, PT ;  /* 0x000000ff2d00720c */ /* 0x000fe40003f25270 */
[----:B------:R-:W-:Y:S02]  /*3710*/  FMNMX.FTZ R4, R68, R4, !PT ;  /* 0x0000000444047209 */ /* 0x000fe40007810000 */
[----:B------:R-:W-:Y:S02]  /*3720*/  ISETP.GT.AND P1, PT, R15, 0x30, !P1 ;  /* 0x000000300f00780c */ /* 0x000fe40004f24270 */
[----:B------:R-:W-:Y:S02]  /*3730*/  FMNMX.FTZ R40, R108, R4, !PT ;  /* 0x000000046c287209 */ /* 0x000fe40007810000 */
[----:B------:R-:W-:Y:S02]  /*3740*/  ISETP.LT.OR P1, PT, R14, 0x31, P1 ;  /* 0x000000310e00780c */ /* 0x000fe40000f21670 */
[----:B------:R-:W-:Y:S01]  /*3750*/  FMNMX.FTZ R41, R20, R21, !PT ;  /* 0x0000001514297209 */ /* 0x000fe20007810000 */
[----:B------:R-:W0:Y:S01]  /*3760*/  SHFL.BFLY PT, R39, R40, 0x2, 0x1f ;  /* 0x0c401f0028277f89 */ /* 0x000e2200000e0000 */
[----:B------:R-:W-:-:S02]  /*3770*/  FSEL R34, R34, -INF , !P1 ;  /* 0xff80000022227808 */ /* 0x000fc40004800000 */
[----:B------:R-:W-:Y:S02]  /*3780*/  ISETP.NE.AND P1, PT, R48, RZ, PT ;  /* 0x000000ff3000720c */ /* 0x000fe40003f25270 */
[----:B------:R-:W-:Y:S02]  /*3790*/  ISETP.NE.AND P6, PT, R56, RZ, PT ;  /* 0x000000ff3800720c */ /* 0x000fe40003fc5270 */
[----:B------:R-:W-:Y:S02]  /*37a0*/  ISETP.GT.AND P1, PT, R15, 0x31, !P1 ;  /* 0x000000310f00780c */ /* 0x000fe40004f24270 */
[----:B------:R-:W-:Y:S02]  /*37b0*/  ISETP.NE.AND P4, PT, R57, RZ, PT ;  /* 0x000000ff3900720c */ /* 0x000fe40003f85270 */
[----:B------:R-:W-:Y:S02]  /*37c0*/  ISETP.LT.OR P1, PT, R14, 0x32, P1 ;  /* 0x000000320e00780c */ /* 0x000fe40000f21670 */
[----:B------:R-:W-:-:S02]  /*37d0*/  ISETP.GT.AND P2, PT, R15, 0x51, !P2 ;  /* 0x000000510f00780c */ /* 0x000fc40005744270 */
[----:B------:R-:W-:Y:S02]  /*37e0*/  FSEL R35, R35, -INF , !P1 ;  /* 0xff80000023237808 */ /* 0x000fe40004800000 */
[----:B------:R-:W-:Y:S02]  /*37f0*/  ISETP.NE.AND P1, PT, R49, RZ, PT ;  /* 0x000000ff3100720c */ /* 0x000fe40003f25270 */
[C---:B------:R-:W-:Y:S02]  /*3800*/  ISETP.GT.AND P3, PT, R15.reuse, 0x58, !P3 ;  /* 0x000000580f00780c */ /* 0x040fe40005f64270 */
[----:B------:R-:W-:Y:S02]  /*3810*/  ISETP.GT.AND P1, PT, R15, 0x38, !P1 ;  /* 0x000000380f00780c */ /* 0x000fe40004f24270 */
[C---:B------:R-:W-:Y:S02]  /*3820*/  ISETP.LT.OR P2, PT, R14.reuse, 0x52, P2 ;  /* 0x000000520e00780c */ /* 0x040fe40001741670 */
[----:B------:R-:W-:-:S02]  /*3830*/  ISETP.LT.OR P1, PT, R14, 0x39, P1 ;  /* 0x000000390e00780c */ /* 0x000fc40000f21670 */
[----:B0-----:R-:W-:Y:S02]  /*3840*/  FMNMX.FTZ R42, R40, R39, !PT ;  /* 0x00000027282a7209 */ /* 0x001fe40007810000 */
[----:B------:R-:W-:Y:S02]  /*3850*/  FMNMX.FTZ R40, R24, R41, !PT ;  /* 0x0000002918287209 */ /* 0x000fe40007810000 */
[----:B------:R-:W-:Y:S01]  /*3860*/  FSEL R36, R54, -INF , !P1 ;  /* 0xff80000036247808 */ /* 0x000fe20004800000 */
[----:B------:R-:W0:Y:S01]  /*3870*/  SHFL.BFLY PT, R39, R42, 0x1, 0x1f ;  /* 0x0c201f002a277f89 */ /* 0x000e2200000e0000 */
        /* <DEDUP_REMOVED lines=14> */
[----:B------:R-:W-:-:S02]  /*3960*/  ISETP.GT.AND P1, PT, R15, 0x41, !P6 ;  /* 0x000000410f00780c */ /* 0x000fc40007724270 */
[----:B------:R-:W-:Y:S02]  /*3970*/  FMNMX.FTZ R41, R31, R40, !PT ;  /* 0x000000281f297209 */ /* 0x000fe40007810000 */
[----:B------:R-:W-:Y:S02]  /*3980*/  ISETP.LT.OR P1, PT, R14, 0x42, P1 ;  /* 0x000000420e00780c */ /* 0x000fe40000f21670 */
[----:B------:R-:W-:Y:S02]  /*3990*/  FMNMX.FTZ R40, R32, R41, !PT ;  /* 0x0000002920287209 */ /* 0x000fe40007810000 */
[----:B------:R-:W-:Y:S02]  /*39a0*/  FSEL R2, R59, -INF , !P1 ;  /* 0xff8000003b027808 */ /* 0x000fe40004800000 */
[----:B------:R-:W-:Y:S02]  /*39b0*/  FMNMX.FTZ R41, R33, R40, !PT ;  /* 0x0000002821297209 */ /* 0x000fe40007810000 */
[----:B------:R-:W-:-:S02]  /*39c0*/  ISETP.GT.AND P1, PT, R15, 0x48, !P4 ;  /* 0x000000480f00780c */ /* 0x000fc40006724270 */
[----:B0-----:R-:W-:Y:S02]  /*39d0*/  FMNMX.FTZ R4, R42, R39, !PT ;  /* 0x000000272a047209 */ /* 0x001fe40007810000 */
[----:B------:R-:W-:Y:S02]  /*39e0*/  FMNMX.FTZ R40, R34, R41, !PT ;  /* 0x0000002922287209 */ /* 0x000fe40007810000 */
[----:B------:R-:W-:Y:S01]  /*39f0*/  ISETP.LT.OR P1, PT, R14, 0x49, P1 ;  /* 0x000000490e00780c */ /* 0x000fe20000f21670 */
[----:B------:R-:W-:Y:S01]  /*3a00*/  FMUL.FTZ R39, R4, UR10 ;  /* 0x0000000a04277c20 */ /* 0x000fe20008410000 */
[----:B------:R-:W-:Y:S02]  /*3a10*/  FMNMX.FTZ R41, R35, R40, !PT ;  /* 0x0000002823297209 */ /* 0x000fe40007810000 */
[----:B------:R-:W-:Y:S02]  /*3a20*/  FSEL R0, R62, -INF , !P1 ;  /* 0xff8000003e007808 */ /* 0x000fe40004800000 */
[----:B------:R-:W-:-:S02]  /*3a30*/  FSETP.NEU.FTZ.AND P1, PT, R4, -INF , PT ;  /* 0xff8000000400780b */ /* 0x000fc40003f3d000 */
[----:B------:R-:W-:Y:S02]  /*3a40*/  ISETP.NE.AND P4, PT, R71, RZ, PT ;  /* 0x000000ff4700720c */ /* 0x000fe40003f85270 */
[----:B------:R-:W-:Y:S02]  /*3a50*/  FMNMX.FTZ R40, R36, R41, !PT ;  /* 0x0000002924287209 */ /* 0x000fe40007810000 */
[----:B------:R-:W-:Y:S02]  /*3a60*/  FSEL R43, R39, RZ, P1 ;  /* 0x000000ff272b7208 */ /* 0x000fe40000800000 */
[----:B------:R-:W-:Y:S02]  /*3a70*/  ISETP.GT.AND P1, PT, R15, 0x49, !P4 ;  /* 0x000000490f00780c */ /* 0x000fe40006724270 */
[----:B------:R-:W-:Y:S01]  /*3a80*/  FMNMX.FTZ R41, R37, R40, !PT ;  /* 0x0000002825297209 */ /* 0x000fe20007810000 */
[--C-:B------:R-:W-:Y:S01]  /*3a90*/  FFMA.FTZ R44, R44, UR10, -R43.reuse ;  /* 0x0000000a2c2c7c23 */ /* 0x100fe2000801082b */
[----:B------:R-:W-:Y:S01]  /*3aa0*/  ISETP.LT.OR P1, PT, R14, 0x4a, P1 ;  /* 0x0000004a0e00780c */ /* 0x000fe20000f21670 */
[--C-:B------:R-:W-:Y:S01]  /*3ab0*/  FFMA.FTZ R42, R70, UR10, -R43.reuse ;  /* 0x0000000a462a7c23 */ /* 0x100fe2000801082b */
[----:B------:R-:W-:Y:S01]  /*3ac0*/  ISETP.NE.AND P6, PT, R61, RZ, PT ;  /* 0x000000ff3d00720c */ /* 0x000fe20003fc5270 */
[--C-:B------:R-:W-:Y:S01]  /*3ad0*/  FFMA.FTZ R46, R72, UR10, -R43.reuse ;  /* 0x0000000a482e7c23 */ /* 0x100fe2000801082b */
[----:B------:R-:W-:Y:S01]  /*3ae0*/  FMNMX.FTZ R41, R38, R41, !PT ;  /* 0x0000002926297209 */ /* 0x000fe20007810000 */
[----:B------:R-:W-:Y:S01]  /*3af0*/  MUFU.EX2 R44, R44 ;  /* 0x0000002c002c7308 */ /* 0x000fe20000000800 */
[----:B------:R-:W-:Y:S01]  /*3b00*/  FSEL R39, R63, -INF , !P1 ;  /* 0xff8000003f277808 */ /* 0x000fe20004800000 */
[--C-:B------:R-:W-:Y:S01]  /*3b10*/  FFMA.FTZ R47, R74, UR10, -R43.reuse ;  /* 0x0000000a4a2f7c23 */ /* 0x100fe2000801082b */
[----:B------:R-:W-:Y:S01]  /*3b20*/  ISETP.GT.AND P1, PT, R15, 0x50, !P6 ;  /* 0x000000500f00780c */ /* 0x000fe20007724270 */
[--C-:B------:R-:W-:Y:S01]  /*3b30*/  FFMA.FTZ R48, R76, UR10, -R43.reuse ;  /* 0x0000000a4c307c23 */ /* 0x100fe2000801082b */
[----:B------:R-:W-:Y:S01]  /*3b40*/  FMNMX.FTZ R41, R2, R41, !PT ;  /* 0x0000002902297209 */ /* 0x000fe20007810000 */
[--C-:B------:R-:W-:Y:S01]  /*3b50*/  FFMA.FTZ R52, R90, UR10, -R43.reuse ;  /* 0x0000000a5a347c23 */ /* 0x100fe2000801082b */
[----:B------:R-:W-:Y:S01]  /*3b60*/  ISETP.LT.OR P1, PT, R14, 0x51, P1 ;  /* 0x000000510e00780c */ /* 0x000fe20000f21670 */
[----:B------:R0:W1:Y:S01]  /*3b70*/  MUFU.EX2 R45, R42 ;  /* 0x0000002a002d7308 */ /* 0x0000620000000800 */
[----:B------:R-:W-:Y:S01]  /*3b80*/  FMNMX.FTZ R40, R0, R41, !PT ;  /* 0x0000002900287209 */ /* 0x000fe20007810000 */
[--C-:B------:R-:W-:Y:S01]  /*3b90*/  FFMA.FTZ R50, R80, UR10, -R43.reuse ;  /* 0x0000000a50327c23 */ /* 0x100fe2000801082b */
[----:B------:R-:W-:Y:S01]  /*3ba0*/  ISETP.NE.AND P4, PT, R65, RZ, PT ;  /* 0x000000ff4100720c */ /* 0x000fe20003f85270 */
[--C-:B------:R-:W-:Y:S01]  /*3bb0*/  FFMA.FTZ R51, R82, UR10, -R43.reuse ;  /* 0x0000000a52337c23 */ /* 0x100fe2000801082b */
[----:B------:R-:W-:Y:S01]  /*3bc0*/  FSEL R11, R11, -INF , !P1 ;  /* 0xff8000000b0b7808 */ /* 0x000fe20004800000 */
[--C-:B------:R-:W-:Y:S01]  /*3bd0*/  FFMA.FTZ R41, R86, UR10, -R43.reuse ;  /* 0x0000000a56297c23 */ /* 0x100fe2000801082b */
[----:B------:R-:W-:Y:S01]  /*3be0*/  FMNMX.FTZ R40, R39, R40, !PT ;  /* 0x0000002827287209 */ /* 0x000fe20007810000 */
[----:B------:R-:W-:Y:S01]  /*3bf0*/  MUFU.EX2 R46, R46 ;  /* 0x0000002e002e7308 */ /* 0x000fe20000000800 */
[----:B------:R-:W-:Y:S01]  /*3c00*/  ISETP.GT.AND P4, PT, R15, 0x59, !P4 ;  /* 0x000000590f00780c */ /* 0x000fe20006784270 */
[--C-:B0-----:R-:W-:Y:S01]  /*3c10*/  FFMA.FTZ R42, R78, UR10, -R43.reuse ;  /* 0x0000000a4e2a7c23 */ /* 0x101fe2000801082b */
[----:B------:R-:W-:Y:S01]  /*3c20*/  ISETP.LT.OR P3, PT, R14, 0x59, P3 ;  /* 0x000000590e00780c */ /* 0x000fe20001f61670 */
[--C-:B------:R-:W-:Y:S01]  /*3c30*/  FFMA.FTZ R62, R64, UR10, -R43.reuse ;  /* 0x0000000a403e7c23 */ /* 0x100fe2000801082b */
[----:B------:R-:W-:Y:S01]  /*3c40*/  FSEL R15, R5, -INF , !P2 ;  /* 0xff800000050f7808 */ /* 0x000fe20005000000 */
[----:B------:R-:W-:Y:S01]  /*3c50*/  FFMA.FTZ R54, R92, UR10, -R43 ;  /* 0x0000000a5c367c23 */ /* 0x000fe2000801082b */
[----:B------:R-:W-:Y:S01]  /*3c60*/  FMNMX.FTZ R40, R11, R40, !PT ;  /* 0x000000280b287209 */ /* 0x000fe20007810000 */
[----:B------:R-:W0:Y:S01]  /*3c70*/  MUFU.EX2 R47, R47 ;  /* 0x0000002f002f7308 */ /* 0x000e220000000800 */
[----:B------:R-:W-:Y:S01]  /*3c80*/  ISETP.LT.OR P4, PT, R14, 0x5a, P4 ;  /* 0x0000005a0e00780c */ /* 0x000fe20002781670 */
[----:B-1----:R-:W-:Y:S01]  /*3c90*/  FADD.FTZ R65, R44, R45 ;  /* 0x0000002d2c417221 */ /* 0x002fe20000010000 */
[----:B------:R-:W-:Y:S01]  /*3ca0*/  FSEL R12, R12, -INF , !P3 ;  /* 0xff8000000c0c7808 */ /* 0x000fe20005800000 */
[--C-:B------:R-:W-:Y:S01]  /*3cb0*/  FFMA.FTZ R55, R94, UR10, -R43.reuse ;  /* 0x0000000a5e377c23 */ /* 0x100fe2000801082b */
[----:B------:R-:W-:Y:S01]  /*3cc0*/  FMNMX.FTZ R5, R15, R40, !PT ;  /* 0x000000280f057209 */ /* 0x000fe20007810000 */
[--C-:B------:R-:W-:Y:S01]  /*3cd0*/  FFMA.FTZ R40, R88, UR10, -R43.reuse ;  /* 0x0000000a58287c23 */ /* 0x100fe2000801082b */
[----:B------:R-:W-:Y:S01]  /*3ce0*/  FSEL R13, R13, -INF , !P4 ;  /* 0xff8000000d0d7808 */ /* 0x000fe20006000000 */
[----:B------:R-:W-:Y:S01]  /*3cf0*/  MUFU.EX2 R48, R48 ;  /* 0x0000003000307308 */ /* 0x000fe20000000800 */
[----:B------:R-:W-:Y:S01]  /*3d00*/  FMNMX.FTZ R14, R12, R5, !PT ;  /* 0x000000050c0e7209 */ /* 0x000fe20007810000 */
[--C-:B------:R-:W-:Y:S01]  /*3d10*/  FFMA.FTZ R56, R96, UR10, -R43.reuse ;  /* 0x0000000a60387c23 */ /* 0x100fe2000801082b */
[--C-:B------:R-:W-:Y:S01]  /*3d20*/  FFMA.FTZ R57, R98, UR10, -R43.reuse ;  /* 0x0000000a62397c23 */ /* 0x100fe2000801082b */
[--C-:B------:R-:W-:Y:S01]  /*3d30*/  FFMA.FTZ R58, R100, UR10, -R43.reuse ;  /* 0x0000000a643a7c23 */ /* 0x100fe2000801082b */
[----:B------:R-:W-:Y:S01]  /*3d40*/  FMNMX.FTZ R14, R13, R14, !PT ;  /* 0x0000000e0d0e7209 */ /* 0x000fe20007810000 */
[--C-:B------:R-:W-:Y:S01]  /*3d50*/  FFMA.FTZ R63, R106, UR10, -R43.reuse ;  /* 0x0000000a6a3f7c23 */ /* 0x100fe2000801082b */
[----:B------:R-:W-:Y:S01]  /*3d60*/  F2FP.BF16.F32.PACK_AB R156, R45, R44 ;  /* 0x0000002c2d9c723e */ /* 0x000fe200000010ff */
[----:B------:R-:W-:Y:S01]  /*3d70*/  MUFU.EX2 R166, R40 ;  /* 0x0000002800a67308 */ /* 0x000fe20000000800 */
[----:B0-----:R-:W-:Y:S01]  /*3d80*/  F2FP.BF16.F32.PACK_AB R158, R47, R46 ;  /* 0x0000002e2f9e723e */ /* 0x001fe200000010ff */
[----:B------:R-:W0:Y:S06]  /*3d90*/  SHFL.BFLY PT, R5, R14, 0x2, 0x1f ;  /* 0x0c401f000e057f89 */ /* 0x000e2c00000e0000 */
[----:B------:R1:W-:Y:S08]  /*3da0*/  MUFU.EX2 R53, R52 ;  /* 0x0000003400357308 */ /* 0x0003f00000000800 */
[----:B------:R2:W3:Y:S01]  /*3db0*/  MUFU.EX2 R49, R42 ;  /* 0x0000002a00317308 */ /* 0x0004e20000000800 */
[--C-:B-1----:R-:W-:Y:S01]  /*3dc0*/  FFMA.FTZ R52, R60, UR10, -R43.reuse ;  /* 0x0000000a3c347c23 */ /* 0x102fe2000801082b */
[----:B------:R-:W-:-:S06]  /*3dd0*/  FFMA.FTZ R60, R104, UR10, -R43 ;  /* 0x0000000a683c7c23 */ /* 0x000fcc000801082b */
[----:B------:R1:W-:Y:S01]  /*3de0*/  MUFU.EX2 R61, R60 ;  /* 0x0000003c003d7308 */ /* 0x0003e20000000800 */
[--C-:B--2---:R-:W-:Y:S01]  /*3df0*/  FFMA.FTZ R42, R84, UR10, -R43.reuse ;  /* 0x0000000a542a7c23 */ /* 0x104fe2000801082b */
[----:B0-----:R-:W-:Y:S01]  /*3e00*/  FMNMX.FTZ R40, R14, R5, !PT ;  /* 0x000000050e287209 */ /* 0x001fe20007810000 */
[----:B------:R-:W-:-:S04]  /*3e10*/  FFMA.FTZ R14, R102, UR10, -R43 ;  /* 0x0000000a660e7c23 */ /* 0x000fc8000801082b */
[----:B------:R-:W0:Y:S01]  /*3e20*/  SHFL.BFLY PT, R5, R40, 0x1, 0x1f ;  /* 0x0c201f0028057f89 */ /* 0x000e2200000e0000 */
[----:B------:R-:W-:Y:S01]  /*3e30*/  MUFU.EX2 R59, R14 ;  /* 0x0000000e003b7308 */ /* 0x000fe20000000800 */
[----:B-1----:R-:W-:Y:S01]  /*3e40*/  FADD.FTZ R60, R46, R65 ;  /* 0x000000412e3c7221 */ /* 0x002fe20000010000 */
[----:B---3--:R-:W-:-:S03]  /*3e50*/  F2FP.BF16.F32.PACK_AB R160, R49, R48 ;  /* 0x0000003031a0723e */ /* 0x008fc600000010ff */
[----:B------:R-:W-:-:S03]  /*3e60*/  FADD.FTZ R65, R47, R60 ;  /* 0x0000003c2f417221 */ /* 0x000fc60000010000 */
[----:B------:R-:W1:Y:S01]  /*3e70*/  MUFU.EX2 R50, R50 ;  /* 0x0000003200327308 */ /* 0x000e620000000800 */
[----:B------:R-:W-:-:S04]  /*3e80*/  FADD.FTZ R60, R48, R65 ;  /* 0x00000041303c7221 */ /* 0x000fc80000010000 */
[----:B------:R-:W-:-:S03]  /*3e90*/  FADD.FTZ R67, R49, R60 ;  /* 0x0000003c31437221 */ /* 0x000fc60000010000 */
[----:B------:R-:W2:Y:S01]  /*3ea0*/  MUFU.EX2 R51, R51 ;  /* 0x0000003300337308 */ /* 0x000ea20000000800 */
[----:B0-----:R-:W-:-:S07]  /*3eb0*/  FMNMX.FTZ R5, R40, R5, !PT ;  /* 0x0000000528057209 */ /* 0x001fce0007810000 */
[----:B------:R-:W0:Y:S01]  /*3ec0*/  MUFU.EX2 R42, R42 ;  /* 0x0000002a002a7308 */ /* 0x000e220000000800 */
[----:B-1----:R-:W-:Y:S01]  /*3ed0*/  FADD.FTZ R64, R50, R67 ;  /* 0x0000004332407221 */ /* 0x002fe20000010000 */
[--C-:B------:R-:W-:Y:S01]  /*3ee0*/  FFMA.FTZ R40, R68, UR10, -R43.reuse ;  /* 0x0000000a44287c23 */ /* 0x100fe2000801082b */
[C---:B------:R-:W-:Y:S01]  /*3ef0*/  FSETP.NEU.FTZ.AND P1, PT, R5.reuse, -INF , PT ;  /* 0xff8000000500780b */ /* 0x040fe20003f3d000 */
[----:B------:R-:W-:Y:S01]  /*3f00*/  FMUL.FTZ R14, R5, UR10 ;  /* 0x0000000a050e7c20 */ /* 0x000fe20008410000 */
[----:B------:R-:W-:-:S03]  /*3f10*/  FFMA.FTZ R43, R108, UR10, -R43 ;  /* 0x0000000a6c2b7c23 */ /* 0x000fc6000801082b */
[----:B------:R-:W1:Y:S01]  /*3f20*/  MUFU.EX2 R41, R41 ;  /* 0x0000002900297308 */ /* 0x000e620000000800 */
[----:B------:R-:W-:Y:S01]  /*3f30*/  FSEL R14, R14, RZ, P1 ;  /* 0x000000ff0e0e7208 */ /* 0x000fe20000800000 */
[C---:B--2---:R-:W-:Y:S01]  /*3f40*/  FADD.FTZ R67, R51.reuse, R64 ;  /* 0x0000004033437221 */ /* 0x044fe20000010000 */
[----:B------:R-:W-:-:S03]  /*3f50*/  F2FP.BF16.F32.PACK_AB R162, R51, R50 ;  /* 0x0000003233a2723e */ /* 0x000fc600000010ff */
[--C-:B------:R-:W-:Y:S01]  /*3f60*/  FFMA.FTZ R20, R20, UR10, -R14.reuse ;  /* 0x0000000a14147c23 */ /* 0x100fe2000801080e */
        /* <DEDUP_REMOVED lines=12> */
[----:B0-----:R-:W-:Y:S01]  /*4030*/  FADD.FTZ R64, R42, R67 ;  /* 0x000000432a407221 */ /* 0x001fe20000010000 */
[----:B------:R-:W0:Y:S01]  /*4040*/  MUFU.EX2 R21, R21 ;  /* 0x0000001500157308 */ /* 0x000e220000000800 */
[--C-:B------:R-:W-:Y:S01]  /*4050*/  FFMA.FTZ R34, R34, UR10, -R14.reuse ;  /* 0x0000000a22227c23 */ /* 0x100fe2000801080e */
[----:B------:R-:W-:Y:S01]  /*4060*/  FFMA.FTZ R35, R35, UR10, -R14 ;  /* 0x0000000a23237c23 */ /* 0x000fe2000801080e */
[----:B-1----:R-:W-:Y:S01]  /*4070*/  FADD.FTZ R67, R41, R64 ;  /* 0x0000004029437221 */ /* 0x002fe20000010000 */
[--C-:B------:R-:W-:Y:S01]  /*4080*/  FFMA.FTZ R36, R36, UR10, -R14.reuse ;  /* 0x0000000a24247c23 */ /* 0x100fe2000801080e */
[--C-:B------:R-:W-:Y:S01]  /*4090*/  FFMA.FTZ R2, R2, UR10, -R14.reuse ;  /* 0x0000000a02027c23 */ /* 0x100fe2000801080e */
[--C-:B------:R-:W-:Y:S01]  /*40a0*/  FFMA.FTZ R37, R37, UR10, -R14.reuse ;  /* 0x0000000a25257c23 */ /* 0x100fe2000801080e */
[----:B------:R-:W-:Y:S01]  /*40b0*/  FADD.FTZ R64, R166, R67 ;  /* 0x00000043a6407221 */ /* 0x000fe20000010000 */
[----:B------:R-:W1:Y:S01]  /*40c0*/  MUFU.EX2 R24, R24 ;  /* 0x0000001800187308 */ /* 0x000e620000000800 */
[--C-:B------:R-:W-:Y:S01]  /*40d0*/  FFMA.FTZ R38, R38, UR10, -R14.reuse ;  /* 0x0000000a26267c23 */ /* 0x100fe2000801080e */
[----:B------:R-:W-:Y:S01]  /*40e0*/  FFMA.FTZ R0, R0, UR10, -R14 ;  /* 0x0000000a00007c23 */ /* 0x000fe2000801080e */
[----:B------:R-:W-:Y:S01]  /*40f0*/  FADD.FTZ R67, R53, R64 ;  /* 0x0000004035437221 */ /* 0x000fe20000010000 */
[--C-:B------:R-:W-:Y:S01]  /*4100*/  FFMA.FTZ R39, R39, UR10, -R14.reuse ;  /* 0x0000000a27277c23 */ /* 0x100fe2000801080e */
[--C-:B------:R-:W-:Y:S01]  /*4110*/  FFMA.FTZ R11, R11, UR10, -R14.reuse ;  /* 0x0000000a0b0b7c23 */ /* 0x100fe2000801080e */
[----:B------:R-:W-:Y:S01]  /*4120*/  F2FP.BF16.F32.PACK_AB R164, R41, R42 ;  /* 0x0000002a29a4723e */ /* 0x000fe200000010ff */
[--C-:B------:R-:W-:Y:S01]  /*4130*/  FFMA.FTZ R15, R15, UR10, -R14.reuse ;  /* 0x0000000a0f0f7c23 */ /* 0x100fe2000801080e */
[----:B------:R-:W2:Y:S01]  /*4140*/  MUFU.EX2 R25, R25 ;  /* 0x0000001900197308 */ /* 0x000ea20000000800 */
[----:B0-----:R-:W-:Y:S01]  /*4150*/  FADD.FTZ R65, R20, R21 ;  /* 0x0000001514417221 */ /* 0x001fe20000010000 */
[----:B------:R-:W-:Y:S01]  /*4160*/  FFMA.FTZ R13, R13, UR10, -R14 ;  /* 0x0000000a0d0d7c23 */ /* 0x000fe2000801080e */
[----:B------:R-:W-:-:S02]  /*4170*/  F2FP.BF16.F32.PACK_AB R166, R53, R166 ;  /* 0x000000a635a6723e */ /* 0x000fc400000010ff */
[----:B------:R-:W-:-:S03]  /*4180*/  F2FP.BF16.F32.PACK_AB R157, R21, R20 ;  /* 0x00000014159d723e */ /* 0x000fc600000010ff */
        /* <DEDUP_REMOVED lines=17> */
[----:B------:R-:W-:Y:S01]  /*42a0*/  MUFU.EX2 R32, R32 ;  /* 0x0000002000207308 */ /* 0x000fe20000000800 */
[C---:B--2---:R-:W-:Y:S01]  /*42b0*/  FADD.FTZ R65, R31.reuse, R60 ;  /* 0x0000003c1f417221 */ /* 0x044fe20000010000 */
[----:B------:R-:W-:Y:S01]  /*42c0*/  FFMA.FTZ R60, R12, UR10, -R14 ;  /* 0x0000000a0c3c7c23 */ /* 0x000fe2000801080e */
[----:B------:R-:W-:-:S05]  /*42d0*/  F2FP.BF16.F32.PACK_AB R165, R31, R30 ;  /* 0x0000001e1fa5723e */ /* 0x000fca00000010ff */
[----:B------:R-:W1:Y:S01]  /*42e0*/  MUFU.EX2 R55, R55 ;  /* 0x0000003700377308 */ /* 0x000e620000000800 */
[----:B0-----:R-:W-:-:S07]  /*42f0*/  FADD.FTZ R64, R54, R67 ;  /* 0x0000004336407221 */ /* 0x001fce0000010000 */
[----:B------:R-:W0:Y:S08]  /*4300*/  MUFU.EX2 R33, R33 ;  /* 0x0000002100217308 */ /* 0x000e300000000800 */
[----:B------:R-:W2:Y:S01]  /*4310*/  MUFU.EX2 R56, R56 ;  /* 0x0000003800387308 */ /* 0x000ea20000000800 */
[C---:B-1----:R-:W-:Y:S01]  /*4320*/  FADD.FTZ R67, R55.reuse, R64 ;  /* 0x0000004037437221 */ /* 0x042fe20000010000 */
[----:B------:R-:W-:-:S06]  /*4330*/  F2FP.BF16.F32.PACK_AB R168, R55, R54 ;  /* 0x0000003637a8723e */ /* 0x000fcc00000010ff */
[----:B------:R-:W-:Y:S01]  /*4340*/  MUFU.EX2 R34, R34 ;  /* 0x0000002200227308 */ /* 0x000fe20000000800 */
[----:B0-----:R-:W-:-:S07]  /*4350*/  F2FP.BF16.F32.PACK_AB R167, R33, R32 ;  /* 0x0000002021a7723e */ /* 0x001fce00000010ff */
[----:B------:R-:W0:Y:S01]  /*4360*/  MUFU.EX2 R57, R57 ;  /* 0x0000003900397308 */ /* 0x000e220000000800 */
[----:B--2---:R-:W-:-:S07]  /*4370*/  FADD.FTZ R64, R56, R67 ;  /* 0x0000004338407221 */ /* 0x004fce0000010000 */
[----:B------:R-:W1:Y:S08]  /*4380*/  MUFU.EX2 R35, R35 ;  /* 0x0000002300237308 */ /* 0x000e700000000800 */
[----:B------:R-:W2:Y:S01]  /*4390*/  MUFU.EX2 R58, R58 ;  /* 0x0000003a003a7308 */ /* 0x000ea20000000800 */
[C---:B0-----:R-:W-:Y:S01]  /*43a0*/  FADD.FTZ R67, R57.reuse, R64 ;  /* 0x0000004039437221 */ /* 0x041fe20000010000 */
[----:B------:R-:W-:-:S06]  /*43b0*/  F2FP.BF16.F32.PACK_AB R170, R57, R56 ;  /* 0x0000003839aa723e */ /* 0x000fcc00000010ff */
[----:B------:R-:W0:Y:S01]  /*43c0*/  MUFU.EX2 R36, R36 ;  /* 0x0000002400247308 */ /* 0x000e220000000800 */
[----:B-1----:R-:W-:-:S07]  /*43d0*/  F2FP.BF16.F32.PACK_AB R169, R35, R34 ;  /* 0x0000002223a9723e */ /* 0x002fce00000010ff */
[----:B------:R1:W-:Y:S01]  /*43e0*/  MUFU.EX2 R173, R2 ;  /* 0x0000000200ad7308 */ /* 0x0003e20000000800 */
[----:B--2---:R-:W-:Y:S01]  /*43f0*/  FADD.FTZ R12, R58, R67 ;  /* 0x000000433a0c7221 */ /* 0x004fe20000010000 */
[----:B------:R-:W-:-:S03]  /*4400*/  F2FP.BF16.F32.PACK_AB R172, R59, R58 ;  /* 0x0000003a3bac723e */ /* 0x000fc600000010ff */
[----:B------:R-:W-:-:S03]  /*4410*/  FADD.FTZ R47, R59, R12 ;  /* 0x0000000c3b2f7221 */ /* 0x000fc60000010000 */
[----:B------:R-:W2:Y:S01]  /*4420*/  MUFU.EX2 R37, R37 ;  /* 0x0000002500257308 */ /* 0x000ea20000000800 */
[----:B-1----:R-:W-:-:S04]  /*4430*/  FADD.FTZ R2, R32, R65 ;  /* 0x0000004120027221 */ /* 0x002fc80000010000 */
[----:B------:R-:W-:-:S03]  /*4440*/  FADD.FTZ R65, R33, R2 ;  /* 0x0000000221417221 */ /* 0x000fc60000010000 */
[----:B------:R-:W1:Y:S01]  /*4450*/  MUFU.EX2 R52, R52 ;  /* 0x0000003400347308 */ /* 0x000e620000000800 */
[----:B------:R-:W-:-:S04]  /*4460*/  FADD.FTZ R2, R34, R65 ;  /* 0x0000004122027221 */ /* 0x000fc80000010000 */
[----:B------:R-:W-:-:S03]  /*4470*/  FADD.FTZ R45, R35, R2 ;  /* 0x00000002232d7221 */ /* 0x000fc60000010000 */
[----:B------:R-:W3:Y:S01]  /*4480*/  MUFU.EX2 R38, R38 ;  /* 0x0000002600267308 */ /* 0x000ee20000000800 */
[----:B0-----:R-:W-:Y:S01]  /*4490*/  FADD.FTZ R2, R36, R45 ;  /* 0x0000002d24027221 */ /* 0x001fe20000010000 */
[----:B--2---:R-:W-:-:S03]  /*44a0*/  F2FP.BF16.F32.PACK_AB R171, R37, R36 ;  /* 0x0000002425ab723e */ /* 0x004fc600000010ff */
[----:B------:R-:W-:-:S03]  /*44b0*/  FADD.FTZ R41, R37, R2 ;  /* 0x0000000225297221 */ /* 0x000fc60000010000 */
[----:B------:R-:W0:Y:S01]  /*44c0*/  MUFU.EX2 R62, R62 ;  /* 0x0000003e003e7308 */ /* 0x000e220000000800 */
[----:B-1----:R-:W-:Y:S01]  /*44d0*/  FADD.FTZ R14, R52, R47 ;  /* 0x0000002f340e7221 */ /* 0x002fe20000010000 */
[----:B------:R-:W-:-:S03]  /*44e0*/  F2FP.BF16.F32.PACK_AB R174, R61, R52 ;  /* 0x000000343dae723e */ /* 0x000fc600000010ff */
[----:B------:R-:W-:-:S03]  /*44f0*/  FADD.FTZ R45, R61, R14 ;  /* 0x0000000e3d2d7221 */ /* 0x000fc60000010000 */
[----:B------:R-:W1:Y:S01]  /*4500*/  MUFU.EX2 R0, R0 ;  /* 0x0000000000007308 */ /* 0x000e620000000800 */
[----:B---3--:R-:W-:-:S04]  /*4510*/  FADD.FTZ R2, R38, R41 ;  /* 0x0000002926027221 */ /* 0x008fc80000010000 */
[C---:B------:R-:W-:Y:S01]  /*4520*/  FADD.FTZ R41, R173.reuse, R2 ;  /* 0x00000002ad297221 */ /* 0x040fe20000010000 */
[----:B------:R-:W-:Y:S02]  /*4530*/  F2FP.BF16.F32.PACK_AB R173, R173, R38 ;  /* 0x00000026adad723e */ /* 0x000fe400000010ff */
[----:B------:R-:W2:Y:S01]  /*4540*/  MUFU.EX2 R63, R63 ;  /* 0x0000003f003f7308 */ /* 0x000ea20000000800 */
[----:B0-----:R-:W-:-:S07]  /*4550*/  FADD.FTZ R14, R62, R45 ;  /* 0x0000002d3e0e7221 */ /* 0x001fce0000010000 */
[----:B------:R-:W0:Y:S01]  /*4560*/  MUFU.EX2 R39, R39 ;  /* 0x0000002700277308 */ /* 0x000e220000000800 */
[----:B-1----:R-:W-:-:S07]  /*4570*/  FADD.FTZ R2, R0, R41 ;  /* 0x0000002900027221 */ /* 0x002fce0000010000 */
[----:B------:R-:W1:Y:S01]  /*4580*/  MUFU.EX2 R11, R11 ;  /* 0x0000000b000b7308 */ /* 0x000e620000000800 */
[C---:B--2---:R-:W-:Y:S01]  /*4590*/  FADD.FTZ R45, R63.reuse, R14 ;  /* 0x0000000e3f2d7221 */ /* 0x044fe20000010000 */
[----:B------:R-:W-:-:S06]  /*45a0*/  F2FP.BF16.F32.PACK_AB R176, R63, R62 ;  /* 0x0000003e3fb0723e */ /* 0x000fcc00000010ff */
[----:B------:R1:W2:Y:S01]  /*45b0*/  MUFU.EX2 R12, R15 ;  /* 0x0000000f000c7308 */ /* 0x0002a20000000800 */
        /* <DEDUP_REMOVED lines=10> */
[----:B-1----:R-:W-:Y:S01]  /*4660*/  FADD.FTZ R14, R60, R15 ;  /* 0x0000000f3c0e7221 */ /* 0x002fe20000010000 */
[C---:B--2---:R-:W-:Y:S01]  /*4670*/  FADD.FTZ R2, R43.reuse, R42 ;  /* 0x0000002a2b027221 */ /* 0x044fe20000010000 */
[----:B------:R-:W-:Y:S02]  /*4680*/  F2FP.BF16.F32.PACK_AB R178, R43, R40 ;  /* 0x000000282bb2723e */ /* 0x000fe400000010ff */
[C---:B0-----:R-:W-:Y:S01]  /*4690*/  FADD.FTZ R0, R13.reuse, R14 ;  /* 0x0000000e0d007221 */ /* 0x041fe20000010000 */
[----:B------:R-:W-:Y:S01]  /*46a0*/  F2FP.BF16.F32.PACK_AB R179, R13, R60 ;  /* 0x0000003c0db3723e */ /* 0x000fe200000010ff */
[----:B------:R-:W-:Y:S06]  /*46b0*/  @!P0 BRA `(.L_x_1771) ;  /* 0x0000000000048947 */ /* 0x000fec0003800000 */
[----:B------:R-:W-:Y:S01]  /*46c0*/  BPT.TRAP 0x1 ;  /* 0x000000040000795c */ /* 0x000fe20000300000 */
.L_x_1771:
[----:B------:R0:W1:Y:S01]  /*46d0*/  SYNCS.PHASECHK.TRANS64.TRYWAIT P1, [UR23+0x22850], R10 ;  /* 0x0228500aff0075a7 */ /* 0x0000620008020157 */
[----:B------:R-:W-:Y:S05]  /*46e0*/  @!P0 BRA `(.L_x_1772) ;  /* 0x0000000000048947 */ /* 0x000fea0003800000 */
[----:B------:R-:W-:Y:S01]  /*46f0*/  BPT.TRAP 0x1 ;  /* 0x000000040000795c */ /* 0x000fe20000300000 */
.L_x_1772:
[----:B-1----:R-:W-:Y:S05]  /*4700*/  @P1 BRA `(.L_x_1773) ;  /* 0x0000000000081947 */ /* 0x002fea0003800000 */
[----:B------:R-:W1:Y:S02]  /*4710*/  SYNCS.PHASECHK.TRANS64.TRYWAIT P1, [UR23+0x22850], R10 ;  /* 0x0228500aff0075a7 */ /* 0x000e640008020157 */
[----:B-1----:R-:W-:Y:S05]  /*4720*/  @!P1 BRA `(.L_x_1774) ;  /* 0x0000011400d09947 */ /* 0x002fea0003800000 */
.L_x_1773:
[----:B------:R-:W-:Y:S01]  /*4730*/  R2UR UR6, R3 ;  /* 0x00000000030672ca */ /* 0x000fe200000e0000 */
[----:B------:R2:W-:Y:S01]  /*4740*/  BAR.SYNC.DEFER_BLOCKING R8, 0x100 ;  /* 0x000400080000751d */ /* 0x0005e20000010000 */
[----:B------:R-:W-:-:S05]  /*4750*/  ISETP.NE.AND P2, PT, R6, 0x1, PT ;  /* 0x000000010600780c */ /* 0x000fca0003f45270 */
[----:B------:R-:W-:Y:S01]  /*4760*/  UMOV UR7, 0x40000040 ;  /* 0x4000004000077882 */ /* 0x000fe20000000000 */
[----:B-1----:R-:W1:Y:S01]  /*4770*/  S2R R11, SR_TID.X ;  /* 0x00000000000b7919 */ /* 0x002e620000002100 */
[----:B--2---:R-:W-:-:S04]  /*4780*/  IMAD.U32 R8, RZ, RZ, UR43 ;  /* 0x0000002bff087e24 */ /* 0x004fc8000f8e00ff */
[----:B------:R-:W-:Y:S02]  /*4790*/  UIADD3 UR6, UR6, 0x400, URZ ;  /* 0x0000040006067890 */ /* 0x000fe4000fffe03f */
[----:B------:R-:W2:Y:S02]  /*47a0*/  @P2 LDC R3, c[0x0][0x44c] ;  /* 0x00011300ff032b82 */ /* 0x000ea40000000800 */
[----:B------:R-:W-:-:S04]  /*47b0*/  USHF.R.U32.HI UR6, URZ, 0x4, UR6 ;  /* 0x000000043f067899 */ /* 0x000fc80008011606 */
[----:B------:R-:W-:Y:S02]  /*47c0*/  ULOP3.LUT UR6, UR6, 0x3fff, URZ, 0xc0, !UPT ;  /* 0x00003fff06067892 */ /* 0x000fe4000f8ec03f */
[----:B0-----:R-:W0:Y:S02]  /*47d0*/  @P2 LDC R10, c[0x0][0x450] ;  /* 0x00011400ff0a2b82 */ /* 0x001e240000000800 */
[----:B------:R-:W-:Y:S01]  /*47e0*/  ULOP3.LUT UR21, UR6, 0x3000000, URZ, 0xfc, !UPT ;  /* 0x0300000006157892 */ /* 0x000fe2000f8efc3f */
[----:B------:R-:W-:-:S03]  /*47f0*/  WARPGROUP.ARRIVE ;  /* 0x00000000000079c5 */ /* 0x000fc60000000000 */
[----:B------:R-:W-:-:S07]  /*4800*/  UIMAD UR11, UR36, 0xc00, UR21 ;  /* 0x00000c00240b78a4 */ /* 0x000fce000f8e0215 */
[----:B------:R-:W-:Y:S02]  /*4810*/  UMOV UR6, UR11 ;  /* 0x0000000b00067c82 */ /* 0x000fe40008000000 */
[----:B------:R-:W-:Y:S01]  /*4820*/  HGMMA.64x256x16.F32.BF16 R24, R156, gdesc[UR4].tnspB, RZ, !UPT, gsb0 ;  /* 0x43e000049c187df0 */ /* 0x000fe2000c0018ff */
[----:B------:R-:W-:Y:S01]  /*4830*/  UIADD3 UR6, UR11, 0x80, URZ ;  /* 0x000000800b067890 */ /* 0x000fe2000fffe03f */
[----:B--2---:R-:W-:Y:S01]  /*4840*/  @P2 IMAD.HI.U32 R3, R3, UR43, RZ ;  /* 0x0000002b03032c27 */ /* 0x004fe2000f8e00ff */
[----:B------:R-:W-:Y:S01]  /*4850*/  UMOV UR7, 0x40000040 ;  /* 0x4000004000077882 */ /* 0x000fe20000000000 */
[----:B-1----:R-:W-:Y:S02]  /*4860*/  LOP3.LUT P1, RZ, R11, 0x7f, RZ, 0xc0, !PT ;  /* 0x0000007f0bff7812 */ /* 0x002fe4000782c0ff */
[----:B------:R-:W-:Y:S01]  /*4870*/  IMAD.U32 R11, RZ, RZ, UR23 ;  /* 0x00000017ff0b7e24 */ /* 0x000fe2000f8e00ff */
[----:B0-----:R-:W-:-:S04]  /*4880*/  @P2 SHF.R.U32.HI R8, RZ, R10, R3 ;  /* 0x0000000aff082219 */ /* 0x001fc80000011603 */
[----:B------:R-:W-:-:S06]  /*4890*/  IADD3 R8, R8, -R9, R16 ;  /* 0x8000000908087210 */ /* 0x000fcc0007ffe010 */
[----:B------:R-:W-:-:S05]  /*48a0*/  @!P1 VIADD R3, R11, 0x22860 ;  /* 0x000228600b039836 */ /* 0x000fca0000000000 */
[----:B------:R-:W-:Y:S01]  /*48b0*/  @!P1 PRMT R3, RZ, 0x654, R3 ;  /* 0x00000654ff039816 */ /* 0x000fe20000000003 */
[----:B------:R-:W-:Y:S02]  /*48c0*/  WARPGROUP.DEPBAR.LE gsb0, 0x0 ;  /* 0x00008000000079c5 */ /* 0x000fe40000010000 */
        /* <DEDUP_REMOVED lines=26> */
[----:B------:R-:W-:-:S13]  /*4a70*/  R2UR UR6, R8 ;  /* 0x00000000080672ca */ /* 0x000fda00000e0000 */
[----:B------:R-:W-:Y:S01]  /*4a80*/  UIADD3 UR14, UR6, UR14, URZ ;  /* 0x0000000e060e7290 */ /* 0x000fe2000fffe03f */
[----:B------:R-:W-:Y:S02]  /*4a90*/  WARPGROUP.DEPBAR.LE gsb0, 0x0 ;  /* 0x00008000000079c5 */ /* 0x000fe40000010000 */
[----:B------:R0:W-:Y:S01]  /*4aa0*/  @!P1 SYNCS.ARRIVE.TRANS64.RED.A1T0 RZ, [R3+URZ], RZ ;  /* 0x000000ff03ff99a7 */ /* 0x0001e2000810043f */
[----:B------:R-:W-:Y:S01]  /*4ab0*/  PLOP3.LUT P1, PT, PT, PT, UP0, 0x40, 0x0 ;  /* 0x000000000000781c */ /* 0x000fe20003f2e808 */
[----:B0-----:R-:W-:-:S12]  /*4ac0*/  VIADD R3, R152, 0xfffffffe ;  /* 0xfffffffe98037836 */ /* 0x001fd80000000000 */
[----:B------:R-:W-:Y:S05]  /*4ad0*/  @P1 BRA `(.L_x_1775) ;  /* 0x0000000000481947 */ /* 0x000fea0003800000 */
[C---:B------:R-:W-:Y:S01]  /*4ae0*/  ISETP.GT.AND P1, PT, R8.reuse, RZ, PT ;  /* 0x000000ff0800720c */ /* 0x040fe20003f24270 */
[----:B------:R-:W-:-:S05]  /*4af0*/  VIADD R10, R8, 0xffffffff ;  /* 0xffffffff080a7836 */ /* 0x000fca0000000000 */
[----:B------:R-:W-:-:S07]  /*4b00*/  R2UR UR11, R10 ;  /* 0x000000000a0b72ca */ /* 0x000fce00000e0000 */
[----:B------:R-:W-:Y:S08]  /*4b10*/  @P1 BRA `(.L_x_1776) ;  /* 0x00000000001c1947 */ /* 0x000ff00003800000 */
[----:B------:R-:W-:Y:S02]  /*4b20*/  UISETP.NE.AND UP1, UPT, UR15, 0x1, UPT ;  /* 0x000000010f00788c */ /* 0x000fe4000bf25270 */
[----:B------:R-:W-:-:S09]  /*4b30*/  UIADD3 UR11, -UR6, URZ, URZ ;  /* 0x0000003f060b7290 */ /* 0x000fd2000fffe13f */
[----:B------:R-:W-:Y:S02]  /*4b40*/  @UP1 ULDC.64 UR18, c[0x0][0x9e8] ;  /* 0x00027a0000121ab9 */ /* 0x000fe40000000a00 */
[----:B------:R-:W-:-:S04]  /*4b50*/  UIMAD.WIDE.U32 UR6, UR11, UR18, URZ ;  /* 0x000000120b0672a5 */ /* 0x000fc8000f8e003f */
[----:B------:R-:W-:-:S04]  /*4b60*/  @UP1 USHF.R.U32.HI UR11, URZ, UR19, UR7 ;  /* 0x000000133f0b1299 */ /* 0x000fc80008011607 */
[----:B------:R-:W-:Y:S01]  /*4b70*/  ULOP3.LUT UR11, URZ, UR11, URZ, 0x33, !UPT ;  /* 0x0000000b3f0b7292 */ /* 0x000fe2000f8e333f */
[----:B------:R-:W-:Y:S11]  /*4b80*/  BRA `(.L_x_1777) ;  /* 0x0000000000107947 */ /* 0x000ff60003800000 */
.L_x_1776:
[----:B------:R-:W-:-:S11]  /*4b90*/  UISETP.NE.AND UP1, UPT, UR15, 0x1, UPT ;  /* 0x000000010f00788c */ /* 0x000fd6000bf25270 */
[----:B------:R-:W-:Y:S02]  /*4ba0*/  @UP1 ULDC.64 UR18, c[0x0][0x9e8] ;  /* 0x00027a0000121ab9 */ /* 0x000fe40000000a00 */
[----:B------:R-:W-:-:S04]  /*4bb0*/  UIMAD.WIDE.U32 UR6, UR11, UR18, URZ ;  /* 0x000000120b0672a5 */ /* 0x000fc8000f8e003f */
[----:B------:R-:W-:-:S12]  /*4bc0*/  @UP1 USHF.R.U32.HI UR11, URZ, UR19, UR7 ;  /* 0x000000133f0b1299 */ /* 0x000fd80008011607 */
.L_x_1777:
[----:B------:R-:W-:-:S04]  /*4bd0*/  UIMAD UR11, UR11, UR15, UR15 ;  /* 0x0000000f0b0b72a4 */ /* 0x000fc8000f8e020f */
[----:B------:R-:W-:-:S04]  /*4be0*/  UISETP.LT.AND UP1, UPT, UR14, UR11, UPT ;  /* 0x0000000b0e00728c */ /* 0x000fc8000bf21270 */
[----:B------:R-:W-:-:S12]  /*4bf0*/  USEL UR14, UR14, UR11, UP1 ;  /* 0x0000000b0e0e7287 */ /* 0x000fd80008800000 */
.L_x_1775:
[----:B------:R-:W-:Y:S01]  /*4c00*/  UIMAD.WIDE UR6, UR14, 0x2aaaaaab, URZ ;  /* 0x2aaaaaab0e0678a5 */ /* 0x000fe2000f8e023f */
[----:B------:R-:W-:Y:S01]  /*4c10*/  ULDC UR25, c[0x0][0x9e4] ;  /* 0x0002790000197ab9 */ /* 0x000fe20000000800 */
[----:B------:R-:W-:Y:S02]  /*4c20*/  ULDC UR26, c[0x0][0x9d8] ;  /* 0x00027600001a7ab9 */ /* 0x000fe40000000800 */
[----:B------:R-:W-:Y:S01]  /*4c30*/  USHF.R.U32.HI UR6, URZ, 0x1f, UR7 ;  /* 0x0000001f3f067899 */ /* 0x000fe20008011607 */
[----:B------:R-:W-:Y:S01]  /*4c40*/  ULDC UR24, c[0x0][0x988] ;  /* 0x0002620000187ab9 */ /* 0x000fe20000000800 */
[----:B------:R-:W-:Y:S02]  /*4c50*/  ULDC UR27, c[0x0][0x9e0] ;  /* 0x00027800001b7ab9 */ /* 0x000fe40000000800 */
[----:B------:R-:W-:-:S04]  /*4c60*/  ULEA.HI.SX32 UR6, UR7, UR6, 0x1c ;  /* 0x0000000607067291 */ /* 0x000fc8000f8fe23f */
[----:B------:R-:W-:-:S04]  /*4c70*/  UISETP.LT.AND UP1, UPT, UR39, UR6, UPT ;  /* 0x000000062700728c */ /* 0x000fc8000bf21270 */
[----:B------:R-:W-:-:S06]  /*4c80*/  USEL UR23, UR39, UR6, !UP1 ;  /* 0x0000000627177287 */ /* 0x000fcc000c800000 */
[----:B------:R-:W-:-:S13]  /*4c90*/  ISETP.GE.AND P1, PT, R3, UR23, PT ;  /* 0x0000001703007c0c */ /* 0x000fda000bf26270 */
[----:B------:R-:W-:Y:S05]  /*4ca0*/  @!P1 BRA `(.L_x_1778) ;  /* 0x00000034007c9947 */ /* 0x000fea0003800000 */
.L_x_1795:
[----:B------:R-:W-:-:S04]  /*4cb0*/  UIADD3 UR36, UR36, 0x1, URZ ;  /* 0x0000000124247890 */ /* 0x000fc8000fffe03f */
[----:B------:R-:W-:-:S04]  /*4cc0*/  UISETP.NE.AND UP1, UPT, UR36, 0x2, UPT ;  /* 0x000000022400788c */ /* 0x000fc8000bf25270 */
[----:B------:R-:W-:Y:S02]  /*4cd0*/  USEL UR6, URZ, 0x1, UP1 ;  /* 0x000000013f067887 */ /* 0x000fe40008800000 */
[----:B------:R-:W-:Y:S02]  /*4ce0*/  USEL UR36, UR36, URZ, UP1 ;  /* 0x0000003f24247287 */ /* 0x000fe40008800000 */
[----:B------:R-:W-:Y:S01]  /*4cf0*/  ULOP3.LUT UR37, UR37, UR6, URZ, 0x3c, !UPT ;  /* 0x0000000625257292 */ /* 0x000fe2000f8e3c3f */
[----:B0-----:R-:W-:Y:S11]  /*4d00*/  @!P0 BRA `(.L_x_1779) ;  /* 0x0000000000048947 */ /* 0x001ff60003800000 */
[----:B------:R-:W-:Y:S01]  /*4d10*/  BPT.TRAP 0x1 ;  /* 0x000000040000795c */ /* 0x000fe20000300000 */
.L_x_1779:
        /* <DEDUP_REMOVED lines=9> */
.L_x_1780:
[----:B-1----:R-:W-:Y:S05]  /*4db0*/  @P1 BRA `(.L_x_1781) ;  /* 0x0000000000081947 */ /* 0x002fea0003800000 */
[----:B------:R-:W1:Y:S02]  /*4dc0*/  SYNCS.PHASECHK.TRANS64.TRYWAIT P1, [UR28+0x22830], R8 ;  /* 0x02283008ff0075a7 */ /* 0x000e64000802015c */
[----:B-1----:R-:W-:Y:S05]  /*4dd0*/  @!P1 BRA `(.L_x_1782) ;  /* 0x00000110003c9947 */ /* 0x002fea0003800000 */
.L_x_1781:
[----:B------:R-:W-:Y:S01]  /*4de0*/  UIMAD UR18, UR36, 0x300, UR20 ;  /* 0x00000300241278a4 */ /* 0x000fe2000f8e0214 */
[----:B------:R-:W-:Y:S01]  /*4df0*/  WARPGROUP.ARRIVE ;  /* 0x00000000000079c5 */ /* 0x000fe20000000000 */
[----:B------:R-:W-:Y:S01]  /*4e00*/  UMOV UR19, 0x40000040 ;  /* 0x4000004000137882 */ /* 0x000fe20000000000 */
[----:B------:R-:W-:Y:S01]  /*4e10*/  UMOV UR7, 0x40000040 ;  /* 0x4000004000077882 */ /* 0x000fe20000000000 */
[----:B------:R-:W-:Y:S01]  /*4e20*/  UIADD3 UR6, UR18, 0x2, URZ ;  /* 0x0000000212067890 */ /* 0x000fe2000fffe03f */
[----:B------:R-:W-:Y:S01]  /*4e30*/  ISETP.NE.AND P1, PT, R6, 0x1, PT ;  /* 0x000000010600780c */ /* 0x000fe20003f25270 */
[----:B------:R-:W-:Y:S01]  /*4e40*/  UIADD3 UR10, UR18, 0x4, URZ ;  /* 0x00000004120a7890 */ /* 0x000fe2000fffe03f */
[----:B------:R-:W2:Y:S01]  /*4e50*/  S2R R9, SR_TID.X ;  /* 0x0000000000097919 */ /* 0x000ea20000002100 */
[----:B------:R-:W-:Y:S01]  /*4e60*/  UMOV UR11, 0x40000040 ;  /* 0x40000040000b7882 */ /* 0x000fe20000000000 */
[----:B------:R-:W-:Y:S01]  /*4e70*/  HGMMA.64x96x16.F32.BF16 R152, gdesc[UR16], RZ, !UPT, gsb0 ;  /* 0x01600000109879f0 */ /* 0x000fe2000c0018ff */
[----:B------:R-:W-:Y:S01]  /*4e80*/  UIADD3 UR14, UR18, 0x6, URZ ;  /* 0x00000006120e7890 */ /* 0x000fe2000fffe03f */
[----:B------:R-:W-:-:S07]  /*4e90*/  UMOV UR15, 0x40000040 ;  /* 0x40000040000f7882 */ /* 0x000fce0000000000 */
[----:B-1----:R-:W1:Y:S08]  /*4ea0*/  @P1 LDC R7, c[0x0][0x44c] ;  /* 0x00011300ff071b82 */ /* 0x002e700000000800 */
[----:B------:R-:W3:Y:S01]  /*4eb0*/  @P1 LDC R10, c[0x0][0x450] ;  /* 0x00011400ff0a1b82 */ /* 0x000ee20000000800 */
[----:B--2---:R-:W-:Y:S01]  /*4ec0*/  SHF.R.U32.HI R11, RZ, 0x7, R9 ;  /* 0x00000007ff0b7819 */ /* 0x004fe20000011609 */
        /* <DEDUP_REMOVED lines=20> */
[----:B------:R-:W-:-:S02]  /*5010*/  VIADD R194, R22, UR43 ;  /* 0x0000002b16c27c36 */ /* 0x000fc40008000000 */
[----:B------:R-:W-:Y:S01]  /*5020*/  FMUL.FTZ R15, R153, UR26 ;  /* 0x0000001a990f7c20 */ /* 0x000fe20008410000 */
[----:B------:R-:W-:Y:S01]  /*5030*/  FMUL.FTZ R153, R157, UR26 ;  /* 0x0000001a9d997c20 */ /* 0x000fe20008410000 */
[----:B------:R-:W-:Y:S01]  /*5040*/  FMUL.FTZ R157, R161, UR26 ;  /* 0x0000001aa19d7c20 */ /* 0x000fe20008410000 */
[----:B-1----:R-:W-:-:S04]  /*5050*/  @P1 IMAD.HI.U32 R7, R194, R7, RZ ;  /* 0x00000007c2071227 */ /* 0x002fc800078e00ff */
[----:B------:R-:W-:Y:S01]  /*5060*/  FMUL.FTZ R161, R165, UR26 ;  /* 0x0000001aa5a17c20 */ /* 0x000fe20008410000 */
[----:B------:R-:W-:Y:S01]  /*5070*/  FMUL.FTZ R165, R169, UR26 ;  /* 0x0000001aa9a57c20 */ /* 0x000fe20008410000 */
[----:B------:R-:W-:Y:S01]  /*5080*/  FMUL.FTZ R169, R173, UR26 ;  /* 0x0000001aada97c20 */ /* 0x000fe20008410000 */
[----:B------:R-:W-:Y:S01]  /*5090*/  FMUL.FTZ R173, R177, UR26 ;  /* 0x0000001ab1ad7c20 */ /* 0x000fe20008410000 */
[----:B---3--:R-:W-:Y:S01]  /*50a0*/  @P1 SHF.R.U32.HI R194, RZ, R10, R7 ;  /* 0x0000000affc21219 */ /* 0x008fe20000011607 */
[----:B------:R-:W-:Y:S01]  /*50b0*/  IMAD.U32 R177, RZ, RZ, UR28 ;  /* 0x0000001cffb17e24 */ /* 0x000fe2000f8e00ff */
[----:B------:R-:W-:Y:S01]  /*50c0*/  LOP3.LUT P1, RZ, R9, 0x7f, RZ, 0xc0, !PT ;  /* 0x0000007f09ff7812 */ /* 0x000fe2000782c0ff */
[----:B------:R-:W-:Y:S01]  /*50d0*/  FMUL.FTZ R13, R155, UR26 ;  /* 0x0000001a9b0d7c20 */ /* 0x000fe20008410000 */
[----:B------:R-:W1:Y:S01]  /*50e0*/  LDC R9, c[0x0][0x288] ;  /* 0x0000a200ff097b82 */ /* 0x000e620000000800 */
        /* <DEDUP_REMOVED lines=10> */
[----:B------:R-:W-:-:S02]  /*5190*/  @!P1 VIADD R10, R177, 0x22840 ;  /* 0x00022840b10a9836 */ /* 0x000fc40000000000 */
        /* <DEDUP_REMOVED lines=9> */
[----:B------:R-:W-:Y:S01]  /*5230*/  IMAD R189, R3, -0x60, RZ ;  /* 0xffffffa003bd7824 */ /* 0x000fe200078e02ff */
[----:B------:R-:W-:Y:S01]  /*5240*/  IADD3 R7, -R11, 0xb, RZ ;  /* 0x0000000b0b077810 */ /* 0x000fe20007ffe1ff */
[----:B------:R-:W-:Y:S01]  /*5250*/  FMUL.FTZ R175, R183, UR26 ;  /* 0x0000001ab7af7c20 */ /* 0x000fe20008410000 */
[----:B------:R-:W-:Y:S01]  /*5260*/  FMUL.FTZ R181, R184, UR26 ;  /* 0x0000001ab8b57c20 */ /* 0x000fe20008410000 */
[----:B------:R-:W-:Y:S01]  /*5270*/  FMUL.FTZ R185, R188, UR26 ;  /* 0x0000001abcb97c20 */ /* 0x000fe20008410000 */
[----:B------:R-:W-:Y:S01]  /*5280*/  FMUL.FTZ R183, R190, UR26 ;  /* 0x0000001abeb77c20 */ /* 0x000fe20008410000 */
[----:B------:R-:W-:Y:S01]  /*5290*/  FMUL.FTZ R184, R191, UR26 ;  /* 0x0000001abfb87c20 */ /* 0x000fe20008410000 */
[----:B------:R-:W-:Y:S01]  /*52a0*/  FMUL.FTZ R188, R195, UR26 ;  /* 0x0000001ac3bc7c20 */ /* 0x000fe20008410000 */
[----:B------:R-:W-:Y:S01]  /*52b0*/  @!P1 PRMT R10, RZ, 0x654, R10 ;  /* 0x00000654ff0a9816 */ /* 0x000fe2000000000a */
[----:B------:R-:W-:Y:S01]  /*52c0*/  FMUL.FTZ R190, R192, UR26 ;  /* 0x0000001ac0be7c20 */ /* 0x000fe20008410000 */
[----:B------:R-:W-:Y:S01]  /*52d0*/  FMUL.FTZ R191, R193, UR26 ;  /* 0x0000001ac1bf7c20 */ /* 0x000fe20008410000 */
[----:B------:R-:W-:Y:S01]  /*52e0*/  FMUL.FTZ R195, R196, UR26 ;  /* 0x0000001ac4c37c20 */ /* 0x000fe20008410000 */
[----:B------:R-:W-:Y:S01]  /*52f0*/  FMUL.FTZ R196, R197, UR26 ;  /* 0x0000001ac5c47c20 */ /* 0x000fe20008410000 */
[----:B------:R-:W-:-:S02]  /*5300*/  VIADD R11, R189, 0x1 ;  /* 0x00000001bd0b7836 */ /* 0x000fc40000000000 */
[----:B------:R-:W-:Y:S01]  /*5310*/  FMUL.FTZ R192, R198, UR26 ;  /* 0x0000001ac6c07c20 */ /* 0x000fe20008410000 */
[----:B------:R-:W-:Y:S01]  /*5320*/  FMUL.FTZ R193, R199, UR26 ;  /* 0x0000001ac7c17c20 */ /* 0x000fe20008410000 */
[----:B------:R3:W-:Y:S06]  /*5330*/  BAR.ARV R7, 0x100 ;  /* 0x000400070000751d */ /* 0x0007ec0000002000 */
[----:B------:R3:W-:Y:S01]  /*5340*/  @!P1 SYNCS.ARRIVE.TRANS64.RED.A1T0 RZ, [R10+URZ], RZ ;  /* 0x000000ff0aff99a7 */ /* 0x0007e2000810043f */
[----:B------:R-:W-:Y:S01]  /*5350*/  PLOP3.LUT P1, PT, PT, PT, UP0, 0x40, 0x0 ;  /* 0x000000000000781c */ /* 0x000fe20003f2e808 */
[----:B------:R-:W-:Y:S01]  /*5360*/  IMAD R11, R18, -0x2, R11 ;  /* 0xfffffffe120b7824 */ /* 0x000fe200078e020b */
[----:B------:R-:W4:Y:S04]  /*5370*/  MUFU.TANH R14, R14 ;  /* 0x0000000e000e7308 */ /* 0x000f280000002400 */
[----:B-1----:R-:W-:-:S04]  /*5380*/  IADD3 R11, R11, -R9, R16 ;  /* 0x800000090b0b7210 */ /* 0x002fc80007ffe010 */
[----:B------:R-:W1:Y:S01]  /*5390*/  MUFU.TANH R15, R15 ;  /* 0x0000000f000f7308 */ /* 0x000e620000002400 */
[C---:B------:R-:W-:Y:S02]  /*53a0*/  VIADD R204, R11.reuse, UR27 ;  /* 0x0000001b0bcc7c36 */ /* 0x040fe40008000000 */
[----:B------:R-:W-:Y:S02]  /*53b0*/  VIADD R199, R11, UR22 ;  /* 0x000000160bc77c36 */ /* 0x000fe40008000000 */
[C---:B--2---:R-:W-:Y:S02]  /*53c0*/  IMAD.IADD R198, R215.reuse, 0x1, R204 ;  /* 0x00000001d7c67824 */ /* 0x044fe400078e02cc */
[----:B------:R-:W-:Y:S01]  /*53d0*/  IMAD.IADD R197, R215, 0x1, R199 ;  /* 0x00000001d7c57824 */ /* 0x000fe200078e02c7 */
[----:B------:R-:W2:Y:S08]  /*53e0*/  MUFU.TANH R12, R12 ;  /* 0x0000000c000c7308 */ /* 0x000eb00000002400 */
        /* <DEDUP_REMOVED lines=44> */
[----:B------:R-:W0:Y:S01]  /*56b0*/  MUFU.TANH R193, R193 ;  /* 0x000000c100c17308 */ /* 0x000e220000002400 */
[----:B-1234-:R-:W-:Y:S05]  /*56c0*/  @P1 BRA `(.L_x_1783) ;  /* 0x0000000000581947 */ /* 0x01efea0003800000 */
[----:B------:R-:W-:Y:S01]  /*56d0*/  IADD3 R215, R16, -R9, R215 ;  /* 0x8000000910d77210 */ /* 0x000fe20007ffe0d7 */
[----:B------:R-:W-:Y:S03]  /*56e0*/  BSSY B0, `(.L_x_1784) ;  /* 0x0000010000007945 */ /* 0x000fe60003800000 */
[----:B------:R-:W-:-:S13]  /*56f0*/  ISETP.GT.AND P1, PT, R215, -0x1, PT ;  /* 0xffffffffd700780c */ /* 0x000fda0003f24270 */
[----:B------:R-:W-:Y:S05]  /*5700*/  @P1 BRA `(.L_x_1785) ;  /* 0x0000000000201947 */ /* 0x000fea0003800000 */
[----:B------:R-:W-:Y:S01]  /*5710*/  IMAD.U32 R217, RZ, RZ, UR25 ;  /* 0x00000019ffd97e24 */ /* 0x000fe2000f8e00ff */
[----:B------:R-:W-:-:S04]  /*5720*/  LOP3.LUT R215, RZ, R215, RZ, 0x33, !PT ;  /* 0x000000d7ffd77212 */ /* 0x000fc800078e33ff */
[----:B------:R-:W-:-:S13]  /*5730*/  ISETP.NE.AND P1, PT, R217, 0x1, PT ;  /* 0x00000001d900780c */ /* 0x000fda0003f25270 */
[----:B------:R-:W1:Y:S02]  /*5740*/  @P1 LDC.64 R10, c[0x0][0x9e8] ;  /* 0x00027a00ff0a1b82 */ /* 0x000e640000000a00 */
[----:B-1----:R-:W-:-:S05]  /*5750*/  @P1 IMAD.HI.U32 R10, R215, R10, RZ ;  /* 0x0000000ad70a1227 */ /* 0x002fca00078e00ff */
[----:B------:R-:W-:-:S04]  /*5760*/  @P1 SHF.R.U32.HI R215, RZ, R11, R10 ;  /* 0x0000000bffd71219 */ /* 0x000fc8000001160a */
[----:B------:R-:W-:Y:S01]  /*5770*/  LOP3.LUT R215, RZ, R215, RZ, 0x33, !PT ;  /* 0x000000d7ffd77212 */ /* 0x000fe200078e33ff */
[----:B------:R-:W-:Y:S06]  /*5780*/  BRA `(.L_x_1786) ;  /* 0x0000000000147947 */ /* 0x000fec0003800000 */
.L_x_1785:
[----:B------:R-:W-:-:S05]  /*5790*/  IMAD.U32 R217, RZ, RZ, UR25 ;  /* 0x00000019ffd97e24 */ /* 0x000fca000f8e00ff */
[----:B------:R-:W-:-:S13]  /*57a0*/  ISETP.NE.AND P1, PT, R217, 0x1, PT ;  /* 0x00000001d900780c */ /* 0x000fda0003f25270 */
[----:B------:R-:W1:Y:S02]  /*57b0*/  @P1 LDC.64 R10, c[0x0][0x9e8] ;  /* 0x00027a00ff0a1b82 */ /* 0x000e640000000a00 */
[----:B-1----:R-:W-:-:S05]  /*57c0*/  @P1 IMAD.HI.U32 R10, R215, R10, RZ ;  /* 0x0000000ad70a1227 */ /* 0x002fca00078e00ff */
[----:B------:R-:W-:-:S07]  /*57d0*/  @P1 SHF.R.U32.HI R215, RZ, R11, R10 ;  /* 0x0000000bffd71219 */ /* 0x000fce000001160a */
.L_x_1786:
[----:B------:R-:W-:Y:S05]  /*57e0*/  BSYNC B0 ;  /* 0x0000000000007941 */ /* 0x000fea0003800000 */
.L_x_1784:
[----:B------:R-:W-:-:S04]  /*57f0*/  IMAD R10, R18, -0x2, R189 ;  /* 0xfffffffe120a7824 */ /* 0x000fc800078e02bd */
[----:B------:R-:W-:-:S05]  /*5800*/  IMAD R10, R215, R217, R10 ;  /* 0x000000d9d70a7224 */ /* 0x000fca00078e020a */
[----:B------:R-:W-:Y:S02]  /*5810*/  VIADDMNMX R198, R10, R217, R198, PT ;  /* 0x000000d90ac67246 */ /* 0x000fe400038001c6 */
[----:B------:R-:W-:-:S07]  /*5820*/  VIMNMX R197, R197, R10, !PT ;  /* 0x0000000ac5c57248 */ /* 0x000fce0007fe0100 */
.L_x_1783:
[----:B------:R-:W-:Y:S01]  /*5830*/  ISETP.GE.AND P2, PT, R189, 0x1, PT ;  /* 0x00000001bd00780c */ /* 0x000fe20003f46270 */
[----:B------:R-:W1:Y:S01]  /*5840*/  SHFL.IDX PT, R194, R194, 0x1, 0x1c1f ;  /* 0x003c1f00c2c27f89 */ /* 0x000e6200000e0000 */
[----:B------:R-:W-:Y:S02]  /*5850*/  LOP3.LUT R17, R17, 0xfffbffff, RZ, 0xc0, !PT ;  /* 0xfffbffff11117812 */ /* 0x000fe400078ec0ff */
[----:B------:R-:W-:Y:S02]  /*5860*/  ISETP.GE.AND P1, PT, R189, 0x2, PT ;  /* 0x00000002bd00780c */ /* 0x000fe40003f26270 */
[----:B------:R-:W-:Y:S02]  /*5870*/  ISETP.GT.AND P3, PT, R197, RZ, !P2 ;  /* 0x000000ffc500720c */ /* 0x000fe40005764270 */
[----:B------:R-:W-:Y:S02]  /*5880*/  ISETP.GE.AND P4, PT, R189, 0x9, PT ;  /* 0x00000009bd00780c */ /* 0x000fe40003f86270 */
[----:B------:R-:W-:-:S03]  /*5890*/  ISETP.LT.OR P3, PT, R198, 0x1, P3 ;  /* 0x00000001c600780c */ /* 0x000fc60001f61670 */
[----:B------:R-:W-:Y:S02]  /*58a0*/  @P2 LOP3.LUT R17, R17, 0x40000, RZ, 0xfc, !PT ;  /* 0x0004000011112812 */ /* 0x000fe400078efcff */
[----:B------:R-:W-:Y:S02]  /*58b0*/  ISETP.GT.AND P2, PT, R197, 0x1, !P1 ;  /* 0x00000001c500780c */ /* 0x000fe40004f44270 */
[----:B------:R-:W-:Y:S02]  /*58c0*/  FSEL R215, R14, -INF , !P3 ;  /* 0xff8000000ed77808 */ /* 0x000fe40005800000 */
[----:B------:R-:W-:Y:S02]  /*58d0*/  ISETP.LT.OR P2, PT, R198, 0x2, P2 ;  /* 0x00000002c600780c */ /* 0x000fe40001741670 */
[----:B------:R-:W-:Y:S02]  /*58e0*/  ISETP.GE.AND P3, PT, R189, 0xa, PT ;  /* 0x0000000abd00780c */ /* 0x000fe40003f66270 */
[----:B------:R-:W-:-:S02]  /*58f0*/  LOP3.LUT R17, R17, 0xfffffffd, RZ, 0xc0, !PT ;  /* 0xfffffffd11117812 */ /* 0x000fc400078ec0ff */
[----:B------:R-:W-:Y:S01]  /*5900*/  FSEL R15, R15, -INF , !P2 ;  /* 0xff8000000f0f7808 */ /* 0x000fe20005000000 */
[--C-:B-1----:R-:W-:Y:S01]  /*5910*/  IMAD.IADD R204, R204, 0x1, R194.reuse ;  /* 0x00000001cccc7824 */ /* 0x102fe200078e02c2 */
[----:B------:R-:W-:Y:S01]  /*5920*/  ISETP.GT.AND P2, PT, R197, 0x8, !P4 ;  /* 0x00000008c500780c */ /* 0x000fe20006744270 */
[----:B------:R-:W-:Y:S01]  /*5930*/  IMAD.IADD R199, R199, 0x1, R194 ;  /* 0x00000001c7c77824 */ /* 0x000fe200078e02c2 */
[----:B------:R-:W-:Y:S02]  /*5940*/  @P4 LOP3.LUT R17, R17, 0x2, RZ, 0xfc, !PT ;  /* 0x0000000211114812 */ /* 0x000fe400078efcff */
[----:B------:R-:W-:Y:S02]  /*5950*/  ISETP.LT.OR P2, PT, R198, 0x9, P2 ;  /* 0x00000009c600780c */ /* 0x000fe40001741670 */
[----:B------:R-:W-:Y:S02]  /*5960*/  LOP3.LUT R17, R17, 0xfffffffb, RZ, 0xc0, !PT ;  /* 0xfffffffb11117812 */ /* 0x000fe400078ec0ff */
[----:B0-----:R-:W-:-:S02]  /*5970*/  FSEL R152, R152, -INF , !P2 ;  /* 0xff80000098987808 */ /* 0x001fc40005000000 */
[----:B------:R-:W-:Y:S02]  /*5980*/  @P3 LOP3.LUT R17, R17, 0x4, RZ, 0xfc, !PT ;  /* 0x0000000411113812 */ /* 0x000fe400078efcff */
[----:B------:R-:W-:Y:S02]  /*5990*/  ISETP.GT.AND P2, PT, R197, 0x9, !P3 ;  /* 0x00000009c500780c */ /* 0x000fe40005f44270 */
[----:B------:R-:W-:Y:S02]  /*59a0*/  ISETP.GE.AND P3, PT, R189, 0x11, PT ;  /* 0x00000011bd00780c */ /* 0x000fe40003f66270 */
[----:B------:R-:W-:Y:S02]  /*59b0*/  ISETP.LT.OR P2, PT, R198, 0xa, P2 ;  /* 0x0000000ac600780c */ /* 0x000fe40001741670 */
[----:B------:R-:W-:Y:S02]  /*59c0*/  LOP3.LUT R17, R17, 0xfffffff7, RZ, 0xc0, !PT ;  /* 0xfffffff711117812 */ /* 0x000fe400078ec0ff */
[----:B------:R-:W-:-:S02]  /*59d0*/  FSEL R153, R153, -INF , !P2 ;  /* 0xff80000099997808 */ /* 0x000fc40005000000 */
[----:B------:R-:W-:-:S04]  /*59e0*/  ISETP.GT.AND P2, PT, R197, 0x10, !P3 ;  /* 0x00000010c500780c */ /* 0x000fc80005f44270 */
[----:B------:R-:W-:Y:S02]  /*59f0*/  ISETP.LT.OR P2, PT, R198, 0x11, P2 ;  /* 0x00000011c600780c */ /* 0x000fe40001741670 */
[----:B------:R-:W-:Y:S02]  /*5a00*/  @P3 LOP3.LUT R17, R17, 0x8, RZ, 0xfc, !PT ;  /* 0x0000000811113812 */ /* 0x000fe400078efcff */
[----:B------:R-:W-:Y:S02]  /*5a10*/  ISETP.GE.AND P3, PT, R189, 0x12, PT ;  /* 0x00000012bd00780c */ /* 0x000fe40003f66270 */
[----:B------:R-:W-:Y:S02]  /*5a20*/  LOP3.LUT R17, R17, 0xffffffef, RZ, 0xc0, !PT ;  /* 0xffffffef11117812 */ /* 0x000fe400078ec0ff */
[----:B------:R-:W-:Y:S02]  /*5a30*/  FSEL R156, R156, -INF , !P2 ;  /* 0xff8000009c9c7808 */ /* 0x000fe40005000000 */
[----:B------:R-:W-:-:S04]  /*5a40*/  ISETP.GT.AND P2, PT, R197, 0x11, !P3 ;  /* 0x00000011c500780c */ /* 0x000fc80005f44270 */
[----:B------:R-:W-:-:S03]  /*5a50*/  ISETP.LT.OR P2, PT, R198, 0x12, P2 ;  /* 0x00000012c600780c */ /* 0x000fc60001741670 */
        /* <DEDUP_REMOVED lines=68> */
[----:B------:R-:W-:Y:S02]  /*5ea0*/  FSEL R181, R181, -INF , !P2 ;  /* 0xff800000b5b57808 */ /* 0x000fe40005000000 */
[----:B------:R-:W-:Y:S02]  /*5eb0*/  LOP3.LUT R17, R17, 0xffffffbf, RZ, 0xc0, !PT ;  /* 0xffffffbf11117812 */ /* 0x000fe400078ec0ff */
[----:B------:R-:W-:-:S04]  /*5ec0*/  ISETP.GT.AND P2, PT, R197, 0x41, !P3 ;  /* 0x00000041c500780c */ /* 0x000fc80005f44270 */
[----:B------:R-:W-:-:S03]  /*5ed0*/  ISETP.LT.OR P2, PT, R198, 0x42, P2 ;  /* 0x00000042c600780c */ /* 0x000fc60001741670 */
[----:B------:R-:W-:Y:S02]  /*5ee0*/  @P3 LOP3.LUT R17, R17, 0x40, RZ, 0xfc, !PT ;  /* 0x0000004011113812 */ /* 0x000fe400078efcff */
[----:B------:R-:W-:Y:S02]  /*5ef0*/  ISETP.GE.AND P3, PT, R189, 0x49, PT ;  /* 0x00000049bd00780c */ /* 0x000fe40003f66270 */
[----:B------:R-:W-:Y:S02]  /*5f00*/  FSEL R182, R182, -INF , !P2 ;  /* 0xff800000b6b67808 */ /* 0x000fe40005000000 */
[----:B------:R-:W-:Y:S02]  /*5f10*/  ISETP.GT.AND P2, PT, R197, 0x48, !P3 ;  /* 0x00000048c500780c */ /* 0x000fe40005f44270 */
[----:B------:R-:W-:Y:S02]  /*5f20*/  LOP3.LUT R17, R17, 0xffffffdf, RZ, 0xc0, !PT ;  /* 0xffffffdf11117812 */ /* 0x000fe400078ec0ff */
[----:B------:R-:W-:-:S04]  /*5f30*/  ISETP.LT.OR P2, PT, R198, 0x49, P2 ;  /* 0x00000049c600780c */ /* 0x000fc80001741670 */
[----:B------:R-:W-:Y:S02]  /*5f40*/  FSEL R185, R185, -INF , !P2 ;  /* 0xff800000b9b97808 */ /* 0x000fe40005000000 */
[----:B------:R-:W-:Y:S02]  /*5f50*/  ISETP.GE.AND P2, PT, R189, 0x4a, PT ;  /* 0x0000004abd00780c */ /* 0x000fe40003f46270 */
[----:B------:R-:W-:Y:S02]  /*5f60*/  @P3 LOP3.LUT R17, R17, 0x20, RZ, 0xfc, !PT ;  /* 0x0000002011113812 */ /* 0x000fe400078efcff */
[----:B------:R-:W-:Y:S02]  /*5f70*/  ISETP.GT.AND P3, PT, R197, 0x49, !P2 ;  /* 0x00000049c500780c */ /* 0x000fe40005764270 */
[----:B------:R-:W-:Y:S02]  /*5f80*/  LOP3.LUT R17, R17, 0xfffffffe, RZ, 0xc0, !PT ;  /* 0xfffffffe11117812 */ /* 0x000fe400078ec0ff */
[----:B------:R-:W-:-:S04]  /*5f90*/  ISETP.LT.OR P3, PT, R198, 0x4a, P3 ;  /* 0x0000004ac600780c */ /* 0x000fc80001f61670 */
[----:B------:R-:W-:Y:S02]  /*5fa0*/  FSEL R186, R186, -INF , !P3 ;  /* 0xff800000baba7808 */ /* 0x000fe40005800000 */
[----:B------:R-:W-:-:S04]  /*5fb0*/  ISETP.GE.AND P3, PT, R189, 0x51, PT ;  /* 0x00000051bd00780c */ /* 0x000fc80003f66270 */
[----:B------:R-:W-:-:S04]  /*5fc0*/  ISETP.GT.AND P4, PT, R197, 0x50, !P3 ;  /* 0x00000050c500780c */ /* 0x000fc80005f84270 */
        /* <DEDUP_REMOVED lines=10> */
[----:B------:R-:W-:-:S13]  /*6070*/  ISETP.GE.AND P6, PT, R189, 0x5a, PT ;  /* 0x0000005abd00780c */ /* 0x000fda0003fc6270 */
[----:B------:R-:W-:Y:S02]  /*6080*/  @P6 LOP3.LUT R17, R17, 0x1, RZ, 0xfc, !PT ;  /* 0x0000000111116812 */ /* 0x000fe400078efcff */
[----:B------:R-:W-:-:S04]  /*6090*/  ISETP.GT.AND P6, PT, R197, 0x59, !P6 ;  /* 0x00000059c500780c */ /* 0x000fc800077c4270 */
[----:B------:R-:W-:-:S04]  /*60a0*/  ISETP.LT.OR P6, PT, R198, 0x5a, P6 ;  /* 0x0000005ac600780c */ /* 0x000fc800037c1670 */
[----:B------:R-:W-:Y:S02]  /*60b0*/  FSEL R196, R196, -INF , !P6 ;  /* 0xff800000c4c47808 */ /* 0x000fe40007000000 */
[----:B------:R-:W-:-:S13]  /*60c0*/  PLOP3.LUT P6, PT, PT, PT, UP0, 0x40, 0x0 ;  /* 0x000000000000781c */ /* 0x000fda0003fce808 */
[----:B------:R-:W-:Y:S05]  /*60d0*/  @P6 BRA `(.L_x_1787) ;  /* 0x0000000000586947 */ /* 0x000fea0003800000 */
[----:B------:R-:W-:Y:S01]  /*60e0*/  IADD3 R197, R16, -R9, R194 ;  /* 0x8000000910c57210 */ /* 0x000fe20007ffe0c2 */
[----:B------:R-:W-:Y:S03]  /*60f0*/  BSSY B0, `(.L_x_1788) ;  /* 0x0000010000007945 */ /* 0x000fe60003800000 */
[----:B------:R-:W-:-:S13]  /*6100*/  ISETP.GT.AND P6, PT, R197, -0x1, PT ;  /* 0xffffffffc500780c */ /* 0x000fda0003fc4270 */
[----:B------:R-:W-:Y:S05]  /*6110*/  @P6 BRA `(.L_x_1789) ;  /* 0x0000000000206947 */ /* 0x000fea0003800000 */
[----:B------:R-:W-:Y:S01]  /*6120*/  IMAD.U32 R14, RZ, RZ, UR25 ;  /* 0x00000019ff0e7e24 */ /* 0x000fe2000f8e00ff */
[----:B------:R-:W-:-:S04]  /*6130*/  LOP3.LUT R197, RZ, R197, RZ, 0x33, !PT ;  /* 0x000000c5ffc57212 */ /* 0x000fc800078e33ff */
[----:B------:R-:W-:-:S13]  /*6140*/  ISETP.NE.AND P6, PT, R14, 0x1, PT ;  /* 0x000000010e00780c */ /* 0x000fda0003fc5270 */
[----:B------:R-:W0:Y:S02]  /*6150*/  @P6 LDC.64 R10, c[0x0][0x9e8] ;  /* 0x00027a00ff0a6b82 */ /* 0x000e240000000a00 */
[----:B0-----:R-:W-:-:S05]  /*6160*/  @P6 IMAD.HI.U32 R10, R197, R10, RZ ;  /* 0x0000000ac50a6227 */ /* 0x001fca00078e00ff */
[----:B------:R-:W-:-:S04]  /*6170*/  @P6 SHF.R.U32.HI R197, RZ, R11, R10 ;  /* 0x0000000bffc56219 */ /* 0x000fc8000001160a */
[----:B------:R-:W-:Y:S01]  /*6180*/  LOP3.LUT R197, RZ, R197, RZ, 0x33, !PT ;  /* 0x000000c5ffc57212 */ /* 0x000fe200078e33ff */
[----:B------:R-:W-:Y:S06]  /*6190*/  BRA `(.L_x_1790) ;  /* 0x0000000000147947 */ /* 0x000fec0003800000 */
.L_x_1789:
[----:B------:R-:W-:-:S05]  /*61a0*/  IMAD.U32 R14, RZ, RZ, UR25 ;  /* 0x00000019ff0e7e24 */ /* 0x000fca000f8e00ff */
[----:B------:R-:W-:-:S13]  /*61b0*/  ISETP.NE.AND P6, PT, R14, 0x1, PT ;  /* 0x000000010e00780c */ /* 0x000fda0003fc5270 */
[----:B------:R-:W0:Y:S02]  /*61c0*/  @P6 LDC.64 R10, c[0x0][0x9e8] ;  /* 0x00027a00ff0a6b82 */ /* 0x000e240000000a00 */
[----:B0-----:R-:W-:-:S05]  /*61d0*/  @P6 IMAD.HI.U32 R10, R197, R10, RZ ;  /* 0x0000000ac50a6227 */ /* 0x001fca00078e00ff */
[----:B------:R-:W-:-:S07]  /*61e0*/  @P6 SHF.R.U32.HI R197, RZ, R11, R10 ;  /* 0x0000000bffc56219 */ /* 0x000fce000001160a */
.L_x_1790:
[----:B------:R-:W-:Y:S05]  /*61f0*/  BSYNC B0 ;  /* 0x0000000000007941 */ /* 0x000fea0003800000 */
.L_x_1788:
[----:B------:R-:W-:-:S04]  /*6200*/  IMAD R189, R18, -0x2, R189 ;  /* 0xfffffffe12bd7824 */ /* 0x000fc800078e02bd */
[----:B------:R-:W-:-:S05]  /*6210*/  IMAD R197, R197, R14, R189 ;  /* 0x0000000ec5c57224 */ /* 0x000fca00078e02bd */
[----:B------:R-:W-:Y:S02]  /*6220*/  VIADDMNMX R204, R197, R14, R204, PT ;  /* 0x0000000ec5cc7246 */ /* 0x000fe400038001cc */
[----:B------:R-:W-:-:S07]  /*6230*/  VIMNMX R199, R199, R197, !PT ;  /* 0x000000c5c7c77248 */ /* 0x000fce0007fe0100 */
.L_x_1787:
[----:B------:R-:W-:Y:S01]  /*6240*/  ISETP.GT.AND P1, PT, R199, 0x1, !P1 ;  /* 0x00000001c700780c */ /* 0x000fe20004f24270 */
[----:B------:R-:W-:Y:S01]  /*6250*/  UMOV UR10, UR24 ;  /* 0x00000018000a7c82 */ /* 0x000fe20008000000 */
[----:B------:R-:W-:Y:S02]  /*6260*/  LOP3.LUT P6, RZ, R17, 0x10000, RZ, 0xc0, !PT ;  /* 0x0001000011ff7812 */ /* 0x000fe400078cc0ff */
[----:B------:R-:W-:Y:S02]  /*6270*/  ISETP.LT.OR P1, PT, R204, 0x2, P1 ;  /* 0x00000002cc00780c */ /* 0x000fe40000f21670 */
[----:B------:R-:W-:Y:S02]  /*6280*/  FMNMX.FTZ R10, R215, R4, !PT ;  /* 0x00000004d70a7209 */ /* 0x000fe40007810000 */
[----:B------:R-:W-:Y:S02]  /*6290*/  FSEL R13, R13, -INF , !P1 ;  /* 0xff8000000d0d7808 */ /* 0x000fe40004800000 */
[----:B------:R-:W-:-:S02]  /*62a0*/  LOP3.LUT P1, RZ, R17, 0x2, RZ, 0xc0, !PT ;  /* 0x0000000211ff7812 */ /* 0x000fc4000782c0ff */
[----:B------:R-:W-:Y:S02]  /*62b0*/  FMNMX.FTZ R11, R15, R10, !PT ;  /* 0x0000000a0f0b7209 */ /* 0x000fe40007810000 */
[----:B------:R-:W-:Y:S02]  /*62c0*/  ISETP.GT.AND P1, PT, R199, 0x8, !P1 ;  /* 0x00000008c700780c */ /* 0x000fe40004f24270 */
[----:B------:R-:W-:Y:S02]  /*62d0*/  FMNMX.FTZ R10, R152, R11, !PT ;  /* 0x0000000b980a7209 */ /* 0x000fe40007810000 */
[----:B------:R-:W-:Y:S02]  /*62e0*/  ISETP.LT.OR P1, PT, R204, 0x9, P1 ;  /* 0x00000009cc00780c */ /* 0x000fe40000f21670 */
[----:B------:R-:W-:Y:S02]  /*62f0*/  FMNMX.FTZ R11, R153, R10, !PT ;  /* 0x0000000a990b7209 */ /* 0x000fe40007810000 */
[----:B------:R-:W-:-:S02]  /*6300*/  FSEL R20, R20, -INF , !P1 ;  /* 0xff80000014147808 */ /* 0x000fc40004800000 */
[----:B------:R-:W-:Y:S02]  /*6310*/  LOP3.LUT P1, RZ, R17, 0x4, RZ, 0xc0, !PT ;  /* 0x0000000411ff7812 */ /* 0x000fe4000782c0ff */
[----:B------:R-:W-:Y:S02]  /*6320*/  FMNMX.FTZ R10, R156, R11, !PT ;  /* 0x0000000b9c0a7209 */ /* 0x000fe40007810000 */
[----:B------:R-:W-:Y:S02]  /*6330*/  ISETP.GT.AND P1, PT, R199, 0x9, !P1 ;  /* 0x00000009c700780c */ /* 0x000fe40004f24270 */
[----:B------:R-:W-:Y:S02]  /*6340*/  FMNMX.FTZ R11, R157, R10, !PT ;  /* 0x0000000a9d0b7209 */ /* 0x000fe40007810000 */
[----:B------:R-:W-:Y:S02]  /*6350*/  ISETP.LT.OR P1, PT, R204, 0xa, P1 ;  /* 0x0000000acc00780c */ /* 0x000fe40000f21670 */
[----:B------:R-:W-:-:S02]  /*6360*/  FMNMX.FTZ R10, R160, R11, !PT ;  /* 0x0000000ba00a7209 */ /* 0x000fc40007810000 */
[----:B------:R-:W-:Y:S02]  /*6370*/  FSEL R21, R21, -INF , !P1 ;  /* 0xff80000015157808 */ /* 0x000fe40004800000 */
[----:B------:R-:W-:Y:S02]  /*6380*/  LOP3.LUT P1, RZ, R17, 0x8, RZ, 0xc0, !PT ;  /* 0x0000000811ff7812 */ /* 0x000fe4000782c0ff */
[----:B------:R-:W-:Y:S02]  /*6390*/  FMNMX.FTZ R11, R161, R10, !PT ;  /* 0x0000000aa10b7209 */ /* 0x000fe40007810000 */
[----:B------:R-:W-:Y:S02]  /*63a0*/  ISETP.GT.AND P1, PT, R199, 0x10, !P1 ;  /* 0x00000010c700780c */ /* 0x000fe40004f24270 */
[----:B------:R-:W-:Y:S02]  /*63b0*/  FMNMX.FTZ R10, R164, R11, !PT ;  /* 0x0000000ba40a7209 */ /* 0x000fe40007810000 */
[----:B------:R-:W-:-:S02]  /*63c0*/  ISETP.LT.OR P1, PT, R204, 0x11, P1 ;  /* 0x00000011cc00780c */ /* 0x000fc40000f21670 */
[----:B------:R-:W-:Y:S02]  /*63d0*/  FMNMX.FTZ R11, R165, R10, !PT ;  /* 0x0000000aa50b7209 */ /* 0x000fe40007810000 */
[----:B------:R-:W-:Y:S02]  /*63e0*/  FSEL R154, R154, -INF , !P1 ;  /* 0xff8000009a9a7808 */ /* 0x000fe40004800000 */
[----:B------:R-:W-:Y:S02]  /*63f0*/  LOP3.LUT P1, RZ, R17, 0x10, RZ, 0xc0, !PT ;  /* 0x0000001011ff7812 */ /* 0x000fe4000782c0ff */
[----:B------:R-:W-:Y:S02]  /*6400*/  FMNMX.FTZ R10, R168, R11, !PT ;  /* 0x0000000ba80a7209 */ /* 0x000fe40007810000 */
[----:B------:R-:W-:Y:S02]  /*6410*/  ISETP.GT.AND P1, PT, R199, 0x11, !P1 ;  /* 0x00000011c700780c */ /* 0x000fe40004f24270 */
[----:B------:R-:W-:-:S02]  /*6420*/  FMNMX.FTZ R11, R169, R10, !PT ;  /* 0x0000000aa90b7209 */ /* 0x000fc40007810000 */
[----:B------:R-:W-:Y:S02]  /*6430*/  ISETP.LT.OR P1, PT, R204, 0x12, P1 ;  /* 0x00000012cc00780c */ /* 0x000fe40000f21670 */
[----:B------:R-:W-:Y:S02]  /*6440*/  FMNMX.FTZ R10, R172, R11, !PT ;  /* 0x0000000bac0a7209 */ /* 0x000fe40007810000 */
[----:B------:R-:W-:Y:S02]  /*6450*/  FSEL R155, R155, -INF , !P1 ;  /* 0xff8000009b9b7808 */ /* 0x000fe40004800000 */
[----:B------:R-:W-:Y:S02]  /*6460*/  LOP3.LUT P1, RZ, R17, 0x20000, RZ, 0xc0, !PT ;  /* 0x0002000011ff7812 */ /* 0x000fe4000782c0ff */
[----:B------:R-:W-:Y:S02]  /*6470*/  FMNMX.FTZ R11, R173, R10, !PT ;  /* 0x0000000aad0b7209 */ /* 0x000fe40007810000 */
[----:B------:R-:W-:-:S02]  /*6480*/  ISETP.GT.AND P1, PT, R199, 0x18, !P1 ;  /* 0x00000018c700780c */ /* 0x000fc40004f24270 */
[----:B------:R-:W-:Y:S02]  /*6490*/  FMNMX.FTZ R11, R176, R11, !PT ;  /* 0x0000000bb00b7209 */ /* 0x000fe40007810000 */
[----:B------:R-:W-:Y:S02]  /*64a0*/  ISETP.LT.OR P1, PT, R204, 0x19, P1 ;  /* 0x00000019cc00780c */ /* 0x000fe40000f21670 */
[----:B------:R-:W-:Y:S02]  /*64b0*/  FMNMX.FTZ R10, R178, R11, !PT ;  /* 0x0000000bb20a7209 */ /* 0x000fe40007810000 */
[----:B------:R-:W-:Y:S02]  /*64c0*/  FSEL R158, R158, -INF , !P1 ;  /* 0xff8000009e9e7808 */ /* 0x000fe40004800000 */
        /* <DEDUP_REMOVED lines=12> */
[----:B------:R-:W-:Y:S02]  /*6590*/  LOP3.LUT P1, RZ, R17, 0x4000, RZ, 0xc0, !PT ;  /* 0x0000400011ff7812 */ /* 0x000fe4000782c0ff */
[----:B------:R-:W-:-:S02]  /*65a0*/  FMNMX.FTZ R10, R191, R10, !PT ;  /* 0x0000000abf0a7209 */ /* 0x000fc40007810000 */
[----:B------:R-:W-:Y:S02]  /*65b0*/  ISETP.GT.AND P1, PT, R199, 0x21, !P1 ;  /* 0x00000021c700780c */ /* 0x000fe40004f24270 */
[----:B------:R-:W-:Y:S02]  /*65c0*/  FMNMX.FTZ R11, R195, R10, !PT ;  /* 0x0000000ac30b7209 */ /* 0x000fe40007810000 */
[----:B------:R-:W-:Y:S02]  /*65d0*/  ISETP.LT.OR P1, PT, R204, 0x22, P1 ;  /* 0x00000022cc00780c */ /* 0x000fe40000f21670 */
[----:B------:R-:W-:Y:S02]  /*65e0*/  FMNMX.FTZ R14, R196, R11, !PT ;  /* 0x0000000bc40e7209 */ /* 0x000fe40007810000 */
[----:B------:R-:W-:Y:S02]  /*65f0*/  FSEL R163, R163, -INF , !P1 ;  /* 0xff800000a3a37808 */ /* 0x000fe40004800000 */
[C---:B------:R-:W-:Y:S01]  /*6600*/  LOP3.LUT P1, RZ, R17.reuse, 0x2000, RZ, 0xc0, !PT ;  /* 0x0000200011ff7812 */ /* 0x040fe2000782c0ff */
[----:B------:R-:W0:Y:S01]  /*6610*/  SHFL.BFLY PT, R11, R14, 0x2, 0x1f ;  /* 0x0c401f000e0b7f89 */ /* 0x000e2200000e0000 */
[----:B------:R-:W-:-:S02]  /*6620*/  LOP3.LUT P6, RZ, R17, 0x20, RZ, 0xc0, !PT ;  /* 0x0000002011ff7812 */ /* 0x000fc400078cc0ff */
[C---:B------:R-:W-:Y:S02]  /*6630*/  ISETP.GT.AND P1, PT, R199.reuse, 0x28, !P1 ;  /* 0x00000028c700780c */ /* 0x040fe40004f24270 */
[----:B------:R-:W-:Y:S02]  /*6640*/  ISETP.GT.AND P2, PT, R199, 0x49, !P2 ;  /* 0x00000049c700780c */ /* 0x000fe40005744270 */
[C---:B------:R-:W-:Y:S02]  /*6650*/  ISETP.LT.OR P1, PT, R204.reuse, 0x29, P1 ;  /* 0x00000029cc00780c */ /* 0x040fe40000f21670 */
[----:B------:R-:W-:Y:S02]  /*6660*/  ISETP.LT.OR P2, PT, R204, 0x4a, P2 ;  /* 0x0000004acc00780c */ /* 0x000fe40001741670 */
[----:B------:R-:W-:Y:S02]  /*6670*/  FSEL R166, R166, -INF , !P1 ;  /* 0xff800000a6a67808 */ /* 0x000fe40004800000 */
[----:B------:R-:W-:-:S02]  /*6680*/  LOP3.LUT P1, RZ, R17, 0x1000, RZ, 0xc0, !PT ;  /* 0x0000100011ff7812 */ /* 0x000fc4000782c0ff */
[C---:B------:R-:W-:Y:S02]  /*6690*/  ISETP.GT.AND P3, PT, R199.reuse, 0x50, !P3 ;  /* 0x00000050c700780c */ /* 0x040fe40005f64270 */
[----:B------:R-:W-:Y:S02]  /*66a0*/  ISETP.GT.AND P1, PT, R199, 0x29, !P1 ;  /* 0x00000029c700780c */ /* 0x000fe40004f24270 */
[----:B------:R-:W-:Y:S02]  /*66b0*/  FSEL R184, R184, -INF , !P2 ;  /* 0xff800000b8b87808 */ /* 0x000fe40005000000 */
[C---:B------:R-:W-:Y:S02]  /*66c0*/  ISETP.LT.OR P1, PT, R204.reuse, 0x2a, P1 ;  /* 0x0000002acc00780c */ /* 0x040fe40000f21670 */
[----:B------:R-:W-:Y:S02]  /*66d0*/  ISETP.LT.OR P3, PT, R204, 0x51, P3 ;  /* 0x00000051cc00780c */ /* 0x000fe40001f61670 */
[----:B------:R-:W-:-:S02]  /*66e0*/  FSEL R167, R167, -INF , !P1 ;  /* 0xff800000a7a77808 */ /* 0x000fc40004800000 */
[----:B------:R-:W-:Y:S02]  /*66f0*/  LOP3.LUT P1, RZ, R17, 0x800, RZ, 0xc0, !PT ;  /* 0x0000080011ff7812 */ /* 0x000fe4000782c0ff */
[----:B0-----:R-:W-:Y:S02]  /*6700*/  FMNMX.FTZ R194, R14, R11, !PT ;  /* 0x0000000b0ec27209 */ /* 0x001fe40007810000 */
[C---:B------:R-:W-:Y:S02]  /*6710*/  ISETP.GT.AND P1, PT, R199.reuse, 0x30, !P1 ;  /* 0x00000030c700780c */ /* 0x040fe40004f24270 */
[----:B------:R-:W-:Y:S01]  /*6720*/  ISETP.GT.AND P4, PT, R199, 0x51, !P4 ;  /* 0x00000051c700780c */ /* 0x000fe20006784270 */
[----:B------:R-:W0:Y:S01]  /*6730*/  SHFL.BFLY PT, R11, R194, 0x1, 0x1f ;  /* 0x0c201f00c20b7f89 */ /* 0x000e2200000e0000 */
[----:B------:R-:W-:Y:S02]  /*6740*/  ISETP.LT.OR P1, PT, R204, 0x31, P1 ;  /* 0x00000031cc00780c */ /* 0x000fe40000f21670 */
[----:B------:R-:W-:-:S02]  /*6750*/  FSEL R187, R187, -INF , !P3 ;  /* 0xff800000bbbb7808 */ /* 0x000fc40005800000 */
[----:B------:R-:W-:Y:S02]  /*6760*/  FSEL R170, R170, -INF , !P1 ;  /* 0xff800000aaaa7808 */ /* 0x000fe40004800000 */
[----:B------:R-:W-:Y:S02]  /*6770*/  LOP3.LUT P1, RZ, R17, 0x400, RZ, 0xc0, !PT ;  /* 0x0000040011ff7812 */ /* 0x000fe4000782c0ff */
[C---:B------:R-:W-:Y:S02]  /*6780*/  ISETP.GT.AND P5, PT, R199.reuse, 0x58, !P5 ;  /* 0x00000058c700780c */ /* 0x040fe40006fa4270 */
[----:B------:R-:W-:Y:S02]  /*6790*/  ISETP.GT.AND P1, PT, R199, 0x31, !P1 ;  /* 0x00000031c700780c */ /* 0x000fe40004f24270 */
[C---:B------:R-:W-:Y:S02]  /*67a0*/  ISETP.LT.OR P4, PT, R204.reuse, 0x52, P4 ;  /* 0x00000052cc00780c */ /* 0x040fe40002781670 */
[----:B------:R-:W-:-:S02]  /*67b0*/  ISETP.LT.OR P1, PT, R204, 0x32, P1 ;  /* 0x00000032cc00780c */ /* 0x000fc40000f21670 */
[----:B------:R-:W-:Y:S02]  /*67c0*/  ISETP.LT.OR P5, PT, R204, 0x59, P5 ;  /* 0x00000059cc00780c */ /* 0x000fe40002fa1670 */
[----:B------:R-:W-:Y:S02]  /*67d0*/  FSEL R171, R171, -INF , !P1 ;  /* 0xff800000abab7808 */ /* 0x000fe40004800000 */
[----:B------:R-:W-:Y:S02]  /*67e0*/  LOP3.LUT P1, RZ, R17, 0x200, RZ, 0xc0, !PT ;  /* 0x0000020011ff7812 */ /* 0x000fe4000782c0ff */
[----:B------:R-:W-:Y:S02]  /*67f0*/  FSEL R188, R188, -INF , !P4 ;  /* 0xff800000bcbc7808 */ /* 0x000fe40006000000 */
[----:B------:R-:W-:Y:S02]  /*6800*/  ISETP.GT.AND P1, PT, R199, 0x38, !P1 ;  /* 0x00000038c700780c */ /* 0x000fe40004f24270 */
[----:B0-----:R-:W-:-:S02]  /*6810*/  FMNMX.FTZ R10, R194, R11, !PT ;  /* 0x0000000bc20a7209 */ /* 0x001fc40007810000 */
[----:B------:R-:W-:Y:S02]  /*6820*/  ISETP.LT.OR P1, PT, R204, 0x39, P1 ;  /* 0x00000039cc00780c */ /* 0x000fe40000f21670 */
[----:B------:R-:W-:Y:S01]  /*6830*/  FSEL R192, R192, -INF , !P5 ;  /* 0xff800000c0c07808 */ /* 0x000fe20006800000 */
[----:B------:R-:W-:Y:S01]  /*6840*/  FMUL.FTZ R11, R10, UR10 ;  /* 0x0000000a0a0b7c20 */ /* 0x000fe20008410000 */
[----:B------:R-:W-:Y:S02]  /*6850*/  FSEL R174, R174, -INF , !P1 ;  /* 0xff800000aeae7808 */ /* 0x000fe40004800000 */
[----:B------:R-:W-:-:S04]  /*6860*/  LOP3.LUT P1, RZ, R17, 0x100, RZ, 0xc0, !PT ;  /* 0x0000010011ff7812 */ /* 0x000fc8000782c0ff */
[----:B------:R-:W-:-:S04]  /*6870*/  ISETP.GT.AND P1, PT, R199, 0x39, !P1 ;  /* 0x00000039c700780c */ /* 0x000fc80004f24270 */
[----:B------:R-:W-:-:S04]  /*6880*/  ISETP.LT.OR P1, PT, R204, 0x3a, P1 ;  /* 0x0000003acc00780c */ /* 0x000fc80000f21670 */
        /* <DEDUP_REMOVED lines=9> */
[----:B------:R-:W-:Y:S02]  /*6920*/  ISETP.GT.AND P1, PT, R199, 0x48, !P6 ;  /* 0x00000048c700780c */ /* 0x000fe40007724270 */
[----:B------:R-:W-:Y:S02]  /*6930*/  LOP3.LUT P6, RZ, R17, 0x40000, RZ, 0xc0, !PT ;  /* 0x0004000011ff7812 */ /* 0x000fe400078cc0ff */
[----:B------:R-:W-:-:S04]  /*6940*/  ISETP.LT.OR P1, PT, R204, 0x49, P1 ;  /* 0x00000049cc00780c */ /* 0x000fc80000f21670 */
[----:B------:R-:W-:Y:S02]  /*6950*/  FSEL R183, R183, -INF , !P1 ;  /* 0xff800000b7b77808 */ /* 0x000fe40004800000 */
[----:B------:R-:W-:Y:S02]  /*6960*/  ISETP.GT.AND P1, PT, R199, RZ, !P6 ;  /* 0x000000ffc700720c */ /* 0x000fe40007724270 */
[----:B------:R-:W-:Y:S02]  /*6970*/  LOP3.LUT P6, RZ, R17, 0x1, RZ, 0xc0, !PT ;  /* 0x0000000111ff7812 */ /* 0x000fe400078cc0ff */
[----:B------:R-:W-:Y:S02]  /*6980*/  ISETP.LT.OR P1, PT, R204, 0x1, P1 ;  /* 0x00000001cc00780c */ /* 0x000fe40000f21670 */
[----:B------:R-:W-:Y:S02]  /*6990*/  ISETP.GT.AND P2, PT, R199, 0x59, !P6 ;  /* 0x00000059c700780c */ /* 0x000fe40007744270 */
[----:B------:R-:W-:-:S02]  /*69a0*/  FSEL R12, R12, -INF , !P1 ;  /* 0xff8000000c0c7808 */ /* 0x000fc40004800000 */
[----:B------:R-:W-:Y:S02]  /*69b0*/  FSETP.NEU.FTZ.AND P1, PT, R10, -INF , PT ;  /* 0xff8000000a00780b */ /* 0x000fe40003f3d000 */
[----:B------:R-:W-:Y:S02]  /*69c0*/  FMNMX.FTZ R14, R12, R5, !PT ;  /* 0x000000050c0e7209 */ /* 0x000fe40007810000 */
[----:B------:R-:W-:Y:S02]  /*69d0*/  FSEL R11, R11, RZ, P1 ;  /* 0x000000ff0b0b7208 */ /* 0x000fe40000800000 */
[----:B------:R-:W-:Y:S02]  /*69e0*/  ISETP.LT.OR P2, PT, R204, 0x5a, P2 ;  /* 0x0000005acc00780c */ /* 0x000fe40001741670 */
[----:B------:R-:W-:Y:S01]  /*69f0*/  FSEL R199, R10, RZ, P1 ;  /* 0x000000ff0ac77208 */ /* 0x000fe20000800000 */
[--C-:B------:R-:W-:Y:S01]  /*6a00*/  FFMA.FTZ R198, R15, UR10, -R11.reuse ;  /* 0x0000000a0fc67c23 */ /* 0x100fe2000801080b */
[----:B------:R-:W-:Y:S01]  /*6a10*/  FMNMX.FTZ R15, R13, R14, !PT ;  /* 0x0000000e0d0f7209 */ /* 0x000fe20007810000 */
[--C-:B------:R-:W-:Y:S01]  /*6a20*/  FFMA.FTZ R189, R215, UR10, -R11.reuse ;  /* 0x0000000ad7bd7c23 */ /* 0x100fe2000801080b */
[----:B------:R-:W-:Y:S01]  /*6a30*/  FSEL R193, R193, -INF , !P2 ;  /* 0xff800000c1c17808 */ /* 0x000fe20005000000 */
[----:B------:R0:W-:Y:S01]  /*6a40*/  MUFU.EX2 R14, R198 ;  /* 0x000000c6000e7308 */ /* 0x0001e20000000800 */
[----:B------:R-:W-:Y:S01]  /*6a50*/  FMNMX.FTZ R194, R20, R15, !PT ;  /* 0x0000000f14c27209 */ /* 0x000fe20007810000 */
[--C-:B------:R-:W-:Y:S01]  /*6a60*/  FFMA.FTZ R15, R152, UR10, -R11.reuse ;  /* 0x0000000a980f7c23 */ /* 0x100fe2000801080b */
[----:B------:R-:W-:Y:S01]  /*6a70*/  FADD.FTZ R199, -R199, R4 ;  /* 0x00000004c7c77221 */ /* 0x000fe20000010100 */
[--C-:B------:R-:W-:Y:S01]  /*6a80*/  FFMA.FTZ R156, R156, UR10, -R11.reuse ;  /* 0x0000000a9c9c7c23 */ /* 0x100fe2000801080b */
[----:B------:R-:W-:Y:S01]  /*6a90*/  FMNMX.FTZ R197, R21, R194, !PT ;  /* 0x000000c215c57209 */ /* 0x000fe20007810000 */
[--C-:B------:R-:W-:Y:S01]  /*6aa0*/  FFMA.FTZ R194, R153, UR10, -R11.reuse ;  /* 0x0000000a99c27c23 */ /* 0x100fe2000801080b */
[----:B------:R-:W-:Y:S01]  /*6ab0*/  FMUL.FTZ R4, R199, UR10 ;  /* 0x0000000ac7047c20 */ /* 0x000fe20008410000 */
[----:B------:R-:W-:Y:S01]  /*6ac0*/  MUFU.EX2 R189, R189 ;  /* 0x000000bd00bd7308 */ /* 0x000fe20000000800 */
[----:B------:R-:W-:Y:S01]  /*6ad0*/  FMNMX.FTZ R152, R154, R197, !PT ;  /* 0x000000c59a987209 */ /* 0x000fe20007810000 */
[--C-:B0-----:R-:W-:Y:S01]  /*6ae0*/  FFMA.FTZ R198, R168, UR10, -R11.reuse ;  /* 0x0000000aa8c67c23 */ /* 0x101fe2000801080b */
        /* <DEDUP_REMOVED lines=13> */
[----:B------:R-:W1:Y:S01]  /*6bc0*/  MUFU.EX2 R15, R15 ;  /* 0x0000000f000f7308 */ /* 0x000e620000000800 */
[----:B------:R-:W-:Y:S01]  /*6bd0*/  FMNMX.FTZ R152, R162, R153, !PT ;  /* 0x00000099a2987209 */ /* 0x000fe20007810000 */
[--C-:B------:R-:W-:Y:S01]  /*6be0*/  FFMA.FTZ R153, R157, UR10, -R11.reuse ;  /* 0x0000000a9d997c23 */ /* 0x100fe2000801080b */
[--C-:B------:R-:W-:Y:S01]  /*6bf0*/  FFMA.FTZ R190, R190, UR10, -R11.reuse ;  /* 0x0000000abebe7c23 */ /* 0x100fe2000801080b */
[--C-:B------:R-:W-:Y:S01]  /*6c00*/  FFMA.FTZ R191, R191, UR10, -R11.reuse ;  /* 0x0000000abfbf7c23 */ /* 0x100fe2000801080b */
[----:B------:R-:W-:Y:S01]  /*6c10*/  FMNMX.FTZ R157, R163, R152, !PT ;  /* 0x00000098a39d7209 */ /* 0x000fe20007810000 */
[--C-:B------:R-:W-:Y:S01]  /*6c20*/  FFMA.FTZ R195, R195, UR10, -R11.reuse ;  /* 0x0000000ac3c37c23 */ /* 0x100fe2000801080b */
[--C-:B------:R-:W-:Y:S01]  /*6c30*/  FFMA.FTZ R196, R196, UR10, -R11.reuse ;  /* 0x0000000ac4c47c23 */ /* 0x100fe2000801080b */
[----:B------:R-:W2:Y:S01]  /*6c40*/  MUFU.EX2 R194, R194 ;  /* 0x000000c200c27308 */ /* 0x000ea20000000800 */
[----:B------:R-:W-:Y:S01]  /*6c50*/  FMNMX.FTZ R152, R166, R157, !PT ;  /* 0x0000009da6987209 */ /* 0x000fe20007810000 */
[--C-:B------:R-:W-:Y:S01]  /*6c60*/  FFMA.FTZ R157, R160, UR10, -R11.reuse ;  /* 0x0000000aa09d7c23 */ /* 0x100fe2000801080b */
[--C-:B------:R-:W-:Y:S01]  /*6c70*/  FFMA.FTZ R160, R161, UR10, -R11.reuse ;  /* 0x0000000aa1a07c23 */ /* 0x100fe2000801080b */
[----:B0-----:R-:W-:Y:S01]  /*6c80*/  FMUL.FTZ R24, R24, R4 ;  /* 0x0000000418187220 */ /* 0x001fe20000410000 */
[----:B------:R-:W-:Y:S01]  /*6c90*/  FMNMX.FTZ R197, R167, R152, !PT ;  /* 0x00000098a7c57209 */ /* 0x000fe20007810000 */
[-C--:B------:R-:W-:Y:S01]  /*6ca0*/  FMUL.FTZ R25, R25, R4.reuse ;  /* 0x0000000419197220 */ /* 0x080fe20000410000 */
[-C--:B------:R-:W-:Y:S01]  /*6cb0*/  FMUL.FTZ R28, R28, R4.reuse ;  /* 0x000000041c1c7220 */ /* 0x080fe20000410000 */
[----:B------:R-:W0:Y:S01]  /*6cc0*/  MUFU.EX2 R156, R156 ;  /* 0x0000009c009c7308 */ /* 0x000e220000000800 */
[----:B------:R-:W-:Y:S01]  /*6cd0*/  FMNMX.FTZ R152, R170, R197, !PT ;  /* 0x000000c5aa987209 */ /* 0x000fe20007810000 */
[-C--:B------:R-:W-:Y:S01]  /*6ce0*/  FMUL.FTZ R29, R29, R4.reuse ;  /* 0x000000041d1d7220 */ /* 0x080fe20000410000 */
[-C--:B------:R-:W-:Y:S01]  /*6cf0*/  FMUL.FTZ R32, R32, R4.reuse ;  /* 0x0000000420207220 */ /* 0x080fe20000410000 */
[----:B------:R-:W-:Y:S01]  /*6d00*/  FMUL.FTZ R33, R33, R4 ;  /* 0x0000000421217220 */ /* 0x000fe20000410000 */
[----:B------:R-:W-:Y:S01]  /*6d10*/  FMNMX.FTZ R161, R171, R152, !PT ;  /* 0x00000098aba17209 */ /* 0x000fe20007810000 */
[-C--:B------:R-:W-:Y:S01]  /*6d20*/  FMUL.FTZ R36, R36, R4.reuse ;  /* 0x0000000424247220 */ /* 0x080fe20000410000 */
[-C--:B------:R-:W-:Y:S01]  /*6d30*/  FMUL.FTZ R37, R37, R4.reuse ;  /* 0x0000000425257220 */ /* 0x080fe20000410000 */
[----:B------:R-:W3:Y:S01]  /*6d40*/  MUFU.EX2 R153, R153 ;  /* 0x0000009900997308 */ /* 0x000ee20000000800 */
[----:B------:R-:W-:Y:S01]  /*6d50*/  FMNMX.FTZ R152, R174, R161, !PT ;  /* 0x000000a1ae987209 */ /* 0x000fe20007810000 */
[--C-:B------:R-:W-:Y:S01]  /*6d60*/  FFMA.FTZ R161, R164, UR10, -R11.reuse ;  /* 0x0000000aa4a17c23 */ /* 0x100fe2000801080b */
[----:B------:R-:W-:Y:S01]  /*6d70*/  FFMA.FTZ R164, R165, UR10, -R11 ;  /* 0x0000000aa5a47c23 */ /* 0x000fe2000801080b */
[----:B------:R-:W-:Y:S01]  /*6d80*/  FMUL.FTZ R40, R40, R4 ;  /* 0x0000000428287220 */ /* 0x000fe20000410000 */
[----:B------:R-:W-:Y:S01]  /*6d90*/  FMNMX.FTZ R152, R175, R152, !PT ;  /* 0x00000098af987209 */ /* 0x000fe20007810000 */
[-C--:B------:R-:W-:Y:S01]  /*6da0*/  FMUL.FTZ R41, R41, R4.reuse ;  /* 0x0000000429297220 */ /* 0x080fe20000410000 */
[----:B------:R-:W-:Y:S01]  /*6db0*/  FMUL.FTZ R44, R44, R4 ;  /* 0x000000042c2c7220 */ /* 0x000fe20000410000 */
[----:B------:R-:W4:Y:S01]  /*6dc0*/  MUFU.EX2 R157, R157 ;  /* 0x0000009d009d7308 */ /* 0x000f220000000800 */
[----:B------:R-:W-:Y:S01]  /*6dd0*/  FMNMX.FTZ R197, R179, R152, !PT ;  /* 0x00000098b3c57209 */ /* 0x000fe20007810000 */
[-C--:B------:R-:W-:Y:S01]  /*6de0*/  FMUL.FTZ R45, R45, R4.reuse ;  /* 0x000000042d2d7220 */ /* 0x080fe20000410000 */
[-C--:B------:R-:W-:Y:S01]  /*6df0*/  FMUL.FTZ R48, R48, R4.reuse ;  /* 0x0000000430307220 */ /* 0x080fe20000410000 */
[-C--:B------:R-:W-:Y:S01]  /*6e00*/  FMUL.FTZ R49, R49, R4.reuse ;  /* 0x0000000431317220 */ /* 0x080fe20000410000 */
[----:B------:R-:W-:Y:S01]  /*6e10*/  FMNMX.FTZ R152, R180, R197, !PT ;  /* 0x000000c5b4987209 */ /* 0x000fe20007810000 */
[-C--:B------:R-:W-:Y:S01]  /*6e20*/  FMUL.FTZ R52, R52, R4.reuse ;  /* 0x0000000434347220 */ /* 0x080fe20000410000 */
[----:B------:R-:W-:Y:S01]  /*6e30*/  FMUL.FTZ R53, R53, R4 ;  /* 0x0000000435357220 */ /* 0x000fe20000410000 */
[----:B------:R-:W5:Y:S01]  /*6e40*/  MUFU.EX2 R160, R160 ;  /* 0x000000a000a07308 */ /* 0x000f620000000800 */
        /* <DEDUP_REMOVED lines=14> */
[-C--:B------:R-:W-:Y:S01]  /*6f30*/  FMUL.FTZ R73, R73, R4.reuse ;  /* 0x0000000449497220 */ /* 0x080fe20000410000 */
[----:B------:R-:W5:Y:S01]  /*6f40*/  MUFU.EX2 R164, R164 ;  /* 0x000000a400a47308 */ /* 0x000f620000000800 */
[----:B------:R-:W-:Y:S01]  /*6f50*/  FMNMX.FTZ R152, R192, R197, !PT ;  /* 0x000000c5c0987209 */ /* 0x000fe20007810000 */
[-C--:B------:R-:W-:Y:S01]  /*6f60*/  FMUL.FTZ R76, R76, R4.reuse ;  /* 0x000000044c4c7220 */ /* 0x080fe20000410000 */
[-C--:B------:R-:W-:Y:S01]  /*6f70*/  FMUL.FTZ R77, R77, R4.reuse ;  /* 0x000000044d4d7220 */ /* 0x080fe20000410000 */
[----:B------:R-:W-:Y:S01]  /*6f80*/  FMUL.FTZ R80, R80, R4 ;  /* 0x0000000450507220 */ /* 0x000fe20000410000 */
[----:B------:R-:W-:Y:S01]  /*6f90*/  FMNMX.FTZ R152, R193, R152, !PT ;  /* 0x00000098c1987209 */ /* 0x000fe20007810000 */
[-C--:B------:R-:W-:Y:S01]  /*6fa0*/  FMUL.FTZ R81, R81, R4.reuse ;  /* 0x0000000451517220 */ /* 0x080fe20000410000 */
[-C--:B------:R-:W-:Y:S01]  /*6fb0*/  FMUL.FTZ R84, R84, R4.reuse ;  /* 0x0000000454547220 */ /* 0x080fe20000410000 */
[----:B------:R1:W5:Y:S01]  /*6fc0*/  MUFU.EX2 R165, R198 ;  /* 0x000000c600a57308 */ /* 0x0003620000000800 */
[-C--:B------:R-:W-:Y:S01]  /*6fd0*/  FMUL.FTZ R85, R85, R4.reuse ;  /* 0x0000000455557220 */ /* 0x080fe20000410000 */
[----:B------:R-:W2:Y:S01]  /*6fe0*/  SHFL.BFLY PT, R197, R152, 0x2, 0x1f ;  /* 0x0c401f0098c57f89 */ /* 0x000ea200000e0000 */
        /* <DEDUP_REMOVED lines=23> */
[----:B--2---:R-:W-:Y:S01]  /*7160*/  FMNMX.FTZ R197, R152, R197, !PT ;  /* 0x000000c598c57209 */ /* 0x004fe20007810000 */
[-C--:B------:R-:W-:Y:S01]  /*7170*/  FMUL.FTZ R128, R128, R4.reuse ;  /* 0x0000000480807220 */ /* 0x080fe20000410000 */
[-C--:B------:R-:W-:Y:S01]  /*7180*/  FMUL.FTZ R129, R129, R4.reuse ;  /* 0x0000000481817220 */ /* 0x080fe20000410000 */
[-C--:B------:R-:W-:Y:S01]  /*7190*/  FMUL.FTZ R132, R132, R4.reuse ;  /* 0x0000000484847220 */ /* 0x080fe20000410000 */
[-C--:B------:R-:W-:Y:S01]  /*71a0*/  FMUL.FTZ R133, R133, R4.reuse ;  /* 0x0000000485857220 */ /* 0x080fe20000410000 */
[----:B------:R-:W2:Y:S01]  /*71b0*/  SHFL.BFLY PT, R176, R197, 0x1, 0x1f ;  /* 0x0c201f00c5b07f89 */ /* 0x000ea200000e0000 */
        /* <DEDUP_REMOVED lines=9> */
[----:B------:R-:W-:-:S07]  /*7250*/  FMUL.FTZ R149, R149, R4 ;  /* 0x0000000495957220 */ /* 0x000fce0000410000 */
[----:B------:R-:W-:Y:S01]  /*7260*/  MUFU.EX2 R181, R181 ;  /* 0x000000b500b57308 */ /* 0x000fe20000000800 */
[----:B--2---:R-:W-:-:S07]  /*7270*/  FMNMX.FTZ R176, R197, R176, !PT ;  /* 0x000000b0c5b07209 */ /* 0x004fce0007810000 */
[----:B------:R-:W-:Y:S01]  /*7280*/  MUFU.EX2 R182, R182 ;  /* 0x000000b600b67308 */ /* 0x000fe20000000800 */
[C---:B------:R-:W-:Y:S01]  /*7290*/  FSETP.NEU.FTZ.AND P1, PT, R176.reuse, -INF , PT ;  /* 0xff800000b000780b */ /* 0x040fe20003f3d000 */
[----:B------:R-:W-:-:S06]  /*72a0*/  FMUL.FTZ R152, R176, UR10 ;  /* 0x0000000ab0987c20 */ /* 0x000fcc0008410000 */
[----:B------:R-:W-:Y:S01]  /*72b0*/  MUFU.EX2 R185, R185 ;  /* 0x000000b900b97308 */ /* 0x000fe20000000800 */
[----:B------:R-:W-:-:S05]  /*72c0*/  FSEL R152, R152, RZ, P1 ;  /* 0x000000ff98987208 */ /* 0x000fca0000800000 */
[--C-:B------:R-:W-:Y:S01]  /*72d0*/  FFMA.FTZ R11, R12, UR10, -R152.reuse ;  /* 0x0000000a0c0b7c23 */ /* 0x100fe20008010898 */
[--C-:B------:R-:W-:Y:S01]  /*72e0*/  FFMA.FTZ R12, R13, UR10, -R152.reuse ;  /* 0x0000000a0d0c7c23 */ /* 0x100fe20008010898 */
[----:B------:R-:W-:Y:S01]  /*72f0*/  FFMA.FTZ R13, R4, R2, R189 ;  /* 0x00000002040d7223 */ /* 0x000fe200000100bd */
[--C-:B-1----:R-:W-:Y:S01]  /*7300*/  FFMA.FTZ R198, R155, UR10, -R152.reuse ;  /* 0x0000000a9bc67c23 */ /* 0x102fe20008010898 */
[--C-:B------:R-:W-:Y:S01]  /*7310*/  FFMA.FTZ R204, R159, UR10, -R152.reuse ;  /* 0x0000000a9fcc7c23 */ /* 0x100fe20008010898 */
[----:B------:R-:W-:Y:S01]  /*7320*/  MUFU.EX2 R186, R186 ;  /* 0x000000ba00ba7308 */ /* 0x000fe20000000800 */
[----:B------:R-:W-:Y:S01]  /*7330*/  FADD.FTZ R2, R14, R13 ;  /* 0x0000000d0e027221 */ /* 0x000fe20000010000 */
[--C-:B------:R-:W-:Y:S01]  /*7340*/  FFMA.FTZ R13, R20, UR10, -R152.reuse ;  /* 0x0000000a140d7c23 */ /* 0x100fe20008010898 */
[--C-:B------:R-:W-:Y:S01]  /*7350*/  FFMA.FTZ R20, R21, UR10, -R152.reuse ;  /* 0x0000000a15147c23 */ /* 0x100fe20008010898 */
[----:B------:R-:W-:Y:S01]  /*7360*/  FFMA.FTZ R21, R154, UR10, -R152 ;  /* 0x0000000a9a157c23 */ /* 0x000fe20008010898 */
[----:B------:R-:W-:Y:S01]  /*7370*/  FADD.FTZ R197, R15, R2 ;  /* 0x000000020fc57221 */ /* 0x000fe20000010000 */
[--C-:B------:R-:W-:Y:S01]  /*7380*/  FFMA.FTZ R199, R166, UR10, -R152.reuse ;  /* 0x0000000aa6c77c23 */ /* 0x100fe20008010898 */
[--C-:B------:R-:W-:Y:S01]  /*7390*/  FFMA.FTZ R162, R162, UR10, -R152.reuse ;  /* 0x0000000aa2a27c23 */ /* 0x100fe20008010898 */
[----:B------:R-:W-:Y:S01]  /*73a0*/  MUFU.EX2 R190, R190 ;  /* 0x000000be00be7308 */ /* 0x000fe20000000800 */
[----:B------:R-:W-:Y:S01]  /*73b0*/  FADD.FTZ R197, R194, R197 ;  /* 0x000000c5c2c57221 */ /* 0x000fe20000010000 */
[--C-:B------:R-:W-:Y:S01]  /*73c0*/  FFMA.FTZ R167, R167, UR10, -R152.reuse ;  /* 0x0000000aa7a77c23 */ /* 0x100fe20008010898 */
[--C-:B------:R-:W-:Y:S01]  /*73d0*/  FFMA.FTZ R171, R171, UR10, -R152.reuse ;  /* 0x0000000aabab7c23 */ /* 0x100fe20008010898 */
[--C-:B------:R-:W-:Y:S01]  /*73e0*/  FFMA.FTZ R175, R175, UR10, -R152.reuse ;  /* 0x0000000aafaf7c23 */ /* 0x100fe20008010898 */
[----:B0-----:R-:W-:Y:S01]  /*73f0*/  FADD.FTZ R2, R156, R197 ;  /* 0x000000c59c027221 */ /* 0x001fe20000010000 */
[----:B---3--:R-:W-:Y:S01]  /*7400*/  F2FP.BF16.F32.PACK_AB R156, R153, R156 ;  /* 0x0000009c999c723e */ /* 0x008fe200000010ff */
[----:B------:R-:W-:Y:S01]  /*7410*/  FFMA.FTZ R179, R179, UR10, -R152 ;  /* 0x0000000ab3b37c23 */ /* 0x000fe20008010898 */
[----:B------:R-:W-:Y:S01]  /*7420*/  MUFU.EX2 R191, R191 ;  /* 0x000000bf00bf7308 */ /* 0x000fe20000000800 */
[----:B------:R-:W-:Y:S01]  /*7430*/  FADD.FTZ R2, R153, R2 ;  /* 0x0000000299027221 */ /* 0x000fe20000010000 */
[--C-:B------:R-:W-:Y:S01]  /*7440*/  FFMA.FTZ R180, R180, UR10, -R152.reuse ;  /* 0x0000000ab4b47c23 */ /* 0x100fe20008010898 */
[--C-:B------:R-:W-:Y:S01]  /*7450*/  FFMA.FTZ R183, R183, UR10, -R152.reuse ;  /* 0x0000000ab7b77c23 */ /* 0x100fe20008010898 */
[----:B------:R-:W-:Y:S01]  /*7460*/  FFMA.FTZ R187, R187, UR10, -R152 ;  /* 0x0000000abbbb7c23 */ /* 0x000fe20008010898 */
[----:B----4-:R-:W-:Y:S01]  /*7470*/  FADD.FTZ R197, R157, R2 ;  /* 0x000000029dc57221 */ /* 0x010fe20000010000 */
[--C-:B------:R-:W-:Y:S01]  /*7480*/  FFMA.FTZ R188, R188, UR10, -R152.reuse ;  /* 0x0000000abcbc7c23 */ /* 0x100fe20008010898 */
[--C-:B------:R-:W-:Y:S01]  /*7490*/  FFMA.FTZ R192, R192, UR10, -R152.reuse ;  /* 0x0000000ac0c07c23 */ /* 0x100fe20008010898 */
[----:B------:R-:W-:Y:S01]  /*74a0*/  MUFU.EX2 R195, R195 ;  /* 0x000000c300c37308 */ /* 0x000fe20000000800 */
[----:B-----5:R-:W-:Y:S01]  /*74b0*/  FADD.FTZ R2, R160, R197 ;  /* 0x000000c5a0027221 */ /* 0x020fe20000010000 */
[--C-:B------:R-:W-:Y:S01]  /*74c0*/  FFMA.FTZ R197, R158, UR10, -R152.reuse ;  /* 0x0000000a9ec57c23 */ /* 0x100fe20008010898 */
[--C-:B------:R-:W-:Y:S01]  /*74d0*/  FFMA.FTZ R158, R163, UR10, -R152.reuse ;  /* 0x0000000aa39e7c23 */ /* 0x100fe20008010898 */
[----:B------:R-:W-:Y:S01]  /*74e0*/  FFMA.FTZ R193, R193, UR10, -R152 ;  /* 0x0000000ac1c17c23 */ /* 0x000fe20008010898 */
[----:B------:R-:W-:Y:S01]  /*74f0*/  FADD.FTZ R155, R161, R2 ;  /* 0x00000002a19b7221 */ /* 0x000fe20000010000 */
[----:B------:R-:W-:-:S02]  /*7500*/  FSEL R2, R176, RZ, P1 ;  /* 0x000000ffb0027208 */ /* 0x000fc40000800000 */
[----:B------:R-:W0:Y:S01]  /*7510*/  MUFU.EX2 R196, R196 ;  /* 0x000000c400c47308 */ /* 0x000e220000000800 */
[----:B------:R-:W-:Y:S02]  /*7520*/  FADD.FTZ R154, R164, R155 ;  /* 0x0000009ba49a7221 */ /* 0x000fe40000010000 */
[----:B------:R-:W-:Y:S02]  /*7530*/  FADD.FTZ R2, -R2, R5 ;  /* 0x0000000502027221 */ /* 0x000fe40000010100 */
[----:B------:R-:W-:-:S03]  /*7540*/  FADD.FTZ R155, R165, R154 ;  /* 0x0000009aa59b7221 */ /* 0x000fc60000010000 */
[----:B------:R-:W-:Y:S01]  /*7550*/  MUFU.EX2 R11, R11 ;  /* 0x0000000b000b7308 */ /* 0x000fe20000000800 */
[----:B------:R-:W-:Y:S01]  /*7560*/  FADD.FTZ R154, R168, R155 ;  /* 0x0000009ba89a7221 */ /* 0x000fe20000010000 */
[----:B------:R-:W-:-:S03]  /*7570*/  FFMA.FTZ R155, R174, UR10, -R152 ;  /* 0x0000000aae9b7c23 */ /* 0x000fc60008010898 */
[----:B------:R-:W-:-:S03]  /*7580*/  FADD.FTZ R5, R169, R154 ;  /* 0x0000009aa9057221 */ /* 0x000fc60000010000 */
[----:B------:R-:W-:Y:S01]  /*7590*/  MUFU.EX2 R12, R12 ;  /* 0x0000000c000c7308 */ /* 0x000fe20000000800 */
[----:B------:R-:W-:Y:S01]  /*75a0*/  FADD.FTZ R154, R172, R5 ;  /* 0x00000005ac9a7221 */ /* 0x000fe20000010000 */
[----:B------:R-:W-:Y:S01]  /*75b0*/  FFMA.FTZ R5, R170, UR10, -R152 ;  /* 0x0000000aaa057c23 */ /* 0x000fe20008010898 */
[----:B0-----:R-:W-:Y:S02]  /*75c0*/  F2FP.BF16.F32.PACK_AB R174, R196, R195 ;  /* 0x000000c3c4ae723e */ /* 0x001fe400000010ff */
[----:B------:R-:W-:-:S03]  /*75d0*/  FADD.FTZ R159, R173, R154 ;  /* 0x0000009aad9f7221 */ /* 0x000fc60000010000 */
[----:B------:R-:W-:Y:S01]  /*75e0*/  MUFU.EX2 R13, R13 ;  /* 0x0000000d000d7308 */ /* 0x000fe20000000800 */
[----:B------:R-:W-:Y:S01]  /*75f0*/  FADD.FTZ R154, R178, R159 ;  /* 0x0000009fb29a7221 */ /* 0x000fe20000010000 */
[----:B------:R-:W-:Y:S01]  /*7600*/  FFMA.FTZ R159, R184, UR10, -R152 ;  /* 0x0000000ab89f7c23 */ /* 0x000fe20008010898 */
[----:B------:R-:W-:Y:S02]  /*7610*/  F2FP.BF16.F32.PACK_AB R152, R14, R189 ;  /* 0x000000bd0e98723e */ /* 0x000fe400000010ff */
[----:B------:R-:W-:-:S03]  /*7620*/  FADD.FTZ R215, R181, R154 ;  /* 0x0000009ab5d77221 */ /* 0x000fc60000010000 */
[----:B------:R-:W-:Y:S01]  /*7630*/  MUFU.EX2 R20, R20 ;  /* 0x0000001400147308 */ /* 0x000fe20000000800 */
[----:B------:R-:W-:-:S04]  /*7640*/  FADD.FTZ R154, R182, R215 ;  /* 0x000000d7b69a7221 */ /* 0x000fc80000010000 */
[----:B------:R-:W-:Y:S01]  /*7650*/  FADD.FTZ R215, R185, R154 ;  /* 0x0000009ab9d77221 */ /* 0x000fe20000010000 */
[----:B------:R-:W-:Y:S02]  /*7660*/  F2FP.BF16.F32.PACK_AB R154, R194, R15 ;  /* 0x0000000fc29a723e */ /* 0x000fe400000010ff */
[----:B------:R-:W-:Y:S01]  /*7670*/  MUFU.EX2 R21, R21 ;  /* 0x0000001500157308 */ /* 0x000fe20000000800 */
[----:B------:R-:W-:-:S04]  /*7680*/  FADD.FTZ R215, R186, R215 ;  /* 0x000000d7bad77221 */ /* 0x000fc80000010000 */
[----:B------:R-:W-:-:S03]  /*7690*/  FADD.FTZ R166, R190, R215 ;  /* 0x000000d7bea67221 */ /* 0x000fc60000010000 */
[----:B------:R-:W-:Y:S01]  /*76a0*/  MUFU.EX2 R198, R198 ;  /* 0x000000c600c67308 */ /* 0x000fe20000000800 */
[----:B------:R-:W-:Y:S01]  /*76b0*/  FADD.FTZ R170, R191, R166 ;  /* 0x000000a6bfaa7221 */ /* 0x000fe20000010000 */
[----:B------:R-:W-:Y:S01]  /*76c0*/  F2FP.BF16.F32.PACK_AB R166, R178, R173 ;  /* 0x000000adb2a6723e */ /* 0x000fe200000010ff */
[----:B------:R-:W-:Y:S02]  /*76d0*/  FMUL.FTZ R178, R2, UR10 ;  /* 0x0000000a02b27c20 */ /* 0x000fe40008410000 */
[----:B------:R-:W-:Y:S01]  /*76e0*/  FADD.FTZ R153, R195, R170 ;  /* 0x000000aac3997221 */ /* 0x000fe20000010000 */
[----:B------:R-:W-:Y:S02]  /*76f0*/  F2FP.BF16.F32.PACK_AB R170, R186, R185 ;  /* 0x000000b9baaa723e */ /* 0x000fe400000010ff */
[----:B------:R-:W-:Y:S01]  /*7700*/  MUFU.EX2 R197, R197 ;  /* 0x000000c500c57308 */ /* 0x000fe20000000800 */
[----:B------:R-:W-:-:S07]  /*7710*/  FADD.FTZ R2, R196, R153 ;  /* 0x00000099c4027221 */ /* 0x000fce0000010000 */
[----:B------:R-:W0:Y:S08]  /*7720*/  MUFU.EX2 R178, R178 ;  /* 0x000000b200b27308 */ /* 0x000e300000000800 */
[----:B------:R-:W-:Y:S08]  /*7730*/  MUFU.EX2 R204, R204 ;  /* 0x000000cc00cc7308 */ /* 0x000ff00000000800 */
[----:B------:R1:W-:Y:S01]  /*7740*/  MUFU.EX2 R163, R162 ;  /* 0x000000a200a37308 */ /* 0x0003e20000000800 */
[----:B0-----:R-:W-:Y:S01]  /*7750*/  FFMA.FTZ R153, R178, R0, R11 ;  /* 0x00000000b2997223 */ /* 0x001fe2000001000b */
[-C--:B------:R-:W-:Y:S01]  /*7760*/  FMUL.FTZ R26, R26, R178.reuse ;  /* 0x000000b21a1a7220 */ /* 0x080fe20000410000 */
[-C--:B------:R-:W-:Y:S01]  /*7770*/  FMUL.FTZ R27, R27, R178.reuse ;  /* 0x000000b21b1b7220 */ /* 0x080fe20000410000 */
[-C--:B------:R-:W-:Y:S01]  /*7780*/  FMUL.FTZ R30, R30, R178.reuse ;  /* 0x000000b21e1e7220 */ /* 0x080fe20000410000 */
[----:B------:R-:W-:Y:S01]  /*7790*/  FADD.FTZ R0, R12, R153 ;  /* 0x000000990c007221 */ /* 0x000fe20000010000 */
[-C--:B------:R-:W-:Y:S01]  /*77a0*/  FMUL.FTZ R31, R31, R178.reuse ;  /* 0x000000b21f1f7220 */ /* 0x080fe20000410000 */
[-C--:B------:R-:W-:Y:S01]  /*77b0*/  FMUL.FTZ R34, R34, R178.reuse ;  /* 0x000000b222227220 */ /* 0x080fe20000410000 */
[----:B------:R0:W2:Y:S01]  /*77c0*/  MUFU.EX2 R184, R158 ;  /* 0x0000009e00b87308 */ /* 0x0000a20000000800 */
[----:B------:R-:W-:Y:S01]  /*77d0*/  FADD.FTZ R153, R13, R0 ;  /* 0x000000000d997221 */ /* 0x000fe20000010000 */
[----:B-1----:R-:W-:Y:S01]  /*77e0*/  F2FP.BF16.F32.PACK_AB R162, R168, R165 ;  /* 0x000000a5a8a2723e */ /* 0x002fe200000010ff */
[-C--:B------:R-:W-:Y:S01]  /*77f0*/  FMUL.FTZ R35, R35, R178.reuse ;  /* 0x000000b223237220 */ /* 0x080fe20000410000 */
[----:B------:R-:W-:Y:S01]  /*7800*/  F2FP.BF16.F32.PACK_AB R168, R182, R181 ;  /* 0x000000b5b6a8723e */ /* 0x000fe200000010ff */
[----:B------:R-:W-:Y:S01]  /*7810*/  FADD.FTZ R186, R20, R153 ;  /* 0x0000009914ba7221 */ /* 0x000fe20000010000 */
[-C--:B------:R-:W-:Y:S01]  /*7820*/  FMUL.FTZ R38, R38, R178.reuse ;  /* 0x000000b226267220 */ /* 0x080fe20000410000 */
[-C--:B------:R-:W-:Y:S01]  /*7830*/  FMUL.FTZ R39, R39, R178.reuse ;  /* 0x000000b227277220 */ /* 0x080fe20000410000 */
[----:B------:R-:W1:Y:S01]  /*7840*/  MUFU.EX2 R14, R199 ;  /* 0x000000c7000e7308 */ /* 0x000e620000000800 */
[----:B------:R-:W-:Y:S01]  /*7850*/  FADD.FTZ R153, R21, R186 ;  /* 0x000000ba15997221 */ /* 0x000fe20000010000 */
[----:B0-----:R-:W-:Y:S01]  /*7860*/  F2FP.BF16.F32.PACK_AB R158, R160, R157 ;  /* 0x0000009da09e723e */ /* 0x001fe200000010ff */
[-C--:B------:R-:W-:Y:S01]  /*7870*/  FMUL.FTZ R42, R42, R178.reuse ;  /* 0x000000b22a2a7220 */ /* 0x080fe20000410000 */
[----:B------:R-:W-:Y:S01]  /*7880*/  F2FP.BF16.F32.PACK_AB R160, R164, R161 ;  /* 0x000000a1a4a0723e */ /* 0x000fe200000010ff */
[----:B------:R-:W-:Y:S01]  /*7890*/  FADD.FTZ R186, R198, R153 ;  /* 0x00000099c6ba7221 */ /* 0x000fe20000010000 */
[----:B------:R-:W-:Y:S01]  /*78a0*/  F2FP.BF16.F32.PACK_AB R164, R172, R169 ;  /* 0x000000a9aca4723e */ /* 0x000fe200000010ff */
[----:B------:R-:W-:Y:S01]  /*78b0*/  FMUL.FTZ R43, R43, R178 ;  /* 0x000000b22b2b7220 */ /* 0x000fe20000410000 */
[----:B------:R-:W0:Y:S01]  /*78c0*/  MUFU.EX2 R15, R167 ;  /* 0x000000a7000f7308 */ /* 0x000e220000000800 */
[----:B------:R-:W-:Y:S01]  /*78d0*/  FADD.FTZ R153, R197, R186 ;  /* 0x000000bac5997221 */ /* 0x000fe20000010000 */
[----:B------:R-:W-:Y:S01]  /*78e0*/  F2FP.BF16.F32.PACK_AB R172, R191, R190 ;  /* 0x000000bebfac723e */ /* 0x000fe200000010ff */
[-C--:B------:R-:W-:Y:S01]  /*78f0*/  FMUL.FTZ R46, R46, R178.reuse ;  /* 0x000000b22e2e7220 */ /* 0x080fe20000410000 */
[----:B--2---:R-:W-:Y:S01]  /*7900*/  F2FP.BF16.F32.PACK_AB R161, R184, R163 ;  /* 0x000000a3b8a1723e */ /* 0x004fe200000010ff */
[----:B------:R-:W-:Y:S01]  /*7910*/  FADD.FTZ R186, R204, R153 ;  /* 0x00000099ccba7221 */ /* 0x000fe20000010000 */
[----:B------:R-:W-:Y:S01]  /*7920*/  F2FP.BF16.F32.PACK_AB R157, R198, R21 ;  /* 0x00000015c69d723e */ /* 0x000fe200000010ff */
[-C--:B------:R-:W-:Y:S01]  /*7930*/  FMUL.FTZ R47, R47, R178.reuse ;  /* 0x000000b22f2f7220 */ /* 0x080fe20000410000 */
[----:B------:R-:W2:Y:S01]  /*7940*/  MUFU.EX2 R5, R5 ;  /* 0x0000000500057308 */ /* 0x000ea20000000800 */
[----:B------:R-:W-:Y:S01]  /*7950*/  FADD.FTZ R153, R163, R186 ;  /* 0x000000baa3997221 */ /* 0x000fe20000010000 */
[-C--:B------:R-:W-:Y:S01]  /*7960*/  FMUL.FTZ R50, R50, R178.reuse ;  /* 0x000000b232327220 */ /* 0x080fe20000410000 */
[-C--:B------:R-:W-:Y:S01]  /*7970*/  FMUL.FTZ R51, R51, R178.reuse ;  /* 0x000000b233337220 */ /* 0x080fe20000410000 */
[-C--:B------:R-:W-:Y:S01]  /*7980*/  FMUL.FTZ R54, R54, R178.reuse ;  /* 0x000000b236367220 */ /* 0x080fe20000410000 */
[----:B------:R-:W-:Y:S01]  /*7990*/  FADD.FTZ R153, R184, R153 ;  /* 0x00000099b8997221 */ /* 0x000fe20000010000 */
[-C--:B------:R-:W-:Y:S01]  /*79a0*/  FMUL.FTZ R55, R55, R178.reuse ;  /* 0x000000b237377220 */ /* 0x080fe20000410000 */
[----:B------:R-:W-:Y:S01]  /*79b0*/  FMUL.FTZ R58, R58, R178 ;  /* 0x000000b23a3a7220 */ /* 0x000fe20000410000 */
[----:B------:R-:W3:Y:S01]  /*79c0*/  MUFU.EX2 R182, R171 ;  /* 0x000000ab00b67308 */ /* 0x000ee20000000800 */
[----:B-1----:R-:W-:Y:S01]  /*79d0*/  FADD.FTZ R190, R14, R153 ;  /* 0x000000990ebe7221 */ /* 0x002fe20000010000 */
[----:B0-----:R-:W-:Y:S01]  /*79e0*/  F2FP.BF16.F32.PACK_AB R163, R15, R14 ;  /* 0x0000000e0fa3723e */ /* 0x001fe200000010ff */
[-C--:B------:R-:W-:Y:S01]  /*79f0*/  FMUL.FTZ R59, R59, R178.reuse ;  /* 0x000000b23b3b7220 */ /* 0x080fe20000410000 */
[-C--:B------:R-:W-:Y:S01]  /*7a00*/  FMUL.FTZ R62, R62, R178.reuse ;  /* 0x000000b23e3e7220 */ /* 0x080fe20000410000 */
[----:B------:R-:W-:Y:S01]  /*7a10*/  FADD.FTZ R190, R15, R190 ;  /* 0x000000be0fbe7221 */ /* 0x000fe20000010000 */
[-C--:B------:R-:W-:Y:S01]  /*7a20*/  FMUL.FTZ R63, R63, R178.reuse ;  /* 0x000000b23f3f7220 */ /* 0x080fe20000410000 */
[-C--:B------:R-:W-:Y:S01]  /*7a30*/  FMUL.FTZ R66, R66, R178.reuse ;  /* 0x000000b242427220 */ /* 0x080fe20000410000 */
[----:B------:R0:W1:Y:S01]  /*7a40*/  MUFU.EX2 R167, R155 ;  /* 0x0000009b00a77308 */ /* 0x0000620000000800 */
        /* <DEDUP_REMOVED lines=8> */
[C---:B---3--:R-:W-:Y:S01]  /*7ad0*/  FADD.FTZ R190, R182.reuse, R153 ;  /* 0x00000099b6be7221 */ /* 0x048fe20000010000 */
[----:B------:R-:W-:Y:S01]  /*7ae0*/  F2FP.BF16.F32.PACK_AB R165, R182, R5 ;  /* 0x00000005b6a5723e */ /* 0x000fe200000010ff */
[-C--:B------:R-:W-:Y:S01]  /*7af0*/  FMUL.FTZ R79, R79, R178.reuse ;  /* 0x000000b24f4f7220 */ /* 0x080fe20000410000 */
[----:B0-----:R-:W-:Y:S01]  /*7b00*/  F2FP.BF16.F32.PACK_AB R155, R20, R13 ;  /* 0x0000000d149b723e */ /* 0x001fe200000010ff */
        /* <DEDUP_REMOVED lines=27> */
[----:B------:R0:W3:Y:S01]  /*7cc0*/  MUFU.EX2 R186, R159 ;  /* 0x0000009f00ba7308 */ /* 0x0000e20000000800 */
[C---:B-1----:R-:W-:Y:S01]  /*7cd0*/  FADD.FTZ R190, R180.reuse, R153 ;  /* 0x00000099b4be7221 */ /* 0x042fe20000010000 */
[----:B------:R-:W-:Y:S01]  /*7ce0*/  F2FP.BF16.F32.PACK_AB R169, R180, R169 ;  /* 0x000000a9b4a9723e */ /* 0x000fe200000010ff */
[-C--:B------:R-:W-:Y:S01]  /*7cf0*/  FMUL.FTZ R122, R122, R178.reuse ;  /* 0x000000b27a7a7220 */ /* 0x080fe20000410000 */
[-C--:B------:R-:W-:Y:S01]  /*7d00*/  FMUL.FTZ R123, R123, R178.reuse ;  /* 0x000000b27b7b7220 */ /* 0x080fe20000410000 */
[-C--:B------:R-:W-:Y:S01]  /*7d10*/  FMUL.FTZ R126, R126, R178.reuse ;  /* 0x000000b27e7e7220 */ /* 0x080fe20000410000 */
[-C--:B------:R-:W-:Y:S01]  /*7d20*/  FMUL.FTZ R127, R127, R178.reuse ;  /* 0x000000b27f7f7220 */ /* 0x080fe20000410000 */
[-C--:B------:R-:W-:Y:S01]  /*7d30*/  FMUL.FTZ R130, R130, R178.reuse ;  /* 0x000000b282827220 */ /* 0x080fe20000410000 */
[----:B------:R-:W1:Y:S01]  /*7d40*/  MUFU.EX2 R173, R187 ;  /* 0x000000bb00ad7308 */ /* 0x000e620000000800 */
[----:B--2---:R-:W-:Y:S01]  /*7d50*/  FADD.FTZ R153, R171, R190 ;  /* 0x000000beab997221 */ /* 0x004fe20000010000 */
[----:B0-----:R-:W-:Y:S01]  /*7d60*/  F2FP.BF16.F32.PACK_AB R159, R204, R197 ;  /* 0x000000c5cc9f723e */ /* 0x001fe200000010ff */
[-C--:B------:R-:W-:Y:S01]  /*7d70*/  FMUL.FTZ R131, R131, R178.reuse ;  /* 0x000000b283837220 */ /* 0x080fe20000410000 */
[-C--:B------:R-:W-:Y:S01]  /*7d80*/  FMUL.FTZ R134, R134, R178.reuse ;  /* 0x000000b286867220 */ /* 0x080fe20000410000 */
[-C--:B------:R-:W-:Y:S01]  /*7d90*/  FMUL.FTZ R135, R135, R178.reuse ;  /* 0x000000b287877220 */ /* 0x080fe20000410000 */
[-C--:B------:R-:W-:Y:S01]  /*7da0*/  FMUL.FTZ R138, R138, R178.reuse ;  /* 0x000000b28a8a7220 */ /* 0x080fe20000410000 */
[-C--:B------:R-:W-:Y:S01]  /*7db0*/  FMUL.FTZ R139, R139, R178.reuse ;  /* 0x000000b28b8b7220 */ /* 0x080fe20000410000 */
[----:B------:R-:W0:Y:S01]  /*7dc0*/  MUFU.EX2 R188, R188 ;  /* 0x000000bc00bc7308 */ /* 0x000e220000000800 */
[----:B---3--:R-:W-:Y:S01]  /*7dd0*/  FADD.FTZ R194, R186, R153 ;  /* 0x00000099bac27221 */ /* 0x008fe20000010000 */
[----:B------:R-:W-:Y:S01]  /*7de0*/  F2FP.BF16.F32.PACK_AB R153, R12, R11 ;  /* 0x0000000b0c99723e */ /* 0x000fe200000010ff */
[-C--:B------:R-:W-:Y:S01]  /*7df0*/  FMUL.FTZ R142, R142, R178.reuse ;  /* 0x000000b28e8e7220 */ /* 0x080fe20000410000 */
[----:B------:R-:W-:Y:S01]  /*7e00*/  F2FP.BF16.F32.PACK_AB R171, R186, R171 ;  /* 0x000000abbaab723e */ /* 0x000fe200000010ff */
[-C--:B------:R-:W-:Y:S01]  /*7e10*/  FMUL.FTZ R143, R143, R178.reuse ;  /* 0x000000b28f8f7220 */ /* 0x080fe20000410000 */
[-C--:B------:R-:W-:Y:S01]  /*7e20*/  FMUL.FTZ R146, R146, R178.reuse ;  /* 0x000000b292927220 */ /* 0x080fe20000410000 */
[-C--:B------:R-:W-:Y:S01]  /*7e30*/  FMUL.FTZ R147, R147, R178.reuse ;  /* 0x000000b293937220 */ /* 0x080fe20000410000 */
[----:B------:R-:W2:Y:S01]  /*7e40*/  MUFU.EX2 R175, R192 ;  /* 0x000000c000af7308 */ /* 0x000ea20000000800 */
[----:B-1----:R-:W-:Y:S01]  /*7e50*/  FADD.FTZ R11, R173, R194 ;  /* 0x000000c2ad0b7221 */ /* 0x002fe20000010000 */
[-C--:B------:R-:W-:Y:S01]  /*7e60*/  FMUL.FTZ R150, R150, R178.reuse ;  /* 0x000000b296967220 */ /* 0x080fe20000410000 */
[----:B------:R-:W-:-:S05]  /*7e70*/  FMUL.FTZ R151, R151, R178 ;  /* 0x000000b297977220 */ /* 0x000fca0000410000 */
[----:B------:R-:W1:Y:S01]  /*7e80*/  MUFU.EX2 R190, R193 ;  /* 0x000000c100be7308 */ /* 0x000e620000000800 */
[C---:B0-----:R-:W-:Y:S01]  /*7e90*/  FADD.FTZ R4, R188.reuse, R11 ;  /* 0x0000000bbc047221 */ /* 0x041fe20000010000 */
[----:B------:R-:W-:-:S03]  /*7ea0*/  F2FP.BF16.F32.PACK_AB R173, R188, R173 ;  /* 0x000000adbcad723e */ /* 0x000fc600000010ff */
[----:B--2---:R-:W-:-:S04]  /*7eb0*/  FADD.FTZ R5, R175, R4 ;  /* 0x00000004af057221 */ /* 0x004fc80000010000 */
[C---:B-1----:R-:W-:Y:S01]  /*7ec0*/  FADD.FTZ R0, R190.reuse, R5 ;  /* 0x00000005be007221 */ /* 0x042fe20000010000 */
[----:B------:R-:W-:Y:S01]  /*7ed0*/  F2FP.BF16.F32.PACK_AB R175, R190, R175 ;  /* 0x000000afbeaf723e */ /* 0x000fe200000010ff */
[----:B------:R-:W-:Y:S06]  /*7ee0*/  @!P0 BRA `(.L_x_1791) ;  /* 0x0000000000048947 */ /* 0x000fec0003800000 */
[----:B------:R-:W-:Y:S01]  /*7ef0*/  BPT.TRAP 0x1 ;  /* 0x000000040000795c */ /* 0x000fe20000300000 */
.L_x_1791:
[----:B------:R0:W1:Y:S01]  /*7f00*/  SYNCS.PHASECHK.TRANS64.TRYWAIT P1, [UR28+0x22850], R8 ;  /* 0x02285008ff0075a7 */ /* 0x000062000802015c */
[----:B------:R-:W-:Y:S05]  /*7f10*/  @!P0 BRA `(.L_x_1792) ;  /* 0x0000000000048947 */ /* 0x000fea0003800000 */
[----:B------:R-:W-:Y:S01]  /*7f20*/  BPT.TRAP 0x1 ;  /* 0x000000040000795c */ /* 0x000fe20000300000 */
.L_x_1792:
[----:B-1----:R-:W-:Y:S05]  /*7f30*/  @P1 BRA `(.L_x_1793) ;  /* 0x0000000000081947 */ /* 0x002fea0003800000 */
[----:B------:R-:W1:Y:S02]  /*7f40*/  SYNCS.PHASECHK.TRANS64.TRYWAIT P1, [UR28+0x22850], R8 ;  /* 0x02285008ff0075a7 */ /* 0x000e64000802015c */
[----:B-1----:R-:W-:Y:S05]  /*7f50*/  @!P1 BRA `(.L_x_1794) ;  /* 0x000000dc00f49947 */ /* 0x002fea0003800000 */
.L_x_1793:
[----:B------:R-:W2:Y:S01]  /*7f60*/  S2R R4, SR_TID.X ;  /* 0x0000000000047919 */ /* 0x000ea20000002100 */
[----:B------:R-:W-:Y:S01]  /*7f70*/  UIMAD UR11, UR36, 0xc00, UR21 ;  /* 0x00000c00240b78a4 */ /* 0x000fe2000f8e0215 */
[----:B------:R-:W-:Y:S01]  /*7f80*/  UMOV UR7, 0x40000040 ;  /* 0x4000004000077882 */ /* 0x000fe20000000000 */
[----:B------:R-:W3:Y:S05]  /*7f90*/  S2R R5, SR_TID.X ;  /* 0x0000000000057919 */ /* 0x000eea0000002100 */
[----:B------:R-:W-:Y:S01]  /*7fa0*/  UMOV UR6, UR11 ;  /* 0x0000000b00067c82 */ /* 0x000fe20008000000 */
[----:B--2---:R-:W-:Y:S02]  /*7fb0*/  SHF.R.U32.HI R4, RZ, 0x7, R4 ;  /* 0x00000007ff047819 */ /* 0x004fe40000011604 */
[----:B---3--:R-:W-:-:S03]  /*7fc0*/  LOP3.LUT P1, RZ, R5, 0x7f, RZ, 0xc0, !PT ;  /* 0x0000007f05ff7812 */ /* 0x008fc6000782c0ff */
[----:B------:R-:W-:Y:S02]  /*7fd0*/  VIADD R4, R4, 0x8 ;  /* 0x0000000804047836 */ /* 0x000fe40000000000 */
[----:B------:R-:W-:-:S03]  /*7fe0*/  IMAD.MOV.U32 R5, RZ, RZ, R176 ;  /* 0x000000ffff057224 */ /* 0x000fc600078e00b0 */
[----:B------:R2:W-:Y:S05]  /*7ff0*/  BAR.SYNC.DEFER_BLOCKING R4, 0x100 ;  /* 0x000400040000751d */ /* 0x0005ea0000010000 */
[----:B-1----:R-:W-:Y:S02]  /*8000*/  @!P1 VIADD R177, R177, 0x22860 ;  /* 0x00022860b1b19836 */ /* 0x002fe40000000000 */
[----:B--2---:R-:W-:-:S03]  /*8010*/  IMAD.MOV.U32 R4, RZ, RZ, R10 ;  /* 0x000000ffff047224 */ /* 0x004fc600078e000a */
[----:B------:R-:W-:Y:S01]  /*8020*/  @!P1 PRMT R177, RZ, 0x654, R177 ;  /* 0x00000654ffb19816 */ /* 0x000fe200000000b1 */
        /* <DEDUP_REMOVED lines=34> */
[C---:B------:R-:W-:Y:S01]  /*8250*/  ISETP.GT.AND P1, PT, R3.reuse, UR23, PT ;  /* 0x0000001703007c0c */ /* 0x040fe2000bf24270 */
[----:B------:R-:W-:-:S12]  /*8260*/  VIADD R3, R3, 0xffffffff ;  /* 0xffffffff03037836 */ /* 0x000fd80000000000 */
[----:B-1----:R-:W-:Y:S05]  /*8270*/  @P1 BRA `(.L_x_1795) ;  /* 0xffffffc8008c1947 */ /* 0x002fea000383ffff */
[----:B------:R-:W-:Y:S02]  /*8280*/  IMAD.MOV.U32 R5, RZ, RZ, R176 ;  /* 0x000000ffff057224 */ /* 0x000fe400078e00b0 */
[----:B------:R-:W-:-:S07]  /*8290*/  IMAD.MOV.U32 R4, RZ, RZ, R10 ;  /* 0x000000ffff047224 */ /* 0x000fce00078e000a */
.L_x_1778:
[----:B------:R-:W-:Y:S01]  /*82a0*/  ULDC UR6, c[0x0][0x448] ;  /* 0x0001120000067ab9 */ /* 0x000fe20000000800 */
[----:B------:R-:W-:Y:S01]  /*82b0*/  IADD3 R9, R16, 0x1, -R9 ;  /* 0x0000000110097810 */ /* 0x000fe20007ffe809 */
[----:B------:R-:W-:Y:S01]  /*82c0*/  UISETP.NE.AND UP0, UPT, UR6, 0x1, UPT ;  /* 0x000000010600788c */ /* 0x000fe2000bf05270 */
[----:B------:R-:W-:Y:S02]  /*82d0*/  ULDC UR15, c[0x0][0x9e4] ;  /* 0x00027900000f7ab9 */ /* 0x000fe40000000800 */
[----:B------:R-:W-:Y:S01]  /*82e0*/  R2UR UR14, R9 ;  /* 0x00000000090e72ca */ /* 0x000fe200000e0000 */
[----:B------:R-:W-:Y:S02]  /*82f0*/  UISETP.GE.AND UP1, UPT, UR15, 0x1, UPT ;  /* 0x000000010f00788c */ /* 0x000fe4000bf26270 */
[----:B------:R-:W-:-:S04]  /*8300*/  UIADD3 UR11, UR43, 0x7f, URZ ;  /* 0x0000007f2b0b7890 */ /* 0x000fc8000fffe03f */
[----:B------:R-:W-:Y:S01]  /*8310*/  PLOP3.LUT P1, PT, PT, PT, UP1, 0x40, 0x0 ;  /* 0x000000000000781c */ /* 0x000fe20003f2e818 */
[----:B------:R-:W-:Y:S01]  /*8320*/  @UP0 ULDC UR6, c[0x0][0x44c] ;  /* 0x0001130000060ab9 */ /* 0x000fe20000000800 */
[----:B------:R-:W-:Y:S01]  /*8330*/  @UP0 ULDC UR18, c[0x0][0x450] ;  /* 0x0001140000120ab9 */ /* 0x000fe20000000800 */
[----:B------:R-:W-:-:S04]  /*8340*/  UIMAD.WIDE.U32 UR6, UR11, UR6, URZ ;  /* 0x000000060b0672a5 */ /* 0x000fc8000f8e003f */
[----:B------:R-:W-:-:S04]  /*8350*/  @UP0 USHF.R.U32.HI UR11, URZ, UR18, UR7 ;  /* 0x000000123f0b0299 */ /* 0x000fc80008011607 */
[----:B------:R-:W-:-:S03]  /*8360*/  UIADD3 UR11, UR14, UR11, URZ ;  /* 0x0000000b0e0b7290 */ /* 0x000fc6000fffe03f */
[----:B------:R-:W-:Y:S02]  /*8370*/  ULDC UR14, c[0x0][0x9dc] ;  /* 0x00027700000e7ab9 */ /* 0x000fe40000000800 */
[----:B------:R-:W-:Y:S01]  /*8380*/  UIADD3 UR14, UR11, -UR14, URZ ;  /* 0x8000000e0b0e7290 */ /* 0x000fe2000fffe03f */
[----:B------:R-:W-:Y:S11]  /*8390*/  @P1 BRA `(.L_x_1796) ;  /* 0x0000000000441947 */ /* 0x000ff60003800000 */
[----:B------:R-:W-:-:S06]  /*83a0*/  UISETP.GT.AND UP2, UPT, UR11, -0x1, UPT ;  /* 0xffffffff0b00788c */ /* 0x000fcc000bf44270 */
[----:B------:R-:W-:-:S13]  /*83b0*/  PLOP3.LUT P1, PT, PT, PT, UP2, 0x80, 0x0 ;  /* 0x000000000000781c */ /* 0x000fda0003f2f028 */
[----:B------:R-:W-:Y:S05]  /*83c0*/  @P1 BRA `(.L_x_1797) ;  /* 0x00000000001c1947 */ /* 0x000fea0003800000 */
[----:B------:R-:W-:Y:S02]  /*83d0*/  UISETP.NE.AND UP2, UPT, UR15, 0x1, UPT ;  /* 0x000000010f00788c */ /* 0x000fe4000bf45270 */
[----:B------:R-:W-:-:S09]  /*83e0*/  ULOP3.LUT UR11, URZ, UR11, URZ, 0x33, !UPT ;  /* 0x0000000b3f0b7292 */ /* 0x000fd2000f8e333f */
[----:B------:R-:W-:Y:S02]  /*83f0*/  @UP2 ULDC.64 UR18, c[0x0][0x9e8] ;  /* 0x00027a0000122ab9 */ /* 0x000fe40000000a00 */
[----:B------:R-:W-:-:S04]  /*8400*/  UIMAD.WIDE.U32 UR6, UR11, UR18, URZ ;  /* 0x000000120b0672a5 */ /* 0x000fc8000f8e003f */
[----:B------:R-:W-:-:S04]  /*8410*/  @UP2 USHF.R.U32.HI UR11, URZ, UR19, UR7 ;  /* 0x000000133f0b2299 */ /* 0x000fc80008011607 */
[----:B------:R-:W-:Y:S01]  /*8420*/  ULOP3.LUT UR11, URZ, UR11, URZ, 0x33, !UPT ;  /* 0x0000000b3f0b7292 */ /* 0x000fe2000f8e333f */
[----:B------:R-:W-:Y:S11]  /*8430*/  BRA `(.L_x_1798) ;  /* 0x0000000000107947 */ /* 0x000ff60003800000 */
.L_x_1797:
[----:B------:R-:W-:-:S11]  /*8440*/  UISETP.NE.AND UP2, UPT, UR15, 0x1, UPT ;  /* 0x000000010f00788c */ /* 0x000fd6000bf45270 */
[----:B------:R-:W-:Y:S02]  /*8450*/  @UP2 ULDC.64 UR18, c[0x0][0x9e8] ;  /* 0x00027a0000122ab9 */ /* 0x000fe40000000a00 */
[----:B------:R-:W-:-:S04]  /*8460*/  UIMAD.WIDE.U32 UR6, UR11, UR18, URZ ;  /* 0x000000120b0672a5 */ /* 0x000fc8000f8e003f */
[----:B------:R-:W-:-:S12]  /*8470*/  @UP2 USHF.R.U32.HI UR11, URZ, UR19, UR7 ;  /* 0x000000133f0b2299 */ /* 0x000fd80008011607 */
.L_x_1798:
[----:B------:R-:W-:-:S04]  /*8480*/  UIMAD UR11, UR11, UR15, URZ ;  /* 0x0000000f0b0b72a4 */ /* 0x000fc8000f8e023f */
[----:B------:R-:W-:-:S04]  /*8490*/  UISETP.LT.AND UP2, UPT, UR14, UR11, UPT ;  /* 0x0000000b0e00728c */ /* 0x000fc8000bf41270 */
[----:B------:R-:W-:-:S12]  /*84a0*/  USEL UR14, UR14, UR11, !UP2 ;  /* 0x0000000b0e0e7287 */ /* 0x000fd8000d000000 */
.L_x_1796:
[----:B------:R-:W-:-:S04]  /*84b0*/  UIADD3 UR6, UR14, 0x5f, URZ ;  /* 0x0000005f0e067890 */ /* 0x000fc8000fffe03f */
[----:B------:R-:W-:-:S04]  /*84c0*/  UIMAD.WIDE UR6, UR6, 0x2aaaaaab, URZ ;  /* 0x2aaaaaab060678a5 */ /* 0x000fc8000f8e023f */
[----:B------:R-:W-:-:S04]  /*84d0*/  USHF.R.U32.HI UR6, URZ, 0x1f, UR7 ;  /* 0x0000001f3f067899 */ /* 0x000fc80008011607 */
[----:B------:R-:W-:-:S04]  /*84e0*/  ULEA.HI.SX32 UR6, UR7, UR6, 0x1c ;  /* 0x0000000607067291 */ /* 0x000fc8000f8fe23f */
[----:B------:R-:W-:-:S04]  /*84f0*/  UISETP.LT.AND UP2, UPT, UR39, UR6, UPT ;  /* 0x000000062700728c */ /* 0x000fc8000bf41270 */
[----:B------:R-:W-:-:S06]  /*8500*/  USEL UR23, UR39, UR6, !UP2 ;  /* 0x0000000627177287 */ /* 0x000fcc000d000000 */
[----:B------:R-:W-:-:S13]  /*8510*/  ISETP.GE.AND P1, PT, R3, UR23, PT ;  /* 0x0000001703007c0c */ /* 0x000fda000bf26270 */
[----:B------:R-:W-:Y:S05]  /*8520*/  @!P1 BRA `(.L_x_1799) ;  /* 0x0000002000e09947 */ /* 0x000fea0003800000 */
[----:B0-----:R-:W-:Y:S01]  /*8530*/  IMAD.MOV.U32 R8, RZ, RZ, R5 ;  /* 0x000000ffff087224 */ /* 0x001fe200078e0005 */
[----:B------:R-:W-:Y:S01]  /*8540*/  ULDC UR25, c[0x0][0x9d8] ;  /* 0x0002760000197ab9 */ /* 0x000fe20000000800 */
[----:B------:R-:W-:Y:S01]  /*8550*/  IMAD.MOV.U32 R9, RZ, RZ, R4 ;  /* 0x000000ffff097224 */ /* 0x000fe200078e0004 */
[----:B------:R-:W-:Y:S01]  /*8560*/  ULDC UR24, c[0x0][0x988] ;  /* 0x0002620000187ab9 */ /* 0x000fe20000000800 */
[----:B------:R-:W-:-:S07]  /*8570*/  IMAD.MOV.U32 R6, RZ, RZ, R3 ;  /* 0x000000ffff067224 */ /* 0x000fce00078e0003 */
.L_x_1808:
[----:B------:R-:W-:Y:S01]  /*8580*/  UIADD3 UR36, UR36, 0x1, URZ ;  /* 0x0000000124247890 */ /* 0x000fe2000fffe03f */
[C---:B------:R-:W-:Y:S01]  /*8590*/  ISETP.GT.AND P1, PT, R6.reuse, UR23, PT ;  /* 0x0000001706007c0c */ /* 0x040fe2000bf24270 */
[----:B------:R-:W-:Y:S02]  /*85a0*/  VIADD R6, R6, 0xffffffff ;  /* 0xffffffff06067836 */ /* 0x000fe40000000000 */
[----:B------:R-:W-:-:S04]  /*85b0*/  UISETP.NE.AND UP2, UPT, UR36, 0x2, UPT ;  /* 0x000000022400788c */ /* 0x000fc8000bf45270 */
[----:B------:R-:W-:Y:S02]  /*85c0*/  USEL UR6, URZ, 0x1, UP2 ;  /* 0x000000013f067887 */ /* 0x000fe40009000000 */
[----:B------:R-:W-:Y:S02]  /*85d0*/  USEL UR36, UR36, URZ, UP2 ;  /* 0x0000003f24247287 */ /* 0x000fe40009000000 */
[----:B------:R-:W-:Y:S01]  /*85e0*/  ULOP3.LUT UR37, UR37, UR6, URZ, 0x3c, !UPT ;  /* 0x0000000625257292 */ /* 0x000fe2000f8e3c3f */
[----:B-1----:R-:W-:Y:S11]  /*85f0*/  @!P0 BRA `(.L_x_1800) ;  /* 0x0000000000048947 */ /* 0x002ff60003800000 */
[----:B------:R-:W-:Y:S01]  /*8600*/  BPT.TRAP 0x1 ;  /* 0x000000040000795c */ /* 0x000fe20000300000 */
.L_x_1800:
        /* <DEDUP_REMOVED lines=9> */
.L_x_1801:
[----:B-1----:R-:W-:Y:S05]  /*86a0*/  @P2 BRA `(.L_x_1802) ;  /* 0x0000000000082947 */ /* 0x002fea0003800000 */
[----:B------:R-:W1:Y:S02]  /*86b0*/  SYNCS.PHASECHK.TRANS64.TRYWAIT P2, [UR26+0x22830], R3 ;  /* 0x02283003ff0075a7 */ /* 0x000e64000804015a */
[----:B-1----:R-:W-:Y:S05]  /*86c0*/  @!P2 BRA `(.L_x_1803) ;  /* 0x000000d8002ca947 */ /* 0x002fea0003800000 */
.L_x_1802:
        /* <DEDUP_REMOVED lines=11> */
[----:B--2---:R-:W-:Y:S02]  /*8780*/  LOP3.LUT P2, RZ, R214, 0x7f, RZ, 0xc0, !PT ;  /* 0x0000007fd6ff7812 */ /* 0x004fe4000784c0ff */
[----:B------:R-:W-:Y:S01]  /*8790*/  SHF.R.U32.HI R214, RZ, 0x7, R214 ;  /* 0x00000007ffd67819 */ /* 0x000fe200000116d6 */
[----:B------:R-:W-:Y:S02]  /*87a0*/  WARPGROUP.DEPBAR.LE gsb0, 0x0 ;  /* 0x00008000000079c5 */ /* 0x000fe40000010000 */
[----:B------:R-:W-:-:S06]  /*87b0*/  WARPGROUP.ARRIVE ;  /* 0x00000000000079c5 */ /* 0x000fcc0000000000 */
[----:B------:R-:W-:Y:S03]  /*87c0*/  HGMMA.64x96x16.F32.BF16 R152, gdesc[UR4], R152, gsb0 ;  /* 0x01600000049879f0 */ /* 0x000fe60008001898 */
        /* <DEDUP_REMOVED lines=84> */
[----:B-1----:R-:W-:Y:S01]  /*8d10*/  FMNMX.FTZ R4, R168, R177, !PT ;  /* 0x000000b1a8047209 */ /* 0x002fe20007810000 */
[----:B------:R-:W-:-:S06]  /*8d20*/  FMUL.FTZ R177, R197, UR25 ;  /* 0x00000019c5b17c20 */ /* 0x000fcc0008410000 */
        /* <DEDUP_REMOVED lines=14> */
[----:B------:R-:W-:Y:S01]  /*8e10*/  FMUL.FTZ R181, R183, UR25 ;  /* 0x00000019b7b57c20 */ /* 0x000fe20008410000 */
[----:B------:R-:W-:Y:S01]  /*8e20*/  FMUL.FTZ R183, R187, UR25 ;  /* 0x00000019bbb77c20 */ /* 0x000fe20008410000 */
[----:B------:R-:W-:-:S04]  /*8e30*/  FMUL.FTZ R187, R195, UR25 ;  /* 0x00000019c3bb7c20 */ /* 0x000fc80008410000 */
[----:B------:R-:W2:Y:S01]  /*8e40*/  MUFU.TANH R11, R11 ;  /* 0x0000000b000b7308 */ /* 0x000ea20000002400 */
[----:B---3--:R-:W-:-:S05]  /*8e50*/  FMNMX.FTZ R4, R177, R4, !PT ;  /* 0x00000004b1047209 */ /* 0x008fca0007810000 */
[----:B------:R-:W3:Y:S02]  /*8e60*/  SHFL.BFLY PT, R185, R4, 0x2, 0x1f ;  /* 0x0c401f0004b97f89 */ /* 0x000ee400000e0000 */
[----:B------:R-:W4:Y:S01]  /*8e70*/  MUFU.TANH R13, R13 ;  /* 0x0000000d000d7308 */ /* 0x000f220000002400 */
[----:B-1----:R-:W-:-:S07]  /*8e80*/  FMNMX.FTZ R190, R7, R8, !PT ;  /* 0x0000000807be7209 */ /* 0x002fce0007810000 */
[----:B------:R-:W1:Y:S01]  /*8e90*/  MUFU.TANH R15, R15 ;  /* 0x0000000f000f7308 */ /* 0x000e620000002400 */
[----:B--2---:R-:W-:-:S07]  /*8ea0*/  FMNMX.FTZ R190, R11, R190, !PT ;  /* 0x000000be0bbe7209 */ /* 0x004fce0007810000 */
[----:B------:R-:W2:Y:S01]  /*8eb0*/  MUFU.TANH R21, R21 ;  /* 0x0000001500157308 */ /* 0x000ea20000002400 */
[----:B----4-:R-:W-:Y:S02]  /*8ec0*/  FMNMX.FTZ R190, R13, R190, !PT ;  /* 0x000000be0dbe7209 */ /* 0x010fe40007810000 */
[----:B---3--:R-:W-:Y:S01]  /*8ed0*/  FMNMX.FTZ R192, R4, R185, !PT ;  /* 0x000000b904c07209 */ /* 0x008fe20007810000 */
[----:B------:R-:W-:-:S04]  /*8ee0*/  FMUL.FTZ R185, R191, UR25 ;  /* 0x00000019bfb97c20 */ /* 0x000fc80008410000 */
[----:B------:R-:W3:Y:S01]  /*8ef0*/  MUFU.TANH R153, R153 ;  /* 0x0000009900997308 */ /* 0x000ee20000002400 */
[----:B-1----:R-:W-:Y:S01]  /*8f00*/  FMNMX.FTZ R190, R15, R190, !PT ;  /* 0x000000be0fbe7209 */ /* 0x002fe20007810000 */
[----:B------:R-:W1:Y:S06]  /*8f10*/  SHFL.BFLY PT, R193, R192, 0x1, 0x1f ;  /* 0x0c201f00c0c17f89 */ /* 0x000e6c00000e0000 */
[----:B------:R-:W4:Y:S01]  /*8f20*/  MUFU.TANH R156, R156 ;  /* 0x0000009c009c7308 */ /* 0x000f220000002400 */
[----:B--2---:R-:W-:-:S07]  /*8f30*/  FMNMX.FTZ R190, R21, R190, !PT ;  /* 0x000000be15be7209 */ /* 0x004fce0007810000 */
[----:B------:R-:W2:Y:S08]  /*8f40*/  MUFU.TANH R157, R157 ;  /* 0x0000009d009d7308 */ /* 0x000eb00000002400 */
[----:B------:R-:W5:Y:S01]  /*8f50*/  MUFU.TANH R160, R160 ;  /* 0x000000a000a07308 */ /* 0x000f620000002400 */
[----:B-1----:R-:W-:-:S05]  /*8f60*/  FMNMX.FTZ R4, R192, R193, !PT ;  /* 0x000000c1c0047209 */ /* 0x002fca0007810000 */
[C---:B------:R-:W-:Y:S02]  /*8f70*/  FMUL.FTZ R199, R4.reuse, UR10 ;  /* 0x0000000a04c77c20 */ /* 0x040fe40008410000 */
[----:B------:R-:W1:Y:S01]  /*8f80*/  MUFU.TANH R161, R161 ;  /* 0x000000a100a17308 */ /* 0x000e620000002400 */
[----:B------:R-:W-:Y:S01]  /*8f90*/  FADD.FTZ R9, -R4, R9 ;  /* 0x0000000904097221 */ /* 0x000fe20000010100 */
[--C-:B------:R-:W-:Y:S01]  /*8fa0*/  FFMA.FTZ R191, R5, UR10, -R199.reuse ;  /* 0x0000000a05bf7c23 */ /* 0x100fe200080108c7 */
[----:B---3--:R-:W-:Y:S01]  /*8fb0*/  FMNMX.FTZ R5, R153, R190, !PT ;  /* 0x000000be99057209 */ /* 0x008fe20007810000 */
[--C-:B------:R-:W-:Y:S01]  /*8fc0*/  FFMA.FTZ R193, R14, UR10, -R199.reuse ;  /* 0x0000000a0ec17c23 */ /* 0x100fe200080108c7 */
[--C-:B------:R-:W-:Y:S01]  /*8fd0*/  FFMA.FTZ R195, R152, UR10, -R199.reuse ;  /* 0x0000000a98c37c23 */ /* 0x100fe200080108c7 */
[--C-:B------:R-:W-:Y:S02]  /*8fe0*/  FFMA.FTZ R154, R154, UR10, -R199.reuse ;  /* 0x0000000a9a9a7c23 */ /* 0x100fe400080108c7 */
[----:B------:R-:W3:Y:S01]  /*8ff0*/  MUFU.TANH R163, R163 ;  /* 0x000000a300a37308 */ /* 0x000ee20000002400 */
[----:B----4-:R-:W-:Y:S01]  /*9000*/  FMNMX.FTZ R190, R156, R5, !PT ;  /* 0x000000059cbe7209 */ /* 0x010fe20007810000 */
[----:B------:R-:W-:Y:S01]  /*9010*/  FMUL.FTZ R9, R9, UR10 ;  /* 0x0000000a09097c20 */ /* 0x000fe20008410000 */
[--C-:B------:R-:W-:Y:S01]  /*9020*/  FFMA.FTZ R10, R10, UR10, -R199.reuse ;  /* 0x0000000a0a0a7c23 */ /* 0x100fe200080108c7 */
[--C-:B------:R-:W-:Y:S01]  /*9030*/  FFMA.FTZ R197, R164, UR10, -R199.reuse ;  /* 0x0000000aa4c57c23 */ /* 0x100fe200080108c7 */
[----:B--2---:R-:W-:Y:S01]  /*9040*/  FMNMX.FTZ R5, R157, R190, !PT ;  /* 0x000000be9d057209 */ /* 0x004fe20007810000 */
[--C-:B------:R-:W-:Y:S01]  /*9050*/  FFMA.FTZ R190, R20, UR10, -R199.reuse ;  /* 0x0000000a14be7c23 */ /* 0x100fe200080108c7 */
[--C-:B------:R-:W-:Y:S01]  /*9060*/  FFMA.FTZ R164, R165, UR10, -R199.reuse ;  /* 0x0000000aa5a47c23 */ /* 0x100fe200080108c7 */
[----:B------:R-:W2:Y:S01]  /*9070*/  MUFU.TANH R175, R175 ;  /* 0x000000af00af7308 */ /* 0x000ea20000002400 */
[----:B-----5:R-:W-:Y:S01]  /*9080*/  FMNMX.FTZ R14, R160, R5, !PT ;  /* 0x00000005a00e7209 */ /* 0x020fe20007810000 */
[--C-:B------:R-:W-:Y:S01]  /*9090*/  FFMA.FTZ R165, R166, UR10, -R199.reuse ;  /* 0x0000000aa6a57c23 */ /* 0x100fe200080108c7 */
[--C-:B------:R-:W-:Y:S01]  /*90a0*/  FFMA.FTZ R12, R12, UR10, -R199.reuse ;  /* 0x0000000a0c0c7c23 */ /* 0x100fe200080108c7 */
[--C-:B------:R-:W-:Y:S01]  /*90b0*/  FFMA.FTZ R166, R167, UR10, -R199.reuse ;  /* 0x0000000aa7a67c23 */ /* 0x100fe200080108c7 */
[----:B-1----:R-:W-:Y:S01]  /*90c0*/  FMNMX.FTZ R20, R161, R14, !PT ;  /* 0x0000000ea1147209 */ /* 0x002fe20007810000 */
[--C-:B------:R-:W-:Y:S01]  /*90d0*/  FFMA.FTZ R167, R168, UR10, -R199.reuse ;  /* 0x0000000aa8a77c23 */ /* 0x100fe200080108c7 */
[--C-:B------:R-:W-:Y:S01]  /*90e0*/  FFMA.FTZ R168, R169, UR10, -R199.reuse ;  /* 0x0000000aa9a87c23 */ /* 0x100fe200080108c7 */
[----:B------:R-:W1:Y:S01]  /*90f0*/  MUFU.TANH R178, R178 ;  /* 0x000000b200b27308 */ /* 0x000e620000002400 */
        /* <DEDUP_REMOVED lines=8> */
[----:B--2---:R-:W-:Y:S01]  /*9180*/  FMNMX.FTZ R5, R175, R20, !PT ;  /* 0x00000014af057209 */ /* 0x004fe20007810000 */
[--C-:B------:R-:W-:Y:S01]  /*9190*/  FFMA.FTZ R159, R159, UR10, -R199.reuse ;  /* 0x0000000a9f9f7c23 */ /* 0x100fe200080108c7 */
[--C-:B------:R-:W-:Y:S01]  /*91a0*/  FFMA.FTZ R162, R162, UR10, -R199.reuse ;  /* 0x0000000aa2a27c23 */ /* 0x100fe200080108c7 */
[----:B------:R-:W-:-:S04]  /*91b0*/  FFMA.FTZ R174, R176, UR10, -R199 ;  /* 0x0000000ab0ae7c23 */ /* 0x000fc800080108c7 */
[----:B------:R-:W2:Y:S01]  /*91c0*/  MUFU.TANH R180, R180 ;  /* 0x000000b400b47308 */ /* 0x000ea20000002400 */
[----:B-1----:R-:W-:-:S07]  /*91d0*/  FMNMX.FTZ R20, R178, R5, !PT ;  /* 0x00000005b2147209 */ /* 0x002fce0007810000 */
[----:B------:R-:W1:Y:S01]  /*91e0*/  MUFU.TANH R181, R181 ;  /* 0x000000b500b57308 */ /* 0x000e620000002400 */
[----:B---3--:R-:W-:-:S07]  /*91f0*/  FMNMX.FTZ R5, R179, R20, !PT ;  /* 0x00000014b3057209 */ /* 0x008fce0007810000 */
[----:B------:R-:W3:Y:S01]  /*9200*/  MUFU.TANH R182, R182 ;  /* 0x000000b600b67308 */ /* 0x000ee20000002400 */
[----:B--2---:R-:W-:-:S07]  /*9210*/  FMNMX.FTZ R152, R180, R5, !PT ;  /* 0x00000005b4987209 */ /* 0x004fce0007810000 */
        /* <DEDUP_REMOVED lines=14> */
[----:B------:R-:W-:Y:S01]  /*9300*/  MUFU.EX2 R20, R154 ;  /* 0x0000009a00147308 */ /* 0x000fe20000000800 */
[----:B---3--:R-:W-:-:S07]  /*9310*/  FMNMX.FTZ R152, R188, R5, !PT ;  /* 0x00000005bc987209 */ /* 0x008fce0007810000 */
[----:B------:R-:W1:Y:S01]  /*9320*/  MUFU.EX2 R9, R9 ;  /* 0x0000000900097308 */ /* 0x000e620000000800 */
[----:B--2---:R-:W-:-:S05]  /*9330*/  FMNMX.FTZ R152, R189, R152, !PT ;  /* 0x00000098bd987209 */ /* 0x004fca0007810000 */
[----:B------:R-:W2:Y:S02]  /*9340*/  SHFL.BFLY PT, R5, R152, 0x2, 0x1f ;  /* 0x0c401f0098057f89 */ /* 0x000ea400000e0000 */
[----:B------:R-:W3:Y:S08]  /*9350*/  MUFU.EX2 R10, R10 ;  /* 0x0000000a000a7308 */ /* 0x000ef00000000800 */
[----:B------:R-:W4:Y:S01]  /*9360*/  MUFU.EX2 R191, R191 ;  /* 0x000000bf00bf7308 */ /* 0x000f220000000800 */
[-C--:B-1----:R-:W-:Y:S01]  /*9370*/  FMUL.FTZ R24, R24, R9.reuse ;  /* 0x0000000918187220 */ /* 0x082fe20000410000 */
[-C--:B------:R-:W-:Y:S01]  /*9380*/  FMUL.FTZ R25, R25, R9.reuse ;  /* 0x0000000919197220 */ /* 0x080fe20000410000 */
[-C--:B------:R-:W-:Y:S01]  /*9390*/  FMUL.FTZ R28, R28, R9.reuse ;  /* 0x000000091c1c7220 */ /* 0x080fe20000410000 */
[-C--:B------:R-:W-:Y:S01]  /*93a0*/  FMUL.FTZ R29, R29, R9.reuse ;  /* 0x000000091d1d7220 */ /* 0x080fe20000410000 */
[-C--:B------:R-:W-:Y:S01]  /*93b0*/  FMUL.FTZ R32, R32, R9.reuse ;  /* 0x0000000920207220 */ /* 0x080fe20000410000 */
[-C--:B------:R-:W-:Y:S01]  /*93c0*/  FMUL.FTZ R33, R33, R9.reuse ;  /* 0x0000000921217220 */ /* 0x080fe20000410000 */
[-C--:B------:R-:W-:Y:S01]  /*93d0*/  FMUL.FTZ R36, R36, R9.reuse ;  /* 0x0000000924247220 */ /* 0x080fe20000410000 */
[----:B------:R-:W1:Y:S01]  /*93e0*/  MUFU.EX2 R12, R12 ;  /* 0x0000000c000c7308 */ /* 0x000e620000000800 */
[----:B---3--:R-:W-:Y:S01]  /*93f0*/  FFMA.FTZ R2, R9, R2, R10 ;  /* 0x0000000209027223 */ /* 0x008fe2000001000a */
[-C--:B------:R-:W-:Y:S01]  /*9400*/  FMUL.FTZ R37, R37, R9.reuse ;  /* 0x0000000925257220 */ /* 0x080fe20000410000 */
[-C--:B------:R-:W-:Y:S01]  /*9410*/  FMUL.FTZ R40, R40, R9.reuse ;  /* 0x0000000928287220 */ /* 0x080fe20000410000 */
[-C--:B------:R-:W-:Y:S01]  /*9420*/  FMUL.FTZ R41, R41, R9.reuse ;  /* 0x0000000929297220 */ /* 0x080fe20000410000 */
[----:B------:R-:W-:Y:S01]  /*9430*/  FMUL.FTZ R44, R44, R9 ;  /* 0x000000092c2c7220 */ /* 0x000fe20000410000 */
[----:B--2---:R-:W-:Y:S01]  /*9440*/  FMNMX.FTZ R154, R152, R5, !PT ;  /* 0x00000005989a7209 */ /* 0x004fe20007810000 */
[-C--:B------:R-:W-:Y:S01]  /*9450*/  FMUL.FTZ R45, R45, R9.reuse ;  /* 0x000000092d2d7220 */ /* 0x080fe20000410000 */
[----:B------:R2:W-:Y:S01]  /*9460*/  MUFU.EX2 R14, R190 ;  /* 0x000000be000e7308 */ /* 0x0005e20000000800 */
[-C--:B------:R-:W-:Y:S01]  /*9470*/  FMUL.FTZ R48, R48, R9.reuse ;  /* 0x0000000930307220 */ /* 0x080fe20000410000 */
[-C--:B------:R-:W-:Y:S01]  /*9480*/  FMUL.FTZ R49, R49, R9.reuse ;  /* 0x0000000931317220 */ /* 0x080fe20000410000 */
[----:B------:R-:W3:Y:S01]  /*9490*/  SHFL.BFLY PT, R5, R154, 0x1, 0x1f ;  /* 0x0c201f009a057f89 */ /* 0x000ee200000e0000 */
[-C--:B------:R-:W-:Y:S01]  /*94a0*/  FMUL.FTZ R52, R52, R9.reuse ;  /* 0x0000000934347220 */ /* 0x080fe20000410000 */
[-C--:B------:R-:W-:Y:S01]  /*94b0*/  FMUL.FTZ R53, R53, R9.reuse ;  /* 0x0000000935357220 */ /* 0x080fe20000410000 */
[-C--:B------:R-:W-:Y:S01]  /*94c0*/  FMUL.FTZ R56, R56, R9.reuse ;  /* 0x0000000938387220 */ /* 0x080fe20000410000 */
[-C--:B------:R-:W-:Y:S01]  /*94d0*/  FMUL.FTZ R57, R57, R9.reuse ;  /* 0x0000000939397220 */ /* 0x080fe20000410000 */
[----:B------:R-:W5:Y:S01]  /*94e0*/  MUFU.EX2 R193, R193 ;  /* 0x000000c100c17308 */ /* 0x000f620000000800 */
[--C-:B--2---:R-:W-:Y:S01]  /*94f0*/  FFMA.FTZ R190, R158, UR10, -R199.reuse ;  /* 0x0000000a9ebe7c23 */ /* 0x104fe200080108c7 */
[----:B------:R-:W-:Y:S01]  /*9500*/  FFMA.FTZ R199, R177, UR10, -R199 ;  /* 0x0000000ab1c77c23 */ /* 0x000fe200080108c7 */
        /* <DEDUP_REMOVED lines=22> */
[----:B------:R-:W-:Y:S01]  /*9670*/  FADD.FTZ R8, -R5, R8 ;  /* 0x0000000805087221 */ /* 0x000fe20000010100 */
[----:B------:R-:W3:Y:S01]  /*9680*/  MUFU.EX2 R190, R190 ;  /* 0x000000be00be7308 */ /* 0x000ee20000000800 */
[----:B------:R-:W-:Y:S01]  /*9690*/  FMUL.FTZ R96, R96, R9 ;  /* 0x0000000960607220 */ /* 0x000fe20000410000 */
        /* <DEDUP_REMOVED lines=8> */
[----:B------:R-:W3:Y:S01]  /*9720*/  MUFU.EX2 R159, R159 ;  /* 0x0000009f009f7308 */ /* 0x000ee20000000800 */
[--C-:B------:R-:W-:Y:S01]  /*9730*/  FFMA.FTZ R11, R11, UR10, -R152.reuse ;  /* 0x0000000a0b0b7c23 */ /* 0x100fe20008010898 */
[--C-:B------:R-:W-:Y:S01]  /*9740*/  FFMA.FTZ R13, R13, UR10, -R152.reuse ;  /* 0x0000000a0d0d7c23 */ /* 0x100fe20008010898 */
[----:B------:R-:W-:Y:S01]  /*9750*/  @!P2 PRMT R153, RZ, 0x654, R153 ;  /* 0x00000654ff99a816 */ /* 0x000fe20000000099 */
[----:B------:R0:W-:Y:S06]  /*9760*/  BAR.ARV R7, 0x100 ;  /* 0x000400070000751d */ /* 0x0001ec0000002000 */
[----:B------:R4:W-:Y:S01]  /*9770*/  @!P2 SYNCS.ARRIVE.TRANS64.RED.A1T0 RZ, [R153+URZ], RZ ;  /* 0x000000ff99ffa9a7 */ /* 0x0009e2000810043f */
[----:B------:R-:W3:Y:S01]  /*9780*/  MUFU.EX2 R162, R162 ;  /* 0x000000a200a27308 */ /* 0x000ee20000000800 */
[--C-:B------:R-:W-:Y:S01]  /*9790*/  FFMA.FTZ R176, R15, UR10, -R152.reuse ;  /* 0x0000000a0fb07c23 */ /* 0x100fe20008010898 */
[----:B------:R-:W-:Y:S01]  /*97a0*/  FFMA.FTZ R15, R21, UR10, -R152 ;  /* 0x0000000a150f7c23 */ /* 0x000fe20008010898 */
        /* <DEDUP_REMOVED lines=8> */
[----:B-1----:R-:W-:Y:S01]  /*9830*/  FADD.FTZ R2, R12, R153 ;  /* 0x000000990c027221 */ /* 0x002fe20000010000 */
[-C--:B------:R-:W-:Y:S01]  /*9840*/  FMUL.FTZ R109, R109, R9.reuse ;  /* 0x000000096d6d7220 */ /* 0x080fe20000410000 */
[-C--:B------:R-:W-:Y:S01]  /*9850*/  FMUL.FTZ R112, R112, R9.reuse ;  /* 0x0000000970707220 */ /* 0x080fe20000410000 */
[-C--:B------:R-:W-:Y:S01]  /*9860*/  FMUL.FTZ R113, R113, R9.reuse ;  /* 0x0000000971717220 */ /* 0x080fe20000410000 */
[----:B-----5:R-:W-:Y:S01]  /*9870*/  FADD.FTZ R153, R193, R2 ;  /* 0x00000002c1997221 */ /* 0x020fe20000010000 */
[----:B------:R-:W1:Y:S01]  /*9880*/  MUFU.EX2 R164, R164 ;  /* 0x000000a400a47308 */ /* 0x000e620000000800 */
[-C--:B------:R-:W-:Y:S01]  /*9890*/  FMUL.FTZ R116, R116, R9.reuse ;  /* 0x0000000974747220 */ /* 0x080fe20000410000 */
[-C--:B------:R-:W-:Y:S01]  /*98a0*/  FMUL.FTZ R117, R117, R9.reuse ;  /* 0x0000000975757220 */ /* 0x080fe20000410000 */
[----:B------:R-:W-:Y:S01]  /*98b0*/  FADD.FTZ R2, R14, R153 ;  /* 0x000000990e027221 */ /* 0x000fe20000010000 */
[-C--:B------:R-:W-:Y:S01]  /*98c0*/  FMUL.FTZ R120, R120, R9.reuse ;  /* 0x0000000978787220 */ /* 0x080fe20000410000 */
[-C--:B------:R-:W-:Y:S01]  /*98d0*/  FMUL.FTZ R121, R121, R9.reuse ;  /* 0x0000000979797220 */ /* 0x080fe20000410000 */
[-C--:B------:R-:W-:Y:S01]  /*98e0*/  FMUL.FTZ R124, R124, R9.reuse ;  /* 0x000000097c7c7220 */ /* 0x080fe20000410000 */
[----:B--2---:R-:W-:Y:S01]  /*98f0*/  FADD.FTZ R153, R195, R2 ;  /* 0x00000002c3997221 */ /* 0x004fe20000010000 */
[----:B------:R-:W2:Y:S01]  /*9900*/  MUFU.EX2 R165, R165 ;  /* 0x000000a500a57308 */ /* 0x000ea20000000800 */
[-C--:B------:R-:W-:Y:S01]  /*9910*/  FMUL.FTZ R125, R125, R9.reuse ;  /* 0x000000097d7d7220 */ /* 0x080fe20000410000 */
[-C--:B------:R-:W-:Y:S01]  /*9920*/  FMUL.FTZ R128, R128, R9.reuse ;  /* 0x0000000980807220 */ /* 0x080fe20000410000 */
[----:B------:R-:W-:Y:S01]  /*9930*/  FADD.FTZ R2, R20, R153 ;  /* 0x0000009914027221 */ /* 0x000fe20000010000 */
[-C--:B------:R-:W-:Y:S01]  /*9940*/  FMUL.FTZ R129, R129, R9.reuse ;  /* 0x0000000981817220 */ /* 0x080fe20000410000 */
[-C--:B------:R-:W-:Y:S01]  /*9950*/  FMUL.FTZ R132, R132, R9.reuse ;  /* 0x0000000984847220 */ /* 0x080fe20000410000 */
[-C--:B------:R-:W-:Y:S01]  /*9960*/  FMUL.FTZ R133, R133, R9.reuse ;  /* 0x0000000985857220 */ /* 0x080fe20000410000 */
[----:B0-----:R-:W-:Y:S01]  /*9970*/  FADD.FTZ R153, R155, R2 ;  /* 0x000000029b997221 */ /* 0x001fe20000010000 */
[----:B------:R-:W0:Y:S01]  /*9980*/  MUFU.EX2 R166, R166 ;  /* 0x000000a600a67308 */ /* 0x000e220000000800 */
[-C--:B------:R-:W-:Y:S01]  /*9990*/  FMUL.FTZ R136, R136, R9.reuse ;  /* 0x0000000988887220 */ /* 0x080fe20000410000 */
[-C--:B------:R-:W-:Y:S01]  /*99a0*/  FMUL.FTZ R137, R137, R9.reuse ;  /* 0x0000000989897220 */ /* 0x080fe20000410000 */
[----:B---3--:R-:W-:Y:S01]  /*99b0*/  FADD.FTZ R2, R190, R153 ;  /* 0x00000099be027221 */ /* 0x008fe20000010000 */
[-C--:B------:R-:W-:Y:S01]  /*99c0*/  FMUL.FTZ R140, R140, R9.reuse ;  /* 0x000000098c8c7220 */ /* 0x080fe20000410000 */
[-C--:B------:R-:W-:Y:S01]  /*99d0*/  FMUL.FTZ R141, R141, R9.reuse ;  /* 0x000000098d8d7220 */ /* 0x080fe20000410000 */
[-C--:B------:R-:W-:Y:S01]  /*99e0*/  FMUL.FTZ R144, R144, R9.reuse ;  /* 0x0000000990907220 */ /* 0x080fe20000410000 */
[----:B------:R-:W-:Y:S01]  /*99f0*/  FADD.FTZ R153, R159, R2 ;  /* 0x000000029f997221 */ /* 0x000fe20000010000 */
[----:B------:R-:W3:Y:S01]  /*9a00*/  MUFU.EX2 R167, R167 ;  /* 0x000000a700a77308 */ /* 0x000ee20000000800 */
[-C--:B------:R-:W-:Y:S01]  /*9a10*/  FMUL.FTZ R145, R145, R9.reuse ;  /* 0x0000000991917220 */ /* 0x080fe20000410000 */
[-C--:B------:R-:W-:Y:S01]  /*9a20*/  FMUL.FTZ R148, R148, R9.reuse ;  /* 0x0000000994947220 */ /* 0x080fe20000410000 */
[----:B------:R-:W-:Y:S01]  /*9a30*/  FADD.FTZ R2, R162, R153 ;  /* 0x00000099a2027221 */ /* 0x000fe20000010000 */
[----:B------:R-:W-:Y:S01]  /*9a40*/  FMUL.FTZ R149, R149, R9 ;  /* 0x0000000995957220 */ /* 0x000fe20000410000 */
[--C-:B------:R-:W-:Y:S01]  /*9a50*/  FFMA.FTZ R21, R156, UR10, -R152.reuse ;  /* 0x0000000a9c157c23 */ /* 0x100fe20008010898 */
[----:B------:R-:W-:Y:S01]  /*9a60*/  FFMA.FTZ R194, R157, UR10, -R152 ;  /* 0x0000000a9dc27c23 */ /* 0x000fe20008010898 */
[----:B----4-:R-:W-:Y:S01]  /*9a70*/  FADD.FTZ R153, R197, R2 ;  /* 0x00000002c5997221 */ /* 0x010fe20000010000 */
[----:B------:R-:W4:Y:S01]  /*9a80*/  MUFU.EX2 R168, R168 ;  /* 0x000000a800a87308 */ /* 0x000f220000000800 */
[--C-:B------:R-:W-:Y:S01]  /*9a90*/  FFMA.FTZ R196, R160, UR10, -R152.reuse ;  /* 0x0000000aa0c47c23 */ /* 0x100fe20008010898 */
[--C-:B------:R-:W-:Y:S01]  /*9aa0*/  FFMA.FTZ R161, R161, UR10, -R152.reuse ;  /* 0x0000000aa1a17c23 */ /* 0x100fe20008010898 */
[----:B-1----:R-:W-:Y:S01]  /*9ab0*/  FADD.FTZ R2, R164, R153 ;  /* 0x00000099a4027221 */ /* 0x002fe20000010000 */
[--C-:B------:R-:W-:Y:S01]  /*9ac0*/  FFMA.FTZ R163, R163, UR10, -R152.reuse ;  /* 0x0000000aa3a37c23 */ /* 0x100fe20008010898 */
[--C-:B------:R-:W-:Y:S01]  /*9ad0*/  FFMA.FTZ R204, R179, UR10, -R152.reuse ;  /* 0x0000000ab3cc7c23 */ /* 0x100fe20008010898 */
[----:B------:R-:W-:Y:S01]  /*9ae0*/  FFMA.FTZ R179, R180, UR10, -R152 ;  /* 0x0000000ab4b37c23 */ /* 0x000fe20008010898 */
[----:B--2---:R-:W-:Y:S01]  /*9af0*/  FADD.FTZ R153, R165, R2 ;  /* 0x00000002a5997221 */ /* 0x004fe20000010000 */
[----:B------:R-:W1:Y:S01]  /*9b00*/  MUFU.EX2 R169, R169 ;  /* 0x000000a900a97308 */ /* 0x000e620000000800 */
[--C-:B------:R-:W-:Y:S01]  /*9b10*/  FFMA.FTZ R180, R181, UR10, -R152.reuse ;  /* 0x0000000ab5b47c23 */ /* 0x100fe20008010898 */
[--C-:B------:R-:W-:Y:S01]  /*9b20*/  FFMA.FTZ R181, R182, UR10, -R152.reuse ;  /* 0x0000000ab6b57c23 */ /* 0x100fe20008010898 */
[----:B0-----:R-:W-:Y:S01]  /*9b30*/  FADD.FTZ R2, R166, R153 ;  /* 0x00000099a6027221 */ /* 0x001fe20000010000 */
[--C-:B------:R-:W-:Y:S01]  /*9b40*/  FFMA.FTZ R182, R183, UR10, -R152.reuse ;  /* 0x0000000ab7b67c23 */ /* 0x100fe20008010898 */
[--C-:B------:R-:W-:Y:S01]  /*9b50*/  FFMA.FTZ R183, R184, UR10, -R152.reuse ;  /* 0x0000000ab8b77c23 */ /* 0x100fe20008010898 */
[----:B------:R-:W-:Y:S01]  /*9b60*/  FFMA.FTZ R184, R185, UR10, -R152 ;  /* 0x0000000ab9b87c23 */ /* 0x000fe20008010898 */
[----:B---3--:R-:W-:Y:S01]  /*9b70*/  FADD.FTZ R153, R167, R2 ;  /* 0x00000002a7997221 */ /* 0x008fe20000010000 */
[----:B------:R-:W0:Y:S01]  /*9b80*/  MUFU.EX2 R170, R170 ;  /* 0x000000aa00aa7308 */ /* 0x000e220000000800 */
[--C-:B------:R-:W-:Y:S01]  /*9b90*/  FFMA.FTZ R185, R186, UR10, -R152.reuse ;  /* 0x0000000abab97c23 */ /* 0x100fe20008010898 */
[--C-:B------:R-:W-:Y:S01]  /*9ba0*/  FFMA.FTZ R187, R187, UR10, -R152.reuse ;  /* 0x0000000abbbb7c23 */ /* 0x100fe20008010898 */
[----:B----4-:R-:W-:Y:S01]  /*9bb0*/  FADD.FTZ R2, R168, R153 ;  /* 0x00000099a8027221 */ /* 0x010fe20000010000 */
[--C-:B------:R-:W-:Y:S01]  /*9bc0*/  FFMA.FTZ R188, R188, UR10, -R152.reuse ;  /* 0x0000000abcbc7c23 */ /* 0x100fe20008010898 */
[----:B------:R-:W-:Y:S01]  /*9bd0*/  FFMA.FTZ R189, R189, UR10, -R152 ;  /* 0x0000000abdbd7c23 */ /* 0x000fe20008010898 */
[----:B------:R-:W-:-:S02]  /*9be0*/  F2FP.BF16.F32.PACK_AB R152, R191, R10 ;  /* 0x0000000abf98723e */ /* 0x000fc400000010ff */
[----:B------:R-:W2:Y:S01]  /*9bf0*/  MUFU.EX2 R171, R171 ;  /* 0x000000ab00ab7308 */ /* 0x000ea20000000800 */
[----:B-1----:R-:W-:Y:S01]  /*9c00*/  FADD.FTZ R153, R169, R2 ;  /* 0x00000002a9997221 */ /* 0x002fe20000010000 */
[----:B------:R-:W-:Y:S02]  /*9c10*/  F2FP.BF16.F32.PACK_AB R164, R165, R164 ;  /* 0x000000a4a5a4723e */ /* 0x000fe400000010ff */
[----:B------:R-:W-:Y:S02]  /*9c20*/  F2FP.BF16.F32.PACK_AB R158, R155, R20 ;  /* 0x000000149b9e723e */ /* 0x000fe400000010ff */
[----:B------:R-:W-:Y:S02]  /*9c30*/  F2FP.BF16.F32.PACK_AB R160, R159, R190 ;  /* 0x000000be9fa0723e */ /* 0x000fe400000010ff */
[----:B------:R-:W1:Y:S01]  /*9c40*/  MUFU.EX2 R172, R172 ;  /* 0x000000ac00ac7308 */ /* 0x000e620000000800 */
[----:B0-----:R-:W-:Y:S01]  /*9c50*/  FADD.FTZ R2, R170, R153 ;  /* 0x00000099aa027221 */ /* 0x001fe20000010000 */
[----:B------:R-:W-:-:S02]  /*9c60*/  F2FP.BF16.F32.PACK_AB R166, R167, R166 ;  /* 0x000000a6a7a6723e */ /* 0x000fc400000010ff */
[----:B------:R-:W-:Y:S02]  /*9c70*/  F2FP.BF16.F32.PACK_AB R168, R169, R168 ;  /* 0x000000a8a9a8723e */ /* 0x000fe400000010ff */
[----:B------:R-:W-:Y:S02]  /*9c80*/  F2FP.BF16.F32.PACK_AB R154, R193, R12 ;  /* 0x0000000cc19a723e */ /* 0x000fe400000010ff */
[----:B------:R-:W0:Y:S01]  /*9c90*/  MUFU.EX2 R177, R177 ;  /* 0x000000b100b17308 */ /* 0x000e220000000800 */
[C---:B--2---:R-:W-:Y:S01]  /*9ca0*/  FADD.FTZ R9, R171.reuse, R2 ;  /* 0x00000002ab097221 */ /* 0x044fe20000010000 */
[----:B------:R-:W-:Y:S02]  /*9cb0*/  F2FP.BF16.F32.PACK_AB R170, R171, R170 ;  /* 0x000000aaabaa723e */ /* 0x000fe400000010ff */
[----:B------:R-:W-:Y:S02]  /*9cc0*/  F2FP.BF16.F32.PACK_AB R156, R195, R14 ;  /* 0x0000000ec39c723e */ /* 0x000fe400000010ff */
[----:B------:R-:W-:-:S02]  /*9cd0*/  F2FP.BF16.F32.PACK_AB R162, R197, R162 ;  /* 0x000000a2c5a2723e */ /* 0x000fc400000010ff */
[----:B------:R-:W2:Y:S01]  /*9ce0*/  MUFU.EX2 R8, R8 ;  /* 0x0000000800087308 */ /* 0x000ea20000000800 */
[----:B-1----:R-:W-:-:S07]  /*9cf0*/  FADD.FTZ R2, R172, R9 ;  /* 0x00000009ac027221 */ /* 0x002fce0000010000 */
[----:B------:R-:W1:Y:S01]  /*9d00*/  MUFU.EX2 R173, R173 ;  /* 0x000000ad00ad7308 */ /* 0x000e620000000800 */
[-C--:B0-----:R-:W-:Y:S01]  /*9d10*/  FMUL.FTZ R26, R26, R177.reuse ;  /* 0x000000b11a1a7220 */ /* 0x081fe20000410000 */
[-C--:B------:R-:W-:Y:S01]  /*9d20*/  FMUL.FTZ R27, R27, R177.reuse ;  /* 0x000000b11b1b7220 */ /* 0x080fe20000410000 */
[-C--:B------:R-:W-:Y:S01]  /*9d30*/  FMUL.FTZ R30, R30, R177.reuse ;  /* 0x000000b11e1e7220 */ /* 0x080fe20000410000 */
[-C--:B------:R-:W-:Y:S01]  /*9d40*/  FMUL.FTZ R31, R31, R177.reuse ;  /* 0x000000b11f1f7220 */ /* 0x080fe20000410000 */
[-C--:B------:R-:W-:Y:S01]  /*9d50*/  FMUL.FTZ R34, R34, R177.reuse ;  /* 0x000000b122227220 */ /* 0x080fe20000410000 */
[-C--:B------:R-:W-:Y:S01]  /*9d60*/  FMUL.FTZ R35, R35, R177.reuse ;  /* 0x000000b123237220 */ /* 0x080fe20000410000 */
[-C--:B------:R-:W-:Y:S01]  /*9d70*/  FMUL.FTZ R38, R38, R177.reuse ;  /* 0x000000b126267220 */ /* 0x080fe20000410000 */
[----:B------:R-:W0:Y:S01]  /*9d80*/  MUFU.EX2 R11, R11 ;  /* 0x0000000b000b7308 */ /* 0x000e220000000800 */
[----:B--2---:R-:W-:Y:S01]  /*9d90*/  FFMA.FTZ R0, R177, R0, R8 ;  /* 0x00000000b1007223 */ /* 0x004fe20000010008 */
[-C--:B------:R-:W-:Y:S01]  /*9da0*/  FMUL.FTZ R39, R39, R177.reuse ;  /* 0x000000b127277220 */ /* 0x080fe20000410000 */
[-C--:B------:R-:W-:Y:S01]  /*9db0*/  FMUL.FTZ R42, R42, R177.reuse ;  /* 0x000000b12a2a7220 */ /* 0x080fe20000410000 */
[-C--:B------:R-:W-:Y:S01]  /*9dc0*/  FMUL.FTZ R43, R43, R177.reuse ;  /* 0x000000b12b2b7220 */ /* 0x080fe20000410000 */
[-C--:B------:R-:W-:Y:S01]  /*9dd0*/  FMUL.FTZ R46, R46, R177.reuse ;  /* 0x000000b12e2e7220 */ /* 0x080fe20000410000 */
[-C--:B------:R-:W-:Y:S01]  /*9de0*/  FMUL.FTZ R47, R47, R177.reuse ;  /* 0x000000b12f2f7220 */ /* 0x080fe20000410000 */
[-C--:B------:R-:W-:Y:S01]  /*9df0*/  FMUL.FTZ R50, R50, R177.reuse ;  /* 0x000000b132327220 */ /* 0x080fe20000410000 */
[----:B------:R-:W2:Y:S01]  /*9e00*/  MUFU.EX2 R174, R174 ;  /* 0x000000ae00ae7308 */ /* 0x000ea20000000800 */
        /* <DEDUP_REMOVED lines=68> */
[----:B------:R-:W-:Y:S01]  /*a250*/  FMUL.FTZ R151, R151, R177 ;  /* 0x000000b197977220 */ /* 0x000fe20000410000 */
[----:B------:R-:W-:-:S02]  /*a260*/  F2FP.BF16.F32.PACK_AB R153, R11, R8 ;  /* 0x000000080b99723e */ /* 0x000fc400000010ff */
[----:B------:R-:W2:Y:S01]  /*a270*/  MUFU.EX2 R163, R163 ;  /* 0x000000a300a37308 */ /* 0x000ea20000000800 */
[----:B-1----:R-:W-:Y:S01]  /*a280*/  FADD.FTZ R0, R196, R9 ;  /* 0x00000009c4007221 */ /* 0x002fe20000010000 */
[----:B------:R-:W-:Y:S02]  /*a290*/  F2FP.BF16.F32.PACK_AB R155, R176, R13 ;  /* 0x0000000db09b723e */ /* 0x000fe400000010ff */
[----:B------:R-:W-:Y:S02]  /*a2a0*/  F2FP.BF16.F32.PACK_AB R157, R192, R15 ;  /* 0x0000000fc09d723e */ /* 0x000fe400000010ff */
[----:B------:R-:W-:Y:S02]  /*a2b0*/  F2FP.BF16.F32.PACK_AB R159, R194, R21 ;  /* 0x00000015c29f723e */ /* 0x000fe400000010ff */
[----:B------:R-:W1:Y:S01]  /*a2c0*/  MUFU.EX2 R198, R198 ;  /* 0x000000c600c67308 */ /* 0x000e620000000800 */
[C---:B0-----:R-:W-:Y:S01]  /*a2d0*/  FADD.FTZ R0, R161.reuse, R0 ;  /* 0x00000000a1007221 */ /* 0x041fe20000010000 */
[----:B------:R-:W-:-:S06]  /*a2e0*/  F2FP.BF16.F32.PACK_AB R161, R161, R196 ;  /* 0x000000c4a1a1723e */ /* 0x000fcc00000010ff */
[----:B------:R-:W0:Y:S01]  /*a2f0*/  MUFU.EX2 R175, R175 ;  /* 0x000000af00af7308 */ /* 0x000e220000000800 */
[----:B--2---:R-:W-:-:S07]  /*a300*/  FADD.FTZ R9, R163, R0 ;  /* 0x00000000a3097221 */ /* 0x004fce0000010000 */
[----:B------:R-:W2:Y:S01]  /*a310*/  MUFU.EX2 R204, R204 ;  /* 0x000000cc00cc7308 */ /* 0x000ea20000000800 */
[C---:B-1----:R-:W-:Y:S01]  /*a320*/  FADD.FTZ R0, R198.reuse, R9 ;  /* 0x00000009c6007221 */ /* 0x042fe20000010000 */
[----:B------:R-:W-:-:S06]  /*a330*/  F2FP.BF16.F32.PACK_AB R163, R198, R163 ;  /* 0x000000a3c6a3723e */ /* 0x000fcc00000010ff */
[----:B------:R-:W1:Y:S01]  /*a340*/  MUFU.EX2 R179, R179 ;  /* 0x000000b300b37308 */ /* 0x000e620000000800 */
[----:B0-----:R-:W-:-:S07]  /*a350*/  FADD.FTZ R9, R175, R0 ;  /* 0x00000000af097221 */ /* 0x001fce0000010000 */
[----:B------:R-:W0:Y:S01]  /*a360*/  MUFU.EX2 R180, R180 ;  /* 0x000000b400b47308 */ /* 0x000e220000000800 */
[C---:B--2---:R-:W-:Y:S01]  /*a370*/  FADD.FTZ R0, R204.reuse, R9 ;  /* 0x00000009cc007221 */ /* 0x044fe20000010000 */
[----:B------:R-:W-:-:S06]  /*a380*/  F2FP.BF16.F32.PACK_AB R165, R204, R175 ;  /* 0x000000afcca5723e */ /* 0x000fcc00000010ff */
[----:B------:R-:W2:Y:S01]  /*a390*/  MUFU.EX2 R181, R181 ;  /* 0x000000b500b57308 */ /* 0x000ea20000000800 */
[----:B-1----:R-:W-:-:S07]  /*a3a0*/  FADD.FTZ R9, R179, R0 ;  /* 0x00000000b3097221 */ /* 0x002fce0000010000 */
        /* <DEDUP_REMOVED lines=19> */
[----:B--2---:R-:W-:Y:S01]  /*a4e0*/  FADD.FTZ R0, R188, R9 ;  /* 0x00000009bc007221 */ /* 0x004fe20000010000 */
[C---:B-1----:R-:W-:Y:S01]  /*a4f0*/  FADD.FTZ R2, R199.reuse, R2 ;  /* 0x00000002c7027221 */ /* 0x042fe20000010000 */
[----:B------:R-:W-:Y:S02]  /*a500*/  F2FP.BF16.F32.PACK_AB R174, R199, R174 ;  /* 0x000000aec7ae723e */ /* 0x000fe400000010ff */
[C---:B0-----:R-:W-:Y:S01]  /*a510*/  FADD.FTZ R0, R189.reuse, R0 ;  /* 0x00000000bd007221 */ /* 0x041fe20000010000 */
[----:B------:R-:W-:Y:S01]  /*a520*/  F2FP.BF16.F32.PACK_AB R175, R189, R188 ;  /* 0x000000bcbdaf723e */ /* 0x000fe200000010ff */
[----:B------:R-:W-:Y:S06]  /*a530*/  @!P0 BRA `(.L_x_1804) ;  /* 0x0000000000048947 */ /* 0x000fec0003800000 */
[----:B------:R-:W-:Y:S01]  /*a540*/  BPT.TRAP 0x1 ;  /* 0x000000040000795c */ /* 0x000fe20000300000 */
.L_x_1804:
[----:B------:R0:W1:Y:S01]  /*a550*/  SYNCS.PHASECHK.TRANS64.TRYWAIT P2, [UR26+0x22850], R3 ;  /* 0x02285003ff0075a7 */ /* 0x000062000804015a */
[----:B------:R-:W-:Y:S05]  /*a560*/  @!P0 BRA `(.L_x_1805) ;  /* 0x0000000000048947 */ /* 0x000fea0003800000 */
[----:B------:R-:W-:Y:S01]  /*a570*/  BPT.TRAP 0x1 ;  /* 0x000000040000795c */ /* 0x000fe20000300000 */
.L_x_1805:
[----:B-1----:R-:W-:Y:S05]  /*a580*/  @P2 BRA `(.L_x_1806) ;  /* 0x0000000000082947 */ /* 0x002fea0003800000 */
[----:B------:R-:W1:Y:S02]  /*a590*/  SYNCS.PHASECHK.TRANS64.TRYWAIT P2, [UR26+0x22850], R3 ;  /* 0x02285003ff0075a7 */ /* 0x000e64000804015a */
[----:B-1----:R-:W-:Y:S05]  /*a5a0*/  @!P2 BRA `(.L_x_1807) ;  /* 0x000000b8008ca947 */ /* 0x002fea0003800000 */
.L_x_1806:
[----:B------:R-:W2:Y:S01]  /*a5b0*/  S2R R8, SR_TID.X ;  /* 0x0000000000087919 */ /* 0x000ea20000002100 */
[----:B------:R-:W-:Y:S01]  /*a5c0*/  UIMAD UR11, UR36, 0xc00, UR21 ;  /* 0x00000c00240b78a4 */ /* 0x000fe2000f8e0215 */
[----:B------:R-:W-:Y:S01]  /*a5d0*/  IMAD.MOV.U32 R9, RZ, RZ, R4 ;  /* 0x000000ffff097224 */ /* 0x000fe200078e0004 */
[----:B------:R-:W-:-:S05]  /*a5e0*/  UMOV UR7, 0x40000040 ;  /* 0x4000004000077882 */ /* 0x000fca0000000000 */
[----:B------:R-:W-:Y:S01]  /*a5f0*/  UMOV UR6, UR11 ;  /* 0x0000000b00067c82 */ /* 0x000fe20008000000 */
[----:B--2---:R-:W-:-:S05]  /*a600*/  SHF.R.U32.HI R8, RZ, 0x7, R8 ;  /* 0x00000007ff087819 */ /* 0x004fca0000011608 */
[----:B01----:R-:W-:Y:S02]  /*a610*/  VIADD R3, R8, 0x8 ;  /* 0x0000000808037836 */ /* 0x003fe40000000000 */
[----:B------:R-:W0:Y:S03]  /*a620*/  S2R R8, SR_TID.X ;  /* 0x0000000000087919 */ /* 0x000e260000002100 */
[----:B------:R1:W-:Y:S06]  /*a630*/  BAR.SYNC.DEFER_BLOCKING R3, 0x100 ;  /* 0x000400030000751d */ /* 0x0003ec0000010000 */
[----:B------:R-:W-:Y:S01]  /*a640*/  WARPGROUP.ARRIVE ;  /* 0x00000000000079c5 */ /* 0x000fe20000000000 */
[----:B0-----:R-:W-:Y:S01]  /*a650*/  LOP3.LUT P2, RZ, R8, 0x7f, RZ, 0xc0, !PT ;  /* 0x0000007f08ff7812 */ /* 0x001fe2000784c0ff */
[----:B------:R-:W-:-:S04]  /*a660*/  IMAD.MOV.U32 R8, RZ, RZ, R5 ;  /* 0x000000ffff087224 */ /* 0x000fc800078e0005 */
[----:B------:R-:W-:Y:S01]  /*a670*/  HGMMA.64x256x16.F32.BF16 R24, R152, gdesc[UR4].tnspB, R24, gsb0 ;  /* 0x43e0000498187df0 */ /* 0x000fe20008001818 */
[----:B------:R-:W-:Y:S01]  /*a680*/  UIADD3 UR6, UR11, 0x80, URZ ;  /* 0x000000800b067890 */ /* 0x000fe2000fffe03f */
[----:B------:R-:W-:-:S06]  /*a690*/  UMOV UR7, 0x40000040 ;  /* 0x4000004000077882 */ /* 0x000fcc0000000000 */
[----:B------:R-:W-:-:S05]  /*a6a0*/  @!P2 VIADD R178, R178, 0x22860 ;  /* 0x00022860b2b2a836 */ /* 0x000fca0000000000 */
[----:B------:R-:W-:Y:S01]  /*a6b0*/  @!P2 PRMT R178, RZ, 0x654, R178 ;  /* 0x00000654ffb2a816 */ /* 0x000fe200000000b2 */
[----:B------:R-:W-:Y:S02]  /*a6c0*/  WARPGROUP.DEPBAR.LE gsb0, 0x0 ;  /* 0x00008000000079c5 */ /* 0x000fe40000010000 */
[----:B------:R-:W-:-:S12]  /*a6d0*/  WARPGROUP.ARRIVE ;  /* 0x00000000000079c5 */ /* 0x000fd80000000000 */
        /* <DEDUP_REMOVED lines=28> */
[----:B-1----:R-:W-:-:S07]  /*a8a0*/  IMAD.MOV.U32 R3, RZ, RZ, R6 ;  /* 0x000000ffff037224 */ /* 0x002fce00078e0006 */
.L_x_1799:
[----:B------:R-:W-:-:S13]  /*a8b0*/  ISETP.GE.AND P1, PT, R3, UR39, PT ;  /* 0x0000002703007c0c */ /* 0x000fda000bf26270 */
[----:B------:R-:W-:Y:S05]  /*a8c0*/  @!P1 BRA `(.L_x_1809) ;  /* 0x00000034008c9947 */ /* 0x000fea0003800000 */
[----:B------:R-:W-:Y:S01]  /*a8d0*/  IMAD.MOV.U32 R9, RZ, RZ, R5 ;  /* 0x000000ffff097224 */ /* 0x000fe200078e0005 */
[----:B------:R-:W-:Y:S01]  /*a8e0*/  ULDC UR24, c[0x0][0x9e4] ;  /* 0x0002790000187ab9 */ /* 0x000fe20000000800 */
[----:B0-----:R-:W-:Y:S01]  /*a8f0*/  IMAD.MOV.U32 R8, RZ, RZ, R4 ;  /* 0x000000ffff087224 */ /* 0x001fe200078e0004 */
[----:B------:R-:W-:Y:S01]  /*a900*/  ULDC UR25, c[0x0][0x288] ;  /* 0x0000a20000197ab9 */ /* 0x000fe20000000800 */
[----:B------:R-:W-:Y:S01]  /*a910*/  ULDC UR26, c[0x0][0x9d8] ;  /* 0x00027600001a7ab9 */ /* 0x000fe20000000800 */
[----:B------:R-:W-:Y:S01]  /*a920*/  ULDC UR23, c[0x0][0x988] ;  /* 0x0002620000177ab9 */ /* 0x000fe20000000800 */
[----:B------:R-:W-:-:S05]  /*a930*/  ULDC UR27, c[0x0][0x9e0] ;  /* 0x00027800001b7ab9 */ /* 0x000fca0000000800 */
.L_x_1826:
[----:B------:R-:W-:-:S04]  /*a940*/  UIADD3 UR36, UR36, 0x1, URZ ;  /* 0x0000000124247890 */ /* 0x000fc8000fffe03f */
[----:B------:R-:W-:-:S04]  /*a950*/  UISETP.NE.AND UP2, UPT, UR36, 0x2, UPT ;  /* 0x000000022400788c */ /* 0x000fc8000bf45270 */
[----:B------:R-:W-:Y:S02]  /*a960*/  USEL UR6, URZ, 0x1, UP2 ;  /* 0x000000013f067887 */ /* 0x000fe40009000000 */
[----:B------:R-:W-:Y:S02]  /*a970*/  USEL UR36, UR36, URZ, UP2 ;  /* 0x0000003f24247287 */ /* 0x000fe40009000000 */
[----:B------:R-:W-:Y:S01]  /*a980*/  ULOP3.LUT UR37, UR37, UR6, URZ, 0x3c, !UPT ;  /* 0x0000000625257292 */ /* 0x000fe2000f8e3c3f */
[----:B------:R-:W-:Y:S11]  /*a990*/  @!P0 BRA `(.L_x_1810) ;  /* 0x0000000000048947 */ /* 0x000ff60003800000 */
[----:B------:R-:W-:Y:S01]  /*a9a0*/  BPT.TRAP 0x1 ;  /* 0x000000040000795c */ /* 0x000fe20000300000 */
.L_x_1810:
        /* <DEDUP_REMOVED lines=9> */
.L_x_1811:
[----:B-1----:R-:W-:Y:S05]  /*aa40*/  @P1 BRA `(.L_x_1812) ;  /* 0x0000000000081947 */ /* 0x002fea0003800000 */
[----:B------:R-:W1:Y:S02]  /*aa50*/  SYNCS.PHASECHK.TRANS64.TRYWAIT P1, [UR28+0x22830], R6 ;  /* 0x02283006ff0075a7 */ /* 0x000e64000802015c */
[----:B-1----:R-:W-:Y:S05]  /*aa60*/  @!P1 BRA `(.L_x_1813) ;  /* 0x000000b400709947 */ /* 0x002fea0003800000 */
.L_x_1812:
[----:B------:R-:W-:Y:S01]  /*aa70*/  UIMAD UR18, UR36, 0x300, UR20 ;  /* 0x00000300241278a4 */ /* 0x000fe2000f8e0214 */
[----:B------:R-:W-:Y:S01]  /*aa80*/  WARPGROUP.ARRIVE ;  /* 0x00000000000079c5 */ /* 0x000fe20000000000 */
[----:B------:R-:W-:Y:S01]  /*aa90*/  UMOV UR19, 0x40000040 ;  /* 0x4000004000137882 */ /* 0x000fe20000000000 */
[----:B------:R-:W-:Y:S01]  /*aaa0*/  UMOV UR7, 0x40000040 ;  /* 0x4000004000077882 */ /* 0x000fe20000000000 */
[----:B------:R-:W-:-:S03]  /*aab0*/  UIADD3 UR6, UR18, 0x2, URZ ;  /* 0x0000000212067890 */ /* 0x000fc6000fffe03f */
[----:B-1----:R-:W1:Y:S01]  /*aac0*/  S2R R5, SR_TID.X ;  /* 0x0000000000057919 */ /* 0x002e620000002100 */
[----:B------:R-:W-:Y:S01]  /*aad0*/  UIADD3 UR10, UR18, 0x4, URZ ;  /* 0x00000004120a7890 */ /* 0x000fe2000fffe03f */
[----:B------:R-:W-:Y:S01]  /*aae0*/  PLOP3.LUT P1, PT, PT, PT, UP0, 0x80, 0x0 ;  /* 0x000000000000781c */ /* 0x000fe20003f2f008 */
[----:B------:R-:W-:Y:S01]  /*aaf0*/  UMOV UR11, 0x40000040 ;  /* 0x40000040000b7882 */ /* 0x000fe20000000000 */
[----:B------:R-:W-:Y:S01]  /*ab00*/  HGMMA.64x96x16.F32.BF16 R152, gdesc[UR16], RZ, !UPT, gsb0 ;  /* 0x01600000109879f0 */ /* 0x000fe2000c0018ff */
[----:B------:R-:W-:Y:S01]  /*ab10*/  UIADD3 UR14, UR18, 0x6, URZ ;  /* 0x00000006120e7890 */ /* 0x000fe2000fffe03f */
[----:B------:R-:W-:Y:S01]  /*ab20*/  PLOP3.LUT P2, PT, PT, PT, UP0, 0x80, 0x0 ;  /* 0x000000000000781c */ /* 0x000fe20003f4f008 */
[----:B------:R-:W-:Y:S01]  /*ab30*/  UMOV UR15, 0x40000040 ;  /* 0x40000040000f7882 */ /* 0x000fe20000000000 */
[----:B-1----:R-:W-:Y:S02]  /*ab40*/  LOP3.LUT P3, RZ, R5, 0x7f, RZ, 0xc0, !PT ;  /* 0x0000007f05ff7812 */ /* 0x002fe4000786c0ff */
[----:B------:R-:W-:-:S04]  /*ab50*/  SHF.R.U32.HI R5, RZ, 0x7, R5 ;  /* 0x00000007ff057819 */ /* 0x000fc80000011605 */
[----:B------:R-:W-:Y:S01]  /*ab60*/  IADD3 R7, -R5, 0xb, RZ ;  /* 0x0000000b05077810 */ /* 0x000fe20007ffe1ff */
[----:B------:R-:W-:Y:S02]  /*ab70*/  WARPGROUP.DEPBAR.LE gsb0, 0x0 ;  /* 0x00008000000079c5 */ /* 0x000fe40000010000 */
[----:B------:R-:W-:-:S06]  /*ab80*/  WARPGROUP.ARRIVE ;  /* 0x00000000000079c5 */ /* 0x000fcc0000000000 */
[----:B------:R-:W-:Y:S01]  /*ab90*/  HGMMA.64x96x16.F32.BF16 R152, gdesc[UR4], R152, gsb0 ;  /* 0x01600000049879f0 */ /* 0x000fe20008001898 */
[----:B------:R-:W-:Y:S02]  /*aba0*/  @UP0 ULDC UR6, c[0x0][0x44c] ;  /* 0x0001130000060ab9 */ /* 0x000fe40000000800 */
        /* <DEDUP_REMOVED lines=17> */
[----:B------:R-:W-:Y:S01]  /*acc0*/  @P1 IMAD.HI.U32 R4, R193, UR6, RZ ;  /* 0x00000006c1041c27 */ /* 0x000fe2000f8e00ff */
[----:B------:R-:W-:-:S03]  /*acd0*/  @UP0 ULDC UR6, c[0x0][0x450] ;  /* 0x0001140000060ab9 */ /* 0x000fc60000000800 */
[----:B------:R-:W-:Y:S01]  /*ace0*/  FMUL.FTZ R11, R155, UR26 ;  /* 0x0000001a9b0b7c20 */ /* 0x000fe20008410000 */
[----:B------:R-:W-:Y:S01]  /*acf0*/  FMUL.FTZ R170, R176, UR26 ;  /* 0x0000001ab0aa7c20 */ /* 0x000fe20008410000 */
[----:B------:R-:W-:Y:S01]  /*ad00*/  FMUL.FTZ R155, R161, UR26 ;  /* 0x0000001aa19b7c20 */ /* 0x000fe20008410000 */
[----:B------:R-:W-:Y:S01]  /*ad10*/  @P2 SHF.R.U32.HI R193, RZ, UR6, R4 ;  /* 0x00000006ffc12c19 */ /* 0x000fe20008011604 */
[----:B------:R-:W-:Y:S01]  /*ad20*/  FMUL.FTZ R176, R186, UR26 ;  /* 0x0000001abab07c20 */ /* 0x000fe20008410000 */
[----:B------:R-:W-:Y:S01]  /*ad30*/  FMUL.FTZ R161, R171, UR26 ;  /* 0x0000001aaba17c20 */ /* 0x000fe20008410000 */
[----:B------:R-:W-:Y:S01]  /*ad40*/  FMUL.FTZ R186, R195, UR26 ;  /* 0x0000001ac3ba7c20 */ /* 0x000fe20008410000 */
[----:B------:R-:W-:Y:S01]  /*ad50*/  FMUL.FTZ R12, R152, UR26 ;  /* 0x0000001a980c7c20 */ /* 0x000fe20008410000 */
[----:B------:R-:W-:Y:S01]  /*ad60*/  FMUL.FTZ R13, R153, UR26 ;  /* 0x0000001a990d7c20 */ /* 0x000fe20008410000 */
[----:B------:R-:W-:Y:S01]  /*ad70*/  FMUL.FTZ R21, R157, UR26 ;  /* 0x0000001a9d157c20 */ /* 0x000fe20008410000 */
[----:B------:R-:W-:Y:S01]  /*ad80*/  FMUL.FTZ R171, R177, UR26 ;  /* 0x0000001ab1ab7c20 */ /* 0x000fe20008410000 */
[----:B------:R-:W1:Y:S01]  /*ad90*/  SHFL.IDX PT, R195, R193, RZ, 0x1c1f ;  /* 0x001c1fffc1c37589 */ /* 0x000e6200000e0000 */
        /* <DEDUP_REMOVED lines=9> */
[----:B------:R-:W-:-:S02]  /*ae30*/  IMAD R187, R3, -0x60, RZ ;  /* 0xffffffa003bb7824 */ /* 0x000fc400078e02ff */
        /* <DEDUP_REMOVED lines=18> */
[----:B------:R-:W-:-:S02]  /*af60*/  VIADD R5, R187, 0x1 ;  /* 0x00000001bb057836 */ /* 0x000fc40000000000 */
[----:B------:R-:W-:Y:S01]  /*af70*/  FMUL.FTZ R189, R198, UR26 ;  /* 0x0000001ac6bd7c20 */ /* 0x000fe20008410000 */
[----:B------:R-:W-:Y:S01]  /*af80*/  FMUL.FTZ R191, R199, UR26 ;  /* 0x0000001ac7bf7c20 */ /* 0x000fe20008410000 */
[----:B------:R-:W-:Y:S01]  /*af90*/  IMAD.U32 R181, RZ, RZ, UR28 ;  /* 0x0000001cffb57e24 */ /* 0x000fe2000f8e00ff */
[----:B------:R-:W-:Y:S01]  /*afa0*/  PLOP3.LUT P1, PT, PT, PT, UP1, 0x40, 0x0 ;  /* 0x000000000000781c */ /* 0x000fe20003f2e818 */
[----:B------:R-:W-:Y:S01]  /*afb0*/  IMAD R5, R18, -0x2, R5 ;  /* 0xfffffffe12057824 */ /* 0x000fe200078e0205 */
[----:B------:R-:W2:Y:S01]  /*afc0*/  MUFU.TANH R12, R12 ;  /* 0x0000000c000c7308 */ /* 0x000ea20000002400 */
[----:B------:R-:W-:-:S03]  /*afd0*/  @!P3 VIADD R4, R181, 0x22840 ;  /* 0x00022840b504b836 */ /* 0x000fc60000000000 */
[----:B------:R-:W-:Y:S02]  /*afe0*/  IADD3 R5, R5, -UR25, R16 ;  /* 0x8000001905057c10 */ /* 0x000fe4000fffe010 */
[----:B------:R-:W-:Y:S01]  /*aff0*/  @!P3 PRMT R4, RZ, 0x654, R4 ;  /* 0x00000654ff04b816 */ /* 0x000fe20000000004 */
[----:B------:R3:W-:Y:S06]  /*b000*/  BAR.ARV R7, 0x100 ;  /* 0x000400070000751d */ /* 0x0007ec0000002000 */
[----:B------:R-:W4:Y:S01]  /*b010*/  MUFU.TANH R13, R13 ;  /* 0x0000000d000d7308 */ /* 0x000f220000002400 */
[C---:B------:R-:W-:Y:S01]  /*b020*/  VIADD R199, R5.reuse, UR27 ;  /* 0x0000001b05c77c36 */ /* 0x040fe20008000000 */
[----:B------:R3:W-:Y:S01]  /*b030*/  @!P3 SYNCS.ARRIVE.TRANS64.RED.A1T0 RZ, [R4+URZ], RZ ;  /* 0x000000ff04ffb9a7 */ /* 0x0007e2000810043f */
[----:B------:R-:W-:-:S02]  /*b040*/  VIADD R198, R5, UR22 ;  /* 0x0000001605c67c36 */ /* 0x000fc40008000000 */
[C---:B-1----:R-:W-:Y:S02]  /*b050*/  IMAD.IADD R197, R195.reuse, 0x1, R199 ;  /* 0x00000001c3c57824 */ /* 0x042fe400078e02c7 */
[----:B------:R-:W-:Y:S01]  /*b060*/  IMAD.IADD R196, R195, 0x1, R198 ;  /* 0x00000001c3c47824 */ /* 0x000fe200078e02c6 */
[----:B------:R-:W1:Y:S08]  /*b070*/  MUFU.TANH R10, R10 ;  /* 0x0000000a000a7308 */ /* 0x000e700000002400 */
        /* <DEDUP_REMOVED lines=46> */
[----:B------:R-:W-:Y:S01]  /*b360*/  IADD3 R195, R16, -UR25, R195 ;  /* 0x8000001910c37c10 */ /* 0x000fe2000fffe0c3 */
        /* <DEDUP_REMOVED lines=11> */
.L_x_1816:
[----:B------:R-:W-:-:S05]  /*b420*/  IMAD.U32 R204, RZ, RZ, UR24 ;  /* 0x00000018ffcc7e24 */ /* 0x000fca000f8e00ff */
[----:B------:R-:W-:-:S13]  /*b430*/  ISETP.NE.AND P1, PT, R204, 0x1, PT ;  /* 0x00000001cc00780c */ /* 0x000fda0003f25270 */
[----:B------:R-:W1:Y:S02]  /*b440*/  @P1 LDC.64 R4, c[0x0][0x9e8] ;  /* 0x00027a00ff041b82 */ /* 0x000e640000000a00 */
[----:B-1----:R-:W-:-:S05]  /*b450*/  @P1 IMAD.HI.U32 R4, R195, R4, RZ ;  /* 0x00000004c3041227 */ /* 0x002fca00078e00ff */
[----:B------:R-:W-:-:S07]  /*b460*/  @P1 SHF.R.U32.HI R195, RZ, R5, R4 ;  /* 0x00000005ffc31219 */ /* 0x000fce0000011604 */
.L_x_1817:
[----:B------:R-:W-:Y:S05]  /*b470*/  BSYNC B0 ;  /* 0x0000000000007941 */ /* 0x000fea0003800000 */
.L_x_1815:
[----:B------:R-:W-:-:S04]  /*b480*/  IMAD R4, R18, -0x2, R187 ;  /* 0xfffffffe12047824 */ /* 0x000fc800078e02bb */
[----:B------:R-:W-:-:S05]  /*b490*/  IMAD R4, R195, R204, R4 ;  /* 0x000000ccc3047224 */ /* 0x000fca00078e0204 */
[----:B------:R-:W-:Y:S02]  /*b4a0*/  VIADDMNMX R197, R4, R204, R197, PT ;  /* 0x000000cc04c57246 */ /* 0x000fe400038001c5 */
[----:B------:R-:W-:-:S07]  /*b4b0*/  VIMNMX R196, R196, R4, !PT ;  /* 0x00000004c4c47248 */ /* 0x000fce0007fe0100 */
.L_x_1814:
[C---:B------:R-:W-:Y:S01]  /*b4c0*/  ISETP.GE.AND P1, PT, R187.reuse, 0x1, PT ;  /* 0x00000001bb00780c */ /* 0x040fe20003f26270 */
[----:B------:R-:W1:Y:S01]  /*b4d0*/  SHFL.IDX PT, R193, R193, 0x1, 0x1c1f ;  /* 0x003c1f00c1c17f89 */ /* 0x000e6200000e0000 */
[----:B------:R-:W-:Y:S02]  /*b4e0*/  ISETP.GE.AND P4, PT, R187, 0x9, PT ;  /* 0x00000009bb00780c */ /* 0x000fe40003f86270 */
[----:B------:R-:W-:Y:S02]  /*b4f0*/  LOP3.LUT R17, R17, 0xfffbffff, RZ, 0xc0, !PT ;  /* 0xfffbffff11117812 */ /* 0x000fe400078ec0ff */
[----:B------:R-:W-:-:S04]  /*b500*/  ISETP.GT.AND P2, PT, R196, RZ, !P1 ;  /* 0x000000ffc400720c */ /* 0x000fc80004f44270 */
[----:B------:R-:W-:-:S03]  /*b510*/  ISETP.LT.OR P2, PT, R197, 0x1, P2 ;  /* 0x00000001c500780c */ /* 0x000fc60001741670 */
[----:B------:R-:W-:Y:S02]  /*b520*/  @P1 LOP3.LUT R17, R17, 0x40000, RZ, 0xfc, !PT ;  /* 0x0004000011111812 */ /* 0x000fe400078efcff */
[----:B------:R-:W-:Y:S02]  /*b530*/  ISETP.GE.AND P1, PT, R187, 0x2, PT ;  /* 0x00000002bb00780c */ /* 0x000fe40003f26270 */
[----:B------:R-:W-:Y:S02]  /*b540*/  LOP3.LUT R17, R17, 0xfffffffd, RZ, 0xc0, !PT ;  /* 0xfffffffd11117812 */ /* 0x000fe400078ec0ff */
[----:B------:R-:W-:Y:S02]  /*b550*/  FSEL R195, R12, -INF , !P2 ;  /* 0xff8000000cc37808 */ /* 0x000fe40005000000 */
[----:B------:R-:W-:Y:S02]  /*b560*/  ISETP.GT.AND P3, PT, R196, 0x1, !P1 ;  /* 0x00000001c400780c */ /* 0x000fe40004f64270 */
[----:B------:R-:W-:-:S02]  /*b570*/  @P4 LOP3.LUT R17, R17, 0x2, RZ, 0xfc, !PT ;  /* 0x0000000211114812 */ /* 0x000fc400078efcff */
[----:B------:R-:W-:Y:S01]  /*b580*/  ISETP.GT.AND P2, PT, R196, 0x8, !P4 ;  /* 0x00000008c400780c */ /* 0x000fe20006744270 */
[--C-:B-1----:R-:W-:Y:S01]  /*b590*/  IMAD.IADD R199, R199, 0x1, R193.reuse ;  /* 0x00000001c7c77824 */ /* 0x102fe200078e02c1 */
[----:B------:R-:W-:Y:S01]  /*b5a0*/  ISETP.GE.AND P4, PT, R187, 0xa, PT ;  /* 0x0000000abb00780c */ /* 0x000fe20003f86270 */
[----:B------:R-:W-:Y:S01]  /*b5b0*/  IMAD.IADD R198, R198, 0x1, R193 ;  /* 0x00000001c6c67824 */ /* 0x000fe200078e02c1 */
[C---:B------:R-:W-:Y:S02]  /*b5c0*/  ISETP.LT.OR P3, PT, R197.reuse, 0x2, P3 ;  /* 0x00000002c500780c */ /* 0x040fe40001f61670 */
[----:B------:R-:W-:Y:S02]  /*b5d0*/  ISETP.LT.OR P2, PT, R197, 0x9, P2 ;  /* 0x00000009c500780c */ /* 0x000fe40001741670 */
[----:B------:R-:W-:Y:S02]  /*b5e0*/  FSEL R13, R13, -INF , !P3 ;  /* 0xff8000000d0d7808 */ /* 0x000fe40005800000 */
[----:B------:R-:W-:-:S02]  /*b5f0*/  ISETP.GE.AND P3, PT, R187, 0x11, PT ;  /* 0x00000011bb00780c */ /* 0x000fc40003f66270 */
[----:B------:R-:W-:Y:S02]  /*b600*/  LOP3.LUT R17, R17, 0xfffffffb, RZ, 0xc0, !PT ;  /* 0xfffffffb11117812 */ /* 0x000fe400078ec0ff */
[----:B0-----:R-:W-:Y:S02]  /*b610*/  FSEL R20, R20, -INF , !P2 ;  /* 0xff80000014147808 */ /* 0x001fe40005000000 */
[----:B------:R-:W-:Y:S02]  /*b620*/  ISETP.GT.AND P2, PT, R196, 0x9, !P4 ;  /* 0x00000009c400780c */ /* 0x000fe40006744270 */
[----:B------:R-:W-:Y:S02]  /*b630*/  @P4 LOP3.LUT R17, R17, 0x4, RZ, 0xfc, !PT ;  /* 0x0000000411114812 */ /* 0x000fe400078efcff */
[----:B------:R-:W-:Y:S02]  /*b640*/  ISETP.LT.OR P2, PT, R197, 0xa, P2 ;  /* 0x0000000ac500780c */ /* 0x000fe40001741670 */
[----:B------:R-:W-:-:S02]  /*b650*/  LOP3.LUT R17, R17, 0xfffffff7, RZ, 0xc0, !PT ;  /* 0xfffffff711117812 */ /* 0x000fc400078ec0ff */
[----:B------:R-:W-:Y:S02]  /*b660*/  FSEL R21, R21, -INF , !P2 ;  /* 0xff80000015157808 */ /* 0x000fe40005000000 */
[----:B------:R-:W-:Y:S02]  /*b670*/  @P3 LOP3.LUT R17, R17, 0x8, RZ, 0xfc, !PT ;  /* 0x0000000811113812 */ /* 0x000fe400078efcff */
[----:B------:R-:W-:Y:S02]  /*b680*/  ISETP.GT.AND P2, PT, R196, 0x10, !P3 ;  /* 0x00000010c400780c */ /* 0x000fe40005f44270 */
[----:B------:R-:W-:Y:S02]  /*b690*/  ISETP.GE.AND P3, PT, R187, 0x12, PT ;  /* 0x00000012bb00780c */ /* 0x000fe40003f66270 */
[----:B------:R-:W-:Y:S02]  /*b6a0*/  ISETP.LT.OR P2, PT, R197, 0x11, P2 ;  /* 0x00000011c500780c */ /* 0x000fe40001741670 */
[----:B------:R-:W-:-:S02]  /*b6b0*/  LOP3.LUT R17, R17, 0xffffffef, RZ, 0xc0, !PT ;  /* 0xffffffef11117812 */ /* 0x000fc400078ec0ff */
[----:B------:R-:W-:Y:S02]  /*b6c0*/  FSEL R154, R154, -INF , !P2 ;  /* 0xff8000009a9a7808 */ /* 0x000fe40005000000 */
        /* <DEDUP_REMOVED lines=106> */
[----:B------:R-:W-:Y:S01]  /*bd70*/  IADD3 R193, R16, -UR25, R193 ;  /* 0x8000001910c17c10 */ /* 0x000fe2000fffe0c1 */
        /* <DEDUP_REMOVED lines=11> */
.L_x_1820:
[----:B------:R-:W-:-:S05]  /*be30*/  IMAD.U32 R12, RZ, RZ, UR24 ;  /* 0x00000018ff0c7e24 */ /* 0x000fca000f8e00ff */
[----:B------:R-:W-:-:S13]  /*be40*/  ISETP.NE.AND P6, PT, R12, 0x1, PT ;  /* 0x000000010c00780c */ /* 0x000fda0003fc5270 */
[----:B------:R-:W0:Y:S02]  /*be50*/  @P6 LDC.64 R4, c[0x0][0x9e8] ;  /* 0x00027a00ff046b82 */ /* 0x000e240000000a00 */
[----:B0-----:R-:W-:-:S05]  /*be60*/  @P6 IMAD.HI.U32 R4, R193, R4, RZ ;  /* 0x00000004c1046227 */ /* 0x001fca00078e00ff */
[----:B------:R-:W-:-:S07]  /*be70*/  @P6 SHF.R.U32.HI R193, RZ, R5, R4 ;  /* 0x00000005ffc16219 */ /* 0x000fce0000011604 */
.L_x_1821:
[----:B------:R-:W-:Y:S05]  /*be80*/  BSYNC B0 ;  /* 0x0000000000007941 */ /* 0x000fea0003800000 */
.L_x_1819:
[----:B------:R-:W-:-:S04]  /*be90*/  IMAD R187, R18, -0x2, R187 ;  /* 0xfffffffe12bb7824 */ /* 0x000fc800078e02bb */
[----:B------:R-:W-:-:S05]  /*bea0*/  IMAD R193, R193, R12, R187 ;  /* 0x0000000cc1c17224 */ /* 0x000fca00078e02bb */
[----:B------:R-:W-:Y:S02]  /*beb0*/  VIADDMNMX R199, R193, R12, R199, PT ;  /* 0x0000000cc1c77246 */ /* 0x000fe400038001c7 */
[----:B------:R-:W-:-:S07]  /*bec0*/  VIMNMX R198, R198, R193, !PT ;  /* 0x000000c1c6c67248 */ /* 0x000fce0007fe0100 */
.L_x_1818:
        /* <DEDUP_REMOVED lines=72> */
[----:B------:R-:W-:Y:S02]  /*c350*/  ISETP.LT.OR P1, PT, R199, 0x2a, P1 ;  /* 0x0000002ac700780c */ /* 0x000fe40000f21670 */
[----:B------:R-:W-:Y:S02]  /*c360*/  ISETP.GT.AND P4, PT, R198, 0x51, !P4 ;  /* 0x00000051c600780c */ /* 0x000fe40006784270 */
[----:B------:R-:W-:-:S02]  /*c370*/  FSEL R165, R165, -INF , !P1 ;  /* 0xff800000a5a57808 */ /* 0x000fc40004800000 */
[----:B------:R-:W-:Y:S02]  /*c380*/  LOP3.LUT P1, RZ, R17, 0x800, RZ, 0xc0, !PT ;  /* 0x0000080011ff7812 */ /* 0x000fe4000782c0ff */
[----:B0-----:R-:W-:Y:S02]  /*c390*/  FMNMX.FTZ R193, R5, R4, !PT ;  /* 0x0000000405c17209 */ /* 0x001fe40007810000 */
[C---:B------:R-:W-:Y:S02]  /*c3a0*/  ISETP.GT.AND P1, PT, R198.reuse, 0x30, !P1 ;  /* 0x00000030c600780c */ /* 0x040fe40004f24270 */
[C---:B------:R-:W-:Y:S01]  /*c3b0*/  ISETP.LT.OR P3, PT, R199.reuse, 0x51, P3 ;  /* 0x00000051c700780c */ /* 0x040fe20001f61670 */
[----:B------:R-:W0:Y:S01]  /*c3c0*/  SHFL.BFLY PT, R4, R193, 0x1, 0x1f ;  /* 0x0c201f00c1047f89 */ /* 0x000e2200000e0000 */
[----:B------:R-:W-:Y:S02]  /*c3d0*/  ISETP.LT.OR P1, PT, R199, 0x31, P1 ;  /* 0x00000031c700780c */ /* 0x000fe40000f21670 */
[----:B------:R-:W-:-:S02]  /*c3e0*/  ISETP.GT.AND P5, PT, R198, 0x58, !P5 ;  /* 0x00000058c600780c */ /* 0x000fc40006fa4270 */
[----:B------:R-:W-:Y:S02]  /*c3f0*/  FSEL R168, R168, -INF , !P1 ;  /* 0xff800000a8a87808 */ /* 0x000fe40004800000 */
[----:B------:R-:W-:Y:S02]  /*c400*/  LOP3.LUT P1, RZ, R17, 0x400, RZ, 0xc0, !PT ;  /* 0x0000040011ff7812 */ /* 0x000fe4000782c0ff */
[C---:B------:R-:W-:Y:S02]  /*c410*/  ISETP.LT.OR P4, PT, R199.reuse, 0x52, P4 ;  /* 0x00000052c700780c */ /* 0x040fe40002781670 */
[----:B------:R-:W-:Y:S02]  /*c420*/  ISETP.GT.AND P1, PT, R198, 0x31, !P1 ;  /* 0x00000031c600780c */ /* 0x000fe40004f24270 */
[----:B------:R-:W-:Y:S02]  /*c430*/  FSEL R184, R184, -INF , !P3 ;  /* 0xff800000b8b87808 */ /* 0x000fe40005800000 */
        /* <DEDUP_REMOVED lines=27> */
[C---:B------:R-:W-:Y:S02]  /*c5f0*/  ISETP.GT.AND P1, PT, R198.reuse, RZ, !P6 ;  /* 0x000000ffc600720c */ /* 0x040fe40007724270 */
[----:B------:R-:W-:Y:S02]  /*c600*/  LOP3.LUT P6, RZ, R17, 0x1, RZ, 0xc0, !PT ;  /* 0x0000000111ff7812 */ /* 0x000fe400078cc0ff */
[----:B------:R-:W-:Y:S02]  /*c610*/  ISETP.LT.OR P1, PT, R199, 0x1, P1 ;  /* 0x00000001c700780c */ /* 0x000fe40000f21670 */
[----:B------:R-:W-:Y:S02]  /*c620*/  ISETP.GT.AND P2, PT, R198, 0x59, !P6 ;  /* 0x00000059c600780c */ /* 0x000fe40007744270 */
[----:B------:R-:W-:-:S02]  /*c630*/  FSEL R10, R10, -INF , !P1 ;  /* 0xff8000000a0a7808 */ /* 0x000fc40004800000 */
[----:B------:R-:W-:Y:S02]  /*c640*/  FSETP.NEU.FTZ.AND P1, PT, R4, -INF , PT ;  /* 0xff8000000400780b */ /* 0x000fe40003f3d000 */
[----:B------:R-:W-:Y:S02]  /*c650*/  FMNMX.FTZ R196, R10, R9, !PT ;  /* 0x000000090ac47209 */ /* 0x000fe40007810000 */
[----:B------:R-:W-:Y:S02]  /*c660*/  FSEL R12, R12, RZ, P1 ;  /* 0x000000ff0c0c7208 */ /* 0x000fe40000800000 */
[----:B------:R-:W-:Y:S02]  /*c670*/  FMNMX.FTZ R5, R11, R196, !PT ;  /* 0x000000c40b057209 */ /* 0x000fe40007810000 */
[----:B------:R-:W-:Y:S01]  /*c680*/  ISETP.LT.OR P2, PT, R199, 0x5a, P2 ;  /* 0x0000005ac700780c */ /* 0x000fe20001741670 */
[--C-:B------:R-:W-:Y:S01]  /*c690*/  FFMA.FTZ R193, R13, UR10, -R12.reuse ;  /* 0x0000000a0dc17c23 */ /* 0x100fe2000801080c */
[----:B------:R-:W-:Y:S01]  /*c6a0*/  FMNMX.FTZ R204, R14, R5, !PT ;  /* 0x000000050ecc7209 */ /* 0x000fe20007810000 */
[--C-:B------:R-:W-:Y:S01]  /*c6b0*/  FFMA.FTZ R13, R20, UR10, -R12.reuse ;  /* 0x0000000a140d7c23 */ /* 0x100fe2000801080c */
[--C-:B------:R-:W-:Y:S01]  /*c6c0*/  FFMA.FTZ R187, R195, UR10, -R12.reuse ;  /* 0x0000000ac3bb7c23 */ /* 0x100fe2000801080c */
[--C-:B------:R-:W-:Y:S01]  /*c6d0*/  FFMA.FTZ R195, R21, UR10, -R12.reuse ;  /* 0x0000000a15c37c23 */ /* 0x100fe2000801080c */
[----:B------:R-:W-:Y:S01]  /*c6e0*/  FMNMX.FTZ R5, R15, R204, !PT ;  /* 0x000000cc0f057209 */ /* 0x000fe20007810000 */
[--C-:B------:R-:W-:Y:S01]  /*c6f0*/  FFMA.FTZ R21, R154, UR10, -R12.reuse ;  /* 0x0000000a9a157c23 */ /* 0x100fe2000801080c */
[----:B------:R0:W-:Y:S01]  /*c700*/  MUFU.EX2 R196, R193 ;  /* 0x000000c100c47308 */ /* 0x0001e20000000800 */
[----:B------:R-:W-:Y:S01]  /*c710*/  FSEL R191, R191, -INF , !P2 ;  /* 0xff800000bfbf7808 */ /* 0x000fe20005000000 */
[--C-:B------:R-:W-:Y:S01]  /*c720*/  FFMA.FTZ R214, R185, UR10, -R12.reuse ;  /* 0x0000000ab9d67c23 */ /* 0x100fe2000801080c */
[----:B------:R-:W-:Y:S01]  /*c730*/  FMNMX.FTZ R20, R152, R5, !PT ;  /* 0x0000000598147209 */ /* 0x000fe20007810000 */
[--C-:B------:R-:W-:Y:S01]  /*c740*/  FFMA.FTZ R163, R163, UR10, -R12.reuse ;  /* 0x0000000aa3a37c23 */ /* 0x100fe2000801080c */
[----:B------:R-:W-:Y:S01]  /*c750*/  FSEL R185, R4, RZ, P1 ;  /* 0x000000ff04b97208 */ /* 0x000fe20000800000 */
[--C-:B------:R-:W-:Y:S01]  /*c760*/  FFMA.FTZ R166, R166, UR10, -R12.reuse ;  /* 0x0000000aa6a67c23 */ /* 0x100fe2000801080c */
[----:B------:R-:W-:Y:S01]  /*c770*/  FMNMX.FTZ R5, R153, R20, !PT ;  /* 0x0000001499057209 */ /* 0x000fe20007810000 */
[----:B------:R-:W-:Y:S01]  /*c780*/  MUFU.EX2 R187, R187 ;  /* 0x000000bb00bb7308 */ /* 0x000fe20000000800 */
[--C-:B0-----:R-:W-:Y:S01]  /*c790*/  FFMA.FTZ R193, R155, UR10, -R12.reuse ;  /* 0x0000000a9bc17c23 */ /* 0x101fe2000801080c */
[----:B------:R-:W-:Y:S01]  /*c7a0*/  FFMA.FTZ R155, R158, UR10, -R12 ;  /* 0x0000000a9e9b7c23 */ /* 0x000fe2000801080c */
[----:B------:R-:W-:Y:S01]  /*c7b0*/  FMNMX.FTZ R204, R156, R5, !PT ;  /* 0x000000059ccc7209 */ /* 0x000fe20007810000 */
[----:B------:R-:W-:Y:S01]  /*c7c0*/  FADD.FTZ R8, -R185, R8 ;  /* 0x00000008b9087221 */ /* 0x000fe20000010100 */
[----:B------:R-:W-:-:S02]  /*c7d0*/  FFMA.FTZ R192, R192, UR10, -R12 ;  /* 0x0000000ac0c07c23 */ /* 0x000fc4000801080c */
[----:B------:R-:W-:Y:S01]  /*c7e0*/  FMNMX.FTZ R5, R157, R204, !PT ;  /* 0x000000cc9d057209 */ /* 0x000fe20007810000 */
[----:B------:R-:W-:Y:S01]  /*c7f0*/  FMUL.FTZ R8, R8, UR10 ;  /* 0x0000000a08087c20 */ /* 0x000fe20008410000 */
[----:B------:R-:W-:Y:S02]  /*c800*/  MUFU.EX2 R20, R195 ;  /* 0x000000c300147308 */ /* 0x000fe40000000800 */
[----:B------:R-:W-:-:S04]  /*c810*/  FMNMX.FTZ R154, R160, R5, !PT ;  /* 0x00000005a09a7209 */ /* 0x000fc80007810000 */
[----:B------:R-:W-:Y:S02]  /*c820*/  FMNMX.FTZ R5, R161, R154, !PT ;  /* 0x0000009aa1057209 */ /* 0x000fe40007810000 */
[----:B------:R-:W0:Y:S02]  /*c830*/  MUFU.EX2 R8, R8 ;  /* 0x0000000800087308 */ /* 0x000e240000000800 */
[----:B------:R-:W-:-:S04]  /*c840*/  FMNMX.FTZ R204, R164, R5, !PT ;  /* 0x00000005a4cc7209 */ /* 0x000fc80007810000 */
[----:B------:R-:W-:Y:S01]  /*c850*/  FMNMX.FTZ R5, R165, R204, !PT ;  /* 0x000000cca5057209 */ /* 0x000fe20007810000 */
[--C-:B------:R-:W-:Y:S01]  /*c860*/  FFMA.FTZ R204, R159, UR10, -R12.reuse ;  /* 0x0000000a9fcc7c23 */ /* 0x100fe2000801080c */
[----:B------:R-:W1:Y:S01]  /*c870*/  MUFU.EX2 R13, R13 ;  /* 0x0000000d000d7308 */ /* 0x000e620000000800 */
[----:B------:R-:W-:Y:S01]  /*c880*/  FFMA.FTZ R159, R162, UR10, -R12 ;  /* 0x0000000aa29f7c23 */ /* 0x000fe2000801080c */
[----:B------:R-:W-:-:S04]  /*c890*/  FMNMX.FTZ R158, R168, R5, !PT ;  /* 0x00000005a89e7209 */ /* 0x000fc80007810000 */
[----:B------:R-:W-:Y:S02]  /*c8a0*/  FMNMX.FTZ R5, R169, R158, !PT ;  /* 0x0000009ea9057209 */ /* 0x000fe40007810000 */
[----:B------:R-:W-:Y:S01]  /*c8b0*/  MUFU.EX2 R154, R193 ;  /* 0x000000c1009a7308 */ /* 0x000fe20000000800 */
[-C--:B0-----:R-:W-:Y:S01]  /*c8c0*/  FMUL.FTZ R24, R24, R8.reuse ;  /* 0x0000000818187220 */ /* 0x081fe20000410000 */
[----:B------:R-:W-:Y:S01]  /*c8d0*/  FMNMX.FTZ R158, R172, R5, !PT ;  /* 0x00000005ac9e7209 */ /* 0x000fe20007810000 */
[-C--:B------:R-:W-:Y:S01]  /*c8e0*/  FMUL.FTZ R25, R25, R8.reuse ;  /* 0x0000000819197220 */ /* 0x080fe20000410000 */
[-C--:B------:R-:W-:Y:S01]  /*c8f0*/  FMUL.FTZ R28, R28, R8.reuse ;  /* 0x000000081c1c7220 */ /* 0x080fe20000410000 */
[----:B------:R-:W-:Y:S01]  /*c900*/  FMUL.FTZ R29, R29, R8 ;  /* 0x000000081d1d7220 */ /* 0x000fe20000410000 */
[----:B------:R-:W-:Y:S01]  /*c910*/  FMNMX.FTZ R5, R173, R158, !PT ;  /* 0x0000009ead057209 */ /* 0x000fe20007810000 */
[-C--:B------:R-:W-:Y:S01]  /*c920*/  FMUL.FTZ R32, R32, R8.reuse ;  /* 0x0000000820207220 */ /* 0x080fe20000410000 */
[----:B------:R-:W0:Y:S01]  /*c930*/  MUFU.EX2 R21, R21 ;  /* 0x0000001500157308 */ /* 0x000e220000000800 */
[-C--:B------:R-:W-:Y:S01]  /*c940*/  FMUL.FTZ R33, R33, R8.reuse ;  /* 0x0000000821217220 */ /* 0x080fe20000410000 */
[----:B------:R-:W-:Y:S01]  /*c950*/  FMNMX.FTZ R158, R176, R5, !PT ;  /* 0x00000005b09e7209 */ /* 0x000fe20007810000 */
[-C--:B------:R-:W-:Y:S01]  /*c960*/  FMUL.FTZ R36, R36, R8.reuse ;  /* 0x0000000824247220 */ /* 0x080fe20000410000 */
[-C--:B------:R-:W-:Y:S01]  /*c970*/  FMUL.FTZ R37, R37, R8.reuse ;  /* 0x0000000825257220 */ /* 0x080fe20000410000 */
[----:B------:R-:W-:Y:S01]  /*c980*/  FMUL.FTZ R40, R40, R8 ;  /* 0x0000000828287220 */ /* 0x000fe20000410000 */
[----:B------:R-:W-:Y:S01]  /*c990*/  FMNMX.FTZ R5, R177, R158, !PT ;  /* 0x0000009eb1057209 */ /* 0x000fe20007810000 */
[-C--:B------:R-:W-:Y:S01]  /*c9a0*/  FMUL.FTZ R41, R41, R8.reuse ;  /* 0x0000000829297220 */ /* 0x080fe20000410000 */
[----:B------:R-:W2:Y:S01]  /*c9b0*/  MUFU.EX2 R155, R155 ;  /* 0x0000009b009b7308 */ /* 0x000ea20000000800 */
[-C--:B------:R-:W-:Y:S01]  /*c9c0*/  FMUL.FTZ R44, R44, R8.reuse ;  /* 0x000000082c2c7220 */ /* 0x080fe20000410000 */
[----:B------:R-:W-:Y:S01]  /*c9d0*/  FMNMX.FTZ R5, R180, R5, !PT ;  /* 0x00000005b4057209 */ /* 0x000fe20007810000 */
[-C--:B------:R-:W-:Y:S01]  /*c9e0*/  FMUL.FTZ R45, R45, R8.reuse ;  /* 0x000000082d2d7220 */ /* 0x080fe20000410000 */
[-C--:B------:R-:W-:Y:S01]  /*c9f0*/  FMUL.FTZ R48, R48, R8.reuse ;  /* 0x0000000830307220 */ /* 0x080fe20000410000 */
[-C--:B------:R-:W-:Y:S01]  /*ca00*/  FMUL.FTZ R49, R49, R8.reuse ;  /* 0x0000000831317220 */ /* 0x080fe20000410000 */
[----:B------:R-:W-:Y:S01]  /*ca10*/  FMNMX.FTZ R5, R182, R5, !PT ;  /* 0x00000005b6057209 */ /* 0x000fe20007810000 */
[-C--:B------:R-:W-:Y:S01]  /*ca20*/  FMUL.FTZ R52, R52, R8.reuse ;  /* 0x0000000834347220 */ /* 0x080fe20000410000 */
[----:B------:R-:W3:Y:S01]  /*ca30*/  MUFU.EX2 R204, R204 ;  /* 0x000000cc00cc7308 */ /* 0x000ee20000000800 */
[-C--:B------:R-:W-:Y:S01]  /*ca40*/  FMUL.FTZ R53, R53, R8.reuse ;  /* 0x0000000835357220 */ /* 0x080fe20000410000 */
[----:B------:R-:W-:Y:S01]  /*ca50*/  FMNMX.FTZ R5, R184, R5, !PT ;  /* 0x00000005b8057209 */ /* 0x000fe20007810000 */
[-C--:B------:R-:W-:Y:S01]  /*ca60*/  FMUL.FTZ R56, R56, R8.reuse ;  /* 0x0000000838387220 */ /* 0x080fe20000410000 */
[-C--:B------:R-:W-:Y:S01]  /*ca70*/  FMUL.FTZ R57, R57, R8.reuse ;  /* 0x0000000839397220 */ /* 0x080fe20000410000 */
[-C--:B------:R-:W-:Y:S01]  /*ca80*/  FMUL.FTZ R60, R60, R8.reuse ;  /* 0x000000083c3c7220 */ /* 0x080fe20000410000 */
[----:B------:R-:W-:Y:S01]  /*ca90*/  FMNMX.FTZ R158, R186, R5, !PT ;  /* 0x00000005ba9e7209 */ /* 0x000fe20007810000 */
[-C--:B------:R-:W-:Y:S01]  /*caa0*/  FMUL.FTZ R61, R61, R8.reuse ;  /* 0x000000083d3d7220 */ /* 0x080fe20000410000 */
[----:B------:R-:W-:Y:S01]  /*cab0*/  MUFU.EX2 R159, R159 ;  /* 0x0000009f009f7308 */ /* 0x000fe20000000800 */
[----:B------:R-:W-:Y:S01]  /*cac0*/  FMUL.FTZ R64, R64, R8 ;  /* 0x0000000840407220 */ /* 0x000fe20000410000 */
[----:B------:R-:W-:Y:S01]  /*cad0*/  FMNMX.FTZ R158, R189, R158, !PT ;  /* 0x0000009ebd9e7209 */ /* 0x000fe20007810000 */
[-C--:B------:R-:W-:Y:S01]  /*cae0*/  FMUL.FTZ R65, R65, R8.reuse ;  /* 0x0000000841417220 */ /* 0x080fe20000410000 */
[-C--:B------:R-:W-:Y:S01]  /*caf0*/  FMUL.FTZ R68, R68, R8.reuse ;  /* 0x0000000844447220 */ /* 0x080fe20000410000 */
[----:B------:R-:W-:Y:S01]  /*cb00*/  FMUL.FTZ R69, R69, R8 ;  /* 0x0000000845457220 */ /* 0x000fe20000410000 */
[----:B------:R-:W-:Y:S01]  /*cb10*/  FMNMX.FTZ R158, R191, R158, !PT ;  /* 0x0000009ebf9e7209 */ /* 0x000fe20007810000 */
[-C--:B------:R-:W-:Y:S01]  /*cb20*/  FMUL.FTZ R72, R72, R8.reuse ;  /* 0x0000000848487220 */ /* 0x080fe20000410000 */
[----:B------:R4:W5:Y:S01]  /*cb30*/  MUFU.EX2 R198, R163 ;  /* 0x000000a300c67308 */ /* 0x0009620000000800 */
[-C--:B------:R-:W-:Y:S01]  /*cb40*/  FMUL.FTZ R73, R73, R8.reuse ;  /* 0x0000000849497220 */ /* 0x080fe20000410000 */
[-C--:B------:R-:W-:Y:S01]  /*cb50*/  FMUL.FTZ R76, R76, R8.reuse ;  /* 0x000000084c4c7220 */ /* 0x080fe20000410000 */
[----:B------:R-:W1:Y:S01]  /*cb60*/  SHFL.BFLY PT, R5, R158, 0x2, 0x1f ;  /* 0x0c401f009e057f89 */ /* 0x000e6200000e0000 */
[-C--:B------:R-:W-:Y:S01]  /*cb70*/  FMUL.FTZ R77, R77, R8.reuse ;  /* 0x000000084d4d7220 */ /* 0x080fe20000410000 */
[-C--:B------:R-:W-:Y:S01]  /*cb80*/  FMUL.FTZ R80, R80, R8.reuse ;  /* 0x0000000850507220 */ /* 0x080fe20000410000 */
[-C--:B------:R-:W-:Y:S01]  /*cb90*/  FMUL.FTZ R81, R81, R8.reuse ;  /* 0x0000000851517220 */ /* 0x080fe20000410000 */
[-C--:B------:R-:W-:Y:S01]  /*cba0*/  FMUL.FTZ R84, R84, R8.reuse ;  /* 0x0000000854547220 */ /* 0x080fe20000410000 */
[----:B------:R-:W5:Y:S01]  /*cbb0*/  MUFU.EX2 R166, R166 ;  /* 0x000000a600a67308 */ /* 0x000f620000000800 */
[--C-:B----4-:R-:W-:Y:S01]  /*cbc0*/  FFMA.FTZ R163, R167, UR10, -R12.reuse ;  /* 0x0000000aa7a37c23 */ /* 0x110fe2000801080c */
[--C-:B------:R-:W-:Y:S01]  /*cbd0*/  FFMA.FTZ R167, R170, UR10, -R12.reuse ;  /* 0x0000000aaaa77c23 */ /* 0x100fe2000801080c */
[--C-:B------:R-:W-:Y:S01]  /*cbe0*/  FFMA.FTZ R170, R171, UR10, -R12.reuse ;  /* 0x0000000aabaa7c23 */ /* 0x100fe2000801080c */
[--C-:B------:R-:W-:Y:S01]  /*cbf0*/  FFMA.FTZ R171, R174, UR10, -R12.reuse ;  /* 0x0000000aaeab7c23 */ /* 0x100fe2000801080c */
[--C-:B------:R-:W-:Y:S01]  /*cc00*/  FFMA.FTZ R174, R175, UR10, -R12.reuse ;  /* 0x0000000aafae7c23 */ /* 0x100fe2000801080c */
[--C-:B------:R-:W-:Y:S01]  /*cc10*/  FFMA.FTZ R175, R178, UR10, -R12.reuse ;  /* 0x0000000ab2af7c23 */ /* 0x100fe2000801080c */
[--C-:B------:R-:W-:Y:S01]  /*cc20*/  FFMA.FTZ R178, R179, UR10, -R12.reuse ;  /* 0x0000000ab3b27c23 */ /* 0x100fe2000801080c */
[----:B------:R-:W4:Y:S01]  /*cc30*/  MUFU.EX2 R163, R163 ;  /* 0x000000a300a37308 */ /* 0x000f220000000800 */
[--C-:B------:R-:W-:Y:S01]  /*cc40*/  FFMA.FTZ R179, R183, UR10, -R12.reuse ;  /* 0x0000000ab7b37c23 */ /* 0x100fe2000801080c */
[--C-:B------:R-:W-:Y:S01]  /*cc50*/  FFMA.FTZ R183, R188, UR10, -R12.reuse ;  /* 0x0000000abcb77c23 */ /* 0x100fe2000801080c */
[--C-:B------:R-:W-:Y:S01]  /*cc60*/  FFMA.FTZ R188, R190, UR10, -R12.reuse ;  /* 0x0000000abebc7c23 */ /* 0x100fe2000801080c */
[----:B------:R-:W-:Y:S01]  /*cc70*/  FFMA.FTZ R12, R194, UR10, -R12 ;  /* 0x0000000ac20c7c23 */ /* 0x000fe2000801080c */
[-C--:B------:R-:W-:Y:S01]  /*cc80*/  FMUL.FTZ R85, R85, R8.reuse ;  /* 0x0000000855557220 */ /* 0x080fe20000410000 */
[-C--:B------:R-:W-:Y:S01]  /*cc90*/  FMUL.FTZ R88, R88, R8.reuse ;  /* 0x0000000858587220 */ /* 0x080fe20000410000 */
[-C--:B------:R-:W-:Y:S01]  /*cca0*/  FMUL.FTZ R89, R89, R8.reuse ;  /* 0x0000000859597220 */ /* 0x080fe20000410000 */
[----:B------:R-:W-:Y:S01]  /*ccb0*/  MUFU.EX2 R167, R167 ;  /* 0x000000a700a77308 */ /* 0x000fe20000000800 */
[-C--:B------:R-:W-:Y:S01]  /*ccc0*/  FMUL.FTZ R92, R92, R8.reuse ;  /* 0x000000085c5c7220 */ /* 0x080fe20000410000 */
[-C--:B------:R-:W-:Y:S01]  /*ccd0*/  FMUL.FTZ R93, R93, R8.reuse ;  /* 0x000000085d5d7220 */ /* 0x080fe20000410000 */
[----:B-1----:R-:W-:Y:S01]  /*cce0*/  FMNMX.FTZ R5, R158, R5, !PT ;  /* 0x000000059e057209 */ /* 0x002fe20007810000 */
[-C--:B------:R-:W-:Y:S01]  /*ccf0*/  FMUL.FTZ R96, R96, R8.reuse ;  /* 0x0000000860607220 */ /* 0x080fe20000410000 */
[-C--:B------:R-:W-:Y:S01]  /*cd00*/  FMUL.FTZ R97, R97, R8.reuse ;  /* 0x0000000861617220 */ /* 0x080fe20000410000 */
[-C--:B------:R-:W-:Y:S01]  /*cd10*/  FMUL.FTZ R100, R100, R8.reuse ;  /* 0x0000000864647220 */ /* 0x080fe20000410000 */
[-C--:B------:R-:W-:Y:S01]  /*cd20*/  FMUL.FTZ R101, R101, R8.reuse ;  /* 0x0000000865657220 */ /* 0x080fe20000410000 */
[----:B------:R-:W1:Y:S01]  /*cd30*/  SHFL.BFLY PT, R158, R5, 0x1, 0x1f ;  /* 0x0c201f00059e7f89 */ /* 0x000e6200000e0000 */
        /* <DEDUP_REMOVED lines=22> */
[----:B------:R-:W-:Y:S01]  /*cea0*/  FMUL.FTZ R141, R141, R8 ;  /* 0x000000088d8d7220 */ /* 0x000fe20000410000 */
[----:B-1----:R-:W-:Y:S01]  /*ceb0*/  FMNMX.FTZ R5, R5, R158, !PT ;  /* 0x0000009e05057209 */ /* 0x002fe20007810000 */
[----:B------:R-:W-:Y:S01]  /*cec0*/  MUFU.EX2 R175, R175 ;  /* 0x000000af00af7308 */ /* 0x000fe20000000800 */
[----:B------:R-:W-:Y:S01]  /*ced0*/  F2FP.BF16.F32.PACK_AB R158, R20, R13 ;  /* 0x0000000d149e723e */ /* 0x000fe200000010ff */
[-C--:B------:R-:W-:Y:S01]  /*cee0*/  FMUL.FTZ R144, R144, R8.reuse ;  /* 0x0000000890907220 */ /* 0x080fe20000410000 */
[C---:B------:R-:W-:Y:S01]  /*cef0*/  FSETP.NEU.FTZ.AND P1, PT, R5.reuse, -INF , PT ;  /* 0xff8000000500780b */ /* 0x040fe20003f3d000 */
[----:B------:R-:W-:Y:S01]  /*cf00*/  FMUL.FTZ R195, R5, UR10 ;  /* 0x0000000a05c37c20 */ /* 0x000fe20008410000 */
[-C--:B------:R-:W-:Y:S01]  /*cf10*/  FMUL.FTZ R145, R145, R8.reuse ;  /* 0x0000000891917220 */ /* 0x080fe20000410000 */
[-C--:B------:R-:W-:Y:S01]  /*cf20*/  FMUL.FTZ R148, R148, R8.reuse ;  /* 0x0000000894947220 */ /* 0x080fe20000410000 */
[----:B------:R-:W-:Y:S01]  /*cf30*/  FMUL.FTZ R149, R149, R8 ;  /* 0x0000000895957220 */ /* 0x000fe20000410000 */
[----:B------:R-:W1:Y:S01]  /*cf40*/  MUFU.EX2 R178, R178 ;  /* 0x000000b200b27308 */ /* 0x000e620000000800 */
[----:B------:R-:W-:-:S05]  /*cf50*/  FSEL R195, R195, RZ, P1 ;  /* 0x000000ffc3c37208 */ /* 0x000fca0000800000 */
[--C-:B------:R-:W-:Y:S01]  /*cf60*/  FFMA.FTZ R193, R10, UR10, -R195.reuse ;  /* 0x0000000a0ac17c23 */ /* 0x100fe200080108c3 */
[----:B------:R-:W-:Y:S01]  /*cf70*/  FFMA.FTZ R10, R11, UR10, -R195 ;  /* 0x0000000a0b0a7c23 */ /* 0x000fe200080108c3 */
[----:B------:R-:W-:Y:S01]  /*cf80*/  FFMA.FTZ R11, R8, R2, R187 ;  /* 0x00000002080b7223 */ /* 0x000fe200000100bb */
[----:B------:R-:W-:Y:S01]  /*cf90*/  MUFU.EX2 R179, R179 ;  /* 0x000000b300b37308 */ /* 0x000fe20000000800 */
[--C-:B------:R-:W-:Y:S01]  /*cfa0*/  FFMA.FTZ R190, R157, UR10, -R195.reuse ;  /* 0x0000000a9dbe7c23 */ /* 0x100fe200080108c3 */
[----:B------:R-:W-:Y:S01]  /*cfb0*/  FFMA.FTZ R160, R160, UR10, -R195 ;  /* 0x0000000aa0a07c23 */ /* 0x000fe200080108c3 */
[----:B------:R-:W-:Y:S01]  /*cfc0*/  FADD.FTZ R2, R196, R11 ;  /* 0x0000000bc4027221 */ /* 0x000fe20000010000 */
        /* <DEDUP_REMOVED lines=10> */
[--C-:B------:R-:W-:Y:S01]  /*d070*/  FFMA.FTZ R161, R180, UR10, -R195.reuse ;  /* 0x0000000ab4a17c23 */ /* 0x100fe200080108c3 */
[----:B0-----:R-:W-:Y:S01]  /*d080*/  FADD.FTZ R15, R21, R2 ;  /* 0x00000002150f7221 */ /* 0x001fe20000010000 */
[----:B------:R-:W-:Y:S01]  /*d090*/  MUFU.EX2 R183, R183 ;  /* 0x000000b700b77308 */ /* 0x000fe20000000800 */
[--C-:B------:R-:W-:Y:S01]  /*d0a0*/  FFMA.FTZ R182, R182, UR10, -R195.reuse ;  /* 0x0000000ab6b67c23 */ /* 0x100fe200080108c3 */
[----:B------:R-:W-:Y:S01]  /*d0b0*/  FFMA.FTZ R184, R184, UR10, -R195 ;  /* 0x0000000ab8b87c23 */ /* 0x000fe200080108c3 */
[----:B------:R-:W-:Y:S01]  /*d0c0*/  FADD.FTZ R2, R154, R15 ;  /* 0x0000000f9a027221 */ /* 0x000fe20000010000 */
[--C-:B------:R-:W-:Y:S01]  /*d0d0*/  FFMA.FTZ R15, R152, UR10, -R195.reuse ;  /* 0x0000000a980f7c23 */ /* 0x100fe200080108c3 */
[--C-:B------:R-:W-:Y:S01]  /*d0e0*/  FFMA.FTZ R152, R153, UR10, -R195.reuse ;  /* 0x0000000a99987c23 */ /* 0x100fe200080108c3 */
[--C-:B------:R-:W-:Y:S01]  /*d0f0*/  FFMA.FTZ R186, R186, UR10, -R195.reuse ;  /* 0x0000000ababa7c23 */ /* 0x100fe200080108c3 */
[----:B--2---:R-:W-:Y:S01]  /*d100*/  FADD.FTZ R197, R155, R2 ;  /* 0x000000029bc57221 */ /* 0x004fe20000010000 */
[----:B------:R-:W-:Y:S01]  /*d110*/  MUFU.EX2 R188, R188 ;  /* 0x000000bc00bc7308 */ /* 0x000fe20000000800 */
[--C-:B------:R-:W-:Y:S01]  /*d120*/  FFMA.FTZ R189, R189, UR10, -R195.reuse ;  /* 0x0000000abdbd7c23 */ /* 0x100fe200080108c3 */
[----:B------:R-:W-:Y:S01]  /*d130*/  FFMA.FTZ R191, R191, UR10, -R195 ;  /* 0x0000000abfbf7c23 */ /* 0x000fe200080108c3 */
[----:B---3--:R-:W-:Y:S01]  /*d140*/  FADD.FTZ R2, R204, R197 ;  /* 0x000000c5cc027221 */ /* 0x008fe20000010000 */
[----:B-----5:R-:W-:-:S03]  /*d150*/  F2FP.BF16.F32.PACK_AB R164, R198, R159 ;  /* 0x0000009fc6a4723e */ /* 0x020fc600000010ff */
[----:B------:R-:W-:Y:S01]  /*d160*/  FADD.FTZ R153, R159, R2 ;  /* 0x000000029f997221 */ /* 0x000fe20000010000 */
[----:B------:R-:W-:Y:S01]  /*d170*/  FSEL R2, R5, RZ, P1 ;  /* 0x000000ff05027208 */ /* 0x000fe20000800000 */
[----:B------:R0:W-:Y:S02]  /*d180*/  MUFU.EX2 R185, R192 ;  /* 0x000000c000b97308 */ /* 0x0001e40000000800 */
[----:B------:R-:W-:Y:S01]  /*d190*/  FADD.FTZ R197, R198, R153 ;  /* 0x00000099c6c57221 */ /* 0x000fe20000010000 */
[----:B------:R-:W-:Y:S01]  /*d1a0*/  FFMA.FTZ R153, R156, UR10, -R195 ;  /* 0x0000000a9c997c23 */ /* 0x000fe200080108c3 */
[----:B------:R-:W-:Y:S02]  /*d1b0*/  FADD.FTZ R2, -R2, R9 ;  /* 0x0000000902027221 */ /* 0x000fe40000010100 */
[----:B------:R-:W-:Y:S01]  /*d1c0*/  FADD.FTZ R156, R166, R197 ;  /* 0x000000c5a69c7221 */ /* 0x000fe20000010000 */
[--C-:B------:R-:W-:Y:S01]  /*d1d0*/  FFMA.FTZ R197, R165, UR10, -R195.reuse ;  /* 0x0000000aa5c57c23 */ /* 0x100fe200080108c3 */
[----:B------:R-:W2:Y:S01]  /*d1e0*/  MUFU.EX2 R12, R12 ;  /* 0x0000000c000c7308 */ /* 0x000ea20000000800 */
[----:B0-----:R-:W-:Y:S01]  /*d1f0*/  FFMA.FTZ R192, R168, UR10, -R195 ;  /* 0x0000000aa8c07c23 */ /* 0x001fe200080108c3 */
[----:B----4-:R-:W-:Y:S01]  /*d200*/  FADD.FTZ R156, R163, R156 ;  /* 0x0000009ca39c7221 */ /* 0x010fe20000010000 */
[----:B------:R-:W-:-:S02]  /*d210*/  F2FP.BF16.F32.PACK_AB R168, R170, R167 ;  /* 0x000000a7aaa8723e */ /* 0x000fc400000010ff */
[----:B------:R-:W-:Y:S01]  /*d220*/  F2FP.BF16.F32.PACK_AB R166, R163, R166 ;  /* 0x000000a6a3a6723e */ /* 0x000fe200000010ff */
[----:B------:R-:W-:Y:S02]  /*d230*/  FADD.FTZ R9, R167, R156 ;  /* 0x0000009ca7097221 */ /* 0x000fe40000010000 */
[----:B------:R0:W-:Y:S02]  /*d240*/  MUFU.EX2 R165, R160 ;  /* 0x000000a000a57308 */ /* 0x0001e40000000800 */
[----:B------:R-:W-:Y:S01]  /*d250*/  FADD.FTZ R156, R170, R9 ;  /* 0x00000009aa9c7221 */ /* 0x000fe20000010000 */
[----:B------:R-:W-:Y:S01]  /*d260*/  FFMA.FTZ R9, R172, UR10, -R195 ;  /* 0x0000000aac097c23 */ /* 0x000fe200080108c3 */
[----:B-1----:R-:W-:Y:S02]  /*d270*/  F2FP.BF16.F32.PACK_AB R172, R178, R175 ;  /* 0x000000afb2ac723e */ /* 0x002fe400000010ff */
[----:B------:R-:W-:Y:S01]  /*d280*/  FADD.FTZ R157, R171, R156 ;  /* 0x0000009cab9d7221 */ /* 0x000fe20000010000 */
[----:B------:R-:W-:Y:S01]  /*d290*/  F2FP.BF16.F32.PACK_AB R170, R174, R171 ;  /* 0x000000abaeaa723e */ /* 0x000fe200000010ff */
[----:B------:R-:W-:Y:S01]  /*d2a0*/  MUFU.EX2 R193, R193 ;  /* 0x000000c100c17308 */ /* 0x000fe20000000800 */
[----:B0-----:R-:W-:Y:S01]  /*d2b0*/  F2FP.BF16.F32.PACK_AB R160, R154, R21 ;  /* 0x000000159aa0723e */ /* 0x001fe200000010ff */
[----:B------:R-:W-:Y:S01]  /*d2c0*/  FADD.FTZ R156, R174, R157 ;  /* 0x0000009dae9c7221 */ /* 0x000fe20000010000 */
[----:B------:R-:W-:Y:S01]  /*d2d0*/  FMUL.FTZ R154, R2, UR10 ;  /* 0x0000000a029a7c20 */ /* 0x000fe20008410000 */
[----:B------:R-:W-:Y:S01]  /*d2e0*/  FFMA.FTZ R157, R176, UR10, -R195 ;  /* 0x0000000ab09d7c23 */ /* 0x000fe200080108c3 */
[----:B------:R-:W-:Y:S01]  /*d2f0*/  F2FP.BF16.F32.PACK_AB R174, R214, R179 ;  /* 0x000000b3d6ae723e */ /* 0x000fe200000010ff */
[----:B------:R-:W-:-:S02]  /*d300*/  FADD.FTZ R199, R175, R156 ;  /* 0x0000009cafc77221 */ /* 0x000fc40000010000 */
[----:B------:R-:W-:Y:S02]  /*d310*/  MUFU.EX2 R10, R10 ;  /* 0x0000000a000a7308 */ /* 0x000fe40000000800 */
[----:B------:R-:W-:Y:S01]  /*d320*/  FADD.FTZ R156, R178, R199 ;  /* 0x000000c7b29c7221 */ /* 0x000fe20000010000 */
[----:B--2---:R-:W-:-:S03]  /*d330*/  F2FP.BF16.F32.PACK_AB R178, R12, R185 ;  /* 0x000000b90cb2723e */ /* 0x004fc600000010ff */
[----:B------:R-:W-:Y:S01]  /*d340*/  FADD.FTZ R195, R179, R156 ;  /* 0x0000009cb3c37221 */ /* 0x000fe20000010000 */
[----:B------:R-:W-:Y:S01]  /*d350*/  F2FP.BF16.F32.PACK_AB R156, R196, R187 ;  /* 0x000000bbc49c723e */ /* 0x000fe200000010ff */
[----:B------:R-:W0:Y:S02]  /*d360*/  MUFU.EX2 R154, R154 ;  /* 0x0000009a009a7308 */ /* 0x000e240000000800 */
[----:B------:R-:W-:-:S04]  /*d370*/  FADD.FTZ R20, R214, R195 ;  /* 0x000000c3d6147221 */ /* 0x000fc80000010000 */
[----:B------:R-:W-:Y:S02]  /*d380*/  FADD.FTZ R21, R183, R20 ;  /* 0x00000014b7157221 */ /* 0x000fe40000010000 */
[----:B------:R-:W1:Y:S02]  /*d390*/  MUFU.EX2 R11, R11 ;  /* 0x0000000b000b7308 */ /* 0x000e640000000800 */
[----:B------:R-:W-:-:S04]  /*d3a0*/  FADD.FTZ R176, R188, R21 ;  /* 0x00000015bcb07221 */ /* 0x000fc80000010000 */
[----:B------:R-:W-:Y:S01]  /*d3b0*/  FADD.FTZ R21, R185, R176 ;  /* 0x000000b0b9157221 */ /* 0x000fe20000010000 */
[----:B------:R-:W-:Y:S01]  /*d3c0*/  F2FP.BF16.F32.PACK_AB R176, R188, R183 ;  /* 0x000000b7bcb0723e */ /* 0x000fe200000010ff */
[----:B------:R-:W2:Y:S01]  /*d3d0*/  MUFU.EX2 R14, R14 ;  /* 0x0000000e000e7308 */ /* 0x000ea20000000800 */
[----:B0-----:R-:W-:Y:S01]  /*d3e0*/  FMUL.FTZ R26, R26, R154 ;  /* 0x0000009a1a1a7220 */ /* 0x001fe20000410000 */
[----:B------:R-:W-:Y:S01]  /*d3f0*/  FADD.FTZ R2, R12, R21 ;  /* 0x000000150c027221 */ /* 0x000fe20000010000 */
[----:B------:R-:W-:Y:S01]  /*d400*/  FFMA.FTZ R21, R154, R0, R193 ;  /* 0x000000009a157223 */ /* 0x000fe200000100c1 */
[-C--:B------:R-:W-:Y:S01]  /*d410*/  FMUL.FTZ R27, R27, R154.reuse ;  /* 0x0000009a1b1b7220 */ /* 0x080fe20000410000 */
[-C--:B------:R-:W-:Y:S01]  /*d420*/  FMUL.FTZ R30, R30, R154.reuse ;  /* 0x0000009a1e1e7220 */ /* 0x080fe20000410000 */
[-C--:B------:R-:W-:Y:S01]  /*d430*/  FMUL.FTZ R31, R31, R154.reuse ;  /* 0x0000009a1f1f7220 */ /* 0x080fe20000410000 */
[----:B------:R-:W-:Y:S01]  /*d440*/  FADD.FTZ R0, R10, R21 ;  /* 0x000000150a007221 */ /* 0x000fe20000010000 */
[----:B------:R-:W0:Y:S01]  /*d450*/  MUFU.EX2 R15, R15 ;  /* 0x0000000f000f7308 */ /* 0x000e220000000800 */
[-C--:B------:R-:W-:Y:S01]  /*d460*/  FMUL.FTZ R34, R34, R154.reuse ;  /* 0x0000009a22227220 */ /* 0x080fe20000410000 */
[-C--:B------:R-:W-:Y:S01]  /*d470*/  FMUL.FTZ R35, R35, R154.reuse ;  /* 0x0000009a23237220 */ /* 0x080fe20000410000 */
[----:B-1----:R-:W-:Y:S01]  /*d480*/  FADD.FTZ R21, R11, R0 ;  /* 0x000000000b157221 */ /* 0x002fe20000010000 */
        /* <DEDUP_REMOVED lines=28> */
[----:B------:R1:W3:Y:S01]  /*d650*/  MUFU.EX2 R180, R162 ;  /* 0x000000a200b47308 */ /* 0x0002e20000000800 */
        /* <DEDUP_REMOVED lines=9> */
[----:B-1----:R-:W-:Y:S01]  /*d6f0*/  F2FP.BF16.F32.PACK_AB R162, R204, R155 ;  /* 0x0000009bcca2723e */ /* 0x002fe200000010ff */
[-C--:B------:R-:W-:Y:S01]  /*d700*/  FMUL.FTZ R91, R91, R154.reuse ;  /* 0x0000009a5b5b7220 */ /* 0x080fe20000410000 */
[----:B------:R-:W-:Y:S01]  /*d710*/  F2FP.BF16.F32.PACK_AB R163, R190, R153 ;  /* 0x00000099bea3723e */ /* 0x000fe200000010ff */
[----:B------:R-:W-:Y:S01]  /*d720*/  FADD.FTZ R21, R165, R188 ;  /* 0x000000bca5157221 */ /* 0x000fe20000010000 */
[-C--:B------:R-:W-:Y:S01]  /*d730*/  FMUL.FTZ R94, R94, R154.reuse ;  /* 0x0000009a5e5e7220 */ /* 0x080fe20000410000 */
[-C--:B------:R-:W-:Y:S01]  /*d740*/  FMUL.FTZ R95, R95, R154.reuse ;  /* 0x0000009a5f5f7220 */ /* 0x080fe20000410000 */
[----:B------:R-:W0:Y:S01]  /*d750*/  MUFU.EX2 R20, R197 ;  /* 0x000000c500147308 */ /* 0x000e220000000800 */
[C---:B---3--:R-:W-:Y:S01]  /*d760*/  FADD.FTZ R188, R180.reuse, R21 ;  /* 0x00000015b4bc7221 */ /* 0x048fe20000010000 */
        /* <DEDUP_REMOVED lines=15> */
[C---:B0-----:R-:W-:Y:S01]  /*d860*/  FADD.FTZ R21, R20.reuse, R21 ;  /* 0x0000001514157221 */ /* 0x041fe20000010000 */
[----:B------:R-:W-:Y:S01]  /*d870*/  F2FP.BF16.F32.PACK_AB R167, R20, R13 ;  /* 0x0000000d14a7723e */ /* 0x000fe200000010ff */
        /* <DEDUP_REMOVED lines=21> */
[----:B------:R2:W3:Y:S01]  /*d9d0*/  MUFU.EX2 R12, R157 ;  /* 0x0000009d000c7308 */ /* 0x0004e20000000800 */
[----:B0-----:R-:W-:Y:S01]  /*d9e0*/  FADD.FTZ R21, R9, R188 ;  /* 0x000000bc09157221 */ /* 0x001fe20000010000 */
[----:B------:R-:W-:-:S06]  /*d9f0*/  FMUL.FTZ R151, R151, R154 ;  /* 0x0000009a97977220 */ /* 0x000fcc0000410000 */
[----:B------:R-:W0:Y:S01]  /*da00*/  MUFU.EX2 R173, R177 ;  /* 0x000000b100ad7308 */ /* 0x000e220000000800 */
[C---:B-1----:R-:W-:Y:S01]  /*da10*/  FADD.FTZ R21, R0.reuse, R21 ;  /* 0x0000001500157221 */ /* 0x042fe20000010000 */
[----:B------:R-:W-:Y:S02]  /*da20*/  F2FP.BF16.F32.PACK_AB R171, R0, R9 ;  /* 0x0000000900ab723e */ /* 0x000fe400000010ff */
[----:B--2---:R-:W-:-:S04]  /*da30*/  F2FP.BF16.F32.PACK_AB R157, R10, R193 ;  /* 0x000000c10a9d723e */ /* 0x004fc800000010ff */
[----:B------:R1:W2:Y:S08]  /*da40*/  MUFU.EX2 R175, R161 ;  /* 0x000000a100af7308 */ /* 0x0002b00000000800 */
[----:B------:R-:W4:Y:S01]  /*da50*/  MUFU.EX2 R182, R182 ;  /* 0x000000b600b67308 */ /* 0x000f220000000800 */
[----:B-1----:R-:W-:-:S07]  /*da60*/  F2FP.BF16.F32.PACK_AB R161, R152, R15 ;  /* 0x0000000f98a1723e */ /* 0x002fce00000010ff */
[----:B------:R3:W1:Y:S08]  /*da70*/  MUFU.EX2 R177, R184 ;  /* 0x000000b800b17308 */ /* 0x0006700000000800 */
[----:B------:R-:W5:Y:S01]  /*da80*/  MUFU.EX2 R186, R186 ;  /* 0x000000ba00ba7308 */ /* 0x000f620000000800 */
[----:B---3--:R-:W-:-:S04]  /*da90*/  FADD.FTZ R184, R12, R21 ;  /* 0x000000150cb87221 */ /* 0x008fc80000010000 */
[C---:B0-----:R-:W-:Y:S01]  /*daa0*/  FADD.FTZ R184, R173.reuse, R184 ;  /* 0x000000b8adb87221 */ /* 0x041fe20000010000 */
[----:B------:R-:W-:Y:S02]  /*dab0*/  F2FP.BF16.F32.PACK_AB R173, R173, R12 ;  /* 0x0000000cadad723e */ /* 0x000fe400000010ff */
[----:B------:R-:W0:Y:S01]  /*dac0*/  MUFU.EX2 R179, R189 ;  /* 0x000000bd00b37308 */ /* 0x000e220000000800 */
[----:B--2---:R-:W-:Y:S01]  /*dad0*/  FADD.FTZ R21, R175, R184 ;  /* 0x000000b8af157221 */ /* 0x004fe20000010000 */
[----:B----4-:R-:W-:-:S03]  /*dae0*/  F2FP.BF16.F32.PACK_AB R175, R182, R175 ;  /* 0x000000afb6af723e */ /* 0x010fc600000010ff */
[----:B------:R-:W-:-:S03]  /*daf0*/  FADD.FTZ R188, R182, R21 ;  /* 0x00000015b6bc7221 */ /* 0x000fc60000010000 */
[----:B------:R-:W2:Y:S01]  /*db00*/  MUFU.EX2 R184, R191 ;  /* 0x000000bf00b87308 */ /* 0x000ea20000000800 */
[----:B-1----:R-:W-:Y:S01]  /*db10*/  FADD.FTZ R11, R177, R188 ;  /* 0x000000bcb10b7221 */ /* 0x002fe20000010000 */
[----:B-----5:R-:W-:-:S03]  /*db20*/  F2FP.BF16.F32.PACK_AB R177, R186, R177 ;  /* 0x000000b1bab1723e */ /* 0x020fc600000010ff */
[----:B------:R-:W-:-:S04]  /*db30*/  FADD.FTZ R8, R186, R11 ;  /* 0x0000000bba087221 */ /* 0x000fc80000010000 */
[----:B0-----:R-:W-:-:S04]  /*db40*/  FADD.FTZ R9, R179, R8 ;  /* 0x00000008b3097221 */ /* 0x001fc80000010000 */
[C---:B--2---:R-:W-:Y:S01]  /*db50*/  FADD.FTZ R0, R184.reuse, R9 ;  /* 0x00000009b8007221 */ /* 0x044fe20000010000 */
[----:B------:R-:W-:Y:S01]  /*db60*/  F2FP.BF16.F32.PACK_AB R179, R184, R179 ;  /* 0x000000b3b8b3723e */ /* 0x000fe200000010ff */
[----:B------:R-:W-:Y:S06]  /*db70*/  @!P0 BRA `(.L_x_1822) ;  /* 0x0000000000048947 */ /* 0x000fec0003800000 */
[----:B------:R-:W-:Y:S01]  /*db80*/  BPT.TRAP 0x1 ;  /* 0x000000040000795c */ /* 0x000fe20000300000 */
.L_x_1822:
[----:B------:R0:W1:Y:S01]  /*db90*/  SYNCS.PHASECHK.TRANS64.TRYWAIT P1, [UR28+0x22850], R6 ;  /* 0x02285006ff0075a7 */ /* 0x000062000802015c */
[----:B------:R-:W-:Y:S05]  /*dba0*/  @!P0 BRA `(.L_x_1823) ;  /* 0x0000000000048947 */ /* 0x000fea0003800000 */
[----:B------:R-:W-:Y:S01]  /*dbb0*/  BPT.TRAP 0x1 ;  /* 0x000000040000795c */ /* 0x000fe20000300000 */
.L_x_1823:
[----:B-1----:R-:W-:Y:S05]  /*dbc0*/  @P1 BRA `(.L_x_1824) ;  /* 0x0000000000081947 */ /* 0x002fea0003800000 */
[----:B------:R-:W1:Y:S02]  /*dbd0*/  SYNCS.PHASECHK.TRANS64.TRYWAIT P1, [UR28+0x22850], R6 ;  /* 0x02285006ff0075a7 */ /* 0x000e64000802015c */
[----:B-1----:R-:W-:Y:S05]  /*dbe0*/  @!P1 BRA `(.L_x_1825) ;  /* 0x0000008400289947 */ /* 0x002fea0003800000 */
.L_x_1824:
        /* <DEDUP_REMOVED lines=49> */
.L_x_1809:
[----:B------:R-:W1:Y:S01]  /*df00*/  SHFL.BFLY PT, R3, R2, 0x2, 0x1f ;  /* 0x0c401f0002037f89 */ /* 0x000e6200000e0000 */
[----:B0-----:R-:W-:Y:S01]  /*df10*/  IMAD.MOV.U32 R8, RZ, RZ, RZ ;  /* 0x000000ffff087224 */ /* 0x001fe200078e00ff */
[----:B------:R-:W-:Y:S01]  /*df20*/  UIADD3 UR36, UR36, 0x1, URZ ;  /* 0x0000000124247890 */ /* 0x000fe2000fffe03f */
[----:B------:R0:W-:Y:S06]  /*df30*/  BAR.ARV R7, 0x100 ;  /* 0x000400070000751d */ /* 0x0001ec0000002000 */
[----:B------:R-:W-:Y:S02]  /*df40*/  UISETP.NE.AND UP0, UPT, UR36, 0x2, UPT ;  /* 0x000000022400788c */ /* 0x000fe4000bf05270 */
[----:B------:R-:W-:Y:S06]  /*df50*/  BAR.ARV 0x8, 0x180 ;  /* 0x0206000000007b1d */ /* 0x000fec0000002000 */
[----:B0-----:R-:W-:Y:S01]  /*df60*/  IMAD.U32 R7, RZ, RZ, UR10 ;  /* 0x0000000aff077e24 */ /* 0x001fe2000f8e00ff */
[----:B------:R-:W-:Y:S01]  /*df70*/  USEL UR4, URZ, 0x1, UP0 ;  /* 0x000000013f047887 */ /* 0x000fe20008000000 */
[----:B------:R-:W0:Y:S01]  /*df80*/  SHFL.BFLY PT, R9, R0, 0x2, 0x1f ;  /* 0x0c401f0000097f89 */ /* 0x000e2200000e0000 */
[----:B------:R-:W-:Y:S01]  /*df90*/  PLOP3.LUT P0, PT, PT, PT, PT, 0x8, 0x0 ;  /* 0x000000000000781c */ /* 0x000fe20003f0e170 */
[----:B------:R-:W-:Y:S01]  /*dfa0*/  UIADD3 UR38, UR38, 0x1, URZ ;  /* 0x0000000126267890 */ /* 0x000fe2000fffe03f */
[----:B-1----:R-:W-:Y:S01]  /*dfb0*/  FADD.FTZ R3, R3, R2 ;  /* 0x0000000203037221 */ /* 0x002fe20000010000 */
[----:B------:R-:W-:Y:S01]  /*dfc0*/  IMAD.MOV.U32 R2, RZ, RZ, -0x800000 ;  /* 0xff800000ff027424 */ /* 0x000fe200078e00ff */
[----:B------:R-:W-:-:S02]  /*dfd0*/  USEL UR36, UR36, URZ, UP0 ;  /* 0x0000003f24247287 */ /* 0x000fc40008000000 */
[----:B------:R-:W-:Y:S01]  /*dfe0*/  ULOP3.LUT UR37, UR37, UR4, URZ, 0x3c, !UPT ;  /* 0x0000000425257292 */ /* 0x000fe2000f8e3c3f */
[----:B------:R-:W1:Y:S01]  /*dff0*/  SHFL.BFLY PT, R6, R3, 0x1, 0x1f ;  /* 0x0c201f0003067f89 */ /* 0x000e6200000e0000 */
[----:B0-----:R-:W-:Y:S01]  /*e000*/  FADD.FTZ R9, R9, R0 ;  /* 0x0000000009097221 */ /* 0x001fe20000010000 */
[----:B------:R-:W-:Y:S02]  /*e010*/  IMAD.MOV.U32 R0, RZ, RZ, RZ ;  /* 0x000000ffff007224 */ /* 0x000fe400078e00ff */
[----:B-1----:R-:W-:Y:S01]  /*e020*/  FADD.FTZ R10, R3, R6 ;  /* 0x00000006030a7221 */ /* 0x002fe20000010000 */
[----:B------:R-:W-:Y:S01]  /*e030*/  IMAD.MOV.U32 R3, RZ, RZ, -0x800000 ;  /* 0xff800000ff037424 */ /* 0x000fe200078e00ff */
[----:B------:R-:W0:Y:S03]  /*e040*/  SHFL.BFLY PT, R6, R9, 0x1, 0x1f ;  /* 0x0c201f0009067f89 */ /* 0x000e2600000e0000 */
[----:B------:R-:W-:-:S13]  /*e050*/  FSETP.NE.FTZ.AND P1, PT, R10, RZ, PT ;  /* 0x000000ff0a00720b */ /* 0x000fda0003f35000 */
[----:B------:R-:W1:Y:S01]  /*e060*/  @P1 MUFU.RCP R8, R10 ;  /* 0x0000000a00081308 */ /* 0x000e620000001000 */
[----:B------:R-:W-:Y:S01]  /*e070*/  @P1 FMUL.FTZ R7, R7, 0.69314718246459960938 ;  /* 0x3f31721807071820 */ /* 0x000fe20000410000 */
[----:B0-----:R-:W-:Y:S01]  /*e080*/  FADD.FTZ R11, R9, R6 ;  /* 0x00000006090b7221 */ /* 0x001fe20000010000 */
[----:B------:R-:W-:-:S05]  /*e090*/  IMAD.U32 R9, RZ, RZ, UR10 ;  /* 0x0000000aff097e24 */ /* 0x000fca000f8e00ff */
[----:B------:R-:W0:Y:S01]  /*e0a0*/  @P1 MUFU.LG2 R6, R10 ;  /* 0x0000000a00061308 */ /* 0x000e220000000c00 */
[----:B------:R-:W-:Y:S01]  /*e0b0*/  FSETP.NE.FTZ.AND P2, PT, R11, RZ, PT ;  /* 0x000000ff0b00720b */ /* 0x000fe20003f55000 */
[-C--:B-1----:R-:W-:Y:S01]  /*e0c0*/  FMUL.FTZ R24, R24, R8.reuse ;  /* 0x0000000818187220 */ /* 0x082fe20000410000 */
        /* <DEDUP_REMOVED lines=63> */
[----:B------:R-:W1:Y:S01]  /*e4c0*/  @P2 MUFU.RCP R0, R11 ;  /* 0x0000000b00002308 */ /* 0x000e620000001000 */
[----:B------:R-:W-:Y:S01]  /*e4d0*/  @P2 FMUL.FTZ R9, R9, 0.69314718246459960938 ;  /* 0x3f31721809092820 */ /* 0x000fe20000410000 */
[----:B0-----:R-:W-:-:S04]  /*e4e0*/  @P1 FMUL.FTZ R6, R6, 0.69314718246459960938 ;  /* 0x3f31721806061820 */ /* 0x001fc80000410000 */
[----:B------:R-:W-:Y:S02]  /*e4f0*/  @P1 FFMA.FTZ R3, R7, R4, R6 ;  /* 0x0000000407031223 */ /* 0x000fe40000010006 */
[----:B------:R-:W0:Y:S01]  /*e500*/  @P2 MUFU.LG2 R8, R11 ;  /* 0x0000000b00082308 */ /* 0x000e220000000c00 */
        /* <DEDUP_REMOVED lines=66> */
.L_x_1756:
[----:B------:R-:W0:Y:S01]  /*e930*/  S2R R5, SR_CgaCtaId ;  /* 0x0000000000057919 */ /* 0x000e220000008800 */
[----:B------:R-:W-:Y:S01]  /*e940*/  MOV R204, 0x400 ;  /* 0x0000040000cc7802 */ /* 0x000fe20000000f00 */
[----:B------:R-:W-:Y:S01]  /*e950*/  BSSY B0, `(.L_x_1827) ;  /* 0x000028f000007945 */ /* 0x000fe20003800000 */
[----:B------:R-:W-:Y:S02]  /*e960*/  BAR.SYNC.DEFER_BLOCKING 0x5, 0x180 ;  /* 0x0146000000007b1d */ /* 0x000fe40000010000 */
[----:B0-----:R-:W-:-:S05]  /*e970*/  LEA R204, R5, R204, 0x18 ;  /* 0x000000cc05cc7211 */ /* 0x001fca00078ec0ff */
[----:B------:R-:W0:Y:S02]  /*e980*/  LDS R4, [R204+0x228d0] ;  /* 0x0228d000cc047984 */ /* 0x000e240000000800 */
[----:B0-----:R-:W-:Y:S01]  /*e990*/  R2UR UR4, R4 ;  /* 0x00000000040472ca */ /* 0x001fe200000e0000 */
[----:B------:R-:W-:Y:S06]  /*e9a0*/  BAR.ARV 0x4, 0x180 ;  /* 0x0106000000007b1d */ /* 0x000fec0000002000 */
[----:B------:R-:W-:Y:S08]  /*e9b0*/  @P0 BRA `(.L_x_1828) ;  /* 0x0000001c004c0947 */ /* 0x000ff00003800000 */
[----:B------:R-:W0:Y:S01]  /*e9c0*/  S2R R5, SR_SWINHI ;  /* 0x0000000000057919 */ /* 0x000e220000002f00 */
[----:B------:R-:W-:Y:S01]  /*e9d0*/  F2FP.BF16.F32.PACK_AB R24, R25, R24 ;  /* 0x000000181918723e */ /* 0x000fe200000010ff */
[----:B------:R-:W-:Y:S01]  /*e9e0*/  USHF.R.S32.HI UR10, URZ, 0x1f, UR40 ;  /* 0x0000001f3f0a7899 */ /* 0x000fe20008011428 */
[----:B------:R-:W-:Y:S01]  /*e9f0*/  F2FP.BF16.F32.PACK_AB R25, R40, R26 ;  /* 0x0000001a2819723e */ /* 0x000fe200000010ff */
[----:B------:R-:W-:Y:S01]  /*ea00*/  BAR.SYNC.DEFER_BLOCKING 0x1, 0x100 ;  /* 0x0044000000007b1d */ /* 0x000fe20000010000 */
[----:B------:R-:W-:Y:S01]  /*ea10*/  F2FP.BF16.F32.PACK_AB R26, R29, R28 ;  /* 0x0000001c1d1a723e */ /* 0x000fe200000010ff */
[----:B------:R-:W-:Y:S01]  /*ea20*/  USHF.R.S32.HI UR12, URZ, 0x1f, UR42 ;  /* 0x0000001f3f0c7899 */ /* 0x000fe2000801142a */
[----:B------:R-:W-:Y:S02]  /*ea30*/  F2FP.BF16.F32.PACK_AB R27, R27, R30 ;  /* 0x0000001e1b1b723e */ /* 0x000fe400000010ff */
[----:B------:R-:W-:Y:S01]  /*ea40*/  F2FP.BF16.F32.PACK_AB R32, R33, R32 ;  /* 0x000000202120723e */ /* 0x000fe200000010ff */
[----:B------:R-:W-:Y:S01]  /*ea50*/  ULDC.64 UR8, c[0x0][0xb90] ;  /* 0x0002e40000087ab9 */ /* 0x000fe20000000a00 */
[----:B------:R-:W-:Y:S01]  /*ea60*/  F2FP.BF16.F32.PACK_AB R33, R35, R34 ;  /* 0x000000222321723e */ /* 0x000fe200000010ff */
[----:B------:R-:W-:Y:S01]  /*ea70*/  UIMAD UR5, UR10, UR8, URZ ;  /* 0x000000080a0572a4 */ /* 0x000fe2000f8e023f */
[----:B------:R-:W-:Y:S01]  /*ea80*/  F2FP.BF16.F32.PACK_AB R34, R37, R177 ;  /* 0x000000b12522723e */ /* 0x000fe200000010ff */
[----:B------:R-:W-:Y:S01]  /*ea90*/  VIADD R37, R22, UR43 ;  /* 0x0000002b16257c36 */ /* 0x000fe20008000000 */
[----:B------:R-:W-:Y:S01]  /*eaa0*/  F2FP.BF16.F32.PACK_AB R35, R39, R38 ;  /* 0x000000262723723e */ /* 0x000fe200000010ff */
[----:B------:R-:W-:-:S02]  /*eab0*/  UIMAD.WIDE.U32 UR6, UR40, UR8, URZ ;  /* 0x00000008280672a5 */ /* 0x000fc4000f8e003f */
[----:B------:R-:W-:-:S03]  /*eac0*/  UIMAD UR5, UR40, UR9, UR5 ;  /* 0x00000009280572a4 */ /* 0x000fc6000f8e0205 */
[----:B------:R-:W-:Y:S01]  /*ead0*/  ULDC.64 UR8, c[0x0][0xb98] ;  /* 0x0002e60000087ab9 */ /* 0x000fe20000000a00 */
[----:B------:R-:W-:Y:S02]  /*eae0*/  UIADD3 UR7, UR7, UR5, URZ ;  /* 0x0000000507077290 */ /* 0x000fe4000fffe03f */
[----:B------:R-:W-:Y:S02]  /*eaf0*/  UIMAD UR5, UR12, UR8, URZ ;  /* 0x000000080c0572a4 */ /* 0x000fe4000f8e023f */
[----:B------:R-:W-:Y:S02]  /*eb00*/  UIMAD.WIDE.U32 UR6, UR42, UR8, UR6 ;  /* 0x000000082a0672a5 */ /* 0x000fe4000f8e0006 */
[----:B------:R-:W-:-:S03]  /*eb10*/  UIMAD UR5, UR42, UR9, UR5 ;  /* 0x000000092a0572a4 */ /* 0x000fc6000f8e0205 */
[----:B------:R-:W-:Y:S01]  /*eb20*/  ULDC.64 UR8, c[0x0][0xae8] ;  /* 0x0002ba0000087ab9 */ /* 0x000fe20000000a00 */
[----:B------:R-:W-:Y:S02]  /*eb30*/  MOV R168, R204 ;  /* 0x000000cc00a87202 */ /* 0x000fe40000000f00 */
[----:B0-----:R-:W-:Y:S01]  /*eb40*/  MOV R169, R5 ;  /* 0x0000000500a97202 */ /* 0x001fe20000000f00 */
[----:B------:R-:W-:Y:S02]  /*eb50*/  IMAD R5, R203, 0x40, R19 ;  /* 0x00000040cb057824 */ /* 0x000fe400078e0213 */
[----:B------:R-:W-:-:S04]  /*eb60*/  IMAD.WIDE R20, R208, 0x2, R168 ;  /* 0x00000002d0147825 */ /* 0x000fc800078e02a8 */
[----:B------:R-:W-:Y:S01]  /*eb70*/  IMAD.WIDE R168, R5, 0x2, R168 ;  /* 0x0000000205a87825 */ /* 0x000fe200078e02a8 */
[C---:B------:R-:W-:Y:S02]  /*eb80*/  IADD3 R7, P3, R20.reuse, 0xc060, RZ ;  /* 0x0000c06014077810 */ /* 0x040fe40007f7e0ff */
[C---:B------:R-:W-:Y:S02]  /*eb90*/  IADD3 R139, P4, R20.reuse, 0xc040, RZ ;  /* 0x0000c040148b7810 */ /* 0x040fe40007f9e0ff */
[----:B------:R-:W-:Y:S01]  /*eba0*/  LOP3.LUT R4, R7, 0x380, RZ, 0xc0, !PT ;  /* 0x0000038007047812 */ /* 0x000fe200078ec0ff */
[--C-:B------:R-:W-:Y:S01]  /*ebb0*/  IMAD.X R5, RZ, RZ, R21.reuse, P3 ;  /* 0x000000ffff057224 */ /* 0x100fe200018e0615 */
[----:B------:R-:W-:Y:S02]  /*ebc0*/  IADD3 R102, P2, R20, 0x8040, RZ ;  /* 0x0000804014667810 */ /* 0x000fe40007f5e0ff */
[----:B------:R-:W-:Y:S02]  /*ebd0*/  SHF.R.U64 R4, R4, 0x3, RZ ;  /* 0x0000000304047819 */ /* 0x000fe400000012ff */
[----:B------:R-:W-:Y:S01]  /*ebe0*/  LOP3.LUT R171, R20, 0x380, RZ, 0xc0, !PT ;  /* 0x0000038014ab7812 */ /* 0x000fe200078ec0ff */
[--C-:B------:R-:W-:Y:S01]  /*ebf0*/  IMAD.X R153, RZ, RZ, R21.reuse, P2 ;  /* 0x000000ffff997224 */ /* 0x100fe200010e0615 */
[----:B------:R-:W-:Y:S01]  /*ec00*/  LOP3.LUT R4, R4, R7, RZ, 0x3c, !PT ;  /* 0x0000000704047212 */ /* 0x000fe200078e3cff */
[----:B------:R-:W-:Y:S01]  /*ec10*/  IMAD.X R7, RZ, RZ, R21, P4 ;  /* 0x000000ffff077224 */ /* 0x000fe200020e0615 */
[----:B------:R-:W-:-:S02]  /*ec20*/  IADD3 R119, P4, R20, 0x8000, RZ ;  /* 0x0000800014777810 */ /* 0x000fc40007f9e0ff */
[----:B------:R-:W-:Y:S02]  /*ec30*/  SHF.R.U64 R171, R171, 0x3, RZ ;  /* 0x00000003abab7819 */ /* 0x000fe400000012ff */
[----:B------:R-:W-:Y:S01]  /*ec40*/  LOP3.LUT R16, R119, 0x380, RZ, 0xc0, !PT ;  /* 0x0000038077107812 */ /* 0x000fe200078ec0ff */
[--C-:B------:R-:W-:Y:S01]  /*ec50*/  IMAD.X R157, RZ, RZ, R21.reuse, P4 ;  /* 0x000000ffff9d7224 */ /* 0x100fe200020e0615 */
[----:B------:R-:W-:Y:S02]  /*ec60*/  IADD3 R107, P2, R20, 0x4000, RZ ;  /* 0x00004000146b7810 */ /* 0x000fe40007f5e0ff */
[----:B------:R-:W-:Y:S02]  /*ec70*/  SHF.R.U64 R16, R16, 0x3, RZ ;  /* 0x0000000310107819 */ /* 0x000fe400000012ff */
        /* <DEDUP_REMOVED lines=9> */
[----:B------:R-:W-:Y:S01]  /*ed10*/  LOP3.LUT R170, R171, R20, RZ, 0x3c, !PT ;  /* 0x00000014abaa7212 */ /* 0x000fe200078e3cff */
[--C-:B------:R-:W-:Y:S01]  /*ed20*/  IMAD.MOV.U32 R171, RZ, RZ, R21.reuse ;  /* 0x000000ffffab7224 */ /* 0x100fe200078e0015 */
[----:B------:R-:W-:Y:S01]  /*ed30*/  LOP3.LUT R156, R16, R119, RZ, 0x3c, !PT ;  /* 0x00000077109c7212 */ /* 0x000fe200078e3cff */
[--C-:B------:R-:W-:Y:S01]  /*ed40*/  IMAD.X R151, RZ, RZ, R21.reuse, P1 ;  /* 0x000000ffff977224 */ /* 0x100fe200008e0615 */
[----:B------:R-:W-:Y:S01]  /*ed50*/  IADD3 R119, P2, R168, 0x7000, RZ ;  /* 0x00007000a8777810 */ /* 0x000fe20007f5e0ff */
[----:B------:R-:W-:Y:S01]  /*ed60*/  IMAD.X R155, RZ, RZ, R21, P3 ;  /* 0x000000ffff9b7224 */ /* 0x000fe200018e0615 */
[----:B------:R-:W-:-:S02]  /*ed70*/  IADD3 R98, P5, R20, 0x4060, RZ ;  /* 0x0000406014627810 */ /* 0x000fc40007fbe0ff */
[C---:B------:R-:W-:Y:S02]  /*ed80*/  IADD3 R99, P6, R20.reuse, 0x40, RZ ;  /* 0x0000004014637810 */ /* 0x040fe40007fde0ff */
[C---:B------:R-:W-:Y:S01]  /*ed90*/  IADD3 R115, P0, R20.reuse, 0x4040, RZ ;  /* 0x0000404014737810 */ /* 0x040fe20007f1e0ff */
[--C-:B------:R-:W-:Y:S01]  /*eda0*/  IMAD.X R159, RZ, RZ, R21.reuse, P5 ;  /* 0x000000ffff9f7224 */ /* 0x100fe200028e0615 */
[C---:B------:R-:W-:Y:S01]  /*edb0*/  IADD3 R111, P1, R20.reuse, 0x4020, RZ ;  /* 0x00004020146f7810 */ /* 0x040fe20007f3e0ff */
[--C-:B------:R-:W-:Y:S01]  /*edc0*/  IMAD.X R161, RZ, RZ, R21.reuse, P6 ;  /* 0x000000ffffa17224 */ /* 0x100fe200030e0615 */
[----:B------:R-:W-:Y:S01]  /*edd0*/  IADD3 R103, P3, R20, 0x60, RZ ;  /* 0x0000006014677810 */ /* 0x000fe20007f7e0ff */
[--C-:B------:R-:W-:Y:S01]  /*ede0*/  IMAD.X R163, RZ, RZ, R21.reuse, P0 ;  /* 0x000000ffffa37224 */ /* 0x100fe200000e0615 */
[----:B------:R-:W-:Y:S01]  /*edf0*/  MOV R214, R170 ;  /* 0x000000aa00d67202 */ /* 0x000fe20000000f00 */
[--C-:B------:R-:W-:Y:S01]  /*ee00*/  IMAD.X R165, RZ, RZ, R21.reuse, P1 ;  /* 0x000000ffffa57224 */ /* 0x100fe200008e0615 */
[----:B------:R-:W-:Y:S01]  /*ee10*/  LOP3.LUT R12, R127, 0x380, RZ, 0xc0, !PT ;  /* 0x000003807f0c7812 */ /* 0x000fe200078ec0ff */
[----:B------:R-:W0:Y:S01]  /*ee20*/  LDC R171, c[0x0][0xbe8] ;  /* 0x0002fa00ffab7b82 */ /* 0x000e220000000800 */
[----:B------:R-:W-:Y:S01]  /*ee30*/  LOP3.LUT R118, R119, 0x380, RZ, 0xc0, !PT ;  /* 0x0000038077767812 */ /* 0x000fe200078ec0ff */
[----:B------:R-:W-:Y:S01]  /*ee40*/  IMAD.X R167, RZ, RZ, R21, P3 ;  /* 0x000000ffffa77224 */ /* 0x000fe200018e0615 */
[----:B------:R-:W-:Y:S01]  /*ee50*/  SHF.R.U64 R12, R12, 0x3, RZ ;  /* 0x000000030c0c7819 */ /* 0x000fe200000012ff */
[----:B------:R1:W-:Y:S01]  /*ee60*/  STSM.16.M88.4 [R214], R24 ;  /* 0x00000018d6007844 */ /* 0x0003e20000000200 */
[----:B------:R-:W-:-:S02]  /*ee70*/  LOP3.LUT R21, R102, 0x380, RZ, 0xc0, !PT ;  /* 0x0000038066157812 */ /* 0x000fc400078ec0ff */
[----:B------:R-:W-:Y:S02]  /*ee80*/  SHF.R.U64 R118, R118, 0x3, RZ ;  /* 0x0000000376767819 */ /* 0x000fe400000012ff */
[----:B------:R-:W-:Y:S02]  /*ee90*/  LOP3.LUT R14, R12, R127, RZ, 0x3c, !PT ;  /* 0x0000007f0c0e7212 */ /* 0x000fe400078e3cff */
[----:B------:R-:W-:Y:S02]  /*eea0*/  LOP3.LUT R20, R123, 0x380, RZ, 0xc0, !PT ;  /* 0x000003807b147812 */ /* 0x000fe400078ec0ff */
[----:B------:R-:W-:Y:S02]  /*eeb0*/  SHF.R.U64 R21, R21, 0x3, RZ ;  /* 0x0000000315157819 */ /* 0x000fe400000012ff */
[----:B------:R-:W-:Y:S01]  /*eec0*/  LOP3.LUT R118, R118, R119, RZ, 0x3c, !PT ;  /* 0x0000007776767212 */ /* 0x000fe200078e3cff */
[----:B------:R-:W-:Y:S01]  /*eed0*/  IMAD.X R119, RZ, RZ, R169, P2 ;  /* 0x000000ffff777224 */ /* 0x000fe200010e06a9 */
[----:B------:R-:W-:-:S02]  /*eee0*/  LOP3.LUT R12, R31, 0x380, RZ, 0xc0, !PT ;  /* 0x000003801f0c7812 */ /* 0x000fc400078ec0ff */
[----:B------:R-:W-:Y:S02]  /*eef0*/  IADD3 R147, P2, R168, 0xe000, RZ ;  /* 0x0000e000a8937810 */ /* 0x000fe40007f5e0ff */
[----:B------:R-:W-:Y:S02]  /*ef00*/  SHF.R.U64 R20, R20, 0x3, RZ ;  /* 0x0000000314147819 */ /* 0x000fe400000012ff */
[----:B------:R-:W-:Y:S02]  /*ef10*/  LOP3.LUT R152, R21, R102, RZ, 0x3c, !PT ;  /* 0x0000006615987212 */ /* 0x000fe400078e3cff */
[----:B------:R-:W-:Y:S02]  /*ef20*/  SHF.R.U64 R12, R12, 0x3, RZ ;  /* 0x000000030c0c7819 */ /* 0x000fe400000012ff */
[----:B------:R-:W-:Y:S02]  /*ef30*/  LOP3.LUT R21, R98, 0x380, RZ, 0xc0, !PT ;  /* 0x0000038062157812 */ /* 0x000fe400078ec0ff */
[----:B------:R-:W-:-:S02]  /*ef40*/  LOP3.LUT R146, R147, 0x380, RZ, 0xc0, !PT ;  /* 0x0000038093927812 */ /* 0x000fc400078ec0ff */
[----:B------:R-:W-:Y:S02]  /*ef50*/  LOP3.LUT R154, R20, R123, RZ, 0x3c, !PT ;  /* 0x0000007b149a7212 */ /* 0x000fe400078e3cff */
[----:B------:R-:W-:Y:S02]  /*ef60*/  LOP3.LUT R150, R12, R31, RZ, 0x3c, !PT ;  /* 0x0000001f0c967212 */ /* 0x000fe400078e3cff */
[----:B------:R-:W-:Y:S02]  /*ef70*/  LOP3.LUT R20, R115, 0x380, RZ, 0xc0, !PT ;  /* 0x0000038073147812 */ /* 0x000fe400078ec0ff */
[----:B------:R-:W-:Y:S02]  /*ef80*/  SHF.R.U64 R21, R21, 0x3, RZ ;  /* 0x0000000315157819 */ /* 0x000fe400000012ff */
[----:B------:R-:W-:Y:S02]  /*ef90*/  LOP3.LUT R12, R99, 0x380, RZ, 0xc0, !PT ;  /* 0x00000380630c7812 */ /* 0x000fe400078ec0ff */
[----:B------:R-:W-:-:S02]  /*efa0*/  LOP3.LUT R16, R111, 0x380, RZ, 0xc0, !PT ;  /* 0x000003806f107812 */ /* 0x000fc400078ec0ff */
[----:B------:R-:W-:Y:S02]  /*efb0*/  SHF.R.U64 R146, R146, 0x3, RZ ;  /* 0x0000000392927819 */ /* 0x000fe400000012ff */
[----:B------:R-:W-:Y:S02]  /*efc0*/  SHF.R.U64 R20, R20, 0x3, RZ ;  /* 0x0000000314147819 */ /* 0x000fe400000012ff */
[----:B------:R-:W-:Y:S02]  /*efd0*/  LOP3.LUT R158, R21, R98, RZ, 0x3c, !PT ;  /* 0x00000062159e7212 */ /* 0x000fe400078e3cff */
[----:B------:R-:W-:Y:S02]  /*efe0*/  SHF.R.U64 R12, R12, 0x3, RZ ;  /* 0x000000030c0c7819 */ /* 0x000fe400000012ff */
[----:B------:R-:W-:Y:S02]  /*eff0*/  SHF.R.U64 R16, R16, 0x3, RZ ;  /* 0x0000000310107819 */ /* 0x000fe400000012ff */
[----:B------:R-:W-:-:S02]  /*f000*/  IADD3 R21, P3, R168, 0x1000, RZ ;  /* 0x00001000a8157810 */ /* 0x000fc40007f7e0ff */
[----:B------:R-:W-:Y:S01]  /*f010*/  LOP3.LUT R146, R146, R147, RZ, 0x3c, !PT ;  /* 0x0000009392927212 */ /* 0x000fe200078e3cff */
[----:B------:R-:W-:Y:S01]  /*f020*/  IMAD.X R147, RZ, RZ, R169, P2 ;  /* 0x000000ffff937224 */ /* 0x000fe200010e06a9 */
[----:B0-----:R-:W-:Y:S02]  /*f030*/  ISETP.NE.AND P2, PT, R171, 0x1, PT ;  /* 0x00000001ab00780c */ /* 0x001fe40003f45270 */
[----:B------:R-:W-:Y:S02]  /*f040*/  LOP3.LUT R162, R20, R115, RZ, 0x3c, !PT ;  /* 0x0000007314a27212 */ /* 0x000fe400078e3cff */
[----:B------:R-:W-:Y:S02]  /*f050*/  LOP3.LUT R160, R12, R99, RZ, 0x3c, !PT ;  /* 0x000000630ca07212 */ /* 0x000fe400078e3cff */
[----:B------:R-:W-:Y:S02]  /*f060*/  LOP3.LUT R164, R16, R111, RZ, 0x3c, !PT ;  /* 0x0000006f10a47212 */ /* 0x000fe400078e3cff */
[----:B------:R-:W-:-:S02]  /*f070*/  LOP3.LUT R20, R21, 0x380, RZ, 0xc0, !PT ;  /* 0x0000038015147812 */ /* 0x000fc400078ec0ff */
[----:B------:R-:W-:Y:S02]  /*f080*/  LOP3.LUT R12, R107, 0x380, RZ, 0xc0, !PT ;  /* 0x000003806b0c7812 */ /* 0x000fe400078ec0ff */
[----:B------:R-:W-:Y:S01]  /*f090*/  LOP3.LUT R16, R103, 0x380, RZ, 0xc0, !PT ;  /* 0x0000038067107812 */ /* 0x000fe200078ec0ff */
[----:B-1----:R-:W0:Y:S01]  /*f0a0*/  @P2 LDC R24, c[0x0][0xbec] ;  /* 0x0002fb00ff182b82 */ /* 0x002e220000000800 */
[----:B------:R-:W-:Y:S02]  /*f0b0*/  SHF.R.U64 R20, R20, 0x3, RZ ;  /* 0x0000000314147819 */ /* 0x000fe400000012ff */
[----:B------:R-:W-:Y:S02]  /*f0c0*/  SHF.R.U64 R12, R12, 0x3, RZ ;  /* 0x000000030c0c7819 */ /* 0x000fe400000012ff */
[----:B------:R-:W-:Y:S02]  /*f0d0*/  SHF.R.U64 R16, R16, 0x3, RZ ;  /* 0x0000000310107819 */ /* 0x000fe400000012ff */
[----:B------:R-:W-:Y:S01]  /*f0e0*/  LOP3.LUT R20, R20, R21, RZ, 0x3c, !PT ;  /* 0x0000001514147212 */ /* 0x000fe200078e3cff */
[----:B------:R-:W-:Y:S01]  /*f0f0*/  IMAD.X R21, RZ, RZ, R169, P3 ;  /* 0x000000ffff157224 */ /* 0x000fe200018e06a9 */
[----:B------:R-:W-:Y:S01]  /*f100*/  LOP3.LUT R12, R12, R107, RZ, 0x3c, !PT ;  /* 0x0000006b0c0c7212 */ /* 0x000fe200078e3cff */
[----:B------:R-:W1:Y:S01]  /*f110*/  @P2 LDC R27, c[0x0][0xbf0] ;  /* 0x0002fc00ff1b2b82 */ /* 0x000e620000000800 */
[----:B------:R-:W-:-:S02]  /*f120*/  LOP3.LUT R166, R16, R103, RZ, 0x3c, !PT ;  /* 0x0000006710a67212 */ /* 0x000fc400078e3cff */
[C---:B------:R-:W-:Y:S02]  /*f130*/  IADD3 R99, P4, R168.reuse, 0x2000, RZ ;  /* 0x00002000a8637810 */ /* 0x040fe40007f9e0ff */
[C---:B------:R-:W-:Y:S02]  /*f140*/  IADD3 R103, P5, R168.reuse, 0x3000, RZ ;  /* 0x00003000a8677810 */ /* 0x040fe40007fbe0ff */
[C---:B------:R-:W-:Y:S02]  /*f150*/  IADD3 R107, P6, R168.reuse, 0x4000, RZ ;  /* 0x00004000a86b7810 */ /* 0x040fe40007fde0ff */
[C---:B------:R-:W-:Y:S02]  /*f160*/  IADD3 R111, P0, R168.reuse, 0x5000, RZ ;  /* 0x00005000a86f7810 */ /* 0x040fe40007f1e0ff */
[C---:B------:R-:W-:Y:S02]  /*f170*/  IADD3 R115, P1, R168.reuse, 0x6000, RZ ;  /* 0x00006000a8737810 */ /* 0x040fe40007f3e0ff */
[----:B------:R-:W-:Y:S01]  /*f180*/  IADD3 R123, P3, R168, 0x8000, RZ ;  /* 0x00008000a87b7810 */ /* 0x000fe20007f7e0ff */
[----:B0-----:R-:W-:Y:S01]  /*f190*/  @P2 IMAD.HI.U32 R24, R37, R24, RZ ;  /* 0x0000001825182227 */ /* 0x001fe200078e00ff */
[----:B------:R-:W-:-:S02]  /*f1a0*/  LOP3.LUT R98, R99, 0x380, RZ, 0xc0, !PT ;  /* 0x0000038063627812 */ /* 0x000fc400078ec0ff */
[----:B------:R-:W-:Y:S02]  /*f1b0*/  LOP3.LUT R102, R103, 0x380, RZ, 0xc0, !PT ;  /* 0x0000038067667812 */ /* 0x000fe400078ec0ff */
[----:B------:R-:W-:Y:S02]  /*f1c0*/  LOP3.LUT R106, R107, 0x380, RZ, 0xc0, !PT ;  /* 0x000003806b6a7812 */ /* 0x000fe400078ec0ff */
[----:B------:R-:W-:Y:S02]  /*f1d0*/  LOP3.LUT R110, R111, 0x380, RZ, 0xc0, !PT ;  /* 0x000003806f6e7812 */ /* 0x000fe400078ec0ff */
[----:B------:R-:W-:Y:S02]  /*f1e0*/  LOP3.LUT R114, R115, 0x380, RZ, 0xc0, !PT ;  /* 0x0000038073727812 */ /* 0x000fe400078ec0ff */
[----:B------:R-:W-:Y:S02]  /*f1f0*/  LOP3.LUT R122, R123, 0x380, RZ, 0xc0, !PT ;  /* 0x000003807b7a7812 */ /* 0x000fe400078ec0ff */
[----:B------:R-:W-:-:S02]  /*f200*/  LOP3.LUT R6, R139, 0x380, RZ, 0xc0, !PT ;  /* 0x000003808b067812 */ /* 0x000fc400078ec0ff */
[----:B------:R-:W-:Y:S02]  /*f210*/  LOP3.LUT R8, R135, 0x380, RZ, 0xc0, !PT ;  /* 0x0000038087087812 */ /* 0x000fe400078ec0ff */
[----:B------:R-:W-:Y:S02]  /*f220*/  LOP3.LUT R10, R131, 0x380, RZ, 0xc0, !PT ;  /* 0x00000380830a7812 */ /* 0x000fe400078ec0ff */
[----:B------:R-:W-:Y:S02]  /*f230*/  SHF.R.U64 R98, R98, 0x3, RZ ;  /* 0x0000000362627819 */ /* 0x000fe400000012ff */
[----:B------:R-:W-:Y:S02]  /*f240*/  SHF.R.U64 R102, R102, 0x3, RZ ;  /* 0x0000000366667819 */ /* 0x000fe400000012ff */
[----:B------:R-:W-:Y:S02]  /*f250*/  SHF.R.U64 R106, R106, 0x3, RZ ;  /* 0x000000036a6a7819 */ /* 0x000fe400000012ff */
[----:B------:R-:W-:-:S02]  /*f260*/  SHF.R.U64 R110, R110, 0x3, RZ ;  /* 0x000000036e6e7819 */ /* 0x000fc400000012ff */
[----:B------:R-:W-:Y:S02]  /*f270*/  SHF.R.U64 R114, R114, 0x3, RZ ;  /* 0x0000000372727819 */ /* 0x000fe400000012ff */
[----:B------:R-:W-:Y:S02]  /*f280*/  SHF.R.U64 R122, R122, 0x3, RZ ;  /* 0x000000037a7a7819 */ /* 0x000fe400000012ff */
[----:B------:R-:W-:Y:S02]  /*f290*/  SHF.R.U64 R6, R6, 0x3, RZ ;  /* 0x0000000306067819 */ /* 0x000fe400000012ff */
[----:B------:R-:W-:Y:S02]  /*f2a0*/  SHF.R.U64 R8, R8, 0x3, RZ ;  /* 0x0000000308087819 */ /* 0x000fe400000012ff */
[----:B------:R-:W-:Y:S02]  /*f2b0*/  SHF.R.U64 R10, R10, 0x3, RZ ;  /* 0x000000030a0a7819 */ /* 0x000fe400000012ff */
        /* <DEDUP_REMOVED lines=12> */
[----:B------:R-:W-:-:S02]  /*f380*/  LOP3.LUT R6, R6, R139, RZ, 0x3c, !PT ;  /* 0x0000008b06067212 */ /* 0x000fc400078e3cff */
[----:B------:R-:W-:Y:S02]  /*f390*/  LOP3.LUT R8, R8, R135, RZ, 0x3c, !PT ;  /* 0x0000008708087212 */ /* 0x000fe400078e3cff */
[----:B------:R-:W-:Y:S02]  /*f3a0*/  LOP3.LUT R10, R10, R131, RZ, 0x3c, !PT ;  /* 0x000000830a0a7212 */ /* 0x000fe400078e3cff */
[C---:B------:R-:W-:Y:S02]  /*f3b0*/  IADD3 R127, P4, R168.reuse, 0x9000, RZ ;  /* 0x00009000a87f7810 */ /* 0x040fe40007f9e0ff */
[C---:B------:R-:W-:Y:S02]  /*f3c0*/  IADD3 R131, P5, R168.reuse, 0xa000, RZ ;  /* 0x0000a000a8837810 */ /* 0x040fe40007fbe0ff */
[C---:B------:R-:W-:Y:S02]  /*f3d0*/  IADD3 R135, P6, R168.reuse, 0xb000, RZ ;  /* 0x0000b000a8877810 */ /* 0x040fe40007fde0ff */
[----:B------:R-:W-:-:S02]  /*f3e0*/  IADD3 R139, P0, R168, 0xc000, RZ ;  /* 0x0000c000a88b7810 */ /* 0x000fc40007f1e0ff */
[C---:B------:R-:W-:Y:S02]  /*f3f0*/  IADD3 R143, P1, R168.reuse, 0xd000, RZ ;  /* 0x0000d000a88f7810 */ /* 0x040fe40007f3e0ff */
[----:B------:R-:W-:Y:S02]  /*f400*/  IADD3 R215, P3, R168, 0xf000, RZ ;  /* 0x0000f000a8d77810 */ /* 0x000fe40007f7e0ff */
[----:B------:R-:W-:Y:S02]  /*f410*/  LOP3.LUT R126, R127, 0x380, RZ, 0xc0, !PT ;  /* 0x000003807f7e7812 */ /* 0x000fe400078ec0ff */
[----:B------:R-:W-:Y:S01]  /*f420*/  LOP3.LUT R130, R131, 0x380, RZ, 0xc0, !PT ;  /* 0x0000038083827812 */ /* 0x000fe200078ec0ff */
[----:B------:R-:W-:Y:S01]  /*f430*/  IMAD.X R31, RZ, RZ, R169, P3 ;  /* 0x000000ffff1f7224 */ /* 0x000fe200018e06a9 */
[----:B------:R-:W-:Y:S02]  /*f440*/  LOP3.LUT R134, R135, 0x380, RZ, 0xc0, !PT ;  /* 0x0000038087867812 */ /* 0x000fe400078ec0ff */
[----:B------:R-:W-:-:S02]  /*f450*/  LOP3.LUT R138, R139, 0x380, RZ, 0xc0, !PT ;  /* 0x000003808b8a7812 */ /* 0x000fc400078ec0ff */
[----:B------:R-:W-:Y:S02]  /*f460*/  LOP3.LUT R142, R143, 0x380, RZ, 0xc0, !PT ;  /* 0x000003808f8e7812 */ /* 0x000fe400078ec0ff */
[----:B------:R-:W-:Y:S02]  /*f470*/  LOP3.LUT R29, R168, 0x380, RZ, 0xc0, !PT ;  /* 0x00000380a81d7812 */ /* 0x000fe400078ec0ff */
[----:B------:R-:W-:Y:S02]  /*f480*/  LOP3.LUT R16, R215, 0x380, RZ, 0xc0, !PT ;  /* 0x00000380d7107812 */ /* 0x000fe400078ec0ff */
[----:B------:R-:W-:Y:S02]  /*f490*/  SHF.R.U64 R126, R126, 0x3, RZ ;  /* 0x000000037e7e7819 */ /* 0x000fe400000012ff */
[----:B------:R-:W-:Y:S02]  /*f4a0*/  SHF.R.U64 R130, R130, 0x3, RZ ;  /* 0x0000000382827819 */ /* 0x000fe400000012ff */
[----:B------:R-:W-:-:S02]  /*f4b0*/  SHF.R.U64 R134, R134, 0x3, RZ ;  /* 0x0000000386867819 */ /* 0x000fc400000012ff */
[----:B------:R-:W-:Y:S02]  /*f4c0*/  SHF.R.U64 R138, R138, 0x3, RZ ;  /* 0x000000038a8a7819 */ /* 0x000fe400000012ff */
[----:B------:R-:W-:Y:S02]  /*f4d0*/  SHF.R.U64 R142, R142, 0x3, RZ ;  /* 0x000000038e8e7819 */ /* 0x000fe400000012ff */
[----:B------:R-:W-:Y:S02]  /*f4e0*/  SHF.R.U64 R29, R29, 0x3, RZ ;  /* 0x000000031d1d7819 */ /* 0x000fe400000012ff */
[----:B------:R-:W-:Y:S02]  /*f4f0*/  SHF.R.U64 R16, R16, 0x3, RZ ;  /* 0x0000000310107819 */ /* 0x000fe400000012ff */
[----:B------:R-:W-:Y:S02]  /*f500*/  MOV R150, R150 ;  /* 0x0000009600967202 */ /* 0x000fe40000000f00 */
        /* <DEDUP_REMOVED lines=11> */
[----:B------:R-:W-:Y:S01]  /*f5c0*/  IMAD.MOV.U32 R29, RZ, RZ, R169 ;  /* 0x000000ffff1d7224 */ /* 0x000fe200078e00a9 */
[----:B------:R-:W-:Y:S01]  /*f5d0*/  LOP3.LUT R30, R16, R215, RZ, 0x3c, !PT ;  /* 0x000000d7101e7212 */ /* 0x000fe200078e3cff */
[----:B------:R0:W-:Y:S01]  /*f5e0*/  STSM.16.M88.4 [R150], R32 ;  /* 0x0000002096007844 */ /* 0x0001e20000000200 */
[----:B------:R-:W-:-:S02]  /*f5f0*/  MOV R168, R4 ;  /* 0x0000000400a87202 */ /* 0x000fc40000000f00 */
[----:B------:R-:W-:Y:S02]  /*f600*/  MOV R16, R6 ;  /* 0x0000000600107202 */ /* 0x000fe40000000f00 */
[----:B------:R-:W-:Y:S02]  /*f610*/  MOV R40, R8 ;  /* 0x0000000800287202 */ /* 0x000fe40000000f00 */
[----:B------:R-:W-:Y:S02]  /*f620*/  MOV R169, R10 ;  /* 0x0000000a00a97202 */ /* 0x000fe40000000f00 */
[----:B------:R-:W-:Y:S02]  /*f630*/  MOV R160, R160 ;  /* 0x000000a000a07202 */ /* 0x000fe40000000f00 */
[----:B------:R-:W-:Y:S02]  /*f640*/  F2FP.BF16.F32.PACK_AB R4, R41, R178 ;  /* 0x000000b22904723e */ /* 0x000fe400000010ff */
[----:B------:R-:W-:-:S02]  /*f650*/  F2FP.BF16.F32.PACK_AB R5, R43, R42 ;  /* 0x0000002a2b05723e */ /* 0x000fc400000010ff */
[----:B------:R-:W-:Y:S01]  /*f660*/  F2FP.BF16.F32.PACK_AB R6, R45, R179 ;  /* 0x000000b32d06723e */ /* 0x000fe200000010ff */
[----:B0-----:R-:W-:Y:S01]  /*f670*/  IMAD.MOV.U32 R32, RZ, RZ, R37 ;  /* 0x000000ffff207224 */ /* 0x001fe200078e0025 */
[----:B------:R-:W-:Y:S02]  /*f680*/  F2FP.BF16.F32.PACK_AB R7, R47, R46 ;  /* 0x0000002e2f07723e */ /* 0x000fe400000010ff */
[----:B------:R-:W-:Y:S02]  /*f690*/  MOV R170, R14 ;  /* 0x0000000e00aa7202 */ /* 0x000fe40000000f00 */
[----:B------:R-:W-:Y:S01]  /*f6a0*/  MOV R166, R166 ;  /* 0x000000a600a67202 */ /* 0x000fe20000000f00 */
[----:B------:R0:W-:Y:S01]  /*f6b0*/  STSM.16.M88.4 [R160], R4 ;  /* 0x00000004a0007844 */ /* 0x0001e20000000200 */
[----:B------:R-:W-:Y:S02]  /*f6c0*/  F2FP.BF16.F32.PACK_AB R8, R49, R180 ;  /* 0x000000b43108723e */ /* 0x000fe400000010ff */
[----:B------:R-:W-:-:S02]  /*f6d0*/  F2FP.BF16.F32.PACK_AB R9, R51, R50 ;  /* 0x000000323309723e */ /* 0x000fc400000010ff */
[----:B------:R-:W-:Y:S02]  /*f6e0*/  F2FP.BF16.F32.PACK_AB R10, R53, R181 ;  /* 0x000000b5350a723e */ /* 0x000fe400000010ff */
[----:B------:R-:W-:Y:S02]  /*f6f0*/  F2FP.BF16.F32.PACK_AB R11, R55, R54 ;  /* 0x00000036370b723e */ /* 0x000fe400000010ff */
[----:B------:R-:W-:Y:S02]  /*f700*/  MOV R25, R12 ;  /* 0x0000000c00197202 */ /* 0x000fe40000000f00 */
[----:B------:R-:W-:Y:S01]  /*f710*/  F2FP.BF16.F32.PACK_AB R12, R57, R182 ;  /* 0x000000b6390c723e */ /* 0x000fe200000010ff */
[----:B------:R2:W-:Y:S01]  /*f720*/  STSM.16.M88.4 [R166], R8 ;  /* 0x00000008a6007844 */ /* 0x0005e20000000200 */
[----:B------:R-:W-:Y:S02]  /*f730*/  F2FP.BF16.F32.PACK_AB R13, R59, R58 ;  /* 0x0000003a3b0d723e */ /* 0x000fe400000010ff */
[----:B------:R-:W-:-:S02]  /*f740*/  F2FP.BF16.F32.PACK_AB R14, R61, R183 ;  /* 0x000000b73d0e723e */ /* 0x000fc400000010ff */
[----:B------:R-:W-:Y:S02]  /*f750*/  F2FP.BF16.F32.PACK_AB R15, R63, R62 ;  /* 0x0000003e3f0f723e */ /* 0x000fe400000010ff */
[----:B-1----:R-:W-:Y:S02]  /*f760*/  @P2 SHF.R.U32.HI R32, RZ, R27, R24 ;  /* 0x0000001bff202219 */ /* 0x002fe40000011618 */
[----:B------:R-:W-:Y:S01]  /*f770*/  MOV R164, R164 ;  /* 0x000000a400a47202 */ /* 0x000fe20000000f00 */
[----:B------:R1:W-:Y:S01]  /*f780*/  STSM.16.M88.4 [R25], R12 ;  /* 0x0000000c19007844 */ /* 0x0003e20000000200 */
[----:B0-----:R-:W-:Y:S01]  /*f790*/  F2FP.BF16.F32.PACK_AB R4, R65, R184 ;  /* 0x000000b84104723e */ /* 0x001fe200000010ff */
[----:B------:R-:W-:Y:S01]  /*f7a0*/  IMAD.MOV R24, RZ, RZ, -R32 ;  /* 0x000000ffff187224 */ /* 0x000fe200078e0a20 */
[----:B------:R-:W-:Y:S02]  /*f7b0*/  F2FP.BF16.F32.PACK_AB R5, R67, R66 ;  /* 0x000000424305723e */ /* 0x000fe400000010ff */
[----:B------:R-:W-:Y:S01]  /*f7c0*/  F2FP.BF16.F32.PACK_AB R6, R69, R185 ;  /* 0x000000b94506723e */ /* 0x000fe200000010ff */
[----:B------:R-:W-:Y:S01]  /*f7d0*/  IMAD R33, R171, R24, R37 ;  /* 0x00000018ab217224 */ /* 0x000fe200078e0225 */
[----:B------:R-:W-:-:S02]  /*f7e0*/  F2FP.BF16.F32.PACK_AB R7, R71, R70 ;  /* 0x000000464707723e */ /* 0x000fc400000010ff */
[----:B------:R-:W-:Y:S02]  /*f7f0*/  MOV R162, R162 ;  /* 0x000000a200a27202 */ /* 0x000fe40000000f00 */
[----:B--2---:R-:W-:Y:S01]  /*f800*/  F2FP.BF16.F32.PACK_AB R8, R73, R186 ;  /* 0x000000ba4908723e */ /* 0x004fe200000010ff */
[----:B------:R-:W-:Y:S01]  /*f810*/  STSM.16.M88.4 [R164], R4 ;  /* 0x00000004a4007844 */ /* 0x000fe20000000200 */
[----:B------:R-:W-:Y:S02]  /*f820*/  F2FP.BF16.F32.PACK_AB R9, R75, R74 ;  /* 0x0000004a4b09723e */ /* 0x000fe400000010ff */
[----:B------:R-:W-:Y:S02]  /*f830*/  F2FP.BF16.F32.PACK_AB R10, R77, R187 ;  /* 0x000000bb4d0a723e */ /* 0x000fe400000010ff */
[----:B------:R-:W-:Y:S02]  /*f840*/  F2FP.BF16.F32.PACK_AB R11, R79, R78 ;  /* 0x0000004e4f0b723e */ /* 0x000fe400000010ff */
[----:B------:R-:W-:-:S02]  /*f850*/  MOV R158, R158 ;  /* 0x0000009e009e7202 */ /* 0x000fc40000000f00 */
[----:B-1----:R-:W-:Y:S01]  /*f860*/  F2FP.BF16.F32.PACK_AB R12, R81, R188 ;  /* 0x000000bc510c723e */ /* 0x002fe200000010ff */
[----:B------:R0:W-:Y:S01]  /*f870*/  STSM.16.M88.4 [R162], R8 ;  /* 0x00000008a2007844 */ /* 0x0001e20000000200 */
[----:B------:R-:W-:Y:S02]  /*f880*/  F2FP.BF16.F32.PACK_AB R13, R83, R82 ;  /* 0x00000052530d723e */ /* 0x000fe400000010ff */
[----:B------:R-:W-:Y:S02]  /*f890*/  F2FP.BF16.F32.PACK_AB R14, R85, R189 ;  /* 0x000000bd550e723e */ /* 0x000fe400000010ff */
[----:B------:R-:W-:Y:S02]  /*f8a0*/  F2FP.BF16.F32.PACK_AB R15, R87, R86 ;  /* 0x00000056570f723e */ /* 0x000fe400000010ff */
[----:B------:R-:W-:Y:S02]  /*f8b0*/  MOV R156, R156 ;  /* 0x0000009c009c7202 */ /* 0x000fe40000000f00 */
[----:B------:R-:W-:Y:S01]  /*f8c0*/  F2FP.BF16.F32.PACK_AB R24, R89, R190 ;  /* 0x000000be5918723e */ /* 0x000fe200000010ff */
[----:B------:R1:W-:Y:S01]  /*f8d0*/  STSM.16.M88.4 [R158], R12 ;  /* 0x0000000c9e007844 */ /* 0x0003e20000000200 */
[----:B------:R-:W-:-:S02]  /*f8e0*/  F2FP.BF16.F32.PACK_AB R25, R91, R90 ;  /* 0x0000005a5b19723e */ /* 0x000fc400000010ff */
[----:B------:R-:W-:Y:S02]  /*f8f0*/  F2FP.BF16.F32.PACK_AB R26, R93, R191 ;  /* 0x000000bf5d1a723e */ /* 0x000fe400000010ff */
[----:B------:R-:W-:Y:S01]  /*f900*/  F2FP.BF16.F32.PACK_AB R27, R95, R94 ;  /* 0x0000005e5f1b723e */ /* 0x000fe200000010ff */
[----:B0-----:R-:W-:Y:S01]  /*f910*/  IMAD.U32 R10, RZ, RZ, UR5 ;  /* 0x00000005ff0a7e24 */ /* 0x001fe2000f8e00ff */
[----:B------:R-:W-:Y:S01]  /*f920*/  SHF.R.S32.HI R9, RZ, 0x1f, R32 ;  /* 0x0000001fff097819 */ /* 0x000fe20000011420 */
[----:B------:R-:W-:Y:S01]  /*f930*/  ULDC UR5, c[0x0][0xa88] ;  /* 0x0002a20000057ab9 */ /* 0x000fe20000000800 */
[----:B------:R-:W-:Y:S01]  /*f940*/  SHF.R.S32.HI R8, RZ, 0x1f, R33 ;  /* 0x0000001fff087819 */ /* 0x000fe20000011421 */
[----:B------:R0:W-:Y:S01]  /*f950*/  STSM.16.M88.4 [R156], R24 ;  /* 0x000000189c007844 */ /* 0x0001e20000000200 */
[----:B------:R-:W-:Y:S01]  /*f960*/  MOV R154, R154 ;  /* 0x0000009a009a7202 */ /* 0x000fe20000000f00 */
[----:B------:R-:W-:Y:S01]  /*f970*/  IMAD R41, R171, UR5, RZ ;  /* 0x00000005ab297c24 */ /* 0x000fe2000f8e02ff */
[----:B------:R-:W-:-:S02]  /*f980*/  F2FP.BF16.F32.PACK_AB R4, R97, R192 ;  /* 0x000000c06104723e */ /* 0x000fc400000010ff */
[----:B------:R-:W-:Y:S01]  /*f990*/  F2FP.BF16.F32.PACK_AB R5, R44, R36 ;  /* 0x000000242c05723e */ /* 0x000fe200000010ff */
[----:B-1----:R-:W-:Y:S01]  /*f9a0*/  VIADD R14, R207, UR43 ;  /* 0x0000002bcf0e7c36 */ /* 0x002fe20008000000 */
[----:B------:R-:W-:Y:S02]  /*f9b0*/  IADD3 R12, P0, R32, UR6, RZ ;  /* 0x00000006200c7c10 */ /* 0x000fe4000ff1e0ff */
[----:B------:R-:W-:Y:S02]  /*f9c0*/  F2FP.BF16.F32.PACK_AB R6, R101, R193 ;  /* 0x000000c16506723e */ /* 0x000fe400000010ff */
[----:B------:R-:W-:Y:S01]  /*f9d0*/  IADD3.X R13, R9, UR7, R10, P0, !PT ;  /* 0x00000007090d7c10 */ /* 0x000fe200087fe40a */
[----:B------:R-:W-:Y:S01]  /*f9e0*/  ULDC.64 UR6, c[0x0][0xb88] ;  /* 0x0002e20000067ab9 */ /* 0x000fe20000000a00 */
[----:B------:R-:W-:Y:S01]  /*f9f0*/  F2FP.BF16.F32.PACK_AB R7, R52, R48 ;  /* 0x000000303407723e */ /* 0x000fe200000010ff */
[----:B------:R-:W-:Y:S01]  /*fa00*/  IMAD R8, R8, UR6, RZ ;  /* 0x0000000608087c24 */ /* 0x000fe2000f8e02ff */
[----:B------:R-:W-:Y:S01]  /*fa10*/  LOP3.LUT P0, RZ, R205, 0x3, RZ, 0xc0, !PT ;  /* 0x00000003cdff7812 */ /* 0x000fe2000780c0ff */
[C---:B------:R-:W-:Y:S01]  /*fa20*/  IMAD.WIDE.U32 R12, R33.reuse, UR6, R12 ;  /* 0x00000006210c7c25 */ /* 0x040fe2000f8e000c */
[----:B------:R-:W-:Y:S01]  /*fa30*/  MOV R152, R152 ;  /* 0x0000009800987202 */ /* 0x000fe20000000f00 */
[----:B------:R1:W-:Y:S01]  /*fa40*/  STSM.16.M88.4 [R154], R4 ;  /* 0x000000049a007844 */ /* 0x0003e20000000200 */
[----:B------:R-:W-:Y:S01]  /*fa50*/  F2FP.BF16.F32.PACK_AB R9, R60, R56 ;  /* 0x000000383c09723e */ /* 0x000fe200000010ff */
[----:B------:R-:W-:Y:S01]  /*fa60*/  IMAD R33, R33, UR7, R8 ;  /* 0x0000000721217c24 */ /* 0x000fe2000f8e0208 */
[----:B------:R-:W-:Y:S01]  /*fa70*/  ULDC.64 UR6, c[0x0][0xb50] ;  /* 0x0002d40000067ab9 */ /* 0x000fe20000000a00 */
[----:B------:R-:W-:-:S02]  /*fa80*/  F2FP.BF16.F32.PACK_AB R8, R105, R194 ;  /* 0x000000c26908723e */ /* 0x000fc400000010ff */
[----:B0-----:R-:W-:Y:S02]  /*fa90*/  LEA R26, P3, R12, UR6, 0x2 ;  /* 0x000000060c1a7c11 */ /* 0x001fe4000f8610ff */
[----:B------:R-:W-:Y:S02]  /*faa0*/  F2FP.BF16.F32.PACK_AB R10, R109, R195 ;  /* 0x000000c36d0a723e */ /* 0x000fe400000010ff */
[----:B------:R-:W-:Y:S01]  /*fab0*/  F2FP.BF16.F32.PACK_AB R11, R68, R64 ;  /* 0x00000040440b723e */ /* 0x000fe200000010ff */
[----:B------:R-:W-:Y:S01]  /*fac0*/  SHFL.IDX PT, R42, R26, RZ, 0x1c1f ;  /* 0x001c1fff1a2a7589 */ /* 0x000fe200000e0000 */
[----:B------:R-:W-:Y:S02]  /*fad0*/  ISETP.GE.OR P1, PT, R14, R41, P0 ;  /* 0x000000290e00720c */ /* 0x000fe40000726670 */
[----:B------:R-:W-:Y:S01]  /*fae0*/  F2FP.BF16.F32.PACK_AB R15, R116, R112 ;  /* 0x00000070740f723e */ /* 0x000fe200000010ff */
[----:B------:R0:W-:Y:S01]  /*faf0*/  STSM.16.M88.4 [R152], R8 ;  /* 0x0000000898007844 */ /* 0x0001e20000000200 */
[----:B-1----:R-:W-:Y:S01]  /*fb00*/  IMAD.IADD R5, R13, 0x1, R33 ;  /* 0x000000010d057824 */ /* 0x002fe200078e0221 */
[----:B------:R-:W-:Y:S01]  /*fb10*/  F2FP.BF16.F32.PACK_AB R6, R117, R197 ;  /* 0x000000c57506723e */ /* 0x000fe200000010ff */
[----:B------:R-:W-:Y:S01]  /*fb20*/  VIADD R4, R14, 0x8 ;  /* 0x000000080e047836 */ /* 0x000fe20000000000 */
[----:B------:R-:W-:Y:S01]  /*fb30*/  F2FP.BF16.F32.PACK_AB R7, R84, R80 ;  /* 0x000000505407723e */ /* 0x000fe200000010ff */
[----:B------:R1:W-:Y:S01]  /*fb40*/  SHFL.IDX PT, R48, R26, 0x1, 0x1c1f ;  /* 0x003c1f001a307f89 */ /* 0x0003e200000e0000 */
[----:B------:R-:W-:-:S02]  /*fb50*/  LEA.HI.X R27, R12, UR7, R5, 0x2, P3 ;  /* 0x000000070c1b7c11 */ /* 0x000fc400098f1405 */
[----:B------:R-:W-:Y:S02]  /*fb60*/  ISETP.GE.OR P0, PT, R4, R41, P0 ;  /* 0x000000290400720c */ /* 0x000fe40000706670 */
[----:B------:R-:W-:Y:S01]  /*fb70*/  F2FP.BF16.F32.PACK_AB R4, R113, R196 ;  /* 0x000000c47104723e */ /* 0x000fe200000010ff */
[----:B------:R-:W2:Y:S01]  /*fb80*/  SHFL.IDX PT, R43, R27, RZ, 0x1c1f ;  /* 0x001c1fff1b2b7589 */ /* 0x000ea200000e0000 */
[----:B------:R-:W-:Y:S02]  /*fb90*/  F2FP.BF16.F32.PACK_AB R5, R76, R72 ;  /* 0x000000484c05723e */ /* 0x000fe400000010ff */
[----:B------:R-:W-:Y:S01]  /*fba0*/  F2FP.BF16.F32.PACK_AB R12, R129, R199 ;  /* 0x000000c7810c723e */ /* 0x000fe200000010ff */
[----:B------:R3:W4:Y:S01]  /*fbb0*/  SHFL.IDX PT, R49, R27, 0x1, 0x1c1f ;  /* 0x003c1f001b317f89 */ /* 0x00072200000e0000 */
[----:B0-----:R-:W-:Y:S02]  /*fbc0*/  F2FP.BF16.F32.PACK_AB R8, R121, R198 ;  /* 0x000000c67908723e */ /* 0x001fe400000010ff */
[----:B------:R-:W-:Y:S01]  /*fbd0*/  F2FP.BF16.F32.PACK_AB R9, R92, R88 ;  /* 0x000000585c09723e */ /* 0x000fe200000010ff */
[----:B------:R0:W-:Y:S01]  /*fbe0*/  STSM.16.M88.4 [R170], R4 ;  /* 0x00000004aa007844 */ /* 0x0001e20000000200 */
[----:B------:R-:W-:-:S02]  /*fbf0*/  F2FP.BF16.F32.PACK_AB R10, R125, R124 ;  /* 0x0000007c7d0a723e */ /* 0x000fc400000010ff */
[----:B------:R-:W-:Y:S02]  /*fc00*/  F2FP.BF16.F32.PACK_AB R11, R100, R96 ;  /* 0x00000060640b723e */ /* 0x000fe400000010ff */
[----:B------:R-:W-:Y:S02]  /*fc10*/  F2FP.BF16.F32.PACK_AB R13, R108, R104 ;  /* 0x000000686c0d723e */ /* 0x000fe400000010ff */
[----:B------:R-:W-:Y:S01]  /*fc20*/  F2FP.BF16.F32.PACK_AB R14, R133, R132 ;  /* 0x00000084850e723e */ /* 0x000fe200000010ff */
[----:B------:R-:W-:Y:S01]  /*fc30*/  STSM.16.M88.4 [R169], R8 ;  /* 0x00000008a9007844 */ /* 0x000fe20000000200 */
[----:B------:R-:W-:Y:S02]  /*fc40*/  F2FP.BF16.F32.PACK_AB R24, R137, R136 ;  /* 0x000000888918723e */ /* 0x000fe400000010ff */
[----:B------:R-:W-:Y:S01]  /*fc50*/  F2FP.BF16.F32.PACK_AB R25, R128, R120 ;  /* 0x000000788019723e */ /* 0x000fe200000010ff */
[----:B------:R-:W-:Y:S01]  /*fc60*/  STSM.16.M88.4 [R40], R12 ;  /* 0x0000000c28007844 */ /* 0x000fe20000000200 */
[----:B-1----:R-:W-:-:S02]  /*fc70*/  F2FP.BF16.F32.PACK_AB R26, R141, R140 ;  /* 0x0000008c8d1a723e */ /* 0x002fc400000010ff */
[----:B---3--:R-:W-:Y:S01]  /*fc80*/  F2FP.BF16.F32.PACK_AB R27, R173, R172 ;  /* 0x000000acad1b723e */ /* 0x008fe200000010ff */
[----:B0-----:R-:W0:Y:S01]  /*fc90*/  @P2 LDC R7, c[0x0][0xbf0] ;  /* 0x0002fc00ff072b82 */ /* 0x001e220000000800 */
[----:B------:R-:W-:Y:S02]  /*fca0*/  F2FP.BF16.F32.PACK_AB R44, R145, R144 ;  /* 0x00000090912c723e */ /* 0x000fe400000010ff */
[----:B------:R-:W-:Y:S01]  /*fcb0*/  F2FP.BF16.F32.PACK_AB R45, R175, R174 ;  /* 0x000000aeaf2d723e */ /* 0x000fe200000010ff */
[----:B------:R-:W-:Y:S01]  /*fcc0*/  STSM.16.M88.4 [R16], R24 ;  /* 0x0000001810007844 */ /* 0x000fe20000000200 */
[----:B------:R-:W-:Y:S02]  /*fcd0*/  F2FP.BF16.F32.PACK_AB R46, R149, R148 ;  /* 0x00000094952e723e */ /* 0x000fe400000010ff */
[----:B------:R-:W-:-:S05]  /*fce0*/  F2FP.BF16.F32.PACK_AB R47, R0, R176 ;  /* 0x000000b0002f723e */ /* 0x000fca00000010ff */
[----:B------:R-:W-:Y:S01]  /*fcf0*/  STSM.16.M88.4 [R168], R44 ;  /* 0x0000002ca8007844 */ /* 0x000fe20000000200 */
[----:B------:R-:W-:Y:S01]  /*fd00*/  BAR.SYNC.DEFER_BLOCKING 0x1, 0x100 ;  /* 0x0044000000007b1d */ /* 0x000fe20000010000 */
[----:B------:R-:W-:Y:S01]  /*fd10*/  IMAD R0, R202, 0x20, R203 ;  /* 0x00000020ca007824 */ /* 0x000fe200078e02cb */
[----:B------:R-:W-:-:S04]  /*fd20*/  UIMAD UR5, UR10, UR8, URZ ;  /* 0x000000080a0572a4 */ /* 0x000fc8000f8e023f */
[----:B--2---:R1:W-:Y:S01]  /*fd30*/  @!P1 ST.E desc[UR46][R42.64], R3 ;  /* 0x000000032a009985 */ /* 0x0043e2000c10192e */
[----:B------:R-:W-:Y:S01]  /*fd40*/  VIADD R6, R0, UR43 ;  /* 0x0000002b00067c36 */ /* 0x000fe20008000000 */
[----:B------:R-:W-:Y:S02]  /*fd50*/  UIMAD.WIDE.U32 UR6, UR40, UR8, URZ ;  /* 0x00000008280672a5 */ /* 0x000fe4000f8e003f */
[----:B------:R-:W-:Y:S01]  /*fd60*/  UIMAD UR5, UR40, UR9, UR5 ;  /* 0x00000009280572a4 */ /* 0x000fe2000f8e0205 */
[----:B------:R-:W-:Y:S01]  /*fd70*/  ULDC.64 UR10, c[0x0][0xaf0] ;  /* 0x0002bc00000a7ab9 */ /* 0x000fe20000000a00 */
[----:B----4-:R2:W-:Y:S01]  /*fd80*/  @!P0 ST.E desc[UR46][R48.64], R2 ;  /* 0x0000000230008985 */ /* 0x0105e2000c10192e */
[----:B-1----:R-:W1:Y:S01]  /*fd90*/  @P2 LDC R3, c[0x0][0xbec] ;  /* 0x0002fb00ff032b82 */ /* 0x002e620000000800 */
[----:B------:R-:W-:Y:S01]  /*fda0*/  UIMAD UR8, UR12, UR10, URZ ;  /* 0x0000000a0c0872a4 */ /* 0x000fe2000f8e023f */
[----:B------:R-:W-:Y:S01]  /*fdb0*/  IMAD.MOV.U32 R5, RZ, RZ, R6 ;  /* 0x000000ffff057224 */ /* 0x000fe200078e0006 */
[----:B------:R-:W-:Y:S01]  /*fdc0*/  UIADD3 UR7, UR7, UR5, URZ ;  /* 0x0000000507077290 */ /* 0x000fe2000fffe03f */
[----:B------:R3:W5:Y:S01]  /*fdd0*/  LD.E.128 R32, desc[UR46][R28.64] ;  /* 0x0000002e1c207980 */ /* 0x000762000c101d00 */
[----:B------:R-:W-:-:S02]  /*fde0*/  UIMAD UR5, UR42, UR11, UR8 ;  /* 0x0000000b2a0572a4 */ /* 0x000fc4000f8e0208 */
[----:B------:R-:W-:Y:S01]  /*fdf0*/  UIMAD.WIDE.U32 UR6, UR42, UR10, UR6 ;  /* 0x0000000a2a0672a5 */ /* 0x000fe2000f8e0006 */
[----:B------:R3:W5:Y:S01]  /*fe00*/  LD.E.128 R36, desc[UR46][R20.64] ;  /* 0x0000002e14247980 */ /* 0x000762000c101d00 */
[----:B------:R-:W-:Y:S02]  /*fe10*/  ULDC.64 UR8, c[0x0][0xae0] ;  /* 0x0002b80000087ab9 */ /* 0x000fe40000000a00 */
[----:B------:R-:W-:Y:S01]  /*fe20*/  UIADD3 UR5, UR7, UR5, URZ ;  /* 0x0000000507057290 */ /* 0x000fe2000fffe03f */
        /* <DEDUP_REMOVED lines=9> */
[----:B------:R-:W5:Y:S01]  /*fec0*/  LD.E.128 R116, desc[UR46][R118.64] ;  /* 0x0000002e76747980 */ /* 0x000f62000c101d00 */
[----:B------:R-:W-:Y:S02]  /*fed0*/  IMAD.U32 R3, RZ, RZ, UR7 ;  /* 0x00000007ff037e24 */ /* 0x000fe4000f8e00ff */
[----:B------:R-:W-:Y:S01]  /*fee0*/  IMAD R0, R0, UR8, RZ ;  /* 0x0000000800007c24 */ /* 0x000fe2000f8e02ff */
[----:B------:R-:W5:Y:S01]  /*fef0*/  LD.E.128 R120, desc[UR46][R122.64] ;  /* 0x0000002e7a787980 */ /* 0x000f62000c101d00 */
[----:B------:R-:W-:-:S02]  /*ff00*/  IMAD R171, R171, R4, R6 ;  /* 0x00000004abab7224 */ /* 0x000fc400078e0206 */
[----:B--2---:R-:W-:Y:S01]  /*ff10*/  IMAD.U32 R2, RZ, RZ, UR6 ;  /* 0x00000006ff027e24 */ /* 0x004fe2000f8e00ff */
[----:B------:R-:W5:Y:S01]  /*ff20*/  LD.E.128 R124, desc[UR46][R126.64] ;  /* 0x0000002e7e7c7980 */ /* 0x000f62000c101d00 */
[----:B------:R-:W-:Y:S01]  /*ff30*/  IMAD.U32 R3, RZ, RZ, UR5 ;  /* 0x00000005ff037e24 */ /* 0x000fe2000f8e00ff */
[----:B------:R-:W-:Y:S01]  /*ff40*/  ULDC.64 UR6, c[0x0][0xad8] ;  /* 0x0002b60000067ab9 */ /* 0x000fe20000000a00 */
[----:B------:R-:W-:Y:S01]  /*ff50*/  IMAD R7, R5, UR9, R0 ;  /* 0x0000000905077c24 */ /* 0x000fe2000f8e0200 */
[----:B------:R-:W5:Y:S01]  /*ff60*/  LD.E.128 R128, desc[UR46][R130.64] ;  /* 0x0000002e82807980 */ /* 0x000f62000c101d00 */
[----:B------:R-:W-:-:S03]  /*ff70*/  SHF.R.S32.HI R0, RZ, 0x1f, R171 ;  /* 0x0000001fff007819 */ /* 0x000fc600000114ab */
[----:B------:R-:W5:Y:S01]  /*ff80*/  LD.E.128 R132, desc[UR46][R134.64] ;  /* 0x0000002e86847980 */ /* 0x000f62000c101d00 */
[----:B------:R-:W-:-:S03]  /*ff90*/  IMAD.WIDE.U32 R2, R5, UR8, R2 ;  /* 0x0000000805027c25 */ /* 0x000fc6000f8e0002 */
[----:B------:R-:W5:Y:S04]  /*ffa0*/  LD.E.128 R136, desc[UR46][R138.64] ;  /* 0x0000002e8a887980 */ /* 0x000f68000c101d00 */
[----:B------:R-:W5:Y:S04]  /*ffb0*/  LD.E.128 R140, desc[UR46][R142.64] ;  /* 0x0000002e8e8c7980 */ /* 0x000f68000c101d00 */
[----:B------:R-:W5:Y:S04]  /*ffc0*/  LD.E.128 R144, desc[UR46][R146.64] ;  /* 0x0000002e92907980 */ /* 0x000f68000c101d00 */
[----:B------:R-:W5:Y:S01]  /*ffd0*/  LD.E.128 R28, desc[UR46][R30.64] ;  /* 0x0000002e1e1c7980 */ /* 0x000f62000c101d00 */
[----:B------:R-:W-:Y:S01]  /*ffe0*/  IMAD.IADD R3, R3, 0x1, R7 ;  /* 0x0000000103037824 */ /* 0x000fe200078e0207 */
[----:B------:R-:W-:Y:S01]  /*fff0*/  BSSY B1, `(.L_x_1829) ;  /* 0x000002b000017945 */ /* 0x000fe20003800000 */
[----:B------:R-:W-:Y:S01]  /*10000*/  IMAD R4, R0, UR6, RZ ;  /* 0x0000000600047c24 */ /* 0x000fe2000f8e02ff */
[----:B------:R-:W-:Y:S01]  /*10010*/  @!PT LDS RZ, [RZ] ;  /* 0x00000000fffff984 */ /* 0x000fe20000000800 */
[----:B------:R-:W-:Y:S01]  /*10020*/  @!PT LDS RZ, [RZ] ;  /* 0x00000000fffff984 */ /* 0x000fe20000000800 */
[----:B------:R-:W-:Y:S01]  /*10030*/  @!PT LDS RZ, [RZ] ;  /* 0x00000000fffff984 */ /* 0x000fe20000000800 */
[----:B------:R-:W-:Y:S01]  /*10040*/  @!PT LDS RZ, [RZ] ;  /* 0x00000000fffff984 */ /* 0x000fe20000000800 */
[----:B------:R0:W-:Y:S06]  /*10050*/  MEMBAR.ALL.CTA ;  /* 0x0000000000007992 */ /* 0x0001ec0000008000 */
[----:B0-----:R-:W0:Y:S01]  /*10060*/  FENCE.VIEW.ASYNC.S ;  /* 0x00000000000073c6 */ /* 0x001e220000000000 */
[----:B------:R-:W-:-:S02]  /*10070*/  VIADD R12, R203, UR43 ;  /* 0x0000002bcb0c7c36 */ /* 0x000fc40008000000 */
[C---:B------:R-:W-:Y:S02]  /*10080*/  IMAD R5, R171.reuse, UR7, R4 ;  /* 0x00000007ab057c24 */ /* 0x040fe4000f8e0204 */
[----:B------:R-:W-:Y:S01]  /*10090*/  IMAD.WIDE.U32 R2, R171, UR6, R2 ;  /* 0x00000006ab027c25 */ /* 0x000fe2000f8e0002 */
[CC--:B------:R-:W-:Y:S01]  /*100a0*/  ISETP.GE.AND P2, PT, R12.reuse, R41.reuse, PT ;  /* 0x000000290c00720c */ /* 0x0c0fe20003f46270 */
[----:B------:R-:W-:Y:S02]  /*100b0*/  ULDC.64 UR6, c[0x0][0xa80] ;  /* 0x0002a00000067ab9 */ /* 0x000fe40000000a00 */
[----:B------:R-:W-:Y:S01]  /*100c0*/  VIADD R0, R12, 0x20 ;  /* 0x000000200c007836 */ /* 0x000fe20000000000 */
[----:B------:R-:W-:Y:S01]  /*100d0*/  LEA R10, P3, R2, UR6, 0x1 ;  /* 0x00000006020a7c11 */ /* 0x000fe2000f8608ff */
[----:B------:R-:W-:Y:S02]  /*100e0*/  IMAD.IADD R3, R3, 0x1, R5 ;  /* 0x0000000103037824 */ /* 0x000fe400078e0205 */
[----:B------:R-:W-:Y:S01]  /*100f0*/  VIADD R204, R204, 0x22820 ;  /* 0x00022820cccc7836 */ /* 0x000fe20000000000 */
[----:B------:R-:W-:Y:S01]  /*10100*/  ISETP.GE.AND P1, PT, R0, R41, PT ;  /* 0x000000290000720c */ /* 0x000fe20003f26270 */
[----:B------:R-:W-:Y:S01]  /*10110*/  VIADD R0, R12, 0x40 ;  /* 0x000000400c007836 */ /* 0x000fe20000000000 */
[----:B------:R-:W-:Y:S01]  /*10120*/  LEA.HI.X R11, R2, UR7, R3, 0x1, P3 ;  /* 0x00000007020b7c11 */ /* 0x000fe200098f0c03 */
[----:B0-----:R3:W0:Y:S01]  /*10130*/  SHFL.IDX PT, R8, R10, RZ, 0x181f ;  /* 0x00181fff0a087589 */ /* 0x00162200000e0000 */
[----:B------:R-:W-:-:S02]  /*10140*/  PRMT R204, RZ, 0x654, R204 ;  /* 0x00000654ffcc7816 */ /* 0x000fc400000000cc */
[----:B------:R-:W-:Y:S02]  /*10150*/  ISETP.GE.AND P0, PT, R0, R41, PT ;  /* 0x000000290000720c */ /* 0x000fe40003f06270 */
[----:B------:R3:W1:Y:S01]  /*10160*/  SHFL.IDX PT, R0, R11, RZ, 0x181f ;  /* 0x00181fff0b007589 */ /* 0x00066200000e0000 */
[----:B------:R3:W-:Y:S01]  /*10170*/  SYNCS.ARRIVE.TRANS64.RED.A1T0 RZ, [R204+URZ], RZ ;  /* 0x000000ffccff79a7 */ /* 0x0007e2000810043f */
[----:B------:R-:W-:Y:S09]  /*10180*/  @P2 BRA `(.L_x_1830) ;  /* 0x0000000000442947 */ /* 0x000ff20003800000 */
        /* <DEDUP_REMOVED lines=17> */
.L_x_1830:
[----:B------:R-:W-:Y:S05]  /*102a0*/  BSYNC B1 ;  /* 0x0000000000017941 */ /* 0x000fea0003800000 */
.L_x_1829:
[----:B-1----:R1:W4:Y:S01]  /*102b0*/  SHFL.IDX PT, R0, R11, 0x1, 0x181f ;  /* 0x00381f000b007f89 */ /* 0x00232200000e0000 */
[----:B------:R-:W-:Y:S03]  /*102c0*/  BSSY B1, `(.L_x_1831) ;  /* 0x0000014000017945 */ /* 0x000fe60003800000 */
[----:B0-2---:R1:W0:Y:S01]  /*102d0*/  SHFL.IDX PT, R8, R10, 0x1, 0x181f ;  /* 0x00381f000a087f89 */ /* 0x00522200000e0000 */
        /* <DEDUP_REMOVED lines=11> */
[----:B-----5:R2:W-:Y:S01]  /*10390*/  @!P4 ST.E.128 desc[UR46][R2.64], R36 ;  /* 0x000000240200c985 */ /* 0x0205e2000c101d2e */
[----:B------:R-:W-:-:S02]  /*103a0*/  @!P1 LEA R8, P5, R201, R8, 0x1 ;  /* 0x00000008c9089211 */ /* 0x000fc400078a08ff */
[-C--:B------:R-:W-:Y:S01]  /*103b0*/  @!P2 LEA.HI.X R7, R23, R0.reuse, R210, 0x1, P6 ;  /* 0x000000001707a211 */ /* 0x080fe200030f0cd2 */
[----:B------:R2:W-:Y:S01]  /*103c0*/  @!P3 ST.E.128 desc[UR46][R4.64], R108 ;  /* 0x0000006c0400b985 */ /* 0x0005e2000c101d2e */
[----:B------:R-:W-:-:S03]  /*103d0*/  @!P1 LEA.HI.X R9, R201, R0, R209, 0x1, P5 ;  /* 0x00000000c9099211 */ /* 0x000fc600028f0cd1 */
[----:B------:R2:W-:Y:S04]  /*103e0*/  @!P2 ST.E.128 desc[UR46][R6.64], R124 ;  /* 0x0000007c0600a985 */ /* 0x0005e8000c101d2e */
[----:B------:R2:W-:Y:S02]  /*103f0*/  @!P1 ST.E.128 desc[UR46][R8.64], R140 ;  /* 0x0000008c08009985 */ /* 0x0005e4000c101d2e */
.L_x_1832:
[----:B------:R-:W-:Y:S05]  /*10400*/  BSYNC B1 ;  /* 0x0000000000017941 */ /* 0x000fea0003800000 */
.L_x_1831:
[----:B----4-:R4:W1:Y:S01]  /*10410*/  SHFL.IDX PT, R0, R11, 0x2, 0x181f ;  /* 0x00581f000b007f89 */ /* 0x01086200000e0000 */
        /* <DEDUP_REMOVED lines=11> */
[----:B-1----:R-:W-:Y:S02]  /*104d0*/  @!P3 LEA.HI.X R3, R19, R0, R212, 0x1, P6 ;  /* 0x000000001303b211 */ /* 0x002fe400030f0cd4 */
[----:B------:R-:W-:Y:S02]  /*104e0*/  @!P0 LEA R8, P6, R201, R8, 0x1 ;  /* 0x00000008c9088211 */ /* 0x000fe400078c08ff */
[-C--:B------:R-:W-:Y:S01]  /*104f0*/  @!P2 LEA.HI.X R5, R200, R0.reuse, R211, 0x1, P5 ;  /* 0x00000000c805a211 */ /* 0x080fe200028f0cd3 */
[----:B-----5:R2:W-:Y:S01]  /*10500*/  @!P3 ST.E.128 desc[UR46][R2.64], R96 ;  /* 0x000000600200b985 */ /* 0x0205e2000c101d2e */
[----:B------:R-:W-:-:S02]  /*10510*/  @!P1 LEA.HI.X R7, R23, R0, R210, 0x1, P4 ;  /* 0x0000000017079211 */ /* 0x000fc400020f0cd2 */
[----:B------:R-:W-:Y:S01]  /*10520*/  @!P0 LEA.HI.X R9, R201, R0, R209, 0x1, P6 ;  /* 0x00000000c9098211 */ /* 0x000fe200030f0cd1 */
[----:B------:R2:W-:Y:S04]  /*10530*/  @!P2 ST.E.128 desc[UR46][R4.64], R112 ;  /* 0x000000700400a985 */ /* 0x0005e8000c101d2e */
[----:B------:R2:W-:Y:S04]  /*10540*/  @!P1 ST.E.128 desc[UR46][R6.64], R128 ;  /* 0x0000008006009985 */ /* 0x0005e8000c101d2e */
[----:B------:R2:W-:Y:S02]  /*10550*/  @!P0 ST.E.128 desc[UR46][R8.64], R144 ;  /* 0x0000009008008985 */ /* 0x0005e4000c101d2e */
.L_x_1834:
[----:B------:R-:W-:Y:S05]  /*10560*/  BSYNC B1 ;  /* 0x0000000000017941 */ /* 0x000fea0003800000 */
.L_x_1833:
[----:B-1----:R-:W-:Y:S01]  /*10570*/  VIADD R0, R12, 0x60 ;  /* 0x000000600c007836 */ /* 0x002fe20000000000 */
[----:B0-2---:R0:W1:Y:S04]  /*10580*/  SHFL.IDX PT, R8, R11, 0x3, 0x181f ;  /* 0x00781f000b087f89 */ /* 0x00506800000e0000 */
[----:B------:R-:W-:Y:S01]  /*10590*/  ISETP.GE.AND P0, PT, R0, R41, PT ;  /* 0x000000290000720c */ /* 0x000fe20003f06270 */
[----:B---34-:R-:W2:-:S12]  /*105a0*/  SHFL.IDX PT, R10, R10, 0x3, 0x181f ;  /* 0x00781f000a0a7f89 */ /* 0x018e9800000e0000 */
[----:B0-----:R-:W-:Y:S05]  /*105b0*/  @P0 BRA `(.L_x_1835) ;  /* 0x0000000c00200947 */ /* 0x001fea0003800000 */
[----:B------:R-:W-:Y:S02]  /*105c0*/  ULDC UR5, c[0x0][0xac8] ;  /* 0x0002b20000057ab9 */ /* 0x000fe40000000800 */
[----:B------:R-:W-:Y:S02]  /*105d0*/  ISETP.GE.AND P3, PT, R19, UR5, PT ;  /* 0x0000000513007c0c */ /* 0x000fe4000bf66270 */
[----:B------:R-:W-:Y:S02]  /*105e0*/  ISETP.GE.AND P4, PT, R200, UR5, PT ;  /* 0x00000005c8007c0c */ /* 0x000fe4000bf86270 */
[----:B------:R-:W-:-:S09]  /*105f0*/  ISETP.GE.AND P5, PT, R23, UR5, PT ;  /* 0x0000000517007c0c */ /* 0x000fd2000bfa6270 */
[-C--:B--2---:R-:W-:Y:S02]  /*10600*/  @!P3 LEA R2, P0, R19, R10.reuse, 0x1 ;  /* 0x0000000a1302b211 */ /* 0x084fe400078008ff */
[CC--:B------:R-:W-:Y:S02]  /*10610*/  @!P4 LEA R4, P1, R200.reuse, R10.reuse, 0x1 ;  /* 0x0000000ac804c211 */ /* 0x0c0fe400078208ff */
[----:B------:R-:W-:Y:S02]  /*10620*/  @!P5 LEA R6, P2, R23, R10, 0x1 ;  /* 0x0000000a1706d211 */ /* 0x000fe400078408ff */
[-C--:B-1----:R-:W-:Y:S02]  /*10630*/  @!P3 LEA.HI.X R3, R19, R8.reuse, R212, 0x1, P0 ;  /* 0x000000081303b211 */ /* 0x082fe400000f0cd4 */
[-C--:B------:R-:W-:Y:S02]  /*10640*/  @!P4 LEA.HI.X R5, R200, R8.reuse, R211, 0x1, P1 ;  /* 0x00000008c805c211 */ /* 0x080fe400008f0cd3 */
[----:B------:R-:W-:Y:S01]  /*10650*/  @!P5 LEA.HI.X R7, R23, R8, R210, 0x1, P2 ;  /* 0x000000081707d211 */ /* 0x000fe200010f0cd2 */
[----:B-----5:R0:W-:Y:S01]  /*10660*/  @!P3 ST.E.128 desc[UR46][R2.64], R100 ;  /* 0x000000640200b985 */ /* 0x0201e2000c101d2e */
        /* <DEDUP_REMOVED lines=8> */
.L_x_1828:
[----:B------:R-:W0:Y:S01]  /*106f0*/  LDC R8, c[0x0][0xbe8] ;  /* 0x0002fa00ff087b82 */ /* 0x000e220000000800 */
[----:B------:R-:W-:Y:S01]  /*10700*/  ISETP.GE.AND P0, PT, R213, 0x80, PT ;  /* 0x00000080d500780c */ /* 0x000fe20003f06270 */
[----:B------:R-:W-:Y:S01]  /*10710*/  USHF.R.S32.HI UR8, URZ, 0x1f, UR40 ;  /* 0x0000001f3f087899 */ /* 0x000fe20008011428 */
[----:B------:R-:W-:Y:S01]  /*10720*/  BSSY B1, `(.L_x_1836) ;  /* 0x000002f000017945 */ /* 0x000fe20003800000 */
[----:B------:R-:W-:Y:S01]  /*10730*/  USHF.R.S32.HI UR9, URZ, 0x1f, UR42 ;  /* 0x0000001f3f097899 */ /* 0x000fe2000801142a */
[----:B------:R-:W-:Y:S01]  /*10740*/  IMAD R6, R202, 0x20, R203 ;  /* 0x00000020ca067824 */ /* 0x000fe200078e02cb */
[----:B0-----:R-:W-:-:S13]  /*10750*/  ISETP.NE.AND P1, PT, R8, 0x1, PT ;  /* 0x000000010800780c */ /* 0x001fda0003f25270 */
[----:B------:R-:W0:Y:S08]  /*10760*/  @P1 LDC R9, c[0x0][0xbec] ;  /* 0x0002fb00ff091b82 */ /* 0x000e300000000800 */
[----:B------:R-:W1:Y:S01]  /*10770*/  @P1 LDC R11, c[0x0][0xbf0] ;  /* 0x0002fc00ff0b1b82 */ /* 0x000e620000000800 */
[----:B------:R-:W-:Y:S05]  /*10780*/  @P0 BRA `(.L_x_1837) ;  /* 0x0000000000a00947 */ /* 0x000fea0003800000 */
[----:B------:R-:W2:Y:S01]  /*10790*/  S2R R0, SR_TID.X ;  /* 0x0000000000007919 */ /* 0x000ea20000002100 */
[----:B------:R-:W3:Y:S01]  /*107a0*/  LDC R3, c[0x0][0xbe8] ;  /* 0x0002fa00ff037b82 */ /* 0x000ee20000000800 */
[----:B------:R-:W-:Y:S01]  /*107b0*/  IMAD.U32 R4, RZ, RZ, UR43 ;  /* 0x0000002bff047e24 */ /* 0x000fe2000f8e00ff */
[----:B------:R-:W-:Y:S02]  /*107c0*/  ULDC UR5, c[0x0][0xa88] ;  /* 0x0002a20000057ab9 */ /* 0x000fe40000000800 */
[----:B---3--:R-:W-:Y:S02]  /*107d0*/  IMAD R5, R3, UR5, RZ ;  /* 0x0000000503057c24 */ /* 0x008fe4000f8e02ff */
[----:B--2---:R-:W-:-:S04]  /*107e0*/  IADD3 R4, R4, -0x80, R0 ;  /* 0xffffff8004047810 */ /* 0x004fc80007ffe000 */
[----:B------:R-:W-:-:S13]  /*107f0*/  ISETP.GE.AND P0, PT, R4, R5, PT ;  /* 0x000000050400720c */ /* 0x000fda0003f06270 */
[----:B------:R-:W-:Y:S05]  /*10800*/  @P0 BRA `(.L_x_1837) ;  /* 0x0000000000800947 */ /* 0x000fea0003800000 */
[----:B------:R-:W-:Y:S01]  /*10810*/  ISETP.NE.AND P0, PT, R3, 0x1, PT ;  /* 0x000000010300780c */ /* 0x000fe20003f05270 */
[----:B------:R-:W-:Y:S01]  /*10820*/  ULDC.64 UR10, c[0x0][0xb90] ;  /* 0x0002e400000a7ab9 */ /* 0x000fe20000000a00 */
[----:B------:R-:W-:Y:S01]  /*10830*/  IMAD.MOV.U32 R2, RZ, RZ, R4 ;  /* 0x000000ffff027224 */ /* 0x000fe200078e0004 */
[----:B------:R-:W-:Y:S02]  /*10840*/  UIMAD UR5, UR8, UR10, URZ ;  /* 0x0000000a080572a4 */ /* 0x000fe4000f8e023f */
[----:B------:R-:W-:Y:S02]  /*10850*/  UIMAD.WIDE.U32 UR6, UR40, UR10, URZ ;  /* 0x0000000a280672a5 */ /* 0x000fe4000f8e003f */
[----:B------:R-:W-:-:S03]  /*10860*/  UIMAD UR5, UR40, UR11, UR5 ;  /* 0x0000000b280572a4 */ /* 0x000fc6000f8e0205 */
[----:B------:R-:W-:Y:S01]  /*10870*/  ULDC.64 UR10, c[0x0][0xb98] ;  /* 0x0002e600000a7ab9 */ /* 0x000fe20000000a00 */
[----:B------:R-:W-:Y:S02]  /*10880*/  UIADD3 UR7, UR7, UR5, URZ ;  /* 0x0000000507077290 */ /* 0x000fe4000fffe03f */
[----:B------:R-:W2:Y:S01]  /*10890*/  @P0 LDC R5, c[0x0][0xbec] ;  /* 0x0002fb00ff050b82 */ /* 0x000ea20000000800 */
[----:B------:R-:W-:Y:S02]  /*108a0*/  UIMAD UR5, UR9, UR10, URZ ;  /* 0x0000000a090572a4 */ /* 0x000fe4000f8e023f */
[----:B------:R-:W-:Y:S02]  /*108b0*/  UIMAD.WIDE.U32 UR6, UR42, UR10, UR6 ;  /* 0x0000000a2a0672a5 */ /* 0x000fe4000f8e0006 */
[----:B------:R-:W-:-:S03]  /*108c0*/  UIMAD UR5, UR42, UR11, UR5 ;  /* 0x0000000b2a0572a4 */ /* 0x000fc6000f8e0205 */
[----:B------:R-:W3:Y:S01]  /*108d0*/  @P0 LDC R7, c[0x0][0xbf0] ;  /* 0x0002fc00ff070b82 */ /* 0x000ee20000000800 */
[----:B------:R-:W-:Y:S01]  /*108e0*/  ULDC.64 UR10, c[0x0][0xb88] ;  /* 0x0002e200000a7ab9 */ /* 0x000fe20000000a00 */
[----:B--2---:R-:W-:-:S05]  /*108f0*/  @P0 IMAD.HI.U32 R0, R4, R5, RZ ;  /* 0x0000000504000227 */ /* 0x004fca00078e00ff */
[----:B---3--:R-:W-:-:S05]  /*10900*/  @P0 SHF.R.U32.HI R2, RZ, R7, R0 ;  /* 0x00000007ff020219 */ /* 0x008fca0000011600 */
[----:B------:R-:W-:-:S04]  /*10910*/  IMAD.MOV R5, RZ, RZ, -R2 ;  /* 0x000000ffff057224 */ /* 0x000fc800078e0a02 */
[----:B------:R-:W-:Y:S01]  /*10920*/  IMAD R5, R3, R5, R4 ;  /* 0x0000000503057224 */ /* 0x000fe200078e0204 */
[----:B------:R-:W-:Y:S01]  /*10930*/  SHF.R.S32.HI R3, RZ, 0x1f, R2 ;  /* 0x0000001fff037819 */ /* 0x000fe20000011402 */
[----:B------:R-:W-:Y:S01]  /*10940*/  IMAD.U32 R4, RZ, RZ, UR5 ;  /* 0x00000005ff047e24 */ /* 0x000fe2000f8e00ff */
        /* <DEDUP_REMOVED lines=12> */
.L_x_1837:
[----:B------:R-:W-:Y:S05]  /*10a10*/  BSYNC B1 ;  /* 0x0000000000017941 */ /* 0x000fea0003800000 */
.L_x_1836:
[----:B------:R-:W-:Y:S01]  /*10a20*/  ULDC.64 UR10, c[0x0][0xae8] ;  /* 0x0002ba00000a7ab9 */ /* 0x000fe20000000a00 */
[----:B------:R-:W-:Y:S01]  /*10a30*/  VIADD R6, R6, UR43 ;  /* 0x0000002b06067c36 */ /* 0x000fe20008000000 */
[----:B------:R-:W-:Y:S01]  /*10a40*/  UIMAD UR5, UR8, UR10, URZ ;  /* 0x0000000a080572a4 */ /* 0x000fe2000f8e023f */
[----:B------:R-:W-:Y:S01]  /*10a50*/  BSSY B1, `(.L_x_1838) ;  /* 0x000003c000017945 */ /* 0x000fe20003800000 */
[----:B------:R-:W-:Y:S01]  /*10a60*/  UIMAD.WIDE.U32 UR6, UR40, UR10, URZ ;  /* 0x0000000a280672a5 */ /* 0x000fe2000f8e003f */
[----:B0-----:R-:W-:Y:S01]  /*10a70*/  @P1 IMAD.HI.U32 R0, R6, R9, RZ ;  /* 0x0000000906001227 */ /* 0x001fe200078e00ff */
[----:B------:R-:W-:-:S03]  /*10a80*/  UIMAD UR5, UR40, UR11, UR5 ;  /* 0x0000000b280572a4 */ /* 0x000fc6000f8e0205 */
[----:B------:R-:W-:Y:S01]  /*10a90*/  ULDC.64 UR10, c[0x0][0xaf0] ;  /* 0x0002bc00000a7ab9 */ /* 0x000fe20000000a00 */
[----:B------:R-:W-:Y:S01]  /*10aa0*/  UIADD3 UR7, UR7, UR5, URZ ;  /* 0x0000000507077290 */ /* 0x000fe2000fffe03f */
[----:B--2---:R-:W-:Y:S01]  /*10ab0*/  IMAD.MOV.U32 R5, RZ, RZ, R6 ;  /* 0x000000ffff057224 */ /* 0x004fe200078e0006 */
        /* <DEDUP_REMOVED lines=10> */
[----:B------:R-:W-:Y:S02]  /*10b60*/  IMAD R7, R8, R7, R6 ;  /* 0x0000000708077224 */ /* 0x000fe400078e0206 */
[----:B------:R-:W-:Y:S01]  /*10b70*/  IMAD.U32 R2, RZ, RZ, UR6 ;  /* 0x00000006ff027e24 */ /* 0x000fe2000f8e00ff */
[----:B------:R-:W-:Y:S01]  /*10b80*/  ULDC.64 UR6, c[0x0][0xad8] ;  /* 0x0002b60000067ab9 */ /* 0x000fe20000000a00 */
[----:B------:R-:W-:Y:S01]  /*10b90*/  IMAD.U32 R3, RZ, RZ, UR5 ;  /* 0x00000005ff037e24 */ /* 0x000fe2000f8e00ff */
[----:B------:R-:W-:Y:S01]  /*10ba0*/  ULDC UR5, c[0x0][0xa88] ;  /* 0x0002a20000057ab9 */ /* 0x000fe20000000800 */
[C---:B------:R-:W-:Y:S01]  /*10bb0*/  IMAD R9, R5.reuse, UR9, R0 ;  /* 0x0000000905097c24 */ /* 0x040fe2000f8e0200 */
[----:B------:R-:W-:Y:S01]  /*10bc0*/  SHF.R.S32.HI R0, RZ, 0x1f, R7 ;  /* 0x0000001fff007819 */ /* 0x000fe20000011407 */
[----:B------:R-:W-:-:S04]  /*10bd0*/  IMAD.WIDE.U32 R2, R5, UR8, R2 ;  /* 0x0000000805027c25 */ /* 0x000fc8000f8e0002 */
[----:B------:R-:W-:Y:S02]  /*10be0*/  IMAD.IADD R3, R3, 0x1, R9 ;  /* 0x0000000103037824 */ /* 0x000fe400078e0209 */
[----:B------:R-:W-:Y:S02]  /*10bf0*/  IMAD R4, R0, UR6, RZ ;  /* 0x0000000600047c24 */ /* 0x000fe4000f8e02ff */
[----:B------:R-:W-:Y:S02]  /*10c00*/  VIADD R6, R203, UR43 ;  /* 0x0000002bcb067c36 */ /* 0x000fe40008000000 */
[----:B------:R-:W-:Y:S02]  /*10c10*/  IMAD R9, R8, UR5, RZ ;  /* 0x0000000508097c24 */ /* 0x000fe4000f8e02ff */
[C---:B------:R-:W-:Y:S02]  /*10c20*/  IMAD R5, R7.reuse, UR7, R4 ;  /* 0x0000000707057c24 */ /* 0x040fe4000f8e0204 */
[----:B------:R-:W-:Y:S01]  /*10c30*/  IMAD.WIDE.U32 R2, R7, UR6, R2 ;  /* 0x0000000607027c25 */ /* 0x000fe2000f8e0002 */
[----:B------:R-:W-:Y:S01]  /*10c40*/  ISETP.GE.AND P2, PT, R6, R9, PT ;  /* 0x000000090600720c */ /* 0x000fe20003f46270 */
[----:B------:R-:W-:-:S02]  /*10c50*/  ULDC.64 UR6, c[0x0][0xa80] ;  /* 0x0002a00000067ab9 */ /* 0x000fc40000000a00 */
[----:B------:R-:W-:Y:S01]  /*10c60*/  VIADD R0, R6, 0x20 ;  /* 0x0000002006007836 */ /* 0x000fe20000000000 */
[----:B------:R-:W-:Y:S01]  /*10c70*/  LEA R4, P3, R2, UR6, 0x1 ;  /* 0x0000000602047c11 */ /* 0x000fe2000f8608ff */
[----:B------:R-:W-:-:S03]  /*10c80*/  IMAD.IADD R3, R3, 0x1, R5 ;  /* 0x0000000103037824 */ /* 0x000fc600078e0205 */
[-C--:B------:R-:W-:Y:S01]  /*10c90*/  ISETP.GE.AND P1, PT, R0, R9.reuse, PT ;  /* 0x000000090000720c */ /* 0x080fe20003f26270 */
[----:B------:R-:W-:Y:S01]  /*10ca0*/  VIADD R0, R6, 0x40 ;  /* 0x0000004006007836 */ /* 0x000fe20000000000 */
[----:B------:R-:W-:Y:S02]  /*10cb0*/  LEA.HI.X R5, R2, UR7, R3, 0x1, P3 ;  /* 0x0000000702057c11 */ /* 0x000fe400098f0c03 */
[----:B------:R0:W1:Y:S02]  /*10cc0*/  SHFL.IDX PT, R2, R4, RZ, 0x181f ;  /* 0x00181fff04027589 */ /* 0x00006400000e0000 */
[----:B------:R-:W-:Y:S02]  /*10cd0*/  ISETP.GE.AND P0, PT, R0, R9, PT ;  /* 0x000000090000720c */ /* 0x000fe40003f06270 */
[----:B------:R0:W2:Y:S01]  /*10ce0*/  SHFL.IDX PT, R0, R5, RZ, 0x181f ;  /* 0x00181fff05007589 */ /* 0x0000a200000e0000 */
[----:B------:R-:W-:Y:S10]  /*10cf0*/  @P2 BRA `(.L_x_1839) ;  /* 0x0000000000442947 */ /* 0x000ff40003800000 */
        /* <DEDUP_REMOVED lines=17> */
.L_x_1839:
[----:B------:R-:W-:Y:S05]  /*10e10*/  BSYNC B1 ;  /* 0x0000000000017941 */ /* 0x000fea0003800000 */
.L_x_1838:
[----:B--2---:R2:W4:Y:S01]  /*10e20*/  SHFL.IDX PT, R0, R5, 0x1, 0x181f ;  /* 0x00381f0005007f89 */ /* 0x00452200000e0000 */
[----:B------:R-:W-:Y:S03]  /*10e30*/  BSSY B1, `(.L_x_1840) ;  /* 0x0000014000017945 */ /* 0x000fe60003800000 */
[----:B-1-3--:R2:W1:Y:S01]  /*10e40*/  SHFL.IDX PT, R2, R4, 0x1, 0x181f ;  /* 0x00381f0004027f89 */ /* 0x00a46200000e0000 */
        /* <DEDUP_REMOVED lines=8> */
[----:B----4-:R-:W-:Y:S02]  /*10ed0*/  @!P4 LEA.HI.X R11, R19, R0, R212, 0x1, P6 ;  /* 0x00000000130bc211 */ /* 0x010fe400030f0cd4 */
        /* <DEDUP_REMOVED lines=9> */
.L_x_1841:
[----:B------:R-:W-:Y:S05]  /*10f70*/  BSYNC B1 ;  /* 0x0000000000017941 */ /* 0x000fea0003800000 */
.L_x_1840:
[----:B----4-:R4:W0:Y:S01]  /*10f80*/  SHFL.IDX PT, R0, R5, 0x2, 0x181f ;  /* 0x00581f0005007f89 */ /* 0x01082200000e0000 */
        /* <DEDUP_REMOVED lines=20> */
.L_x_1843:
[----:B------:R-:W-:Y:S05]  /*110d0*/  BSYNC B1 ;  /* 0x0000000000017941 */ /* 0x000fea0003800000 */
.L_x_1842:
[----:B---3--:R-:W-:Y:S01]  /*110e0*/  VIADD R3, R6, 0x60 ;  /* 0x0000006006037836 */ /* 0x008fe20000000000 */
[----:B0-----:R0:W3:Y:S04]  /*110f0*/  SHFL.IDX PT, R0, R5, 0x3, 0x181f ;  /* 0x00781f0005007f89 */ /* 0x0010e800000e0000 */
[----:B------:R-:W-:Y:S01]  /*11100*/  ISETP.GE.AND P0, PT, R3, R9, PT ;  /* 0x000000090300720c */ /* 0x000fe20003f06270 */
[----:B-1----:R0:W1:-:S12]  /*11110*/  SHFL.IDX PT, R2, R4, 0x3, 0x181f ;  /* 0x00781f0004027f89 */ /* 0x00205800000e0000 */
[----:B0-----:R-:W-:Y:S05]  /*11120*/  @P0 BRA `(.L_x_1835) ;  /* 0x0000000000440947 */ /* 0x001fea0003800000 */
[----:B------:R-:W-:Y:S02]  /*11130*/  ULDC UR5, c[0x0][0xac8] ;  /* 0x0002b20000057ab9 */ /* 0x000fe40000000800 */
[----:B------:R-:W-:Y:S02]  /*11140*/  ISETP.GE.AND P3, PT, R19, UR5, PT ;  /* 0x0000000513007c0c */ /* 0x000fe4000bf66270 */
[----:B------:R-:W-:Y:S02]  /*11150*/  ISETP.GE.AND P2, PT, R200, UR5, PT ;  /* 0x00000005c8007c0c */ /* 0x000fe4000bf46270 */
[----:B------:R-:W-:Y:S02]  /*11160*/  ISETP.GE.AND P1, PT, R23, UR5, PT ;  /* 0x0000000517007c0c */ /* 0x000fe4000bf26270 */
[----:B------:R-:W-:-:S07]  /*11170*/  ISETP.GE.AND P0, PT, R201, UR5, PT ;  /* 0x00000005c9007c0c */ /* 0x000fce000bf06270 */
[-C--:B-12-4-:R-:W-:Y:S02]  /*11180*/  @!P3 LEA R4, P6, R19, R2.reuse, 0x1 ;  /* 0x000000021304b211 */ /* 0x096fe400078c08ff */
[CC--:B------:R-:W-:Y:S02]  /*11190*/  @!P2 LEA R6, P5, R200.reuse, R2.reuse, 0x1 ;  /* 0x00000002c806a211 */ /* 0x0c0fe400078a08ff */
[----:B------:R-:W-:Y:S02]  /*111a0*/  @!P1 LEA R8, P4, R23, R2, 0x1 ;  /* 0x0000000217089211 */ /* 0x000fe400078808ff */
[----:B---3--:R-:W-:Y:S02]  /*111b0*/  @!P3 LEA.HI.X R5, R19, R0, R212, 0x1, P6 ;  /* 0x000000001305b211 */ /* 0x008fe400030f0cd4 */
        /* <DEDUP_REMOVED lines=8> */
.L_x_1835:
[----:B------:R-:W-:Y:S05]  /*11240*/  BSYNC B0 ;  /* 0x0000000000007941 */ /* 0x000fea0003800000 */
.L_x_1827:
[----:B------:R-:W-:Y:S02]  /*11250*/  ULDC UR5, c[0x0][0xc38] ;  /* 0x00030e0000057ab9 */ /* 0x000fe40000000800 */
[----:B------:R-:W-:-:S06]  /*11260*/  UISETP.GE.AND UP0, UPT, UR4, UR5, UPT ;  /* 0x000000050400728c */ /* 0x000fcc000bf06270 */
[----:B------:R-:W-:-:S13]  /*11270*/  PLOP3.LUT P0, PT, PT, PT, UP0, 0x80, 0x0 ;  /* 0x000000000000781c */ /* 0x000fda0003f0f008 */
[----:B------:R-:W-:Y:S05]  /*11280*/  @!P0 BRA `(.L_x_1844) ;  /* 0xfffffef800d88947 */ /* 0x000fea000383ffff */
[----:B------:R-:W-:Y:S05]  /*11290*/  EXIT ;  /* 0x000000000000794d */ /* 0x000fea0003800000 */
.L_x_1746:
[----:B------:R-:W-:-:S08]  /*112a0*/  NOP ;  /* 0x0000000000007918 */ /* 0x000fd00000000000 */
[----:B------:R-:W0:-:S00]  /*112b0*/  USETMAXREG.DEALLOC.CTAPOOL 0x18 ;  /* 0x00000018000079c8 */ /* 0x000e0000080e0500 */
[----:B0-----:R-:W-:-:S06]  /*112c0*/  LOP3.LUT R0, R0, 0x3, RZ, 0xc0, !PT ;  /* 0x0000000300007812 */ /* 0x001fcc00078ec0ff */
[----:B------:R-:W0:Y:S01]  /*112d0*/  S2UR UR6, SR_CTAID.X ;  /* 0x00000000000679c3 */ /* 0x000e220000002500 */
[----:B------:R-:W-:Y:S01]  /*112e0*/  LOP3.LUT R17, R17, 0xfffffffb, RZ, 0xc0, !PT ;  /* 0xfffffffb11117812 */ /* 0x000fe200078ec0ff */
[----:B------:R-:W-:Y:S01]  /*112f0*/  STL [R1+0x18], RZ ;  /* 0x000018ff01007387 */ /* 0x000fe20000100800 */
[----:B------:R-:W-:-:S03]  /*11300*/  IMAD.MOV.U32 R19, RZ, RZ, RZ ;  /* 0x000000ffff137224 */ /* 0x000fc600078e00ff */
[----:B------:R-:W1:Y:S02]  /*11310*/  SHFL.IDX PT, R0, R0, RZ, 0x1f ;  /* 0x00001fff00007589 */ /* 0x000e6400000e0000 */
[----:B-1----:R-:W-:Y:S02]  /*11320*/  ISETP.NE.AND P0, PT, R0, RZ, PT ;  /* 0x000000ff0000720c */ /* 0x002fe40003f05270 */
[----:B------:R-:W0:Y:S11]  /*11330*/  LDC R0, c[0x0][0xc38] ;  /* 0x00030e00ff007b82 */ /* 0x000e360000000800 */
[----:B------:R-:W-:Y:S01]  /*11340*/  @P0 LOP3.LUT R17, R17, 0x4, RZ, 0xfc, !PT ;  /* 0x0000000411110812 */ /* 0x000fe200078efcff */
[----:B------:R-:W-:Y:S06]  /*11350*/  @P0 BAR.ARV 0x4, 0x180 ;  /* 0x0106000000000b1d */ /* 0x000fec0000002000 */
[----:B0-----:R-:W-:Y:S01]  /*11360*/  ISETP.LE.AND P0, PT, R0, UR6, PT ;  /* 0x0000000600007c0c */ /* 0x001fe2000bf03270 */
[----:B------:R-:W-:-:S05]  /*11370*/  IMAD.MOV.U32 R0, RZ, RZ, 0x1 ;  /* 0x00000001ff007424 */ /* 0x000fca00078e00ff */
[----:B------:R0:W-:Y:S07]  /*11380*/  STL [R1+0x4], R0 ;  /* 0x0000040001007387 */ /* 0x0001ee0000100800 */
[----:B------:R-:W-:Y:S05]  /*11390*/  @P0 BRA `(.L_x_1845) ;  /* 0x00000044009c0947 */ /* 0x000fea0003800000 */
[----:B------:R-:W1:Y:S01]  /*113a0*/  S2R R5, SR_TID.X ;  /* 0x0000000000057919 */ /* 0x000e620000002100 */
[----:B------:R-:W2:Y:S01]  /*113b0*/  S2UR UR5, SR_CgaCtaId ;  /* 0x00000000000579c3 */ /* 0x000ea20000008800 */
[----:B------:R-:W-:Y:S01]  /*113c0*/  UMOV UR4, 0x400 ;  /* 0x0000040000047882 */ /* 0x000fe20000000000 */
[----:B------:R-:W-:Y:S01]  /*113d0*/  IMAD.MOV.U32 R19, RZ, RZ, RZ ;  /* 0x000000ffff137224 */ /* 0x000fe200078e00ff */
[----:B------:R-:W-:Y:S01]  /*113e0*/  ULDC UR42, c[0x0][0xc] ;  /* 0x00000300002a7ab9 */ /* 0x000fe20000000800 */
[----:B------:R-:W-:Y:S01]  /*113f0*/  ULDC.64 UR44, c[0x0][0x198] ;  /* 0x00006600002c7ab9 */ /* 0x000fe20000000a00 */
[----:B--2---:R-:W-:-:S06]  /*11400*/  ULEA UR4, UR5, UR4, 0x18 ;  /* 0x0000000405047291 */ /* 0x004fcc000f8ec03f */
[----:B------:R-:W-:Y:S01]  /*11410*/  IMAD.U32 R18, RZ, RZ, UR4 ;  /* 0x00000004ff127e24 */ /* 0x000fe2000f8e00ff */
[C---:B-1----:R-:W-:Y:S01]  /*11420*/  LOP3.LUT R4, R5.reuse, 0x7f, RZ, 0xc0, !PT ;  /* 0x0000007f05047812 */ /* 0x042fe200078ec0ff */
[----:B0-----:R-:W-:-:S05]  /*11430*/  IMAD.SHL.U32 R0, R5, 0x8, RZ ;  /* 0x0000000805007824 */ /* 0x001fca00078e00ff */
[----:B------:R-:W-:-:S04]  /*11440*/  LOP3.LUT R2, R0, 0x1f8, RZ, 0xc0, !PT ;  /* 0x000001f800027812 */ /* 0x000fc800078ec0ff */
[----:B------:R-:W-:Y:S01]  /*11450*/  LOP3.LUT R3, R2, 0x38, R5, 0x78, !PT ;  /* 0x0000003802037812 */ /* 0x000fe200078e7805 */
[----:B------:R-:W-:Y:S01]  /*11460*/  IMAD.SHL.U32 R2, R4, 0x8, RZ ;  /* 0x0000000804027824 */ /* 0x000fe200078e00ff */
[----:B------:R-:W-:-:S04]  /*11470*/  SHF.R.U32.HI R4, RZ, 0x3, R4 ;  /* 0x00000003ff047819 */ /* 0x000fc80000011604 */
[----:B------:R-:W-:Y:S01]  /*11480*/  LOP3.LUT R3, R3, 0x200, R2, 0xf8, !PT ;  /* 0x0000020003037812 */ /* 0x000fe200078ef802 */
[----:B------:R-:W-:-:S04]  /*11490*/  IMAD.SHL.U32 R2, R5, 0x10, RZ ;  /* 0x0000001005027824 */ /* 0x000fc800078e00ff */
[----:B------:R-:W-:Y:S01]  /*114a0*/  IMAD R3, R3, 0x2, R18 ;  /* 0x0000000203037824 */ /* 0x000fe200078e0212 */
[----:B------:R-:W-:Y:S01]  /*114b0*/  LOP3.LUT R0, R4, 0x70, R2, 0xf8, !PT ;  /* 0x0000007004007812 */ /* 0x000fe200078ef802 */
[----:B------:R-:W-:Y:S02]  /*114c0*/  IMAD.U32 R2, RZ, RZ, UR6 ;  /* 0x00000006ff027e24 */ /* 0x000fe4000f8e00ff */
[----:B------:R-:W-:Y:S01]  /*114d0*/  IMAD.MOV.U32 R0, RZ, RZ, 0x1 ;  /* 0x00000001ff007424 */ /* 0x000fe200078e00ff */
[----:B------:R0:W-:Y:S04]  /*114e0*/  STL [R1+0x10], R3 ;  /* 0x0000100301007387 */ /* 0x0001e80000100800 */
[----:B------:R0:W-:Y:S04]  /*114f0*/  STL [R1+0xc], R2 ;  /* 0x00000c0201007387 */ /* 0x0001e80000100800 */
[----:B------:R0:W-:Y:S04]  /*11500*/  STL [R1+0x18], RZ ;  /* 0x000018ff01007387 */ /* 0x0001e80000100800 */
[----:B------:R0:W-:Y:S02]  /*11510*/  STL [R1+0x4], R0 ;  /* 0x0000040001007387 */ /* 0x0001e40000100800 */
.L_x_1941:
[----:B0-2---:R-:W2:Y:S01]  /*11520*/  LDL R0, [R1+0xc] ;  /* 0x00000c0001007983 */ /* 0x005ea20000100800 */
[----:B------:R-:W-:Y:S02]  /*11530*/  ULDC UR8, c[0x0][0xc60] ;  /* 0x0003180000087ab9 */ /* 0x000fe40000000800 */
[----:B------:R-:W-:-:S11]  /*11540*/  UISETP.NE.AND UP0, UPT, UR8, 0x1, UPT ;  /* 0x000000010800788c */ /* 0x000fd6000bf05270 */
[----:B------:R-:W-:Y:S01]  /*11550*/  @UP0 ULDC UR4, c[0x0][0xc64] ;  /* 0x0003190000040ab9 */ /* 0x000fe20000000800 */
[----:B------:R-:W-:Y:S01]  /*11560*/  @UP0 ULDC UR9, c[0x0][0xc68] ;  /* 0x00031a0000090ab9 */ /* 0x000fe20000000800 */
[C---:B--2---:R-:W-:Y:S02]  /*11570*/  R2UR UR7, R0.reuse ;  /* 0x00000000000772ca */ /* 0x044fe400000e0000 */
[----:B------:R-:W-:-:S11]  /*11580*/  R2UR UR6, R0 ;  /* 0x00000000000672ca */ /* 0x000fd600000e0000 */
[----:B------:R-:W-:-:S04]  /*11590*/  UIMAD.WIDE.U32 UR4, UR7, UR4, URZ ;  /* 0x00000004070472a5 */ /* 0x000fc8000f8e003f */
[----:B------:R-:W-:-:S03]  /*115a0*/  @UP0 USHF.R.U32.HI UR7, URZ, UR9, UR5 ;  /* 0x000000093f070299 */ /* 0x000fc60008011605 */
[----:B------:R-:W-:Y:S02]  /*115b0*/  ULDC UR4, c[0x0][0xc78] ;  /* 0x00031e0000047ab9 */ /* 0x000fe40000000800 */
[----:B------:R-:W-:Y:S02]  /*115c0*/  UISETP.GE.AND UP0, UPT, UR7, UR4, UPT ;  /* 0x000000040700728c */ /* 0x000fe4000bf06270 */
[----:B------:R-:W-:-:S04]  /*115d0*/  UIADD3 UR4, -UR7, URZ, URZ ;  /* 0x0000003f07047290 */ /* 0x000fc8000fffe13f */
[----:B------:R-:W-:Y:S01]  /*115e0*/  PLOP3.LUT P0, PT, PT, PT, UP0, 0x80, 0x0 ;  /* 0x000000000000781c */ /* 0x000fe20003f0f008 */
[----:B------:R-:W-:-:S12]  /*115f0*/  UIMAD UR8, UR8, UR4, UR6 ;  /* 0x00000004080872a4 */ /* 0x000fd8000f8e0206 */
[----:B-1----:R-:W-:Y:S05]  /*11600*/  @!P0 BRA `(.L_x_1846) ;  /* 0x0000000000208947 */ /* 0x002fea0003800000 */
        /* <DEDUP_REMOVED lines=8> */
.L_x_1846:
[----:B------:R-:W-:Y:S01]  /*11690*/  ULDC UR9, c[0x0][0xc54] ;  /* 0x0003150000097ab9 */ /* 0x000fe20000000800 */
[----:B------:R-:W-:Y:S01]  /*116a0*/  UMOV UR6, UR8 ;  /* 0x0000000800067c82 */ /* 0x000fe20008000000 */
[----:B------:R-:W-:-:S11]  /*116b0*/  UISETP.NE.AND UP0, UPT, UR9, 0x1, UPT ;  /* 0x000000010900788c */ /* 0x000fd6000bf05270 */
[----:B------:R-:W-:Y:S02]  /*116c0*/  @UP0 ULDC.64 UR10, c[0x0][0xc58] ;  /* 0x00031600000a0ab9 */ /* 0x000fe40000000a00 */
[----:B------:R-:W-:-:S04]  /*116d0*/  UIMAD.WIDE.U32 UR4, UR8, UR10, URZ ;  /* 0x0000000a080472a5 */ /* 0x000fc8000f8e003f */
[----:B------:R-:W-:-:S04]  /*116e0*/  @UP0 USHF.R.U32.HI UR6, URZ, UR11, UR5 ;  /* 0x0000000b3f060299 */ /* 0x000fc80008011605 */
[----:B------:R-:W-:-:S12]  /*116f0*/  UIMAD UR4, UR6, UR9, URZ ;  /* 0x00000009060472a4 */ /* 0x000fd8000f8e023f */
.L_x_1847:
[----:B------:R-:W-:Y:S02]  /*11700*/  UIADD3 UR4, UR8, -UR4, URZ ;  /* 0x8000000408047290 */ /* 0x000fe4000fffe03f */
[----:B------:R-:W-:Y:S01]  /*11710*/  ULOP3.LUT UR5, URZ, UR6, URZ, 0x33, !UPT ;  /* 0x000000063f057292 */ /* 0x000fe2000f8e333f */
[----:B------:R-:W-:Y:S01]  /*11720*/  ULDC UR14, c[0x0][0xc48] ;  /* 0x00031200000e7ab9 */ /* 0x000fe20000000800 */
[----:B------:R-:W-:Y:S01]  /*11730*/  ULDC UR8, c[0x0][0x448] ;  /* 0x0001120000087ab9 */ /* 0x000fe20000000800 */
[----:B------:R-:W-:Y:S01]  /*11740*/  ULDC UR40, c[0x0][0xc3c] ;  /* 0x00030f0000287ab9 */ /* 0x000fe20000000800 */
[----:B------:R-:W-:Y:S02]  /*11750*/  UISETP.NE.AND UP2, UPT, UR14, 0x1, UPT ;  /* 0x000000010e00788c */ /* 0x000fe4000bf45270 */
[----:B------:R-:W-:Y:S02]  /*11760*/  UISETP.NE.AND UP1, UPT, UR8, 0x1, UPT ;  /* 0x000000010800788c */ /* 0x000fe4000bf25270 */
[----:B------:R-:W-:Y:S01]  /*11770*/  UIADD3 UR40, UR5, UR40, URZ ;  /* 0x0000002805287290 */ /* 0x000fe2000fffe03f */
[----:B------:R-:W-:Y:S01]  /*11780*/  ULDC.64 UR10, c[0x0][0x418] ;  /* 0x00010600000a7ab9 */ /* 0x000fe20000000a00 */
[----:B------:R-:W-:Y:S01]  /*11790*/  ULDC UR13, c[0x0][0xc54] ;  /* 0x00031500000d7ab9 */ /* 0x000fe20000000800 */
[----:B------:R-:W-:-:S02]  /*117a0*/  UISETP.NE.U32.AND UP0, UPT, UR10, URZ, UPT ;  /* 0x0000003f0a00728c */ /* 0x000fc4000bf05070 */
[----:B------:R-:W-:Y:S02]  /*117b0*/  UIMAD UR13, UR7, UR13, UR4 ;  /* 0x0000000d070d72a4 */ /* 0x000fe4000f8e0204 */
[----:B------:R-:W-:Y:S01]  /*117c0*/  USHF.L.U32 UR40, UR40, 0x7, URZ ;  /* 0x0000000728287899 */ /* 0x000fe2000800063f */
[----:B------:R-:W-:Y:S01]  /*117d0*/  ULDC.64 UR4, c[0x0][0x9e0] ;  /* 0x0002780000047ab9 */ /* 0x000fe20000000a00 */
[----:B------:R-:W-:Y:S02]  /*117e0*/  UISETP.NE.AND.EX UP0, UPT, UR11, URZ, UPT, UP0 ;  /* 0x0000003f0b00728c */ /* 0x000fe4000bf05300 */
[----:B------:R-:W-:Y:S02]  /*117f0*/  UISETP.GE.AND UP3, UPT, UR5, 0x1, UPT ;  /* 0x000000010500788c */ /* 0x000fe4000bf66270 */
[----:B------:R-:W-:Y:S01]  /*11800*/  UIADD3 UR12, UR40, 0x7f, URZ ;  /* 0x0000007f280c7890 */ /* 0x000fe2000fffe03f */
[----:B------:R-:W-:Y:S01]  /*11810*/  ULDC UR10, c[0x0][0x424] ;  /* 0x00010900000a7ab9 */ /* 0x000fe20000000800 */
[----:B------:R-:W-:Y:S01]  /*11820*/  ULDC UR6, c[0x0][0x288] ;  /* 0x0000a20000067ab9 */ /* 0x000fe20000000800 */
[----:B------:R-:W-:Y:S01]  /*11830*/  @UP2 ULDC UR8, c[0x0][0xc4c] ;  /* 0x0003130000082ab9 */ /* 0x000fe20000000800 */
[----:B------:R-:W-:Y:S01]  /*11840*/  @UP1 ULDC UR11, c[0x0][0x44c] ;  /* 0x00011300000b1ab9 */ /* 0x000fe20000000800 */
[----:B------:R-:W-:Y:S01]  /*11850*/  USEL UR15, UR10, 0x1, UP0 ;  /* 0x000000010a0f7887 */ /* 0x000fe20008000000 */
[----:B------:R-:W-:Y:S01]  /*11860*/  PLOP3.LUT P1, PT, PT, PT, UP3, 0x80, 0x0 ;  /* 0x000000000000781c */ /* 0x000fe20003f2f038 */
[----:B------:R-:W-:-:S02]  /*11870*/  UIADD3 UR16, -UR6, 0x1, URZ ;  /* 0x0000000106107890 */ /* 0x000fc4000fffe13f */
[----:B------:R-:W-:Y:S02]  /*11880*/  UIMAD.WIDE.U32 UR8, UR13, UR8, URZ ;  /* 0x000000080d0872a5 */ /* 0x000fe4000f8e003f */
[----:B------:R-:W-:Y:S01]  /*11890*/  UIMAD.WIDE.U32 UR10, UR12, UR11, URZ ;  /* 0x0000000b0c0a72a5 */ /* 0x000fe2000f8e003f */
[----:B------:R-:W-:Y:S01]  /*118a0*/  ULDC UR7, c[0x0][0x2f0] ;  /* 0x0000bc0000077ab9 */ /* 0x000fe20000000800 */
[----:B------:R-:W-:Y:S01]  /*118b0*/  @UP2 ULDC UR17, c[0x0][0xc50] ;  /* 0x0003140000112ab9 */ /* 0x000fe20000000800 */
[----:B------:R-:W-:Y:S01]  /*118c0*/  @UP1 ULDC UR18, c[0x0][0x450] ;  /* 0x0001140000121ab9 */ /* 0x000fe20000000800 */
[----:B------:R-:W-:Y:S01]  /*118d0*/  UMOV UR43, UR13 ;  /* 0x0000000d002b7c82 */ /* 0x000fe20008000000 */
[----:B------:R-:W-:Y:S02]  /*118e0*/  UIMAD UR16, UR15, UR7, UR16 ;  /* 0x000000070f1072a4 */ /* 0x000fe4000f8e0210 */
[----:B------:R-:W-:Y:S02]  /*118f0*/  @UP2 USHF.R.U32.HI UR43, URZ, UR17, UR9 ;  /* 0x000000113f2b2299 */ /* 0x000fe40008011609 */
[----:B------:R-:W-:-:S02]  /*11900*/  @UP1 USHF.R.U32.HI UR12, URZ, UR18, UR11 ;  /* 0x000000123f0c1299 */ /* 0x000fc4000801160b */
[----:B------:R-:W-:Y:S02]  /*11910*/  UIADD3 UR36, -UR43, URZ, URZ ;  /* 0x0000003f2b247290 */ /* 0x000fe4000fffe13f */
[----:B------:R-:W-:Y:S02]  /*11920*/  UIADD3 UR12, UR16, UR12, URZ ;  /* 0x0000000c100c7290 */ /* 0x000fe4000fffe03f */
[----:B------:R-:W-:Y:S02]  /*11930*/  UIMAD UR36, UR14, UR36, UR13 ;  /* 0x000000240e2472a4 */ /* 0x000fe4000f8e020d */
[----:B------:R-:W-:Y:S01]  /*11940*/  UIADD3 UR4, UR12, UR4, URZ ;  /* 0x000000040c047290 */ /* 0x000fe2000fffe03f */
[----:B------:R-:W-:Y:S11]  /*11950*/  @!P1 BRA `(.L_x_1848) ;  /* 0x0000000000449947 */ /* 0x000ff60003800000 */
[----:B------:R-:W-:Y:S01]  /*11960*/  ISETP.LT.AND P0, PT, RZ, UR12, PT ;  /* 0x0000000cff007c0c */ /* 0x000fe2000bf01270 */
[----:B------:R-:W-:-:S12]  /*11970*/  UIADD3 UR10, UR12, -0x1, URZ ;  /* 0xffffffff0c0a7890 */ /* 0x000fd8000fffe03f */
[----:B------:R-:W-:Y:S05]  /*11980*/  @P0 BRA `(.L_x_1849) ;  /* 0x00000000001c0947 */ /* 0x000fea0003800000 */
[----:B------:R-:W-:Y:S02]  /*11990*/  UISETP.NE.AND UP0, UPT, UR5, 0x1, UPT ;  /* 0x000000010500788c */ /* 0x000fe4000bf05270 */
[----:B------:R-:W-:-:S09]  /*119a0*/  UIADD3 UR10, -UR12, URZ, URZ ;  /* 0x0000003f0c0a7290 */ /* 0x000fd2000fffe13f */
[----:B------:R-:W-:Y:S02]  /*119b0*/  @UP0 ULDC.64 UR12, c[0x0][0x9e8] ;  /* 0x00027a00000c0ab9 */ /* 0x000fe40000000a00 */
[----:B------:R-:W-:-:S04]  /*119c0*/  UIMAD.WIDE.U32 UR8, UR10, UR12, URZ ;  /* 0x0000000c0a0872a5 */ /* 0x000fc8000f8e003f */
[----:B------:R-:W-:-:S04]  /*119d0*/  @UP0 USHF.R.U32.HI UR10, URZ, UR13, UR9 ;  /* 0x0000000d3f0a0299 */ /* 0x000fc80008011609 */
[----:B------:R-:W-:Y:S01]  /*119e0*/  ULOP3.LUT UR10, URZ, UR10, URZ, 0x33, !UPT ;  /* 0x0000000a3f0a7292 */ /* 0x000fe2000f8e333f */
[----:B------:R-:W-:Y:S11]  /*119f0*/  BRA `(.L_x_1850) ;  /* 0x0000000000107947 */ /* 0x000ff60003800000 */
.L_x_1849:
[----:B------:R-:W-:-:S11]  /*11a00*/  UISETP.NE.AND UP0, UPT, UR5, 0x1, UPT ;  /* 0x000000010500788c */ /* 0x000fd6000bf05270 */
[----:B------:R-:W-:Y:S02]  /*11a10*/  @UP0 ULDC.64 UR12, c[0x0][0x9e8] ;  /* 0x00027a00000c0ab9 */ /* 0x000fe40000000a00 */
[----:B------:R-:W-:-:S04]  /*11a20*/  UIMAD.WIDE.U32 UR8, UR10, UR12, URZ ;  /* 0x0000000c0a0872a5 */ /* 0x000fc8000f8e003f */
[----:B------:R-:W-:-:S12]  /*11a30*/  @UP0 USHF.R.U32.HI UR10, URZ, UR13, UR9 ;  /* 0x0000000d3f0a0299 */ /* 0x000fd80008011609 */
.L_x_1850:
[----:B------:R-:W-:-:S04]  /*11a40*/  UIMAD UR10, UR10, UR5, UR5 ;  /* 0x000000050a0a72a4 */ /* 0x000fc8000f8e0205 */
[----:B------:R-:W-:-:S04]  /*11a50*/  UISETP.LT.AND UP0, UPT, UR4, UR10, UPT ;  /* 0x0000000a0400728c */ /* 0x000fc8000bf01270 */
[----:B------:R-:W-:-:S12]  /*11a60*/  USEL UR4, UR4, UR10, UP0 ;  /* 0x0000000a04047287 */ /* 0x000fd80008000000 */
.L_x_1848:
[----:B------:R-:W-:Y:S02]  /*11a70*/  UIMAD UR8, UR15, UR7, 0x5f ;  /* 0x0000005f0f0874a4 */ /* 0x000fe4000f8e0207 */
[----:B------:R-:W-:Y:S02]  /*11a80*/  UIADD3 UR10, UR4, 0x5f, URZ ;  /* 0x0000005f040a7890 */ /* 0x000fe4000fffe03f */
[----:B------:R-:W-:Y:S02]  /*11a90*/  UIMAD.WIDE UR8, UR8, 0x2aaaaaab, URZ ;  /* 0x2aaaaaab080878a5 */ /* 0x000fe4000f8e023f */
[----:B------:R-:W-:Y:S01]  /*11aa0*/  UIMAD.WIDE UR10, UR10, 0x2aaaaaab, URZ ;  /* 0x2aaaaaab0a0a78a5 */ /* 0x000fe2000f8e023f */
[----:B------:R-:W-:Y:S01]  /*11ab0*/  @UP1 ULDC UR12, c[0x0][0x44c] ;  /* 0x00011300000c1ab9 */ /* 0x000fe20000000800 */
[----:B------:R-:W-:Y:S02]  /*11ac0*/  UIMAD UR7, UR15, UR7, -UR6 ;  /* 0x000000070f0772a4 */ /* 0x000fe4000f8e0a06 */
[----:B------:R-:W-:-:S02]  /*11ad0*/  UIMAD.WIDE.U32 UR12, UR40, UR12, URZ ;  /* 0x0000000c280c72a5 */ /* 0x000fc4000f8e003f */
[----:B------:R-:W-:Y:S02]  /*11ae0*/  USHF.R.U32.HI UR6, URZ, 0x1f, UR9 ;  /* 0x0000001f3f067899 */ /* 0x000fe40008011609 */
[----:B------:R-:W-:Y:S01]  /*11af0*/  USHF.R.U32.HI UR4, URZ, 0x1f, UR11 ;  /* 0x0000001f3f047899 */ /* 0x000fe2000801160b */
[----:B------:R-:W-:Y:S01]  /*11b00*/  @UP1 ULDC UR16, c[0x0][0x450] ;  /* 0x0001140000101ab9 */ /* 0x000fe20000000800 */
[----:B------:R-:W-:Y:S01]  /*11b10*/  UMOV UR14, UR40 ;  /* 0x00000028000e7c82 */ /* 0x000fe20008000000 */
[----:B------:R-:W-:Y:S02]  /*11b20*/  @UP1 USHF.R.U32.HI UR14, URZ, UR16, UR13 ;  /* 0x000000103f0e1299 */ /* 0x000fe4000801160d */
[----:B------:R-:W-:Y:S02]  /*11b30*/  ULEA.HI.SX32 UR9, UR9, UR6, 0x1c ;  /* 0x0000000609097291 */ /* 0x000fe4000f8fe23f */
[----:B------:R-:W-:Y:S02]  /*11b40*/  ULEA.HI.SX32 UR4, UR11, UR4, 0x1c ;  /* 0x000000040b047291 */ /* 0x000fe4000f8fe23f */
[----:B------:R-:W-:-:S02]  /*11b50*/  UIADD3 UR6, UR7, UR14, URZ ;  /* 0x0000000e07067290 */ /* 0x000fc4000fffe03f */
[----:B------:R-:W-:Y:S01]  /*11b60*/  UISETP.LT.AND UP0, UPT, UR9, UR4, UPT ;  /* 0x000000040900728c */ /* 0x000fe2000bf01270 */
[----:B------:R-:W-:Y:S02]  /*11b70*/  ULDC UR8, c[0x0][0x9dc] ;  /* 0x0002770000087ab9 */ /* 0x000fe40000000800 */
[----:B------:R-:W-:Y:S02]  /*11b80*/  UIADD3 UR8, UR6, -UR8, URZ ;  /* 0x8000000806087290 */ /* 0x000fe4000fffe03f */
[----:B------:R-:W-:Y:S01]  /*11b90*/  USEL UR39, UR9, UR4, UP0 ;  /* 0x0000000409277287 */ /* 0x000fe20008000000 */
[----:B------:R-:W-:Y:S11]  /*11ba0*/  @!P1 BRA `(.L_x_1851) ;  /* 0x0000000000489947 */ /* 0x000ff60003800000 */
[----:B------:R-:W-:Y:S02]  /*11bb0*/  UMOV UR4, UR6 ;  /* 0x0000000600047c82 */ /* 0x000fe40008000000 */
        /* <DEDUP_REMOVED lines=10> */
.L_x_1852:
[----:B------:R-:W-:-:S11]  /*11c60*/  UISETP.NE.AND UP0, UPT, UR5, 0x1, UPT ;  /* 0x000000010500788c */ /* 0x000fd6000bf05270 */
[----:B------:R-:W-:Y:S02]  /*11c70*/  @UP0 ULDC.64 UR10, c[0x0][0x9e8] ;  /* 0x00027a00000a0ab9 */ /* 0x000fe40000000a00 */
[----:B------:R-:W-:-:S04]  /*11c80*/  UIMAD.WIDE.U32 UR6, UR4, UR10, URZ ;  /* 0x0000000a040672a5 */ /* 0x000fc8000f8e003f */
[----:B------:R-:W-:-:S12]  /*11c90*/  @UP0 USHF.R.U32.HI UR4, URZ, UR11, UR7 ;  /* 0x0000000b3f040299 */ /* 0x000fd80008011607 */
.L_x_1853:
[----:B------:R-:W-:-:S04]  /*11ca0*/  UIMAD UR4, UR4, UR5, URZ ;  /* 0x00000005040472a4 */ /* 0x000fc8000f8e023f */
[----:B------:R-:W-:-:S04]  /*11cb0*/  UISETP.LT.AND UP0, UPT, UR8, UR4, UPT ;  /* 0x000000040800728c */ /* 0x000fc8000bf01270 */
[----:B------:R-:W-:-:S12]  /*11cc0*/  USEL UR8, UR8, UR4, !UP0 ;  /* 0x0000000408087287 */ /* 0x000fd8000c000000 */
.L_x_1851:
[----:B------:R-:W-:Y:S01]  /*11cd0*/  UIMAD.WIDE UR4, UR8, 0x2aaaaaab, URZ ;  /* 0x2aaaaaab080478a5 */ /* 0x000fe2000f8e023f */
[----:B------:R-:W-:Y:S03]  /*11ce0*/  BSSY B7, `(.L_x_1854) ;  /* 0x00003b6000077945 */ /* 0x000fe60003800000 */
[----:B------:R-:W-:-:S04]  /*11cf0*/  USHF.R.U32.HI UR4, URZ, 0x1f, UR5 ;  /* 0x0000001f3f047899 */ /* 0x000fc80008011605 */
[----:B------:R-:W-:-:S04]  /*11d00*/  ULEA.HI.SX32 UR4, UR5, UR4, 0x1c ;  /* 0x0000000405047291 */ /* 0x000fc8000f8fe23f */
[----:B------:R-:W-:-:S04]  /*11d10*/  UISETP.LT.AND UP0, UPT, URZ, UR4, UPT ;  /* 0x000000043f00728c */ /* 0x000fc8000bf01270 */
[----:B------:R-:W-:-:S04]  /*11d20*/  USEL UR38, URZ, UR4, !UP0 ;  /* 0x000000043f267287 */ /* 0x000fc8000c000000 */
[----:B------:R-:W-:-:S06]  /*11d30*/  UISETP.GT.AND UP0, UPT, UR39, UR38, UPT ;  /* 0x000000262700728c */ /* 0x000fcc000bf04270 */
[----:B------:R-:W-:-:S13]  /*11d40*/  PLOP3.LUT P0, PT, PT, PT, UP0, 0x80, 0x0 ;  /* 0x000000000000781c */ /* 0x000fda0003f0f008 */
        /* <DEDUP_REMOVED lines=11> */
[----:B-1----:R-:W2:Y:S01]  /*11e00*/  @P1 ATOMG.E.ADD.STRONG.GPU PT, R3, desc[UR46][R2.64], R5 ;  /* 0x00000005020319a8 */ /* 0x002ea200081ee1ee */
[----:B------:R-:W0:Y:S02]  /*11e10*/  S2R R4, SR_LTMASK ;  /* 0x0000000000047919 */ /* 0x000e240000003900 */
[----:B0-----:R-:W-:-:S04]  /*11e20*/  LOP3.LUT R4, R4, UR4, RZ, 0xc0, !PT ;  /* 0x0000000404047c12 */ /* 0x001fc8000f8ec0ff */
[----:B------:R-:W0:Y:S01]  /*11e30*/  POPC R7, R4 ;  /* 0x0000000400077309 */ /* 0x000e220000000000 */
[----:B--2---:R-:W0:Y:S02]  /*11e40*/  SHFL.IDX PT, R0, R3, R0, 0x1f ;  /* 0x00001f0003007589 */ /* 0x004e2400000e0000 */
[----:B0-----:R-:W-:-:S05]  /*11e50*/  IADD3 R0, R0, UR42, R7 ;  /* 0x0000002a00007c10 */ /* 0x001fca000fffe007 */
[----:B------:R4:W-:Y:S01]  /*11e60*/  STL [R1+0xc], R0 ;  /* 0x00000c0001007387 */ /* 0x0009e20000100800 */
[----:B------:R-:W-:Y:S05]  /*11e70*/  BRA `(.L_x_1856) ;  /* 0x0000003800707947 */ /* 0x000fea0003800000 */
.L_x_1855:
[----:B------:R-:W-:Y:S01]  /*11e80*/  VIADD R0, R18, 0x1c400 ;  /* 0x0001c40012007836 */ /* 0x000fe20000000000 */
[----:B------:R-:W-:Y:S04]  /*11e90*/  BSSY B6, `(.L_x_1857) ;  /* 0x0000013000067945 */ /* 0x000fe80003800000 */
        /* <DEDUP_REMOVED lines=18> */
.L_x_1858:
[----:B------:R-:W-:Y:S05]  /*11fc0*/  BSYNC B6 ;  /* 0x0000000000067941 */ /* 0x000fea0003800000 */
.L_x_1857:
        /* <DEDUP_REMOVED lines=20> */
.L_x_1861:
        /* <DEDUP_REMOVED lines=15> */
.L_x_1860:
[----:B------:R-:W-:Y:S05]  /*12200*/  BSYNC B6 ;  /* 0x0000000000067941 */ /* 0x000fea0003800000 */
.L_x_1859:
[----:B------:R-:W-:Y:S01]  /*12210*/  ULDC.64 UR4, c[0x0][0x9f8] ;  /* 0x00027e0000047ab9 */ /* 0x000fe20000000a00 */
[----:B------:R-:W-:Y:S01]  /*12220*/  IMAD.U32 R7, RZ, RZ, UR43 ;  /* 0x0000002bff077e24 */ /* 0x000fe2000f8e00ff */
[----:B------:R-:W-:-:S04]  /*12230*/  UISETP.NE.U32.AND UP0, UPT, UR4, URZ, UPT ;  /* 0x0000003f0400728c */ /* 0x000fc8000bf05070 */
[----:B------:R-:W-:-:S06]  /*12240*/  UISETP.NE.AND.EX UP0, UPT, UR5, URZ, UPT, UP0 ;  /* 0x0000003f0500728c */ /* 0x000fcc000bf05300 */
[----:B------:R-:W-:-:S05]  /*12250*/  PLOP3.LUT P0, PT, PT, PT, UP0, 0x80, 0x0 ;  /* 0x000000000000781c */ /* 0x000fca0003f0f008 */
[----:B------:R-:W-:Y:S02]  /*12260*/  @UP0 ULDC.64 UR4, c[0x0][0x9f8] ;  /* 0x00027e0000040ab9 */ /* 0x000fe40000000a00 */
[----:B------:R-:W-:-:S06]  /*12270*/  @UP0 UIMAD.WIDE UR4, UR43, 0x4, UR4 ;  /* 0x000000042b0408a5 */ /* 0x000fcc000f8e0204 */
[----:B------:R-:W-:Y:S02]  /*12280*/  IMAD.U32 R2, RZ, RZ, UR4 ;  /* 0x00000004ff027e24 */ /* 0x000fe4000f8e00ff */
[----:B------:R-:W-:-:S05]  /*12290*/  IMAD.U32 R3, RZ, RZ, UR5 ;  /* 0x00000005ff037e24 */ /* 0x000fca000f8e00ff */
[----:B------:R0:W2:Y:S01]  /*122a0*/  @P0 LDG.E R7, desc[UR46][R2.64] ;  /* 0x0000002e02070981 */ /* 0x0000a2000c1e1900 */
[----:B------:R-:W-:Y:S01]  /*122b0*/  UMOV UR4, 0xffffffff ;  /* 0xffffffff00047882 */ /* 0x000fe20000000000 */
[----:B------:R-:W-:Y:S01]  /*122c0*/  IMAD.U32 R0, RZ, RZ, UR39 ;  /* 0x00000027ff007e24 */ /* 0x000fe2000f8e00ff */
[----:B------:R-:W-:Y:S01]  /*122d0*/  LOP3.LUT R17, R17, 0xfffffffe, RZ, 0xc0, !PT ;  /* 0xfffffffe11117812 */ /* 0x000fe200078ec0ff */
[----:B------:R-:W1:Y:S02]  /*122e0*/  S2R R4, SR_TID.X ;  /* 0x0000000000047919 */ /* 0x000e640000002100 */
[----:B------:R-:W-:Y:S01]  /*122f0*/  VIADD R0, R0, 0xffffffff ;  /* 0xffffffff00007836 */ /* 0x000fe20000000000 */
[----:B0-----:R-:W0:Y:S02]  /*12300*/  LDC.64 R2, c[0x0][0x418] ;  /* 0x00010600ff027b82 */ /* 0x001e240000000a00 */
[----:B0-----:R-:W-:Y:S02]  /*12310*/  ISETP.NE.U32.AND P0, PT, R2, RZ, PT ;  /* 0x000000ff0200720c */ /* 0x001fe40003f05070 */
[----:B-1----:R-:W-:-:S02]  /*12320*/  SHF.R.U32.HI R4, RZ, 0x5, R4 ;  /* 0x00000005ff047819 */ /* 0x002fc40000011604 */
[----:B------:R-:W-:Y:S02]  /*12330*/  ISETP.NE.AND.EX P1, PT, R3, RZ, PT, P0 ;  /* 0x000000ff0300720c */ /* 0x000fe40003f25300 */
[----:B------:R-:W-:-:S11]  /*12340*/  LOP3.LUT R4, R4, 0x3, RZ, 0xc0, !PT ;  /* 0x0000000304047812 */ /* 0x000fd600078ec0ff */
[----:B------:R-:W-:Y:S02]  /*12350*/  @P1 LOP3.LUT R17, R17, 0x1, RZ, 0xfc, !PT ;  /* 0x0000000111111812 */ /* 0x000fe400078efcff */
[----:B--2---:R-:W-:Y:S01]  /*12360*/  SHF.R.S32.HI R8, RZ, 0x1f, R7 ;  /* 0x0000001fff087819 */ /* 0x004fe20000011407 */
[----:B------:R0:W-:Y:S01]  /*12370*/  STL [R1], R7 ;  /* 0x0000000701007387 */ /* 0x0001e20000100800 */
[----:B------:R-:W-:-:S03]  /*12380*/  SEL R16, R7, RZ, !P1 ;  /* 0x000000ff07107207 */ /* 0x000fc60004800000 */
[----:B------:R0:W-:Y:S01]  /*12390*/  STL [R1+0x8], R8 ;  /* 0x0000080801007387 */ /* 0x0001e20000100800 */
[----:B------:R-:W-:Y:S05]  /*123a0*/  BRA.DIV UR4, `(.L_x_1862) ;  /* 0x0000003e044c7947 */ /* 0x000fea000b800000 */
[----:B------:R1:W2:Y:S02]  /*123b0*/  SHFL.IDX PT, R14, R4, RZ, 0x1f ;  /* 0x00001fff040e7589 */ /* 0x0002a400000e0000 */
.L_x_1956:
[----:B------:R3:W-:Y:S01]  /*123c0*/  STL [R1+0x14], R0 ;  /* 0x0000140001007387 */ /* 0x0007e20000100800 */
[----:B--2---:R-:W-:Y:S02]  /*123d0*/  ISETP.NE.AND P0, PT, R14, RZ, PT ;  /* 0x000000ff0e00720c */ /* 0x004fe40003f05270 */
[----:B------:R-:W-:Y:S02]  /*123e0*/  PLOP3.LUT P2, PT, PT, PT, PT, 0x8, 0x0 ;  /* 0x000000000000781c */ /* 0x000fe40003f4e170 */
[----:B------:R-:W-:-:S11]  /*123f0*/  LOP3.LUT R17, R17, 0xfffffffd, RZ, 0xc0, !PT ;  /* 0xfffffffd11117812 */ /* 0x000fd600078ec0ff */
[----:B------:R-:W-:Y:S01]  /*12400*/  @P2 LOP3.LUT R17, R17, 0x2, RZ, 0xfc, !PT ;  /* 0x0000000211112812 */ /* 0x000fe200078efcff */
[----:B---3--:R-:W-:Y:S06]  /*12410*/  @P0 BRA `(.L_x_1863) ;  /* 0x0000000000f00947 */ /* 0x008fec0003800000 */
[----:B------:R-:W-:-:S03]  /*12420*/  UMOV UR4, 0xffffffff ;  /* 0xffffffff00047882 */ /* 0x000fc60000000000 */
[----:B------:R-:W-:Y:S05]  /*12430*/  BRA.DIV UR4, `(.L_x_1864) ;  /* 0x0000003e04487947 */ /* 0x000fea000b800000 */
[----:B------:R-:W-:-:S13]  /*12440*/  ELECT P6, URZ, PT ;  /* 0x00000000003f782f */ /* 0x000fda00038c0000 */
.L_x_1959:
[----:B------:R-:W-:Y:S05]  /*12450*/  @!P6 BRA `(.L_x_1863) ;  /* 0x0000000000e0e947 */ /* 0x000fea0003800000 */
[----:B------:R-:W-:Y:S01]  /*12460*/  IMAD.MOV.U32 R16, RZ, RZ, R7 ;  /* 0x000000ffff107224 */ /* 0x000fe200078e0007 */
[----:B------:R-:W-:Y:S06]  /*12470*/  @!P1 BRA `(.L_x_1865) ;  /* 0x00000000004c9947 */ /* 0x000fec0003800000 */
[----:B------:R-:W-:Y:S01]  /*12480*/  IMAD.MOV.U32 R9, RZ, RZ, R0 ;  /* 0x000000ffff097224 */ /* 0x000fe200078e0000 */
[----:B------:R-:W-:Y:S01]  /*12490*/  ULDC.64 UR4, c[0x0][0x428] ;  /* 0x00010a0000047ab9 */ /* 0x000fe20000000a00 */
[----:B------:R-:W2:Y:S02]  /*124a0*/  LDC R0, c[0x0][0x43c] ;  /* 0x00010f00ff007b82 */ /* 0x000ea40000000800 */
[----:B--2---:R-:W-:-:S13]  /*124b0*/  ISETP.NE.AND P0, PT, R0, 0x1, PT ;  /* 0x000000010000780c */ /* 0x004fda0003f05270 */
[----:B-1----:R-:W1:Y:S02]  /*124c0*/  @P0 LDC.64 R4, c[0x0][0x440] ;  /* 0x00011000ff040b82 */ /* 0x002e640000000a00 */
[----:B-1----:R-:W-:-:S04]  /*124d0*/  @P0 IMAD.HI.U32 R6, R9, R4, RZ ;  /* 0x0000000409060227 */ /* 0x002fc800078e00ff */
[----:B------:R-:W-:Y:S01]  /*124e0*/  IMAD.MOV.U32 R4, RZ, RZ, R9 ;  /* 0x000000ffff047224 */ /* 0x000fe200078e0009 */
[----:B------:R-:W-:-:S05]  /*124f0*/  @P0 SHF.R.U32.HI R4, RZ, R5, R6 ;  /* 0x00000005ff040219 */ /* 0x000fca0000011606 */
[----:B------:R-:W-:-:S04]  /*12500*/  IMAD.MOV R5, RZ, RZ, -R4 ;  /* 0x000000ffff057224 */ /* 0x000fc800078e0a04 */
[----:B------:R-:W-:Y:S01]  /*12510*/  IMAD R9, R0, R5, R9 ;  /* 0x0000000500097224 */ /* 0x000fe200078e0209 */
[----:B------:R-:W-:Y:S01]  /*12520*/  SHF.R.S32.HI R5, RZ, 0x1f, R4 ;  /* 0x0000001fff057819 */ /* 0x000fe20000011404 */
[----:B------:R-:W-:-:S03]  /*12530*/  IMAD R0, R8, UR4, RZ ;  /* 0x0000000408007c24 */ /* 0x000fc6000f8e02ff */
[----:B------:R2:W-:Y:S01]  /*12540*/  STL [R1+0x14], R9 ;  /* 0x0000140901007387 */ /* 0x0005e20000100800 */
[----:B------:R-:W-:-:S04]  /*12550*/  IMAD.WIDE.U32 R4, R7, UR4, R4 ;  /* 0x0000000407047c25 */ /* 0x000fc8000f8e0004 */
[----:B------:R-:W-:Y:S01]  /*12560*/  IMAD R0, R7, UR5, R0 ;  /* 0x0000000507007c24 */ /* 0x000fe2000f8e0200 */
[----:B------:R-:W-:-:S03]  /*12570*/  LEA R2, P0, R4, R2, 0x2 ;  /* 0x0000000204027211 */ /* 0x000fc600078010ff */
[----:B------:R-:W-:-:S05]  /*12580*/  IMAD.IADD R0, R5, 0x1, R0 ;  /* 0x0000000105007824 */ /* 0x000fca00078e0200 */
[----:B------:R-:W-:-:S05]  /*12590*/  LEA.HI.X R3, R4, R3, R0, 0x2, P0 ;  /* 0x0000000304037211 */ /* 0x000fca00000f1400 */
[----:B------:R2:W5:Y:S02]  /*125a0*/  LDG.E R16, desc[UR46][R2.64] ;  /* 0x0000002e02107981 */ /* 0x000564000c1e1900 */
.L_x_1865:
[----:B------:R-:W3:Y:S01]  /*125b0*/  LDL R0, [R1+0x4] ;  /* 0x0000040001007983 */ /* 0x000ee20000100800 */
[----:B--2---:R-:W-:Y:S01]  /*125c0*/  IMAD R3, R19, 0x8, R18 ;  /* 0x0000000813037824 */ /* 0x004fe200078e0212 */
[----:B0-----:R-:W0:Y:S02]  /*125d0*/  S2R R7, SR_TID.X ;  /* 0x0000000000077919 */ /* 0x001e240000002100 */
[----:B0-----:R-:W-:-:S04]  /*125e0*/  LOP3.LUT R7, R7, 0x7f, RZ, 0xc0, !PT ;  /* 0x0000007f07077812 */ /* 0x001fc800078ec0ff */
[----:B------:R-:W-:Y:S02]  /*125f0*/  ISETP.NE.AND P1, PT, R7, RZ, PT ;  /* 0x000000ff0700720c */ /* 0x000fe40003f25270 */
[----:B---3--:R-:W-:-:S04]  /*12600*/  SHF.L.U32 R0, R0, 0x1f, RZ ;  /* 0x0000001f00007819 */ /* 0x008fc800000006ff */
[----:B------:R-:W0:Y:S02]  /*12610*/  SYNCS.PHASECHK.TRANS64.TRYWAIT P0, [R3+URZ+0x22840], R0 ;  /* 0x02284000030075a7 */ /* 0x000e24000800017f */
[----:B0-----:R-:W-:Y:S05]  /*12620*/  @!P0 BRA `(.L_x_1866) ;  /* 0x0000003800ec8947 */ /* 0x001fea0003800000 */
.L_x_1960:
        /* <DEDUP_REMOVED lines=8> */
.L_x_1867:
[----:B------:R-:W2:Y:S01]  /*126b0*/  LDL R2, [R1+0x14] ;  /* 0x0000140001027983 */ /* 0x000ea20000100800 */
[----:B0-----:R-:W-:Y:S01]  /*126c0*/  IMAD R0, R19, 0x3000, R18 ;  /* 0x0000300013007824 */ /* 0x001fe200078e0212 */
[----:B------:R-:W-:Y:S01]  /*126d0*/  R2UR UR33, R3 ;  /* 0x00000000032172ca */ /* 0x000fe200000e0000 */
[----:B------:R-:W-:Y:S01]  /*126e0*/  UIADD3 UR4, UP0, UR44, 0x370, URZ ;  /* 0x000003702c047890 */ /* 0x000fe2000ff1e03f */
[----:B-----5:R-:W-:Y:S01]  /*126f0*/  R2UR UR37, R16 ;  /* 0x00000000102572ca */ /* 0x020fe200000e0000 */
[----:B------:R-:W-:Y:S01]  /*12700*/  UMOV UR6, 0x0 ;  /* 0x0000000000067882 */ /* 0x000fe20000000000 */
[----:B------:R-:W-:Y:S01]  /*12710*/  R2UR UR32, R0 ;  /* 0x00000000002072ca */ /* 0x000fe200000e0000 */
[----:B------:R-:W-:Y:S01]  /*12720*/  UIADD3.X UR5, URZ, UR45, URZ, UP0, !UPT ;  /* 0x0000002d3f057290 */ /* 0x000fe200087fe43f */
[----:B------:R-:W-:Y:S01]  /*12730*/  PLOP3.LUT P0, PT, PT, PT, PT, 0x80, 0x0 ;  /* 0x000000000000781c */ /* 0x000fe20003f0f070 */
[----:B------:R-:W-:Y:S01]  /*12740*/  UMOV UR7, 0x14f00000 ;  /* 0x14f0000000077882 */ /* 0x000fe20000000000 */
[----:B------:R-:W-:Y:S01]  /*12750*/  UMOV UR34, URZ ;  /* 0x0000003f00227c82 */ /* 0x000fe20008000000 */
[----:B------:R-:W-:-:S04]  /*12760*/  LOP3.LUT R17, R17, 0xfffffffd, RZ, 0xc0, !PT ;  /* 0xfffffffd11117812 */ /* 0x000fc800078ec0ff */
[----:B------:R-:W-:-:S04]  /*12770*/  UIADD3 UR33, UR33, 0x22830, URZ ;  /* 0x0002283021217890 */ /* 0x000fc8000fffe03f */
[----:B------:R-:W-:Y:S02]  /*12780*/  UIADD3 UR32, UR32, 0x1c400, URZ ;  /* 0x0001c40020207890 */ /* 0x000fe4000fffe03f */
[----:B------:R-:W-:Y:S02]  /*12790*/  @P0 LOP3.LUT R17, R17, 0x2, RZ, 0xfc, !PT ;  /* 0x0000000211110812 */ /* 0x000fe400078efcff */
[----:B--2---:R-:W-:-:S13]  /*127a0*/  R2UR UR35, R2 ;  /* 0x00000000022372ca */ /* 0x004fda00000e0000 */
[----:B------:R-:W-:-:S09]  /*127b0*/  UIMAD UR35, UR35, 0x60, URZ ;  /* 0x00000060232378a4 */ /* 0x000fd2000f8e023f */
[----:B------:R2:W-:Y:S02]  /*127c0*/  UTMALDG.4D [UR32], [UR4], desc[UR6] ;  /* 0x00000620040075b4 */ /* 0x0005e40008019000 */
[----:B--2---:R-:W-:Y:S01]  /*127d0*/  NOP ;  /* 0x0000000000007918 */ /* 0x004fe20000000000 */
.L_x_1863:
[----:B------:R-:W-:Y:S01]  /*127e0*/  VIADD R0, R18, 0x18400 ;  /* 0x0001840012007836 */ /* 0x000fe20000000000 */
[----:B------:R-:W-:Y:S05]  /*127f0*/  WARPSYNC.ALL ;  /* 0x0000000000007948 */ /* 0x000fea0003800000 */
[----:B------:R-:W-:Y:S01]  /*12800*/  BAR.SYNC.DEFER_BLOCKING 0x8, 0x180 ;  /* 0x0206000000007b1d */ /* 0x000fe20000010000 */
[----:B------:R-:W-:-:S05]  /*12810*/  LOP3.LUT P0, RZ, R0, 0x3ff, RZ, 0xc0, !PT ;  /* 0x000003ff00ff7812 */ /* 0x000fca000780c0ff */
[----:B------:R-:W-:Y:S08]  /*12820*/  BSSY B6, `(.L_x_1868) ;  /* 0x0000012000067945 */ /* 0x000ff00003800000 */
[----:B------:R-:W-:Y:S05]  /*12830*/  @!P0 BRA `(.L_x_1869) ;  /* 0x0000000000408947 */ /* 0x000fea0003800000 */
[----:B------:R-:W-:Y:S01]  /*12840*/  MOV R2, 0x0 ;  /* 0x0000000000027802 */ /* 0x000fe20000000f00 */
[----:B------:R-:W-:Y:S01]  /*12850*/  ULDC.64 UR6, c[0x4][0x98] ;  /* 0x0100260000067ab9 */ /* 0x000fe20000000a00 */
[----:B------:R-:W-:Y:S01]  /*12860*/  ULDC.64 UR8, c[0x4][0xa0] ;  /* 0x0100280000087ab9 */ /* 0x000fe20000000a00 */
[----:B------:R-:W-:Y:S01]  /*12870*/  ULDC.64 UR4, c[0x4][0x20] ;  /* 0x0100080000047ab9 */ /* 0x000fe20000000a00 */
[----:B-1----:R-:W-:Y:S02]  /*12880*/  IMAD.U32 R4, RZ, RZ, UR6 ;  /* 0x00000006ff047e24 */ /* 0x002fe4000f8e00ff */
[----:B------:R-:W1:Y:S01]  /*12890*/  LDC.64 R2, c[0x4][R2] ;  /* 0x0100000002027b82 */ /* 0x000e620000000a00 */
[----:B------:R-:W-:Y:S02]  /*128a0*/  IMAD.U32 R5, RZ, RZ, UR7 ;  /* 0x00000007ff057e24 */ /* 0x000fe4000f8e00ff */
[----:B------:R-:W-:Y:S02]  /*128b0*/  IMAD.U32 R6, RZ, RZ, UR8 ;  /* 0x00000008ff067e24 */ /* 0x000fe4000f8e00ff */
[----:B0-----:R-:W-:-:S02]  /*128c0*/  IMAD.U32 R7, RZ, RZ, UR9 ;  /* 0x00000009ff077e24 */ /* 0x001fc4000f8e00ff */
[----:B------:R-:W-:Y:S02]  /*128d0*/  IMAD.U32 R10, RZ, RZ, UR4 ;  /* 0x00000004ff0a7e24 */ /* 0x000fe4000f8e00ff */
[----:B------:R-:W-:Y:S02]  /*128e0*/  IMAD.U32 R11, RZ, RZ, UR5 ;  /* 0x00000005ff0b7e24 */ /* 0x000fe4000f8e00ff */
[----:B------:R-:W-:Y:S02]  /*128f0*/  IMAD.MOV.U32 R8, RZ, RZ, 0x70 ;  /* 0x00000070ff087424 */ /* 0x000fe400078e00ff */
[----:B------:R-:W-:Y:S02]  /*12900*/  IMAD.MOV.U32 R12, RZ, RZ, 0x1 ;  /* 0x00000001ff0c7424 */ /* 0x000fe400078e00ff */
[----:B------:R-:W-:-:S07]  /*12910*/  IMAD.MOV.U32 R13, RZ, RZ, RZ ;  /* 0x000000ffff0d7224 */ /* 0x000fce00078e00ff */
[----:B------:R-:W-:-:S07]  /*12920*/  LEPC R20, `(.L_x_1869) ;  /* 0x000000001014794e */ /* 0x000fce0000000000 */
[----:B-1----:R-:W-:Y:S05]  /*12930*/  CALL.ABS.NOINC R2 ;  /* 0x0000000002007343 */ /* 0x002fea0003c00000 */
.L_x_1869:
[----:B------:R-:W-:Y:S05]  /*12940*/  BSYNC B6 ;  /* 0x0000000000067941 */ /* 0x000fea0003800000 */
.L_x_1868:
[----:B------:R2:W5:Y:S01]  /*12950*/  LDL R10, [R1+0x10] ;  /* 0x00001000010a7983 */ /* 0x0005620000100800 */
[----:B0-----:R-:W0:Y:S01]  /*12960*/  LDC R7, c[0x0][0x448] ;  /* 0x00011200ff077b82 */ /* 0x001e220000000800 */
[----:B------:R-:W3:Y:S01]  /*12970*/  S2R R2, SR_TID.X ;  /* 0x0000000000027919 */ /* 0x000ee20000002100 */
[----:B------:R-:W-:Y:S01]  /*12980*/  USHF.R.S32.HI UR4, URZ, 0x1f, UR36 ;  /* 0x0000001f3f047899 */ /* 0x000fe20008011424 */
[----:B------:R-:W-:Y:S01]  /*12990*/  ULDC.64 UR8, c[0x0][0x2d8] ;  /* 0x0000b60000087ab9 */ /* 0x000fe20000000a00 */
[----:B0-----:R-:W-:Y:S02]  /*129a0*/  ISETP.NE.AND P0, PT, R7, 0x1, PT ;  /* 0x000000010700780c */ /* 0x001fe40003f05270 */
[C---:B---3--:R-:W-:Y:S01]  /*129b0*/  LOP3.LUT R0, R2.reuse, 0x7f, RZ, 0xc0, !PT ;  /* 0x0000007f02007812 */ /* 0x048fe200078ec0ff */
[----:B------:R-:W-:-:S10]  /*129c0*/  IMAD.SHL.U32 R2, R2, 0x10, RZ ;  /* 0x0000001002027824 */ /* 0x000fd400078e00ff */
[----:B------:R-:W0:Y:S01]  /*129d0*/  @P0 LDC R3, c[0x0][0x44c] ;  /* 0x00011300ff030b82 */ /* 0x000e220000000800 */
[----:B------:R-:W-:-:S04]  /*129e0*/  SHF.R.U32.HI R0, RZ, 0x3, R0 ;  /* 0x00000003ff007819 */ /* 0x000fc80000011600 */
[----:B------:R-:W-:-:S03]  /*129f0*/  LOP3.LUT R2, R0, 0x70, R2, 0xf8, !PT ;  /* 0x0000007000027812 */ /* 0x000fc600078ef802 */
[----:B------:R-:W3:Y:S01]  /*12a00*/  @P0 LDC R0, c[0x0][0x450] ;  /* 0x00011400ff000b82 */ /* 0x000ee20000000800 */
[----:B------:R-:W-:Y:S01]  /*12a10*/  UIMAD UR6, UR4, UR8, URZ ;  /* 0x00000008040672a4 */ /* 0x000fe2000f8e023f */
[----:B------:R-:W-:Y:S01]  /*12a20*/  VIADD R2, R2, UR40 ;  /* 0x0000002802027c36 */ /* 0x000fe20008000000 */
[----:B------:R-:W-:Y:S02]  /*12a30*/  UIMAD.WIDE.U32 UR4, UR36, UR8, URZ ;  /* 0x00000008240472a5 */ /* 0x000fe4000f8e003f */
[----:B------:R-:W-:Y:S01]  /*12a40*/  UIMAD UR6, UR36, UR9, UR6 ;  /* 0x00000009240672a4 */ /* 0x000fe2000f8e0206 */
[----:B------:R-:W-:Y:S01]  /*12a50*/  IMAD.MOV.U32 R6, RZ, RZ, R2 ;  /* 0x000000ffff067224 */ /* 0x000fe200078e0002 */
[----:B------:R-:W-:Y:S02]  /*12a60*/  USHF.R.S32.HI UR7, URZ, 0x1f, UR43 ;  /* 0x0000001f3f077899 */ /* 0x000fe4000801142b */
[----:B------:R-:W-:Y:S01]  /*12a70*/  UIADD3 UR5, UR5, UR6, URZ ;  /* 0x0000000605057290 */ /* 0x000fe2000fffe03f */
[----:B------:R-:W-:Y:S01]  /*12a80*/  ULDC.64 UR8, c[0x0][0x2e0] ;  /* 0x0000b80000087ab9 */ /* 0x000fe20000000a00 */
[----:B0-----:R-:W-:-:S02]  /*12a90*/  @P0 IMAD.HI.U32 R3, R2, R3, RZ ;  /* 0x0000000302030227 */ /* 0x001fc400078e00ff */
[----:B------:R-:W-:Y:S01]  /*12aa0*/  UIMAD.WIDE.U32 UR4, UR43, UR8, UR4 ;  /* 0x000000082b0472a5 */ /* 0x000fe2000f8e0004 */
[----:B------:R-:W0:Y:S01]  /*12ab0*/  S2R R9, SR_TID.X ;  /* 0x0000000000097919 */ /* 0x000e220000002100 */
[----:B------:R-:W-:Y:S01]  /*12ac0*/  UIMAD UR6, UR7, UR8, URZ ;  /* 0x00000008070672a4 */ /* 0x000fe2000f8e023f */
[----:B---3--:R-:W-:-:S03]  /*12ad0*/  @P0 SHF.R.U32.HI R6, RZ, R0, R3 ;  /* 0x00000000ff060219 */ /* 0x008fc60000011603 */
[----:B------:R-:W-:Y:S01]  /*12ae0*/  UIMAD UR6, UR43, UR9, UR6 ;  /* 0x000000092b0672a4 */ /* 0x000fe2000f8e0206 */
[----:B-1----:R-:W-:Y:S02]  /*12af0*/  IMAD.U32 R4, RZ, RZ, UR4 ;  /* 0x00000004ff047e24 */ /* 0x002fe4000f8e00ff */
[----:B------:R-:W-:Y:S01]  /*12b00*/  IMAD.MOV R0, RZ, RZ, -R6 ;  /* 0x000000ffff007224 */ /* 0x000fe200078e0a06 */
[----:B------:R-:W-:-:S03]  /*12b10*/  UIADD3 UR6, UR5, UR6, URZ ;  /* 0x0000000605067290 */ /* 0x000fc6000fffe03f */
[----:B------:R-:W-:Y:S02]  /*12b20*/  IMAD R0, R7, R0, R2 ;  /* 0x0000000007007224 */ /* 0x000fe400078e0202 */
[----:B------:R-:W-:Y:S01]  /*12b30*/  IMAD.MOV.U32 R2, RZ, RZ, R4 ;  /* 0x000000ffff027224 */ /* 0x000fe200078e0004 */
[----:B------:R-:W-:Y:S01]  /*12b40*/  SHF.R.S32.HI R4, RZ, 0x1f, R6 ;  /* 0x0000001fff047819 */ /* 0x000fe20000011406 */
[----:B------:R-:W-:Y:S01]  /*12b50*/  IMAD.U32 R5, RZ, RZ, UR5 ;  /* 0x00000005ff057e24 */ /* 0x000fe2000f8e00ff */
[----:B------:R-:W-:Y:S01]  /*12b60*/  ULDC.64 UR4, c[0x0][0x2d0] ;  /* 0x0000b40000047ab9 */ /* 0x000fe20000000a00 */
[----:B------:R-:W-:Y:S01]  /*12b70*/  IMAD.U32 R3, RZ, RZ, UR6 ;  /* 0x00000006ff037e24 */ /* 0x000fe2000f8e00ff */
[----:B------:R-:W-:Y:S01]  /*12b80*/  ULDC UR6, c[0x0][0x2b8] ;  /* 0x0000ae0000067ab9 */ /* 0x000fe20000000800 */
[----:B------:R-:W-:Y:S02]  /*12b90*/  IMAD R4, R4, UR4, RZ ;  /* 0x0000000404047c24 */ /* 0x000fe4000f8e02ff */
[----:B------:R-:W-:-:S04]  /*12ba0*/  IMAD.WIDE.U32 R2, R6, UR4, R2 ;  /* 0x0000000406027c25 */ /* 0x000fc8000f8e0002 */
[----:B------:R-:W-:Y:S01]  /*12bb0*/  IMAD R4, R6, UR5, R4 ;  /* 0x0000000506047c24 */ /* 0x000fe2000f8e0204 */
[----:B------:R-:W-:-:S03]  /*12bc0*/  ULDC.64 UR4, c[0x0][0x2c8] ;  /* 0x0000b20000047ab9 */ /* 0x000fc60000000a00 */
[----:B------:R-:W-:Y:S01]  /*12bd0*/  IMAD.IADD R3, R3, 0x1, R4 ;  /* 0x0000000103037824 */ /* 0x000fe200078e0204 */
[----:B------:R-:W-:Y:S01]  /*12be0*/  SHF.R.S32.HI R4, RZ, 0x1f, R0 ;  /* 0x0000001fff047819 */ /* 0x000fe20000011400 */
[----:B0-----:R-:W-:-:S04]  /*12bf0*/  IMAD.SHL.U32 R8, R9, 0x8, RZ ;  /* 0x0000000809087824 */ /* 0x001fc800078e00ff */
[----:B------:R-:W-:Y:S02]  /*12c00*/  IMAD R4, R4, UR4, RZ ;  /* 0x0000000404047c24 */ /* 0x000fe4000f8e02ff */
[----:B------:R-:W-:-:S04]  /*12c10*/  IMAD.WIDE.U32 R2, R0, UR4, R2 ;  /* 0x0000000400027c25 */ /* 0x000fc8000f8e0002 */
[----:B------:R-:W-:Y:S01]  /*12c20*/  IMAD R5, R0, UR5, R4 ;  /* 0x0000000500057c24 */ /* 0x000fe2000f8e0204 */
[----:B------:R-:W-:Y:S01]  /*12c30*/  ULDC.64 UR4, c[0x0][0x280] ;  /* 0x0000a00000047ab9 */ /* 0x000fe20000000a00 */
[----:B------:R-:W-:Y:S02]  /*12c40*/  LOP3.LUT R8, R8, 0x38, RZ, 0xc0, !PT ;  /* 0x0000003808087812 */ /* 0x000fe400078ec0ff */
[----:B------:R-:W-:Y:S01]  /*12c50*/  IMAD.IADD R4, R3, 0x1, R5 ;  /* 0x0000000103047824 */ /* 0x000fe200078e0205 */
[----:B------:R-:W-:Y:S01]  /*12c60*/  LEA R0, P1, R2, UR4, 0x1 ;  /* 0x0000000402007c11 */ /* 0x000fe2000f8208ff */
[----:B------:R-:W-:Y:S01]  /*12c70*/  UMOV UR4, 0xffffffff ;  /* 0xffffffff00047882 */ /* 0x000fe20000000000 */
[----:B------:R-:W-:Y:S02]  /*12c80*/  ISETP.GE.AND P0, PT, R8, UR6, PT ;  /* 0x0000000608007c0c */ /* 0x000fe4000bf06270 */
[----:B------:R-:W-:Y:S01]  /*12c90*/  LEA.HI.X R4, R2, UR5, R4, 0x1, P1 ;  /* 0x0000000502047c11 */ /* 0x000fe200088f0c04 */
[----:B--2---:R-:W-:Y:S10]  /*12ca0*/  BRA.DIV UR4, `(.L_x_1870) ;  /* 0x0000003604607947 */ /* 0x004ff4000b800000 */
[----:B------:R-:W0:Y:S01]  /*12cb0*/  S2R R5, SR_TID.X ;  /* 0x0000000000057919 */ /* 0x000e220000002100 */
[----:B------:R-:W-:Y:S02]  /*12cc0*/  ULDC UR4, c[0x0][0x288] ;  /* 0x0000a20000047ab9 */ /* 0x000fe40000000800 */
[----:B------:R-:W-:Y:S01]  /*12cd0*/  IMAD R3, R7, UR4, RZ ;  /* 0x0000000407037c24 */ /* 0x000fe2000f8e02ff */
[----:B------:R-:W1:Y:S01]  /*12ce0*/  S2R R8, SR_TID.X ;  /* 0x0000000000087919 */ /* 0x000e620000002100 */
[----:B------:R-:W2:Y:S04]  /*12cf0*/  SHFL.IDX PT, R6, R0, RZ, 0x181f ;  /* 0x00181fff00067589 */ /* 0x000ea800000e0000 */
[----:B------:R-:W-:Y:S04]  /*12d00*/  SHFL.IDX PT, R9, R0, 0x1, 0x181f ;  /* 0x00381f0000097f89 */ /* 0x000fe800000e0000 */
[----:B------:R-:W-:Y:S01]  /*12d10*/  SHFL.IDX PT, R14, R0, 0x7, 0x181f ;  /* 0x00f81f00000e7f89 */ /* 0x000fe200000e0000 */
[----:B0-----:R-:W-:-:S04]  /*12d20*/  LOP3.LUT R5, R5, 0x7f, RZ, 0xc0, !PT ;  /* 0x0000007f05057812 */ /* 0x001fc800078ec0ff */
[----:B------:R-:W-:Y:S01]  /*12d30*/  SHF.R.U32.HI R5, RZ, 0x3, R5 ;  /* 0x00000003ff057819 */ /* 0x000fe20000011605 */
[----:B-1----:R-:W-:Y:S02]  /*12d40*/  IMAD.SHL.U32 R11, R8, 0x8, RZ ;  /* 0x00000008080b7824 */ /* 0x002fe400078e00ff */
[----:B------:R-:W-:Y:S02]  /*12d50*/  SHFL.IDX PT, R8, R4, 0x1, 0x181f ;  /* 0x00381f0004087f89 */ /* 0x000fe400000e0000 */
[----:B------:R-:W-:Y:S01]  /*12d60*/  VIADD R2, R5, UR40 ;  /* 0x0000002805027c36 */ /* 0x000fe20008000000 */
[----:B------:R-:W-:-:S03]  /*12d70*/  LOP3.LUT R11, R11, 0x38, RZ, 0xc0, !PT ;  /* 0x000000380b0b7812 */ /* 0x000fc600078ec0ff */
[C---:B------:R-:W-:Y:S01]  /*12d80*/  VIADD R5, R2.reuse, 0x10 ;  /* 0x0000001002057836 */ /* 0x040fe20000000000 */
[----:B------:R-:W-:-:S04]  /*12d90*/  ISETP.GE.AND P3, PT, R2, R3, PT ;  /* 0x000000030200720c */ /* 0x000fc80003f66270 */
[----:B------:R-:W-:Y:S02]  /*12da0*/  ISETP.GE.AND P1, PT, R5, R3, PT ;  /* 0x000000030500720c */ /* 0x000fe40003f26270 */
[----:B------:R-:W0:Y:S07]  /*12db0*/  SHFL.IDX PT, R5, R4, RZ, 0x181f ;  /* 0x00181fff04057589 */ /* 0x000e2e00000e0000 */
[----:B--2---:R-:W-:-:S05]  /*12dc0*/  @!P3 LEA R6, P2, R11, R6, 0x1 ;  /* 0x000000060b06b211 */ /* 0x004fca00078408ff */
[----:B0-----:R-:W-:-:S04]  /*12dd0*/  @!P3 IMAD.X R5, RZ, RZ, R5, P2 ;  /* 0x000000ffff05b224 */ /* 0x001fc800010e0605 */
[----:B------:R-:W-:Y:S02]  /*12de0*/  @!P3 IMAD.MOV.U32 R7, RZ, RZ, R5 ;  /* 0x000000ffff07b224 */ /* 0x000fe400078e0005 */
[----:B------:R-:W-:-:S03]  /*12df0*/  VIADD R5, R2, 0x20 ;  /* 0x0000002002057836 */ /* 0x000fc60000000000 */
[----:B-----5:R0:W-:Y:S02]  /*12e00*/  @!P3 LDGSTS.E.BYPASS.LTC128B.128 [R10+0x18400], desc[UR46][R6.64], !P0 ;  /* 0x18400000060abfae */ /* 0x0201e4000c101d6e */
[----:B0-----:R-:W-:-:S05]  /*12e10*/  @!P1 LEA R6, P2, R11, R9, 0x1 ;  /* 0x000000090b069211 */ /* 0x001fca00078408ff */
[----:B------:R-:W-:-:S05]  /*12e20*/  @!P1 IMAD.X R7, RZ, RZ, R8, P2 ;  /* 0x000000ffff079224 */ /* 0x000fca00010e0608 */
[----:B------:R0:W-:Y:S01]  /*12e30*/  @!P1 LDGSTS.E.BYPASS.LTC128B.128 [R10+0x18c00], desc[UR46][R6.64], !P0 ;  /* 0x18c00000060a9fae */ /* 0x0001e2000c101d6e */
[----:B------:R-:W-:-:S03]  /*12e40*/  ISETP.GE.AND P1, PT, R5, R3, PT ;  /* 0x000000030500720c */ /* 0x000fc60003f26270 */
[----:B------:R-:W-:Y:S04]  /*12e50*/  SHFL.IDX PT, R5, R4, 0x2, 0x181f ;  /* 0x00581f0004057f89 */ /* 0x000fe800000e0000 */
[----:B0-----:R-:W0:Y:S06]  /*12e60*/  SHFL.IDX PT, R6, R0, 0x2, 0x181f ;  /* 0x00581f0000067f89 */ /* 0x001e2c00000e0000 */
[----:B0-----:R-:W-:-:S05]  /*12e70*/  @!P1 LEA R6, P2, R11, R6, 0x1 ;  /* 0x000000060b069211 */ /* 0x001fca00078408ff */
[----:B------:R-:W-:-:S04]  /*12e80*/  @!P1 IMAD.X R5, RZ, RZ, R5, P2 ;  /* 0x000000ffff059224 */ /* 0x000fc800010e0605 */
[----:B------:R-:W-:Y:S02]  /*12e90*/  @!P1 IMAD.MOV.U32 R7, RZ, RZ, R5 ;  /* 0x000000ffff079224 */ /* 0x000fe400078e0005 */
[----:B------:R-:W-:-:S03]  /*12ea0*/  VIADD R5, R2, 0x30 ;  /* 0x0000003002057836 */ /* 0x000fc60000000000 */
[----:B------:R0:W-:Y:S02]  /*12eb0*/  @!P1 LDGSTS.E.BYPASS.LTC128B.128 [R10+0x19400], desc[UR46][R6.64], !P0 ;  /* 0x19400000060a9fae */ /* 0x0001e4000c101d6e */
[----:B------:R-:W-:Y:S02]  /*12ec0*/  ISETP.GE.AND P1, PT, R5, R3, PT ;  /* 0x000000030500720c */ /* 0x000fe40003f26270 */
[----:B------:R-:W-:Y:S04]  /*12ed0*/  SHFL.IDX PT, R5, R4, 0x3, 0x181f ;  /* 0x00781f0004057f89 */ /* 0x000fe800000e0000 */
[----:B0-----:R-:W0:Y:S07]  /*12ee0*/  SHFL.IDX PT, R6, R0, 0x3, 0x181f ;  /* 0x00781f0000067f89 */ /* 0x001e2e00000e0000 */
        /* <DEDUP_REMOVED lines=23> */
[----:B------:R-:W-:Y:S04]  /*13060*/  SHFL.IDX PT, R4, R4, 0x7, 0x181f ;  /* 0x00f81f0004047f89 */ /* 0x000fe800000e0000 */
[----:B0-----:R-:W0:Y:S03]  /*13070*/  SHFL.IDX PT, R6, R0, 0x6, 0x181f ;  /* 0x00d81f0000067f89 */ /* 0x001e2600000e0000 */
[----:B0-----:R-:W-:-:S05]  /*13080*/  @!P1 LEA R6, P2, R11, R6, 0x1 ;  /* 0x000000060b069211 */ /* 0x001fca00078408ff */
[----:B------:R-:W-:-:S04]  /*13090*/  @!P1 IMAD.X R5, RZ, RZ, R5, P2 ;  /* 0x000000ffff059224 */ /* 0x000fc800010e0605 */
[----:B------:R-:W-:-:S05]  /*130a0*/  @!P1 IMAD.MOV.U32 R7, RZ, RZ, R5 ;  /* 0x000000ffff079224 */ /* 0x000fca00078e0005 */
[----:B------:R0:W-:Y:S02]  /*130b0*/  @!P1 LDGSTS.E.BYPASS.LTC128B.128 [R10+0x1b400], desc[UR46][R6.64], !P0 ;  /* 0x1b400000060a9fae */ /* 0x0001e4000c101d6e */
.L_x_1977:
[----:B------:R-:W1:Y:S01]  /*130c0*/  S2R R0, SR_TID.X ;  /* 0x0000000000007919 */ /* 0x000e620000002100 */
[----:B------:R-:W-:-:S05]  /*130d0*/  VIADD R2, R2, 0x70 ;  /* 0x0000007002027836 */ /* 0x000fca0000000000 */
[----:B------:R-:W-:Y:S01]  /*130e0*/  ISETP.GE.AND P1, PT, R2, R3, PT ;  /* 0x000000030200720c */ /* 0x000fe20003f26270 */
[----:B-1----:R-:W-:-:S05]  /*130f0*/  IMAD.SHL.U32 R0, R0, 0x8, RZ ;  /* 0x0000000800007824 */ /* 0x002fca00078e00ff */
[----:B------:R-:W-:-:S07]  /*13100*/  LOP3.LUT R0, R0, 0x38, RZ, 0xc0, !PT ;  /* 0x0000003800007812 */ /* 0x000fce00078ec0ff */
[----:B------:R-:W-:-:S05]  /*13110*/  @!P1 LEA R2, P2, R0, R14, 0x1 ;  /* 0x0000000e00029211 */ /* 0x000fca00078408ff */
[----:B------:R-:W-:-:S05]  /*13120*/  @!P1 IMAD.X R3, RZ, RZ, R4, P2 ;  /* 0x000000ffff039224 */ /* 0x000fca00010e0604 */
[----:B------:R-:W-:Y:S01]  /*13130*/  @!PT LDS RZ, [RZ] ;  /* 0x00000000fffff984 */ /* 0x000fe20000000800 */
[----:B------:R-:W-:Y:S01]  /*13140*/  @!PT LDS RZ, [RZ] ;  /* 0x00000000fffff984 */ /* 0x000fe20000000800 */
[----:B------:R-:W-:Y:S01]  /*13150*/  @!PT LDS RZ, [RZ] ;  /* 0x00000000fffff984 */ /* 0x000fe20000000800 */
[----:B------:R1:W-:Y:S01]  /*13160*/  @!P1 LDGSTS.E.BYPASS.LTC128B.128 [R10+0x1bc00], desc[UR46][R2.64], !P0 ;  /* 0x1bc00000020a9fae */ /* 0x0003e2000c101d6e */
[----:B------:R-:W-:Y:S01]  /*13170*/  PLOP3.LUT P0, PT, PT, PT, PT, 0x80, 0x0 ;  /* 0x000000000000781c */ /* 0x000fe20003f0f070 */
[----:B------:R-:W-:-:S12]  /*13180*/  NOP ;  /* 0x0000000000007918 */ /* 0x000fd80000000000 */
.L_x_1871:
[----:B------:R-:W-:Y:S02]  /*13190*/  PLOP3.LUT P1, PT, P1, P0, PT, 0xa2, 0x0 ;  /* 0x000000000000781c */ /* 0x000fe40000f21472 */
[----:B------:R-:W-:-:S08]  /*131a0*/  @P0 R2UR P1, UR4, R18 ;  /* 0x00000000120402ca */ /* 0x000fd00000020000 */
[----:B------:R-:W-:-:S05]  /*131b0*/  @P0 PLOP3.LUT P0, PT, P1, PT, PT, 0x80, 0x0 ;  /* 0x000000000000081c */ /* 0x000fca0000f0f070 */
[----:B------:R-:W-:Y:S01]  /*131c0*/  @!P1 SYNCS.ARRIVE.TRANS64.RED.A0T1 RZ, [UR4+0x22800], RZ ;  /* 0x022800ffffff99a7 */ /* 0x000fe20008200404 */
[----:B------:R-:W-:Y:S07]  /*131d0*/  @!P1 ARRIVES.LDGSTSBAR.64.TRANSCNT [UR4+0x22800] ;  /* 0x02280000ff0099b0 */ /* 0x000fee0008000a84 */
[----:B------:R-:W-:Y:S05]  /*131e0*/  @P0 BRA.U.ANY `(.L_x_1871) ;  /* 0xfffffffd00e80947 */ /* 0x000fea000393ffff */
[----:B-1----:R-:W2:Y:S02]  /*131f0*/  LDL.LU R2, [R1+0x18] ;  /* 0x0000180001027983 */ /* 0x002ea40000300800 */
        /* <DEDUP_REMOVED lines=10> */
[----:B-12---:R-:W-:Y:S05]  /*132a0*/  @!P0 BRA `(.L_x_1873) ;  /* 0x0000003800688947 */ /* 0x006fea0003800000 */
.L_x_1978:
[----:B------:R-:W-:Y:S05]  /*132b0*/  BSYNC B0 ;  /* 0x0000000000007941 */ /* 0x000fea0003800000 */
.L_x_1872:
[----:B------:R-:W-:Y:S01]  /*132c0*/  LOP3.LUT P0, RZ, R17, 0x2, RZ, 0xc0, !PT ;  /* 0x0000000211ff7812 */ /* 0x000fe2000780c0ff */
[----:B------:R-:W-:-:S12]  /*132d0*/  BSSY B0, `(.L_x_1874) ;  /* 0x0000058000007945 */ /* 0x000fd80003800000 */
[----:B------:R-:W-:Y:S05]  /*132e0*/  @!P0 BRA `(.L_x_1875) ;  /* 0x0000000400588947 */ /* 0x000fea0003800000 */
[----:B------:R-:W1:Y:S01]  /*132f0*/  LDL R4, [R1+0x4] ;  /* 0x0000040001047983 */ /* 0x000e620000100800 */
[----:B------:R-:W2:Y:S02]  /*13300*/  S2R R0, SR_TID.X ;  /* 0x0000000000007919 */ /* 0x000ea40000002100 */
[----:B--2---:R-:W-:Y:S01]  /*13310*/  LOP3.LUT R2, R0, 0x7f, RZ, 0xc0, !PT ;  /* 0x0000007f00027812 */ /* 0x004fe200078ec0ff */
[----:B------:R-:W-:Y:S01]  /*13320*/  IMAD R0, R19, 0x8, R18 ;  /* 0x0000000813007824 */ /* 0x000fe200078e0212 */
[----:B------:R-:W-:Y:S02]  /*13330*/  BSSY B1, `(.L_x_1876) ;  /* 0x0000005000017945 */ /* 0x000fe40003800000 */
[----:B------:R-:W-:Y:S02]  /*13340*/  ISETP.NE.AND P1, PT, R2, RZ, PT ;  /* 0x000000ff0200720c */ /* 0x000fe40003f25270 */
[----:B-1----:R-:W-:-:S04]  /*13350*/  SHF.L.U32 R3, R4, 0x1f, RZ ;  /* 0x0000001f04037819 */ /* 0x002fc800000006ff */
[----:B------:R-:W1:Y:S02]  /*13360*/  SYNCS.PHASECHK.TRANS64.TRYWAIT P0, [R0+URZ+0x22860], R3 ;  /* 0x02286003000075a7 */ /* 0x000e64000800017f */
[----:B-1----:R-:W-:Y:S05]  /*13370*/  @!P0 BRA `(.L_x_1877) ;  /* 0x0000003800488947 */ /* 0x002fea0003800000 */
.L_x_1979:
[----:B------:R-:W-:Y:S05]  /*13380*/  BSYNC B1 ;  /* 0x0000000000017941 */ /* 0x000fea0003800000 */
.L_x_1876:
[----:B------:R-:W-:Y:S04]  /*13390*/  BSSY B1, `(.L_x_1878) ;  /* 0x0000009000017945 */ /* 0x000fe80003800000 */
[----:B------:R-:W-:Y:S05]  /*133a0*/  @P1 BRA `(.L_x_1879) ;  /* 0x00000000001c1947 */ /* 0x000fea0003800000 */
[----:B------:R-:W2:Y:S01]  /*133b0*/  S2R R2, SR_TID.X ;  /* 0x0000000000027919 */ /* 0x000ea20000002100 */
[----:B-1----:R-:W-:-:S04]  /*133c0*/  IMAD.MOV.U32 R3, RZ, RZ, 0xc000 ;  /* 0x0000c000ff037424 */ /* 0x002fc800078e00ff */
[----:B------:R3:W-:Y:S01]  /*133d0*/  SYNCS.ARRIVE.TRANS64 RZ, [R0+URZ+0x22850], R3 ;  /* 0x0228500300ff79a7 */ /* 0x0007e2000800003f */
[----:B--2---:R-:W-:-:S04]  /*133e0*/  LOP3.LUT R2, R2, 0x1f, RZ, 0xc0, !PT ;  /* 0x0000001f02027812 */ /* 0x004fc800078ec0ff */
[----:B------:R-:W-:-:S13]  /*133f0*/  ISETP.NE.AND P0, PT, R2, RZ, PT ;  /* 0x000000ff0200720c */ /* 0x000fda0003f05270 */
[----:B---3--:R-:W-:Y:S05]  /*13400*/  @!P0 BRA `(.L_x_1879) ;  /* 0x0000000000048947 */ /* 0x008fea0003800000 */
[----:B------:R-:W-:Y:S01]  /*13410*/  BPT.TRAP 0x1 ;  /* 0x000000040000795c */ /* 0x000fe20000300000 */
.L_x_1879:
[----:B------:R-:W-:Y:S05]  /*13420*/  BSYNC B1 ;  /* 0x0000000000017941 */ /* 0x000fea0003800000 */
.L_x_1878:
[----:B------:R-:W2:Y:S01]  /*13430*/  LDL.LU R2, [R1+0x14] ;  /* 0x0000140001027983 */ /* 0x000ea20000300800 */
[----:B-1----:R-:W-:Y:S01]  /*13440*/  IMAD R3, R19, 0xc000, R18 ;  /* 0x0000c00013037824 */ /* 0x002fe200078e0212 */
[----:B------:R-:W-:Y:S01]  /*13450*/  UIADD3 UR4, UP0, UR44, 0x470, URZ ;  /* 0x000004702c047890 */ /* 0x000fe2000ff1e03f */
[----:B------:R-:W-:Y:S01]  /*13460*/  PLOP3.LUT P0, PT, PT, PT, PT, 0x80, 0x0 ;  /* 0x000000000000781c */ /* 0x000fe20003f0f070 */
[----:B------:R-:W-:Y:S01]  /*13470*/  VIADD R0, R0, 0x22850 ;  /* 0x0002285000007836 */ /* 0x000fe20000000000 */
[----:B------:R-:W-:Y:S01]  /*13480*/  UMOV UR6, 0x0 ;  /* 0x0000000000067882 */ /* 0x000fe20000000000 */
[----:B------:R-:W-:Y:S01]  /*13490*/  VIADD R4, R3, 0x400 ;  /* 0x0000040003047836 */ /* 0x000fe20000000000 */
[----:B------:R-:W-:Y:S01]  /*134a0*/  UIADD3.X UR5, URZ, UR45, URZ, UP0, !UPT ;  /* 0x0000002d3f057290 */ /* 0x000fe200087fe43f */
[----:B------:R-:W-:Y:S01]  /*134b0*/  UMOV UR7, 0x14f00000 ;  /* 0x14f0000000077882 */ /* 0x000fe20000000000 */
[----:B------:R-:W-:Y:S01]  /*134c0*/  UMOV UR10, URZ ;  /* 0x0000003f000a7c82 */ /* 0x000fe20008000000 */
[----:B--2---:R-:W-:-:S09]  /*134d0*/  IMAD R2, R2, 0x60, RZ ;  /* 0x0000006002027824 */ /* 0x004fd200078e02ff */
.L_x_1880:
[----:B------:R-:W-:-:S13]  /*134e0*/  @P0 ELECT P1, URZ, PT ;  /* 0x00000000003f082f */ /* 0x000fda0003820000 */
[----:B------:R-:W-:Y:S01]  /*134f0*/  @P1 R2UR UR13, R16 ;  /* 0x00000000100d12ca */ /* 0x000fe200000e0000 */
[----:B------:R-:W-:Y:S01]  /*13500*/  UMOV UR12, UR36 ;  /* 0x00000024000c7c82 */ /* 0x000fe20008000000 */
[----:B------:R-:W-:Y:S02]  /*13510*/  @P1 R2UR UR11, R2 ;  /* 0x00000000020b12ca */ /* 0x000fe400000e0000 */
[----:B------:R-:W-:Y:S02]  /*13520*/  @P1 R2UR UR9, R0 ;  /* 0x00000000000912ca */ /* 0x000fe400000e0000 */
[----:B------:R-:W-:Y:S02]  /*13530*/  @P1 R2UR UR8, R4 ;  /* 0x00000000040812ca */ /* 0x000fe400000e0000 */
[----:B------:R-:W-:Y:S02]  /*13540*/  @P1 PLOP3.LUT P0, PT, P1, PT, PT, 0x8, 0x0 ;  /* 0x000000000000181c */ /* 0x000fe40000f0e170 */
[----:B------:R-:W-:-:S09]  /*13550*/  PLOP3.LUT P1, PT, PT, PT, PT, 0x8, 0x0 ;  /* 0x000000000000781c */ /* 0x000fd20003f2e170 */
[----:B------:R1:W-:Y:S02]  /*13560*/  UTMALDG.4D [UR8], [UR4], desc[UR6] ;  /* 0x00000608040075b4 */ /* 0x0003e40008019000 */
[----:B-1----:R-:W-:Y:S05]  /*13570*/  @P0 BRA.U.ANY `(.L_x_1880) ;  /* 0xfffffffd00d80947 */ /* 0x002fea000393ffff */
[----:B------:R-:W-:Y:S01]  /*13580*/  PLOP3.LUT P0, PT, PT, PT, PT, 0x80, 0x0 ;  /* 0x000000000000781c */ /* 0x000fe20003f0f070 */
[----:B------:R-:W-:Y:S01]  /*13590*/  VIADD R4, R3, 0x3400 ;  /* 0x0000340003047836 */ /* 0x000fe20000000000 */
[----:B------:R-:W-:Y:S01]  /*135a0*/  UMOV UR6, 0x0 ;  /* 0x0000000000067882 */ /* 0x000fe20000000000 */
[----:B------:R-:W-:Y:S01]  /*135b0*/  UMOV UR7, 0x14f00000 ;  /* 0x14f0000000077882 */ /* 0x000fe20000000000 */
[----:B------:R-:W-:-:S09]  /*135c0*/  UMOV UR10, 0x40 ;  /* 0x00000040000a7882 */ /* 0x000fd20000000000 */
.L_x_1881:
        /* <DEDUP_REMOVED lines=15> */
.L_x_1882:
        /* <DEDUP_REMOVED lines=15> */
.L_x_1883:
        /* <DEDUP_REMOVED lines=9> */
[----:B--2---:R-:W-:Y:S05]  /*13840*/  @P0 BRA.U.ANY `(.L_x_1883) ;  /* 0xfffffffd00d80947 */ /* 0x004fea000393ffff */
.L_x_1875:
[----:B------:R-:W-:Y:S05]  /*13850*/  BSYNC B0 ;  /* 0x0000000000007941 */ /* 0x000fea0003800000 */
.L_x_1874:
[----:B------:R-:W-:-:S04]  /*13860*/  UIADD3 UR4, UR39, -0x2, URZ ;  /* 0xfffffffe27047890 */ /* 0x000fc8000fffe03f */
[----:B------:R-:W-:-:S06]  /*13870*/  UISETP.GE.AND UP0, UPT, UR4, UR38, UPT ;  /* 0x000000260400728c */ /* 0x000fcc000bf06270 */
[----:B------:R-:W-:-:S13]  /*13880*/  PLOP3.LUT P0, PT, PT, PT, UP0, 0x80, 0x0 ;  /* 0x000000000000781c */ /* 0x000fda0003f0f008 */
[----:B------:R-:W-:Y:S05]  /*13890*/  @!P0 BRA `(.L_x_1884) ;  /* 0x0000001c00808947 */ /* 0x000fea0003800000 */
[----:B-1----:R-:W-:Y:S01]  /*138a0*/  IMAD R3, RZ, RZ, -UR39 ;  /* 0x80000027ff037e24 */ /* 0x002fe2000f8e02ff */
[----:B0-----:R-:W-:-:S04]  /*138b0*/  LOP3.LUT R6, RZ, UR38, RZ, 0x33, !PT ;  /* 0x00000026ff067c12 */ /* 0x001fc8000f8e33ff */
[----:B------:R-:W-:-:S05]  /*138c0*/  VIADDMNMX R6, R3, 0x1, R6, !PT ;  /* 0x0000000103067846 */ /* 0x000fca0007800106 */
[----:B------:R-:W-:-:S05]  /*138d0*/  VIADD R0, R6, UR39 ;  /* 0x0000002706007c36 */ /* 0x000fca0008000000 */
[----:B------:R-:W-:-:S04]  /*138e0*/  LOP3.LUT R0, R0, 0x1, RZ, 0xc0, !PT ;  /* 0x0000000100007812 */ /* 0x000fc800078ec0ff */
[----:B------:R-:W-:Y:S01]  /*138f0*/  ISETP.NE.U32.AND P0, PT, R0, 0x1, PT ;  /* 0x000000010000780c */ /* 0x000fe20003f05070 */
[----:B------:R-:W-:-:S12]  /*13900*/  IMAD.U32 R0, RZ, RZ, UR4 ;  /* 0x00000004ff007e24 */ /* 0x000fd8000f8e00ff */
[----:B------:R-:W-:Y:S05]  /*13910*/  @P0 BRA `(.L_x_1885) ;  /* 0x00000008006c0947 */ /* 0x000fea0003800000 */
[----:B------:R-:W2:Y:S01]  /*13920*/  LDL.LU R8, [R1+0x4] ;  /* 0x0000040001087983 */ /* 0x000ea20000300800 */
[----:B------:R-:W-:Y:S01]  /*13930*/  VIADD R19, R19, 0x1 ;  /* 0x0000000113137836 */ /* 0x000fe20000000000 */
[----:B------:R-:W-:Y:S01]  /*13940*/  LOP3.LUT P2, RZ, R17, 0x2, RZ, 0xc0, !PT ;  /* 0x0000000211ff7812 */ /* 0x000fe2000784c0ff */
[----:B------:R-:W-:Y:S03]  /*13950*/  BSSY B0, `(.L_x_1886) ;  /* 0x0000095000007945 */ /* 0x000fe60003800000 */
[----:B------:R-:W-:-:S04]  /*13960*/  ISETP.NE.AND P0, PT, R19, 0x2, PT ;  /* 0x000000021300780c */ /* 0x000fc80003f05270 */
[----:B------:R-:W-:Y:S02]  /*13970*/  SEL R2, RZ, 0x1, P0 ;  /* 0x00000001ff027807 */ /* 0x000fe40000000000 */
[----:B------:R-:W-:Y:S02]  /*13980*/  SEL R19, R19, RZ, P0 ;  /* 0x000000ff13137207 */ /* 0x000fe40000000000 */
[----:B--2---:R-:W-:-:S05]  /*13990*/  LOP3.LUT R8, R8, R2, RZ, 0x3c, !PT ;  /* 0x0000000208087212 */ /* 0x004fca00078e3cff */
[----:B------:R0:W-:Y:S01]  /*139a0*/  STL [R1+0x4], R8 ;  /* 0x0000040801007387 */ /* 0x0001e20000100800 */
[----:B------:R-:W-:Y:S05]  /*139b0*/  @!P2 BRA `(.L_x_1887) ;  /* 0x000000080038a947 */ /* 0x000fea0003800000 */
[----:B------:R-:W-:-:S13]  /*139c0*/  LOP3.LUT P2, RZ, R17, 0x1, RZ, 0xc0, !PT ;  /* 0x0000000111ff7812 */ /* 0x000fda000784c0ff */
[----:B------:R-:W-:Y:S05]  /*139d0*/  @!P2 BRA `(.L_x_1888) ;  /* 0x000000000050a947 */ /* 0x000fea0003800000 */
[----:B------:R-:W2:Y:S01]  /*139e0*/  LDL R7, [R1+0x8] ;  /* 0x0000080001077983 */ /* 0x000ea20000100800 */
[----:B------:R-:W1:Y:S03]  /*139f0*/  LDC R5, c[0x0][0x43c] ;  /* 0x00010f00ff057b82 */ /* 0x000e660000000800 */
[----:B------:R-:W3:Y:S01]  /*13a00*/  LDL R9, [R1] ;  /* 0x0000000001097983 */ /* 0x000ee20000100800 */
[----:B------:R-:W-:Y:S01]  /*13a10*/  IMAD.MOV.U32 R4, RZ, RZ, R0 ;  /* 0x000000ffff047224 */ /* 0x000fe200078e0000 */
[----:B------:R-:W-:Y:S01]  /*13a20*/  ULDC.64 UR4, c[0x0][0x428] ;  /* 0x00010a0000047ab9 */ /* 0x000fe20000000a00 */
[----:B-1----:R-:W-:-:S13]  /*13a30*/  ISETP.NE.AND P0, PT, R5, 0x1, PT ;  /* 0x000000010500780c */ /* 0x002fda0003f05270 */
[----:B------:R-:W1:Y:S02]  /*13a40*/  @P0 LDC.64 R2, c[0x0][0x440] ;  /* 0x00011000ff020b82 */ /* 0x000e640000000a00 */
[----:B-1----:R-:W-:-:S05]  /*13a50*/  @P0 IMAD.HI.U32 R2, R0, R2, RZ ;  /* 0x0000000200020227 */ /* 0x002fca00078e00ff */
[----:B------:R-:W-:-:S05]  /*13a60*/  @P0 SHF.R.U32.HI R4, RZ, R3, R2 ;  /* 0x00000003ff040219 */ /* 0x000fca0000011602 */
[----:B------:R-:W-:-:S04]  /*13a70*/  IMAD.MOV R2, RZ, RZ, -R4 ;  /* 0x000000ffff027224 */ /* 0x000fc800078e0a04 */
[----:B------:R-:W-:Y:S01]  /*13a80*/  IMAD R0, R5, R2, R0 ;  /* 0x0000000205007224 */ /* 0x000fe200078e0200 */
[----:B------:R-:W-:Y:S01]  /*13a90*/  SHF.R.S32.HI R5, RZ, 0x1f, R4 ;  /* 0x0000001fff057819 */ /* 0x000fe20000011404 */
[----:B------:R-:W1:Y:S01]  /*13aa0*/  LDC.64 R2, c[0x0][0x418] ;  /* 0x00010600ff027b82 */ /* 0x000e620000000a00 */
[----:B--2---:R-:W-:-:S04]  /*13ab0*/  IMAD R7, R7, UR4, RZ ;  /* 0x0000000407077c24 */ /* 0x004fc8000f8e02ff */
[C---:B---3--:R-:W-:Y:S02]  /*13ac0*/  IMAD R7, R9.reuse, UR5, R7 ;  /* 0x0000000509077c24 */ /* 0x048fe4000f8e0207 */
[----:B------:R-:W-:-:S04]  /*13ad0*/  IMAD.WIDE.U32 R4, R9, UR4, R4 ;  /* 0x0000000409047c25 */ /* 0x000fc8000f8e0004 */
[----:B------:R-:W-:Y:S01]  /*13ae0*/  IMAD.IADD R7, R7, 0x1, R5 ;  /* 0x0000000107077824 */ /* 0x000fe200078e0205 */
[----:B-1----:R-:W-:-:S04]  /*13af0*/  LEA R2, P0, R4, R2, 0x2 ;  /* 0x0000000204027211 */ /* 0x002fc800078010ff */
[----:B------:R-:W-:-:S05]  /*13b00*/  LEA.HI.X R3, R4, R3, R7, 0x2, P0 ;  /* 0x0000000304037211 */ /* 0x000fca00000f1407 */
[----:B------:R1:W5:Y:S04]  /*13b10*/  LDG.E R16, desc[UR46][R2.64] ;  /* 0x0000002e02107981 */ /* 0x000368000c1e1900 */
.L_x_1888:
[----:B-1----:R-:W1:Y:S01]  /*13b20*/  S2R R2, SR_TID.X ;  /* 0x0000000000027919 */ /* 0x002e620000002100 */
[----:B------:R-:W-:Y:S01]  /*13b30*/  IMAD R4, R19, 0x8, R18 ;  /* 0x0000000813047824 */ /* 0x000fe200078e0212 */
[----:B------:R-:W-:Y:S01]  /*13b40*/  BSSY B1, `(.L_x_1889) ;  /* 0x0000006000017945 */ /* 0x000fe20003800000 */
[----:B-1----:R-:W-:Y:S02]  /*13b50*/  LOP3.LUT R3, R2, 0x7f, RZ, 0xc0, !PT ;  /* 0x0000007f02037812 */ /* 0x002fe400078ec0ff */
[----:B------:R-:W-:Y:S02]  /*13b60*/  SHF.L.U32 R2, R8, 0x1f, RZ ;  /* 0x0000001f08027819 */ /* 0x000fe400000006ff */
[----:B------:R-:W-:Y:S02]  /*13b70*/  ISETP.NE.AND P1, PT, R3, RZ, PT ;  /* 0x000000ff0300720c */ /* 0x000fe40003f25270 */
[----:B------:R-:W1:Y:S02]  /*13b80*/  SYNCS.PHASECHK.TRANS64.TRYWAIT P0, [R4+URZ+0x22840], R2 ;  /* 0x02284002040075a7 */ /* 0x000e64000800017f */
[----:B-1----:R-:W-:Y:S09]  /*13b90*/  @!P0 BRA `(.L_x_1890) ;  /* 0x0000003000548947 */ /* 0x002ff20003800000 */
.L_x_1980:
[----:B------:R-:W-:Y:S05]  /*13ba0*/  BSYNC B1 ;  /* 0x0000000000017941 */ /* 0x000fea0003800000 */
.L_x_1889:
        /* <DEDUP_REMOVED lines=9> */
.L_x_1892:
[----:B------:R-:W-:Y:S05]  /*13c40*/  BSYNC B1 ;  /* 0x0000000000017941 */ /* 0x000fea0003800000 */
.L_x_1891:
[----:B------:R-:W-:Y:S01]  /*13c50*/  IMAD.MOV.U32 R7, RZ, RZ, RZ ;  /* 0x000000ffff077224 */ /* 0x000fe200078e00ff */
[----:B------:R-:W-:Y:S01]  /*13c60*/  UIADD3 UR4, UP0, UR44, 0x370, URZ ;  /* 0x000003702c047890 */ /* 0x000fe2000ff1e03f */
[----:B------:R-:W-:Y:S01]  /*13c70*/  IMAD R3, R19, 0x3000, R18 ;  /* 0x0000300013037824 */ /* 0x000fe200078e0212 */
[----:B------:R-:W-:Y:S01]  /*13c80*/  PLOP3.LUT P0, PT, PT, PT, PT, 0x80, 0x0 ;  /* 0x000000000000781c */ /* 0x000fe20003f0f070 */
[----:B------:R-:W-:Y:S01]  /*13c90*/  IMAD R5, R0, 0x60, RZ ;  /* 0x0000006000057824 */ /* 0x000fe200078e02ff */
[----:B------:R-:W-:Y:S01]  /*13ca0*/  R2UR UR10, R7 ;  /* 0x00000000070a72ca */ /* 0x000fe200000e0000 */
[----:B------:R-:W-:Y:S01]  /*13cb0*/  VIADD R0, R3, 0x1c400 ;  /* 0x0001c40003007836 */ /* 0x000fe20000000000 */
[----:B------:R-:W-:Y:S01]  /*13cc0*/  UIADD3.X UR5, URZ, UR45, URZ, UP0, !UPT ;  /* 0x0000002d3f057290 */ /* 0x000fe200087fe43f */
[----:B------:R-:W-:Y:S01]  /*13cd0*/  VIADD R3, R4, 0x22830 ;  /* 0x0002283004037836 */ /* 0x000fe20000000000 */
[----:B------:R-:W-:Y:S01]  /*13ce0*/  UMOV UR6, 0x0 ;  /* 0x0000000000067882 */ /* 0x000fe20000000000 */
[----:B------:R-:W-:-:S10]  /*13cf0*/  UMOV UR7, 0x14f00000 ;  /* 0x14f0000000077882 */ /* 0x000fd40000000000 */
.L_x_1893:
[----:B------:R-:W-:-:S13]  /*13d00*/  @P0 ELECT P2, URZ, PT ;  /* 0x00000000003f082f */ /* 0x000fda0003840000 */
[----:B-----5:R-:W-:Y:S01]  /*13d10*/  @P2 R2UR UR13, R16 ;  /* 0x00000000100d22ca */ /* 0x020fe200000e0000 */
        /* <DEDUP_REMOVED lines=8> */
[----:B------:R-:W2:Y:S01]  /*13da0*/  SYNCS.PHASECHK.TRANS64.TRYWAIT P0, [R4+URZ+0x22860], R2 ;  /* 0x02286002040075a7 */ /* 0x000ea2000800017f */
[----:B------:R-:W-:Y:S04]  /*13db0*/  BSSY B1, `(.L_x_1894) ;  /* 0x0000002000017945 */ /* 0x000fe80003800000 */
[----:B--2---:R-:W-:Y:S05]  /*13dc0*/  @!P0 BRA `(.L_x_1895) ;  /* 0x0000002c00dc8947 */ /* 0x004fea0003800000 */
.L_x_1981:
[----:B------:R-:W-:Y:S05]  /*13dd0*/  BSYNC B1 ;  /* 0x0000000000017941 */ /* 0x000fea0003800000 */
.L_x_1894:
[----:B------:R-:W-:Y:S01]  /*13de0*/  BSSY B1, `(.L_x_1896) ;  /* 0x000000b000017945 */ /* 0x000fe20003800000 */
[----:B-12---:R-:W-:Y:S02]  /*13df0*/  IMAD.MOV.U32 R2, RZ, RZ, 0x0 ;  /* 0x00000000ff027424 */ /* 0x006fe400078e00ff */
[----:B------:R-:W-:Y:S01]  /*13e00*/  IMAD.MOV.U32 R3, RZ, RZ, 0x14f00000 ;  /* 0x14f00000ff037424 */ /* 0x000fe200078e00ff */
[----:B------:R-:W-:Y:S06]  /*13e10*/  @P1 BRA `(.L_x_1897) ;  /* 0x00000000001c1947 */ /* 0x000fec0003800000 */
[----:B------:R-:W0:Y:S02]  /*13e20*/  S2R R0, SR_TID.X ;  /* 0x0000000000007919 */ /* 0x000e240000002100 */
[----:B0-----:R-:W-:Y:S01]  /*13e30*/  LOP3.LUT R8, R0, 0x1f, RZ, 0xc0, !PT ;  /* 0x0000001f00087812 */ /* 0x001fe200078ec0ff */
[----:B------:R-:W-:-:S03]  /*13e40*/  IMAD.MOV.U32 R0, RZ, RZ, 0xc000 ;  /* 0x0000c000ff007424 */ /* 0x000fc600078e00ff */
[----:B------:R-:W-:Y:S01]  /*13e50*/  ISETP.NE.AND P0, PT, R8, RZ, PT ;  /* 0x000000ff0800720c */ /* 0x000fe20003f05270 */
[----:B------:R1:W-:-:S12]  /*13e60*/  SYNCS.ARRIVE.TRANS64 RZ, [R4+URZ+0x22850], R0 ;  /* 0x0228500004ff79a7 */ /* 0x0003d8000800003f */
[----:B-1----:R-:W-:Y:S05]  /*13e70*/  @!P0 BRA `(.L_x_1897) ;  /* 0x0000000000048947 */ /* 0x002fea0003800000 */
[----:B------:R-:W-:Y:S01]  /*13e80*/  BPT.TRAP 0x1 ;  /* 0x000000040000795c */ /* 0x000fe20000300000 */
.L_x_1897:
[----:B------:R-:W-:Y:S05]  /*13e90*/  BSYNC B1 ;  /* 0x0000000000017941 */ /* 0x000fea0003800000 */
.L_x_1896:
        /* <DEDUP_REMOVED lines=9> */
.L_x_1898:
        /* <DEDUP_REMOVED lines=10> */
[----:B------:R-:W-:Y:S01]  /*13fd0*/  R2UR UR6, R2 ;  /* 0x00000000020672ca */ /* 0x000fe200000e0000 */
[----:B------:R-:W-:Y:S01]  /*13fe0*/  VIADD R7, R0, 0x3400 ;  /* 0x0000340000077836 */ /* 0x000fe20000000000 */
[----:B------:R-:W-:Y:S01]  /*13ff0*/  R2UR UR7, R3 ;  /* 0x00000000030772ca */ /* 0x000fe200000e0000 */
[----:B------:R-:W-:Y:S01]  /*14000*/  UMOV UR10, 0x40 ;  /* 0x00000040000a7882 */ /* 0x000fe20000000000 */
[----:B------:R-:W-:-:S13]  /*14010*/  PLOP3.LUT P0, PT, PT, PT, PT, 0x80, 0x0 ;  /* 0x000000000000781c */ /* 0x000fda0003f0f070 */
.L_x_1899:
        /* <DEDUP_REMOVED lines=15> */
.L_x_1900:
        /* <DEDUP_REMOVED lines=15> */
.L_x_1901:
        /* <DEDUP_REMOVED lines=10> */
.L_x_1887:
[----:B------:R-:W-:Y:S05]  /*142a0*/  BSYNC B0 ;  /* 0x0000000000007941 */ /* 0x000fea0003800000 */
.L_x_1886:
[----:B------:R-:W-:-:S06]  /*142b0*/  UIADD3 UR4, UR39, -0x3, URZ ;  /* 0xfffffffd27047890 */ /* 0x000fcc000fffe03f */
[----:B------:R-:W-:-:S07]  /*142c0*/  IMAD.U32 R0, RZ, RZ, UR4 ;  /* 0x00000004ff007e24 */ /* 0x000fce000f8e00ff */
.L_x_1885:
[----:B------:R-:W-:Y:S01]  /*142d0*/  ULOP3.LUT UR4, URZ, UR39, URZ, 0x33, !UPT ;  /* 0x000000273f047292 */ /* 0x000fe2000f8e333f */
[----:B------:R-:W-:Y:S01]  /*142e0*/  VIADD R6, R6, 0xfffffffe ;  /* 0xfffffffe06067836 */ /* 0x000fe20000000000 */
[----:B------:R-:W-:Y:S04]  /*142f0*/  BSSY B0, `(.L_x_1884) ;  /* 0x000013a000007945 */ /* 0x000fe80003800000 */
[----:B------:R-:W-:-:S13]  /*14300*/  ISETP.NE.AND P0, PT, R6, UR4, PT ;  /* 0x0000000406007c0c */ /* 0x000fda000bf05270 */
[----:B------:R-:W-:Y:S05]  /*14310*/  @!P0 BRA `(.L_x_1902) ;  /* 0x0000001000dc8947 */ /* 0x000fea0003800000 */
.L_x_1935:
[----:B------:R-:W2:Y:S01]  /*14320*/  LDL.LU R2, [R1+0x4] ;  /* 0x0000040001027983 */ /* 0x000ea20000300800 */
[----:B------:R-:W-:Y:S01]  /*14330*/  LOP3.LUT P1, RZ, R17, 0x2, RZ, 0xc0, !PT ;  /* 0x0000000211ff7812 */ /* 0x000fe2000782c0ff */
[----:B------:R-:W-:Y:S01]  /*14340*/  VIADD R6, R19, 0x1 ;  /* 0x0000000113067836 */ /* 0x000fe20000000000 */
[----:B------:R-:W-:Y:S05]  /*14350*/  YIELD ;  /* 0x0000000000007946 */ /* 0x000fea0003800000 */
[----:B------:R-:W-:Y:S01]  /*14360*/  ISETP.NE.AND P0, PT, R6, 0x2, PT ;  /* 0x000000020600780c */ /* 0x000fe20003f05270 */
[----:B------:R-:W-:Y:S03]  /*14370*/  BSSY B1, `(.L_x_1903) ;  /* 0x0000094000017945 */ /* 0x000fe60003800000 */
[----:B------:R-:W-:-:S02]  /*14380*/  SEL R7, RZ, 0x1, P0 ;  /* 0x00000001ff077807 */ /* 0x000fc40000000000 */
[----:B------:R-:W-:Y:S02]  /*14390*/  SEL R6, R6, RZ, P0 ;  /* 0x000000ff06067207 */ /* 0x000fe40000000000 */
[----:B--2---:R-:W-:Y:S01]  /*143a0*/  LOP3.LUT R7, R2, R7, RZ, 0x3c, !PT ;  /* 0x0000000702077212 */ /* 0x004fe200078e3cff */
[----:B------:R-:W-:Y:S06]  /*143b0*/  @!P1 BRA `(.L_x_1904) ;  /* 0x00000008003c9947 */ /* 0x000fec0003800000 */
[----:B------:R-:W-:Y:S01]  /*143c0*/  LOP3.LUT P1, RZ, R17, 0x1, RZ, 0xc0, !PT ;  /* 0x0000000111ff7812 */ /* 0x000fe2000782c0ff */
[----:B0-----:R-:W-:-:S12]  /*143d0*/  IMAD.MOV.U32 R8, RZ, RZ, R0 ;  /* 0x000000ffff087224 */ /* 0x001fd800078e0000 */
[----:B------:R-:W-:Y:S05]  /*143e0*/  @!P1 BRA `(.L_x_1905) ;  /* 0x0000000000509947 */ /* 0x000fea0003800000 */
[----:B------:R-:W2:Y:S01]  /*143f0*/  LDL R10, [R1+0x8] ;  /* 0x00000800010a7983 */ /* 0x000ea20000100800 */
[----:B------:R-:W0:Y:S01]  /*14400*/  LDC R5, c[0x0][0x43c] ;  /* 0x00010f00ff057b82 */ /* 0x000e220000000800 */
[----:B------:R-:W-:Y:S02]  /*14410*/  ULDC.64 UR4, c[0x0][0x428] ;  /* 0x00010a0000047ab9 */ /* 0x000fe40000000a00 */
[----:B------:R-:W3:Y:S01]  /*14420*/  LDL R9, [R1] ;  /* 0x0000000001097983 */ /* 0x000ee20000100800 */
        /* <DEDUP_REMOVED lines=16> */
.L_x_1905:
[----:B------:R-:W1:Y:S01]  /*14530*/  S2R R2, SR_TID.X ;  /* 0x0000000000027919 */ /* 0x000e620000002100 */
[----:B0-----:R-:W-:Y:S01]  /*14540*/  IMAD R4, R6, 0x8, R18 ;  /* 0x0000000806047824 */ /* 0x001fe200078e0212 */
[----:B------:R-:W-:Y:S01]  /*14550*/  BSSY B2, `(.L_x_1906) ;  /* 0x0000006000027945 */ /* 0x000fe20003800000 */
[----:B-1----:R-:W-:Y:S02]  /*14560*/  LOP3.LUT R3, R2, 0x7f, RZ, 0xc0, !PT ;  /* 0x0000007f02037812 */ /* 0x002fe400078ec0ff */
[----:B------:R-:W-:Y:S02]  /*14570*/  SHF.L.U32 R2, R7, 0x1f, RZ ;  /* 0x0000001f07027819 */ /* 0x000fe400000006ff */
[----:B------:R-:W-:Y:S02]  /*14580*/  ISETP.NE.AND P1, PT, R3, RZ, PT ;  /* 0x000000ff0300720c */ /* 0x000fe40003f25270 */
[----:B------:R-:W0:Y:S02]  /*14590*/  SYNCS.PHASECHK.TRANS64.TRYWAIT P0, [R4+URZ+0x22840], R2 ;  /* 0x02284002040075a7 */ /* 0x000e24000800017f */
[----:B0-----:R-:W-:Y:S09]  /*145a0*/  @!P0 BRA `(.L_x_1907) ;  /* 0x0000002400f88947 */ /* 0x001ff20003800000 */
.L_x_1982:
[----:B------:R-:W-:Y:S05]  /*145b0*/  BSYNC B2 ;  /* 0x0000000000027941 */ /* 0x000fea0003800000 */
.L_x_1906:
        /* <DEDUP_REMOVED lines=9> */
.L_x_1909:
[----:B------:R-:W-:Y:S05]  /*14650*/  BSYNC B2 ;  /* 0x0000000000027941 */ /* 0x000fea0003800000 */
.L_x_1908:
        /* <DEDUP_REMOVED lines=11> */
.L_x_1910:
        /* <DEDUP_REMOVED lines=10> */
[----:B------:R-:W1:Y:S01]  /*147b0*/  SYNCS.PHASECHK.TRANS64.TRYWAIT P0, [R4+URZ+0x22860], R2 ;  /* 0x02286002040075a7 */ /* 0x000e62000800017f */
[----:B------:R-:W-:Y:S04]  /*147c0*/  BSSY B2, `(.L_x_1911) ;  /* 0x0000002000027945 */ /* 0x000fe80003800000 */
[----:B-1----:R-:W-:Y:S05]  /*147d0*/  @!P0 BRA `(.L_x_1912) ;  /* 0x0000002400808947 */ /* 0x002fea0003800000 */
.L_x_1983:
[----:B------:R-:W-:Y:S05]  /*147e0*/  BSYNC B2 ;  /* 0x0000000000027941 */ /* 0x000fea0003800000 */
.L_x_1911:
        /* <DEDUP_REMOVED lines=11> */
.L_x_1914:
[----:B------:R-:W-:Y:S05]  /*148a0*/  BSYNC B2 ;  /* 0x0000000000027941 */ /* 0x000fea0003800000 */
.L_x_1913:
[----:B------:R-:W-:Y:S01]  /*148b0*/  R2UR UR6, R2 ;  /* 0x00000000020672ca */ /* 0x000fe200000e0000 */
[----:B------:R-:W-:Y:S01]  /*148c0*/  UIADD3 UR4, UP0, UR44, 0x470, URZ ;  /* 0x000004702c047890 */ /* 0x000fe2000ff1e03f */
[----:B------:R-:W-:Y:S01]  /*148d0*/  R2UR UR7, R3 ;  /* 0x00000000030772ca */ /* 0x000fe200000e0000 */
[----:B------:R-:W-:Y:S01]  /*148e0*/  VIADD R4, R4, 0x22850 ;  /* 0x0002285004047836 */ /* 0x000fe20000000000 */
[----:B------:R-:W-:Y:S01]  /*148f0*/  R2UR UR10, R5 ;  /* 0x00000000050a72ca */ /* 0x000fe200000e0000 */
[----:B------:R-:W-:Y:S01]  /*14900*/  IMAD R5, R6, 0xc000, R18 ;  /* 0x0000c00006057824 */ /* 0x000fe200078e0212 */
[----:B------:R-:W-:Y:S01]  /*14910*/  PLOP3.LUT P0, PT, PT, PT, PT, 0x80, 0x0 ;  /* 0x000000000000781c */ /* 0x000fe20003f0f070 */
[----:B------:R-:W-:Y:S02]  /*14920*/  UIADD3.X UR5, URZ, UR45, URZ, UP0, !UPT ;  /* 0x0000002d3f057290 */ /* 0x000fe400087fe43f */
[----:B------:R-:W-:-:S10]  /*14930*/  VIADD R9, R5, 0x400 ;  /* 0x0000040005097836 */ /* 0x000fd40000000000 */
.L_x_1915:
        /* <DEDUP_REMOVED lines=15> */
.L_x_1916:
        /* <DEDUP_REMOVED lines=15> */
.L_x_1917:
        /* <DEDUP_REMOVED lines=15> */
.L_x_1918:
        /* <DEDUP_REMOVED lines=10> */
.L_x_1904:
[----:B------:R-:W-:Y:S05]  /*14cb0*/  BSYNC B1 ;  /* 0x0000000000017941 */ /* 0x000fea0003800000 */
.L_x_1903:
[----:B------:R-:W-:Y:S01]  /*14cc0*/  VIADD R6, R6, 0x1 ;  /* 0x0000000106067836 */ /* 0x000fe20000000000 */
[----:B------:R-:W-:Y:S01]  /*14cd0*/  LOP3.LUT P2, RZ, R17, 0x2, RZ, 0xc0, !PT ;  /* 0x0000000211ff7812 */ /* 0x000fe2000784c0ff */
[----:B------:R-:W-:Y:S03]  /*14ce0*/  BSSY B1, `(.L_x_1919) ;  /* 0x0000097000017945 */ /* 0x000fe60003800000 */
[----:B------:R-:W-:-:S04]  /*14cf0*/  ISETP.NE.AND P0, PT, R6, 0x2, PT ;  /* 0x000000020600780c */ /* 0x000fc80003f05270 */
[----:B------:R-:W-:Y:S02]  /*14d00*/  SEL R2, RZ, 0x1, P0 ;  /* 0x00000001ff027807 */ /* 0x000fe40000000000 */
[----:B------:R-:W-:Y:S01]  /*14d10*/  SEL R19, R6, RZ, P0 ;  /* 0x000000ff06137207 */ /* 0x000fe20000000000 */
[----:B------:R-:W-:Y:S01]  /*14d20*/  VIADD R6, R0, 0xffffffff ;  /* 0xffffffff00067836 */ /* 0x000fe20000000000 */
[----:B0-----:R-:W-:-:S05]  /*14d30*/  LOP3.LUT R8, R7, R2, RZ, 0x3c, !PT ;  /* 0x0000000207087212 */ /* 0x001fca00078e3cff */
[----:B------:R0:W-:Y:S01]  /*14d40*/  STL [R1+0x4], R8 ;  /* 0x0000040801007387 */ /* 0x0001e20000100800 */
[----:B------:R-:W-:Y:S05]  /*14d50*/  @!P2 BRA `(.L_x_1920) ;  /* 0x00000008003ca947 */ /* 0x000fea0003800000 */
[----:B------:R-:W-:Y:S01]  /*14d60*/  LOP3.LUT P2, RZ, R17, 0x1, RZ, 0xc0, !PT ;  /* 0x0000000111ff7812 */ /* 0x000fe2000784c0ff */
[----:B------:R-:W-:-:S12]  /*14d70*/  IMAD.MOV.U32 R7, RZ, RZ, R6 ;  /* 0x000000ffff077224 */ /* 0x000fd800078e0006 */
        /* <DEDUP_REMOVED lines=21> */
.L_x_1921:
[----:B------:R-:W2:Y:S01]  /*14ed0*/  S2R R2, SR_TID.X ;  /* 0x0000000000027919 */ /* 0x000ea20000002100 */
[----:B-1----:R-:W-:Y:S01]  /*14ee0*/  IMAD R4, R19, 0x8, R18 ;  /* 0x0000000813047824 */ /* 0x002fe200078e0212 */
[----:B------:R-:W-:Y:S01]  /*14ef0*/  BSSY B2, `(.L_x_1922) ;  /* 0x0000006000027945 */ /* 0x000fe20003800000 */
[----:B--2---:R-:W-:Y:S02]  /*14f00*/  LOP3.LUT R3, R2, 0x7f, RZ, 0xc0, !PT ;  /* 0x0000007f02037812 */ /* 0x004fe400078ec0ff */
[----:B------:R-:W-:Y:S02]  /*14f10*/  SHF.L.U32 R2, R8, 0x1f, RZ ;  /* 0x0000001f08027819 */ /* 0x000fe400000006ff */
[----:B------:R-:W-:Y:S02]  /*14f20*/  ISETP.NE.AND P1, PT, R3, RZ, PT ;  /* 0x000000ff0300720c */ /* 0x000fe40003f25270 */
[----:B------:R-:W1:Y:S02]  /*14f30*/  SYNCS.PHASECHK.TRANS64.TRYWAIT P0, [R4+URZ+0x22840], R2 ;  /* 0x02284002040075a7 */ /* 0x000e64000800017f */
[----:B-1----:R-:W-:Y:S09]  /*14f40*/  @!P0 BRA `(.L_x_1923) ;  /* 0x0000001c00b88947 */ /* 0x002ff20003800000 */
.L_x_1984:
[----:B------:R-:W-:Y:S05]  /*14f50*/  BSYNC B2 ;  /* 0x0000000000027941 */ /* 0x000fea0003800000 */
.L_x_1922:
        /* <DEDUP_REMOVED lines=9> */
.L_x_1925:
[----:B------:R-:W-:Y:S05]  /*14ff0*/  BSYNC B2 ;  /* 0x0000000000027941 */ /* 0x000fea0003800000 */
.L_x_1924:
        /* <DEDUP_REMOVED lines=8> */
[----:B0-----:R-:W-:Y:S01]  /*15080*/  VIADD R8, R4, 0x22830 ;  /* 0x0002283004087836 */ /* 0x001fe20000000000 */
[----:B------:R-:W-:Y:S01]  /*15090*/  UMOV UR6, 0x0 ;  /* 0x0000000000067882 */ /* 0x000fe20000000000 */
[----:B------:R-:W-:-:S10]  /*150a0*/  UMOV UR7, 0x14f00000 ;  /* 0x14f0000000077882 */ /* 0x000fd40000000000 */
.L_x_1926:
        /* <DEDUP_REMOVED lines=10> */
[----:B------:R-:W0:Y:S01]  /*15150*/  SYNCS.PHASECHK.TRANS64.TRYWAIT P0, [R4+URZ+0x22860], R2 ;  /* 0x02286002040075a7 */ /* 0x000e22000800017f */
[----:B------:R-:W-:Y:S04]  /*15160*/  BSSY B2, `(.L_x_1927) ;  /* 0x0000002000027945 */ /* 0x000fe80003800000 */
[----:B0-----:R-:W-:Y:S05]  /*15170*/  @!P0 BRA `(.L_x_1928) ;  /* 0x0000001c00408947 */ /* 0x001fea0003800000 */
.L_x_1985:
[----:B------:R-:W-:Y:S05]  /*15180*/  BSYNC B2 ;  /* 0x0000000000027941 */ /* 0x000fea0003800000 */
.L_x_1927:
        /* <DEDUP_REMOVED lines=11> */
.L_x_1930:
[----:B------:R-:W-:Y:S05]  /*15240*/  BSYNC B2 ;  /* 0x0000000000027941 */ /* 0x000fea0003800000 */
.L_x_1929:
        /* <DEDUP_REMOVED lines=9> */
.L_x_1931:
        /* <DEDUP_REMOVED lines=15> */
.L_x_1932:
        /* <DEDUP_REMOVED lines=15> */
.L_x_1933:
        /* <DEDUP_REMOVED lines=15> */
.L_x_1934:
        /* <DEDUP_REMOVED lines=10> */
.L_x_1920:
[----:B------:R-:W-:Y:S05]  /*15650*/  BSYNC B1 ;  /* 0x0000000000017941 */ /* 0x000fea0003800000 */
.L_x_1919:
[----:B------:R-:W-:Y:S01]  /*15660*/  ISETP.GT.AND P0, PT, R6, UR38, PT ;  /* 0x0000002606007c0c */ /* 0x000fe2000bf04270 */
[----:B------:R-:W-:-:S12]  /*15670*/  VIADD R0, R0, 0xfffffffe ;  /* 0xfffffffe00007836 */ /* 0x000fd80000000000 */
[----:B------:R-:W-:Y:S05]  /*15680*/  @P0 BRA `(.L_x_1935) ;  /* 0xffffffec00240947 */ /* 0x000fea000383ffff */
.L_x_1902:
[----:B------:R-:W-:Y:S05]  /*15690*/  BSYNC B0 ;  /* 0x0000000000007941 */ /* 0x000fea0003800000 */
.L_x_1884:
[----:B------:R-:W2:Y:S01]  /*156a0*/  LDL.LU R2, [R1+0x4] ;  /* 0x0000040001027983 */ /* 0x000ea20000300800 */
[----:B------:R-:W3:Y:S01]  /*156b0*/  S2R R0, SR_TID.X ;  /* 0x0000000000007919 */ /* 0x000ee20000002100 */
[----:B------:R-:W-:-:S05]  /*156c0*/  VIADD R19, R19, 0x1 ;  /* 0x0000000113137836 */ /* 0x000fca0000000000 */
[----:B------:R-:W-:Y:S02]  /*156d0*/  ISETP.NE.AND P1, PT, R19, 0x2, PT ;  /* 0x000000021300780c */ /* 0x000fe40003f25270 */
[----:B---3--:R-:W-:-:S04]  /*156e0*/  LOP3.LUT R0, R0, 0x7f, RZ, 0xc0, !PT ;  /* 0x0000007f00007812 */ /* 0x008fc800078ec0ff */
[----:B------:R-:W-:Y:S02]  /*156f0*/  ISETP.NE.AND P0, PT, R0, RZ, PT ;  /* 0x000000ff0000720c */ /* 0x000fe40003f05270 */
[----:B------:R-:W-:Y:S01]  /*15700*/  SEL R0, RZ, 0x1, P1 ;  /* 0x00000001ff007807 */ /* 0x000fe20000800000 */
[----:B------:R-:W-:Y:S03]  /*15710*/  BSSY B0, `(.L_x_1936) ;  /* 0x0000011000007945 */ /* 0x000fe60003800000 */
[----:B--2---:R-:W-:-:S05]  /*15720*/  LOP3.LUT R2, R2, R0, RZ, 0x3c, !PT ;  /* 0x0000000002027212 */ /* 0x004fca00078e3cff */
[----:B------:R2:W-:Y:S02]  /*15730*/  STL [R1+0x4], R2 ;  /* 0x0000040201007387 */ /* 0x0005e40000100800 */
[----:B------:R-:W-:Y:S05]  /*15740*/  @P0 BRA `(.L_x_1937) ;  /* 0x0000000000340947 */ /* 0x000fea0003800000 */
[----:B------:R-:W3:Y:S01]  /*15750*/  S2R R5, SR_LANEID ;  /* 0x0000000000057919 */ /* 0x000ee20000000000 */
[----:B------:R-:W-:Y:S01]  /*15760*/  VOTEU.ANY UR4, UPT, PT ;  /* 0x0000000000047886 */ /* 0x000fe200038e0100 */
[----:B-12---:R-:W1:Y:S01]  /*15770*/  LDC.64 R2, c[0x0][0xc80] ;  /* 0x00032000ff027b82 */ /* 0x006e620000000a00 */
[----:B------:R-:W3:Y:S02]  /*15780*/  FLO.U32 R0, UR4 ;  /* 0x0000000400007d00 */ /* 0x000ee400080e0000 */
[----:B---3--:R-:W-:-:S06]  /*15790*/  ISETP.EQ.U32.AND P2, PT, R0, R5, PT ;  /* 0x000000050000720c */ /* 0x008fcc0003f42070 */
[----:B------:R-:W1:Y:S07]  /*157a0*/  POPC R5, UR4 ;  /* 0x0000000400057d09 */ /* 0x000e6e0008000000 */
[----:B-1----:R-:W2:Y:S01]  /*157b0*/  @P2 ATOMG.E.ADD.STRONG.GPU PT, R3, desc[UR46][R2.64], R5 ;  /* 0x00000005020329a8 */ /* 0x002ea200081ee1ee */
[----:B------:R-:W1:Y:S02]  /*157c0*/  S2R R4, SR_LTMASK ;  /* 0x0000000000047919 */ /* 0x000e640000003900 */
[----:B-1----:R-:W-:-:S04]  /*157d0*/  LOP3.LUT R4, R4, UR4, RZ, 0xc0, !PT ;  /* 0x0000000404047c12 */ /* 0x002fc8000f8ec0ff */
[----:B0-----:R-:W0:Y:S01]  /*157e0*/  POPC R7, R4 ;  /* 0x0000000400077309 */ /* 0x001e220000000000 */
[----:B--2---:R-:W0:Y:S02]  /*157f0*/  SHFL.IDX PT, R0, R3, R0, 0x1f ;  /* 0x00001f0003007589 */ /* 0x004e2400000e0000 */
[----:B0-----:R-:W-:-:S05]  /*15800*/  IADD3 R0, R0, UR42, R7 ;  /* 0x0000002a00007c10 */ /* 0x001fca000fffe007 */
[----:B------:R3:W-:Y:S02]  /*15810*/  STL [R1+0xc], R0 ;  /* 0x00000c0001007387 */ /* 0x0007e40000100800 */
.L_x_1937:
[----:B------:R-:W-:Y:S05]  /*15820*/  BSYNC B0 ;  /* 0x0000000000007941 */ /* 0x000fea0003800000 */
.L_x_1936:
[----:B------:R-:W-:-:S07]  /*15830*/  SEL R19, R19, RZ, P1 ;  /* 0x000000ff13137207 */ /* 0x000fce0000800000 */
.L_x_1856:
[----:B------:R-:W-:Y:S05]  /*15840*/  BSYNC B7 ;  /* 0x0000000000077941 */ /* 0x000fea0003800000 */
.L_x_1854:
[----:B--2---:R2:W5:Y:S01]  /*15850*/  LDL R2, [R1+0xc] ;  /* 0x00000c0001027983 */ /* 0x0045620000100800 */
[----:B------:R-:W-:-:S13]  /*15860*/  LOP3.LUT P1, RZ, R17, 0x4, RZ, 0xc0, !PT ;  /* 0x0000000411ff7812 */ /* 0x000fda000782c0ff */
[----:B--2---:R-:W-:Y:S05]  /*15870*/  @!P1 BRA `(.L_x_1938) ;  /* 0x0000000000289947 */ /* 0x004fea0003800000 */
[----:B------:R-:W-:Y:S05]  /*15880*/  WARPSYNC.ALL ;  /* 0x0000000000007948 */ /* 0x000fea0003800000 */
[----:B------:R-:W2:Y:S08]  /*15890*/  S2UR UR5, SR_CgaCtaId ;  /* 0x00000000000579c3 */ /* 0x000eb00000008800 */
[----:B------:R-:W-:Y:S06]  /*158a0*/  BAR.SYNC.DEFER_BLOCKING 0x5, 0x180 ;  /* 0x0146000000007b1d */ /* 0x000fec0000010000 */
[----:B------:R-:W-:-:S02]  /*158b0*/  UMOV UR4, 0x400 ;  /* 0x0000040000047882 */ /* 0x000fc40000000000 */
[----:B--2---:R-:W-:-:S06]  /*158c0*/  ULEA UR4, UR5, UR4, 0x18 ;  /* 0x0000000405047291 */ /* 0x004fcc000f8ec03f */
[----:B-1----:R-:W-:-:S05]  /*158d0*/  IMAD.U32 R18, RZ, RZ, UR4 ;  /* 0x00000004ff127e24 */ /* 0x002fca000f8e00ff */
[----:B-----5:R-:W1:Y:S04]  /*158e0*/  LDS R2, [R18+0x228d0] ;  /* 0x0228d00012027984 */ /* 0x020e680000000800 */
[----:B-1----:R1:W-:Y:S01]  /*158f0*/  STL [R1+0xc], R2 ;  /* 0x00000c0201007387 */ /* 0x0023e20000100800 */
[----:B------:R-:W-:Y:S06]  /*15900*/  BAR.ARV 0x4, 0x180 ;  /* 0x0106000000007b1d */ /* 0x000fec0000002000 */
[----:B------:R-:W-:Y:S05]  /*15910*/  BRA `(.L_x_1939) ;  /* 0x00000000002c7947 */ /* 0x000fea0003800000 */
.L_x_1938:
[----:B------:R-:W-:-:S03]  /*15920*/  UMOV UR4, 0xffffffff ;  /* 0xffffffff00047882 */ /* 0x000fc60000000000 */
[----:B------:R-:W-:Y:S05]  /*15930*/  BRA.DIV UR4, `(.L_x_1940) ;  /* 0x0000001604647947 */ /* 0x000fea000b800000 */
[----:B-----5:R2:W0:Y:S02]  /*15940*/  SHFL.IDX PT, R14, R2, RZ, 0x1f ;  /* 0x00001fff020e7589 */ /* 0x02042400000e0000 */
.L_x_1988:
[----:B-1----:R-:W1:Y:S01]  /*15950*/  @!P0 S2R R3, SR_CgaCtaId ;  /* 0x0000000000038919 */ /* 0x002e620000008800 */
[----:B------:R-:W-:Y:S05]  /*15960*/  WARPSYNC.ALL ;  /* 0x0000000000007948 */ /* 0x000fea0003800000 */
[----:B------:R-:W-:Y:S01]  /*15970*/  BAR.SYNC.DEFER_BLOCKING 0x4, 0x180 ;  /* 0x0106000000007b1d */ /* 0x000fe20000010000 */
[----:B---34-:R-:W-:-:S05]  /*15980*/  @!P0 MOV R0, 0x400 ;  /* 0x0000040000008802 */ /* 0x018fca0000000f00 */
[----:B0-----:R0:W-:Y:S01]  /*15990*/  STL [R1+0xc], R14 ;  /* 0x00000c0e01007387 */ /* 0x0011e20000100800 */
[----:B-1----:R-:W-:-:S05]  /*159a0*/  @!P0 LEA R18, R3, R0, 0x18 ;  /* 0x0000000003128211 */ /* 0x002fca00078ec0ff */
[----:B------:R0:W-:Y:S01]  /*159b0*/  @!P0 STS [R18+0x228d0], R2 ;  /* 0x0228d00212008388 */ /* 0x0001e20000000800 */
[----:B------:R-:W-:Y:S06]  /*159c0*/  BAR.ARV 0x5, 0x180 ;  /* 0x0146000000007b1d */ /* 0x000fec0000002000 */
.L_x_1939:
[----:B---34-:R-:W3:Y:S01]  /*159d0*/  LDL R0, [R1+0xc] ;  /* 0x00000c0001007983 */ /* 0x018ee20000100800 */
[----:B------:R-:W-:Y:S02]  /*159e0*/  ULDC UR4, c[0x0][0xc38] ;  /* 0x00030e0000047ab9 */ /* 0x000fe40000000800 */
[----:B---3--:R-:W-:-:S13]  /*159f0*/  ISETP.GE.AND P0, PT, R0, UR4, PT ;  /* 0x0000000400007c0c */ /* 0x008fda000bf06270 */
[----:B------:R-:W-:Y:S05]  /*15a00*/  @!P0 BRA `(.L_x_1941) ;  /* 0xffffffb800c48947 */ /* 0x000fea000383ffff */
.L_x_1845:
[----:B0-----:R-:W3:Y:S01]  /*15a10*/  LDL.LU R0, [R1+0x18] ;  /* 0x0000180001007983 */ /* 0x001ee20000300800 */
[----:B------:R-:W-:Y:S01]  /*15a20*/  BSSY B0, `(.L_x_1942) ;  /* 0x000000b000007945 */ /* 0x000fe20003800000 */
[----:B------:R-:W0:Y:S01]  /*15a30*/  S2R R5, SR_CgaCtaId ;  /* 0x0000000000057919 */ /* 0x000e220000008800 */
[----:B---3--:R-:W-:-:S05]  /*15a40*/  VIADD R0, R0, 0x1 ;  /* 0x0000000100007836 */ /* 0x008fca0000000000 */
[----:B-12---:R-:W-:-:S04]  /*15a50*/  LEA.HI R2, R0, R0, RZ, 0x1 ;  /* 0x0000000000027211 */ /* 0x006fc800078f08ff */
[----:B------:R-:W-:-:S05]  /*15a60*/  LOP3.LUT R3, R2, 0xfffffffe, RZ, 0xc0, !PT ;  /* 0xfffffffe02037812 */ /* 0x000fca00078ec0ff */
[----:B------:R-:W-:Y:S01]  /*15a70*/  IMAD.IADD R3, R0, 0x1, -R3 ;  /* 0x0000000100037824 */ /* 0x000fe200078e0a03 */
[----:B------:R-:W-:-:S04]  /*15a80*/  MOV R0, 0x400 ;  /* 0x0000040000007802 */ /* 0x000fc80000000f00 */
[----:B0-----:R-:W-:Y:S02]  /*15a90*/  LEA R0, R5, R0, 0x18 ;  /* 0x0000000005007211 */ /* 0x001fe400078ec0ff */
[----:B------:R-:W-:-:S04]  /*15aa0*/  SHF.L.U32 R3, R3, 0x1f, RZ ;  /* 0x0000001f03037819 */ /* 0x000fc800000006ff */
[----:B------:R-:W0:Y:S02]  /*15ab0*/  SYNCS.PHASECHK.TRANS64.TRYWAIT P0, [R0+URZ+0x22820], R3 ;  /* 0x02282003000075a7 */ /* 0x000e24000800017f */
[----:B0-----:R-:W-:Y:S05]  /*15ac0*/  @!P0 BRA `(.L_x_1943) ;  /* 0x0000001400288947 */ /* 0x001fea0003800000 */
.L_x_1989:
[----:B------:R-:W-:Y:S05]  /*15ad0*/  BSYNC B0 ;  /* 0x0000000000007941 */ /* 0x000fea0003800000 */
.L_x_1942:
[----:B------:R-:W-:-:S03]  /*15ae0*/  UMOV UR4, 0xffffffff ;  /* 0xffffffff00047882 */ /* 0x000fc60000000000 */
[----:B------:R-:W-:Y:S05]  /*15af0*/  BRA.DIV UR4, `(.L_x_1944) ;  /* 0x0000001604307947 */ /* 0x000fea000b800000 */
[----:B------:R-:W1:Y:S02]  /*15b00*/  S2R R2, SR_TID.X ;  /* 0x0000000000027919 */ /* 0x000e640000002100 */
[----:B-1----:R-:W-:-:S04]  /*15b10*/  SHF.R.U32.HI R2, RZ, 0x5, R2 ;  /* 0x00000005ff027819 */ /* 0x002fc80000011602 */
[----:B------:R-:W-:-:S05]  /*15b20*/  LOP3.LUT R2, R2, 0x3, RZ, 0xc0, !PT ;  /* 0x0000000302027812 */ /* 0x000fca00078ec0ff */
[----:B------:R1:W2:Y:S02]  /*15b30*/  SHFL.IDX PT, R14, R2, RZ, 0x1f ;  /* 0x00001fff020e7589 */ /* 0x0002a400000e0000 */
.L_x_1992:
[----:B--2---:R-:W-:Y:S01]  /*15b40*/  ISETP.NE.AND P0, PT, R14, RZ, PT ;  /* 0x000000ff0e00720c */ /* 0x004fe20003f05270 */
[----:B------:R-:W-:-:S12]  /*15b50*/  BSSY B0, `(.L_x_1945) ;  /* 0x0000025000007945 */ /* 0x000fd80003800000 */
[----:B------:R-:W-:Y:S05]  /*15b60*/  @P0 BRA `(.L_x_1946) ;  /* 0x00000000008c0947 */ /* 0x000fea0003800000 */
[----:B------:R-:W-:-:S03]  /*15b70*/  UMOV UR4, 0xffffffff ;  /* 0xffffffff00047882 */ /* 0x000fc60000000000 */
[----:B------:R-:W-:Y:S05]  /*15b80*/  BRA.DIV UR4, `(.L_x_1947) ;  /* 0x0000001604407947 */ /* 0x000fea000b800000 */
[----:B------:R-:W-:-:S13]  /*15b90*/  ELECT P6, URZ, PT ;  /* 0x00000000003f782f */ /* 0x000fda00038c0000 */
.L_x_1995:
[----:B------:R-:W-:Y:S05]  /*15ba0*/  @!P6 BRA `(.L_x_1946) ;  /* 0x00000000007ce947 */ /* 0x000fea0003800000 */
[----:B------:R-:W-:-:S06]  /*15bb0*/  ULOP3.LUT UR4, UR41, 0x2, URZ, 0xfc, !UPT ;  /* 0x0000000229047892 */ /* 0x000fcc000f8efc3f */
[----:B-1----:R-:W-:-:S05]  /*15bc0*/  IMAD.U32 R2, RZ, RZ, UR4 ;  /* 0x00000004ff027e24 */ /* 0x002fca000f8e00ff */
[----:B------:R-:W-:-:S13]  /*15bd0*/  ISETP.NE.AND P2, PT, R2, 0x3, PT ;  /* 0x000000030200780c */ /* 0x000fda0003f45270 */
[----:B------:R-:W-:Y:S05]  /*15be0*/  @!P2 BRA `(.L_x_1948) ;  /* 0x000000000004a947 */ /* 0x000fea0003800000 */
[----:B------:R-:W-:Y:S01]  /*15bf0*/  BPT.TRAP 0x1 ;  /* 0x000000040000795c */ /* 0x000fe20000300000 */
.L_x_1948:
[----:B------:R-:W2:Y:S01]  /*15c00*/  LDL.LU R7, [R1+0x4] ;  /* 0x0000040001077983 */ /* 0x000ea20000300800 */
[----:B------:R-:W-:Y:S02]  /*15c10*/  VIADD R2, R0, 0x22840 ;  /* 0x0002284000027836 */ /* 0x000fe40000000000 */
[C---:B0-----:R-:W-:Y:S02]  /*15c20*/  VIADD R3, R19.reuse, 0x1 ;  /* 0x0000000113037836 */ /* 0x041fe40000000000 */
[----:B------:R-:W-:-:S03]  /*15c30*/  IMAD R6, R19, 0x8, R2 ;  /* 0x0000000813067824 */ /* 0x000fc600078e0202 */
[----:B------:R-:W-:-:S04]  /*15c40*/  ISETP.NE.AND P1, PT, R3, 0x2, PT ;  /* 0x000000020300780c */ /* 0x000fc80003f25270 */
[----:B------:R-:W-:Y:S02]  /*15c50*/  SEL R4, RZ, 0x1, P1 ;  /* 0x00000001ff047807 */ /* 0x000fe40000800000 */
[----:B------:R-:W-:Y:S02]  /*15c60*/  SEL R3, R3, RZ, P1 ;  /* 0x000000ff03037207 */ /* 0x000fe40000800000 */
[C---:B--2---:R-:W-:Y:S02]  /*15c70*/  SHF.L.U32 R5, R7.reuse, 0x1f, RZ ;  /* 0x0000001f07057819 */ /* 0x044fe400000006ff */
[----:B------:R-:W-:Y:S01]  /*15c80*/  LOP3.LUT R4, R7, R4, RZ, 0x3c, !PT ;  /* 0x0000000407047212 */ /* 0x000fe200078e3cff */
[----:B------:R-:W-:Y:S01]  /*15c90*/  IMAD R7, R3, 0x8, R2 ;  /* 0x0000000803077824 */ /* 0x000fe200078e0202 */
[----:B------:R-:W0:Y:S02]  /*15ca0*/  SYNCS.PHASECHK.TRANS64.TRYWAIT P0, [R6+URZ], R5 ;  /* 0x00000005060075a7 */ /* 0x000e24000800017f */
[----:B------:R-:W-:Y:S01]  /*15cb0*/  SHF.L.U32 R2, R4, 0x1f, RZ ;  /* 0x0000001f04027819 */ /* 0x000fe200000006ff */
[----:B0-----:R-:W-:Y:S06]  /*15cc0*/  @!P0 BRA `(.L_x_1949) ;  /* 0x0000001400108947 */ /* 0x001fec0003800000 */
.L_x_1996:
[----:B------:R-:W1:Y:S02]  /*15cd0*/  SYNCS.PHASECHK.TRANS64.TRYWAIT P0, [R7+URZ], R2 ;  /* 0x00000002070075a7 */ /* 0x000e64000800017f */
[----:B-1----:R-:W-:Y:S05]  /*15ce0*/  @!P0 BRA `(.L_x_1950) ;  /* 0x00000014001c8947 */ /* 0x002fea0003800000 */
.L_x_1997:
[----:B------:R-:W-:Y:S05]  /*15cf0*/  @!P2 BRA `(.L_x_1951) ;  /* 0x000000000004a947 */ /* 0x000fea0003800000 */
[----:B------:R-:W-:Y:S01]  /*15d00*/  BPT.TRAP 0x1 ;  /* 0x000000040000795c */ /* 0x000fe20000300000 */
.L_x_1951:
[----:B------:R-:W-:-:S04]  /*15d10*/  VIADD R0, R0, 0x22860 ;  /* 0x0002286000007836 */ /* 0x000fc80000000000 */
[----:B------:R-:W-:-:S04]  /*15d20*/  IMAD R4, R19, 0x8, R0 ;  /* 0x0000000813047824 */ /* 0x000fc800078e0200 */
[----:B------:R-:W2:Y:S02]  /*15d30*/  SYNCS.PHASECHK.TRANS64.TRYWAIT P0, [R4+URZ], R5 ;  /* 0x00000005040075a7 */ /* 0x000ea4000800017f */
[----:B--2---:R-:W-:Y:S05]  /*15d40*/  @!P0 BRA `(.L_x_1952) ;  /* 0x0000001400188947 */ /* 0x004fea0003800000 */
.L_x_1998:
[----:B------:R-:W-:-:S07]  /*15d50*/  IMAD R3, R3, 0x8, R0 ;  /* 0x0000000803037824 */ /* 0x000fce00078e0200 */
.L_x_1953:
[----:B---3--:R3:W4:Y:S02]  /*15d60*/  SYNCS.PHASECHK.TRANS64.TRYWAIT P0, [R3+URZ], R2 ;  /* 0x00000002030075a7 */ /* 0x008724000800017f */
[----:B----4-:R-:W-:Y:S05]  /*15d70*/  @!P0 NANOSLEEP.SYNCS 0x989680 ;  /* 0x009896800000895d */ /* 0x010fea0003900000 */
[----:B------:R-:W4:Y:S02]  /*15d80*/  @!P0 SYNCS.PHASECHK.TRANS64 P0, [R3+URZ], R2 ;  /* 0x00000002030085a7 */ /* 0x000f24000800007f */
[----:B----4-:R-:W-:Y:S05]  /*15d90*/  @!P0 BRA `(.L_x_1953) ;  /* 0xfffffffc00f08947 */ /* 0x010fea000383ffff */
.L_x_1946:
[----:B------:R-:W-:Y:S05]  /*15da0*/  BSYNC B0 ;  /* 0x0000000000007941 */ /* 0x000fea0003800000 */
.L_x_1945:
[----:B------:R-:W-:Y:S05]  /*15db0*/  EXIT ;  /* 0x000000000000794d */ /* 0x000fea0003800000 */
.L_x_1758:
[----:B0-----:R0:W1:Y:S02]  /*15dc0*/  SYNCS.PHASECHK.TRANS64.TRYWAIT P0, [R3+URZ+0x22800], R0 ;  /* 0x02280000030075a7 */ /* 0x001064000800017f */
[----:B-1----:R-:W-:Y:S05]  /*15dd0*/  @!P0 NANOSLEEP.SYNCS 0x989680 ;  /* 0x009896800000895d */ /* 0x002fea0003900000 */
[----:B------:R-:W1:Y:S02]  /*15de0*/  @!P0 SYNCS.PHASECHK.TRANS64 P0, [R3+URZ+0x22800], R0 ;  /* 0x02280000030085a7 */ /* 0x000e64000800007f */
[----:B-1----:R-:W-:Y:S05]  /*15df0*/  @!P0 BRA `(.L_x_1758) ;  /* 0xfffffffc00f08947 */ /* 0x002fea000383ffff */
[----:B------:R-:W-:Y:S05]  /*15e00*/  BRA `(.L_x_1954) ;  /* 0xfffffebc00b07947 */ /* 0x000fea000383ffff */
.L_x_1762:
[----:B-1----:R-:W-:-:S04]  /*15e10*/  IMAD.U32 R5, RZ, RZ, UR23 ;  /* 0x00000017ff057e24 */ /* 0x002fc8000f8e00ff */
[----:B------:R1:W2:Y:S03]  /*15e20*/  SYNCS.PHASECHK.TRANS64.TRYWAIT P1, [R5+URZ+0x22830], R10 ;  /* 0x0228300a050075a7 */ /* 0x0002a6000802017f */
[----:B--2---:R-:W-:Y:S05]  /*15e30*/  @!P1 NANOSLEEP.SYNCS 0x989680 ;  /* 0x009896800000995d */ /* 0x004fea0003900000 */
[----:B------:R-:W2:Y:S02]  /*15e40*/  @!P1 SYNCS.PHASECHK.TRANS64 P1, [R5+URZ+0x22830], R10 ;  /* 0x0228300a050095a7 */ /* 0x000ea4000802007f */
[----:B--2---:R-:W-:Y:S05]  /*15e50*/  @!P1 BRA `(.L_x_1762) ;  /* 0xfffffffc00ec9947 */ /* 0x004fea000383ffff */
[----:B------:R-:W-:Y:S05]  /*15e60*/  BRA `(.L_x_1761) ;  /* 0xfffffebc00d87947 */ /* 0x000fea000383ffff */
.L_x_1774:
[----:B-1----:R-:W-:-:S04]  /*15e70*/  IMAD.U32 R11, RZ, RZ, UR23 ;  /* 0x00000017ff0b7e24 */ /* 0x002fc8000f8e00ff */
[----:B------:R1:W2:Y:S03]  /*15e80*/  SYNCS.PHASECHK.TRANS64.TRYWAIT P1, [R11+URZ+0x22850], R10 ;  /* 0x0228500a0b0075a7 */ /* 0x0002a6000802017f */
[----:B--2---:R-:W-:Y:S05]  /*15e90*/  @!P1 NANOSLEEP.SYNCS 0x989680 ;  /* 0x009896800000995d */ /* 0x004fea0003900000 */
[----:B------:R-:W2:Y:S02]  /*15ea0*/  @!P1 SYNCS.PHASECHK.TRANS64 P1, [R11+URZ+0x22850], R10 ;  /* 0x0228500a0b0095a7 */ /* 0x000ea4000802007f */
[----:B--2---:R-:W-:Y:S05]  /*15eb0*/  @!P1 BRA `(.L_x_1774) ;  /* 0xfffffffc00ec9947 */ /* 0x004fea000383ffff */
[----:B------:R-:W-:Y:S05]  /*15ec0*/  BRA `(.L_x_1773) ;  /* 0xfffffee800187947 */ /* 0x000fea000383ffff */
.L_x_1782:
[----:B-1----:R-:W-:-:S04]  /*15ed0*/  IMAD.U32 R7, RZ, RZ, UR28 ;  /* 0x0000001cff077e24 */ /* 0x002fc8000f8e00ff */
[----:B------:R1:W2:Y:S03]  /*15ee0*/  SYNCS.PHASECHK.TRANS64.TRYWAIT P1, [R7+URZ+0x22830], R8 ;  /* 0x02283008070075a7 */ /* 0x0002a6000802017f */
[----:B--2---:R-:W-:Y:S05]  /*15ef0*/  @!P1 NANOSLEEP.SYNCS 0x989680 ;  /* 0x009896800000995d */ /* 0x004fea0003900000 */
[----:B------:R-:W2:Y:S02]  /*15f00*/  @!P1 SYNCS.PHASECHK.TRANS64 P1, [R7+URZ+0x22830], R8 ;  /* 0x02283008070095a7 */ /* 0x000ea4000802007f */
[----:B--2---:R-:W-:Y:S05]  /*15f10*/  @!P1 BRA `(.L_x_1782) ;  /* 0xfffffffc00ec9947 */ /* 0x004fea000383ffff */
[----:B------:R-:W-:Y:S05]  /*15f20*/  BRA `(.L_x_1781) ;  /* 0xfffffeec00ac7947 */ /* 0x000fea000383ffff */
.L_x_1794:
[----:B-1----:R1:W2:Y:S02]  /*15f30*/  SYNCS.PHASECHK.TRANS64.TRYWAIT P1, [R177+URZ+0x22850], R8 ;  /* 0x02285008b10075a7 */ /* 0x0022a4000802017f */
[----:B--2---:R-:W-:Y:S05]  /*15f40*/  @!P1 NANOSLEEP.SYNCS 0x989680 ;  /* 0x009896800000995d */ /* 0x004fea0003900000 */
[----:B------:R-:W2:Y:S02]  /*15f50*/  @!P1 SYNCS.PHASECHK.TRANS64 P1, [R177+URZ+0x22850], R8 ;  /* 0x02285008b10095a7 */ /* 0x000ea4000802007f */
[----:B--2---:R-:W-:Y:S05]  /*15f60*/  @!P1 BRA `(.L_x_1794) ;  /* 0xfffffffc00f09947 */ /* 0x004fea000383ffff */
[----:B------:R-:W-:Y:S05]  /*15f70*/  BRA `(.L_x_1793) ;  /* 0xffffff1c00f87947 */ /* 0x000fea000383ffff */
.L_x_1803:
[----:B-1----:R-:W-:-:S04]  /*15f80*/  IMAD.U32 R4, RZ, RZ, UR26 ;  /* 0x0000001aff047e24 */ /* 0x002fc8000f8e00ff */
[----:B------:R1:W2:Y:S03]  /*15f90*/  SYNCS.PHASECHK.TRANS64.TRYWAIT P2, [R4+URZ+0x22830], R3 ;  /* 0x02283003040075a7 */ /* 0x0002a6000804017f */
[----:B--2---:R-:W-:Y:S05]  /*15fa0*/  @!P2 NANOSLEEP.SYNCS 0x989680 ;  /* 0x009896800000a95d */ /* 0x004fea0003900000 */
[----:B------:R-:W2:Y:S02]  /*15fb0*/  @!P2 SYNCS.PHASECHK.TRANS64 P2, [R4+URZ+0x22830], R3 ;  /* 0x022830030400a5a7 */ /* 0x000ea4000804007f */
[----:B--2---:R-:W-:Y:S05]  /*15fc0*/  @!P2 BRA `(.L_x_1803) ;  /* 0xfffffffc00eca947 */ /* 0x004fea000383ffff */
[----:B------:R-:W-:Y:S05]  /*15fd0*/  BRA `(.L_x_1802) ;  /* 0xffffff2400bc7947 */ /* 0x000fea000383ffff */
.L_x_1807:
[----:B-1----:R1:W2:Y:S02]  /*15fe0*/  SYNCS.PHASECHK.TRANS64.TRYWAIT P2, [R178+URZ+0x22850], R3 ;  /* 0x02285003b20075a7 */ /* 0x0022a4000804017f */
[----:B--2---:R-:W-:Y:S05]  /*15ff0*/  @!P2 NANOSLEEP.SYNCS 0x989680 ;  /* 0x009896800000a95d */ /* 0x004fea0003900000 */
[----:B------:R-:W2:Y:S02]  /*16000*/  @!P2 SYNCS.PHASECHK.TRANS64 P2, [R178+URZ+0x22850], R3 ;  /* 0x02285003b200a5a7 */ /* 0x000ea4000804007f */
[----:B--2---:R-:W-:Y:S05]  /*16010*/  @!P2 BRA `(.L_x_1807) ;  /* 0xfffffffc00f0a947 */ /* 0x004fea000383ffff */
[----:B------:R-:W-:Y:S05]  /*16020*/  BRA `(.L_x_1806) ;  /* 0xffffff4400607947 */ /* 0x000fea000383ffff */
.L_x_1813:
[----:B-1----:R-:W-:-:S04]  /*16030*/  IMAD.U32 R5, RZ, RZ, UR28 ;  /* 0x0000001cff057e24 */ /* 0x002fc8000f8e00ff */
[----:B------:R1:W2:Y:S03]  /*16040*/  SYNCS.PHASECHK.TRANS64.TRYWAIT P1, [R5+URZ+0x22830], R6 ;  /* 0x02283006050075a7 */ /* 0x0002a6000802017f */
[----:B--2---:R-:W-:Y:S05]  /*16050*/  @!P1 NANOSLEEP.SYNCS 0x989680 ;  /* 0x009896800000995d */ /* 0x004fea0003900000 */
[----:B------:R-:W2:Y:S02]  /*16060*/  @!P1 SYNCS.PHASECHK.TRANS64 P1, [R5+URZ+0x22830], R6 ;  /* 0x02283006050095a7 */ /* 0x000ea4000802007f */
[----:B--2---:R-:W-:Y:S05]  /*16070*/  @!P1 BRA `(.L_x_1813) ;  /* 0xfffffffc00ec9947 */ /* 0x004fea000383ffff */
[----:B------:R-:W-:Y:S05]  /*16080*/  BRA `(.L_x_1812) ;  /* 0xffffff4800787947 */ /* 0x000fea000383ffff */
.L_x_1825:
[----:B-1----:R1:W2:Y:S02]  /*16090*/  SYNCS.PHASECHK.TRANS64.TRYWAIT P1, [R181+URZ+0x22850], R6 ;  /* 0x02285006b50075a7 */ /* 0x0022a4000802017f */
[----:B--2---:R-:W-:Y:S05]  /*160a0*/  @!P1 NANOSLEEP.SYNCS 0x989680 ;  /* 0x009896800000995d */ /* 0x004fea0003900000 */
[----:B------:R-:W2:Y:S02]  /*160b0*/  @!P1 SYNCS.PHASECHK.TRANS64 P1, [R181+URZ+0x22850], R6 ;  /* 0x02285006b50095a7 */ /* 0x000ea4000802007f */
[----:B--2---:R-:W-:Y:S05]  /*160c0*/  @!P1 BRA `(.L_x_1825) ;  /* 0xfffffffc00f09947 */ /* 0x004fea000383ffff */
[----:B------:R-:W-:Y:S05]  /*160d0*/  BRA `(.L_x_1824) ;  /* 0xffffff7800c47947 */ /* 0x000fea000383ffff */
.L_x_1862:
[----:B------:R-:W-:Y:S02]  /*160e0*/  IMAD.MOV.U32 R13, RZ, RZ, R4 ;  /* 0x000000ffff0d7224 */ /* 0x000fe400078e0004 */
[----:B------:R-:W-:Y:S02]  /*160f0*/  IMAD.MOV.U32 R12, RZ, RZ, RZ ;  /* 0x000000ffff0c7224 */ /* 0x000fe400078e00ff */
[----:B------:R-:W-:Y:S02]  /*16100*/  IMAD.MOV.U32 R11, RZ, RZ, 0x1f ;  /* 0x0000001fff0b7424 */ /* 0x000fe400078e00ff */
[----:B------:R-:W-:-:S07]  /*16110*/  IMAD.MOV.U32 R15, RZ, RZ, -0x1 ;  /* 0xffffffffff0f7424 */ /* 0x000fce00078e00ff */
[----:B0-----:R-:W-:Y:S05]  /*16120*/  WARPSYNC.COLLECTIVE R15, `(.L_x_1955) ;  /* 0x000000000f087348 */ /* 0x001fea0003c00000 */
[----:B------:R1:W2:Y:S02]  /*16130*/  SHFL.IDX P6, R14, R13, R12, R11 ;  /* 0x0000000c0d0e7389 */ /* 0x0002a400000c000b */
[----:B012---:R-:W-:Y:S01]  /*16140*/  ENDCOLLECTIVE ;  /* 0x000000000000791b */ /* 0x007fe20003800000 */
.L_x_1955:
[----:B------:R-:W-:Y:S05]  /*16150*/  BRA `(.L_x_1956) ;  /* 0xffffffc000987947 */ /* 0x000fea000383ffff */
.L_x_1864:
[----:B------:R-:W-:Y:S01]  /*16160*/  BSSY B0, `(.L_x_1957) ;  /* 0x0000006000007945 */ /* 0x000fe20003800000 */
[----:B------:R-:W-:-:S07]  /*16170*/  IMAD.MOV.U32 R15, RZ, RZ, -0x1 ;  /* 0xffffffffff0f7424 */ /* 0x000fce00078e00ff */
[----:B01----:R-:W-:Y:S05]  /*16180*/  WARPSYNC.COLLECTIVE R15, `(.L_x_1958) ;  /* 0x000000000f0c7348 */ /* 0x003fea0003c00000 */
[----:B------:R-:W-:Y:S02]  /*16190*/  ELECT P6, UR62, PT ;  /* 0x00000000003e782f */ /* 0x000fe400038c0000 */
[----:B------:R-:W-:Y:S01]  /*161a0*/  MOV R14, UR62 ;  /* 0x0000003e000e7c02 */ /* 0x000fe20008000f00 */
[----:B01----:R-:W-:Y:S10]  /*161b0*/  ENDCOLLECTIVE ;  /* 0x000000000000791b */ /* 0x003ff40003800000 */
.L_x_1958:
[----:B------:R-:W-:Y:S05]  /*161c0*/  BSYNC B0 ;  /* 0x0000000000007941 */ /* 0x000fea0003800000 */
.L_x_1957:
[----:B------:R-:W-:Y:S05]  /*161d0*/  BRA `(.L_x_1959) ;  /* 0xffffffc0009c7947 */ /* 0x000fea000383ffff */
.L_x_1866:
[----:B0-----:R0:W2:Y:S02]  /*161e0*/  SYNCS.PHASECHK.TRANS64.TRYWAIT P0, [R3+URZ+0x22840], R0 ;  /* 0x02284000030075a7 */ /* 0x0010a4000800017f */
[----:B--2---:R-:W-:Y:S05]  /*161f0*/  @!P0 NANOSLEEP.SYNCS 0x989680 ;  /* 0x009896800000895d */ /* 0x004fea0003900000 */
[----:B------:R-:W2:Y:S02]  /*16200*/  @!P0 SYNCS.PHASECHK.TRANS64 P0, [R3+URZ+0x22840], R0 ;  /* 0x02284000030085a7 */ /* 0x000ea4000800007f */
[----:B--2---:R-:W-:Y:S05]  /*16210*/  @!P0 BRA `(.L_x_1866) ;  /* 0xfffffffc00f08947 */ /* 0x004fea000383ffff */
[----:B------:R-:W-:Y:S05]  /*16220*/  BRA `(.L_x_1960) ;  /* 0xffffffc400007947 */ /* 0x000fea000383ffff */
.L_x_1870:
[----:B------:R-:W-:Y:S01]  /*16230*/  IMAD.MOV.U32 R13, RZ, RZ, R4 ;  /* 0x000000ffff0d7224 */ /* 0x000fe200078e0004 */
[----:B------:R-:W-:Y:S01]  /*16240*/  LOP3.LUT R9, R9, 0x7f, RZ, 0xc0, !PT ;  /* 0x0000007f09097812 */ /* 0x000fe200078ec0ff */
[----:B------:R-:W-:Y:S02]  /*16250*/  IMAD.MOV.U32 R12, RZ, RZ, RZ ;  /* 0x000000ffff0c7224 */ /* 0x000fe400078e00ff */
[----:B------:R-:W-:Y:S01]  /*16260*/  IMAD.MOV.U32 R11, RZ, RZ, 0x181f ;  /* 0x0000181fff0b7424 */ /* 0x000fe200078e00ff */
[----:B------:R-:W-:Y:S01]  /*16270*/  SHF.R.U32.HI R9, RZ, 0x3, R9 ;  /* 0x00000003ff097819 */ /* 0x000fe20000011609 */
[----:B------:R-:W-:-:S04]  /*16280*/  IMAD.MOV.U32 R15, RZ, RZ, -0x1 ;  /* 0xffffffffff0f7424 */ /* 0x000fc800078e00ff */
[----:B------:R-:W-:-:S07]  /*16290*/  VIADD R2, R9, UR40 ;  /* 0x0000002809027c36 */ /* 0x000fce0008000000 */
[----:B-----5:R-:W-:Y:S05]  /*162a0*/  WARPSYNC.COLLECTIVE R15, `(.L_x_1961) ;  /* 0x000000000f087348 */ /* 0x020fea0003c00000 */
[----:B------:R0:W1:Y:S02]  /*162b0*/  SHFL.IDX P6, R14, R13, R12, R11 ;  /* 0x0000000c0d0e7389 */ /* 0x00006400000c000b */
[----:B01---5:R-:W-:Y:S01]  /*162c0*/  ENDCOLLECTIVE ;  /* 0x000000000000791b */ /* 0x023fe20003800000 */
.L_x_1961:
[----:B------:R-:W0:Y:S01]  /*162d0*/  S2R R9, SR_TID.X ;  /* 0x0000000000097919 */ /* 0x000e220000002100 */
[----:B------:R-:W-:Y:S02]  /*162e0*/  IMAD.MOV.U32 R13, RZ, RZ, R0 ;  /* 0x000000ffff0d7224 */ /* 0x000fe400078e0000 */
[----:B------:R-:W-:-:S07]  /*162f0*/  IMAD.MOV.U32 R5, RZ, RZ, R14 ;  /* 0x000000ffff057224 */ /* 0x000fce00078e000e */
[----:B0-----:R-:W-:Y:S05]  /*16300*/  WARPSYNC.COLLECTIVE R15, `(.L_x_1962) ;  /* 0x000000000f087348 */ /* 0x001fea0003c00000 */
[----:B------:R1:W2:Y:S02]  /*16310*/  SHFL.IDX P6, R14, R13, R12, R11 ;  /* 0x0000000c0d0e7389 */ /* 0x0002a400000c000b */
[----:B012---:R-:W-:Y:S01]  /*16320*/  ENDCOLLECTIVE ;  /* 0x000000000000791b */ /* 0x007fe20003800000 */
.L_x_1962:
[----:B------:R-:W-:Y:S02]  /*16330*/  ULDC UR4, c[0x0][0x288] ;  /* 0x0000a20000047ab9 */ /* 0x000fe40000000800 */
[----:B------:R-:W-:-:S05]  /*16340*/  IMAD R3, R7, UR4, RZ ;  /* 0x0000000407037c24 */ /* 0x000fca000f8e02ff */
[----:B------:R-:W-:Y:S01]  /*16350*/  ISETP.GE.AND P1, PT, R2, R3, PT ;  /* 0x000000030200720c */ /* 0x000fe20003f26270 */
[----:B------:R-:W-:Y:S02]  /*16360*/  IMAD.MOV.U32 R13, RZ, RZ, R4 ;  /* 0x000000ffff0d7224 */ /* 0x000fe400078e0004 */
[----:B------:R-:W-:Y:S02]  /*16370*/  IMAD.MOV.U32 R12, RZ, RZ, 0x1 ;  /* 0x00000001ff0c7424 */ /* 0x000fe400078e00ff */
[----:B------:R-:W-:-:S08]  /*16380*/  IMAD.MOV.U32 R6, RZ, RZ, R14 ;  /* 0x000000ffff067224 */ /* 0x000fd000078e000e */
[----:B------:R-:W-:Y:S05]  /*16390*/  WARPSYNC.COLLECTIVE R15, `(.L_x_1963) ;  /* 0x000000000f087348 */ /* 0x000fea0003c00000 */
[----:B------:R0:W1:Y:S02]  /*163a0*/  SHFL.IDX P6, R14, R13, R12, R11 ;  /* 0x0000000c0d0e7389 */ /* 0x00006400000c000b */
[----:B01----:R-:W-:Y:S01]  /*163b0*/  ENDCOLLECTIVE ;  /* 0x000000000000791b */ /* 0x003fe20003800000 */
.L_x_1963:
[----:B------:R-:W-:-:S05]  /*163c0*/  @!P1 LEA R6, P2, R8, R6, 0x1 ;  /* 0x0000000608069211 */ /* 0x000fca00078408ff */
[----:B------:R-:W-:-:S04]  /*163d0*/  @!P1 IMAD.X R5, RZ, RZ, R5, P2 ;  /* 0x000000ffff059224 */ /* 0x000fc800010e0605 */
[----:B------:R-:W-:Y:S02]  /*163e0*/  @!P1 IMAD.MOV.U32 R7, RZ, RZ, R5 ;  /* 0x000000ffff079224 */ /* 0x000fe400078e0005 */
[----:B------:R-:W-:Y:S02]  /*163f0*/  IMAD.MOV.U32 R13, RZ, RZ, R0 ;  /* 0x000000ffff0d7224 */ /* 0x000fe400078e0000 */
[C---:B------:R-:W-:Y:S01]  /*16400*/  VIADD R5, R2.reuse, 0x10 ;  /* 0x0000001002057836 */ /* 0x040fe20000000000 */
[----:B------:R-:W-:Y:S01]  /*16410*/  @!PT LDS RZ, [RZ] ;  /* 0x00000000fffff984 */ /* 0x000fe20000000800 */
[----:B------:R-:W-:Y:S01]  /*16420*/  @!PT LDS RZ, [RZ] ;  /* 0x00000000fffff984 */ /* 0x000fe20000000800 */
[----:B------:R-:W-:Y:S01]  /*16430*/  @!PT LDS RZ, [RZ] ;  /* 0x00000000fffff984 */ /* 0x000fe20000000800 */
[----:B------:R0:W-:Y:S04]  /*16440*/  @!P1 LDGSTS.E.BYPASS.LTC128B.128 [R10+0x18400], desc[UR46][R6.64], !P0 ;  /* 0x18400000060a9fae */ /* 0x0001e8000c101d6e */
[----:B------:R-:W-:Y:S01]  /*16450*/  ISETP.GE.AND P1, PT, R5, R3, PT ;  /* 0x000000030500720c */ /* 0x000fe20003f26270 */
[----:B------:R-:W-:-:S02]  /*16460*/  VIADD R5, R2, 0x20 ;  /* 0x0000002002057836 */ /* 0x000fc40000000000 */
[----:B------:R-:W-:-:S10]  /*16470*/  IMAD.MOV.U32 R8, RZ, RZ, R14 ;  /* 0x000000ffff087224 */ /* 0x000fd400078e000e */
[----:B0-----:R-:W-:Y:S05]  /*16480*/  WARPSYNC.COLLECTIVE R15, `(.L_x_1964) ;  /* 0x000000000f087348 */ /* 0x001fea0003c00000 */
[----:B------:R1:W2:Y:S02]  /*16490*/  SHFL.IDX P6, R14, R13, R12, R11 ;  /* 0x0000000c0d0e7389 */ /* 0x0002a400000c000b */
[----:B012---:R-:W-:Y:S01]  /*164a0*/  ENDCOLLECTIVE ;  /* 0x000000000000791b */ /* 0x007fe20003800000 */
.L_x_1964:
[----:B------:R-:W-:-:S05]  /*164b0*/  IMAD.SHL.U32 R7, R9, 0x8, RZ ;  /* 0x0000000809077824 */ /* 0x000fca00078e00ff */
[----:B------:R-:W-:Y:S01]  /*164c0*/  LOP3.LUT R7, R7, 0x38, RZ, 0xc0, !PT ;  /* 0x0000003807077812 */ /* 0x000fe200078ec0ff */
[----:B------:R-:W-:Y:S02]  /*164d0*/  IMAD.MOV.U32 R13, RZ, RZ, R4 ;  /* 0x000000ffff0d7224 */ /* 0x000fe400078e0004 */
[----:B------:R-:W-:Y:S02]  /*164e0*/  IMAD.MOV.U32 R12, RZ, RZ, 0x2 ;  /* 0x00000002ff0c7424 */ /* 0x000fe400078e00ff */
[----:B------:R-:W-:-:S07]  /*164f0*/  IMAD.MOV.U32 R9, RZ, RZ, R14 ;  /* 0x000000ffff097224 */ /* 0x000fce00078e000e */
[----:B------:R-:W-:Y:S05]  /*16500*/  WARPSYNC.COLLECTIVE R15, `(.L_x_1965) ;  /* 0x000000000f087348 */ /* 0x000fea0003c00000 */
[----:B------:R0:W1:Y:S02]  /*16510*/  SHFL.IDX P6, R14, R13, R12, R11 ;  /* 0x0000000c0d0e7389 */ /* 0x00006400000c000b */
[----:B01----:R-:W-:Y:S01]  /*16520*/  ENDCOLLECTIVE ;  /* 0x000000000000791b */ /* 0x003fe20003800000 */
.L_x_1965:
[----:B------:R-:W-:Y:S02]  /*16530*/  @!P1 LEA R6, P2, R7, R9, 0x1 ;  /* 0x0000000907069211 */ /* 0x000fe400078408ff */
[----:B------:R-:W0:Y:S03]  /*16540*/  S2R R9, SR_TID.X ;  /* 0x0000000000097919 */ /* 0x000e260000002100 */
[----:B------:R-:W-:Y:S02]  /*16550*/  @!P1 IMAD.X R7, RZ, RZ, R8, P2 ;  /* 0x000000ffff079224 */ /* 0x000fe400010e0608 */
[----:B------:R-:W-:-:S03]  /*16560*/  VIADD R8, R2, 0x60 ;  /* 0x0000006002087836 */ /* 0x000fc60000000000 */
[----:B------:R-:W-:Y:S01]  /*16570*/  @!PT LDS RZ, [RZ] ;  /* 0x00000000fffff984 */ /* 0x000fe20000000800 */
[----:B------:R-:W-:Y:S01]  /*16580*/  @!PT LDS RZ, [RZ] ;  /* 0x00000000fffff984 */ /* 0x000fe20000000800 */
[----:B------:R-:W-:Y:S01]  /*16590*/  @!PT LDS RZ, [RZ] ;  /* 0x00000000fffff984 */ /* 0x000fe20000000800 */
[----:B------:R1:W-:Y:S01]  /*165a0*/  @!P1 LDGSTS.E.BYPASS.LTC128B.128 [R10+0x18c00], desc[UR46][R6.64], !P0 ;  /* 0x18c00000060a9fae */ /* 0x0003e2000c101d6e */
[----:B------:R-:W-:Y:S01]  /*165b0*/  IMAD.MOV.U32 R13, RZ, RZ, R0 ;  /* 0x000000ffff0d7224 */ /* 0x000fe200078e0000 */
[----:B------:R-:W-:Y:S01]  /*165c0*/  ISETP.GE.AND P1, PT, R5, R3, PT ;  /* 0x000000030500720c */ /* 0x000fe20003f26270 */
[----:B------:R-:W-:-:S12]  /*165d0*/  IMAD.MOV.U32 R5, RZ, RZ, R14 ;  /* 0x000000ffff057224 */ /* 0x000fd800078e000e */
[----:B01----:R-:W-:Y:S05]  /*165e0*/  WARPSYNC.COLLECTIVE R15, `(.L_x_1966) ;  /* 0x000000000f087348 */ /* 0x003fea0003c00000 */
[----:B------:R2:W3:Y:S02]  /*165f0*/  SHFL.IDX P6, R14, R13, R12, R11 ;  /* 0x0000000c0d0e7389 */ /* 0x0004e400000c000b */
[----:B0123--:R-:W-:Y:S01]  /*16600*/  ENDCOLLECTIVE ;  /* 0x000000000000791b */ /* 0x00ffe20003800000 */
.L_x_1966:
[----:B------:R-:W-:Y:S02]  /*16610*/  IMAD.SHL.U32 R9, R9, 0x8, RZ ;  /* 0x0000000809097824 */ /* 0x000fe400078e00ff */
[----:B------:R-:W-:Y:S02]  /*16620*/  IMAD.MOV.U32 R13, RZ, RZ, R4 ;  /* 0x000000ffff0d7224 */ /* 0x000fe400078e0004 */
[----:B------:R-:W-:Y:S01]  /*16630*/  IMAD.MOV.U32 R12, RZ, RZ, 0x3 ;  /* 0x00000003ff0c7424 */ /* 0x000fe200078e00ff */
[----:B------:R-:W-:Y:S01]  /*16640*/  LOP3.LUT R9, R9, 0x38, RZ, 0xc0, !PT ;  /* 0x0000003809097812 */ /* 0x000fe200078ec0ff */
[----:B------:R-:W-:-:S07]  /*16650*/  IMAD.MOV.U32 R6, RZ, RZ, R14 ;  /* 0x000000ffff067224 */ /* 0x000fce00078e000e */
[----:B------:R-:W-:Y:S05]  /*16660*/  WARPSYNC.COLLECTIVE R15, `(.L_x_1967) ;  /* 0x000000000f087348 */ /* 0x000fea0003c00000 */
[----:B------:R0:W1:Y:S02]  /*16670*/  SHFL.IDX P6, R14, R13, R12, R11 ;  /* 0x0000000c0d0e7389 */ /* 0x00006400000c000b */
[----:B01----:R-:W-:Y:S01]  /*16680*/  ENDCOLLECTIVE ;  /* 0x000000000000791b */ /* 0x003fe20003800000 */
.L_x_1967:
[----:B------:R-:W-:-:S05]  /*16690*/  @!P1 LEA R6, P2, R9, R6, 0x1 ;  /* 0x0000000609069211 */ /* 0x000fca00078408ff */
[----:B------:R-:W-:-:S04]  /*166a0*/  @!P1 IMAD.X R5, RZ, RZ, R5, P2 ;  /* 0x000000ffff059224 */ /* 0x000fc800010e0605 */
[----:B------:R-:W-:Y:S02]  /*166b0*/  @!P1 IMAD.MOV.U32 R7, RZ, RZ, R5 ;  /* 0x000000ffff079224 */ /* 0x000fe400078e0005 */
[----:B------:R-:W-:Y:S02]  /*166c0*/  VIADD R5, R2, 0x30 ;  /* 0x0000003002057836 */ /* 0x000fe40000000000 */
[----:B------:R-:W-:Y:S01]  /*166d0*/  IMAD.MOV.U32 R13, RZ, RZ, R0 ;  /* 0x000000ffff0d7224 */ /* 0x000fe200078e0000 */
[----:B------:R-:W-:Y:S01]  /*166e0*/  @!PT LDS RZ, [RZ] ;  /* 0x00000000fffff984 */ /* 0x000fe20000000800 */
[----:B------:R-:W-:Y:S01]  /*166f0*/  @!PT LDS RZ, [RZ] ;  /* 0x00000000fffff984 */ /* 0x000fe20000000800 */
[----:B------:R-:W-:Y:S01]  /*16700*/  @!PT LDS RZ, [RZ] ;  /* 0x00000000fffff984 */ /* 0x000fe20000000800 */
[----:B------:R0:W-:Y:S02]  /*16710*/  @!P1 LDGSTS.E.BYPASS.LTC128B.128 [R10+0x19400], desc[UR46][R6.64], !P0 ;  /* 0x19400000060a9fae */ /* 0x0001e4000c101d6e */
[----:B------:R-:W-:Y:S01]  /*16720*/  ISETP.GE.AND P1, PT, R5, R3, PT ;  /* 0x000000030500720c */ /* 0x000fe20003f26270 */
[----:B------:R-:W-:-:S12]  /*16730*/  IMAD.MOV.U32 R5, RZ, RZ, R14 ;  /* 0x000000ffff057224 */ /* 0x000fd800078e000e */
[----:B0-----:R-:W-:Y:S05]  /*16740*/  WARPSYNC.COLLECTIVE R15, `(.L_x_1968) ;  /* 0x000000000f087348 */ /* 0x001fea0003c00000 */
[----:B------:R1:W2:Y:S02]  /*16750*/  SHFL.IDX P6, R14, R13, R12, R11 ;  /* 0x0000000c0d0e7389 */ /* 0x0002a400000c000b */
[----:B012---:R-:W-:Y:S01]  /*16760*/  ENDCOLLECTIVE ;  /* 0x000000000000791b */ /* 0x007fe20003800000 */
.L_x_1968:
[----:B------:R-:W-:Y:S02]  /*16770*/  IMAD.MOV.U32 R13, RZ, RZ, R4 ;  /* 0x000000ffff0d7224 */ /* 0x000fe400078e0004 */
[----:B------:R-:W-:Y:S02]  /*16780*/  IMAD.MOV.U32 R12, RZ, RZ, 0x4 ;  /* 0x00000004ff0c7424 */ /* 0x000fe400078e00ff */
[----:B------:R-:W-:-:S07]  /*16790*/  IMAD.MOV.U32 R6, RZ, RZ, R14 ;  /* 0x000000ffff067224 */ /* 0x000fce00078e000e */
[----:B------:R-:W-:Y:S05]  /*167a0*/  WARPSYNC.COLLECTIVE R15, `(.L_x_1969) ;  /* 0x000000000f087348 */ /* 0x000fea0003c00000 */
[----:B------:R0:W1:Y:S02]  /*167b0*/  SHFL.IDX P6, R14, R13, R12, R11 ;  /* 0x0000000c0d0e7389 */ /* 0x00006400000c000b */
[----:B01----:R-:W-:Y:S01]  /*167c0*/  ENDCOLLECTIVE ;  /* 0x000000000000791b */ /* 0x003fe20003800000 */
.L_x_1969:
        /* <DEDUP_REMOVED lines=14> */
.L_x_1970:
[----:B------:R-:W-:Y:S02]  /*168b0*/  IMAD.MOV.U32 R13, RZ, RZ, R4 ;  /* 0x000000ffff0d7224 */ /* 0x000fe400078e0004 */
[----:B------:R-:W-:Y:S02]  /*168c0*/  IMAD.MOV.U32 R12, RZ, RZ, 0x5 ;  /* 0x00000005ff0c7424 */ /* 0x000fe400078e00ff */
[----:B------:R-:W-:-:S07]  /*168d0*/  IMAD.MOV.U32 R6, RZ, RZ, R14 ;  /* 0x000000ffff067224 */ /* 0x000fce00078e000e */
[----:B------:R-:W-:Y:S05]  /*168e0*/  WARPSYNC.COLLECTIVE R15, `(.L_x_1971) ;  /* 0x000000000f087348 */ /* 0x000fea0003c00000 */
[----:B------:R0:W1:Y:S02]  /*168f0*/  SHFL.IDX P6, R14, R13, R12, R11 ;  /* 0x0000000c0d0e7389 */ /* 0x00006400000c000b */
[----:B01----:R-:W-:Y:S01]  /*16900*/  ENDCOLLECTIVE ;  /* 0x000000000000791b */ /* 0x003fe20003800000 */
.L_x_1971:
        /* <DEDUP_REMOVED lines=14> */
.L_x_1972:
[----:B------:R-:W-:Y:S02]  /*169f0*/  IMAD.MOV.U32 R13, RZ, RZ, R4 ;  /* 0x000000ffff0d7224 */ /* 0x000fe400078e0004 */
[----:B------:R-:W-:Y:S02]  /*16a00*/  IMAD.MOV.U32 R12, RZ, RZ, 0x6 ;  /* 0x00000006ff0c7424 */ /* 0x000fe400078e00ff */
[----:B------:R-:W-:-:S07]  /*16a10*/  IMAD.MOV.U32 R6, RZ, RZ, R14 ;  /* 0x000000ffff067224 */ /* 0x000fce00078e000e */
[----:B------:R-:W-:Y:S05]  /*16a20*/  WARPSYNC.COLLECTIVE R15, `(.L_x_1973) ;  /* 0x000000000f087348 */ /* 0x000fea0003c00000 */
[----:B------:R0:W1:Y:S02]  /*16a30*/  SHFL.IDX P6, R14, R13, R12, R11 ;  /* 0x0000000c0d0e7389 */ /* 0x00006400000c000b */
[----:B01----:R-:W-:Y:S01]  /*16a40*/  ENDCOLLECTIVE ;  /* 0x000000000000791b */ /* 0x003fe20003800000 */
.L_x_1973:
[----:B------:R-:W-:-:S05]  /*16a50*/  @!P1 LEA R6, P2, R9, R6, 0x1 ;  /* 0x0000000609069211 */ /* 0x000fca00078408ff */
[----:B------:R-:W-:-:S04]  /*16a60*/  @!P1 IMAD.X R5, RZ, RZ, R5, P2 ;  /* 0x000000ffff059224 */ /* 0x000fc800010e0605 */
[----:B------:R-:W-:Y:S02]  /*16a70*/  @!P1 IMAD.MOV.U32 R7, RZ, RZ, R5 ;  /* 0x000000ffff079224 */ /* 0x000fe400078e0005 */
[----:B------:R-:W-:-:S03]  /*16a80*/  IMAD.MOV.U32 R13, RZ, RZ, R0 ;  /* 0x000000ffff0d7224 */ /* 0x000fc600078e0000 */
[----:B------:R-:W-:Y:S01]  /*16a90*/  @!PT LDS RZ, [RZ] ;  /* 0x00000000fffff984 */ /* 0x000fe20000000800 */
[----:B------:R-:W-:Y:S01]  /*16aa0*/  @!PT LDS RZ, [RZ] ;  /* 0x00000000fffff984 */ /* 0x000fe20000000800 */
[----:B------:R-:W-:Y:S01]  /*16ab0*/  @!PT LDS RZ, [RZ] ;  /* 0x00000000fffff984 */ /* 0x000fe20000000800 */
[----:B------:R0:W-:Y:S01]  /*16ac0*/  @!P1 LDGSTS.E.BYPASS.LTC128B.128 [R10+0x1ac00], desc[UR46][R6.64], !P0 ;  /* 0x1ac00000060a9fae */ /* 0x0001e2000c101d6e */
[----:B------:R-:W-:Y:S01]  /*16ad0*/  ISETP.GE.AND P1, PT, R8, R3, PT ;  /* 0x000000030800720c */ /* 0x000fe20003f26270 */
[----:B------:R-:W-:-:S12]  /*16ae0*/  IMAD.MOV.U32 R5, RZ, RZ, R14 ;  /* 0x000000ffff057224 */ /* 0x000fd800078e000e */
[----:B0-----:R-:W-:Y:S05]  /*16af0*/  WARPSYNC.COLLECTIVE R15, `(.L_x_1974) ;  /* 0x000000000f087348 */ /* 0x001fea0003c00000 */
[----:B------:R1:W2:Y:S02]  /*16b00*/  SHFL.IDX P6, R14, R13, R12, R11 ;  /* 0x0000000c0d0e7389 */ /* 0x0002a400000c000b */
[----:B012---:R-:W-:Y:S01]  /*16b10*/  ENDCOLLECTIVE ;  /* 0x000000000000791b */ /* 0x007fe20003800000 */
.L_x_1974:
[----:B------:R-:W-:Y:S02]  /*16b20*/  IMAD.MOV.U32 R13, RZ, RZ, R4 ;  /* 0x000000ffff0d7224 */ /* 0x000fe400078e0004 */
[----:B------:R-:W-:Y:S02]  /*16b30*/  IMAD.MOV.U32 R12, RZ, RZ, 0x7 ;  /* 0x00000007ff0c7424 */ /* 0x000fe400078e00ff */
[----:B------:R-:W-:-:S07]  /*16b40*/  IMAD.MOV.U32 R6, RZ, RZ, R14 ;  /* 0x000000ffff067224 */ /* 0x000fce00078e000e */
[----:B------:R-:W-:Y:S05]  /*16b50*/  WARPSYNC.COLLECTIVE R15, `(.L_x_1975) ;  /* 0x000000000f087348 */ /* 0x000fea0003c00000 */
[----:B------:R0:W1:Y:S02]  /*16b60*/  SHFL.IDX P6, R14, R13, R12, R11 ;  /* 0x0000000c0d0e7389 */ /* 0x00006400000c000b */
[----:B01----:R-:W-:Y:S01]  /*16b70*/  ENDCOLLECTIVE ;  /* 0x000000000000791b */ /* 0x003fe20003800000 */
.L_x_1975:
        /* <DEDUP_REMOVED lines=12> */
.L_x_1976:
[----:B------:R-:W-:Y:S05]  /*16c40*/  BRA `(.L_x_1977) ;  /* 0xffffffc4001c7947 */ /* 0x000fea000383ffff */
.L_x_1873:
[----:B-1----:R1:W2:Y:S02]  /*16c50*/  SYNCS.PHASECHK.TRANS64.TRYWAIT P0, [R18+URZ+0x22820], R3 ;  /* 0x02282003120075a7 */ /* 0x0022a4000800017f */
[----:B--2---:R-:W-:Y:S05]  /*16c60*/  @!P0 NANOSLEEP.SYNCS 0x989680 ;  /* 0x009896800000895d */ /* 0x004fea0003900000 */
[----:B------:R-:W2:Y:S02]  /*16c70*/  @!P0 SYNCS.PHASECHK.TRANS64 P0, [R18+URZ+0x22820], R3 ;  /* 0x02282003120085a7 */ /* 0x000ea4000800007f */
[----:B--2---:R-:W-:Y:S05]  /*16c80*/  @!P0 BRA `(.L_x_1873) ;  /* 0xfffffffc00f08947 */ /* 0x004fea000383ffff */
[----:B------:R-:W-:Y:S05]  /*16c90*/  BRA `(.L_x_1978) ;  /* 0xffffffc400847947 */ /* 0x000fea000383ffff */
.L_x_1877:
[----:B-1----:R1:W2:Y:S02]  /*16ca0*/  SYNCS.PHASECHK.TRANS64.TRYWAIT P0, [R0+URZ+0x22860], R3 ;  /* 0x02286003000075a7 */ /* 0x0022a4000800017f */
[----:B--2---:R-:W-:Y:S05]  /*16cb0*/  @!P0 NANOSLEEP.SYNCS 0x989680 ;  /* 0x009896800000895d */ /* 0x004fea0003900000 */
[----:B------:R-:W2:Y:S02]  /*16cc0*/  @!P0 SYNCS.PHASECHK.TRANS64 P0, [R0+URZ+0x22860], R3 ;  /* 0x02286003000085a7 */ /* 0x000ea4000800007f */
[----:B--2---:R-:W-:Y:S05]  /*16cd0*/  @!P0 BRA `(.L_x_1877) ;  /* 0xfffffffc00f08947 */ /* 0x004fea000383ffff */
[----:B------:R-:W-:Y:S05]  /*16ce0*/  BRA `(.L_x_1979) ;  /* 0xffffffc400a47947 */ /* 0x000fea000383ffff */
.L_x_1890:
[----:B-1----:R1:W2:Y:S02]  /*16cf0*/  SYNCS.PHASECHK.TRANS64.TRYWAIT P0, [R4+URZ+0x22840], R2 ;  /* 0x02284002040075a7 */ /* 0x0022a4000800017f */
[----:B--2---:R-:W-:Y:S05]  /*16d00*/  @!P0 NANOSLEEP.SYNCS 0x989680 ;  /* 0x009896800000895d */ /* 0x004fea0003900000 */
[----:B------:R-:W2:Y:S02]  /*16d10*/  @!P0 SYNCS.PHASECHK.TRANS64 P0, [R4+URZ+0x22840], R2 ;  /* 0x02284002040085a7 */ /* 0x000ea4000800007f */
[----:B--2---:R-:W-:Y:S05]  /*16d20*/  @!P0 BRA `(.L_x_1890) ;  /* 0xfffffffc00f08947 */ /* 0x004fea000383ffff */
[----:B------:R-:W-:Y:S05]  /*16d30*/  BRA `(.L_x_1980) ;  /* 0xffffffcc00987947 */ /* 0x000fea000383ffff */
.L_x_1895:
[----:B--2---:R2:W3:Y:S02]  /*16d40*/  SYNCS.PHASECHK.TRANS64.TRYWAIT P0, [R4+URZ+0x22860], R2 ;  /* 0x02286002040075a7 */ /* 0x0044e4000800017f */
[----:B---3--:R-:W-:Y:S05]  /*16d50*/  @!P0 NANOSLEEP.SYNCS 0x989680 ;  /* 0x009896800000895d */ /* 0x008fea0003900000 */
[----:B------:R-:W3:Y:S02]  /*16d60*/  @!P0 SYNCS.PHASECHK.TRANS64 P0, [R4+URZ+0x22860], R2 ;  /* 0x02286002040085a7 */ /* 0x000ee4000800007f */
[----:B---3--:R-:W-:Y:S05]  /*16d70*/  @!P0 BRA `(.L_x_1895) ;  /* 0xfffffffc00f08947 */ /* 0x008fea000383ffff */
[----:B------:R-:W-:Y:S05]  /*16d80*/  BRA `(.L_x_1981) ;  /* 0xffffffd000107947 */ /* 0x000fea000383ffff */
.L_x_1907:
[----:B0-----:R0:W1:Y:S02]  /*16d90*/  SYNCS.PHASECHK.TRANS64.TRYWAIT P0, [R4+URZ+0x22840], R2 ;  /* 0x02284002040075a7 */ /* 0x001064000800017f */
[----:B-1----:R-:W-:Y:S05]  /*16da0*/  @!P0 NANOSLEEP.SYNCS 0x989680 ;  /* 0x009896800000895d */ /* 0x002fea0003900000 */
[----:B------:R-:W1:Y:S02]  /*16db0*/  @!P0 SYNCS.PHASECHK.TRANS64 P0, [R4+URZ+0x22840], R2 ;  /* 0x02284002040085a7 */ /* 0x000e64000800007f */
[----:B-1----:R-:W-:Y:S05]  /*16dc0*/  @!P0 BRA `(.L_x_1907) ;  /* 0xfffffffc00f08947 */ /* 0x002fea000383ffff */
[----:B------:R-:W-:Y:S05]  /*16dd0*/  BRA `(.L_x_1982) ;  /* 0xffffffd400f47947 */ /* 0x000fea000383ffff */
.L_x_1912:
[----:B-1----:R1:W2:Y:S02]  /*16de0*/  SYNCS.PHASECHK.TRANS64.TRYWAIT P0, [R4+URZ+0x22860], R2 ;  /* 0x02286002040075a7 */ /* 0x0022a4000800017f */
[----:B--2---:R-:W-:Y:S05]  /*16df0*/  @!P0 NANOSLEEP.SYNCS 0x989680 ;  /* 0x009896800000895d */ /* 0x004fea0003900000 */
[----:B------:R-:W2:Y:S02]  /*16e00*/  @!P0 SYNCS.PHASECHK.TRANS64 P0, [R4+URZ+0x22860], R2 ;  /* 0x02286002040085a7 */ /* 0x000ea4000800007f */
[----:B--2---:R-:W-:Y:S05]  /*16e10*/  @!P0 BRA `(.L_x_1912) ;  /* 0xfffffffc00f08947 */ /* 0x004fea000383ffff */
[----:B------:R-:W-:Y:S05]  /*16e20*/  BRA `(.L_x_1983) ;  /* 0xffffffd8006c7947 */ /* 0x000fea000383ffff */
.L_x_1923:
[----:B-1----:R1:W2:Y:S02]  /*16e30*/  SYNCS.PHASECHK.TRANS64.TRYWAIT P0, [R4+URZ+0x22840], R2 ;  /* 0x02284002040075a7 */ /* 0x0022a4000800017f */
[----:B--2---:R-:W-:Y:S05]  /*16e40*/  @!P0 NANOSLEEP.SYNCS 0x989680 ;  /* 0x009896800000895d */ /* 0x004fea0003900000 */
[----:B------:R-:W2:Y:S02]  /*16e50*/  @!P0 SYNCS.PHASECHK.TRANS64 P0, [R4+URZ+0x22840], R2 ;  /* 0x02284002040085a7 */ /* 0x000ea4000800007f */
[----:B--2---:R-:W-:Y:S05]  /*16e60*/  @!P0 BRA `(.L_x_1923) ;  /* 0xfffffffc00f08947 */ /* 0x004fea000383ffff */
[----:B------:R-:W-:Y:S05]  /*16e70*/  BRA `(.L_x_1984) ;  /* 0xffffffe000347947 */ /* 0x000fea000383ffff */
.L_x_1928:
[----:B0-----:R0:W2:Y:S02]  /*16e80*/  SYNCS.PHASECHK.TRANS64.TRYWAIT P0, [R4+URZ+0x22860], R2 ;  /* 0x02286002040075a7 */ /* 0x0010a4000800017f */
[----:B--2---:R-:W-:Y:S05]  /*16e90*/  @!P0 NANOSLEEP.SYNCS 0x989680 ;  /* 0x009896800000895d */ /* 0x004fea0003900000 */
[----:B------:R-:W2:Y:S02]  /*16ea0*/  @!P0 SYNCS.PHASECHK.TRANS64 P0, [R4+URZ+0x22860], R2 ;  /* 0x02286002040085a7 */ /* 0x000ea4000800007f */
[----:B--2---:R-:W-:Y:S05]  /*16eb0*/  @!P0 BRA `(.L_x_1928) ;  /* 0xfffffffc00f08947 */ /* 0x004fea000383ffff */
[----:B------:R-:W-:Y:S05]  /*16ec0*/  BRA `(.L_x_1985) ;  /* 0xffffffe000ac7947 */ /* 0x000fea000383ffff */
.L_x_1940:
[----:B------:R-:W-:Y:S01]  /*16ed0*/  BSSY B0, `(.L_x_1986) ;  /* 0x0000008000007945 */ /* 0x000fe20003800000 */
[----:B-----5:R-:W-:Y:S02]  /*16ee0*/  IMAD.MOV.U32 R13, RZ, RZ, R2 ;  /* 0x000000ffff0d7224 */ /* 0x020fe400078e0002 */
[----:B------:R-:W-:Y:S02]  /*16ef0*/  IMAD.MOV.U32 R12, RZ, RZ, RZ ;  /* 0x000000ffff0c7224 */ /* 0x000fe400078e00ff */
[----:B------:R-:W-:Y:S02]  /*16f00*/  IMAD.MOV.U32 R11, RZ, RZ, 0x1f ;  /* 0x0000001fff0b7424 */ /* 0x000fe400078e00ff */
[----:B------:R-:W-:-:S07]  /*16f10*/  IMAD.MOV.U32 R15, RZ, RZ, -0x1 ;  /* 0xffffffffff0f7424 */ /* 0x000fce00078e00ff */
[----:B01-34-:R-:W-:Y:S05]  /*16f20*/  WARPSYNC.COLLECTIVE R15, `(.L_x_1987) ;  /* 0x000000000f087348 */ /* 0x01bfea0003c00000 */
[----:B------:R2:W0:Y:S02]  /*16f30*/  SHFL.IDX P6, R14, R13, R12, R11 ;  /* 0x0000000c0d0e7389 */ /* 0x00042400000c000b */
[----:B01234-:R-:W-:Y:S01]  /*16f40*/  ENDCOLLECTIVE ;  /* 0x000000000000791b */ /* 0x01ffe20003800000 */
.L_x_1987:
[----:B------:R-:W-:Y:S05]  /*16f50*/  BSYNC B0 ;  /* 0x0000000000007941 */ /* 0x000fea0003800000 */
.L_x_1986:
[----:B------:R-:W-:Y:S05]  /*16f60*/  BRA `(.L_x_1988) ;  /* 0xffffffe800787947 */ /* 0x000fea000383ffff */
.L_x_1943:
[----:B0-----:R0:W1:Y:S02]  /*16f70*/  SYNCS.PHASECHK.TRANS64.TRYWAIT P0, [R0+URZ+0x22820], R3 ;  /* 0x02282003000075a7 */ /* 0x001064000800017f */
[----:B-1----:R-:W-:Y:S05]  /*16f80*/  @!P0 NANOSLEEP.SYNCS 0x989680 ;  /* 0x009896800000895d */ /* 0x002fea0003900000 */
[----:B------:R-:W1:Y:S02]  /*16f90*/  @!P0 SYNCS.PHASECHK.TRANS64 P0, [R0+URZ+0x22820], R3 ;  /* 0x02282003000085a7 */ /* 0x000e64000800007f */
[----:B-1----:R-:W-:Y:S05]  /*16fa0*/  @!P0 BRA `(.L_x_1943) ;  /* 0xfffffffc00f08947 */ /* 0x002fea000383ffff */
[----:B------:R-:W-:Y:S05]  /*16fb0*/  BRA `(.L_x_1989) ;  /* 0xffffffe800c47947 */ /* 0x000fea000383ffff */
.L_x_1944:
        /* <DEDUP_REMOVED lines=8> */
[----:B0-----:R-:W-:Y:S05]  /*17040*/  WARPSYNC.COLLECTIVE R15, `(.L_x_1991) ;  /* 0x000000000f087348 */ /* 0x001fea0003c00000 */
[----:B------:R1:W2:Y:S02]  /*17050*/  SHFL.IDX P6, R14, R13, R12, R11 ;  /* 0x0000000c0d0e7389 */ /* 0x0002a400000c000b */
[----:B012---:R-:W-:Y:S01]  /*17060*/  ENDCOLLECTIVE ;  /* 0x000000000000791b */ /* 0x007fe20003800000 */
.L_x_1991:
[----:B------:R-:W-:Y:S05]  /*17070*/  BSYNC B0 ;  /* 0x0000000000007941 */ /* 0x000fea0003800000 */
.L_x_1990:
[----:B------:R-:W-:Y:S05]  /*17080*/  BRA `(.L_x_1992) ;  /* 0xffffffe800ac7947 */ /* 0x000fea000383ffff */
.L_x_1947:
[----:B------:R-:W-:Y:S01]  /*17090*/  BSSY B1, `(.L_x_1993) ;  /* 0x0000006000017945 */ /* 0x000fe20003800000 */
[----:B------:R-:W-:-:S07]  /*170a0*/  IMAD.MOV.U32 R15, RZ, RZ, -0x1 ;  /* 0xffffffffff0f7424 */ /* 0x000fce00078e00ff */
[----:B01----:R-:W-:Y:S05]  /*170b0*/  WARPSYNC.COLLECTIVE R15, `(.L_x_1994) ;  /* 0x000000000f0c7348 */ /* 0x003fea0003c00000 */
[----:B------:R-:W-:Y:S02]  /*170c0*/  ELECT P6, UR62, PT ;  /* 0x00000000003e782f */ /* 0x000fe400038c0000 */
[----:B------:R-:W-:Y:S01]  /*170d0*/  MOV R14, UR62 ;  /* 0x0000003e000e7c02 */ /* 0x000fe20008000f00 */
[----:B01----:R-:W-:Y:S10]  /*170e0*/  ENDCOLLECTIVE ;  /* 0x000000000000791b */ /* 0x003ff40003800000 */
.L_x_1994:
[----:B------:R-:W-:Y:S05]  /*170f0*/  BSYNC B1 ;  /* 0x0000000000017941 */ /* 0x000fea0003800000 */
.L_x_1993:
[----:B------:R-:W-:Y:S05]  /*17100*/  BRA `(.L_x_1995) ;  /* 0xffffffe800a47947 */ /* 0x000fea000383ffff */
.L_x_1949:
[----:B0-----:R0:W1:Y:S02]  /*17110*/  SYNCS.PHASECHK.TRANS64.TRYWAIT P0, [R6+URZ], R5 ;  /* 0x00000005060075a7 */ /* 0x001064000800017f */
[----:B-1----:R-:W-:Y:S05]  /*17120*/  @!P0 NANOSLEEP.SYNCS 0x989680 ;  /* 0x009896800000895d */ /* 0x002fea0003900000 */
[----:B------:R-:W1:Y:S02]  /*17130*/  @!P0 SYNCS.PHASECHK.TRANS64 P0, [R6+URZ], R5 ;  /* 0x00000005060085a7 */ /* 0x000e64000800007f */
[----:B-1----:R-:W-:Y:S05]  /*17140*/  @!P0 BRA `(.L_x_1949) ;  /* 0xfffffffc00f08947 */ /* 0x002fea000383ffff */
[----:B------:R-:W-:Y:S05]  /*17150*/  BRA `(.L_x_1996) ;  /* 0xffffffe800dc7947 */ /* 0x000fea000383ffff */
.L_x_1950:
[----:B-1----:R1:W2:Y:S02]  /*17160*/  SYNCS.PHASECHK.TRANS64.TRYWAIT P0, [R7+URZ], R2 ;  /* 0x00000002070075a7 */ /* 0x0022a4000800017f */
[----:B--2---:R-:W-:Y:S05]  /*17170*/  @!P0 NANOSLEEP.SYNCS 0x989680 ;  /* 0x009896800000895d */ /* 0x004fea0003900000 */
[----:B------:R-:W2:Y:S02]  /*17180*/  @!P0 SYNCS.PHASECHK.TRANS64 P0, [R7+URZ], R2 ;  /* 0x00000002070085a7 */ /* 0x000ea4000800007f */
[----:B--2---:R-:W-:Y:S05]  /*17190*/  @!P0 BRA `(.L_x_1950) ;  /* 0xfffffffc00f08947 */ /* 0x004fea000383ffff */
[----:B------:R-:W-:Y:S05]  /*171a0*/  BRA `(.L_x_1997) ;  /* 0xffffffe800d07947 */ /* 0x000fea000383ffff */
.L_x_1952:
[----:B--2---:R2:W3:Y:S02]  /*171b0*/  SYNCS.PHASECHK.TRANS64.TRYWAIT P0, [R4+URZ], R5 ;  /* 0x00000005040075a7 */ /* 0x0044e4000800017f */
[----:B---3--:R-:W-:Y:S05]  /*171c0*/  @!P0 NANOSLEEP.SYNCS 0x989680 ;  /* 0x009896800000895d */ /* 0x008fea0003900000 */
[----:B------:R-:W3:Y:S02]  /*171d0*/  @!P0 SYNCS.PHASECHK.TRANS64 P0, [R4+URZ], R5 ;  /* 0x00000005040085a7 */ /* 0x000ee4000800007f */
[----:B---3--:R-:W-:Y:S05]  /*171e0*/  @!P0 BRA `(.L_x_1952) ;  /* 0xfffffffc00f08947 */ /* 0x008fea000383ffff */
[----:B------:R-:W-:Y:S05]  /*171f0*/  BRA `(.L_x_1998) ;  /* 0xffffffe800d47947 */ /* 0x000fea000383ffff */
.L_x_1999:
        /* <DEDUP_REMOVED lines=16> */
.L_x_6036:


//--------------------- .text._ZN7cutlass13device_kernelIN5flash11enable_sm90INS1_16FlashAttnFwdSm90INS1_25CollectiveMainloopFwdSm90ILi2EN4cute5tupleIJNS5_1CILi1EEES8_S8_EEENS6_IJNS7_ILi128EEENS7_ILi96EEENS7_ILi64EEEEEELi256ENS_10bfloat16_tEfNS_4arch4Sm90ELb0ELb1ELb1ELb0ELb0ELb0ELb1ELb1ELb0ELb1ELb0ELb0EEENS1_21CollectiveEpilogueFwdINS6_IJSA_NS7_ILi256EEESB_EEES9_SE_SG_Li256ELb0ELb1ELb0ELb0EEENS1_30DynamicPersistentTileSchedulerILi256ELi128ELb0ELb1ELb1EEEEEEEEEvNT_6ParamsE --------------------------
	.section	.text._ZN7cutlass13device_kernelIN5flash11enable_sm90INS1_16FlashAttnFwdSm90INS1_25CollectiveMainloopFwdSm90ILi2EN4cute5tupleIJNS5_1CILi1EEES8_S8_EEENS6_IJNS7_ILi128EEENS7_ILi96EEENS7_ILi64EEEEEELi256ENS_10bfloat16_tEfNS_4arch4Sm90ELb0ELb1ELb1ELb0ELb0ELb0ELb1ELb1ELb0ELb1ELb0ELb0EEENS1_21CollectiveEpilogueFwdINS6_IJSA_NS7_ILi256EEESB_EEES9_SE_SG_Li256ELb0ELb1ELb0ELb0EEENS1_30DynamicPersistentTileSchedulerILi256ELi128ELb0ELb1ELb1EEEEEEEEEvNT_6ParamsE,"ax",@progbits
	.align	128
.text._ZN7cutlass13device_kernelIN5flash11enable_sm90INS1_16FlashAttnFwdSm90INS1_25CollectiveMainloopFwdSm90ILi2EN4cute5tupleIJNS5_1CILi1EEES8_S8_EEENS6_IJNS7_ILi128EEENS7_ILi96EEENS7_ILi64EEEEEELi256ENS_10bfloat16_tEfNS_4arch4Sm90ELb0ELb1ELb1ELb0ELb0ELb0ELb1ELb1ELb0ELb1ELb0ELb0EEENS1_21CollectiveEpilogueFwdINS6_IJSA_NS7_ILi256EEESB_EEES9_SE_SG_Li256ELb0ELb1ELb0ELb0EEENS1_30DynamicPersistentTileSchedulerILi256ELi128ELb0ELb1ELb1EEEEEEEEEvNT_6ParamsE:
        .type           _ZN7cutlass13device_kernelIN5flash11enable_sm90INS1_16FlashAttnFwdSm90INS1_25CollectiveMainloopFwdSm90ILi2EN4cute5tupleIJNS5_1CILi1EEES8_S8_EEENS6_IJNS7_ILi128EEENS7_ILi96EEENS7_ILi64EEEEEELi256ENS_10bfloat16_tEfNS_4arch4Sm90ELb0ELb1ELb1ELb0ELb0ELb0ELb1ELb1ELb0ELb1ELb0ELb0EEENS1_21CollectiveEpilogueFwdINS6_IJSA_NS7_ILi256EEESB_EEES9_SE_SG_Li256ELb0ELb1ELb0ELb0EEENS1_30DynamicPersistentTileSchedulerILi256ELi128ELb0ELb1ELb1EEEEEEEEEvNT_6ParamsE,@function
        .size           _ZN7cutlass13device_kernelIN5flash11enable_sm90INS1_16FlashAttnFwdSm90INS1_25CollectiveMainloopFwdSm90ILi2EN4cute5tupleIJNS5_1CILi1EEES8_S8_EEENS6_IJNS7_ILi128EEENS7_ILi96EEENS7_ILi64EEEEEELi256ENS_10bfloat16_tEfNS_4arch4Sm90ELb0ELb1ELb1ELb0ELb0ELb0ELb1ELb1ELb0ELb1ELb0ELb0EEENS1_21CollectiveEpilogueFwdINS6_IJSA_NS7_ILi256EEESB_EEES9_SE_SG_Li256ELb0ELb1ELb0ELb0EEENS1_30DynamicPersistentTileSchedulerILi256ELi128ELb0ELb1ELb1EEEEEEEEEvNT_6ParamsE,(.L_x_6037 - _ZN7cutlass13device_kernelIN5flash11enable_sm90INS1_16FlashAttnFwdSm90INS1_25CollectiveMainloopFwdSm90ILi2EN4cute5tupleIJNS5_1CILi1EEES8_S8_EEENS6_IJNS7_ILi128EEENS7_ILi96EEENS7_ILi64EEEEEELi256ENS_10bfloat16_tEfNS_4arch4Sm90ELb0ELb1ELb1ELb0ELb0ELb0ELb1ELb1ELb0ELb1ELb0ELb0EEENS1_21CollectiveEpilogueFwdINS6_IJSA_NS7_ILi256EEESB_EEES9_SE_SG_Li256ELb0ELb1ELb0ELb0EEENS1_30DynamicPersistentTileSchedulerILi256ELi128ELb0ELb1ELb1EEEEEEEEEvNT_6ParamsE)
        .other          _ZN7cutlass13device_kernelIN5flash11enable_sm90INS1_16FlashAttnFwdSm90INS1_25CollectiveMainloopFwdSm90ILi2EN4cute5tupleIJNS5_1CILi1EEES8_S8_EEENS6_IJNS7_ILi128EEENS7_ILi96EEENS7_ILi64EEEEEELi256ENS_10bfloat16_tEfNS_4arch4Sm90ELb0ELb1ELb1ELb0ELb0ELb0ELb1ELb1ELb0ELb1ELb0ELb0EEENS1_21CollectiveEpilogueFwdINS6_IJSA_NS7_ILi256EEESB_EEES9_SE_SG_Li256ELb0ELb1ELb0ELb0EEENS1_30DynamicPersistentTileSchedulerILi256ELi128ELb0ELb1ELb1EEEEEEEEEvNT_6ParamsE,@"STO_CUDA_ENTRY STV_DEFAULT"
_ZN7cutlass13device_kernelIN5flash11enable_sm90INS1_16FlashAttnFwdSm90INS1_25CollectiveMainloopFwdSm90ILi2EN4cute5tupleIJNS5_1CILi1EEES8_S8_EEENS6_IJNS7_ILi128EEENS7_ILi96EEENS7_ILi64EEEEEELi256ENS_10bfloat16_tEfNS_4arch4Sm90ELb0ELb1ELb1ELb0ELb0ELb0ELb1ELb1ELb0ELb1ELb0ELb0EEENS1_21CollectiveEpilogueFwdINS6_IJSA_NS7_ILi256EEESB_EEES9_SE_SG_Li256ELb0ELb1ELb0ELb0EEENS1_30DynamicPersistentTileSchedulerILi256ELi128ELb0ELb1ELb1EEEEEEEEEvNT_6ParamsE:
[----:B------:R-:W0:Y:S02]  /*0000*/  LDC R1, c[0x0][0x28] ;  /* 0x00000a00ff017b82 */ /* 0x000e240000000800 */
[----:B0-----:R-:W-:Y:S01]  /*0010*/  VIADD R1, R1, 0xfffffb40 ;  /* 0xfffffb4001017836 */ /* 0x001fe20000000000 */
[----:B------:R-:W0:Y:S01]  /*0020*/  S2R R3, SR_TID.X ;  /* 0x0000000000037919 */ /* 0x000e220000002100 */
[----:B------:R-:W-:Y:S01]  /*0030*/  ELECT P0, URZ, PT ;  /* 0x00000000003f782f */ /* 0x000fe20003800000 */
[----:B------:R-:W-:Y:S01]  /*0040*/  BSSY B0, `(.L_x_2000) ;  /* 0x0000012000007945 */ /* 0x000fe20003800000 */
[----:B------:R-:W-:Y:S02]  /*0050*/  ULDC UR4, c[0x0][0x20] ;  /* 0x0000080000047ab9 */ /* 0x000fe40000000800 */
[----:B------:R-:W-:Y:S01]  /*0060*/  IADD3 R16, P1, R1, UR4, RZ ;  /* 0x0000000401107c10 */ /* 0x000fe2000ff3e0ff */
[----:B------:R-:W-:-:S04]  /*0070*/  ULDC UR4, c[0x0][0x24] ;  /* 0x0000090000047ab9 */ /* 0x000fc80000000800 */
[----:B------:R-:W-:Y:S01]  /*0080*/  IMAD.X R17, RZ, RZ, UR4, P1 ;  /* 0x00000004ff117e24 */ /* 0x000fe200088e06ff */
        /* <DEDUP_REMOVED lines=13> */
.L_x_2001:
[----:B------:R-:W-:Y:S05]  /*0160*/  BSYNC B0 ;  /* 0x0000000000007941 */ /* 0x000fea0003800000 */
.L_x_2000:
        /* <DEDUP_REMOVED lines=43> */
.L_x_2002:
        /* <DEDUP_REMOVED lines=22> */
.L_x_2003:
        /* <DEDUP_REMOVED lines=18> */
.L_x_2004:
        /* <DEDUP_REMOVED lines=22> */
.L_x_2005:
        /* <DEDUP_REMOVED lines=22> */
.L_x_2006:
[----:B------:R-:W-:Y:S01]  /*0960*/  IADD3 R2, P0, R16, 0x70, RZ ;  /* 0x0000007010027810 */ /* 0x000fe20007f1e0ff */
[----:B------:R-:W-:Y:S01]  /*0970*/  UMOV UR41, 0x1 ;  /* 0x0000000100297882 */ /* 0x000fe20000000000 */
[----:B------:R-:W-:Y:S01]  /*0980*/  PLOP3.LUT P1, PT, PT, PT, UP0, 0x80, 0x0 ;  /* 0x000000000000781c */ /* 0x000fe20003f2f008 */
[----:B------:R-:W-:Y:S01]  /*0990*/  NOP ;  /* 0x0000000000007918 */ /* 0x000fe20000000000 */
[----:B------:R-:W-:Y:S01]  /*09a0*/  USEL UR41, UR41, 0x2, !UP0 ;  /* 0x0000000229297887 */ /* 0x000fe2000c000000 */
[----:B------:R4:W-:Y:S01]  /*09b0*/  STL [R1+0x474], R2 ;  /* 0x0004740201007387 */ /* 0x0009e20000100800 */
[----:B------:R-:W-:Y:S01]  /*09c0*/  ULDC.64 UR48, c[0x0][0x208] ;  /* 0x0000820000307ab9 */ /* 0x000fe20000000a00 */
[----:B----4-:R-:W-:-:S05]  /*09d0*/  IMAD.X R2, RZ, RZ, R17, P0 ;  /* 0x000000ffff027224 */ /* 0x010fca00000e0611 */
[----:B------:R4:W-:Y:S01]  /*09e0*/  STL [R1+0x470], R2 ;  /* 0x0004700201007387 */ /* 0x0009e20000100800 */
[----:B0123--:R-:W-:Y:S06]  /*09f0*/  BAR.SYNC.DEFER_BLOCKING 0x0 ;  /* 0x0000000000007b1d */ /* 0x00ffec0000010000 */
[----:B------:R-:W-:Y:S05]  /*0a00*/  @!P1 BRA `(.L_x_2007) ;  /* 0x0000021c00ac9947 */ /* 0x000fea0003800000 */
.L_x_2008:
[----:B------:R-:W-:-:S08]  /*0a10*/  NOP ;  /* 0x0000000000007918 */ /* 0x000fd00000000000 */
[----:B------:R-:W0:Y:S02]  /*0a20*/  USETMAXREG.TRY_ALLOC.CTAPOOL UP0, 0xf0 ;  /* 0x000000f0000079c8 */ /* 0x000e240008000600 */
[----:B0-----:R-:W-:-:S13]  /*0a30*/  PLOP3.LUT P0, PT, PT, PT, UP0, 0x80, 0x0 ;  /* 0x000000000000781c */ /* 0x001fda0003f0f008 */
[----:B------:R-:W-:Y:S05]  /*0a40*/  @!P0 BRA `(.L_x_2008) ;  /* 0xfffffffc00f08947 */ /* 0x000fea000383ffff */
[----:B------:R-:W0:Y:S08]  /*0a50*/  S2UR UR5, SR_CTAID.X ;  /* 0x00000000000579c3 */ /* 0x000e300000002500 */
[----:B------:R-:W-:Y:S08]  /*0a60*/  BAR.ARV 0x4, 0x180 ;  /* 0x0106000000007b1d */ /* 0x000ff00000002000 */
[----:B------:R-:W-:Y:S08]  /*0a70*/  BAR.ARV 0x8, 0x180 ;  /* 0x0206000000007b1d */ /* 0x000ff00000002000 */
[----:B------:R-:W0:Y:S01]  /*0a80*/  LDC R0, c[0x0][0xd38] ;  /* 0x00034e00ff007b82 */ /* 0x000e220000000800 */
[----:B------:R-:W-:Y:S01]  /*0a90*/  ISETP.NE.AND P0, PT, R10, 0x1, PT ;  /* 0x000000010a00780c */ /* 0x000fe20003f05270 */
[----:B------:R1:W-:-:S12]  /*0aa0*/  STL.64 [R1+0x218], RZ ;  /* 0x000218ff01007387 */ /* 0x0003d80000100a00 */
[----:B------:R-:W-:Y:S06]  /*0ab0*/  @!P0 BAR.ARV 0x9, 0x100 ;  /* 0x0244000000008b1d */ /* 0x000fec0000002000 */
[C---:B------:R-:W-:Y:S02]  /*0ac0*/  IADD3 R208, P1, R16.reuse, 0x218, RZ ;  /* 0x0000021810d07810 */ /* 0x040fe40007f3e0ff */
[----:B------:R-:W-:Y:S01]  /*0ad0*/  IADD3 R222, P2, R16, 0x224, RZ ;  /* 0x0000022410de7810 */ /* 0x000fe20007f5e0ff */
[----:B------:R1:W-:Y:S01]  /*0ae0*/  STL [R1+0x220], RZ ;  /* 0x000220ff01007387 */ /* 0x0003e20000100800 */
[----:B0-----:R-:W-:Y:S01]  /*0af0*/  ISETP.LE.AND P0, PT, R0, UR5, PT ;  /* 0x0000000500007c0c */ /* 0x001fe2000bf03270 */
[----:B------:R-:W-:-:S02]  /*0b00*/  IMAD.X R209, RZ, RZ, R17, P1 ;  /* 0x000000ffffd17224 */ /* 0x000fc400008e0611 */
[----:B------:R1:W-:Y:S01]  /*0b10*/  STL [R1+0x224], RZ ;  /* 0x000224ff01007387 */ /* 0x0003e20000100800 */
[----:B------:R-:W-:-:S09]  /*0b20*/  IMAD.X R221, RZ, RZ, R17, P2 ;  /* 0x000000ffffdd7224 */ /* 0x000fd200010e0611 */
[----:B-1----:R-:W-:Y:S05]  /*0b30*/  @P0 EXIT ;  /* 0x000000000000094d */ /* 0x002fea0003800000 */
[----:B----4-:R-:W0:Y:S01]  /*0b40*/  S2R R2, SR_TID.X ;  /* 0x0000000000027919 */ /* 0x010e220000002100 */
[----:B------:R-:W1:Y:S01]  /*0b50*/  S2UR UR6, SR_CgaCtaId ;  /* 0x00000000000679c3 */ /* 0x000e620000008800 */
[----:B------:R-:W-:Y:S01]  /*0b60*/  UMOV UR44, 0x400 ;  /* 0x00000400002c7882 */ /* 0x000fe20000000000 */
[----:B------:R-:W-:Y:S01]  /*0b70*/  IMAD.MOV.U32 R179, RZ, RZ, 0x2 ;  /* 0x00000002ffb37424 */ /* 0x000fe200078e00ff */
[C---:B------:R-:W-:Y:S01]  /*0b80*/  IADD3 R204, -R10.reuse, 0xb, RZ ;  /* 0x0000000b0acc7810 */ /* 0x040fe20007ffe1ff */
[----:B------:R-:W-:-:S04]  /*0b90*/  VIADD R205, R10, 0x8 ;  /* 0x000000080acd7836 */ /* 0x000fc80000000000 */
[----:B------:R-:W2:Y:S01]  /*0ba0*/  S2UR UR4, SR_SWINHI ;  /* 0x00000000000479c3 */ /* 0x000ea20000002f00 */
[----:B-1----:R-:W-:Y:S01]  /*0bb0*/  ULEA UR44, UR6, UR44, 0x18 ;  /* 0x0000002c062c7291 */ /* 0x002fe2000f8ec03f */
[----:B0-----:R-:W-:-:S06]  /*0bc0*/  VIADD R202, R2, 0xffffff80 ;  /* 0xffffff8002ca7836 */ /* 0x001fcc0000000000 */
[----:B------:R-:W-:Y:S01]  /*0bd0*/  UMOV UR36, UR44 ;  /* 0x0000002c00247c82 */ /* 0x000fe20008000000 */
[----:B--2---:R-:W-:Y:S01]  /*0be0*/  UMOV UR37, UR4 ;  /* 0x0000000400257c82 */ /* 0x004fe20008000000 */
[----:B------:R-:W-:Y:S01]  /*0bf0*/  UMOV UR4, UR5 ;  /* 0x0000000500047c82 */ /* 0x000fe20008000000 */
[----:B------:R-:W-:-:S04]  /*0c00*/  SHF.R.S32.HI R11, RZ, 0x1f, R202 ;  /* 0x0000001fff0b7819 */ /* 0x000fc800000114ca */
[CC--:B------:R-:W-:Y:S02]  /*0c10*/  LEA.HI R0, R11.reuse, R202.reuse, RZ, 0x7 ;  /* 0x000000ca0b007211 */ /* 0x0c0fe400078f38ff */
[CC--:B------:R-:W-:Y:S02]  /*0c20*/  LEA.HI R2, R11.reuse, R202.reuse, RZ, 0x4 ;  /* 0x000000ca0b027211 */ /* 0x0c0fe400078f20ff */
[----:B------:R-:W-:Y:S02]  /*0c30*/  LOP3.LUT R3, R0, 0xffffff80, RZ, 0xc0, !PT ;  /* 0xffffff8000037812 */ /* 0x000fe400078ec0ff */
[----:B------:R-:W-:Y:S02]  /*0c40*/  LEA.HI R4, R11, R202, RZ, 0x5 ;  /* 0x000000ca0b047211 */ /* 0x000fe400078f28ff */
[----:B------:R-:W-:Y:S01]  /*0c50*/  SHF.R.S32.HI R7, RZ, 0x4, R2 ;  /* 0x00000004ff077819 */ /* 0x000fe20000011402 */
[----:B------:R-:W-:Y:S01]  /*0c60*/  IMAD.IADD R210, R202, 0x1, -R3 ;  /* 0x00000001cad27824 */ /* 0x000fe200078e0a03 */
[----:B------:R-:W-:Y:S01]  /*0c70*/  LOP3.LUT R5, R2, 0x3fffff0, RZ, 0xc0, !PT ;  /* 0x03fffff002057812 */ /* 0x000fe200078ec0ff */
[----:B------:R-:W-:Y:S01]  /*0c80*/  IMAD.SHL.U32 R4, R4, 0x20, RZ ;  /* 0x0000002004047824 */ /* 0x000fe200078e00ff */
[----:B------:R-:W-:-:S02]  /*0c90*/  LEA.HI R2, R2, R7, RZ, 0x1 ;  /* 0x0000000702027211 */ /* 0x000fc400078f08ff */
[----:B------:R-:W-:Y:S01]  /*0ca0*/  SHF.R.S32.HI R3, RZ, 0x1f, R210 ;  /* 0x0000001fff037819 */ /* 0x000fe200000114d2 */
[----:B------:R-:W-:Y:S01]  /*0cb0*/  IMAD.IADD R5, R202, 0x1, -R5 ;  /* 0x00000001ca057824 */ /* 0x000fe200078e0a05 */
[----:B------:R-:W-:Y:S02]  /*0cc0*/  LOP3.LUT R4, R4, 0xfffffc00, RZ, 0xc0, !PT ;  /* 0xfffffc0004047812 */ /* 0x000fe400078ec0ff */
[----:B------:R-:W-:Y:S02]  /*0cd0*/  LOP3.LUT R2, R2, 0x1ffffffe, RZ, 0xc0, !PT ;  /* 0x1ffffffe02027812 */ /* 0x000fe400078ec0ff */
[----:B------:R-:W-:Y:S01]  /*0ce0*/  LEA.HI R12, R3, R210, RZ, 0x2 ;  /* 0x000000d2030c7211 */ /* 0x000fe200078f10ff */
[----:B------:R-:W-:Y:S01]  /*0cf0*/  IMAD R4, R5, 0x40, R4 ;  /* 0x0000004005047824 */ /* 0x000fe200078e0204 */
[----:B------:R-:W-:Y:S01]  /*0d00*/  LEA.HI R6, R11, R202, RZ, 0x2 ;  /* 0x000000ca0b067211 */ /* 0x000fe200078f10ff */
[----:B------:R-:W-:Y:S01]  /*0d10*/  IMAD.IADD R7, R7, 0x1, -R2 ;  /* 0x0000000107077824 */ /* 0x000fe200078e0a02 */
[----:B------:R-:W-:-:S02]  /*0d20*/  SHF.R.S32.HI R2, RZ, 0x2, R12 ;  /* 0x00000002ff027819 */ /* 0x000fc4000001140c */
[----:B------:R-:W-:Y:S01]  /*0d30*/  SHF.R.S32.HI R5, RZ, 0x1f, R12 ;  /* 0x0000001fff057819 */ /* 0x000fe2000001140c */
[----:B------:R-:W-:Y:S01]  /*0d40*/  IMAD R4, R7, 0x8, R4 ;  /* 0x0000000807047824 */ /* 0x000fe200078e0204 */
[----:B------:R-:W-:Y:S02]  /*0d50*/  LEA.HI R3, R3, R210, RZ, 0x5 ;  /* 0x000000d203037211 */ /* 0x000fe400078f28ff */
[----:B------:R-:W-:Y:S01]  /*0d60*/  LEA.HI R5, R5, R2, RZ, 0x3 ;  /* 0x0000000205057211 */ /* 0x000fe200078f18ff */
[----:B------:R-:W-:Y:S01]  /*0d70*/  IMAD.WIDE R178, R4, R179, UR36 ;  /* 0x0000002404b27e25 */ /* 0x000fe2000f8e02b3 */
[----:B------:R-:W-:Y:S02]  /*0d80*/  LOP3.LUT R9, R6, 0xfffffffc, RZ, 0xc0, !PT ;  /* 0xfffffffc06097812 */ /* 0x000fe400078ec0ff */
[----:B------:R-:W-:Y:S02]  /*0d90*/  LOP3.LUT R5, R5, 0xfffffff8, RZ, 0xc0, !PT ;  /* 0xfffffff805057812 */ /* 0x000fe400078ec0ff */
[----:B------:R-:W-:Y:S01]  /*0da0*/  SHF.R.S32.HI R3, RZ, 0x5, R3 ;  /* 0x00000005ff037819 */ /* 0x000fe20000011403 */
[----:B------:R-:W-:Y:S01]  /*0db0*/  IMAD.IADD R9, R202, 0x1, -R9 ;  /* 0x00000001ca097824 */ /* 0x000fe200078e0a09 */
[----:B------:R-:W-:Y:S01]  /*0dc0*/  IADD3 R19, P0, R178, 0x20, RZ ;  /* 0x00000020b2137810 */ /* 0x000fe20007f1e0ff */
[----:B------:R-:W-:Y:S01]  /*0dd0*/  IMAD.IADD R2, R2, 0x1, -R5 ;  /* 0x0000000102027824 */ /* 0x000fe200078e0a05 */
[----:B------:R-:W-:-:S02]  /*0de0*/  LEA.HI R11, R11, R202, RZ, 0x3 ;  /* 0x000000ca0b0b7211 */ /* 0x000fc400078f18ff */
[----:B------:R-:W-:Y:S01]  /*0df0*/  LEA.HI R6, R9, R9, RZ, 0x1 ;  /* 0x0000000909067211 */ /* 0x000fe200078f08ff */
[----:B------:R-:W-:Y:S01]  /*0e00*/  IMAD R13, R3, 0x10, R2 ;  /* 0x00000010030d7824 */ /* 0x000fe200078e0202 */
[----:B------:R-:W-:Y:S01]  /*0e10*/  LOP3.LUT R2, R19, 0x380, RZ, 0xc0, !PT ;  /* 0x0000038013027812 */ /* 0x000fe200078ec0ff */
[----:B------:R-:W-:Y:S01]  /*0e20*/  IMAD.X R3, RZ, RZ, R179, P0 ;  /* 0x000000ffff037224 */ /* 0x000fe200000e06b3 */
[----:B------:R-:W-:Y:S02]  /*0e30*/  LOP3.LUT R6, R6, 0x1ffffffe, RZ, 0xc0, !PT ;  /* 0x1ffffffe06067812 */ /* 0x000fe400078ec0ff */
[----:B------:R-:W-:Y:S02]  /*0e40*/  SHF.R.U64 R2, R2, 0x3, RZ ;  /* 0x0000000302027819 */ /* 0x000fe400000012ff */
[----:B------:R-:W-:Y:S01]  /*0e50*/  SHF.R.S32.HI R225, RZ, 0x7, R0 ;  /* 0x00000007ffe17819 */ /* 0x000fe20000011400 */
[----:B------:R-:W-:Y:S01]  /*0e60*/  IMAD.IADD R15, R9, 0x1, -R6 ;  /* 0x00000001090f7824 */ /* 0x000fe200078e0a06 */
[----:B------:R-:W-:-:S02]  /*0e70*/  LOP3.LUT R2, R2, R19, RZ, 0x3c, !PT ;  /* 0x0000001302027212 */ /* 0x000fc400078e3cff */
[C---:B------:R-:W-:Y:S02]  /*0e80*/  IADD3 R5, P1, R178.reuse, 0x40, RZ ;  /* 0x00000040b2057810 */ /* 0x040fe40007f3e0ff */
[----:B------:R-:W-:Y:S02]  /*0e90*/  MOV R231, R2 ;  /* 0x0000000200e77202 */ /* 0x000fe40000000f00 */
[----:B------:R-:W-:Y:S02]  /*0ea0*/  LOP3.LUT R3, R11, 0xfffffff8, RZ, 0xc0, !PT ;  /* 0xfffffff80b037812 */ /* 0x000fe400078ec0ff */
[C---:B------:R-:W-:Y:S02]  /*0eb0*/  IADD3 R7, P2, R178.reuse, 0x60, RZ ;  /* 0x00000060b2077810 */ /* 0x040fe40007f5e0ff */
[----:B------:R-:W-:Y:S01]  /*0ec0*/  IADD3 R9, P3, R178, 0xc060, RZ ;  /* 0x0000c060b2097810 */ /* 0x000fe20007f7e0ff */
[----:B------:R-:W-:Y:S01]  /*0ed0*/  IMAD.IADD R3, R202, 0x1, -R3 ;  /* 0x00000001ca037824 */ /* 0x000fe200078e0a03 */
[----:B------:R-:W-:-:S02]  /*0ee0*/  LEA.HI R0, R0, R225, RZ, 0x1 ;  /* 0x000000e100007211 */ /* 0x000fc400078f08ff */
[----:B------:R-:W-:Y:S01]  /*0ef0*/  LOP3.LUT R4, R5, 0x380, RZ, 0xc0, !PT ;  /* 0x0000038005047812 */ /* 0x000fe200078ec0ff */
[----:B------:R-:W-:Y:S01]  /*0f00*/  IMAD.SHL.U32 R190, R3, 0x8, RZ ;  /* 0x0000000803be7824 */ /* 0x000fe200078e00ff */
[----:B------:R-:W-:Y:S02]  /*0f10*/  SHF.R.S32.HI R206, RZ, 0x3, R11 ;  /* 0x00000003ffce7819 */ /* 0x000fe4000001140b */
[----:B------:R-:W-:Y:S01]  /*0f20*/  LOP3.LUT R6, R7, 0x380, RZ, 0xc0, !PT ;  /* 0x0000038007067812 */ /* 0x000fe200078ec0ff */
[----:B------:R-:W-:Y:S01]  /*0f30*/  VIADD R192, R190, 0x40 ;  /* 0x00000040bec07836 */ /* 0x000fe20000000000 */
[----:B------:R-:W-:Y:S01]  /*0f40*/  LOP3.LUT R8, R9, 0x380, RZ, 0xc0, !PT ;  /* 0x0000038009087812 */ /* 0x000fe200078ec0ff */
[----:B------:R-:W-:Y:S01]  /*0f50*/  IMAD R207, R3, 0x20, R206 ;  /* 0x0000002003cf7824 */ /* 0x000fe200078e02ce */
[----:B------:R-:W-:Y:S01]  /*0f60*/  LOP3.LUT R0, R0, 0x3fffffe, RZ, 0xc0, !PT ;  /* 0x03fffffe00007812 */ /* 0x000fe200078ec0ff */
[----:B------:R-:W-:Y:S01]  /*0f70*/  VIADD R191, R190, 0x80 ;  /* 0x00000080bebf7836 */ /* 0x000fe20000000000 */
[----:B------:R-:W-:Y:S01]  /*0f80*/  SHF.R.U64 R4, R4, 0x3, RZ ;  /* 0x0000000304047819 */ /* 0x000fe200000012ff */
[----:B------:R-:W-:Y:S01]  /*0f90*/  VIADD R193, R190, 0xc0 ;  /* 0x000000c0bec17836 */ /* 0x000fe20000000000 */
[----:B------:R-:W-:Y:S01]  /*0fa0*/  SHF.R.U64 R6, R6, 0x3, RZ ;  /* 0x0000000306067819 */ /* 0x000fe200000012ff */
[----:B------:R-:W-:Y:S01]  /*0fb0*/  IMAD.IADD R0, R225, 0x1, -R0 ;  /* 0x00000001e1007824 */ /* 0x000fe200078e0a00 */
[----:B------:R-:W-:-:S02]  /*0fc0*/  SHF.R.U64 R8, R8, 0x3, RZ ;  /* 0x0000000308087819 */ /* 0x000fc400000012ff */
[----:B------:R-:W-:Y:S01]  /*0fd0*/  LOP3.LUT R3, R12, 0x7ffffffc, RZ, 0xc0, !PT ;  /* 0x7ffffffc0c037812 */ /* 0x000fe200078ec0ff */
[----:B------:R-:W-:Y:S01]  /*0fe0*/  IMAD R200, R0, 0x40, R13 ;  /* 0x0000004000c87824 */ /* 0x000fe200078e020d */
[----:B------:R-:W-:Y:S01]  /*0ff0*/  LOP3.LUT R4, R4, R5, RZ, 0x3c, !PT ;  /* 0x0000000504047212 */ /* 0x000fe200078e3cff */
[--C-:B------:R-:W-:Y:S01]  /*1000*/  IMAD.X R5, RZ, RZ, R179.reuse, P1 ;  /* 0x000000ffff057224 */ /* 0x100fe200008e06b3 */
[----:B------:R-:W-:Y:S01]  /*1010*/  LOP3.LUT R6, R6, R7, RZ, 0x3c, !PT ;  /* 0x0000000706067212 */ /* 0x000fe200078e3cff */
[--C-:B------:R-:W-:Y:S01]  /*1020*/  IMAD.X R7, RZ, RZ, R179.reuse, P2 ;  /* 0x000000ffff077224 */ /* 0x100fe200010e06b3 */
[----:B------:R-:W-:Y:S01]  /*1030*/  LOP3.LUT R8, R8, R9, RZ, 0x3c, !PT ;  /* 0x0000000908087212 */ /* 0x000fe200078e3cff */
[----:B------:R-:W-:Y:S01]  /*1040*/  IMAD.X R9, RZ, RZ, R179, P3 ;  /* 0x000000ffff097224 */ /* 0x000fe200018e06b3 */
[----:B------:R-:W-:Y:S01]  /*1050*/  IADD3 R22, P0, R16, 0x13c, RZ ;  /* 0x0000013c10167810 */ /* 0x000fe20007f1e0ff */
[----:B------:R-:W-:Y:S01]  /*1060*/  IMAD.IADD R3, R210, 0x1, -R3 ;  /* 0x00000001d2037824 */ /* 0x000fe200078e0a03 */
[----:B------:R-:W-:Y:S01]  /*1070*/  IADD3 R224, P1, R16, 0x230, RZ ;  /* 0x0000023010e07810 */ /* 0x000fe20007f3e0ff */
[----:B------:R-:W-:Y:S01]  /*1080*/  IMAD R232, R15, 0x8, R200 ;  /* 0x000000080fe87824 */ /* 0x000fe200078e02c8 */
[----:B------:R-:W-:Y:S01]  /*1090*/  MOV R230, R4 ;  /* 0x0000000400e67202 */ /* 0x000fe20000000f00 */
[--C-:B------:R-:W-:Y:S01]  /*10a0*/  IMAD.X R23, RZ, RZ, R17.reuse, P0 ;  /* 0x000000ffff177224 */ /* 0x100fe200000e0611 */
[----:B------:R-:W-:Y:S01]  /*10b0*/  MOV R227, R6 ;  /* 0x0000000600e37202 */ /* 0x000fe20000000f00 */
[----:B------:R-:W-:Y:S01]  /*10c0*/  IMAD.X R223, RZ, RZ, R17, P1 ;  /* 0x000000ffffdf7224 */ /* 0x000fe200008e0611 */
[----:B------:R-:W-:Y:S01]  /*10d0*/  MOV R226, R8 ;  /* 0x0000000800e27202 */ /* 0x000fe20000000f00 */
[----:B------:R-:W-:Y:S01]  /*10e0*/  IMAD.SHL.U32 R201, R3, 0x2, RZ ;  /* 0x0000000203c97824 */ /* 0x000fe200078e00ff */
[----:B------:R-:W-:-:S02]  /*10f0*/  SHF.R.S32.HI R199, RZ, 0x1f, R190 ;  /* 0x0000001fffc77819 */ /* 0x000fc400000114be */
[----:B------:R-:W-:Y:S02]  /*1100*/  SHF.R.S32.HI R198, RZ, 0x1f, R192 ;  /* 0x0000001fffc67819 */ /* 0x000fe400000114c0 */
[----:B------:R-:W-:Y:S02]  /*1110*/  SHF.R.S32.HI R197, RZ, 0x1f, R191 ;  /* 0x0000001fffc57819 */ /* 0x000fe400000114bf */
[----:B------:R-:W-:-:S07]  /*1120*/  SHF.R.S32.HI R196, RZ, 0x1f, R193 ;  /* 0x0000001fffc47819 */ /* 0x000fce00000114c1 */
.L_x_2131:
        /* <DEDUP_REMOVED lines=12> */
[----:B01234-:R-:W-:Y:S05]  /*11f0*/  @!P0 BRA `(.L_x_2009) ;  /* 0x0000000000208947 */ /* 0x01ffea0003800000 */
        /* <DEDUP_REMOVED lines=8> */
.L_x_2009:
[----:B------:R-:W-:Y:S01]  /*1280*/  ULDC UR7, c[0x0][0xd54] ;  /* 0x0003550000077ab9 */ /* 0x000fe20000000800 */
[----:B------:R-:W-:Y:S01]  /*1290*/  UMOV UR6, UR9 ;  /* 0x0000000900067c82 */ /* 0x000fe20008000000 */
[----:B------:R-:W-:-:S11]  /*12a0*/  UISETP.NE.AND UP0, UPT, UR7, 0x1, UPT ;  /* 0x000000010700788c */ /* 0x000fd6000bf05270 */
[----:B------:R-:W-:Y:S02]  /*12b0*/  @UP0 ULDC.64 UR10, c[0x0][0xd58] ;  /* 0x00035600000a0ab9 */ /* 0x000fe40000000a00 */
[----:B------:R-:W-:-:S04]  /*12c0*/  UIMAD.WIDE.U32 UR4, UR9, UR10, URZ ;  /* 0x0000000a090472a5 */ /* 0x000fc8000f8e003f */
[----:B------:R-:W-:-:S04]  /*12d0*/  @UP0 USHF.R.U32.HI UR6, URZ, UR11, UR5 ;  /* 0x0000000b3f060299 */ /* 0x000fc80008011605 */
[----:B------:R-:W-:-:S12]  /*12e0*/  UIMAD UR4, UR6, UR7, URZ ;  /* 0x00000007060472a4 */ /* 0x000fd8000f8e023f */
.L_x_2010:
[----:B------:R-:W0:Y:S01]  /*12f0*/  S2R R0, SR_TID.X ;  /* 0x0000000000007919 */ /* 0x000e220000002100 */
[----:B------:R-:W-:Y:S01]  /*1300*/  ULOP3.LUT UR5, URZ, UR6, URZ, 0x33, !UPT ;  /* 0x000000063f057292 */ /* 0x000fe2000f8e333f */
[----:B------:R-:W-:Y:S01]  /*1310*/  IMAD.MOV.U32 R2, RZ, RZ, 0x3000 ;  /* 0x00003000ff027424 */ /* 0x000fe200078e00ff */
[----:B------:R-:W-:Y:S01]  /*1320*/  UIADD3 UR6, UP2, UR36, 0x32450, URZ ;  /* 0x0003245024067890 */ /* 0x000fe2000ff5e03f */
[----:B------:R-:W-:Y:S01]  /*1330*/  IMAD.U32 R3, RZ, RZ, UR41 ;  /* 0x00000029ff037e24 */ /* 0x000fe2000f8e00ff */
[----:B------:R-:W-:Y:S01]  /*1340*/  ULDC UR39, c[0x0][0xd3c] ;  /* 0x00034f0000277ab9 */ /* 0x000fe20000000800 */
[----:B------:R-:W-:Y:S01]  /*1350*/  UIADD3 UR7, UP0, UR36, 0x32430, URZ ;  /* 0x0003243024077890 */ /* 0x000fe2000ff1e03f */
[----:B------:R-:W-:Y:S01]  /*1360*/  IMAD.MOV.U32 R5, RZ, RZ, 0x100 ;  /* 0x00000100ff057424 */ /* 0x000fe200078e00ff */
[----:B------:R-:W-:Y:S01]  /*1370*/  UIADD3 UR39, UR5, UR39, URZ ;  /* 0x0000002705277290 */ /* 0x000fe2000fffe03f */
[----:B------:R1:W-:Y:S01]  /*1380*/  STL.64 [R1+0x18], R2 ;  /* 0x0000180201007387 */ /* 0x0003e20000100a00 */
[----:B------:R-:W-:Y:S01]  /*1390*/  UIADD3.X UR5, URZ, UR37, URZ, UP2, !UPT ;  /* 0x000000253f057290 */ /* 0x000fe200097fe43f */
[----:B------:R-:W-:Y:S01]  /*13a0*/  IMAD.MOV.U32 R6, RZ, RZ, 0x1 ;  /* 0x00000001ff067424 */ /* 0x000fe200078e00ff */
[----:B------:R-:W-:Y:S01]  /*13b0*/  UIADD3 UR10, UP1, UR36, 0x32440, URZ ;  /* 0x00032440240a7890 */ /* 0x000fe2000ff3e03f */
[----:B------:R-:W-:Y:S01]  /*13c0*/  IMAD.MOV.U32 R7, RZ, RZ, RZ ;  /* 0x000000ffff077224 */ /* 0x000fe200078e00ff */
[----:B------:R-:W-:Y:S01]  /*13d0*/  UIADD3 UR11, UP3, UR36, 0x32460, URZ ;  /* 0x00032460240b7890 */ /* 0x000fe2000ff7e03f */
[----:B------:R-:W-:Y:S01]  /*13e0*/  IMAD.MOV.U32 R8, RZ, RZ, 0xc000 ;  /* 0x0000c000ff087424 */ /* 0x000fe200078e00ff */
[----:B------:R-:W-:Y:S01]  /*13f0*/  UIADD3 UR4, UR9, -UR4, URZ ;  /* 0x8000000409047290 */ /* 0x000fe2000fffe03f */
[----:B------:R-:W-:Y:S01]  /*1400*/  IMAD.U32 R9, RZ, RZ, UR41 ;  /* 0x00000029ff097e24 */ /* 0x000fe2000f8e00ff */
[----:B------:R-:W-:Y:S01]  /*1410*/  UIADD3.X UR12, URZ, UR37, URZ, UP3, !UPT ;  /* 0x000000253f0c7290 */ /* 0x000fe20009ffe43f */
[----:B------:R-:W-:Y:S01]  /*1420*/  IMAD.MOV.U32 R11, RZ, RZ, 0x100 ;  /* 0x00000100ff0b7424 */ /* 0x000fe200078e00ff */
[----:B------:R-:W-:Y:S01]  /*1430*/  ULDC UR42, c[0x0][0xd48] ;  /* 0x00035200002a7ab9 */ /* 0x000fe20000000800 */
[----:B-1----:R-:W-:Y:S01]  /*1440*/  IMAD.U32 R3, RZ, RZ, UR5 ;  /* 0x00000005ff037e24 */ /* 0x002fe2000f8e00ff */
[----:B------:R-:W-:Y:S01]  /*1450*/  UIADD3.X UR5, URZ, UR37, URZ, UP0, !UPT ;  /* 0x000000253f057290 */ /* 0x000fe200087fe43f */
[----:B------:R-:W-:Y:S01]  /*1460*/  IMAD.U32 R2, RZ, RZ, UR6 ;  /* 0x00000006ff027e24 */ /* 0x000fe2000f8e00ff */
[----:B------:R-:W-:Y:S01]  /*1470*/  UIADD3.X UR6, URZ, UR37, URZ, UP1, !UPT ;  /* 0x000000253f067290 */ /* 0x000fe20008ffe43f */
[----:B------:R-:W-:Y:S01]  /*1480*/  IMAD.U32 R12, RZ, RZ, UR11 ;  /* 0x0000000bff0c7e24 */ /* 0x000fe2000f8e00ff */
[----:B------:R-:W-:Y:S01]  /*1490*/  UISETP.NE.AND UP2, UPT, UR42, 0x1, UPT ;  /* 0x000000012a00788c */ /* 0x000fe2000bf45270 */
[----:B------:R-:W-:Y:S01]  /*14a0*/  IMAD.U32 R13, RZ, RZ, UR12 ;  /* 0x0000000cff0d7e24 */ /* 0x000fe2000f8e00ff */
[----:B------:R-:W-:Y:S01]  /*14b0*/  ULDC UR12, c[0x0][0xd54] ;  /* 0x00035500000c7ab9 */ /* 0x000fe20000000800 */
[----:B------:R-:W-:Y:S01]  /*14c0*/  IMAD.MOV.U32 R18, RZ, RZ, 0x1 ;  /* 0x00000001ff127424 */ /* 0x000fe200078e00ff */
[----:B------:R-:W-:Y:S01]  /*14d0*/  UIMAD UR12, UR8, UR12, UR4 ;  /* 0x0000000c080c72a4 */ /* 0x000fe2000f8e0204 */
[----:B------:R-:W-:Y:S01]  /*14e0*/  IMAD.MOV.U32 R19, RZ, RZ, RZ ;  /* 0x000000ffff137224 */ /* 0x000fe200078e00ff */
[----:B0-----:R-:W-:Y:S01]  /*14f0*/  LOP3.LUT R0, R0, 0x7f, RZ, 0xc0, !PT ;  /* 0x0000007f00007812 */ /* 0x001fe200078ec0ff */
[----:B------:R-:W-:Y:S01]  /*1500*/  IMAD.U32 R14, RZ, RZ, UR39 ;  /* 0x00000027ff0e7e24 */ /* 0x000fe2000f8e00ff */
[----:B------:R-:W-:Y:S01]  /*1510*/  USHF.L.U32 UR39, UR39, 0x7, URZ ;  /* 0x0000000727277899 */ /* 0x000fe2000800063f */
[----:B------:R-:W-:Y:S01]  /*1520*/  STL.128 [R1+0x440], RZ ;  /* 0x000440ff01007387 */ /* 0x000fe20000100c00 */
[----:B------:R-:W-:Y:S01]  /*1530*/  ISETP.NE.AND P0, PT, R0, RZ, PT ;  /* 0x000000ff0000720c */ /* 0x000fe20003f05270 */
[----:B------:R-:W-:Y:S01]  /*1540*/  ULDC UR45, c[0x0][0x424] ;  /* 0x00010900002d7ab9 */ /* 0x000fe20000000800 */
[----:B------:R-:W0:Y:S01]  /*1550*/  LDC R0, c[0x0][0xa80] ;  /* 0x0002a000ff007b82 */ /* 0x000e220000000800 */
[----:B------:R-:W-:Y:S01]  /*1560*/  STL.64 [R1+0x60], R18 ;  /* 0x0000601201007387 */ /* 0x000fe20000100a00 */
[----:B------:R-:W-:Y:S01]  /*1570*/  SEL R4, RZ, 0x1, P0 ;  /* 0x00000001ff047807 */ /* 0x000fe20000000000 */
[----:B------:R-:W-:Y:S01]  /*1580*/  ULDC UR11, c[0x0][0x2f0] ;  /* 0x0000bc00000b7ab9 */ /* 0x000fe20000000800 */
[----:B------:R-:W-:Y:S01]  /*1590*/  ULDC UR46, c[0x0][0x288] ;  /* 0x0000a200002e7ab9 */ /* 0x000fe20000000800 */
[----:B------:R-:W-:Y:S01]  /*15a0*/  STL [R1+0x70], R14 ;  /* 0x0000700e01007387 */ /* 0x000fe20000100800 */
[----:B------:R-:W-:Y:S01]  /*15b0*/  @UP2 ULDC UR13, c[0x0][0xd50] ;  /* 0x00035400000d2ab9 */ /* 0x000fe20000000800 */
[----:B------:R-:W-:Y:S01]  /*15c0*/  IMAD.MOV.U32 R10, RZ, RZ, R4 ;  /* 0x000000ffff0a7224 */ /* 0x000fe200078e0004 */
[----:B------:R-:W-:Y:S01]  /*15d0*/  UMOV UR38, UR12 ;  /* 0x0000000c00267c82 */ /* 0x000fe20008000000 */
[----:B------:R1:W-:Y:S01]  /*15e0*/  STL.128 [R1+0x20], R4 ;  /* 0x0000200401007387 */ /* 0x0003e20000100c00 */
[----:B------:R-:W-:-:S02]  /*15f0*/  IADD3 R32, P0, R16, 0x440, RZ ;  /* 0x0000044010207810 */ /* 0x000fc40007f1e0ff */
[----:B------:R-:W-:Y:S01]  /*1600*/  IADD3 R44, P1, R16, 0x38, RZ ;  /* 0x00000038102c7810 */ /* 0x000fe20007f3e0ff */
[----:B------:R2:W-:Y:S02]  /*1610*/  STL.128 [R1+0x50], R8 ;  /* 0x0000500801007387 */ /* 0x0005e40000100c00 */
[--C-:B------:R-:W-:Y:S02]  /*1620*/  IMAD.X R47, RZ, RZ, R17.reuse, P0 ;  /* 0x000000ffff2f7224 */ /* 0x100fe400000e0611 */
[----:B------:R3:W-:Y:S01]  /*1630*/  STL.128 [R1+0x450], RZ ;  /* 0x000450ff01007387 */ /* 0x0007e20000100c00 */
[----:B------:R-:W-:-:S03]  /*1640*/  IMAD.X R45, RZ, RZ, R17, P1 ;  /* 0x000000ffff2d7224 */ /* 0x000fc600008e0611 */
[----:B------:R3:W-:Y:S01]  /*1650*/  STL.128 [R1+0x230], RZ ;  /* 0x000230ff01007387 */ /* 0x0007e20000100c00 */
[----:B-1----:R-:W-:Y:S01]  /*1660*/  IMAD.U32 R5, RZ, RZ, UR5 ;  /* 0x00000005ff057e24 */ /* 0x002fe2000f8e00ff */
[----:B------:R-:W-:Y:S01]  /*1670*/  ULDC UR5, c[0x0][0x448] ;  /* 0x0001120000057ab9 */ /* 0x000fe20000000800 */
[----:B------:R-:W-:Y:S01]  /*1680*/  IMAD.U32 R4, RZ, RZ, UR7 ;  /* 0x00000007ff047e24 */ /* 0x000fe2000f8e00ff */
[----:B------:R-:W-:Y:S01]  /*1690*/  UISETP.NE.AND UP1, UPT, UR5, 0x1, UPT ;  /* 0x000000010500788c */ /* 0x000fe2000bf25270 */
[----:B--2---:R-:W-:Y:S01]  /*16a0*/  IMAD.MOV.U32 R9, RZ, RZ, R3 ;  /* 0x000000ffff097224 */ /* 0x004fe200078e0003 */
[----:B0-----:R3:W-:Y:S01]  /*16b0*/  STL [R1+0x460], R0 ;  /* 0x0004600001007387 */ /* 0x0017e20000100800 */
[----:B------:R-:W-:Y:S01]  /*16c0*/  IMAD.U32 R3, RZ, RZ, UR6 ;  /* 0x00000006ff037e24 */ /* 0x000fe2000f8e00ff */
[----:B------:R-:W-:Y:S01]  /*16d0*/  ULDC.64 UR6, c[0x0][0x418] ;  /* 0x0001060000067ab9 */ /* 0x000fe20000000a00 */
[----:B------:R-:W-:Y:S01]  /*16e0*/  IMAD.MOV.U32 R8, RZ, RZ, R2 ;  /* 0x000000ffff087224 */ /* 0x000fe200078e0002 */
[----:B------:R-:W-:Y:S01]  /*16f0*/  UISETP.NE.U32.AND UP0, UPT, UR6, URZ, UPT ;  /* 0x0000003f0600728c */ /* 0x000fe2000bf05070 */
[----:B------:R-:W-:Y:S01]  /*1700*/  IMAD.MOV.U32 R10, RZ, RZ, R12 ;  /* 0x000000ffff0a7224 */ /* 0x000fe200078e000c */
[----:B------:R-:W-:Y:S01]  /*1710*/  ULDC.64 UR4, c[0x0][0xad8] ;  /* 0x0002b60000047ab9 */ /* 0x000fe20000000a00 */
[----:B------:R-:W-:Y:S01]  /*1720*/  IMAD.MOV.U32 R11, RZ, RZ, R13 ;  /* 0x000000ffff0b7224 */ /* 0x000fe200078e000d */
[----:B------:R-:W-:Y:S01]  /*1730*/  UISETP.NE.AND.EX UP0, UPT, UR7, URZ, UPT, UP0 ;  /* 0x0000003f0700728c */ /* 0x000fe2000bf05300 */
[----:B------:R-:W-:Y:S01]  /*1740*/  IMAD.U32 R2, RZ, RZ, UR10 ;  /* 0x0000000aff027e24 */ /* 0x000fe2000f8e00ff */
[----:B------:R-:W-:Y:S01]  /*1750*/  UISETP.GE.AND UP3, UPT, UR5, 0x1, UPT ;  /* 0x000000010500788c */ /* 0x000fe2000bf66270 */
[----:B------:R3:W-:Y:S01]  /*1760*/  STL.64 [R1+0x8], R4 ;  /* 0x0000080401007387 */ /* 0x0007e20000100a00 */
[----:B------:R-:W-:-:S02]  /*1770*/  UIADD3 UR10, UR39, 0x7f, URZ ;  /* 0x0000007f270a7890 */ /* 0x000fc4000fffe03f */
[----:B------:R-:W-:Y:S01]  /*1780*/  USEL UR45, UR45, 0x1, UP0 ;  /* 0x000000012d2d7887 */ /* 0x000fe20008000000 */
[----:B------:R3:W-:Y:S01]  /*1790*/  STL.128 [R1+0x40], R8 ;  /* 0x0000400801007387 */ /* 0x0007e20000100c00 */
[----:B------:R-:W-:Y:S01]  /*17a0*/  @UP2 ULDC UR6, c[0x0][0xd4c] ;  /* 0x0003530000062ab9 */ /* 0x000fe20000000800 */
[----:B------:R-:W-:Y:S01]  /*17b0*/  @UP1 ULDC UR8, c[0x0][0x44c] ;  /* 0x0001130000081ab9 */ /* 0x000fe20000000800 */
[----:B------:R-:W-:Y:S01]  /*17c0*/  UIMAD.WIDE.U32 UR6, UR12, UR6, URZ ;  /* 0x000000060c0672a5 */ /* 0x000fe2000f8e003f */
[----:B------:R3:W-:Y:S01]  /*17d0*/  STL.64 [R1+0x68], R10 ;  /* 0x0000680a01007387 */ /* 0x0007e20000100a00 */
[----:B------:R-:W-:Y:S01]  /*17e0*/  UIMAD.WIDE.U32 UR8, UR10, UR8, URZ ;  /* 0x000000080a0872a5 */ /* 0x000fe2000f8e003f */
[----:B------:R-:W-:Y:S01]  /*17f0*/  PLOP3.LUT P2, PT, PT, PT, UP3, 0x80, 0x0 ;  /* 0x000000000000781c */ /* 0x000fe20003f4f038 */
[----:B------:R-:W-:Y:S01]  /*1800*/  UIMAD UR45, UR45, UR11, URZ ;  /* 0x0000000b2d2d72a4 */ /* 0x000fe2000f8e023f */
[----:B------:R3:W-:Y:S01]  /*1810*/  STL.64 [R1+0x10], R2 ;  /* 0x0000100201007387 */ /* 0x0007e20000100a00 */
[----:B------:R-:W-:Y:S01]  /*1820*/  @UP1 ULDC UR14, c[0x0][0x450] ;  /* 0x00011400000e1ab9 */ /* 0x000fe20000000800 */
[----:B------:R-:W-:-:S02]  /*1830*/  @UP2 USHF.R.U32.HI UR38, URZ, UR13, UR7 ;  /* 0x0000000d3f262299 */ /* 0x000fc40008011607 */
[----:B------:R3:W-:Y:S01]  /*1840*/  STL.64 [R1+0x30], R2 ;  /* 0x0000300201007387 */ /* 0x0007e20000100a00 */
[----:B------:R-:W-:Y:S02]  /*1850*/  UIADD3 UR40, UR45, 0x1, -UR46 ;  /* 0x000000012d287890 */ /* 0x000fe4000fffe82e */
[----:B------:R-:W-:Y:S01]  /*1860*/  @UP1 USHF.R.U32.HI UR10, URZ, UR14, UR9 ;  /* 0x0000000e3f0a1299 */ /* 0x000fe20008011609 */
[----:B------:R3:W-:Y:S01]  /*1870*/  STL.128 [R1+0x240], RZ ;  /* 0x000240ff01007387 */ /* 0x0007e20000100c00 */
[----:B------:R-:W-:Y:S02]  /*1880*/  UIADD3 UR6, -UR38, URZ, URZ ;  /* 0x0000003f26067290 */ /* 0x000fe4000fffe13f */
[----:B------:R-:W-:Y:S01]  /*1890*/  UIADD3 UR10, UR40, UR10, URZ ;  /* 0x0000000a280a7290 */ /* 0x000fe2000fffe03f */
[----:B------:R3:W-:Y:S01]  /*18a0*/  STL.128 [R1+0x250], RZ ;  /* 0x000250ff01007387 */ /* 0x0007e20000100c00 */
[----:B------:R-:W-:Y:S02]  /*18b0*/  UIMAD UR42, UR42, UR6, UR12 ;  /* 0x000000062a2a72a4 */ /* 0x000fe4000f8e020c */
[----:B------:R-:W-:Y:S01]  /*18c0*/  UIADD3 UR4, UR10, UR4, URZ ;  /* 0x000000040a047290 */ /* 0x000fe2000fffe03f */
[----:B------:R3:W-:Y:S04]  /*18d0*/  STL.128 [R1+0x260], RZ ;  /* 0x000260ff01007387 */ /* 0x0007e80000100c00 */
        /* <DEDUP_REMOVED lines=28> */
[----:B------:R3:W-:Y:S04]  /*1aa0*/  STL.64 [R1], RZ ;  /* 0x000000ff01007387 */ /* 0x0007e80000100a00 */
[----:B------:R3:W-:Y:S01]  /*1ab0*/  STL.64 [R1+0x38], RZ ;  /* 0x000038ff01007387 */ /* 0x0007e20000100a00 */
[----:B------:R-:W-:Y:S05]  /*1ac0*/  @!P2 BRA `(.L_x_2011) ;  /* 0x000000000044a947 */ /* 0x000fea0003800000 */
        /* <DEDUP_REMOVED lines=10> */
.L_x_2012:
[----:B------:R-:W-:-:S11]  /*1b70*/  UISETP.NE.AND UP0, UPT, UR5, 0x1, UPT ;  /* 0x000000010500788c */ /* 0x000fd6000bf05270 */
[----:B------:R-:W-:Y:S02]  /*1b80*/  @UP0 ULDC.64 UR10, c[0x0][0xae0] ;  /* 0x0002b800000a0ab9 */ /* 0x000fe40000000a00 */
[----:B------:R-:W-:-:S04]  /*1b90*/  UIMAD.WIDE.U32 UR6, UR8, UR10, URZ ;  /* 0x0000000a080672a5 */ /* 0x000fc8000f8e003f */
[----:B------:R-:W-:-:S12]  /*1ba0*/  @UP0 USHF.R.U32.HI UR8, URZ, UR11, UR7 ;  /* 0x0000000b3f080299 */ /* 0x000fd80008011607 */
.L_x_2013:
[----:B------:R-:W-:-:S04]  /*1bb0*/  UIMAD UR8, UR8, UR5, UR5 ;  /* 0x00000005080872a4 */ /* 0x000fc8000f8e0205 */
[----:B------:R-:W-:-:S04]  /*1bc0*/  UISETP.LT.AND UP0, UPT, UR4, UR8, UPT ;  /* 0x000000080400728c */ /* 0x000fc8000bf01270 */
[----:B------:R-:W-:-:S12]  /*1bd0*/  USEL UR4, UR4, UR8, UP0 ;  /* 0x0000000804047287 */ /* 0x000fd80008000000 */
.L_x_2011:
[----:B------:R-:W-:Y:S02]  /*1be0*/  UIADD3 UR6, UR45, 0x5f, URZ ;  /* 0x0000005f2d067890 */ /* 0x000fe4000fffe03f */
[----:B------:R-:W-:Y:S02]  /*1bf0*/  UIADD3 UR8, UR4, 0x5f, URZ ;  /* 0x0000005f04087890 */ /* 0x000fe4000fffe03f */
[----:B------:R-:W-:Y:S02]  /*1c00*/  UIMAD.WIDE UR6, UR6, 0x2aaaaaab, URZ ;  /* 0x2aaaaaab060678a5 */ /* 0x000fe4000f8e023f */
[----:B------:R-:W-:Y:S01]  /*1c10*/  UIMAD.WIDE UR8, UR8, 0x2aaaaaab, URZ ;  /* 0x2aaaaaab080878a5 */ /* 0x000fe2000f8e023f */
[----:B------:R-:W-:Y:S01]  /*1c20*/  @UP1 ULDC UR10, c[0x0][0x44c] ;  /* 0x00011300000a1ab9 */ /* 0x000fe20000000800 */
[----:B------:R-:W-:Y:S02]  /*1c30*/  USHF.R.U32.HI UR4, URZ, 0x1f, UR7 ;  /* 0x0000001f3f047899 */ /* 0x000fe40008011607 */
[----:B------:R-:W-:-:S02]  /*1c40*/  UIMAD.WIDE.U32 UR10, UR39, UR10, URZ ;  /* 0x0000000a270a72a5 */ /* 0x000fc4000f8e003f */
[----:B------:R-:W-:Y:S01]  /*1c50*/  USHF.R.U32.HI UR6, URZ, 0x1f, UR9 ;  /* 0x0000001f3f067899 */ /* 0x000fe20008011609 */
[----:B------:R-:W-:Y:S01]  /*1c60*/  @UP1 ULDC UR13, c[0x0][0x450] ;  /* 0x00011400000d1ab9 */ /* 0x000fe20000000800 */
[----:B------:R-:W-:Y:S01]  /*1c70*/  UMOV UR12, UR39 ;  /* 0x00000027000c7c82 */ /* 0x000fe20008000000 */
[----:B------:R-:W-:Y:S02]  /*1c80*/  UIADD3 UR46, UR45, -UR46, URZ ;  /* 0x8000002e2d2e7290 */ /* 0x000fe4000fffe03f */
        /* <DEDUP_REMOVED lines=20> */
.L_x_2015:
[----:B------:R-:W-:-:S11]  /*1dd0*/  UISETP.NE.AND UP0, UPT, UR5, 0x1, UPT ;  /* 0x000000010500788c */ /* 0x000fd6000bf05270 */
[----:B------:R-:W-:Y:S02]  /*1de0*/  @UP0 ULDC.64 UR10, c[0x0][0xae0] ;  /* 0x0002b800000a0ab9 */ /* 0x000fe40000000a00 */
[----:B------:R-:W-:-:S04]  /*1df0*/  UIMAD.WIDE.U32 UR6, UR4, UR10, URZ ;  /* 0x0000000a040672a5 */ /* 0x000fc8000f8e003f */
[----:B------:R-:W-:-:S12]  /*1e00*/  @UP0 USHF.R.U32.HI UR4, URZ, UR11, UR7 ;  /* 0x0000000b3f040299 */ /* 0x000fd80008011607 */
.L_x_2016:
[----:B------:R-:W-:-:S04]  /*1e10*/  UIMAD UR4, UR4, UR5, URZ ;  /* 0x00000005040472a4 */ /* 0x000fc8000f8e023f */
[----:B------:R-:W-:-:S04]  /*1e20*/  UISETP.LT.AND UP0, UPT, UR8, UR4, UPT ;  /* 0x000000040800728c */ /* 0x000fc8000bf01270 */
[----:B------:R-:W-:-:S12]  /*1e30*/  USEL UR8, UR8, UR4, !UP0 ;  /* 0x0000000408087287 */ /* 0x000fd8000c000000 */
.L_x_2014:
[----:B------:R-:W-:Y:S01]  /*1e40*/  UIMAD.WIDE UR4, UR8, 0x2aaaaaab, URZ ;  /* 0x2aaaaaab080478a5 */ /* 0x000fe2000f8e023f */
[----:B------:R-:W-:-:S03]  /*1e50*/  PLOP3.LUT P0, PT, PT, PT, PT, 0x80, 0x0 ;  /* 0x000000000000781c */ /* 0x000fc60003f0f070 */
[----:B------:R-:W-:-:S04]  /*1e60*/  USHF.R.U32.HI UR4, URZ, 0x1f, UR5 ;  /* 0x0000001f3f047899 */ /* 0x000fc80008011605 */
[----:B------:R-:W-:-:S04]  /*1e70*/  ULEA.HI.SX32 UR4, UR5, UR4, 0x1c ;  /* 0x0000000405047291 */ /* 0x000fc8000f8fe23f */
[----:B------:R-:W-:-:S04]  /*1e80*/  UISETP.LT.AND UP0, UPT, URZ, UR4, UPT ;  /* 0x000000043f00728c */ /* 0x000fc8000bf01270 */
[----:B------:R-:W-:-:S04]  /*1e90*/  USEL UR43, URZ, UR4, !UP0 ;  /* 0x000000043f2b7287 */ /* 0x000fc8000c000000 */
[----:B------:R-:W-:-:S06]  /*1ea0*/  UISETP.GT.AND UP0, UPT, UR47, UR43, UPT ;  /* 0x0000002b2f00728c */ /* 0x000fcc000bf04270 */
[----:B------:R-:W-:-:S13]  /*1eb0*/  PLOP3.LUT P1, PT, PT, PT, UP0, 0x80, 0x0 ;  /* 0x000000000000781c */ /* 0x000fda0003f2f008 */
[----:B------:R-:W-:Y:S05]  /*1ec0*/  @!P1 BRA `(.L_x_2017) ;  /* 0x000001e0000c9947 */ /* 0x000fea0003800000 */
[----:B---3--:R-:W0:Y:S01]  /*1ed0*/  SHFL.IDX PT, R0, R225, RZ, 0x1f ;  /* 0x00001fffe1007589 */ /* 0x008e2200000e0000 */
[----:B------:R-:W-:Y:S01]  /*1ee0*/  UIADD3 UR6, UR44, 0x18400, URZ ;  /* 0x000184002c067890 */ /* 0x000fe2000fffe03f */
[----:B------:R-:W-:Y:S01]  /*1ef0*/  IMAD.MOV.U32 R12, RZ, RZ, 0x1 ;  /* 0x00000001ff0c7424 */ /* 0x000fe200078e00ff */
[----:B------:R-:W-:Y:S01]  /*1f00*/  UIADD3 UR5, UR44, 0x400, URZ ;  /* 0x000004002c057890 */ /* 0x000fe2000fffe03f */
[----:B------:R-:W-:Y:S01]  /*1f10*/  IMAD.MOV.U32 R4, RZ, RZ, 0x1 ;  /* 0x00000001ff047424 */ /* 0x000fe200078e00ff */
[----:B------:R-:W-:Y:S01]  /*1f20*/  UIADD3 UR4, UR44, 0x1c400, URZ ;  /* 0x0001c4002c047890 */ /* 0x000fe2000fffe03f */
[----:B------:R-:W-:Y:S01]  /*1f30*/  IMAD.MOV.U32 R5, RZ, RZ, RZ ;  /* 0x000000ffff057224 */ /* 0x000fe200078e00ff */
[----:B------:R-:W-:Y:S01]  /*1f40*/  USHF.R.U32.HI UR5, URZ, 0x4, UR5 ;  /* 0x000000043f057899 */ /* 0x000fe20008011605 */
[----:B------:R-:W-:Y:S01]  /*1f50*/  IMAD.MOV.U32 R6, RZ, RZ, 0x1 ;  /* 0x00000001ff067424 */ /* 0x000fe200078e00ff */
[----:B------:R-:W-:Y:S01]  /*1f60*/  USHF.R.U32.HI UR4, URZ, 0x4, UR4 ;  /* 0x000000043f047899 */ /* 0x000fe20008011604 */
[----:B------:R-:W-:Y:S01]  /*1f70*/  IMAD.MOV.U32 R7, RZ, RZ, RZ ;  /* 0x000000ffff077224 */ /* 0x000fe200078e00ff */
[----:B------:R-:W-:Y:S01]  /*1f80*/  ULOP3.LUT UR5, UR5, 0x3fff, URZ, 0xc0, !UPT ;  /* 0x00003fff05057892 */ /* 0x000fe2000f8ec03f */
[----:B------:R-:W-:Y:S01]  /*1f90*/  IMAD.MOV.U32 R13, RZ, RZ, RZ ;  /* 0x000000ffff0d7224 */ /* 0x000fe200078e00ff */
[----:B------:R-:W-:Y:S01]  /*1fa0*/  ULOP3.LUT UR4, UR4, 0x3fff, URZ, 0xc0, !UPT ;  /* 0x00003fff04047892 */ /* 0x000fe2000f8ec03f */
[----:B------:R-:W-:Y:S01]  /*1fb0*/  IMAD.MOV.U32 R9, RZ, RZ, 0x40000040 ;  /* 0x40000040ff097424 */ /* 0x000fe200078e00ff */
[----:B------:R-:W-:Y:S01]  /*1fc0*/  ULOP3.LUT UR7, UR5, 0x3000000, URZ, 0xfc, !UPT ;  /* 0x0300000005077892 */ /* 0x000fe2000f8efc3f */
[----:B------:R1:W-:Y:S01]  /*1fd0*/  STL.128 [R1+0x80], R4 ;  /* 0x0000800401007387 */ /* 0x0003e20000100c00 */
[----:B------:R-:W-:Y:S01]  /*1fe0*/  ULOP3.LUT UR4, UR4, 0x10000, URZ, 0xfc, !UPT ;  /* 0x0001000004047892 */ /* 0x000fe2000f8efc3f */
[----:B------:R-:W-:Y:S01]  /*1ff0*/  IMAD.MOV.U32 R11, RZ, RZ, 0x40000040 ;  /* 0x40000040ff0b7424 */ /* 0x000fe200078e00ff */
[----:B------:R-:W-:Y:S01]  /*2000*/  ULOP3.LUT UR5, UR5, 0x10000, URZ, 0xfc, !UPT ;  /* 0x0001000005057892 */ /* 0x000fe2000f8efc3f */
[----:B------:R2:W-:Y:S01]  /*2010*/  STL.64 [R1+0x90], R12 ;  /* 0x0000900c01007387 */ /* 0x0005e20000100a00 */
[----:B------:R-:W-:Y:S01]  /*2020*/  IMAD.U32 R10, RZ, RZ, UR7 ;  /* 0x00000007ff0a7e24 */ /* 0x000fe2000f8e00ff */
[----:B------:R-:W-:Y:S01]  /*2030*/  IADD3 R28, P1, R16, 0xa0, RZ ;  /* 0x000000a0101c7810 */ /* 0x000fe20007f3e0ff */
[----:B------:R-:W-:Y:S01]  /*2040*/  IMAD.U32 R8, RZ, RZ, UR4 ;  /* 0x00000004ff087e24 */ /* 0x000fe2000f8e00ff */
[----:B0-----:R-:W-:Y:S01]  /*2050*/  LEA.HI R2, R0, R0, RZ, 0x1 ;  /* 0x0000000000027211 */ /* 0x001fe200078f08ff */
[----:B------:R-:W-:Y:S01]  /*2060*/  IMAD.U32 R14, RZ, RZ, UR5 ;  /* 0x00000005ff0e7e24 */ /* 0x000fe2000f8e00ff */
[----:B------:R-:W-:Y:S01]  /*2070*/  ULOP3.LUT UP0, URZ, UR6, 0x1bf, URZ, 0xc0, !UPT ;  /* 0x000001bf063f7892 */ /* 0x000fe2000f80c03f */
[----:B------:R-:W-:Y:S01]  /*2080*/  IMAD.MOV.U32 R15, RZ, RZ, 0x40000040 ;  /* 0x40000040ff0f7424 */ /* 0x000fe200078e00ff */
[----:B------:R-:W-:Y:S01]  /*2090*/  LOP3.LUT R3, R2, 0x7fffe, RZ, 0xc0, !PT ;  /* 0x0007fffe02037812 */ /* 0x000fe200078ec0ff */
[----:B------:R0:W-:Y:S01]  /*20a0*/  STL.128 [R1+0xa0], R8 ;  /* 0x0000a00801007387 */ /* 0x0001e20000100c00 */
[----:B------:R-:W-:Y:S01]  /*20b0*/  IMAD.X R43, RZ, RZ, R17, P1 ;  /* 0x000000ffff2b7224 */ /* 0x000fe200008e0611 */
[----:B------:R-:W-:Y:S01]  /*20c0*/  IADD3 R30, P5, R16, 0x118, RZ ;  /* 0x00000118101e7810 */ /* 0x000fe20007fbe0ff */
[----:B-1----:R-:W-:Y:S01]  /*20d0*/  IMAD.MOV.U32 R5, RZ, RZ, 0x40000040 ;  /* 0x40000040ff057424 */ /* 0x002fe200078e00ff */
[----:B------:R0:W-:Y:S01]  /*20e0*/  STL.64 [R1+0x78], RZ ;  /* 0x000078ff01007387 */ /* 0x0001e20000100a00 */
[----:B------:R-:W-:Y:S01]  /*20f0*/  IMAD.IADD R3, R0, 0x1, -R3 ;  /* 0x0000000100037824 */ /* 0x000fe200078e0a03 */
[----:B------:R-:W-:Y:S01]  /*2100*/  PLOP3.LUT P1, PT, PT, PT, UP0, 0x80, 0x0 ;  /* 0x000000000000781c */ /* 0x000fe20003f2f008 */
[----:B--2---:R-:W-:Y:S01]  /*2110*/  IMAD.MOV.U32 R13, RZ, RZ, 0x40000040 ;  /* 0x40000040ff0d7424 */ /* 0x004fe200078e00ff */
[----:B------:R0:W-:Y:S01]  /*2120*/  STL.128 [R1+0xb0], RZ ;  /* 0x0000b0ff01007387 */ /* 0x0001e20000100c00 */
[C---:B------:R-:W-:Y:S01]  /*2130*/  IADD3 R29, P6, R16.reuse, 0x110, RZ ;  /* 0x00000110101d7810 */ /* 0x040fe20007fde0ff */
[--C-:B------:R-:W-:Y:S01]  /*2140*/  IMAD.X R31, RZ, RZ, R17.reuse, P5 ;  /* 0x000000ffff1f7224 */ /* 0x100fe200028e0611 */
[----:B------:R-:W-:Y:S01]  /*2150*/  LEA R3, R3, UR6, 0xd ;  /* 0x0000000603037c11 */ /* 0x000fe2000f8e68ff */
[----:B------:R0:W-:Y:S01]  /*2160*/  STL.128 [R1+0xc0], RZ ;  /* 0x0000c0ff01007387 */ /* 0x0001e20000100c00 */
[----:B------:R-:W-:Y:S01]  /*2170*/  IADD3 R24, P0, R16, 0xa8, RZ ;  /* 0x000000a810187810 */ /* 0x000fe20007f1e0ff */
[----:B------:R-:W-:Y:S01]  /*2180*/  IMAD.X R42, RZ, RZ, R17, P6 ;  /* 0x000000ffff2a7224 */ /* 0x000fe200030e0611 */
[----:B------:R-:W-:Y:S01]  /*2190*/  SHF.R.U32.HI R0, RZ, 0x4, R3 ;  /* 0x00000004ff007819 */ /* 0x000fe20000011603 */
[----:B------:R-:W-:Y:S01]  /*21a0*/  VIADD R2, R3, 0xa000 ;  /* 0x0000a00003027836 */ /* 0x000fe20000000000 */
[----:B------:R0:W-:Y:S01]  /*21b0*/  STL.128 [R1+0xd0], RZ ;  /* 0x0000d0ff01007387 */ /* 0x0001e20000100c00 */
[----:B------:R-:W-:Y:S01]  /*21c0*/  IMAD.X R25, RZ, RZ, R17, P0 ;  /* 0x000000ffff197224 */ /* 0x000fe200000e0611 */
[----:B------:R-:W-:-:S02]  /*21d0*/  LOP3.LUT R0, R0, 0x3fff, RZ, 0xc0, !PT ;  /* 0x00003fff00007812 */ /* 0x000fc400078ec0ff */
[----:B------:R-:W-:Y:S01]  /*21e0*/  SHF.R.U32.HI R2, RZ, 0x4, R2 ;  /* 0x00000004ff027819 */ /* 0x000fe20000011602 */
[----:B------:R0:W-:Y:S01]  /*21f0*/  STL.128 [R1+0xe0], RZ ;  /* 0x0000e0ff01007387 */ /* 0x0001e20000100c00 */
[----:B------:R-:W-:Y:S02]  /*2200*/  LOP3.LUT R4, R0, 0x10000, RZ, 0xfc, !PT ;  /* 0x0001000000047812 */ /* 0x000fe400078efcff */
[----:B------:R-:W-:Y:S01]  /*2210*/  LOP3.LUT R2, R2, 0x3fff, RZ, 0xc0, !PT ;  /* 0x00003fff02027812 */ /* 0x000fe200078ec0ff */
[----:B------:R0:W-:Y:S01]  /*2220*/  STL.128 [R1+0xf0], RZ ;  /* 0x0000f0ff01007387 */ /* 0x0001e20000100c00 */
[----:B------:R-:W-:Y:S02]  /*2230*/  IADD3 R27, P2, R16, 0x98, RZ ;  /* 0x00000098101b7810 */ /* 0x000fe40007f5e0ff */
[----:B------:R-:W-:Y:S01]  /*2240*/  LOP3.LUT R2, R2, 0x10000, RZ, 0xfc, !PT ;  /* 0x0001000002027812 */ /* 0x000fe200078efcff */
[----:B------:R0:W-:Y:S01]  /*2250*/  STL.64 [R1+0x98], R4 ;  /* 0x0000980401007387 */ /* 0x0001e20000100a00 */
[C---:B------:R-:W-:Y:S01]  /*2260*/  IADD3 R19, P3, R16.reuse, 0x90, RZ ;  /* 0x0000009010137810 */ /* 0x040fe20007f7e0ff */
[--C-:B------:R-:W-:Y:S01]  /*2270*/  IMAD.X R40, RZ, RZ, R17.reuse, P2 ;  /* 0x000000ffff287224 */ /* 0x100fe200010e0611 */
[C---:B------:R-:W-:Y:S01]  /*2280*/  IADD3 R26, P4, R16.reuse, 0x88, RZ ;  /* 0x00000088101a7810 */ /* 0x040fe20007f9e0ff */
[----:B------:R-:W-:Y:S01]  /*2290*/  IMAD.MOV.U32 R12, RZ, RZ, R2 ;  /* 0x000000ffff0c7224 */ /* 0x000fe200078e0002 */
[----:B------:R0:W-:Y:S01]  /*22a0*/  STL.128 [R1+0x100], RZ ;  /* 0x000100ff01007387 */ /* 0x0001e20000100c00 */
[C---:B------:R-:W-:Y:S01]  /*22b0*/  IADD3 R18, P5, R16.reuse, 0x80, RZ ;  /* 0x0000008010127810 */ /* 0x040fe20007fbe0ff */
[--C-:B------:R-:W-:Y:S01]  /*22c0*/  IMAD.X R38, RZ, RZ, R17.reuse, P3 ;  /* 0x000000ffff267224 */ /* 0x100fe200018e0611 */
[C---:B------:R-:W-:Y:S01]  /*22d0*/  IADD3 R34, P6, R16.reuse, 0x78, RZ ;  /* 0x0000007810227810 */ /* 0x040fe20007fde0ff */
[----:B------:R0:W-:Y:S01]  /*22e0*/  STL.128 [R1+0x110], R12 ;  /* 0x0001100c01007387 */ /* 0x0001e20000100c00 */
[----:B------:R-:W-:Y:S01]  /*22f0*/  IADD3 R36, P0, R16, 0xb0, RZ ;  /* 0x000000b010247810 */ /* 0x000fe20007f1e0ff */
[----:B------:R-:W-:-:S02]  /*2300*/  IMAD.X R41, RZ, RZ, R17, P4 ;  /* 0x000000ffff297224 */ /* 0x000fc400020e0611 */
[--C-:B------:R-:W-:Y:S02]  /*2310*/  IMAD.X R39, RZ, RZ, R17.reuse, P5 ;  /* 0x000000ffff277224 */ /* 0x100fe400028e0611 */
[--C-:B------:R-:W-:Y:S02]  /*2320*/  IMAD.X R35, RZ, RZ, R17.reuse, P6 ;  /* 0x000000ffff237224 */ /* 0x100fe400030e0611 */
[----:B------:R-:W-:Y:S01]  /*2330*/  IMAD.X R37, RZ, RZ, R17, P0 ;  /* 0x000000ffff257224 */ /* 0x000fe200000e0611 */
[----:B------:R-:W-:Y:S06]  /*2340*/  @!P1 BRA `(.L_x_2018) ;  /* 0x0000000000409947 */ /* 0x000fec0003800000 */
[----:B------:R-:W-:Y:S01]  /*2350*/  MOV R0, 0x0 ;  /* 0x0000000000007802 */ /* 0x000fe20000000f00 */
[----:B------:R-:W-:Y:S01]  /*2360*/  ULDC.64 UR4, c[0x4][0x98] ;  /* 0x0100260000047ab9 */ /* 0x000fe20000000a00 */
[----:B------:R-:W-:Y:S01]  /*2370*/  ULDC.64 UR6, c[0x4][0x38] ;  /* 0x01000e0000067ab9 */ /* 0x000fe20000000a00 */
[----:B0-----:R-:W-:Y:S01]  /*2380*/  IMAD.U32 R4, RZ, RZ, UR4 ;  /* 0x00000004ff047e24 */ /* 0x001fe2000f8e00ff */
        /* <DEDUP_REMOVED lines=12> */
.L_x_2018:
[----:B------:R-:W1:Y:S01]  /*2450*/  S2R R20, SR_TID.X ;  /* 0x0000000000147919 */ /* 0x000e620000002100 */
[----:B0-----:R-:W0:Y:S01]  /*2460*/  LDC R15, c[0x0][0x288] ;  /* 0x0000a200ff0f7b82 */ /* 0x001e220000000800 */
[----:B------:R-:W-:Y:S01]  /*2470*/  IADD3 R8, P0, R16, 0x120, RZ ;  /* 0x0000012010087810 */ /* 0x000fe20007f1e0ff */
[----:B------:R-:W-:Y:S01]  /*2480*/  ULDC UR4, c[0x0][0x20] ;  /* 0x0000080000047ab9 */ /* 0x000fe20000000800 */
[----:B------:R-:W-:Y:S01]  /*2490*/  IMAD.U32 R13, RZ, RZ, UR45 ;  /* 0x0000002dff0d7e24 */ /* 0x000fe2000f8e00ff */
[----:B------:R-:W-:Y:S01]  /*24a0*/  STL.64 [R1+0x130], R34 ;  /* 0x0001302201007387 */ /* 0x000fe20000100a00 */
[----:B------:R-:W-:Y:S02]  /*24b0*/  VIADD R194, R22, -UR4 ;  /* 0x8000000416c27c36 */ /* 0x000fe40008000000 */
[----:B------:R-:W-:Y:S01]  /*24c0*/  IMAD.X R9, RZ, RZ, R17, P0 ;  /* 0x000000ffff097224 */ /* 0x000fe200000e0611 */
[----:B------:R-:W2:Y:S01]  /*24d0*/  LDC.64 R10, c[0x0][0xad0] ;  /* 0x0002b400ff0a7b82 */ /* 0x000ea20000000a00 */
[----:B------:R-:W-:Y:S04]  /*24e0*/  STL.64 [R1+0x120], R200 ;  /* 0x000120c801007387 */ /* 0x000fe80000100a00 */
[----:B------:R-:W-:Y:S03]  /*24f0*/  STL.64 [R1+0x128], R8 ;  /* 0x0001280801007387 */ /* 0x000fe60000100a00 */
[----:B------:R-:W3:Y:S01]  /*2500*/  LDC.64 R4, c[0x0][0xad8] ;  /* 0x0002b600ff047b82 */ /* 0x000ee20000000a00 */
[----:B------:R-:W-:Y:S04]  /*2510*/  STL.U8 [R1+0x138], RZ ;  /* 0x000138ff01007387 */ /* 0x000fe80000100000 */
[----:B------:R4:W-:Y:S03]  /*2520*/  STL [R194+0x8], R13 ;  /* 0x0000080dc2007387 */ /* 0x0009e60000100800 */
[----:B------:R-:W5:Y:S01]  /*2530*/  LDC.64 R2, c[0x0][0xae0] ;  /* 0x0002b800ff027b82 */ /* 0x000f620000000a00 */
[----:B0-----:R0:W-:Y:S04]  /*2540*/  STL [R194+0x4], R15 ;  /* 0x0000040fc2007387 */ /* 0x0011e80000100800 */
[----:B------:R0:W-:Y:S01]  /*2550*/  STL [R194+0x14], RZ ;  /* 0x000014ffc2007387 */ /* 0x0001e20000100800 */
[----:B-1----:R-:W-:-:S02]  /*2560*/  VIADD R202, R20, 0xffffff80 ;  /* 0xffffff8014ca7836 */ /* 0x002fc40000000000 */
[----:B------:R-:W1:Y:S01]  /*2570*/  LDC.64 R6, c[0x0][0x448] ;  /* 0x00011200ff067b82 */ /* 0x000e620000000a00 */
[----:B--2---:R0:W-:Y:S04]  /*2580*/  STL [R194+0xc], R11 ;  /* 0x00000c0bc2007387 */ /* 0x0041e80000100800 */
[----:B------:R0:W-:Y:S03]  /*2590*/  STL [R194], R202 ;  /* 0x000000cac2007387 */ /* 0x0001e60000100800 */
[----:B------:R-:W2:Y:S01]  /*25a0*/  LDC R233, c[0x0][0x450] ;  /* 0x00011400ffe97b82 */ /* 0x000ea20000000800 */
[----:B---3--:R0:W-:Y:S04]  /*25b0*/  STL [R194+0x10], R4 ;  /* 0x00001004c2007387 */ /* 0x0081e80000100800 */
[----:B------:R0:W-:Y:S04]  /*25c0*/  STL [R194+0x18], R5 ;  /* 0x00001805c2007387 */ /* 0x0001e80000100800 */
[----:B-----5:R0:W-:Y:S04]  /*25d0*/  STL [R194+0x1c], R2 ;  /* 0x00001c02c2007387 */ /* 0x0201e80000100800 */
[----:B------:R0:W-:Y:S04]  /*25e0*/  STL [R194+0x20], R3 ;  /* 0x00002003c2007387 */ /* 0x0001e80000100800 */
[----:B-1----:R0:W-:Y:S04]  /*25f0*/  STL [R194+0x24], R6 ;  /* 0x00002406c2007387 */ /* 0x0021e80000100800 */
[----:B------:R0:W-:Y:S04]  /*2600*/  STL [R194+0x28], R7 ;  /* 0x00002807c2007387 */ /* 0x0001e80000100800 */
[----:B--2---:R0:W-:Y:S04]  /*2610*/  STL [R194+0x2c], R233 ;  /* 0x00002ce9c2007387 */ /* 0x0041e80000100800 */
[----:B----4-:R-:W2:Y:S01]  /*2620*/  LDL R13, [R1+0x224] ;  /* 0x00022400010d7983 */ /* 0x010ea20000100800 */
[----:B------:R-:W-:Y:S01]  /*2630*/  IADD3 R8, P0, R16, 0x16c, RZ ;  /* 0x0000016c10087810 */ /* 0x000fe20007f1e0ff */
[----:B------:R-:W-:Y:S02]  /*2640*/  BSSY B0, `(.L_x_2019) ;  /* 0x000000a000007945 */ /* 0x000fe40003800000 */
[----:B------:R0:W-:Y:S02]  /*2650*/  STL [R1+0x16c], R10 ;  /* 0x00016c0a01007387 */ /* 0x0001e40000100800 */
[----:B------:R-:W-:-:S05]  /*2660*/  IMAD.X R9, RZ, RZ, R17, P0 ;  /* 0x000000ffff097224 */ /* 0x000fca00000e0611 */
[----:B------:R0:W-:Y:S01]  /*2670*/  STL.64 [R1+0x170], R8 ;  /* 0x0001700801007387 */ /* 0x0001e20000100a00 */
[----:B--2---:R-:W-:-:S04]  /*2680*/  LEA.HI R0, R13, R13, RZ, 0x1 ;  /* 0x0000000d0d007211 */ /* 0x004fc800078f08ff */
[----:B------:R-:W-:-:S05]  /*2690*/  LOP3.LUT R0, R0, 0xfffffffe, RZ, 0xc0, !PT ;  /* 0xfffffffe00007812 */ /* 0x000fca00078ec0ff */
[----:B------:R-:W-:-:S05]  /*26a0*/  IMAD.IADD R0, R13, 0x1, -R0 ;  /* 0x000000010d007824 */ /* 0x000fca00078e0a00 */
[----:B------:R-:W-:-:S04]  /*26b0*/  SHF.L.U32 R0, R0, 0x1f, RZ ;  /* 0x0000001f00007819 */ /* 0x000fc800000006ff */
[----:B------:R-:W1:Y:S02]  /*26c0*/  SYNCS.PHASECHK.TRANS64.TRYWAIT P0, [UR44+0x32400], R0 ;  /* 0x03240000ff0075a7 */ /* 0x000e64000800016c */
[----:B01----:R-:W-:Y:S05]  /*26d0*/  @!P0 BRA `(.L_x_2020) ;  /* 0x0000025800948947 */ /* 0x003fea0003800000 */
.L_x_2247:
[----:B------:R-:W-:Y:S05]  /*26e0*/  BSYNC B0 ;  /* 0x0000000000007941 */ /* 0x000fea0003800000 */
.L_x_2019:
[----:B------:R-:W2:Y:S04]  /*26f0*/  LDL R33, [R1+0x1c] ;  /* 0x00001c0001217983 */ /* 0x000ea80000100800 */
[----:B------:R1:W5:Y:S01]  /*2700*/  LDL.64 R20, [R1+0x218] ;  /* 0x0002180001147983 */ /* 0x0003620000100a00 */
[----:B------:R-:W-:Y:S01]  /*2710*/  IMAD.U32 R10, RZ, RZ, UR36 ;  /* 0x00000024ff0a7e24 */ /* 0x000fe2000f8e00ff */
[C---:B------:R-:W-:Y:S01]  /*2720*/  IADD3 R14, P0, R16.reuse, 0x138, RZ ;  /* 0x00000138100e7810 */ /* 0x040fe20007f1e0ff */
[----:B------:R-:W-:Y:S01]  /*2730*/  IMAD.U32 R11, RZ, RZ, UR37 ;  /* 0x00000025ff0b7e24 */ /* 0x000fe2000f8e00ff */
[C---:B0-----:R-:W-:Y:S01]  /*2740*/  IADD3 R0, P1, R16.reuse, 0x430, RZ ;  /* 0x0000043010007810 */ /* 0x041fe20007f3e0ff */
[----:B------:R-:W-:Y:S01]  /*2750*/  IMAD.MOV.U32 R8, RZ, RZ, R28 ;  /* 0x000000ffff087224 */ /* 0x000fe200078e001c */
[----:B------:R-:W-:Y:S01]  /*2760*/  STL.64 [R1+0x210], R24 ;  /* 0x0002101801007387 */ /* 0x000fe20000100a00 */
[----:B------:R-:W-:Y:S01]  /*2770*/  IMAD.MOV.U32 R9, RZ, RZ, R43 ;  /* 0x000000ffff097224 */ /* 0x000fe200078e002b */
[----:B------:R-:W-:Y:S05]  /*2780*/  WARPSYNC.ALL ;  /* 0x0000000000007948 */ /* 0x000fea0003800000 */
[----:B------:R0:W-:Y:S01]  /*2790*/  STL.128 [R1+0x1a0], R8 ;  /* 0x0001a00801007387 */ /* 0x0001e20000100c00 */
[----:B------:R-:W-:Y:S01]  /*27a0*/  IMAD.X R15, RZ, RZ, R17, P0 ;  /* 0x000000ffff0f7224 */ /* 0x000fe200000e0611 */
[----:B------:R-:W-:Y:S01]  /*27b0*/  BSSY B0, `(.L_x_2021) ;  /* 0x000002e000007945 */ /* 0x000fe20003800000 */
[----:B------:R-:W-:Y:S01]  /*27c0*/  IMAD.MOV.U32 R12, RZ, RZ, R18 ;  /* 0x000000ffff0c7224 */ /* 0x000fe200078e0012 */
[----:B------:R1:W-:Y:S01]  /*27d0*/  BAR.SYNC.DEFER_BLOCKING R205, 0x100 ;  /* 0x000400cd0000751d */ /* 0x0003e20000010000 */
[----:B------:R-:W-:Y:S01]  /*27e0*/  IMAD.MOV.U32 R13, RZ, RZ, R39 ;  /* 0x000000ffff0d7224 */ /* 0x000fe200078e0027 */
[----:B------:R-:W-:-:S04]  /*27f0*/  IADD3 R18, P0, R16, 0x170, RZ ;  /* 0x0000017010127810 */ /* 0x000fc80007f1e0ff */
[----:B------:R3:W-:Y:S01]  /*2800*/  STL.128 [R1+0x180], R12 ;  /* 0x0001800c01007387 */ /* 0x0007e20000100c00 */
[----:B0-----:R-:W-:-:S03]  /*2810*/  IMAD.MOV.U32 R10, RZ, RZ, R44 ;  /* 0x000000ffff0a7224 */ /* 0x001fc600078e002c */
[----:B------:R-:W-:Y:S01]  /*2820*/  STL.64 [R1+0x178], R208 ;  /* 0x000178d001007387 */ /* 0x000fe20000100a00 */
[----:B------:R-:W-:Y:S02]  /*2830*/  IMAD.MOV.U32 R11, RZ, RZ, R45 ;  /* 0x000000ffff0b7224 */ /* 0x000fe400078e002d */
[----:B------:R-:W-:Y:S02]  /*2840*/  IMAD.MOV.U32 R8, RZ, RZ, R222 ;  /* 0x000000ffff087224 */ /* 0x000fe400078e00de */
[----:B------:R-:W-:-:S05]  /*2850*/  IMAD.MOV.U32 R9, RZ, RZ, R221 ;  /* 0x000000ffff097224 */ /* 0x000fca00078e00dd */
[----:B------:R0:W-:Y:S01]  /*2860*/  STL.128 [R1+0x1b0], R8 ;  /* 0x0001b00801007387 */ /* 0x0001e20000100c00 */
[----:B---3--:R-:W-:Y:S02]  /*2870*/  IMAD.X R15, RZ, RZ, R17, P0 ;  /* 0x000000ffff0f7224 */ /* 0x008fe400000e0611 */
[----:B------:R-:W-:Y:S02]  /*2880*/  IMAD.MOV.U32 R14, RZ, RZ, R224 ;  /* 0x000000ffff0e7224 */ /* 0x000fe400078e00e0 */
[----:B0-----:R-:W-:Y:S02]  /*2890*/  IMAD.MOV.U32 R8, RZ, RZ, R19 ;  /* 0x000000ffff087224 */ /* 0x001fe400078e0013 */
[----:B------:R-:W-:Y:S02]  /*28a0*/  IMAD.MOV.U32 R9, RZ, RZ, R38 ;  /* 0x000000ffff097224 */ /* 0x000fe400078e0026 */
[----:B------:R-:W-:Y:S02]  /*28b0*/  IMAD.MOV.U32 R10, RZ, RZ, R29 ;  /* 0x000000ffff0a7224 */ /* 0x000fe400078e001d */
[----:B------:R-:W-:-:S02]  /*28c0*/  IMAD.MOV.U32 R11, RZ, RZ, R42 ;  /* 0x000000ffff0b7224 */ /* 0x000fc400078e002a */
[--C-:B------:R-:W-:Y:S01]  /*28d0*/  IMAD.X R19, RZ, RZ, R17.reuse, P1 ;  /* 0x000000ffff137224 */ /* 0x100fe200008e0611 */
[----:B------:R-:W-:Y:S02]  /*28e0*/  IADD3 R12, P1, R16, 0x128, RZ ;  /* 0x00000128100c7810 */ /* 0x000fe40007f3e0ff */
[----:B------:R0:W-:Y:S03]  /*28f0*/  STL.128 [R1+0x1c0], R8 ;  /* 0x0001c00801007387 */ /* 0x0001e60000100c00 */
[----:B------:R-:W-:Y:S02]  /*2900*/  IMAD.X R13, RZ, RZ, R17, P1 ;  /* 0x000000ffff0d7224 */ /* 0x000fe400008e0611 */
[----:B0-----:R-:W-:Y:S02]  /*2910*/  IMAD.MOV.U32 R8, RZ, RZ, R30 ;  /* 0x000000ffff087224 */ /* 0x001fe400078e001e */
[----:B------:R-:W-:-:S02]  /*2920*/  IMAD.MOV.U32 R9, RZ, RZ, R31 ;  /* 0x000000ffff097224 */ /* 0x000fc400078e001f */
[----:B------:R-:W-:Y:S02]  /*2930*/  IMAD.MOV.U32 R10, RZ, RZ, R0 ;  /* 0x000000ffff0a7224 */ /* 0x000fe400078e0000 */
[----:B------:R-:W-:Y:S02]  /*2940*/  IMAD.MOV.U32 R11, RZ, RZ, R19 ;  /* 0x000000ffff0b7224 */ /* 0x000fe400078e0013 */
[----:B------:R-:W-:-:S03]  /*2950*/  IMAD.MOV.U32 R19, RZ, RZ, R40 ;  /* 0x000000ffff137224 */ /* 0x000fc600078e0028 */
[----:B------:R0:W-:Y:S02]  /*2960*/  STL.128 [R1+0x1d0], R8 ;  /* 0x0001d00801007387 */ /* 0x0001e40000100c00 */
[----:B0-----:R-:W-:Y:S02]  /*2970*/  IMAD.MOV.U32 R10, RZ, RZ, R32 ;  /* 0x000000ffff0a7224 */ /* 0x001fe400078e0020 */
[----:B------:R-:W-:Y:S02]  /*2980*/  IMAD.MOV.U32 R11, RZ, RZ, R47 ;  /* 0x000000ffff0b7224 */ /* 0x000fe400078e002f */
[----:B------:R-:W-:Y:S02]  /*2990*/  IMAD.MOV.U32 R8, RZ, RZ, R18 ;  /* 0x000000ffff087224 */ /* 0x000fe400078e0012 */
[----:B------:R-:W-:Y:S02]  /*29a0*/  IMAD.MOV.U32 R9, RZ, RZ, R15 ;  /* 0x000000ffff097224 */ /* 0x000fe400078e000f */
[----:B------:R-:W-:-:S02]  /*29b0*/  IMAD.MOV.U32 R15, RZ, RZ, R223 ;  /* 0x000000ffff0f7224 */ /* 0x000fc400078e00df */
[----:B------:R-:W-:Y:S01]  /*29c0*/  IMAD.MOV.U32 R18, RZ, RZ, R27 ;  /* 0x000000ffff127224 */ /* 0x000fe200078e001b */
[----:B------:R0:W-:Y:S04]  /*29d0*/  STL.128 [R1+0x1e0], R8 ;  /* 0x0001e00801007387 */ /* 0x0001e80000100c00 */
[----:B------:R1:W-:Y:S04]  /*29e0*/  STL.128 [R1+0x1f0], R12 ;  /* 0x0001f00c01007387 */ /* 0x0003e80000100c00 */
[----:B------:R1:W-:Y:S01]  /*29f0*/  STL.128 [R1+0x190], R16 ;  /* 0x0001901001007387 */ /* 0x0003e20000100c00 */
[----:B0-----:R-:W-:-:S02]  /*2a00*/  IMAD.MOV.U32 R8, RZ, RZ, R26 ;  /* 0x000000ffff087224 */ /* 0x001fc400078e001a */
[----:B------:R-:W-:Y:S02]  /*2a10*/  IMAD.MOV.U32 R9, RZ, RZ, R41 ;  /* 0x000000ffff097224 */ /* 0x000fe400078e0029 */
[----:B------:R-:W-:Y:S02]  /*2a20*/  IMAD.MOV.U32 R10, RZ, RZ, R36 ;  /* 0x000000ffff0a7224 */ /* 0x000fe400078e0024 */
[----:B------:R-:W-:-:S05]  /*2a30*/  IMAD.MOV.U32 R11, RZ, RZ, R37 ;  /* 0x000000ffff0b7224 */ /* 0x000fca00078e0025 */
[----:B------:R1:W-:Y:S01]  /*2a40*/  STL.128 [R1+0x200], R8 ;  /* 0x0002000801007387 */ /* 0x0003e20000100c00 */
[----:B--2---:R-:W-:-:S04]  /*2a50*/  LOP3.LUT R0, R33, 0x1, RZ, 0xfc, !PT ;  /* 0x0000000121007812 */ /* 0x004fc800078efcff */
[----:B------:R-:W-:-:S13]  /*2a60*/  ISETP.NE.AND P1, PT, R0, 0x3, PT ;  /* 0x000000030000780c */ /* 0x000fda0003f25270 */
[----:B-1----:R-:W-:Y:S05]  /*2a70*/  @!P1 BRA `(.L_x_2022) ;  /* 0x0000000000049947 */ /* 0x002fea0003800000 */
[----:B------:R-:W-:Y:S01]  /*2a80*/  BPT.TRAP 0x1 ;  /* 0x000000040000795c */ /* 0x000fe20000300000 */
.L_x_2022:
[----:B------:R-:W-:Y:S05]  /*2a90*/  BSYNC B0 ;  /* 0x0000000000007941 */ /* 0x000fea0003800000 */
.L_x_2021:
[----:B------:R-:W2:Y:S01]  /*2aa0*/  LDL.64 R8, [R1+0x8] ;  /* 0x0000080001087983 */ /* 0x000ea20000100a00 */
[----:B-----5:R-:W-:Y:S01]  /*2ab0*/  SHF.L.U32 R21, R21, 0x1f, RZ ;  /* 0x0000001f15157819 */ /* 0x020fe200000006ff */
[----:B------:R-:W-:Y:S01]  /*2ac0*/  BSSY B0, `(.L_x_2023) ;  /* 0x0000006000007945 */ /* 0x000fe20003800000 */
[----:B--2---:R-:W-:-:S05]  /*2ad0*/  MOV R9, R8 ;  /* 0x0000000800097202 */ /* 0x004fca0000000f00 */
[----:B------:R-:W-:-:S04]  /*2ae0*/  IMAD R20, R20, 0x8, R9 ;  /* 0x0000000814147824 */ /* 0x000fc800078e0209 */
[----:B------:R0:W1:Y:S01]  /*2af0*/  SYNCS.PHASECHK.TRANS64.TRYWAIT P0, [R20+URZ], R21 ;  /* 0x00000015140075a7 */ /* 0x000062000800017f */
[----:B------:R-:W-:Y:S05]  /*2b00*/  @!P1 BRA `(.L_x_2024) ;  /* 0x0000000000049947 */ /* 0x000fea0003800000 */
[----:B------:R-:W-:Y:S01]  /*2b10*/  BPT.TRAP 0x1 ;  /* 0x000000040000795c */ /* 0x000fe20000300000 */
.L_x_2024:
[----:B------:R-:W-:Y:S05]  /*2b20*/  BSYNC B0 ;  /* 0x0000000000007941 */ /* 0x000fea0003800000 */
.L_x_2023:
[----:B------:R-:W-:Y:S04]  /*2b30*/  BSSY B0, `(.L_x_2025) ;  /* 0x0000004000007945 */ /* 0x000fe80003800000 */
[----:B-1----:R-:W-:Y:S05]  /*2b40*/  @P0 BRA `(.L_x_2026) ;  /* 0x0000000000080947 */ /* 0x002fea0003800000 */
[----:B------:R-:W1:Y:S02]  /*2b50*/  SYNCS.PHASECHK.TRANS64.TRYWAIT P0, [R20+URZ], R21 ;  /* 0x00000015140075a7 */ /* 0x000e64000800017f */
[----:B-1----:R-:W-:Y:S05]  /*2b60*/  @!P0 BRA `(.L_x_2027) ;  /* 0x0000025400888947 */ /* 0x002fea0003800000 */
.L_x_2026:
[----:B------:R-:W-:Y:S05]  /*2b70*/  BSYNC B0 ;  /* 0x0000000000007941 */ /* 0x000fea0003800000 */
.L_x_2025:
[----:B------:R-:W2:Y:S04]  /*2b80*/  LDL R13, [R1+0x218] ;  /* 0x00021800010d7983 */ /* 0x000ea80000100800 */
[----:B------:R-:W2:Y:S01]  /*2b90*/  LDL.64 R8, [R1+0xa0] ;  /* 0x0000a00001087983 */ /* 0x000ea20000100a00 */
[----:B------:R-:W-:Y:S05]  /*2ba0*/  WARPSYNC.ALL ;  /* 0x0000000000007948 */ /* 0x000fea0003800000 */
[----:B------:R-:W3:Y:S04]  /*2bb0*/  LDL.64 R24, [R1+0x98] ;  /* 0x0000980001187983 */ /* 0x000ee80000100a00 */
[----:B------:R-:W4:Y:S04]  /*2bc0*/  LDL.64 R10, [R1+0x98] ;  /* 0x00009800010a7983 */ /* 0x000f280000100a00 */
[----:B------:R-:W5:Y:S01]  /*2bd0*/  LDL.64 R14, [R1+0x98] ;  /* 0x00009800010e7983 */ /* 0x000f620000100a00 */
[----:B--2---:R-:W-:-:S03]  /*2be0*/  IMAD R8, R13, 0x300, R8 ;  /* 0x000003000d087824 */ /* 0x004fc600078e0208 */
[----:B------:R-:W2:Y:S01]  /*2bf0*/  LDL.64 R18, [R1+0x98] ;  /* 0x0000980001127983 */ /* 0x000ea20000100a00 */
[----:B------:R-:W-:Y:S02]  /*2c00*/  R2UR UR7, R9 ;  /* 0x00000000090772ca */ /* 0x000fe400000e0000 */
[C---:B------:R-:W-:Y:S01]  /*2c10*/  R2UR UR6, R8.reuse ;  /* 0x00000000080672ca */ /* 0x040fe200000e0000 */
[----:B01----:R-:W2:Y:S01]  /*2c20*/  LDL R20, [R1+0x224] ;  /* 0x0002240001147983 */ /* 0x003ea20000100800 */
[----:B------:R-:W-:Y:S01]  /*2c30*/  VIADD R12, R8, 0x2 ;  /* 0x00000002080c7836 */ /* 0x000fe20000000000 */
[----:B------:R-:W-:Y:S01]  /*2c40*/  BSSY B0, `(.L_x_2028) ;  /* 0x000002e000007945 */ /* 0x000fe20003800000 */
[----:B------:R-:W-:Y:S01]  /*2c50*/  IMAD.MOV.U32 R13, RZ, RZ, R9 ;  /* 0x000000ffff0d7224 */ /* 0x000fe200078e0009 */
[----:B------:R0:W-:Y:S01]  /*2c60*/  STL [R1+0x80], RZ ;  /* 0x000080ff01007387 */ /* 0x0001e20000100800 */
[----:B---3--:R-:W-:Y:S02]  /*2c70*/  R2UR UR4, R24 ;  /* 0x00000000180472ca */ /* 0x008fe400000e0000 */
[----:B------:R-:W-:-:S02]  /*2c80*/  R2UR UR5, R25 ;  /* 0x00000000190572ca */ /* 0x000fc400000e0000 */
[----:B------:R-:W-:Y:S01]  /*2c90*/  WARPGROUP.ARRIVE ;  /* 0x00000000000079c5 */ /* 0x000fe20000000000 */
[----:B----4-:R-:W-:Y:S02]  /*2ca0*/  VIADD R10, R10, 0x2 ;  /* 0x000000020a0a7836 */ /* 0x010fe40000000000 */
[----:B-----5:R-:W-:Y:S02]  /*2cb0*/  VIADD R14, R14, 0x4 ;  /* 0x000000040e0e7836 */ /* 0x020fe40000000000 */
[----:B--2---:R-:W-:-:S06]  /*2cc0*/  VIADD R18, R18, 0x6 ;  /* 0x0000000612127836 */ /* 0x004fcc0000000000 */
[----:B------:R-:W-:Y:S01]  /*2cd0*/  HGMMA.64x96x16.F32.BF16 R24, gdesc[UR4], RZ, !UPT, gsb0 ;  /* 0x01600000041879f0 */ /* 0x000fe2000c0018ff */
[----:B------:R-:W-:Y:S02]  /*2ce0*/  R2UR UR6, R12 ;  /* 0x000000000c0672ca */ /* 0x000fe400000e0000 */
[----:B------:R-:W-:Y:S02]  /*2cf0*/  R2UR UR7, R13 ;  /* 0x000000000d0772ca */ /* 0x000fe400000e0000 */
[----:B------:R-:W-:Y:S01]  /*2d00*/  R2UR UR4, R10 ;  /* 0x000000000a0472ca */ /* 0x000fe200000e0000 */
[----:B------:R-:W-:Y:S01]  /*2d10*/  VIADD R10, R8, 0x4 ;  /* 0x00000004080a7836 */ /* 0x000fe20000000000 */
[----:B------:R-:W-:Y:S01]  /*2d20*/  R2UR UR5, R11 ;  /* 0x000000000b0572ca */ /* 0x000fe200000e0000 */
[----:B------:R-:W-:Y:S01]  /*2d30*/  IMAD.MOV.U32 R11, RZ, RZ, R9 ;  /* 0x000000ffff0b7224 */ /* 0x000fe200078e0009 */
[----:B------:R-:W-:Y:S01]  /*2d40*/  LEA.HI R0, R20, R20, RZ, 0x1 ;  /* 0x0000001414007211 */ /* 0x000fe200078f08ff */
[----:B------:R-:W-:Y:S01]  /*2d50*/  VIADD R8, R8, 0x6 ;  /* 0x0000000608087836 */ /* 0x000fe20000000000 */
[----:B------:R-:W-:-:S02]  /*2d60*/  WARPGROUP.DEPBAR.LE gsb0, 0x0 ;  /* 0x00008000000079c5 */ /* 0x000fc40000010000 */
[----:B------:R-:W-:-:S07]  /*2d70*/  WARPGROUP.ARRIVE ;  /* 0x00000000000079c5 */ /* 0x000fce0000000000 */
[----:B------:R-:W-:Y:S01]  /*2d80*/  HGMMA.64x96x16.F32.BF16 R24, gdesc[UR4], R24, gsb0 ;  /* 0x01600000041879f0 */ /* 0x000fe20008001818 */
[----:B------:R-:W-:Y:S02]  /*2d90*/  R2UR UR6, R10 ;  /* 0x000000000a0672ca */ /* 0x000fe400000e0000 */
[----:B------:R-:W-:Y:S02]  /*2da0*/  R2UR UR7, R11 ;  /* 0x000000000b0772ca */ /* 0x000fe400000e0000 */
[----:B------:R-:W-:Y:S02]  /*2db0*/  R2UR UR4, R14 ;  /* 0x000000000e0472ca */ /* 0x000fe400000e0000 */
[----:B------:R-:W-:Y:S01]  /*2dc0*/  R2UR UR5, R15 ;  /* 0x000000000f0572ca */ /* 0x000fe200000e0000 */
[----:B------:R-:W-:Y:S02]  /*2dd0*/  WARPGROUP.DEPBAR.LE gsb0, 0x0 ;  /* 0x00008000000079c5 */ /* 0x000fe40000010000 */
[----:B------:R-:W-:-:S10]  /*2de0*/  WARPGROUP.ARRIVE ;  /* 0x00000000000079c5 */ /* 0x000fd40000000000 */
[----:B------:R-:W-:Y:S01]  /*2df0*/  HGMMA.64x96x16.F32.BF16 R24, gdesc[UR4], R24, gsb0 ;  /* 0x01600000041879f0 */ /* 0x000fe20008001818 */
[----:B------:R-:W-:Y:S02]  /*2e00*/  R2UR UR6, R8 ;  /* 0x00000000080672ca */ /* 0x000fe400000e0000 */
[----:B------:R-:W-:Y:S02]  /*2e10*/  R2UR UR7, R9 ;  /* 0x00000000090772ca */ /* 0x000fe400000e0000 */
[----:B------:R-:W-:Y:S02]  /*2e20*/  R2UR UR4, R18 ;  /* 0x00000000120472ca */ /* 0x000fe400000e0000 */
[----:B------:R-:W-:Y:S02]  /*2e30*/  R2UR UR5, R19 ;  /* 0x00000000130572ca */ /* 0x000fe400000e0000 */
[----:B------:R-:W-:Y:S01]  /*2e40*/  LOP3.LUT R9, R0, 0xfffffffe, RZ, 0xc0, !PT ;  /* 0xfffffffe00097812 */ /* 0x000fe200078ec0ff */
[----:B------:R-:W-:-:S04]  /*2e50*/  IMAD.MOV.U32 R0, RZ, RZ, 0x1 ;  /* 0x00000001ff007424 */ /* 0x000fc800078e00ff */
[----:B------:R-:W-:Y:S01]  /*2e60*/  IMAD.IADD R8, R20, 0x1, -R9 ;  /* 0x0000000114087824 */ /* 0x000fe200078e0a09 */
[----:B------:R0:W-:Y:S04]  /*2e70*/  STL [R1+0x80], R0 ;  /* 0x0000800001007387 */ /* 0x0001e80000100800 */
[----:B------:R-:W-:Y:S01]  /*2e80*/  SHF.L.U32 R8, R8, 0x1f, RZ ;  /* 0x0000001f08087819 */ /* 0x000fe200000006ff */
[----:B------:R0:W-:Y:S04]  /*2e90*/  STL [R1+0x80], R0 ;  /* 0x0000800001007387 */ /* 0x0001e80000100800 */
[----:B------:R0:W-:Y:S04]  /*2ea0*/  STL [R1+0x80], R0 ;  /* 0x0000800001007387 */ /* 0x0001e80000100800 */
[----:B------:R0:W-:Y:S01]  /*2eb0*/  STL [R1+0x80], R0 ;  /* 0x0000800001007387 */ /* 0x0001e20000100800 */
[----:B------:R-:W-:-:S02]  /*2ec0*/  WARPGROUP.DEPBAR.LE gsb0, 0x0 ;  /* 0x00008000000079c5 */ /* 0x000fc40000010000 */
[----:B------:R-:W-:-:S06]  /*2ed0*/  WARPGROUP.ARRIVE ;  /* 0x00000000000079c5 */ /* 0x000fcc0000000000 */
[----:B------:R-:W-:Y:S03]  /*2ee0*/  HGMMA.64x96x16.F32.BF16 R24, gdesc[UR4], R24, gsb0 ;  /* 0x01600000041879f0 */ /* 0x000fe60008001818 */
[----:B------:R-:W-:Y:S02]  /*2ef0*/  WARPGROUP.DEPBAR.LE gsb0, 0x0 ;  /* 0x00008000000079c5 */ /* 0x000fe40000010000 */
[----:B------:R-:W1:Y:S02]  /*2f00*/  SYNCS.PHASECHK.TRANS64.TRYWAIT P0, [UR44+0x32410], R8 ;  /* 0x03241008ff0075a7 */ /* 0x000e64000800016c */
[----:B01----:R-:W-:Y:S05]  /*2f10*/  @!P0 BRA `(.L_x_2029) ;  /* 0x0000025000b08947 */ /* 0x003fea0003800000 */
.L_x_2248:
[----:B------:R-:W-:Y:S05]  /*2f20*/  BSYNC B0 ;  /* 0x0000000000007941 */ /* 0x000fea0003800000 */
.L_x_2028:
[----:B------:R-:W2:Y:S04]  /*2f30*/  LDL R10, [R1+0x54] ;  /* 0x00005400010a7983 */ /* 0x000ea80000100800 */
[----:B0-----:R0:W5:Y:S01]  /*2f40*/  LDL.64 R8, [R1+0x218] ;  /* 0x0002180001087983 */ /* 0x0011620000100a00 */
[----:B------:R-:W-:Y:S01]  /*2f50*/  BSSY B0, `(.L_x_2030) ;  /* 0x0000005000007945 */ /* 0x000fe20003800000 */
[----:B--2---:R-:W-:-:S04]  /*2f60*/  LOP3.LUT R10, R10, 0x1, RZ, 0xfc, !PT ;  /* 0x000000010a0a7812 */ /* 0x004fc800078efcff */
[----:B------:R-:W-:-:S13]  /*2f70*/  ISETP.NE.AND P1, PT, R10, 0x3, PT ;  /* 0x000000030a00780c */ /* 0x000fda0003f25270 */
[----:B0-----:R-:W-:Y:S05]  /*2f80*/  @!P1 BRA `(.L_x_2031) ;  /* 0x0000000000049947 */ /* 0x001fea0003800000 */
[----:B------:R-:W-:Y:S01]  /*2f90*/  BPT.TRAP 0x1 ;  /* 0x000000040000795c */ /* 0x000fe20000300000 */
.L_x_2031:
[----:B------:R-:W-:Y:S05]  /*2fa0*/  BSYNC B0 ;  /* 0x0000000000007941 */ /* 0x000fea0003800000 */
.L_x_2030:
        /* <DEDUP_REMOVED lines=8> */
.L_x_2033:
[----:B------:R-:W-:Y:S05]  /*3030*/  BSYNC B0 ;  /* 0x0000000000007941 */ /* 0x000fea0003800000 */
.L_x_2032:
[----:B------:R-:W-:Y:S04]  /*3040*/  BSSY B0, `(.L_x_2034) ;  /* 0x0000004000007945 */ /* 0x000fe80003800000 */
[----:B-1----:R-:W-:Y:S05]  /*3050*/  @P0 BRA `(.L_x_2035) ;  /* 0x0000000000080947 */ /* 0x002fea0003800000 */
[----:B------:R-:W1:Y:S02]  /*3060*/  SYNCS.PHASECHK.TRANS64.TRYWAIT P0, [R8+URZ], R9 ;  /* 0x00000009080075a7 */ /* 0x000e64000800017f */
[----:B-1----:R-:W-:Y:S05]  /*3070*/  @!P0 BRA `(.L_x_2036) ;  /* 0x0000025000708947 */ /* 0x002fea0003800000 */
.L_x_2035:
[----:B------:R-:W-:Y:S05]  /*3080*/  BSYNC B0 ;  /* 0x0000000000007941 */ /* 0x000fea0003800000 */
.L_x_2034:
[----:B------:R-:W2:Y:S04]  /*3090*/  LDL R13, [R1+0x218] ;  /* 0x00021800010d7983 */ /* 0x000ea80000100800 */
[----:B01----:R-:W2:Y:S04]  /*30a0*/  LDL.64 R8, [R1+0x118] ;  /* 0x0001180001087983 */ /* 0x003ea80000100a00 */
[----:B------:R-:W3:Y:S04]  /*30b0*/  LDL R12, [R1+0x90] ;  /* 0x00009000010c7983 */ /* 0x000ee80000100800 */
[----:B------:R-:W4:Y:S04]  /*30c0*/  LDL.64 R10, [R1+0x110] ;  /* 0x00011000010a7983 */ /* 0x000f280000100a00 */
[----:B------:R-:W5:Y:S04]  /*30d0*/  LDL.64 R14, [R1+0x110] ;  /* 0x00011000010e7983 */ /* 0x000f680000100a00 */
[----:B------:R-:W5:Y:S04]  /*30e0*/  LDL.64 R18, [R1+0x110] ;  /* 0x0001100001127983 */ /* 0x000f680000100a00 */
[----:B------:R-:W5:Y:S01]  /*30f0*/  LDL.64 R20, [R1+0x110] ;  /* 0x0001100001147983 */ /* 0x000f620000100a00 */
[----:B------:R-:W-:Y:S05]  /*3100*/  WARPSYNC.ALL ;  /* 0x0000000000007948 */ /* 0x000fea0003800000 */
[----:B------:R-:W-:Y:S01]  /*3110*/  WARPGROUP.ARRIVE ;  /* 0x00000000000079c5 */ /* 0x000fe20000000000 */
[----:B--2---:R-:W-:Y:S01]  /*3120*/  IMAD R8, R13, 0xc00, R8 ;  /* 0x00000c000d087824 */ /* 0x004fe200078e0208 */
[----:B------:R-:W-:-:S02]  /*3130*/  R2UR UR7, R9 ;  /* 0x00000000090772ca */ /* 0x000fc400000e0000 */
[----:B---3--:R-:W-:Y:S02]  /*3140*/  ISETP.NE.U32.AND P0, PT, R12, RZ, PT ;  /* 0x000000ff0c00720c */ /* 0x008fe40003f05070 */
[----:B------:R-:W-:Y:S01]  /*3150*/  R2UR UR6, R8 ;  /* 0x00000000080672ca */ /* 0x000fe200000e0000 */
[----:B------:R-:W2:Y:S01]  /*3160*/  LDL.64 R12, [R1+0x110] ;  /* 0x00011000010c7983 */ /* 0x000ea20000100a00 */
[----:B----4-:R-:W-:Y:S02]  /*3170*/  R2UR UR4, R10 ;  /* 0x000000000a0472ca */ /* 0x010fe400000e0000 */
[----:B------:R-:W-:-:S07]  /*3180*/  R2UR UR5, R11 ;  /* 0x000000000b0572ca */ /* 0x000fce00000e0000 */
[----:B------:R-:W-:-:S06]  /*3190*/  VOTEU.ANY UP0, P0 ;  /* 0x00000000003f7886 */ /* 0x000fcc0000000100 */
[----:B------:R-:W-:Y:S01]  /*31a0*/  HGMMA.64x96x16.F32.BF16 R24, gdesc[UR4], R24, UP0, gsb0 ;  /* 0x01600000041879f0 */ /* 0x000fe2000b801818 */
[----:B-----5:R-:W-:Y:S02]  /*31b0*/  VIADD R14, R14, 0x2 ;  /* 0x000000020e0e7836 */ /* 0x020fe40000000000 */
[----:B------:R-:W-:Y:S02]  /*31c0*/  VIADD R10, R8, 0x2 ;  /* 0x00000002080a7836 */ /* 0x000fe40000000000 */
[----:B------:R-:W-:Y:S01]  /*31d0*/  IMAD.MOV.U32 R11, RZ, RZ, R9 ;  /* 0x000000ffff0b7224 */ /* 0x000fe200078e0009 */
[----:B------:R-:W-:Y:S02]  /*31e0*/  R2UR UR4, R14 ;  /* 0x000000000e0472ca */ /* 0x000fe400000e0000 */
[----:B------:R-:W-:Y:S02]  /*31f0*/  R2UR UR6, R10 ;  /* 0x000000000a0672ca */ /* 0x000fe400000e0000 */
[----:B------:R-:W-:-:S02]  /*3200*/  R2UR UR7, R11 ;  /* 0x000000000b0772ca */ /* 0x000fc400000e0000 */
[----:B------:R-:W-:Y:S02]  /*3210*/  R2UR UR5, R15 ;  /* 0x000000000f0572ca */ /* 0x000fe400000e0000 */
[----:B------:R-:W3:Y:S01]  /*3220*/  LDL.64 R14, [R1+0x110] ;  /* 0x00011000010e7983 */ /* 0x000ee20000100a00 */
[----:B------:R-:W-:Y:S02]  /*3230*/  WARPGROUP.DEPBAR.LE gsb0, 0x0 ;  /* 0x00008000000079c5 */ /* 0x000fe40000010000 */
[----:B------:R-:W-:-:S08]  /*3240*/  WARPGROUP.ARRIVE ;  /* 0x00000000000079c5 */ /* 0x000fd00000000000 */
[----:B------:R-:W-:Y:S01]  /*3250*/  HGMMA.64x96x16.F32.BF16 R24, gdesc[UR4], R24, gsb0 ;  /* 0x01600000041879f0 */ /* 0x000fe20008001818 */
[----:B------:R-:W-:Y:S02]  /*3260*/  VIADD R18, R18, 0x4 ;  /* 0x0000000412127836 */ /* 0x000fe40000000000 */
[----:B------:R-:W-:Y:S02]  /*3270*/  VIADD R10, R8, 0x4 ;  /* 0x00000004080a7836 */ /* 0x000fe40000000000 */
[----:B------:R-:W-:Y:S01]  /*3280*/  IMAD.MOV.U32 R11, RZ, RZ, R9 ;  /* 0x000000ffff0b7224 */ /* 0x000fe200078e0009 */
[----:B------:R-:W-:Y:S02]  /*3290*/  R2UR UR4, R18 ;  /* 0x00000000120472ca */ /* 0x000fe400000e0000 */
[----:B------:R-:W-:Y:S02]  /*32a0*/  R2UR UR6, R10 ;  /* 0x000000000a0672ca */ /* 0x000fe400000e0000 */
[----:B------:R-:W-:-:S02]  /*32b0*/  R2UR UR7, R11 ;  /* 0x000000000b0772ca */ /* 0x000fc400000e0000 */
[----:B------:R-:W-:Y:S02]  /*32c0*/  R2UR UR5, R19 ;  /* 0x00000000130572ca */ /* 0x000fe400000e0000 */
[----:B------:R-:W4:Y:S01]  /*32d0*/  LDL.64 R18, [R1+0x110] ;  /* 0x0001100001127983 */ /* 0x000f220000100a00 */
        /* <DEDUP_REMOVED lines=10> */
[----:B------:R-:W5:Y:S01]  /*3380*/  LDL.64 R20, [R1+0x110] ;  /* 0x0001100001147983 */ /* 0x000f620000100a00 */
[----:B------:R-:W-:Y:S02]  /*3390*/  WARPGROUP.DEPBAR.LE gsb0, 0x0 ;  /* 0x00008000000079c5 */ /* 0x000fe40000010000 */
[----:B------:R-:W-:-:S08]  /*33a0*/  WARPGROUP.ARRIVE ;  /* 0x00000000000079c5 */ /* 0x000fd00000000000 */
[----:B------:R-:W-:Y:S01]  /*33b0*/  HGMMA.64x96x16.F32.BF16 R24, gdesc[UR4], R24, gsb0 ;  /* 0x01600000041879f0 */ /* 0x000fe20008001818 */
[----:B--2---:R-:W-:Y:S02]  /*33c0*/  VIADD R12, R12, 0x400 ;  /* 0x000004000c0c7836 */ /* 0x004fe40000000000 */
[----:B------:R-:W-:Y:S02]  /*33d0*/  VIADD R10, R8, 0x300 ;  /* 0x00000300080a7836 */ /* 0x000fe40000000000 */
[----:B------:R-:W-:Y:S01]  /*33e0*/  IMAD.MOV.U32 R11, RZ, RZ, R9 ;  /* 0x000000ffff0b7224 */ /* 0x000fe200078e0009 */
[----:B------:R-:W-:Y:S02]  /*33f0*/  R2UR UR4, R12 ;  /* 0x000000000c0472ca */ /* 0x000fe400000e0000 */
[----:B------:R-:W-:Y:S02]  /*3400*/  R2UR UR6, R10 ;  /* 0x000000000a0672ca */ /* 0x000fe400000e0000 */
[----:B------:R-:W-:-:S02]  /*3410*/  R2UR UR7, R11 ;  /* 0x000000000b0772ca */ /* 0x000fc400000e0000 */
[----:B------:R-:W-:Y:S02]  /*3420*/  R2UR UR5, R13 ;  /* 0x000000000d0572ca */ /* 0x000fe400000e0000 */
[----:B------:R-:W2:Y:S01]  /*3430*/  LDL.64 R12, [R1+0x110] ;  /* 0x00011000010c7983 */ /* 0x000ea20000100a00 */
[----:B------:R-:W-:Y:S02]  /*3440*/  WARPGROUP.DEPBAR.LE gsb0, 0x0 ;  /* 0x00008000000079c5 */ /* 0x000fe40000010000 */
[----:B------:R-:W-:-:S08]  /*3450*/  WARPGROUP.ARRIVE ;  /* 0x00000000000079c5 */ /* 0x000fd00000000000 */
[----:B------:R-:W-:Y:S01]  /*3460*/  HGMMA.64x96x16.F32.BF16 R24, gdesc[UR4], R24, gsb0 ;  /* 0x01600000041879f0 */ /* 0x000fe20008001818 */
[----:B---3--:R-:W-:Y:S02]  /*3470*/  VIADD R14, R14, 0x402 ;  /* 0x000004020e0e7836 */ /* 0x008fe40000000000 */
        /* <DEDUP_REMOVED lines=10> */
[----:B----4-:R-:W-:Y:S02]  /*3520*/  VIADD R18, R18, 0x404 ;  /* 0x0000040412127836 */ /* 0x010fe40000000000 */
        /* <DEDUP_REMOVED lines=10> */
[----:B-----5:R-:W-:Y:S02]  /*35d0*/  VIADD R20, R20, 0x406 ;  /* 0x0000040614147836 */ /* 0x020fe40000000000 */
        /* <DEDUP_REMOVED lines=60> */
[----:B------:R-:W-:Y:S01]  /*39a0*/  R2UR UR5, R13 ;  /* 0x000000000d0572ca */ /* 0x000fe200000e0000 */
[----:B------:R-:W0:Y:S01]  /*39b0*/  S2R R72, SR_TID.X ;  /* 0x0000000000487919 */ /* 0x000e220000002100 */
[----:B---3--:R-:W-:Y:S01]  /*39c0*/  VIADD R14, R14, 0xc02 ;  /* 0x00000c020e0e7836 */ /* 0x008fe20000000000 */
[----:B------:R-:W-:Y:S02]  /*39d0*/  WARPGROUP.DEPBAR.LE gsb0, 0x0 ;  /* 0x00008000000079c5 */ /* 0x000fe40000010000 */
[----:B------:R-:W-:-:S08]  /*39e0*/  WARPGROUP.ARRIVE ;  /* 0x00000000000079c5 */ /* 0x000fd00000000000 */
[----:B------:R-:W-:Y:S01]  /*39f0*/  HGMMA.64x96x16.F32.BF16 R24, gdesc[UR4], R24, gsb0 ;  /* 0x01600000041879f0 */ /* 0x000fe20008001818 */
[----:B0-----:R-:W-:-:S04]  /*3a00*/  LOP3.LUT R72, R72, 0x7f, RZ, 0xc0, !PT ;  /* 0x0000007f48487812 */ /* 0x001fc800078ec0ff */
[----:B------:R-:W-:Y:S01]  /*3a10*/  ISETP.NE.AND P0, PT, R72, RZ, PT ;  /* 0x000000ff4800720c */ /* 0x000fe20003f05270 */
[----:B------:R-:W-:Y:S02]  /*3a20*/  VIADD R10, R8, 0x902 ;  /* 0x00000902080a7836 */ /* 0x000fe40000000000 */
[----:B------:R-:W-:Y:S01]  /*3a30*/  IMAD.MOV.U32 R11, RZ, RZ, R9 ;  /* 0x000000ffff0b7224 */ /* 0x000fe200078e0009 */
[----:B------:R-:W-:-:S09]  /*3a40*/  R2UR UR4, R14 ;  /* 0x000000000e0472ca */ /* 0x000fd200000e0000 */
[----:B------:R-:W2:Y:S04]  /*3a50*/  @!P0 LDL.64 R72, [R1+0x30] ;  /* 0x0000300001488983 */ /* 0x000ea80000100a00 */
[----:B------:R-:W3:Y:S01]  /*3a60*/  @!P0 LDL R74, [R1+0x218] ;  /* 0x00021800014a8983 */ /* 0x000ee20000100800 */
[----:B------:R-:W-:Y:S02]  /*3a70*/  R2UR UR6, R10 ;  /* 0x000000000a0672ca */ /* 0x000fe400000e0000 */
[----:B------:R-:W-:Y:S02]  /*3a80*/  R2UR UR7, R11 ;  /* 0x000000000b0772ca */ /* 0x000fe400000e0000 */
[----:B------:R-:W-:Y:S01]  /*3a90*/  R2UR UR5, R15 ;  /* 0x000000000f0572ca */ /* 0x000fe200000e0000 */
[----:B------:R-:W-:-:S02]  /*3aa0*/  WARPGROUP.DEPBAR.LE gsb0, 0x0 ;  /* 0x00008000000079c5 */ /* 0x000fc40000010000 */
[----:B------:R-:W-:-:S10]  /*3ab0*/  WARPGROUP.ARRIVE ;  /* 0x00000000000079c5 */ /* 0x000fd40000000000 */
[----:B------:R-:W-:Y:S01]  /*3ac0*/  HGMMA.64x96x16.F32.BF16 R24, gdesc[UR4], R24, gsb0 ;  /* 0x01600000041879f0 */ /* 0x000fe20008001818 */
[----:B----4-:R-:W-:Y:S02]  /*3ad0*/  VIADD R18, R18, 0xc04 ;  /* 0x00000c0412127836 */ /* 0x010fe40000000000 */
[----:B------:R-:W-:Y:S02]  /*3ae0*/  VIADD R10, R8, 0x904 ;  /* 0x00000904080a7836 */ /* 0x000fe40000000000 */
[----:B------:R-:W-:Y:S01]  /*3af0*/  IMAD.MOV.U32 R11, RZ, RZ, R9 ;  /* 0x000000ffff0b7224 */ /* 0x000fe200078e0009 */
[----:B------:R-:W-:Y:S02]  /*3b00*/  R2UR UR4, R18 ;  /* 0x00000000120472ca */ /* 0x000fe400000e0000 */
[----:B------:R-:W-:Y:S02]  /*3b10*/  R2UR UR6, R10 ;  /* 0x000000000a0672ca */ /* 0x000fe400000e0000 */
[----:B------:R-:W-:-:S02]  /*3b20*/  R2UR UR7, R11 ;  /* 0x000000000b0772ca */ /* 0x000fc400000e0000 */
[----:B------:R-:W-:Y:S01]  /*3b30*/  R2UR UR5, R19 ;  /* 0x00000000130572ca */ /* 0x000fe200000e0000 */
[----:B------:R-:W-:Y:S01]  /*3b40*/  VIADD R8, R8, 0x906 ;  /* 0x0000090608087836 */ /* 0x000fe20000000000 */
[----:B------:R-:W-:Y:S02]  /*3b50*/  WARPGROUP.DEPBAR.LE gsb0, 0x0 ;  /* 0x00008000000079c5 */ /* 0x000fe40000010000 */
[----:B------:R-:W-:-:S09]  /*3b60*/  WARPGROUP.ARRIVE ;  /* 0x00000000000079c5 */ /* 0x000fd20000000000 */
[----:B------:R-:W-:Y:S01]  /*3b70*/  HGMMA.64x96x16.F32.BF16 R24, gdesc[UR4], R24, gsb0 ;  /* 0x01600000041879f0 */ /* 0x000fe20008001818 */
[----:B-----5:R-:W-:Y:S01]  /*3b80*/  VIADD R20, R20, 0xc06 ;  /* 0x00000c0614147836 */ /* 0x020fe20000000000 */
[----:B------:R-:W-:Y:S02]  /*3b90*/  R2UR UR6, R8 ;  /* 0x00000000080672ca */ /* 0x000fe400000e0000 */
[----:B------:R-:W-:Y:S02]  /*3ba0*/  R2UR UR7, R9 ;  /* 0x00000000090772ca */ /* 0x000fe400000e0000 */
[----:B------:R-:W-:Y:S02]  /*3bb0*/  R2UR UR4, R20 ;  /* 0x00000000140472ca */ /* 0x000fe400000e0000 */
[----:B------:R-:W-:Y:S01]  /*3bc0*/  R2UR UR5, R21 ;  /* 0x00000000150572ca */ /* 0x000fe200000e0000 */
[----:B------:R-:W-:Y:S04]  /*3bd0*/  STL [R1+0x90], R0 ;  /* 0x0000900001007387 */ /* 0x000fe80000100800 */
[----:B------:R-:W-:Y:S01]  /*3be0*/  STL [R1+0x90], R0 ;  /* 0x0000900001007387 */ /* 0x000fe20000100800 */
[----:B------:R-:W-:-:S02]  /*3bf0*/  WARPGROUP.DEPBAR.LE gsb0, 0x0 ;  /* 0x00008000000079c5 */ /* 0x000fc40000010000 */
[----:B------:R-:W-:-:S06]  /*3c00*/  WARPGROUP.ARRIVE ;  /* 0x00000000000079c5 */ /* 0x000fcc0000000000 */
[----:B------:R-:W-:Y:S01]  /*3c10*/  HGMMA.64x96x16.F32.BF16 R24, gdesc[UR4], R24, gsb0 ;  /* 0x01600000041879f0 */ /* 0x000fe20008001818 */
[----:B--2---:R-:W-:Y:S01]  /*3c20*/  @!P0 MOV R73, R72 ;  /* 0x0000004800498202 */ /* 0x004fe20000000f00 */
[----:B------:R-:W-:Y:S04]  /*3c30*/  STL [R1+0x90], R0 ;  /* 0x0000900001007387 */ /* 0x000fe80000100800 */
[----:B------:R-:W-:Y:S01]  /*3c40*/  STL [R1+0x90], R0 ;  /* 0x0000900001007387 */ /* 0x000fe20000100800 */
[----:B---3--:R-:W-:-:S03]  /*3c50*/  @!P0 IMAD R74, R74, 0x8, R73 ;  /* 0x000000084a4a8824 */ /* 0x008fc600078e0249 */
[----:B------:R-:W-:Y:S04]  /*3c60*/  STL [R1+0x90], R0 ;  /* 0x0000900001007387 */ /* 0x000fe80000100800 */
[----:B------:R-:W-:Y:S04]  /*3c70*/  STL [R1+0x90], R0 ;  /* 0x0000900001007387 */ /* 0x000fe80000100800 */
[----:B------:R-:W-:Y:S04]  /*3c80*/  STL [R1+0x90], R0 ;  /* 0x0000900001007387 */ /* 0x000fe80000100800 */
[----:B------:R-:W-:Y:S04]  /*3c90*/  STL [R1+0x90], R0 ;  /* 0x0000900001007387 */ /* 0x000fe80000100800 */
[----:B------:R-:W-:Y:S01]  /*3ca0*/  STL [R1+0x90], R0 ;  /* 0x0000900001007387 */ /* 0x000fe20000100800 */
[----:B------:R-:W-:-:S03]  /*3cb0*/  @!P0 PRMT R8, RZ, 0x654, R74 ;  /* 0x00000654ff088816 */ /* 0x000fc6000000004a */
[----:B------:R-:W-:Y:S04]  /*3cc0*/  STL [R1+0x90], R0 ;  /* 0x0000900001007387 */ /* 0x000fe80000100800 */
[----:B------:R-:W-:Y:S04]  /*3cd0*/  STL [R1+0x90], R0 ;  /* 0x0000900001007387 */ /* 0x000fe80000100800 */
[----:B------:R-:W-:Y:S04]  /*3ce0*/  STL [R1+0x90], R0 ;  /* 0x0000900001007387 */ /* 0x000fe80000100800 */
[----:B------:R-:W-:Y:S04]  /*3cf0*/  STL [R1+0x90], R0 ;  /* 0x0000900001007387 */ /* 0x000fe80000100800 */
[----:B------:R-:W-:Y:S04]  /*3d00*/  STL [R1+0x90], R0 ;  /* 0x0000900001007387 */ /* 0x000fe80000100800 */
[----:B------:R-:W-:Y:S04]  /*3d10*/  STL [R1+0x90], R0 ;  /* 0x0000900001007387 */ /* 0x000fe80000100800 */
[----:B------:R-:W-:Y:S01]  /*3d20*/  STL [R1+0x90], R0 ;  /* 0x0000900001007387 */ /* 0x000fe20000100800 */
[----:B------:R-:W-:-:S02]  /*3d30*/  WARPGROUP.DEPBAR.LE gsb0, 0x0 ;  /* 0x00008000000079c5 */ /* 0x000fc40000010000 */
[----:B------:R0:W-:Y:S06]  /*3d40*/  BAR.ARV R204, 0x100 ;  /* 0x000400cc0000751d */ /* 0x0001ec0000002000 */
[----:B------:R1:W-:Y:S01]  /*3d50*/  @!P0 SYNCS.ARRIVE.TRANS64.RED.A1T0 RZ, [R8+URZ], RZ ;  /* 0x000000ff08ff89a7 */ /* 0x0003e2000810043f */
[----:B------:R-:W2:Y:S04]  /*3d60*/  LDL.64 R14, [R1+0x170] ;  /* 0x00017000010e7983 */ /* 0x000ea80000100a00 */
[----:B------:R-:W3:Y:S04]  /*3d70*/  LDL R18, [R194] ;  /* 0x00000000c2127983 */ /* 0x000ee80000100800 */
[----:B-1----:R-:W4:Y:S04]  /*3d80*/  LDL R8, [R194+0x24] ;  /* 0x00002400c2087983 */ /* 0x002f280000100800 */
[----:B------:R-:W5:Y:S04]  /*3d90*/  LDL R19, [R1+0x70] ;  /* 0x0000700001137983 */ /* 0x000f680000100800 */
[----:B------:R-:W5:Y:S04]  /*3da0*/  LDL R10, [R194+0x18] ;  /* 0x00001800c20a7983 */ /* 0x000f680000100800 */
[----:B------:R-:W5:Y:S04]  /*3db0*/  LDL R9, [R194+0x4] ;  /* 0x00000400c2097983 */ /* 0x000f680000100800 */
[----:B------:R-:W5:Y:S04]  /*3dc0*/  LDL R13, [R194+0xc] ;  /* 0x00000c00c20d7983 */ /* 0x000f680000100800 */
[----:B------:R-:W5:Y:S04]  /*3dd0*/  LDL R11, [R194+0x10] ;  /* 0x00001000c20b7983 */ /* 0x000f680000100800 */
[----:B------:R-:W5:Y:S04]  /*3de0*/  LDL R12, [R194+0x14] ;  /* 0x00001400c20c7983 */ /* 0x000f680000100800 */
[----:B--2---:R3:W2:Y:S01]  /*3df0*/  LD.E R14, desc[UR48][R14.64] ;  /* 0x000000300e0e7980 */ /* 0x0046a2000c101900 */
[----:B----4-:R-:W-:-:S03]  /*3e00*/  ISETP.NE.AND P1, PT, R8, 0x1, PT ;  /* 0x000000010800780c */ /* 0x010fc60003f25270 */
[----:B------:R-:W4:Y:S10]  /*3e10*/  LDL R8, [R194+0x8] ;  /* 0x00000800c2087983 */ /* 0x000f340000100800 */
[----:B------:R-:W4:Y:S04]  /*3e20*/  @P1 LDL R20, [R194+0x28] ;  /* 0x00002800c2141983 */ /* 0x000f280000100800 */
[----:B------:R-:W4:Y:S01]  /*3e30*/  @P1 LDL R21, [R194+0x2c] ;  /* 0x00002c00c2151983 */ /* 0x000f220000100800 */
[----:B---3--:R-:W-:Y:S01]  /*3e40*/  SHF.R.S32.HI R15, RZ, 0x1f, R18 ;  /* 0x0000001fff0f7819 */ /* 0x008fe20000011412 */
[----:B------:R-:W-:Y:S01]  /*3e50*/  UMOV UR4, 0xffffffa0 ;  /* 0xffffffa000047882 */ /* 0x000fe20000000000 */
[----:B-----5:R-:W-:Y:S01]  /*3e60*/  ISETP.GE.AND P2, PT, R10, 0x1, PT ;  /* 0x000000010a00780c */ /* 0x020fe20003f46270 */
[----:B------:R-:W-:Y:S01]  /*3e70*/  UIMAD UR4, UR47, UR4, 0x60 ;  /* 0x000000602f0474a4 */ /* 0x000fe2000f8e0204 */
[----:B------:R-:W-:Y:S01]  /*3e80*/  LOP3.LUT R13, RZ, R13, RZ, 0x33, !PT ;  /* 0x0000000dff0d7212 */ /* 0x000fe200078e33ff */
[----:B------:R-:W-:Y:S01]  /*3e90*/  BSSY B0, `(.L_x_2037) ;  /* 0x00000a8000007945 */ /* 0x000fe20003800000 */
[----:B--2---:R-:W-:Y:S01]  /*3ea0*/  FMUL.FTZ R109, R25, R14 ;  /* 0x0000000e196d7220 */ /* 0x004fe20000410000 */
[----:B------:R-:W-:Y:S01]  /*3eb0*/  LEA.HI R25, R15, R18, RZ, 0x7 ;  /* 0x000000120f197211 */ /* 0x000fe200078f38ff */
[----:B------:R-:W-:-:S03]  /*3ec0*/  FMUL.FTZ R97, R27, R14 ;  /* 0x0000000e1b617220 */ /* 0x000fc60000410000 */
[----:B------:R-:W-:Y:S01]  /*3ed0*/  LOP3.LUT R27, R25, 0xffffff80, RZ, 0xc0, !PT ;  /* 0xffffff80191b7812 */ /* 0x000fe200078ec0ff */
[----:B------:R-:W-:-:S04]  /*3ee0*/  FMUL.FTZ R157, R26, R14 ;  /* 0x0000000e1a9d7220 */ /* 0x000fc80000410000 */
[----:B------:R-:W-:Y:S02]  /*3ef0*/  IMAD.IADD R27, R18, 0x1, -R27 ;  /* 0x00000001121b7824 */ /* 0x000fe400078e0a1b */
[----:B------:R-:W-:Y:S01]  /*3f00*/  FMUL.FTZ R99, R29, R14 ;  /* 0x0000000e1d637220 */ /* 0x000fe20000410000 */
[----:B------:R-:W-:Y:S02]  /*3f10*/  LEA.HI R29, R15, R18, RZ, 0x2 ;  /* 0x000000120f1d7211 */ /* 0x000fe400078f10ff */
[----:B------:R-:W-:Y:S01]  /*3f20*/  SHF.R.S32.HI R26, RZ, 0x1f, R27 ;  /* 0x0000001fff1a7819 */ /* 0x000fe2000001141b */
[-C--:B------:R-:W-:Y:S01]  /*3f30*/  FMUL.FTZ R105, R28, R14.reuse ;  /* 0x0000000e1c697220 */ /* 0x080fe20000410000 */
[----:B------:R-:W-:Y:S02]  /*3f40*/  LOP3.LUT R29, R29, 0xfffffffc, RZ, 0xc0, !PT ;  /* 0xfffffffc1d1d7812 */ /* 0x000fe400078ec0ff */
[----:B------:R-:W-:Y:S01]  /*3f50*/  LEA.HI R28, R26, R27, RZ, 0x2 ;  /* 0x0000001b1a1c7211 */ /* 0x000fe200078f10ff */
[----:B------:R-:W-:-:S03]  /*3f60*/  FMUL.FTZ R159, R30, R14 ;  /* 0x0000000e1e9f7220 */ /* 0x000fc60000410000 */
[--C-:B------:R-:W-:Y:S02]  /*3f70*/  SHF.R.S32.HI R15, RZ, 0x2, R28.reuse ;  /* 0x00000002ff0f7819 */ /* 0x100fe4000001141c */
[----:B------:R-:W-:Y:S01]  /*3f80*/  SHF.R.S32.HI R30, RZ, 0x1f, R28 ;  /* 0x0000001fff1e7819 */ /* 0x000fe2000001141c */
[----:B------:R-:W-:Y:S01]  /*3f90*/  IMAD.IADD R29, R18, 0x1, -R29 ;  /* 0x00000001121d7824 */ /* 0x000fe200078e0a1d */
[----:B------:R-:W-:Y:S02]  /*3fa0*/  SHF.R.S32.HI R18, RZ, 0x7, R25 ;  /* 0x00000007ff127819 */ /* 0x000fe40000011419 */
[----:B------:R-:W-:Y:S02]  /*3fb0*/  LEA.HI R30, R30, R15, RZ, 0x3 ;  /* 0x0000000f1e1e7211 */ /* 0x000fe400078f18ff */
[----:B------:R-:W-:Y:S02]  /*3fc0*/  LEA.HI R26, R26, R27, RZ, 0x5 ;  /* 0x0000001b1a1a7211 */ /* 0x000fe400078f28ff */
[----:B------:R-:W-:-:S02]  /*3fd0*/  LOP3.LUT R30, R30, 0xfffffff8, RZ, 0xc0, !PT ;  /* 0xfffffff81e1e7812 */ /* 0x000fc400078ec0ff */
[----:B------:R-:W-:Y:S02]  /*3fe0*/  LEA.HI R25, R25, R18, RZ, 0x1 ;  /* 0x0000001219197211 */ /* 0x000fe400078f08ff */
[----:B------:R-:W-:Y:S01]  /*3ff0*/  SHF.R.S32.HI R26, RZ, 0x5, R26 ;  /* 0x00000005ff1a7819 */ /* 0x000fe2000001141a */
[----:B------:R-:W-:Y:S01]  /*4000*/  IMAD.IADD R30, R15, 0x1, -R30 ;  /* 0x000000010f1e7824 */ /* 0x000fe200078e0a1e */
[----:B------:R-:W-:Y:S02]  /*4010*/  LOP3.LUT R25, R25, 0x3fffffe, RZ, 0xc0, !PT ;  /* 0x03fffffe19197812 */ /* 0x000fe400078ec0ff */
[----:B------:R-:W-:Y:S01]  /*4020*/  LEA.HI R15, R29, R29, RZ, 0x1 ;  /* 0x0000001d1d0f7211 */ /* 0x000fe200078f08ff */
[----:B------:R-:W-:Y:S02]  /*4030*/  IMAD R19, R19, 0x8, R26 ;  /* 0x0000000813137824 */ /* 0x000fe400078e021a */
[----:B------:R-:W-:Y:S01]  /*4040*/  IMAD.IADD R25, R18, 0x1, -R25 ;  /* 0x0000000112197824 */ /* 0x000fe200078e0a19 */
[----:B------:R-:W-:Y:S01]  /*4050*/  LOP3.LUT R18, R15, 0x1ffffffe, RZ, 0xc0, !PT ;  /* 0x1ffffffe0f127812 */ /* 0x000fe200078ec0ff */
[----:B------:R-:W-:-:S04]  /*4060*/  IMAD.U32 R30, R19, 0x10, R30 ;  /* 0x00000010131e7824 */ /* 0x000fc800078e001e */
[----:B------:R-:W-:Y:S02]  /*4070*/  IMAD.IADD R18, R29, 0x1, -R18 ;  /* 0x000000011d127824 */ /* 0x000fe400078e0a12 */
[----:B------:R-:W-:-:S04]  /*4080*/  IMAD R25, R25, 0x40, R30 ;  /* 0x0000004019197824 */ /* 0x000fc800078e021e */
[----:B------:R-:W-:-:S04]  /*4090*/  IMAD R25, R18, 0x8, R25 ;  /* 0x0000000812197824 */ /* 0x000fc800078e0219 */
[----:B----4-:R-:W-:-:S05]  /*40a0*/  @P1 IMAD.HI.U32 R20, R25, R20, RZ ;  /* 0x0000001419141227 */ /* 0x010fca00078e00ff */
[----:B------:R-:W-:Y:S01]  /*40b0*/  @P1 SHF.R.U32.HI R25, RZ, R21, R20 ;  /* 0x00000015ff191219 */ /* 0x000fe20000011614 */
[----:B------:R-:W-:Y:S01]  /*40c0*/  IMAD.U32 R15, RZ, RZ, UR47 ;  /* 0x0000002fff0f7e24 */ /* 0x000fe2000f8e00ff */
[----:B------:R-:W-:-:S03]  /*40d0*/  LOP3.LUT R28, R28, 0x7ffffffc, RZ, 0xc0, !PT ;  /* 0x7ffffffc1c1c7812 */ /* 0x000fc600078ec0ff */
[----:B------:R-:W1:Y:S01]  /*40e0*/  SHFL.IDX PT, R18, R25, RZ, 0x1c1f ;  /* 0x001c1fff19127589 */ /* 0x000e6200000e0000 */
[----:B------:R-:W-:Y:S02]  /*40f0*/  IMAD R15, R15, -0x60, R8 ;  /* 0xffffffa00f0f7824 */ /* 0x000fe400078e0208 */
        /* <DEDUP_REMOVED lines=42> */
[----:B------:R-:W-:-:S02]  /*43a0*/  IMAD.IADD R28, R27, 0x1, -R28 ;  /* 0x000000011b1c7824 */ /* 0x000fc400078e0a1c */
[C---:B------:R-:W-:Y:S01]  /*43b0*/  VIADD R19, R15.reuse, 0x61 ;  /* 0x000000610f137836 */ /* 0x040fe20000000000 */
[----:B------:R-:W2:Y:S03]  /*43c0*/  MUFU.TANH R24, R24 ;  /* 0x0000001800187308 */ /* 0x000ea60000002400 */
[----:B------:R-:W-:Y:S02]  /*43d0*/  IMAD R14, R28, -0x2, R19 ;  /* 0xfffffffe1c0e7824 */ /* 0x000fe400078e0213 */
[----:B------:R-:W-:-:S03]  /*43e0*/  VIADD R15, R15, 0x60 ;  /* 0x000000600f0f7836 */ /* 0x000fc60000000000 */
[----:B------:R-:W3:Y:S01]  /*43f0*/  MUFU.TANH R109, R109 ;  /* 0x0000006d006d7308 */ /* 0x000ee20000002400 */
[----:B------:R-:W-:Y:S02]  /*4400*/  IMAD.IADD R14, R14, 0x1, -R9 ;  /* 0x000000010e0e7824 */ /* 0x000fe400078e0a09 */
[----:B------:R-:W-:-:S05]  /*4410*/  IMAD.U32 R21, RZ, RZ, UR4 ;  /* 0x00000004ff157e24 */ /* 0x000fca000f8e00ff */
[----:B------:R-:W4:Y:S01]  /*4420*/  MUFU.TANH R157, R157 ;  /* 0x0000009d009d7308 */ /* 0x000f220000002400 */
[----:B------:R-:W-:-:S07]  /*4430*/  IMAD R15, R28, -0x2, R15 ;  /* 0xfffffffe1c0f7824 */ /* 0x000fce00078e020f */
[----:B------:R-:W0:Y:S01]  /*4440*/  MUFU.TANH R97, R97 ;  /* 0x0000006100617308 */ /* 0x000e220000002400 */
[----:B------:R-:W-:-:S07]  /*4450*/  IMAD.IADD R20, R14, 0x1, R11 ;  /* 0x000000010e147824 */ /* 0x000fce00078e020b */
        /* <DEDUP_REMOVED lines=44> */
[----:B------:R-:W-:-:S02]  /*4720*/  IMAD.IADD R19, R14, 0x1, R13 ;  /* 0x000000010e137824 */ /* 0x000fc400078e020d */
[----:B------:R-:W-:Y:S02]  /*4730*/  IMAD R28, R28, -0x2, R21 ;  /* 0xfffffffe1c1c7824 */ /* 0x000fe400078e0215 */
[----:B------:R-:W-:Y:S01]  /*4740*/  VIADD R21, R12, UR4 ;  /* 0x000000040c157c36 */ /* 0x000fe20008000000 */
[----:B-1----:R-:W-:Y:S01]  /*4750*/  VIADDMNMX R11, R18, R20, R15, PT ;  /* 0x00000014120b7246 */ /* 0x002fe2000380010f */
[----:B------:R-:W-:Y:S01]  /*4760*/  IMAD.IADD R12, R19, 0x1, R18 ;  /* 0x00000001130c7824 */ /* 0x000fe200078e0212 */
[----:B--234-:R-:W-:Y:S06]  /*4770*/  @!P2 BRA `(.L_x_2038) ;  /* 0x000000000064a947 */ /* 0x01cfec0003800000 */
[----:B------:R-:W-:Y:S01]  /*4780*/  IADD3 R13, -R9, R8, R18 ;  /* 0x00000008090d7210 */ /* 0x000fe20007ffe112 */
[----:B------:R-:W-:Y:S03]  /*4790*/  BSSY B1, `(.L_x_2039) ;  /* 0x0000014000017945 */ /* 0x000fe60003800000 */
[----:B------:R-:W-:-:S13]  /*47a0*/  ISETP.GT.AND P1, PT, R13, -0x1, PT ;  /* 0xffffffff0d00780c */ /* 0x000fda0003f24270 */
[----:B------:R-:W-:Y:S05]  /*47b0*/  @P1 BRA `(.L_x_2040) ;  /* 0x00000000002c1947 */ /* 0x000fea0003800000 */
[----:B------:R-:W-:Y:S01]  /*47c0*/  ISETP.NE.AND P1, PT, R10, 0x1, PT ;  /* 0x000000010a00780c */ /* 0x000fe20003f25270 */
[----:B------:R-:W-:Y:S01]  /*47d0*/  BSSY B2, `(.L_x_2041) ;  /* 0x0000007000027945 */ /* 0x000fe20003800000 */
[----:B------:R-:W-:-:S11]  /*47e0*/  LOP3.LUT R13, RZ, R13, RZ, 0x33, !PT ;  /* 0x0000000dff0d7212 */ /* 0x000fd600078e33ff */
[----:B------:R-:W-:Y:S05]  /*47f0*/  @!P1 BRA `(.L_x_2042) ;  /* 0x0000000000109947 */ /* 0x000fea0003800000 */
[----:B------:R-:W2:Y:S04]  /*4800*/  LDL R14, [R194+0x1c] ;  /* 0x00001c00c20e7983 */ /* 0x000ea80000100800 */
[----:B------:R-:W3:Y:S01]  /*4810*/  LDL R18, [R194+0x20] ;  /* 0x00002000c2127983 */ /* 0x000ee20000100800 */
[----:B--2---:R-:W-:-:S05]  /*4820*/  IMAD.HI.U32 R13, R13, R14, RZ ;  /* 0x0000000e0d0d7227 */ /* 0x004fca00078e00ff */
[----:B---3--:R-:W-:-:S07]  /*4830*/  SHF.R.U32.HI R13, RZ, R18, R13 ;  /* 0x00000012ff0d7219 */ /* 0x008fce000001160d */
.L_x_2042:
[----:B------:R-:W-:Y:S05]  /*4840*/  BSYNC B2 ;  /* 0x0000000000027941 */ /* 0x000fea0003800000 */
.L_x_2041:
[----:B------:R-:W-:Y:S01]  /*4850*/  LOP3.LUT R13, RZ, R13, RZ, 0x33, !PT ;  /* 0x0000000dff0d7212 */ /* 0x000fe200078e33ff */
[----:B------:R-:W-:Y:S06]  /*4860*/  BRA `(.L_x_2043) ;  /* 0x0000000000187947 */ /* 0x000fec0003800000 */
.L_x_2040:
[----:B------:R-:W-:-:S13]  /*4870*/  ISETP.NE.AND P1, PT, R10, 0x1, PT ;  /* 0x000000010a00780c */ /* 0x000fda0003f25270 */
[----:B------:R-:W-:Y:S05]  /*4880*/  @!P1 BRA `(.L_x_2043) ;  /* 0x0000000000109947 */ /* 0x000fea0003800000 */
[----:B------:R-:W2:Y:S04]  /*4890*/  LDL R14, [R194+0x1c] ;  /* 0x00001c00c20e7983 */ /* 0x000ea80000100800 */
[----:B------:R-:W3:Y:S01]  /*48a0*/  LDL R18, [R194+0x20] ;  /* 0x00002000c2127983 */ /* 0x000ee20000100800 */
[----:B--2---:R-:W-:-:S05]  /*48b0*/  IMAD.HI.U32 R13, R13, R14, RZ ;  /* 0x0000000e0d0d7227 */ /* 0x004fca00078e00ff */
[----:B---3--:R-:W-:-:S07]  /*48c0*/  SHF.R.U32.HI R13, RZ, R18, R13 ;  /* 0x00000012ff0d7219 */ /* 0x008fce000001160d */
.L_x_2043:
[----:B------:R-:W-:Y:S05]  /*48d0*/  BSYNC B1 ;  /* 0x0000000000017941 */ /* 0x000fea0003800000 */
.L_x_2039:
[----:B------:R-:W-:-:S05]  /*48e0*/  IMAD R13, R10, R13, R28 ;  /* 0x0000000d0a0d7224 */ /* 0x000fca00078e021c */
[----:B------:R-:W-:Y:S02]  /*48f0*/  VIMNMX R12, R12, R13, !PT ;  /* 0x0000000d0c0c7248 */ /* 0x000fe40007fe0100 */
[----:B------:R-:W-:-:S07]  /*4900*/  VIADDMNMX R11, R13, R10, R11, PT ;  /* 0x0000000a0d0b7246 */ /* 0x000fce000380010b */
.L_x_2038:
[----:B------:R-:W-:Y:S05]  /*4910*/  BSYNC B0 ;  /* 0x0000000000007941 */ /* 0x000fea0003800000 */
.L_x_2037:
[C---:B------:R-:W-:Y:S01]  /*4920*/  ISETP.GE.AND P1, PT, R21.reuse, 0x2, PT ;  /* 0x000000021500780c */ /* 0x040fe20003f26270 */
[----:B------:R-:W1:Y:S01]  /*4930*/  SHFL.IDX PT, R14, R25, 0x1, 0x1c1f ;  /* 0x003c1f00190e7f89 */ /* 0x000e6200000e0000 */
[C---:B------:R-:W-:Y:S01]  /*4940*/  ISETP.GE.AND P5, PT, R21.reuse, 0xa, PT ;  /* 0x0000000a1500780c */ /* 0x040fe20003fa6270 */
[----:B------:R-:W-:Y:S01]  /*4950*/  BSSY B0, `(.L_x_2044) ;  /* 0x000008f000007945 */ /* 0x000fe20003800000 */
[----:B------:R-:W-:Y:S02]  /*4960*/  ISETP.GT.AND P3, PT, R12, 0x1, !P1 ;  /* 0x000000010c00780c */ /* 0x000fe40004f64270 */
[----:B------:R-:W-:Y:S02]  /*4970*/  ISETP.GE.AND P2, PT, R21, 0x9, PT ;  /* 0x000000091500780c */ /* 0x000fe40003f46270 */
[----:B------:R-:W-:Y:S02]  /*4980*/  ISETP.LT.OR P3, PT, R11, 0x2, P3 ;  /* 0x000000020b00780c */ /* 0x000fe40001f61670 */
[----:B------:R-:W-:-:S02]  /*4990*/  P2R R18, PR, RZ, 0x20 ;  /* 0x00000020ff127803 */ /* 0x000fc40000000000 */
[----:B------:R-:W-:Y:S02]  /*49a0*/  FSEL R109, R109, -INF , !P3 ;  /* 0xff8000006d6d7808 */ /* 0x000fe40005800000 */
[C---:B------:R-:W-:Y:S02]  /*49b0*/  ISETP.GT.AND P3, PT, R12.reuse, 0x9, !P5 ;  /* 0x000000090c00780c */ /* 0x040fe40006f64270 */
[----:B------:R-:W-:Y:S02]  /*49c0*/  ISETP.GT.AND P4, PT, R12, 0x8, !P2 ;  /* 0x000000080c00780c */ /* 0x000fe40005784270 */
[----:B------:R-:W-:Y:S02]  /*49d0*/  ISETP.LT.OR P3, PT, R11, 0xa, P3 ;  /* 0x0000000a0b00780c */ /* 0x000fe40001f61670 */
[----:B------:R-:W-:Y:S02]  /*49e0*/  ISETP.GE.AND P5, PT, R21, 0x11, PT ;  /* 0x000000111500780c */ /* 0x000fe40003fa6270 */
[----:B0-----:R-:W-:-:S02]  /*49f0*/  FSEL R99, R99, -INF , !P3 ;  /* 0xff80000063637808 */ /* 0x001fc40005800000 */
[----:B------:R-:W-:Y:S02]  /*4a00*/  ISETP.LT.OR P4, PT, R11, 0x9, P4 ;  /* 0x000000090b00780c */ /* 0x000fe40002781670 */
[----:B------:R-:W-:Y:S02]  /*4a10*/  ISETP.GT.AND P3, PT, R12, 0x10, !P5 ;  /* 0x000000100c00780c */ /* 0x000fe40006f64270 */
[----:B------:R-:W-:Y:S02]  /*4a20*/  FSEL R105, R105, -INF , !P4 ;  /* 0xff80000069697808 */ /* 0x000fe40006000000 */
        /* <DEDUP_REMOVED lines=21> */
[----:B------:R-:W-:Y:S02]  /*4b80*/  ISETP.GE.AND P4, PT, R21, 0x22, PT ;  /* 0x000000221500780c */ /* 0x000fe40003f86270 */
        /* <DEDUP_REMOVED lines=11> */
[C---:B------:R-:W-:Y:S02]  /*4c40*/  ISETP.GT.AND P3, PT, R12.reuse, 0x29, !P4 ;  /* 0x000000290c00780c */ /* 0x040fe40006764270 */
        /* <DEDUP_REMOVED lines=42> */
[----:B------:R-:W-:Y:S02]  /*4ef0*/  P2R R26, PR, RZ, 0x20 ;  /* 0x00000020ff1a7803 */ /* 0x000fe40000000000 */
        /* <DEDUP_REMOVED lines=14> */
[----:B------:R-:W-:Y:S02]  /*4fe0*/  P2R R13, PR, RZ, 0x40 ;  /* 0x00000040ff0d7803 */ /* 0x000fe40000000000 */
[----:B------:R-:W-:-:S04]  /*4ff0*/  ISETP.GT.AND P6, PT, R12, RZ, !P6 ;  /* 0x000000ff0c00720c */ /* 0x000fc800077c4270 */
[----:B------:R-:W-:-:S04]  /*5000*/  ISETP.LT.OR P6, PT, R11, 0x1, P6 ;  /* 0x000000010b00780c */ /* 0x000fc800037c1670 */
[----:B------:R-:W-:Y:S02]  /*5010*/  FSEL R113, R24, -INF , !P6 ;  /* 0xff80000018717808 */ /* 0x000fe40007000000 */
[----:B------:R-:W-:-:S04]  /*5020*/  ISETP.GE.AND P6, PT, R21, 0x5a, PT ;  /* 0x0000005a1500780c */ /* 0x000fc80003fc6270 */
[----:B------:R-:W-:Y:S02]  /*5030*/  P2R R21, PR, RZ, 0x40 ;  /* 0x00000040ff157803 */ /* 0x000fe40000000000 */
[----:B------:R-:W-:Y:S01]  /*5040*/  ISETP.GT.AND P6, PT, R12, 0x59, !P6 ;  /* 0x000000590c00780c */ /* 0x000fe200077c4270 */
[----:B-1----:R-:W-:-:S03]  /*5050*/  IMAD.IADD R12, R19, 0x1, R14 ;  /* 0x00000001130c7824 */ /* 0x002fc600078e020e */
[----:B------:R-:W-:Y:S02]  /*5060*/  ISETP.LT.OR P6, PT, R11, 0x5a, P6 ;  /* 0x0000005a0b00780c */ /* 0x000fe400037c1670 */
[----:B------:R-:W-:Y:S02]  /*5070*/  VIADDMNMX R11, R14, R20, R15, PT ;  /* 0x000000140e0b7246 */ /* 0x000fe4000380010f */
[----:B------:R-:W-:Y:S02]  /*5080*/  FSEL R211, R69, -INF , !P6 ;  /* 0xff80000045d37808 */ /* 0x000fe40007000000 */
[----:B------:R-:W-:-:S13]  /*5090*/  ISETP.GE.AND P6, PT, R10, 0x1, PT ;  /* 0x000000010a00780c */ /* 0x000fda0003fc6270 */
[----:B------:R-:W-:Y:S05]  /*50a0*/  @!P6 BRA `(.L_x_2045) ;  /* 0x000000000064e947 */ /* 0x000fea0003800000 */
        /* <DEDUP_REMOVED lines=12> */
.L_x_2049:
[----:B------:R-:W-:Y:S05]  /*5170*/  BSYNC B2 ;  /* 0x0000000000027941 */ /* 0x000fea0003800000 */
.L_x_2048:
[----:B------:R-:W-:Y:S01]  /*5180*/  LOP3.LUT R9, RZ, R9, RZ, 0x33, !PT ;  /* 0x00000009ff097212 */ /* 0x000fe200078e33ff */
[----:B------:R-:W-:Y:S06]  /*5190*/  BRA `(.L_x_2050) ;  /* 0x0000000000187947 */ /* 0x000fec0003800000 */
.L_x_2047:
[----:B------:R-:W-:-:S13]  /*51a0*/  ISETP.NE.AND P6, PT, R10, 0x1, PT ;  /* 0x000000010a00780c */ /* 0x000fda0003fc5270 */
[----:B------:R-:W-:Y:S05]  /*51b0*/  @!P6 BRA `(.L_x_2050) ;  /* 0x000000000010e947 */ /* 0x000fea0003800000 */
[----:B------:R-:W2:Y:S04]  /*51c0*/  LDL R8, [R194+0x1c] ;  /* 0x00001c00c2087983 */ /* 0x000ea80000100800 */
[----:B------:R-:W3:Y:S01]  /*51d0*/  LDL R14, [R194+0x20] ;  /* 0x00002000c20e7983 */ /* 0x000ee20000100800 */
[----:B--2---:R-:W-:-:S05]  /*51e0*/  IMAD.HI.U32 R9, R9, R8, RZ ;  /* 0x0000000809097227 */ /* 0x004fca00078e00ff */
[----:B---3--:R-:W-:-:S07]  /*51f0*/  SHF.R.U32.HI R9, RZ, R14, R9 ;  /* 0x0000000eff097219 */ /* 0x008fce0000011609 */
.L_x_2050:
[----:B------:R-:W-:Y:S05]  /*5200*/  BSYNC B1 ;  /* 0x0000000000017941 */ /* 0x000fea0003800000 */
.L_x_2046:
[----:B------:R-:W-:-:S05]  /*5210*/  IMAD R9, R10, R9, R28 ;  /* 0x000000090a097224 */ /* 0x000fca00078e021c */
[----:B------:R-:W-:Y:S02]  /*5220*/  VIADDMNMX R11, R9, R10, R11, PT ;  /* 0x0000000a090b7246 */ /* 0x000fe4000380010b */
[----:B------:R-:W-:-:S07]  /*5230*/  VIMNMX R12, R12, R9, !PT ;  /* 0x000000090c0c7248 */ /* 0x000fce0007fe0100 */
.L_x_2045:
[----:B------:R-:W-:Y:S05]  /*5240*/  BSYNC B0 ;  /* 0x0000000000007941 */ /* 0x000fea0003800000 */
.L_x_2044:
[C---:B------:R-:W-:Y:S01]  /*5250*/  ISETP.GT.AND P1, PT, R12.reuse, 0x1, !P1 ;  /* 0x000000010c00780c */ /* 0x040fe20004f24270 */
[----:B------:R-:W2:Y:S01]  /*5260*/  LDL R220, [R1+0x2b8] ;  /* 0x0002b80001dc7983 */ /* 0x000ea20000100800 */
[----:B------:R-:W-:Y:S02]  /*5270*/  ISETP.GT.AND P2, PT, R12, 0x8, !P2 ;  /* 0x000000080c00780c */ /* 0x000fe40005744270 */
[C---:B------:R-:W-:Y:S01]  /*5280*/  ISETP.LT.OR P1, PT, R11.reuse, 0x2, P1 ;  /* 0x000000020b00780c */ /* 0x040fe20000f21670 */
[----:B------:R-:W3:Y:S01]  /*5290*/  LDL R15, [R1+0x460] ;  /* 0x00046000010f7983 */ /* 0x000ee20000100800 */
[----:B------:R-:W-:Y:S02]  /*52a0*/  ISETP.LT.OR P2, PT, R11, 0x9, P2 ;  /* 0x000000090b00780c */ /* 0x000fe40001741670 */
[----:B------:R-:W-:Y:S01]  /*52b0*/  FSEL R97, R97, -INF , !P1 ;  /* 0xff80000061617808 */ /* 0x000fe20004800000 */
[----:B------:R-:W4:Y:S01]  /*52c0*/  LDL R156, [R1+0x2ac] ;  /* 0x0002ac00019c7983 */ /* 0x000f220000100800 */
[----:B------:R-:W-:-:S02]  /*52d0*/  ISETP.NE.AND P1, PT, R18, RZ, PT ;  /* 0x000000ff1200720c */ /* 0x000fc40003f25270 */
[----:B------:R-:W-:Y:S01]  /*52e0*/  FSEL R159, R159, -INF , !P2 ;  /* 0xff8000009f9f7808 */ /* 0x000fe20005000000 */
[----:B------:R-:W5:Y:S01]  /*52f0*/  LDL R18, [R1+0x33c] ;  /* 0x00033c0001127983 */ /* 0x000f620000100800 */
[----:B------:R-:W-:Y:S02]  /*5300*/  ISETP.GT.AND P1, PT, R12, 0x9, !P1 ;  /* 0x000000090c00780c */ /* 0x000fe40004f24270 */
[----:B------:R-:W-:Y:S01]  /*5310*/  ISETP.NE.AND P2, PT, R29, RZ, PT ;  /* 0x000000ff1d00720c */ /* 0x000fe20003f45270 */
[----:B------:R-:W4:Y:S01]  /*5320*/  LDL R158, [R1+0x2b0] ;  /* 0x0002b000019e7983 */ /* 0x000f220000100800 */
[----:B------:R-:W-:Y:S02]  /*5330*/  ISETP.LT.OR P1, PT, R11, 0xa, P1 ;  /* 0x0000000a0b00780c */ /* 0x000fe40000f21670 */
[----:B------:R-:W-:Y:S01]  /*5340*/  ISETP.NE.AND P6, PT, R30, RZ, PT ;  /* 0x000000ff1e00720c */ /* 0x000fe20003fc5270 */
[----:B------:R-:W4:Y:S01]  /*5350*/  LDL R160, [R1+0x2b4] ;  /* 0x0002b40001a07983 */ /* 0x000f220000100800 */
[----:B------:R-:W-:-:S02]  /*5360*/  FSEL R91, R91, -INF , !P1 ;  /* 0xff8000005b5b7808 */ /* 0x000fc40004800000 */
[----:B------:R-:W-:Y:S01]  /*5370*/  ISETP.NE.AND P1, PT, R26, RZ, PT ;  /* 0x000000ff1a00720c */ /* 0x000fe20003f25270 */
[----:B------:R-:W4:Y:S01]  /*5380*/  LDL R19, [R1+0x2bc] ;  /* 0x0002bc0001137983 */ /* 0x000f220000100800 */
[----:B------:R-:W-:Y:S02]  /*5390*/  FMNMX.FTZ R10, R113, R109, !PT ;  /* 0x0000006d710a7209 */ /* 0x000fe40007810000 */
[----:B------:R-:W-:Y:S01]  /*53a0*/  ISETP.GT.AND P1, PT, R12, 0x10, !P1 ;  /* 0x000000100c00780c */ /* 0x000fe20004f24270 */
[----:B------:R-:W4:Y:S01]  /*53b0*/  LDL R25, [R1+0x2c4] ;  /* 0x0002c40001197983 */ /* 0x000f220000100800 */
[----:B------:R-:W-:Y:S02]  /*53c0*/  FMNMX.FTZ R10, R105, R10, !PT ;  /* 0x0000000a690a7209 */ /* 0x000fe40007810000 */
[----:B------:R-:W-:Y:S01]  /*53d0*/  ISETP.LT.OR P1, PT, R11, 0x11, P1 ;  /* 0x000000110b00780c */ /* 0x000fe20000f21670 */
[----:B------:R-:W4:Y:S01]  /*53e0*/  LDL R20, [R1+0x374] ;  /* 0x0003740001147983 */ /* 0x000f220000100800 */
[----:B------:R-:W-:-:S02]  /*53f0*/  FMNMX.FTZ R10, R99, R10, !PT ;  /* 0x0000000a630a7209 */ /* 0x000fc40007810000 */
[----:B------:R-:W-:Y:S01]  /*5400*/  FSEL R164, R164, -INF , !P1 ;  /* 0xff800000a4a47808 */ /* 0x000fe20004800000 */
[----:B------:R-:W4:Y:S01]  /*5410*/  LDL R87, [R1+0x218] ;  /* 0x0002180001577983 */ /* 0x000f220000100800 */
[----:B------:R-:W-:Y:S02]  /*5420*/  ISETP.NE.AND P1, PT, R27, RZ, PT ;  /* 0x000000ff1b00720c */ /* 0x000fe40003f25270 */
[C---:B------:R-:W-:Y:S01]  /*5430*/  ISETP.GT.AND P3, PT, R12.reuse, 0x50, !P3 ;  /* 0x000000500c00780c */ /* 0x040fe20005f64270 */
[----:B------:R-:W4:Y:S01]  /*5440*/  LDL R152, [R1+0x2a4] ;  /* 0x0002a40001987983 */ /* 0x000f220000100800 */
[C---:B------:R-:W-:Y:S02]  /*5450*/  ISETP.GT.AND P1, PT, R12.reuse, 0x11, !P1 ;  /* 0x000000110c00780c */ /* 0x040fe40004f24270 */
[----:B------:R-:W-:Y:S01]  /*5460*/  ISETP.GT.AND P4, PT, R12, 0x51, !P4 ;  /* 0x000000510c00780c */ /* 0x000fe20006784270 */
[----:B------:R-:W4:Y:S01]  /*5470*/  LDL R154, [R1+0x2a8] ;  /* 0x0002a800019a7983 */ /* 0x000f220000100800 */
[----:B------:R-:W-:-:S02]  /*5480*/  ISETP.LT.OR P1, PT, R11, 0x12, P1 ;  /* 0x000000120b00780c */ /* 0x000fc40000f21670 */
[----:B------:R-:W-:Y:S01]  /*5490*/  ISETP.LT.OR P3, PT, R11, 0x51, P3 ;  /* 0x000000510b00780c */ /* 0x000fe20001f61670 */
[----:B------:R-:W4:Y:S01]  /*54a0*/  LDL R89, [R1+0x230] ;  /* 0x0002300001597983 */ /* 0x000f220000100800 */
[----:B------:R-:W-:Y:S02]  /*54b0*/  FSEL R174, R174, -INF , !P1 ;  /* 0xff800000aeae7808 */ /* 0x000fe40004800000 */
[----:B------:R-:W-:Y:S01]  /*54c0*/  ISETP.GT.AND P1, PT, R12, 0x18, !P2 ;  /* 0x000000180c00780c */ /* 0x000fe20005724270 */
[----:B------:R-:W4:Y:S01]  /*54d0*/  LDL R111, [R1+0x234] ;  /* 0x00023400016f7983 */ /* 0x000f220000100800 */
[----:B------:R-:W-:Y:S02]  /*54e0*/  ISETP.NE.AND P2, PT, R13, RZ, PT ;  /* 0x000000ff0d00720c */ /* 0x000fe40003f45270 */
[----:B------:R-:W-:Y:S01]  /*54f0*/  ISETP.LT.OR P1, PT, R11, 0x19, P1 ;  /* 0x000000190b00780c */ /* 0x000fe20000f21670 */
[----:B------:R-:W4:Y:S01]  /*5500*/  LDL R115, [R1+0x238] ;  /* 0x0002380001737983 */ /* 0x000f220000100800 */
[----:B------:R-:W-:-:S02]  /*5510*/  FMNMX.FTZ R13, R161, R10, !PT ;  /* 0x0000000aa10d7209 */ /* 0x000fc40007810000 */
[----:B------:R-:W-:Y:S01]  /*5520*/  FSEL R175, R175, -INF , !P1 ;  /* 0xff800000afaf7808 */ /* 0x000fe20004800000 */
[----:B------:R-:W4:Y:S01]  /*5530*/  LDL R117, [R1+0x23c] ;  /* 0x00023c0001757983 */ /* 0x000f220000100800 */
[----:B------:R-:W-:Y:S02]  /*5540*/  ISETP.GT.AND P1, PT, R12, 0x19, !P6 ;  /* 0x000000190c00780c */ /* 0x000fe40007724270 */
[----:B------:R-:W-:Y:S01]  /*5550*/  ISETP.NE.AND P6, PT, R40, RZ, PT ;  /* 0x000000ff2800720c */ /* 0x000fe20003fc5270 */
[----:B------:R-:W4:Y:S01]  /*5560*/  LDL R93, [R1+0x240] ;  /* 0x00024000015d7983 */ /* 0x000f220000100800 */
[----:B------:R-:W-:Y:S02]  /*5570*/  ISETP.LT.OR P1, PT, R11, 0x1a, P1 ;  /* 0x0000001a0b00780c */ /* 0x000fe40000f21670 */
[----:B------:R-:W-:Y:S01]  /*5580*/  ISETP.GT.AND P5, PT, R12, 0x58, !P5 ;  /* 0x000000580c00780c */ /* 0x000fe20006fa4270 */
[----:B------:R-:W4:Y:S01]  /*5590*/  LDL R119, [R1+0x244] ;  /* 0x0002440001777983 */ /* 0x000f220000100800 */
[----:B------:R-:W-:-:S02]  /*55a0*/  FSEL R228, R228, -INF , !P1 ;  /* 0xff800000e4e47808 */ /* 0x000fc40004800000 */
[----:B------:R-:W-:Y:S01]  /*55b0*/  ISETP.NE.AND P1, PT, R31, RZ, PT ;  /* 0x000000ff1f00720c */ /* 0x000fe20003f25270 */
[----:B------:R-:W4:Y:S01]  /*55c0*/  LDL R121, [R1+0x248] ;  /* 0x0002480001797983 */ /* 0x000f220000100800 */
[C---:B------:R-:W-:Y:S02]  /*55d0*/  ISETP.LT.OR P4, PT, R11.reuse, 0x52, P4 ;  /* 0x000000520b00780c */ /* 0x040fe40002781670 */
[----:B------:R-:W-:Y:S01]  /*55e0*/  ISETP.GT.AND P1, PT, R12, 0x20, !P1 ;  /* 0x000000200c00780c */ /* 0x000fe20004f24270 */
[----:B------:R-:W4:Y:S01]  /*55f0*/  LDL R123, [R1+0x24c] ;  /* 0x00024c00017b7983 */ /* 0x000f220000100800 */
[----:B------:R-:W-:Y:S02]  /*5600*/  FSEL R170, R170, -INF , !P3 ;  /* 0xff800000aaaa7808 */ /* 0x000fe40005800000 */
[C---:B------:R-:W-:Y:S01]  /*5610*/  ISETP.LT.OR P1, PT, R11.reuse, 0x21, P1 ;  /* 0x000000210b00780c */ /* 0x040fe20000f21670 */
[----:B------:R-:W4:Y:S01]  /*5620*/  LDL R95, [R1+0x250] ;  /* 0x00025000015f7983 */ /* 0x000f220000100800 */
[----:B------:R-:W-:-:S02]  /*5630*/  ISETP.LT.OR P5, PT, R11, 0x59, P5 ;  /* 0x000000590b00780c */ /* 0x000fc40002fa1670 */
[----:B------:R-:W-:Y:S01]  /*5640*/  FSEL R181, R181, -INF , !P1 ;  /* 0xff800000b5b57808 */ /* 0x000fe20004800000 */
[----:B------:R-:W4:Y:S01]  /*5650*/  LDL R125, [R1+0x254] ;  /* 0x00025400017d7983 */ /* 0x000f220000100800 */
[----:B------:R-:W-:Y:S02]  /*5660*/  ISETP.NE.AND P1, PT, R32, RZ, PT ;  /* 0x000000ff2000720c */ /* 0x000fe40003f25270 */
[----:B------:R-:W-:Y:S01]  /*5670*/  FSEL R171, R171, -INF , !P4 ;  /* 0xff800000abab7808 */ /* 0x000fe20006000000 */
[----:B------:R-:W4:Y:S01]  /*5680*/  LDL R127, [R1+0x258] ;  /* 0x00025800017f7983 */ /* 0x000f220000100800 */
[----:B------:R-:W-:Y:S02]  /*5690*/  ISETP.GT.AND P1, PT, R12, 0x21, !P1 ;  /* 0x000000210c00780c */ /* 0x000fe40004f24270 */
[----:B------:R-:W-:Y:S01]  /*56a0*/  FSEL R172, R172, -INF , !P5 ;  /* 0xff800000acac7808 */ /* 0x000fe20006800000 */
[----:B------:R-:W4:Y:S01]  /*56b0*/  LDL R129, [R1+0x25c] ;  /* 0x00025c0001817983 */ /* 0x000f220000100800 */
[----:B------:R-:W-:-:S03]  /*56c0*/  ISETP.LT.OR P1, PT, R11, 0x22, P1 ;  /* 0x000000220b00780c */ /* 0x000fc60000f21670 */
[----:B------:R-:W4:Y:S01]  /*56d0*/  LDL R101, [R1+0x260] ;  /* 0x0002600001657983 */ /* 0x000f220000100800 */
[----:B------:R-:W-:Y:S02]  /*56e0*/  FSEL R182, R182, -INF , !P1 ;  /* 0xff800000b6b67808 */ /* 0x000fe40004800000 */
[----:B------:R-:W-:Y:S01]  /*56f0*/  ISETP.NE.AND P1, PT, R33, RZ, PT ;  /* 0x000000ff2100720c */ /* 0x000fe20003f25270 */
[----:B------:R-:W4:Y:S03]  /*5700*/  LDL R131, [R1+0x264] ;  /* 0x0002640001837983 */ /* 0x000f260000100800 */
[----:B------:R-:W-:Y:S01]  /*5710*/  ISETP.GT.AND P1, PT, R12, 0x28, !P1 ;  /* 0x000000280c00780c */ /* 0x000fe20004f24270 */
[----:B------:R-:W4:Y:S03]  /*5720*/  LDL R133, [R1+0x268] ;  /* 0x0002680001857983 */ /* 0x000f260000100800 */
[----:B------:R-:W-:Y:S01]  /*5730*/  ISETP.LT.OR P1, PT, R11, 0x29, P1 ;  /* 0x000000290b00780c */ /* 0x000fe20000f21670 */
[----:B------:R-:W4:Y:S03]  /*5740*/  LDL R135, [R1+0x26c] ;  /* 0x00026c0001877983 */ /* 0x000f260000100800 */
[----:B------:R-:W-:Y:S01]  /*5750*/  FSEL R183, R183, -INF , !P1 ;  /* 0xff800000b7b77808 */ /* 0x000fe20004800000 */
[----:B------:R-:W4:Y:S01]  /*5760*/  LDL R103, [R1+0x270] ;  /* 0x0002700001677983 */ /* 0x000f220000100800 */
[----:B------:R-:W-:-:S03]  /*5770*/  ISETP.NE.AND P1, PT, R34, RZ, PT ;  /* 0x000000ff2200720c */ /* 0x000fc60003f25270 */
[----:B------:R-:W4:Y:S01]  /*5780*/  LDL R128, [R1+0x274] ;  /* 0x0002740001807983 */ /* 0x000f220000100800 */
[----:B------:R-:W-:-:S03]  /*5790*/  ISETP.GT.AND P1, PT, R12, 0x29, !P1 ;  /* 0x000000290c00780c */ /* 0x000fc60004f24270 */
        /* <DEDUP_REMOVED lines=42> */
[----:B------:R-:W-:-:S02]  /*5a40*/  ISETP.GT.AND P1, PT, R12, RZ, !P2 ;  /* 0x000000ff0c00720c */ /* 0x000fc40005724270 */
[----:B------:R-:W-:Y:S01]  /*5a50*/  ISETP.NE.AND P2, PT, R42, RZ, PT ;  /* 0x000000ff2a00720c */ /* 0x000fe20003f45270 */
[----:B------:R-:W4:Y:S01]  /*5a60*/  LDL R45, [R1+0x2ec] ;  /* 0x0002ec00012d7983 */ /* 0x000f220000100800 */
[----:B------:R-:W-:Y:S02]  /*5a70*/  ISETP.LT.OR P1, PT, R11, 0x1, P1 ;  /* 0x000000010b00780c */ /* 0x000fe40000f21670 */
[C---:B------:R-:W-:Y:S01]  /*5a80*/  ISETP.GT.AND P2, PT, R12.reuse, 0x49, !P2 ;  /* 0x000000490c00780c */ /* 0x040fe20005744270 */
[----:B------:R-:W4:Y:S01]  /*5a90*/  LDL R47, [R1+0x2f0] ;  /* 0x0002f000012f7983 */ /* 0x000f220000100800 */
[----:B------:R-:W-:Y:S02]  /*5aa0*/  FSEL R157, R157, -INF , !P1 ;  /* 0xff8000009d9d7808 */ /* 0x000fe40004800000 */
[----:B------:R-:W-:Y:S01]  /*5ab0*/  ISETP.GT.AND P1, PT, R12, 0x41, !P6 ;  /* 0x000000410c00780c */ /* 0x000fe20007724270 */
[----:B------:R-:W4:Y:S01]  /*5ac0*/  LDL R49, [R1+0x2f4] ;  /* 0x0002f40001317983 */ /* 0x000f220000100800 */
[----:B------:R-:W-:-:S02]  /*5ad0*/  FMNMX.FTZ R8, R157, R97, !PT ;  /* 0x000000619d087209 */ /* 0x000fc40007810000 */
[----:B------:R-:W-:Y:S01]  /*5ae0*/  ISETP.LT.OR P1, PT, R11, 0x42, P1 ;  /* 0x000000420b00780c */ /* 0x000fe20000f21670 */
[----:B------:R-:W4:Y:S01]  /*5af0*/  LDL R51, [R1+0x2f8] ;  /* 0x0002f80001337983 */ /* 0x000f220000100800 */
[----:B------:R-:W-:Y:S02]  /*5b00*/  FMNMX.FTZ R8, R159, R8, !PT ;  /* 0x000000089f087209 */ /* 0x000fe40007810000 */
[----:B------:R-:W-:Y:S01]  /*5b10*/  FSEL R167, R167, -INF , !P1 ;  /* 0xff800000a7a77808 */ /* 0x000fe20004800000 */
[----:B------:R-:W4:Y:S01]  /*5b20*/  LDL R53, [R1+0x2fc] ;  /* 0x0002fc0001357983 */ /* 0x000f220000100800 */
[----:B------:R-:W-:Y:S02]  /*5b30*/  FMNMX.FTZ R9, R91, R8, !PT ;  /* 0x000000085b097209 */ /* 0x000fe40007810000 */
[----:B------:R-:W-:Y:S01]  /*5b40*/  FMNMX.FTZ R8, R162, R13, !PT ;  /* 0x0000000da2087209 */ /* 0x000fe20007810000 */
[----:B------:R-:W4:Y:S01]  /*5b50*/  LDL R55, [R1+0x300] ;  /* 0x0003000001377983 */ /* 0x000f220000100800 */
[----:B------:R-:W-:-:S02]  /*5b60*/  FMNMX.FTZ R9, R164, R9, !PT ;  /* 0x00000009a4097209 */ /* 0x000fc40007810000 */
[----:B------:R-:W-:Y:S01]  /*5b70*/  FMNMX.FTZ R8, R163, R8, !PT ;  /* 0x00000008a3087209 */ /* 0x000fe20007810000 */
[----:B------:R-:W4:Y:S01]  /*5b80*/  LDL R57, [R1+0x304] ;  /* 0x0003040001397983 */ /* 0x000f220000100800 */
[----:B------:R-:W-:Y:S02]  /*5b90*/  FMNMX.FTZ R10, R174, R9, !PT ;  /* 0x00000009ae0a7209 */ /* 0x000fe40007810000 */
[----:B------:R-:W-:Y:S01]  /*5ba0*/  FMNMX.FTZ R8, R229, R8, !PT ;  /* 0x00000008e5087209 */ /* 0x000fe20007810000 */
[----:B------:R-:W4:Y:S01]  /*5bb0*/  LDL R59, [R1+0x308] ;  /* 0x00030800013b7983 */ /* 0x000f220000100800 */
[----:B------:R-:W-:Y:S02]  /*5bc0*/  FMNMX.FTZ R9, R175, R10, !PT ;  /* 0x0000000aaf097209 */ /* 0x000fe40007810000 */
[----:B------:R-:W-:Y:S01]  /*5bd0*/  ISETP.NE.AND P1, PT, R41, RZ, PT ;  /* 0x000000ff2900720c */ /* 0x000fe20003f25270 */
        /* <DEDUP_REMOVED lines=25> */
[----:B------:R-:W-:Y:S02]  /*5d70*/  ISETP.GT.AND P1, PT, R12, 0x48, !P1 ;  /* 0x000000480c00780c */ /* 0x000fe40004f24270 */
[----:B------:R-:W-:Y:S01]  /*5d80*/  FMNMX.FTZ R13, R217, R10, !PT ;  /* 0x0000000ad90d7209 */ /* 0x000fe20007810000 */
[----:B------:R-:W4:Y:S01]  /*5d90*/  LDL R77, [R1+0x32c] ;  /* 0x00032c00014d7983 */ /* 0x000f220000100800 */
[----:B------:R-:W-:-:S02]  /*5da0*/  FMNMX.FTZ R9, R212, R9, !PT ;  /* 0x00000009d4097209 */ /* 0x000fc40007810000 */
[C---:B------:R-:W-:Y:S01]  /*5db0*/  ISETP.LT.OR P1, PT, R11.reuse, 0x49, P1 ;  /* 0x000000490b00780c */ /* 0x040fe20000f21670 */
[----:B------:R-:W4:Y:S01]  /*5dc0*/  LDL R79, [R1+0x330] ;  /* 0x00033000014f7983 */ /* 0x000f220000100800 */
[----:B------:R-:W-:Y:S02]  /*5dd0*/  FMNMX.FTZ R8, R166, R13, !PT ;  /* 0x0000000da6087209 */ /* 0x000fe40007810000 */
[----:B------:R-:W-:Y:S01]  /*5de0*/  FMNMX.FTZ R10, R218, R9, !PT ;  /* 0x00000009da0a7209 */ /* 0x000fe20007810000 */
[----:B------:R-:W4:Y:S01]  /*5df0*/  LDL R81, [R1+0x334] ;  /* 0x0003340001517983 */ /* 0x000f220000100800 */
[----:B------:R-:W-:Y:S02]  /*5e00*/  ISETP.LT.OR P2, PT, R11, 0x4a, P2 ;  /* 0x0000004a0b00780c */ /* 0x000fe40001741670 */
[----:B------:R-:W-:Y:S01]  /*5e10*/  FSEL R168, R168, -INF , !P1 ;  /* 0xff800000a8a87808 */ /* 0x000fe20004800000 */
[----:B------:R-:W4:Y:S01]  /*5e20*/  LDL R83, [R1+0x338] ;  /* 0x0003380001537983 */ /* 0x000f220000100800 */
[----:B------:R-:W-:-:S02]  /*5e30*/  FMNMX.FTZ R9, R167, R8, !PT ;  /* 0x00000008a7097209 */ /* 0x000fc40007810000 */
[----:B------:R-:W-:Y:S01]  /*5e40*/  FMNMX.FTZ R10, R195, R10, !PT ;  /* 0x0000000ac30a7209 */ /* 0x000fe20007810000 */
[----:B------:R-:W4:Y:S01]  /*5e50*/  LDL R122, [R1+0x340] ;  /* 0x00034000017a7983 */ /* 0x000f220000100800 */
[----:B------:R-:W-:Y:S02]  /*5e60*/  FSEL R169, R169, -INF , !P2 ;  /* 0xff800000a9a97808 */ /* 0x000fe40005000000 */
[----:B------:R-:W-:Y:S01]  /*5e70*/  FMNMX.FTZ R8, R168, R9, !PT ;  /* 0x00000009a8087209 */ /* 0x000fe20007810000 */
[----:B------:R-:W4:Y:S01]  /*5e80*/  LDL R124, [R1+0x344] ;  /* 0x00034400017c7983 */ /* 0x000f220000100800 */
[----:B------:R-:W-:Y:S02]  /*5e90*/  FMNMX.FTZ R9, R213, R10, !PT ;  /* 0x0000000ad5097209 */ /* 0x000fe40007810000 */
[----:B------:R-:W-:Y:S01]  /*5ea0*/  ISETP.NE.AND P6, PT, R21, RZ, PT ;  /* 0x000000ff1500720c */ /* 0x000fe20003fc5270 */
[----:B------:R-:W4:Y:S01]  /*5eb0*/  LDL R126, [R1+0x348] ;  /* 0x00034800017e7983 */ /* 0x000f220000100800 */
[----:B------:R-:W-:-:S02]  /*5ec0*/  FMNMX.FTZ R13, R169, R8, !PT ;  /* 0x00000008a90d7209 */ /* 0x000fc40007810000 */
[----:B------:R-:W-:Y:S01]  /*5ed0*/  FMNMX.FTZ R9, R214, R9, !PT ;  /* 0x00000009d6097209 */ /* 0x000fe20007810000 */
[----:B------:R-:W5:Y:S01]  /*5ee0*/  LDL R21, [R1+0x2c0] ;  /* 0x0002c00001157983 */ /* 0x000f620000100800 */
[----:B------:R-:W-:Y:S02]  /*5ef0*/  ISETP.GT.AND P6, PT, R12, 0x59, !P6 ;  /* 0x000000590c00780c */ /* 0x000fe400077c4270 */
[----:B------:R-:W-:Y:S01]  /*5f00*/  FMNMX.FTZ R8, R170, R13, !PT ;  /* 0x0000000daa087209 */ /* 0x000fe20007810000 */
[----:B------:R-:W4:Y:S01]  /*5f10*/  LDL R114, [R1+0x34c] ;  /* 0x00034c0001727983 */ /* 0x000f220000100800 */
[----:B------:R-:W-:Y:S02]  /*5f20*/  FMNMX.FTZ R10, R216, R9, !PT ;  /* 0x00000009d80a7209 */ /* 0x000fe40007810000 */
[----:B------:R-:W-:Y:S01]  /*5f30*/  ISETP.LT.OR P6, PT, R11, 0x5a, P6 ;  /* 0x0000005a0b00780c */ /* 0x000fe200037c1670 */
[----:B------:R-:W4:Y:S01]  /*5f40*/  LDL R116, [R1+0x350] ;  /* 0x0003500001747983 */ /* 0x000f220000100800 */
[----:B------:R-:W-:-:S02]  /*5f50*/  FMNMX.FTZ R9, R171, R8, !PT ;  /* 0x00000008ab097209 */ /* 0x000fc40007810000 */
[----:B------:R-:W-:Y:S01]  /*5f60*/  FSEL R173, R173, -INF , !P6 ;  /* 0xff800000adad7808 */ /* 0x000fe20007000000 */
[----:B------:R-:W4:Y:S01]  /*5f70*/  LDL R118, [R1+0x354] ;  /* 0x0003540001767983 */ /* 0x000f220000100800 */
[----:B------:R-:W-:Y:S02]  /*5f80*/  FMNMX.FTZ R10, R215, R10, !PT ;  /* 0x0000000ad70a7209 */ /* 0x000fe40007810000 */
[----:B------:R-:W-:Y:S01]  /*5f90*/  FMNMX.FTZ R8, R172, R9, !PT ;  /* 0x00000009ac087209 */ /* 0x000fe20007810000 */
[----:B------:R-:W4:Y:S01]  /*5fa0*/  LDL R120, [R1+0x358] ;  /* 0x0003580001787983 */ /* 0x000f220000100800 */
[----:B------:R-:W-:Y:S02]  /*5fb0*/  FMNMX.FTZ R10, R211, R10, !PT ;  /* 0x0000000ad30a7209 */ /* 0x000fe40007810000 */
[----:B------:R-:W-:Y:S01]  /*5fc0*/  FMNMX.FTZ R11, R173, R8, !PT ;  /* 0x00000008ad0b7209 */ /* 0x000fe20007810000 */
[----:B------:R-:W4:Y:S04]  /*5fd0*/  LDL R108, [R1+0x35c] ;  /* 0x00035c00016c7983 */ /* 0x000f280000100800 */
[----:B------:R-:W-:Y:S04]  /*5fe0*/  STL.64 [R1+0x440], R10 ;  /* 0x0004400a01007387 */ /* 0x000fe80000100a00 */
[----:B------:R-:W2:Y:S04]  /*5ff0*/  LDL R107, [R1+0x444] ;  /* 0x00044400016b7983 */ /* 0x000ea80000100800 */
[----:B------:R-:W0:Y:S04]  /*6000*/  SHFL.BFLY PT, R9, R10, 0x2, 0x1f ;  /* 0x0c401f000a097f89 */ /* 0x000e2800000e0000 */
[----:B------:R-:W4:Y:S04]  /*6010*/  LDL R110, [R1+0x360] ;  /* 0x00036000016e7983 */ /* 0x000f280000100800 */
[----:B------:R-:W4:Y:S04]  /*6020*/  LDL R112, [R1+0x364] ;  /* 0x0003640001707983 */ /* 0x000f280000100800 */
[----:B------:R-:W4:Y:S04]  /*6030*/  LDL R102, [R1+0x368] ;  /* 0x0003680001667983 */ /* 0x000f280000100800 */
[----:B------:R-:W4:Y:S04]  /*6040*/  LDL R104, [R1+0x36c] ;  /* 0x00036c0001687983 */ /* 0x000f280000100800 */
[----:B------:R-:W4:Y:S01]  /*6050*/  LDL R106, [R1+0x370] ;  /* 0x00037000016a7983 */ /* 0x000f220000100800 */
[----:B0-----:R-:W-:-:S03]  /*6060*/  FMNMX.FTZ R12, R10, R9, !PT ;  /* 0x000000090a0c7209 */ /* 0x001fc60007810000 */
[----:B------:R-:W4:Y:S04]  /*6070*/  LDL R98, [R1+0x378] ;  /* 0x0003780001627983 */ /* 0x000f280000100800 */
        /* <DEDUP_REMOVED lines=8> */
[----:B------:R0:W-:Y:S04]  /*6100*/  STL [R1+0x440], R14 ;  /* 0x0004400e01007387 */ /* 0x0001e80000100800 */
[----:B------:R-:W3:Y:S04]  /*6110*/  LDL R85, [R1+0x440] ;  /* 0x0004400001557983 */ /* 0x000ee80000100800 */
[----:B------:R-:W4:Y:S04]  /*6120*/  LDL.64 R8, [R1+0xa8] ;  /* 0x0000a80001087983 */ /* 0x000f280000100a00 */
[----:B------:R-:W4:Y:S04]  /*6130*/  LDL R90, [R1+0x394] ;  /* 0x00039400015a7983 */ /* 0x000f280000100800 */
        /* <DEDUP_REMOVED lines=31> */
[----:B0-----:R-:W4:Y:S04]  /*6330*/  LDL R14, [R1+0x42c] ;  /* 0x00042c00010e7983 */ /* 0x001f280000100800 */
[----:B------:R-:W4:Y:S04]  /*6340*/  LDL R234, [R1+0x414] ;  /* 0x0004140001ea7983 */ /* 0x000f280000100800 */
[----:B------:R-:W4:Y:S04]  /*6350*/  LDL R236, [R1+0x418] ;  /* 0x0004180001ec7983 */ /* 0x000f280000100800 */
[----:B------:R-:W4:Y:S04]  /*6360*/  LDL R235, [R1+0x41c] ;  /* 0x00041c0001eb7983 */ /* 0x000f280000100800 */
[----:B--2---:R-:W0:Y:S02]  /*6370*/  SHFL.BFLY PT, R10, R107, 0x2, 0x1f ;  /* 0x0c401f006b0a7f89 */ /* 0x004e2400000e0000 */
[----:B0-----:R-:W-:-:S05]  /*6380*/  FMNMX.FTZ R10, R10, R107, !PT ;  /* 0x0000006b0a0a7209 */ /* 0x001fca0007810000 */
[----:B------:R-:W0:Y:S02]  /*6390*/  SHFL.BFLY PT, R11, R10, 0x1, 0x1f ;  /* 0x0c201f000a0b7f89 */ /* 0x000e2400000e0000 */
[----:B0-----:R-:W-:Y:S02]  /*63a0*/  FMNMX.FTZ R12, R10, R11, !PT ;  /* 0x0000000b0a0c7209 */ /* 0x001fe40007810000 */
[----:B------:R-:W2:Y:S04]  /*63b0*/  LDL R10, [R1+0x424] ;  /* 0x00042400010a7983 */ /* 0x000ea80000100800 */
[----:B------:R-:W2:Y:S04]  /*63c0*/  LDL R11, [R1+0x428] ;  /* 0x00042800010b7983 */ /* 0x000ea80000100800 */
[----:B------:R0:W-:Y:S01]  /*63d0*/  STL [R1+0x2b8], R220 ;  /* 0x0002b8dc01007387 */ /* 0x0001e20000100800 */
[----:B---3--:R-:W-:Y:S01]  /*63e0*/  FSETP.NEU.FTZ.AND P1, PT, R85, -INF , PT ;  /* 0xff8000005500780b */ /* 0x008fe20003f3d000 */
[----:B0-----:R-:W-:-:S02]  /*63f0*/  FMUL.FTZ R220, R15, R85 ;  /* 0x000000550fdc7220 */ /* 0x001fc40000410000 */
[----:B-----5:R0:W-:Y:S03]  /*6400*/  STL [R1+0x2c0], R21 ;  /* 0x0002c01501007387 */ /* 0x0201e60000100800 */
[----:B------:R-:W-:Y:S01]  /*6410*/  FSEL R220, R220, RZ, P1 ;  /* 0x000000ffdcdc7208 */ /* 0x000fe20000800000 */
[----:B------:R1:W-:Y:S04]  /*6420*/  STL [R1+0x33c], R18 ;  /* 0x00033c1201007387 */ /* 0x0003e80000100800 */
[----:B0-----:R-:W-:Y:S01]  /*6430*/  FFMA.FTZ R21, R113, R15, -R220 ;  /* 0x0000000f71157223 */ /* 0x001fe200000108dc */
[----:B------:R-:W-:-:S03]  /*6440*/  FSETP.NEU.FTZ.AND P1, PT, R12, -INF , PT ;  /* 0xff8000000c00780b */ /* 0x000fc60003f3d000 */
[----:B-1----:R0:W-:Y:S02]  /*6450*/  MUFU.EX2 R18, R21 ;  /* 0x0000001500127308 */ /* 0x0021e40000000800 */
[-C--:B0-----:R-:W-:Y:S01]  /*6460*/  FMUL.FTZ R21, R12, R15.reuse ;  /* 0x0000000f0c157220 */ /* 0x081fe20000410000 */
[----:B----4-:R0:W-:Y:S04]  /*6470*/  STL [R1+0x2ac], R156 ;  /* 0x0002ac9c01007387 */ /* 0x0101e80000100800 */
[----:B------:R-:W-:Y:S01]  /*6480*/  FSEL R21, R21, RZ, P1 ;  /* 0x000000ff15157208 */ /* 0x000fe20000800000 */
[----:B------:R1:W-:Y:S04]  /*6490*/  STL [R1+0x2b0], R158 ;  /* 0x0002b09e01007387 */ /* 0x0003e80000100800 */
[----:B------:R3:W-:Y:S01]  /*64a0*/  STL [R1+0x2b4], R160 ;  /* 0x0002b4a001007387 */ /* 0x0007e20000100800 */
[-C--:B0-----:R-:W-:Y:S01]  /*64b0*/  FFMA.FTZ R156, R99, R15.reuse, -R220 ;  /* 0x0000000f639c7223 */ /* 0x081fe200000108dc */
[-CC-:B------:R-:W-:Y:S01]  /*64c0*/  FFMA.FTZ R157, R157, R15.reuse, -R21.reuse ;  /* 0x0000000f9d9d7223 */ /* 0x180fe20000010815 */
[-CC-:B------:R-:W-:Y:S01]  /*64d0*/  FFMA.FTZ R159, R159, R15.reuse, -R21.reuse ;  /* 0x0000000f9f9f7223 */ /* 0x180fe20000010815 */
[----:B------:R0:W-:Y:S01]  /*64e0*/  STL [R1+0x2bc], R19 ;  /* 0x0002bc1301007387 */ /* 0x0001e20000100800 */
[----:B-1----:R-:W-:-:S03]  /*64f0*/  FFMA.FTZ R158, R97, R15, -R21 ;  /* 0x0000000f619e7223 */ /* 0x002fc60000010815 */
[----:B------:R1:W-:Y:S01]  /*6500*/  STL [R1+0x2c4], R25 ;  /* 0x0002c41901007387 */ /* 0x0003e20000100800 */
[-C--:B---3--:R-:W-:Y:S01]  /*6510*/  FFMA.FTZ R160, R91, R15.reuse, -R21 ;  /* 0x0000000f5ba07223 */ /* 0x088fe20000010815 */
[-CC-:B0-----:R-:W-:Y:S02]  /*6520*/  FFMA.FTZ R19, R109, R15.reuse, -R220.reuse ;  /* 0x0000000f6d137223 */ /* 0x181fe400000108dc */
[----:B------:R0:W-:Y:S01]  /*6530*/  STL [R1+0x374], R20 ;  /* 0x0003741401007387 */ /* 0x0001e20000100800 */
[----:B-1----:R-:W-:Y:S01]  /*6540*/  FFMA.FTZ R25, R105, R15, -R220 ;  /* 0x0000000f69197223 */ /* 0x002fe200000108dc */
[----:B------:R-:W-:Y:S08]  /*6550*/  MUFU.EX2 R156, R156 ;  /* 0x0000009c009c7308 */ /* 0x000ff00000000800 */
[----:B------:R-:W-:Y:S08]  /*6560*/  MUFU.EX2 R19, R19 ;  /* 0x0000001300137308 */ /* 0x000ff00000000800 */
[----:B0-----:R-:W-:Y:S08]  /*6570*/  MUFU.EX2 R20, R25 ;  /* 0x0000001900147308 */ /* 0x001ff00000000800 */
[----:B------:R-:W-:Y:S08]  /*6580*/  MUFU.EX2 R157, R157 ;  /* 0x0000009d009d7308 */ /* 0x000ff00000000800 */
[----:B------:R-:W0:Y:S08]  /*6590*/  MUFU.EX2 R158, R158 ;  /* 0x0000009e009e7308 */ /* 0x000e300000000800 */
[----:B------:R-:W-:Y:S08]  /*65a0*/  MUFU.EX2 R159, R159 ;  /* 0x0000009f009f7308 */ /* 0x000ff00000000800 */
[----:B------:R-:W1:Y:S01]  /*65b0*/  MUFU.EX2 R160, R160 ;  /* 0x000000a000a07308 */ /* 0x000e620000000800 */
[----:B------:R-:W-:Y:S01]  /*65c0*/  IMAD R8, R87, 0xc00, R8 ;  /* 0x00000c0057087824 */ /* 0x000fe200078e0208 */
[----:B------:R3:W-:Y:S01]  /*65d0*/  STL [R1+0x2e0], R39 ;  /* 0x0002e02701007387 */ /* 0x0007e20000100800 */
[----:B------:R-:W-:-:S03]  /*65e0*/  R2UR UR7, R9 ;  /* 0x00000000090772ca */ /* 0x000fc600000e0000 */
[----:B------:R4:W-:Y:S01]  /*65f0*/  STL [R1+0x3ec], R38 ;  /* 0x0003ec2601007387 */ /* 0x0009e20000100800 */
[----:B------:R-:W-:Y:S02]  /*6600*/  R2UR UR6, R8 ;  /* 0x00000000080672ca */ /* 0x000fe400000e0000 */
[----:B0-----:R-:W-:Y:S01]  /*6610*/  F2FP.BF16.F32.PACK_AB R153, R158, R157 ;  /* 0x0000009d9e99723e */ /* 0x001fe200000010ff */
[----:B------:R0:W-:Y:S01]  /*6620*/  STL [R1+0x2a4], R152 ;  /* 0x0002a49801007387 */ /* 0x0001e20000100800 */
[----:B---3--:R-:W-:-:S03]  /*6630*/  IMAD.MOV.U32 R39, RZ, RZ, R9 ;  /* 0x000000ffff277224 */ /* 0x008fc600078e0009 */
[----:B------:R3:W-:Y:S01]  /*6640*/  STL [R1+0x2a8], R154 ;  /* 0x0002a89a01007387 */ /* 0x0007e20000100800 */
[----:B----4-:R-:W-:Y:S01]  /*6650*/  VIADD R38, R8, 0x80 ;  /* 0x0000008008267836 */ /* 0x010fe20000000000 */
[----:B-1----:R-:W-:Y:S02]  /*6660*/  F2FP.BF16.F32.PACK_AB R155, R160, R159 ;  /* 0x0000009fa09b723e */ /* 0x002fe400000010ff */
[----:B0-----:R-:W-:Y:S01]  /*6670*/  F2FP.BF16.F32.PACK_AB R152, R19, R18 ;  /* 0x000000121398723e */ /* 0x001fe200000010ff */
[----:B------:R-:W-:Y:S01]  /*6680*/  STL [R1+0x230], R89 ;  /* 0x0002305901007387 */ /* 0x000fe20000100800 */
[----:B---3--:R-:W-:-:S03]  /*6690*/  F2FP.BF16.F32.PACK_AB R154, R156, R20 ;  /* 0x000000149c9a723e */ /* 0x008fc600000010ff */
[----:B------:R-:W-:Y:S01]  /*66a0*/  STL [R1+0x234], R111 ;  /* 0x0002346f01007387 */ /* 0x000fe20000100800 */
[----:B------:R-:W-:Y:S02]  /*66b0*/  R2UR UR10, R38 ;  /* 0x00000000260a72ca */ /* 0x000fe400000e0000 */
[----:B------:R-:W-:Y:S01]  /*66c0*/  R2UR UR11, R39 ;  /* 0x00000000270b72ca */ /* 0x000fe200000e0000 */
[----:B------:R-:W-:Y:S04]  /*66d0*/  STL [R1+0x238], R115 ;  /* 0x0002387301007387 */ /* 0x000fe80000100800 */
        /* <DEDUP_REMOVED lines=104> */
[----:B------:R0:W-:Y:S01]  /*6d60*/  STL [R1+0x410], R30 ;  /* 0x0004101e01007387 */ /* 0x0001e20000100800 */
[----:B------:R1:W-:Y:S06]  /*6d70*/  BAR.SYNC.DEFER_BLOCKING R205, 0x100 ;  /* 0x000400cd0000751d */ /* 0x0003ec0000010000 */
[----:B0-----:R-:W-:-:S06]  /*6d80*/  WARPGROUP.ARRIVE ;  /* 0x00000000000079c5 */ /* 0x001fcc0000000000 */
[----:B------:R-:W-:Y:S01]  /*6d90*/  HGMMA.64x256x16.F32.BF16 R24, R152, gdesc[UR4].tnspB, RZ, !UPT, gsb0 ;  /* 0x43e0000498187df0 */ /* 0x000fe2000c0018ff */
        /* <DEDUP_REMOVED lines=8> */
[----:B------:R0:W-:Y:S01]  /*6e20*/  STL [R1+0x420], R13 ;  /* 0x0004200d01007387 */ /* 0x0001e20000100800 */
[----:B------:R-:W-:Y:S03]  /*6e30*/  MUFU.EX2 R161, R161 ;  /* 0x000000a100a17308 */ /* 0x000fe60000000800 */
[----:B------:R3:W-:Y:S05]  /*6e40*/  STL [R1+0x42c], R14 ;  /* 0x00042c0e01007387 */ /* 0x0007ea0000100800 */
[----:B------:R-:W4:Y:S08]  /*6e50*/  MUFU.EX2 R162, R162 ;  /* 0x000000a200a27308 */ /* 0x000f300000000800 */
[----:B------:R-:W-:Y:S08]  /*6e60*/  MUFU.EX2 R163, R163 ;  /* 0x000000a300a37308 */ /* 0x000ff00000000800 */
[----:B0-----:R-:W0:Y:S08]  /*6e70*/  MUFU.EX2 R13, R229 ;  /* 0x000000e5000d7308 */ /* 0x001e300000000800 */
[----:B------:R-:W-:Y:S08]  /*6e80*/  MUFU.EX2 R164, R164 ;  /* 0x000000a400a47308 */ /* 0x000ff00000000800 */
[----:B------:R-:W5:Y:S08]  /*6e90*/  MUFU.EX2 R174, R174 ;  /* 0x000000ae00ae7308 */ /* 0x000f700000000800 */
[----:B------:R-:W-:Y:S08]  /*6ea0*/  MUFU.EX2 R175, R175 ;  /* 0x000000af00af7308 */ /* 0x000ff00000000800 */
[----:B---3--:R-:W3:Y:S01]  /*6eb0*/  MUFU.EX2 R14, R228 ;  /* 0x000000e4000e7308 */ /* 0x008ee20000000800 */
[----:B------:R-:W-:Y:S04]  /*6ec0*/  STL [R1+0x414], R234 ;  /* 0x000414ea01007387 */ /* 0x000fe80000100800 */
[----:B------:R-:W-:Y:S04]  /*6ed0*/  STL [R1+0x418], R236 ;  /* 0x000418ec01007387 */ /* 0x000fe80000100800 */
[----:B------:R-:W-:Y:S04]  /*6ee0*/  STL [R1+0x41c], R235 ;  /* 0x00041ceb01007387 */ /* 0x000fe80000100800 */
[----:B--2---:R-:W-:Y:S04]  /*6ef0*/  STL [R1+0x424], R10 ;  /* 0x0004240a01007387 */ /* 0x004fe80000100800 */
[----:B------:R-:W-:Y:S01]  /*6f00*/  STL [R1+0x428], R11 ;  /* 0x0004280b01007387 */ /* 0x000fe20000100800 */
[-CC-:B------:R-:W-:Y:S01]  /*6f10*/  FFMA.FTZ R165, R165, R15.reuse, -R220.reuse ;  /* 0x0000000fa5a57223 */ /* 0x180fe200000108dc */
[-CC-:B------:R-:W-:Y:S01]  /*6f20*/  FFMA.FTZ R176, R176, R15.reuse, -R220.reuse ;  /* 0x0000000fb0b07223 */ /* 0x180fe200000108dc */
[-CC-:B------:R-:W-:Y:S01]  /*6f30*/  FFMA.FTZ R177, R177, R15.reuse, -R220.reuse ;  /* 0x0000000fb1b17223 */ /* 0x180fe200000108dc */
[-C--:B------:R-:W-:Y:S01]  /*6f40*/  FFMA.FTZ R180, R180, R15.reuse, -R220 ;  /* 0x0000000fb4b47223 */ /* 0x080fe200000108dc */
[-CC-:B------:R-:W-:Y:S01]  /*6f50*/  FFMA.FTZ R181, R181, R15.reuse, -R21.reuse ;  /* 0x0000000fb5b57223 */ /* 0x180fe20000010815 */
[-CC-:B------:R-:W-:Y:S01]  /*6f60*/  FFMA.FTZ R182, R182, R15.reuse, -R21.reuse ;  /* 0x0000000fb6b67223 */ /* 0x180fe20000010815 */
[-CC-:B------:R-:W-:Y:S01]  /*6f70*/  FFMA.FTZ R183, R183, R15.reuse, -R21.reuse ;  /* 0x0000000fb7b77223 */ /* 0x180fe20000010815 */
[----:B------:R-:W-:Y:S01]  /*6f80*/  FFMA.FTZ R184, R184, R15, -R21 ;  /* 0x0000000fb8b87223 */ /* 0x000fe20000010815 */
[----:B------:R-:W-:Y:S08]  /*6f90*/  MUFU.EX2 R165, R165 ;  /* 0x000000a500a57308 */ /* 0x000ff00000000800 */
[----:B------:R-:W2:Y:S08]  /*6fa0*/  MUFU.EX2 R176, R176 ;  /* 0x000000b000b07308 */ /* 0x000eb00000000800 */
[----:B------:R-:W-:Y:S01]  /*6fb0*/  MUFU.EX2 R177, R177 ;  /* 0x000000b100b17308 */ /* 0x000fe20000000800 */
[----:B------:R-:W-:-:S02]  /*6fc0*/  WARPGROUP.DEPBAR.LE gsb0, 0x0 ;  /* 0x00008000000079c5 */ /* 0x000fc40000010000 */
[----:B----4-:R-:W-:Y:S02]  /*6fd0*/  F2FP.BF16.F32.PACK_AB R152, R162, R161 ;  /* 0x000000a1a298723e */ /* 0x010fe400000010ff */
[----:B0-----:R-:W-:Y:S02]  /*6fe0*/  F2FP.BF16.F32.PACK_AB R154, R13, R163 ;  /* 0x000000a30d9a723e */ /* 0x001fe400000010ff */
[----:B-----5:R-:W-:Y:S02]  /*6ff0*/  F2FP.BF16.F32.PACK_AB R153, R174, R164 ;  /* 0x000000a4ae99723e */ /* 0x020fe400000010ff */
[----:B---3--:R-:W-:Y:S01]  /*7000*/  F2FP.BF16.F32.PACK_AB R155, R14, R175 ;  /* 0x000000af0e9b723e */ /* 0x008fe200000010ff */
[----:B------:R-:W-:Y:S04]  /*7010*/  STL.128 [R1+0x230], R24 ;  /* 0x0002301801007387 */ /* 0x000fe80000100c00 */
        /* <DEDUP_REMOVED lines=30> */
[----:B------:R0:W-:Y:S02]  /*7200*/  STL.128 [R1+0x420], R148 ;  /* 0x0004209401007387 */ /* 0x0001e40000100c00 */
[----:B0-----:R-:W-:-:S06]  /*7210*/  WARPGROUP.ARRIVE ;  /* 0x00000000000079c5 */ /* 0x001fcc0000000000 */
[----:B------:R-:W-:Y:S01]  /*7220*/  HGMMA.64x256x16.F32.BF16 R24, R152, gdesc[UR8].tnspB, R24, gsb0 ;  /* 0x43e0000898187df0 */ /* 0x000fe20008001818 */
[----:B------:R-:W0:Y:S08]  /*7230*/  MUFU.EX2 R180, R180 ;  /* 0x000000b400b47308 */ /* 0x000e300000000800 */
[----:B------:R-:W-:Y:S08]  /*7240*/  MUFU.EX2 R181, R181 ;  /* 0x000000b500b57308 */ /* 0x000ff00000000800 */
[----:B------:R-:W3:Y:S08]  /*7250*/  MUFU.EX2 R182, R182 ;  /* 0x000000b600b67308 */ /* 0x000ef00000000800 */
[----:B------:R-:W-:Y:S08]  /*7260*/  MUFU.EX2 R183, R183 ;  /* 0x000000b700b77308 */ /* 0x000ff00000000800 */
[----:B------:R-:W4:Y:S01]  /*7270*/  MUFU.EX2 R184, R184 ;  /* 0x000000b800b87308 */ /* 0x000f220000000800 */
[----:B------:R-:W-:-:S02]  /*7280*/  VIADD R10, R8, 0x100 ;  /* 0x00000100080a7836 */ /* 0x000fc40000000000 */
[----:B------:R-:W-:-:S03]  /*7290*/  IMAD.MOV.U32 R11, RZ, RZ, R9 ;  /* 0x000000ffff0b7224 */ /* 0x000fc600078e0009 */
[----:B------:R-:W-:Y:S02]  /*72a0*/  R2UR UR6, R10 ;  /* 0x000000000a0672ca */ /* 0x000fe400000e0000 */
[----:B------:R-:W-:Y:S01]  /*72b0*/  R2UR UR7, R11 ;  /* 0x000000000b0772ca */ /* 0x000fe200000e0000 */
[----:B------:R-:W-:Y:S02]  /*72c0*/  IMAD.MOV.U32 R11, RZ, RZ, R9 ;  /* 0x000000ffff0b7224 */ /* 0x000fe400078e0009 */
[-CC-:B------:R-:W-:Y:S01]  /*72d0*/  FFMA.FTZ R219, R219, R15.reuse, -R220.reuse ;  /* 0x0000000fdbdb7223 */ /* 0x180fe200000108dc */
[-CC-:B------:R-:W-:Y:S01]  /*72e0*/  FFMA.FTZ R185, R185, R15.reuse, -R220.reuse ;  /* 0x0000000fb9b97223 */ /* 0x180fe200000108dc */
[-CC-:B------:R-:W-:Y:S01]  /*72f0*/  FFMA.FTZ R187, R187, R15.reuse, -R220.reuse ;  /* 0x0000000fbbbb7223 */ /* 0x180fe200000108dc */
[-C--:B------:R-:W-:Y:S01]  /*7300*/  FFMA.FTZ R189, R189, R15.reuse, -R220 ;  /* 0x0000000fbdbd7223 */ /* 0x080fe200000108dc */
[-CC-:B------:R-:W-:Y:S01]  /*7310*/  FFMA.FTZ R203, R203, R15.reuse, -R21.reuse ;  /* 0x0000000fcbcb7223 */ /* 0x180fe20000010815 */
[-CC-:B------:R-:W-:Y:S01]  /*7320*/  FFMA.FTZ R186, R186, R15.reuse, -R21.reuse ;  /* 0x0000000fbaba7223 */ /* 0x180fe20000010815 */
[----:B------:R-:W-:Y:S01]  /*7330*/  FFMA.FTZ R188, R188, R15, -R21 ;  /* 0x0000000fbcbc7223 */ /* 0x000fe20000010815 */
[----:B------:R-:W-:Y:S08]  /*7340*/  MUFU.EX2 R219, R219 ;  /* 0x000000db00db7308 */ /* 0x000ff00000000800 */
[----:B------:R-:W5:Y:S08]  /*7350*/  MUFU.EX2 R185, R185 ;  /* 0x000000b900b97308 */ /* 0x000f700000000800 */
[----:B------:R-:W-:Y:S08]  /*7360*/  MUFU.EX2 R187, R187 ;  /* 0x000000bb00bb7308 */ /* 0x000ff00000000800 */
[----:B------:R-:W1:Y:S08]  /*7370*/  MUFU.EX2 R189, R189 ;  /* 0x000000bd00bd7308 */ /* 0x000e700000000800 */
[----:B------:R-:W-:Y:S08]  /*7380*/  MUFU.EX2 R203, R203 ;  /* 0x000000cb00cb7308 */ /* 0x000ff00000000800 */
[----:B------:R-:W1:Y:S08]  /*7390*/  MUFU.EX2 R186, R186 ;  /* 0x000000ba00ba7308 */ /* 0x000e700000000800 */
[----:B------:R-:W-:Y:S01]  /*73a0*/  MUFU.EX2 R188, R188 ;  /* 0x000000bc00bc7308 */ /* 0x000fe20000000800 */
[----:B------:R-:W-:Y:S01]  /*73b0*/  VIADD R10, R8, 0x180 ;  /* 0x00000180080a7836 */ /* 0x000fe20000000000 */
[----:B------:R-:W-:-:S02]  /*73c0*/  WARPGROUP.DEPBAR.LE gsb0, 0x0 ;  /* 0x00008000000079c5 */ /* 0x000fc40000010000 */
[----:B--2---:R-:W-:Y:S02]  /*73d0*/  F2FP.BF16.F32.PACK_AB R152, R176, R165 ;  /* 0x000000a5b098723e */ /* 0x004fe400000010ff */
[----:B0-----:R-:W-:Y:S02]  /*73e0*/  F2FP.BF16.F32.PACK_AB R154, R180, R177 ;  /* 0x000000b1b49a723e */ /* 0x001fe400000010ff */
[----:B---3--:R-:W-:Y:S02]  /*73f0*/  F2FP.BF16.F32.PACK_AB R153, R182, R181 ;  /* 0x000000b5b699723e */ /* 0x008fe400000010ff */
[----:B----4-:R-:W-:Y:S01]  /*7400*/  F2FP.BF16.F32.PACK_AB R155, R184, R183 ;  /* 0x000000b7b89b723e */ /* 0x010fe200000010ff */
        /* <DEDUP_REMOVED lines=34> */
[----:B------:R-:W-:Y:S01]  /*7630*/  R2UR UR7, R11 ;  /* 0x000000000b0772ca */ /* 0x000fe200000e0000 */
[-C--:B------:R-:W-:Y:S01]  /*7640*/  FFMA.FTZ R11, R212, R15.reuse, -R220 ;  /* 0x0000000fd40b7223 */ /* 0x080fe200000108dc */
[----:B------:R-:W-:-:S06]  /*7650*/  FFMA.FTZ R212, R217, R15, -R21 ;  /* 0x0000000fd9d47223 */ /* 0x000fcc0000010815 */
[----:B------:R-:W0:Y:S01]  /*7660*/  MUFU.EX2 R212, R212 ;  /* 0x000000d400d47308 */ /* 0x000e220000000800 */
[----:B------:R-:W-:Y:S01]  /*7670*/  R2UR UR6, R10 ;  /* 0x000000000a0672ca */ /* 0x000fe200000e0000 */
[-CC-:B------:R-:W-:Y:S01]  /*7680*/  FFMA.FTZ R10, R195, R15.reuse, -R220.reuse ;  /* 0x0000000fc30a7223 */ /* 0x180fe200000108dc */
[-CC-:B------:R-:W-:Y:S01]  /*7690*/  FFMA.FTZ R213, R213, R15.reuse, -R220.reuse ;  /* 0x0000000fd5d57223 */ /* 0x180fe200000108dc */
[-C--:B------:R-:W-:Y:S01]  /*76a0*/  FFMA.FTZ R218, R218, R15.reuse, -R220 ;  /* 0x0000000fdada7223 */ /* 0x080fe200000108dc */
[----:B------:R-:W-:-:S03]  /*76b0*/  FFMA.FTZ R166, R166, R15, -R21 ;  /* 0x0000000fa6a67223 */ /* 0x000fc60000010815 */
[----:B------:R2:W-:Y:S01]  /*76c0*/  MUFU.EX2 R217, R10 ;  /* 0x0000000a00d97308 */ /* 0x0005e20000000800 */
[-CC-:B------:R-:W-:Y:S01]  /*76d0*/  FFMA.FTZ R168, R168, R15.reuse, -R21.reuse ;  /* 0x0000000fa8a87223 */ /* 0x180fe20000010815 */
[-CC-:B------:R-:W-:Y:S01]  /*76e0*/  FFMA.FTZ R169, R169, R15.reuse, -R21.reuse ;  /* 0x0000000fa9a97223 */ /* 0x180fe20000010815 */
[-CC-:B------:R-:W-:Y:S01]  /*76f0*/  FFMA.FTZ R214, R214, R15.reuse, -R220.reuse ;  /* 0x0000000fd6d67223 */ /* 0x180fe200000108dc */
[-CC-:B------:R-:W-:Y:S01]  /*7700*/  FFMA.FTZ R216, R216, R15.reuse, -R220.reuse ;  /* 0x0000000fd8d87223 */ /* 0x180fe200000108dc */
[-CC-:B------:R-:W-:Y:S01]  /*7710*/  FFMA.FTZ R215, R215, R15.reuse, -R220.reuse ;  /* 0x0000000fd7d77223 */ /* 0x180fe200000108dc */
[----:B--2---:R-:W-:Y:S02]  /*7720*/  VIADD R10, R8, 0x200 ;  /* 0x00000200080a7836 */ /* 0x004fe40000000000 */
[-CC-:B------:R-:W-:Y:S01]  /*7730*/  FFMA.FTZ R170, R170, R15.reuse, -R21.reuse ;  /* 0x0000000faaaa7223 */ /* 0x180fe20000010815 */
[-CC-:B------:R-:W-:Y:S01]  /*7740*/  FFMA.FTZ R171, R171, R15.reuse, -R21.reuse ;  /* 0x0000000fabab7223 */ /* 0x180fe20000010815 */
[-C--:B------:R-:W-:Y:S01]  /*7750*/  FFMA.FTZ R172, R172, R15.reuse, -R21 ;  /* 0x0000000facac7223 */ /* 0x080fe20000010815 */
[----:B------:R-:W-:Y:S01]  /*7760*/  FFMA.FTZ R220, R211, R15, -R220 ;  /* 0x0000000fd3dc7223 */ /* 0x000fe200000108dc */
[----:B------:R2:W-:Y:S08]  /*7770*/  MUFU.EX2 R195, R11 ;  /* 0x0000000b00c37308 */ /* 0x0005f00000000800 */
[----:B------:R-:W3:Y:S08]  /*7780*/  MUFU.EX2 R211, R218 ;  /* 0x000000da00d37308 */ /* 0x000ef00000000800 */
[----:B------:R-:W4:Y:S01]  /*7790*/  MUFU.EX2 R213, R213 ;  /* 0x000000d500d57308 */ /* 0x000f220000000800 */
[----:B--2---:R-:W-:Y:S01]  /*77a0*/  IMAD.MOV.U32 R11, RZ, RZ, R9 ;  /* 0x000000ffff0b7224 */ /* 0x004fe200078e0009 */
[----:B------:R-:W-:-:S02]  /*77b0*/  WARPGROUP.DEPBAR.LE gsb0, 0x0 ;  /* 0x00008000000079c5 */ /* 0x000fc40000010000 */
[----:B-----5:R-:W-:Y:S02]  /*77c0*/  F2FP.BF16.F32.PACK_AB R152, R185, R219 ;  /* 0x000000dbb998723e */ /* 0x020fe400000010ff */
[----:B-1----:R-:W-:Y:S02]  /*77d0*/  F2FP.BF16.F32.PACK_AB R154, R189, R187 ;  /* 0x000000bbbd9a723e */ /* 0x002fe400000010ff */
[----:B------:R-:W-:Y:S02]  /*77e0*/  F2FP.BF16.F32.PACK_AB R153, R186, R203 ;  /* 0x000000cbba99723e */ /* 0x000fe400000010ff */
[----:B0-----:R-:W-:Y:S01]  /*77f0*/  F2FP.BF16.F32.PACK_AB R155, R212, R188 ;  /* 0x000000bcd49b723e */ /* 0x001fe200000010ff */
        /* <DEDUP_REMOVED lines=34> */
[----:B------:R-:W-:Y:S02]  /*7a20*/  R2UR UR6, R10 ;  /* 0x000000000a0672ca */ /* 0x000fe400000e0000 */
[----:B------:R-:W-:Y:S01]  /*7a30*/  MUFU.EX2 R10, R169 ;  /* 0x000000a9000a7308 */ /* 0x000fe20000000800 */
[----:B------:R-:W-:Y:S01]  /*7a40*/  R2UR UR7, R11 ;  /* 0x000000000b0772ca */ /* 0x000fe200000e0000 */
[----:B------:R-:W-:-:S06]  /*7a50*/  FADD.FTZ R158, R157, R158 ;  /* 0x0000009e9d9e7221 */ /* 0x000fcc0000010000 */
[----:B------:R-:W-:Y:S08]  /*7a60*/  MUFU.EX2 R214, R214 ;  /* 0x000000d600d67308 */ /* 0x000ff00000000800 */
[----:B------:R-:W-:Y:S08]  /*7a70*/  MUFU.EX2 R11, R216 ;  /* 0x000000d8000b7308 */ /* 0x000ff00000000800 */
[----:B------:R-:W-:Y:S08]  /*7a80*/  MUFU.EX2 R215, R215 ;  /* 0x000000d700d77308 */ /* 0x000ff00000000800 */
[----:B------:R-:W-:Y:S08]  /*7a90*/  MUFU.EX2 R220, R220 ;  /* 0x000000dc00dc7308 */ /* 0x000ff00000000800 */
[----:B------:R-:W-:Y:S08]  /*7aa0*/  MUFU.EX2 R170, R170 ;  /* 0x000000aa00aa7308 */ /* 0x000ff00000000800 */
[----:B------:R-:W-:Y:S08]  /*7ab0*/  MUFU.EX2 R171, R171 ;  /* 0x000000ab00ab7308 */ /* 0x000ff00000000800 */
[----:B------:R-:W-:Y:S01]  /*7ac0*/  MUFU.EX2 R172, R172 ;  /* 0x000000ac00ac7308 */ /* 0x000fe20000000800 */
[----:B------:R-:W-:Y:S01]  /*7ad0*/  VIADD R8, R8, 0x280 ;  /* 0x0000028008087836 */ /* 0x000fe20000000000 */
[----:B------:R-:W-:-:S02]  /*7ae0*/  WARPGROUP.DEPBAR.LE gsb0, 0x0 ;  /* 0x00008000000079c5 */ /* 0x000fc40000010000 */
[----:B------:R-:W-:Y:S01]  /*7af0*/  FADD.FTZ R153, R18, R19 ;  /* 0x0000001312997221 */ /* 0x000fe20000010000 */
[-CC-:B------:R-:W-:Y:S01]  /*7b00*/  FFMA.FTZ R19, R167, R15.reuse, -R21.reuse ;  /* 0x0000000fa7137223 */ /* 0x180fe20000010815 */
[----:B------:R-:W-:Y:S02]  /*7b10*/  FFMA.FTZ R21, R173, R15, -R21 ;  /* 0x0000000fad157223 */ /* 0x000fe40000010815 */
[----:B------:R-:W-:Y:S08]  /*7b20*/  MUFU.EX2 R18, R166 ;  /* 0x000000a600127308 */ /* 0x000ff00000000800 */
[----:B------:R-:W0:Y:S08]  /*7b30*/  MUFU.EX2 R19, R19 ;  /* 0x0000001300137308 */ /* 0x000e300000000800 */
[----:B------:R-:W1:Y:S01]  /*7b40*/  MUFU.EX2 R15, R168 ;  /* 0x000000a8000f7308 */ /* 0x000e620000000800 */
[----:B------:R-:W-:Y:S01]  /*7b50*/  FADD.FTZ R153, R20, R153 ;  /* 0x0000009914997221 */ /* 0x000fe20000010000 */
[----:B---3--:R-:W-:-:S02]  /*7b60*/  F2FP.BF16.F32.PACK_AB R152, R211, R195 ;  /* 0x000000c3d398723e */ /* 0x008fc400000010ff */
[----:B----4-:R-:W-:Y:S01]  /*7b70*/  F2FP.BF16.F32.PACK_AB R154, R213, R217 ;  /* 0x000000d9d59a723e */ /* 0x010fe200000010ff */
[----:B------:R-:W-:Y:S01]  /*7b80*/  FADD.FTZ R156, R156, R153 ;  /* 0x000000999c9c7221 */ /* 0x000fe20000010000 */
[----:B------:R-:W-:Y:S01]  /*7b90*/  STL.128 [R1+0x230], R24 ;  /* 0x0002301801007387 */ /* 0x000fe20000100c00 */
[----:B0-----:R-:W-:-:S03]  /*7ba0*/  F2FP.BF16.F32.PACK_AB R153, R19, R18 ;  /* 0x000000121399723e */ /* 0x001fc600000010ff */
[----:B------:R-:W-:Y:S04]  /*7bb0*/  STL.128 [R1+0x240], R28 ;  /* 0x0002401c01007387 */ /* 0x000fe80000100c00 */
[----:B------:R-:W-:Y:S01]  /*7bc0*/  STL.128 [R1+0x250], R32 ;  /* 0x0002502001007387 */ /* 0x000fe20000100c00 */
[----:B-1----:R-:W-:-:S03]  /*7bd0*/  F2FP.BF16.F32.PACK_AB R155, R10, R15 ;  /* 0x0000000f0a9b723e */ /* 0x002fc600000010ff */
        /* <DEDUP_REMOVED lines=31> */
[----:B------:R0:W1:Y:S01]  /*7dd0*/  MUFU.EX2 R157, R21 ;  /* 0x00000015009d7308 */ /* 0x0000620000000800 */
[----:B------:R-:W-:Y:S02]  /*7de0*/  R2UR UR6, R8 ;  /* 0x00000000080672ca */ /* 0x000fe400000e0000 */
[----:B------:R-:W-:Y:S01]  /*7df0*/  R2UR UR7, R9 ;  /* 0x00000000090772ca */ /* 0x000fe200000e0000 */
[----:B------:R-:W-:Y:S01]  /*7e00*/  FADD.FTZ R159, R159, R158 ;  /* 0x0000009e9f9f7221 */ /* 0x000fe20000010000 */
[----:B------:R-:W2:Y:S03]  /*7e10*/  @!P0 LDL.64 R8, [R1+0x68] ;  /* 0x0000680001088983 */ /* 0x000ea60000100a00 */
[----:B------:R-:W-:Y:S01]  /*7e20*/  FADD.FTZ R159, R160, R159 ;  /* 0x0000009fa09f7221 */ /* 0x000fe20000010000 */
[----:B0-----:R-:W3:Y:S03]  /*7e30*/  @!P0 LDL R21, [R1+0x218] ;  /* 0x0002180001158983 */ /* 0x001ee60000100800 */
[----:B------:R-:W-:Y:S01]  /*7e40*/  FADD.FTZ R159, R164, R159 ;  /* 0x0000009fa49f7221 */ /* 0x000fe20000010000 */
[----:B------:R-:W-:-:S03]  /*7e50*/  FADD.FTZ R161, R161, R156 ;  /* 0x0000009ca1a17221 */ /* 0x000fc60000010000 */
[----:B------:R-:W-:Y:S01]  /*7e60*/  FADD.FTZ R174, R174, R159 ;  /* 0x0000009faeae7221 */ /* 0x000fe20000010000 */
[----:B------:R-:W-:-:S03]  /*7e70*/  FADD.FTZ R156, R162, R161 ;  /* 0x000000a1a29c7221 */ /* 0x000fc60000010000 */
[----:B------:R-:W-:Y:S01]  /*7e80*/  FADD.FTZ R175, R175, R174 ;  /* 0x000000aeafaf7221 */ /* 0x000fe20000010000 */
[----:B------:R-:W-:Y:S02]  /*7e90*/  WARPGROUP.DEPBAR.LE gsb0, 0x0 ;  /* 0x00008000000079c5 */ /* 0x000fe40000010000 */
[----:B------:R-:W-:Y:S02]  /*7ea0*/  F2FP.BF16.F32.PACK_AB R152, R11, R214 ;  /* 0x000000d60b98723e */ /* 0x000fe400000010ff */
[----:B------:R-:W-:Y:S02]  /*7eb0*/  F2FP.BF16.F32.PACK_AB R154, R220, R215 ;  /* 0x000000d7dc9a723e */ /* 0x000fe400000010ff */
[----:B------:R-:W-:Y:S02]  /*7ec0*/  F2FP.BF16.F32.PACK_AB R153, R171, R170 ;  /* 0x000000aaab99723e */ /* 0x000fe400000010ff */
[----:B-1----:R-:W-:Y:S01]  /*7ed0*/  F2FP.BF16.F32.PACK_AB R155, R157, R172 ;  /* 0x000000ac9d9b723e */ /* 0x002fe200000010ff */
        /* <DEDUP_REMOVED lines=34> */
[----:B------:R-:W-:Y:S01]  /*8100*/  FADD.FTZ R156, R163, R156 ;  /* 0x0000009ca39c7221 */ /* 0x000fe20000010000 */
[----:B------:R-:W-:-:S03]  /*8110*/  FADD.FTZ R14, R14, R175 ;  /* 0x000000af0e0e7221 */ /* 0x000fc60000010000 */
        /* <DEDUP_REMOVED lines=9> */
[----:B------:R-:W-:Y:S02]  /*81b0*/  WARPGROUP.DEPBAR.LE gsb0, 0x0 ;  /* 0x00008000000079c5 */ /* 0x000fe40000010000 */
        /* <DEDUP_REMOVED lines=23> */
[----:B------:R0:W-:Y:S04]  /*8330*/  STL.128 [R1+0x3a0], R116 ;  /* 0x0003a07401007387 */ /* 0x0001e80000100c00 */
        /* <DEDUP_REMOVED lines=8> */
[----:B------:R-:W4:Y:S04]  /*83c0*/  LDL R155, [R1+0x230] ;  /* 0x00023000019b7983 */ /* 0x000f280000100800 */
[----:B------:R-:W5:Y:S04]  /*83d0*/  LDL R153, [R1+0x234] ;  /* 0x0002340001997983 */ /* 0x000f680000100800 */
[----:B0-----:R-:W5:Y:S04]  /*83e0*/  LDL R117, [R1+0x238] ;  /* 0x0002380001757983 */ /* 0x001f680000100800 */
[----:B------:R-:W5:Y:S04]  /*83f0*/  LDL R115, [R1+0x23c] ;  /* 0x00023c0001737983 */ /* 0x000f680000100800 */
        /* <DEDUP_REMOVED lines=59> */
[----:B-1----:R-:W5:Y:S04]  /*87b0*/  LDL R150, [R1+0x32c] ;  /* 0x00032c0001967983 */ /* 0x002f680000100800 */
        /* <DEDUP_REMOVED lines=63> */
[----:B------:R-:W5:Y:S01]  /*8bb0*/  LDL R24, [R1+0x42c] ;  /* 0x00042c0001187983 */ /* 0x000f620000100800 */
        /* <DEDUP_REMOVED lines=17> */
[----:B------:R-:W-:Y:S01]  /*8cd0*/  FADD.FTZ R170, R170, R15 ;  /* 0x0000000faaaa7221 */ /* 0x000fe20000010000 */
[----:B--2---:R-:W-:Y:S02]  /*8ce0*/  @!P0 MOV R8, R8 ;  /* 0x0000000800088202 */ /* 0x004fe40000000f00 */
[----:B------:R-:W-:Y:S01]  /*8cf0*/  FADD.FTZ R214, R11, R214 ;  /* 0x000000d60bd67221 */ /* 0x000fe20000010000 */
[----:B------:R-:W-:Y:S02]  /*8d00*/  FADD.FTZ R171, R171, R170 ;  /* 0x000000aaabab7221 */ /* 0x000fe40000010000 */
[----:B---3--:R-:W-:Y:S02]  /*8d10*/  @!P0 IMAD R21, R21, 0x8, R8 ;  /* 0x0000000815158824 */ /* 0x008fe400078e0208 */
[----:B------:R-:W-:Y:S01]  /*8d20*/  FADD.FTZ R215, R215, R214 ;  /* 0x000000d6d7d77221 */ /* 0x000fe20000010000 */
[----:B------:R-:W-:Y:S01]  /*8d30*/  FADD.FTZ R172, R172, R171 ;  /* 0x000000abacac7221 */ /* 0x000fe20000010000 */
[----:B------:R-:W-:Y:S02]  /*8d40*/  STL [R1+0x88], RZ ;  /* 0x000088ff01007387 */ /* 0x000fe40000100800 */
[----:B------:R-:W-:Y:S01]  /*8d50*/  FADD.FTZ R10, R220, R215 ;  /* 0x000000d7dc0a7221 */ /* 0x000fe20000010000 */
[----:B------:R-:W-:Y:S01]  /*8d60*/  FADD.FTZ R11, R157, R172 ;  /* 0x000000ac9d0b7221 */ /* 0x000fe20000010000 */
[----:B------:R-:W-:Y:S01]  /*8d70*/  STL [R1+0x88], R0 ;  /* 0x0000880001007387 */ /* 0x000fe20000100800 */
[----:B------:R-:W-:-:S03]  /*8d80*/  @!P0 PRMT R21, RZ, 0x654, R21 ;  /* 0x00000654ff158816 */ /* 0x000fc60000000015 */
[----:B------:R-:W-:Y:S04]  /*8d90*/  STL [R1+0x88], R0 ;  /* 0x0000880001007387 */ /* 0x000fe80000100800 */
[----:B------:R-:W-:Y:S04]  /*8da0*/  STL [R1+0x88], R0 ;  /* 0x0000880001007387 */ /* 0x000fe80000100800 */
[----:B------:R-:W-:Y:S04]  /*8db0*/  STL [R1+0x88], R0 ;  /* 0x0000880001007387 */ /* 0x000fe80000100800 */
[----:B------:R-:W-:Y:S04]  /*8dc0*/  STL [R1+0x88], R0 ;  /* 0x0000880001007387 */ /* 0x000fe80000100800 */
[----:B------:R0:W-:Y:S04]  /*8dd0*/  STL [R1+0x88], R0 ;  /* 0x0000880001007387 */ /* 0x0001e80000100800 */
[----:B------:R-:W-:Y:S04]  /*8de0*/  STL [R1+0x444], R12 ;  /* 0x0004440c01007387 */ /* 0x000fe80000100800 */
[----:B------:R1:W-:Y:S04]  /*8df0*/  STL.64 [R1+0x450], R10 ;  /* 0x0004500a01007387 */ /* 0x0003e80000100a00 */
[----:B----4-:R2:W-:Y:S04]  /*8e00*/  STL [R1+0x230], R155 ;  /* 0x0002309b01007387 */ /* 0x0105e80000100800 */
[----:B-----5:R2:W-:Y:S04]  /*8e10*/  STL [R1+0x234], R153 ;  /* 0x0002349901007387 */ /* 0x0205e80000100800 */
[----:B------:R2:W-:Y:S04]  /*8e20*/  STL [R1+0x238], R117 ;  /* 0x0002387501007387 */ /* 0x0005e80000100800 */
        /* <DEDUP_REMOVED lines=124> */
[----:B------:R2:W-:Y:S01]  /*95f0*/  STL [R1+0x42c], R24 ;  /* 0x00042c1801007387 */ /* 0x0005e20000100800 */
[----:B------:R2:W-:Y:S03]  /*9600*/  @!P0 SYNCS.ARRIVE.TRANS64.RED.A1T0 RZ, [R21+URZ], RZ ;  /* 0x000000ff15ff89a7 */ /* 0x0005e6000810043f */
[----:B0-----:R-:W3:Y:S01]  /*9610*/  LDL R0, [R1+0x70] ;  /* 0x0000700001007983 */ /* 0x001ee20000100800 */
[----:B------:R-:W-:Y:S01]  /*9620*/  ISETP.NE.AND P1, PT, R6, 0x1, PT ;  /* 0x000000010600780c */ /* 0x000fe20003f25270 */
[----:B------:R-:W-:-:S06]  /*9630*/  UIADD3 UR47, UR47, -0x2, URZ ;  /* 0xfffffffe2f2f7890 */ /* 0x000fcc000fffe03f */
[----:B-1----:R-:W-:Y:S02]  /*9640*/  IMAD.U32 R10, RZ, RZ, UR47 ;  /* 0x0000002fff0a7e24 */ /* 0x002fe4000f8e00ff */
[----:B---3--:R-:W-:-:S04]  /*9650*/  IMAD.SHL.U32 R0, R0, 0x80, RZ ;  /* 0x0000008000007824 */ /* 0x008fc800078e00ff */
[----:B------:R-:W-:-:S04]  /*9660*/  @P1 IMAD.HI.U32 R8, R0, R7, RZ ;  /* 0x0000000700081227 */ /* 0x000fc800078e00ff */
[----:B------:R-:W-:Y:S01]  /*9670*/  IMAD.MOV.U32 R6, RZ, RZ, R0 ;  /* 0x000000ffff067224 */ /* 0x000fe200078e0000 */
[----:B------:R-:W-:Y:S02]  /*9680*/  @P1 SHF.R.U32.HI R6, RZ, R233, R8 ;  /* 0x000000e9ff061219 */ /* 0x000fe40000011608 */
[----:B------:R-:W-:-:S03]  /*9690*/  ISETP.GE.AND P1, PT, R5, 0x1, PT ;  /* 0x000000010500780c */ /* 0x000fc60003f26270 */
[----:B------:R-:W-:-:S04]  /*96a0*/  VIADD R7, R6, UR46 ;  /* 0x0000002e06077c36 */ /* 0x000fc80008000000 */
[----:B------:R-:W-:-:S06]  /*96b0*/  IMAD.IADD R4, R7, 0x1, R4 ;  /* 0x0000000107047824 */ /* 0x000fcc00078e0204 */
[----:B--2---:R-:W-:Y:S05]  /*96c0*/  @!P1 BRA `(.L_x_2051) ;  /* 0x0000000000409947 */ /* 0x004fea0003800000 */
[C---:B------:R-:W-:Y:S01]  /*96d0*/  ISETP.GT.AND P1, PT, R7.reuse, RZ, PT ;  /* 0x000000ff0700720c */ /* 0x040fe20003f24270 */
[----:B------:R-:W-:Y:S01]  /*96e0*/  BSSY B0, `(.L_x_2052) ;  /* 0x000000c000007945 */ /* 0x000fe20003800000 */
[----:B------:R-:W-:-:S11]  /*96f0*/  VIADD R6, R7, 0xffffffff ;  /* 0xffffffff07067836 */ /* 0x000fd60000000000 */
[----:B------:R-:W-:Y:S05]  /*9700*/  @P1 BRA `(.L_x_2053) ;  /* 0x0000000000181947 */ /* 0x000fea0003800000 */
[----:B------:R-:W-:Y:S01]  /*9710*/  ISETP.NE.AND P1, PT, R5, 0x1, PT ;  /* 0x000000010500780c */ /* 0x000fe20003f25270 */
[----:B------:R-:W-:-:S12]  /*9720*/  IMAD.MOV R7, RZ, RZ, -R7 ;  /* 0x000000ffff077224 */ /* 0x000fd800078e0a07 */
[----:B------:R-:W-:-:S05]  /*9730*/  @P1 IMAD.HI.U32 R2, R7, R2, RZ ;  /* 0x0000000207021227 */ /* 0x000fca00078e00ff */
[----:B------:R-:W-:-:S04]  /*9740*/  @P1 SHF.R.U32.HI R7, RZ, R3, R2 ;  /* 0x00000003ff071219 */ /* 0x000fc80000011602 */
[----:B------:R-:W-:Y:S01]  /*9750*/  LOP3.LUT R6, RZ, R7, RZ, 0x33, !PT ;  /* 0x00000007ff067212 */ /* 0x000fe200078e33ff */
[----:B------:R-:W-:Y:S06]  /*9760*/  BRA `(.L_x_2054) ;  /* 0x00000000000c7947 */ /* 0x000fec0003800000 */
.L_x_2053:
[----:B------:R-:W-:-:S13]  /*9770*/  ISETP.NE.AND P1, PT, R5, 0x1, PT ;  /* 0x000000010500780c */ /* 0x000fda0003f25270 */
[----:B------:R-:W-:-:S05]  /*9780*/  @P1 IMAD.HI.U32 R2, R6, R2, RZ ;  /* 0x0000000206021227 */ /* 0x000fca00078e00ff */
[----:B------:R-:W-:-:S07]  /*9790*/  @P1 SHF.R.U32.HI R6, RZ, R3, R2 ;  /* 0x00000003ff061219 */ /* 0x000fce0000011602 */
.L_x_2054:
[----:B------:R-:W-:Y:S05]  /*97a0*/  BSYNC B0 ;  /* 0x0000000000007941 */ /* 0x000fea0003800000 */
.L_x_2052:
[----:B------:R-:W-:-:S05]  /*97b0*/  IMAD R5, R6, R5, R5 ;  /* 0x0000000506057224 */ /* 0x000fca00078e0205 */
[----:B------:R-:W-:-:S07]  /*97c0*/  VIMNMX R4, R4, R5, PT ;  /* 0x0000000504047248 */ /* 0x000fce0003fe0100 */
.L_x_2051:
[----:B------:R-:W-:Y:S01]  /*97d0*/  IMAD.HI R4, R4, 0x2aaaaaab, RZ ;  /* 0x2aaaaaab04047827 */ /* 0x000fe200078e02ff */
[----:B------:R-:W-:Y:S04]  /*97e0*/  BSSY B2, `(.L_x_2055) ;  /* 0x0000012000027945 */ /* 0x000fe80003800000 */
[----:B------:R-:W-:-:S04]  /*97f0*/  SHF.R.U32.HI R3, RZ, 0x1f, R4 ;  /* 0x0000001fff037819 */ /* 0x000fc80000011604 */
[----:B------:R-:W-:-:S04]  /*9800*/  LEA.HI.SX32 R3, R4, R3, 0x1c ;  /* 0x0000000304037211 */ /* 0x000fc800078fe2ff */
[----:B------:R-:W-:-:S04]  /*9810*/  VIMNMX R189, R3, UR43, !PT ;  /* 0x0000002b03bd7c48 */ /* 0x000fc8000ffe0100 */
[----:B------:R-:W-:-:S13]  /*9820*/  ISETP.GE.AND P1, PT, R10, R189, PT ;  /* 0x000000bd0a00720c */ /* 0x000fda0003f26270 */
[----:B------:R-:W-:Y:S05]  /*9830*/  @!P1 BRA `(.L_x_2056) ;  /* 0x0000000000309947 */ /* 0x000fea0003800000 */
[----:B------:R-:W-:Y:S01]  /*9840*/  BSSY B1, `(.L_x_2057) ;  /* 0x0000009000017945 */ /* 0x000fe20003800000 */
.L_x_2059:
[----:B------:R-:W-:Y:S01]  /*9850*/  BSSY B0, `(.L_x_2058) ;  /* 0x0000004000007945 */ /* 0x000fe20003800000 */
[----:B------:R-:W-:Y:S01]  /*9860*/  VIADD R0, R16, 0x178 ;  /* 0x0000017810007836 */ /* 0x000fe20000000000 */
[----:B------:R-:W-:-:S07]  /*9870*/  MOV R211, 0x9890 ;  /* 0x0000989000d37802 */ /* 0x000fce0000000f00 */
[----:B------:R-:W-:Y:S05]  /*9880*/  CALL.REL.NOINC `($_ZN7cutlass13device_kernelIN5flash11enable_sm90INS1_16FlashAttnFwdSm90INS1_25CollectiveMainloopFwdSm90ILi2EN4cute5tupleIJNS5_1CILi1EEES8_S8_EEENS6_IJNS7_ILi128EEENS7_ILi96EEENS7_ILi64EEEEEELi256ENS_10bfloat16_tEfNS_4arch4Sm90ELb0ELb1ELb1ELb0ELb0ELb0ELb1ELb1ELb0ELb1ELb0ELb0EEENS1_21CollectiveEpilogueFwdINS6_IJSA_NS7_ILi256EEESB_EEES9_SE_SG_Li256ELb0ELb1ELb0ELb0EEENS1_30DynamicPersistentTileSchedulerILi256ELi128ELb0ELb1ELb1EEEEEEEEEvNT_6ParamsE$_ZZN5flash25CollectiveMainloopFwdSm90ILi2EN4cute5tupleIJNS1_1CILi1EEES4_S4_EEENS2_IJNS3_ILi128EEENS3_ILi96EEENS3_ILi64EEEEEELi256EN7cutlass10bfloat16_tEfNSA_4arch4Sm90ELb0ELb1ELb1ELb0ELb0ELb0ELb1ELb1ELb0ELb1ELb0ELb0EE3mmaINS_16FlashAttnFwdSm90ISE_NS_21CollectiveEpilogueFwdINS2_IJS6_NS3_ILi256EEES7_EEES5_SB_SD_Li256ELb0ELb1ELb0ELb0EEENS_30DynamicPersistentTileSchedulerILi256ELi128ELb0ELb1ELb1EEEE13SharedStorageENS1_6TensorINS1_11ArrayEngineIfLm128EEENS1_6LayoutINS2_IJNS2_IJNS3_ILi2EEEST_NS3_ILi32EEEEEES4_S4_EEENS2_IJNS2_IJS4_ST_NS3_ILi4EEEEEENS3_ILi0EEESZ_EEEEEEENS_7SoftmaxILi2ELi0EEEEEbRKNSE_6ParamsENSA_25PipelineTmaAsyncNoClusterILi2ENSA_16PipelineTmaAsyncILi2EEEEES1B_RNSA_13PipelineStateILj2EEERT0_RT1_iRiRKNS_16SeqlenInfoQKNewKILb0ELb0EEENS2_IJiiiiEEERT_ENKUliT_T0_T1_E_clIZSF_ISO_S12_S14_EbS17_S1B_S1B_S1E_S1G_S1I_iS1J_S1N_S1O_S1Q_EUlRS1R_iE1_NS3_ILb0EEENS3_ILb1EEEEEDaiS1R_S1S_S1T_) ;  /* 0x0000020800a07944 */ /* 0x000fea0003c00000 */
[----:B------:R-:W-:Y:S05]  /*9890*/  BSYNC B0 ;  /* 0x0000000000007941 */ /* 0x000fea0003800000 */
.L_x_2058:
[C---:B------:R-:W-:Y:S01]  /*98a0*/  ISETP.GT.AND P1, PT, R10.reuse, R189, PT ;  /* 0x000000bd0a00720c */ /* 0x040fe20003f24270 */
[----:B------:R-:W-:-:S12]  /*98b0*/  VIADD R10, R10, 0xffffffff ;  /* 0xffffffff0a0a7836 */ /* 0x000fd80000000000 */
[----:B------:R-:W-:Y:S05]  /*98c0*/  @P1 BRA `(.L_x_2059) ;  /* 0xfffffffc00e01947 */ /* 0x000fea000383ffff */
[----:B------:R-:W-:Y:S05]  /*98d0*/  BSYNC B1 ;  /* 0x0000000000017941 */ /* 0x000fea0003800000 */
.L_x_2057:
[----:B------:R-:W2:Y:S02]  /*98e0*/  LDL R0, [R1+0x70] ;  /* 0x0000700001007983 */ /* 0x000ea40000100800 */
[----:B--2---:R-:W-:-:S07]  /*98f0*/  IMAD.SHL.U32 R0, R0, 0x80, RZ ;  /* 0x0000008000007824 */ /* 0x004fce00078e00ff */
.L_x_2056:
[----:B------:R-:W-:Y:S05]  /*9900*/  BSYNC B2 ;  /* 0x0000000000027941 */ /* 0x000fea0003800000 */
.L_x_2055:
[----:B------:R-:W0:Y:S01]  /*9910*/  LDC R2, c[0x0][0x448] ;  /* 0x00011200ff027b82 */ /* 0x000e220000000800 */
[----:B------:R-:W-:Y:S01]  /*9920*/  VIADD R0, R0, 0x7f ;  /* 0x0000007f00007836 */ /* 0x000fe20000000000 */
[----:B------:R-:W-:-:S06]  /*9930*/  ULDC UR4, c[0x0][0xad4] ;  /* 0x0002b50000047ab9 */ /* 0x000fcc0000000800 */
[----:B------:R-:W1:Y:S01]  /*9940*/  LDC R7, c[0x0][0xadc] ;  /* 0x0002b700ff077b82 */ /* 0x000e620000000800 */
[----:B0-----:R-:W-:-:S13]  /*9950*/  ISETP.NE.AND P1, PT, R2, 0x1, PT ;  /* 0x000000010200780c */ /* 0x001fda0003f25270 */
[----:B------:R-:W0:Y:S08]  /*9960*/  @P1 LDC R3, c[0x0][0x44c] ;  /* 0x00011300ff031b82 */ /* 0x000e300000000800 */
[----:B------:R-:W2:Y:S01]  /*9970*/  @P1 LDC R5, c[0x0][0x450] ;  /* 0x00011400ff051b82 */ /* 0x000ea20000000800 */
[----:B0-----:R-:W-:-:S05]  /*9980*/  @P1 IMAD.HI.U32 R2, R0, R3, RZ ;  /* 0x0000000300021227 */ /* 0x001fca00078e00ff */
[----:B--2---:R-:W-:Y:S02]  /*9990*/  @P1 SHF.R.U32.HI R0, RZ, R5, R2 ;  /* 0x00000005ff001219 */ /* 0x004fe40000011602 */
[----:B-1----:R-:W-:-:S03]  /*99a0*/  ISETP.GE.AND P1, PT, R7, 0x1, PT ;  /* 0x000000010700780c */ /* 0x002fc60003f26270 */
[----:B------:R-:W-:-:S04]  /*99b0*/  VIADD R0, R0, UR40 ;  /* 0x0000002800007c36 */ /* 0x000fc80008000000 */
[----:B------:R-:W-:-:S06]  /*99c0*/  VIADD R2, R0, -UR4 ;  /* 0x8000000400027c36 */ /* 0x000fcc0008000000 */
[----:B------:R-:W-:Y:S05]  /*99d0*/  @!P1 BRA `(.L_x_2060) ;  /* 0x0000000000449947 */ /* 0x000fea0003800000 */
[----:B------:R-:W-:Y:S01]  /*99e0*/  ISETP.GT.AND P1, PT, R0, -0x1, PT ;  /* 0xffffffff0000780c */ /* 0x000fe20003f24270 */
[----:B------:R-:W-:-:S12]  /*99f0*/  BSSY B0, `(.L_x_2061) ;  /* 0x000000d000007945 */ /* 0x000fd80003800000 */
        /* <DEDUP_REMOVED lines=8> */
.L_x_2062:
[----:B------:R-:W-:-:S13]  /*9a80*/  ISETP.NE.AND P1, PT, R7, 0x1, PT ;  /* 0x000000010700780c */ /* 0x000fda0003f25270 */
[----:B------:R-:W0:Y:S02]  /*9a90*/  @P1 LDC.64 R4, c[0x0][0xae0] ;  /* 0x0002b800ff041b82 */ /* 0x000e240000000a00 */
[----:B0-----:R-:W-:-:S05]  /*9aa0*/  @P1 IMAD.HI.U32 R4, R0, R4, RZ ;  /* 0x0000000400041227 */ /* 0x001fca00078e00ff */
[----:B------:R-:W-:-:S07]  /*9ab0*/  @P1 SHF.R.U32.HI R0, RZ, R5, R4 ;  /* 0x00000005ff001219 */ /* 0x000fce0000011604 */
.L_x_2063:
[----:B------:R-:W-:Y:S05]  /*9ac0*/  BSYNC B0 ;  /* 0x0000000000007941 */ /* 0x000fea0003800000 */
.L_x_2061:
[----:B------:R-:W-:-:S05]  /*9ad0*/  IMAD R3, R0, R7, RZ ;  /* 0x0000000700037224 */ /* 0x000fca00078e02ff */
[----:B------:R-:W-:-:S07]  /*9ae0*/  VIMNMX R2, R2, R3, !PT ;  /* 0x0000000302027248 */ /* 0x000fce0007fe0100 */
.L_x_2060:
[----:B------:R-:W-:-:S04]  /*9af0*/  VIADD R2, R2, 0x5f ;  /* 0x0000005f02027836 */ /* 0x000fc80000000000 */
[----:B------:R-:W-:-:S05]  /*9b00*/  IMAD.HI R2, R2, 0x2aaaaaab, RZ ;  /* 0x2aaaaaab02027827 */ /* 0x000fca00078e02ff */
[----:B------:R-:W-:-:S04]  /*9b10*/  SHF.R.U32.HI R3, RZ, 0x1f, R2 ;  /* 0x0000001fff037819 */ /* 0x000fc80000011602 */
[----:B------:R-:W-:-:S04]  /*9b20*/  LEA.HI.SX32 R2, R2, R3, 0x1c ;  /* 0x0000000302027211 */ /* 0x000fc800078fe2ff */
[----:B------:R-:W-:-:S04]  /*9b30*/  VIMNMX R2, R2, UR43, !PT ;  /* 0x0000002b02027c48 */ /* 0x000fc8000ffe0100 */
[----:B------:R-:W-:-:S13]  /*9b40*/  ISETP.GE.AND P1, PT, R10, R2, PT ;  /* 0x000000020a00720c */ /* 0x000fda0003f26270 */
[----:B------:R-:W-:Y:S05]  /*9b50*/  @!P1 BRA `(.L_x_2064) ;  /* 0x0000009c00749947 */ /* 0x000fea0003800000 */
.L_x_2081:
[----:B0-----:R-:W2:Y:S04]  /*9b60*/  LD.E R3, desc[UR48][R16.64+0x218] ;  /* 0x0002183010037980 */ /* 0x001ea8000c101900 */
[----:B-1----:R-:W3:Y:S01]  /*9b70*/  LD.E R0, desc[UR48][R16.64+0x220] ;  /* 0x0002203010007980 */ /* 0x002ee2000c101900 */
[----:B--2---:R-:W-:-:S05]  /*9b80*/  VIADD R3, R3, 0x1 ;  /* 0x0000000103037836 */ /* 0x004fca0000000000 */
[----:B------:R-:W-:-:S13]  /*9b90*/  ISETP.NE.AND P2, PT, R3, 0x2, PT ;  /* 0x000000020300780c */ /* 0x000fda0003f45270 */
[----:B------:R0:W5:Y:S04]  /*9ba0*/  @P2 LD.E R9, desc[UR48][R16.64+0x21c] ;  /* 0x00021c3010092980 */ /* 0x000168000c101900 */
[----:B------:R-:W2:Y:S01]  /*9bb0*/  @!P2 LD.E R4, desc[UR48][R16.64+0x21c] ;  /* 0x00021c301004a980 */ /* 0x000ea2000c101900 */
[----:B---3--:R-:W-:-:S03]  /*9bc0*/  VIADD R7, R0, 0x1 ;  /* 0x0000000100077836 */ /* 0x008fc60000000000 */
[----:B------:R1:W-:Y:S04]  /*9bd0*/  ST.E desc[UR48][R16.64+0x218], R3 ;  /* 0x0002180310007985 */ /* 0x0003e8000c101930 */
[----:B------:R0:W-:Y:S04]  /*9be0*/  ST.E desc[UR48][R16.64+0x220], R7 ;  /* 0x0002200710007985 */ /* 0x0001e8000c101930 */
[----:B------:R0:W-:Y:S01]  /*9bf0*/  @!P2 ST.E desc[UR48][R16.64+0x218], RZ ;  /* 0x000218ff1000a985 */ /* 0x0001e2000c101930 */
[----:B--2---:R-:W-:-:S05]  /*9c00*/  @!P2 LOP3.LUT R9, R4, 0x1, RZ, 0x3c, !PT ;  /* 0x000000010409a812 */ /* 0x004fca00078e3cff */
[----:B------:R0:W-:Y:S04]  /*9c10*/  @!P2 ST.E desc[UR48][R16.64+0x21c], R9 ;  /* 0x00021c091000a985 */ /* 0x0001e8000c101930 */
[----:B------:R-:W2:Y:S04]  /*9c20*/  LDL.64 R20, [R1+0x190] ;  /* 0x0001900001147983 */ /* 0x000ea80000100a00 */
[----:B--2---:R-:W2:Y:S01]  /*9c30*/  LD.E R0, desc[UR48][R20.64+0x1c] ;  /* 0x00001c3014007980 */ /* 0x004ea2000c101900 */
[----:B------:R-:W-:Y:S01]  /*9c40*/  IMAD.MOV.U32 R5, RZ, RZ, R10 ;  /* 0x000000ffff057224 */ /* 0x000fe200078e000a */
[----:B------:R-:W-:Y:S05]  /*9c50*/  YIELD ;  /* 0x0000000000007946 */ /* 0x000fea0003800000 */
[----:B------:R-:W-:Y:S01]  /*9c60*/  BSSY B0, `(.L_x_2065) ;  /* 0x0000008000007945 */ /* 0x000fe20003800000 */
[----:B------:R-:W-:Y:S01]  /*9c70*/  VIADD R10, R10, 0xffffffff ;  /* 0xffffffff0a0a7836 */ /* 0x000fe20000000000 */
[----:B------:R-:W-:Y:S01]  /*9c80*/  ISETP.GT.AND P1, PT, R5, R2, PT ;  /* 0x000000020500720c */ /* 0x000fe20003f24270 */
[----:B-1----:R-:W-:Y:S01]  /*9c90*/  @!P2 IMAD.MOV.U32 R3, RZ, RZ, RZ ;  /* 0x000000ffff03a224 */ /* 0x002fe200078e00ff */
[----:B--2---:R-:W-:-:S04]  /*9ca0*/  LOP3.LUT R0, R0, 0x1, RZ, 0xfc, !PT ;  /* 0x0000000100007812 */ /* 0x004fc800078efcff */
[----:B------:R-:W-:-:S13]  /*9cb0*/  ISETP.NE.AND P3, PT, R0, 0x3, PT ;  /* 0x000000030000780c */ /* 0x000fda0003f65270 */
[----:B0-----:R-:W-:Y:S05]  /*9cc0*/  @!P3 BRA `(.L_x_2066) ;  /* 0x000000000004b947 */ /* 0x001fea0003800000 */
[----:B------:R-:W-:Y:S01]  /*9cd0*/  BPT.TRAP 0x1 ;  /* 0x000000040000795c */ /* 0x000fe20000300000 */
.L_x_2066:
[----:B------:R-:W-:Y:S05]  /*9ce0*/  BSYNC B0 ;  /* 0x0000000000007941 */ /* 0x000fea0003800000 */
.L_x_2065:
[----:B------:R-:W2:Y:S01]  /*9cf0*/  LD.E.64 R4, desc[UR48][R20.64+0x8] ;  /* 0x0000083014047980 */ /* 0x000ea2000c101b00 */
[----:B-----5:R-:W-:Y:S02]  /*9d00*/  SHF.L.U32 R8, R9, 0x1f, RZ ;  /* 0x0000001f09087819 */ /* 0x020fe400000006ff */
[----:B--2---:R-:W-:-:S05]  /*9d10*/  MOV R4, R4 ;  /* 0x0000000400047202 */ /* 0x004fca0000000f00 */
[----:B------:R-:W-:-:S04]  /*9d20*/  IMAD R3, R3, 0x8, R4 ;  /* 0x0000000803037824 */ /* 0x000fc800078e0204 */
[----:B------:R0:W1:Y:S01]  /*9d30*/  SYNCS.PHASECHK.TRANS64.TRYWAIT P2, [R3+URZ], R8 ;  /* 0x00000008030075a7 */ /* 0x000062000804017f */
[----:B------:R-:W2:Y:S04]  /*9d40*/  LD.E R4, desc[UR48][R20.64+0x1c] ;  /* 0x00001c3014047980 */ /* 0x000ea8000c101900 */
[----:B------:R0:W5:Y:S04]  /*9d50*/  LD.E R0, desc[UR48][R16.64+0x218] ;  /* 0x0002183010007980 */ /* 0x000168000c101900 */
[----:B------:R0:W5:Y:S01]  /*9d60*/  LD.E R6, desc[UR48][R16.64+0x21c] ;  /* 0x00021c3010067980 */ /* 0x000162000c101900 */
[----:B------:R-:W-:Y:S01]  /*9d70*/  BSSY B0, `(.L_x_2067) ;  /* 0x0000005000007945 */ /* 0x000fe20003800000 */
[----:B--2---:R-:W-:-:S04]  /*9d80*/  LOP3.LUT R4, R4, 0x1, RZ, 0xfc, !PT ;  /* 0x0000000104047812 */ /* 0x004fc800078efcff */
[----:B------:R-:W-:-:S13]  /*9d90*/  ISETP.NE.AND P3, PT, R4, 0x3, PT ;  /* 0x000000030400780c */ /* 0x000fda0003f65270 */
[----:B01----:R-:W-:Y:S05]  /*9da0*/  @!P3 BRA `(.L_x_2068) ;  /* 0x000000000004b947 */ /* 0x003fea0003800000 */
[----:B------:R-:W-:Y:S01]  /*9db0*/  BPT.TRAP 0x1 ;  /* 0x000000040000795c */ /* 0x000fe20000300000 */
.L_x_2068:
[----:B------:R-:W-:Y:S05]  /*9dc0*/  BSYNC B0 ;  /* 0x0000000000007941 */ /* 0x000fea0003800000 */
.L_x_2067:
[----:B------:R-:W-:Y:S04]  /*9dd0*/  BSSY B0, `(.L_x_2069) ;  /* 0x0000008000007945 */ /* 0x000fe80003800000 */
[----:B------:R-:W-:Y:S05]  /*9de0*/  @P2 BRA `(.L_x_2070) ;  /* 0x0000000000182947 */ /* 0x000fea0003800000 */
[----:B------:R-:W2:Y:S01]  /*9df0*/  LD.E.64 R4, desc[UR48][R20.64+0x8] ;  /* 0x0000083014047980 */ /* 0x000ea2000c101b00 */
[----:B-----5:R-:W-:Y:S02]  /*9e00*/  SHF.L.U32 R3, R6, 0x1f, RZ ;  /* 0x0000001f06037819 */ /* 0x020fe400000006ff */
[----:B--2---:R-:W-:-:S05]  /*9e10*/  MOV R5, R4 ;  /* 0x0000000400057202 */ /* 0x004fca0000000f00 */
[----:B------:R-:W-:-:S04]  /*9e20*/  IMAD R0, R0, 0x8, R5 ;  /* 0x0000000800007824 */ /* 0x000fc800078e0205 */
[----:B------:R-:W0:Y:S02]  /*9e30*/  SYNCS.PHASECHK.TRANS64.TRYWAIT P2, [R0+URZ], R3 ;  /* 0x00000003000075a7 */ /* 0x000e24000804017f */
[----:B0-----:R-:W-:Y:S05]  /*9e40*/  @!P2 BRA `(.L_x_2071) ;  /* 0x000001e40010a947 */ /* 0x001fea0003800000 */
.L_x_2070:
[----:B------:R-:W-:Y:S05]  /*9e50*/  BSYNC B0 ;  /* 0x0000000000007941 */ /* 0x000fea0003800000 */
.L_x_2069:
[----:B------:R-:W2:Y:S04]  /*9e60*/  LD.E R5, desc[UR48][R16.64+0x218] ;  /* 0x0002183010057980 */ /* 0x000ea8000c101900 */
[----:B------:R-:W2:Y:S01]  /*9e70*/  LDL.64 R8, [R1+0xa0] ;  /* 0x0000a00001087983 */ /* 0x000ea20000100a00 */
[----:B------:R-:W-:Y:S05]  /*9e80*/  WARPSYNC.ALL ;  /* 0x0000000000007948 */ /* 0x000fea0003800000 */
[----:B------:R-:W3:Y:S04]  /*9e90*/  LDL.64 R18, [R1+0x98] ;  /* 0x0000980001127983 */ /* 0x000ee80000100a00 */
[----:B-----5:R-:W4:Y:S04]  /*9ea0*/  LDL.64 R6, [R1+0x98] ;  /* 0x0000980001067983 */ /* 0x020f280000100a00 */
[----:B------:R-:W4:Y:S01]  /*9eb0*/  LDL.64 R12, [R1+0x98] ;  /* 0x00009800010c7983 */ /* 0x000f220000100a00 */
[----:B--2---:R-:W-:-:S03]  /*9ec0*/  IMAD R4, R5, 0x300, R8 ;  /* 0x0000030005047824 */ /* 0x004fc600078e0208 */
[----:B------:R-:W2:Y:S01]  /*9ed0*/  LDL.64 R14, [R1+0x98] ;  /* 0x00009800010e7983 */ /* 0x000ea20000100a00 */
[----:B------:R-:W-:Y:S01]  /*9ee0*/  IMAD.MOV.U32 R5, RZ, RZ, R9 ;  /* 0x000000ffff057224 */ /* 0x000fe200078e0009 */
[C---:B------:R-:W-:Y:S01]  /*9ef0*/  R2UR UR6, R4.reuse ;  /* 0x00000000040672ca */ /* 0x040fe200000e0000 */
[----:B------:R-:W-:Y:S01]  /*9f00*/  WARPGROUP.ARRIVE ;  /* 0x00000000000079c5 */ /* 0x000fe20000000000 */
[----:B------:R-:W2:Y:S02]  /*9f10*/  LDL R11, [R1+0x54] ;  /* 0x00005400010b7983 */ /* 0x000ea40000100800 */
[----:B------:R-:W-:Y:S01]  /*9f20*/  R2UR UR7, R5 ;  /* 0x00000000050772ca */ /* 0x000fe200000e0000 */
[----:B------:R-:W-:Y:S02]  /*9f30*/  VIADD R8, R4, 0x2 ;  /* 0x0000000204087836 */ /* 0x000fe40000000000 */
[----:B0-----:R-:W-:Y:S01]  /*9f40*/  IMAD.MOV.U32 R0, RZ, RZ, 0x1 ;  /* 0x00000001ff007424 */ /* 0x001fe200078e00ff */
[----:B------:R0:W-:Y:S04]  /*9f50*/  STL [R1+0x80], RZ ;  /* 0x000080ff01007387 */ /* 0x0001e80000100800 */
[----:B------:R0:W-:Y:S04]  /*9f60*/  STL [R1+0x80], R0 ;  /* 0x0000800001007387 */ /* 0x0001e80000100800 */
[----:B------:R0:W-:Y:S04]  /*9f70*/  STL [R1+0x80], R0 ;  /* 0x0000800001007387 */ /* 0x0001e80000100800 */
[----:B------:R0:W-:Y:S04]  /*9f80*/  STL [R1+0x80], R0 ;  /* 0x0000800001007387 */ /* 0x0001e80000100800 */
[----:B------:R0:W-:Y:S01]  /*9f90*/  STL [R1+0x80], R0 ;  /* 0x0000800001007387 */ /* 0x0001e20000100800 */
[----:B---3--:R-:W-:-:S02]  /*9fa0*/  R2UR UR4, R18 ;  /* 0x00000000120472ca */ /* 0x008fc400000e0000 */
[----:B------:R-:W-:-:S13]  /*9fb0*/  R2UR UR5, R19 ;  /* 0x00000000130572ca */ /* 0x000fda00000e0000 */
[----:B------:R-:W-:Y:S01]  /*9fc0*/  HGMMA.64x96x16.F32.BF16 R24, gdesc[UR4], RZ, !UPT, gsb0 ;  /* 0x01600000041879f0 */ /* 0x000fe2000c0018ff */
[----:B----4-:R-:W-:Y:S01]  /*9fd0*/  VIADD R6, R6, 0x2 ;  /* 0x0000000206067836 */ /* 0x010fe20000000000 */
[----:B------:R-:W-:Y:S02]  /*9fe0*/  R2UR UR6, R8 ;  /* 0x00000000080672ca */ /* 0x000fe400000e0000 */
[----:B------:R-:W-:Y:S02]  /*9ff0*/  R2UR UR7, R9 ;  /* 0x00000000090772ca */ /* 0x000fe400000e0000 */
[----:B------:R-:W-:Y:S02]  /*a000*/  R2UR UR4, R6 ;  /* 0x00000000060472ca */ /* 0x000fe400000e0000 */
[----:B------:R-:W-:Y:S01]  /*a010*/  R2UR UR5, R7 ;  /* 0x00000000070572ca */ /* 0x000fe200000e0000 */
[----:B------:R-:W-:Y:S02]  /*a020*/  VIADD R12, R12, 0x4 ;  /* 0x000000040c0c7836 */ /* 0x000fe40000000000 */
[----:B------:R-:W-:-:S02]  /*a030*/  VIADD R6, R4, 0x4 ;  /* 0x0000000404067836 */ /* 0x000fc40000000000 */
[----:B------:R-:W-:Y:S01]  /*a040*/  IMAD.MOV.U32 R7, RZ, RZ, R9 ;  /* 0x000000ffff077224 */ /* 0x000fe200078e0009 */
[----:B------:R-:W-:Y:S02]  /*a050*/  WARPGROUP.DEPBAR.LE gsb0, 0x0 ;  /* 0x00008000000079c5 */ /* 0x000fe40000010000 */
[----:B------:R0:W5:Y:S04]  /*a060*/  LD.E R3, desc[UR48][R16.64+0x218] ;  /* 0x0002183010037980 */ /* 0x000168000c101900 */
[----:B------:R0:W5:Y:S01]  /*a070*/  LD.E R5, desc[UR48][R16.64+0x21c] ;  /* 0x00021c3010057980 */ /* 0x000162000c101900 */
[----:B------:R-:W-:-:S06]  /*a080*/  WARPGROUP.ARRIVE ;  /* 0x00000000000079c5 */ /* 0x000fcc0000000000 */
[----:B------:R-:W-:Y:S01]  /*a090*/  HGMMA.64x96x16.F32.BF16 R24, gdesc[UR4], R24, gsb0 ;  /* 0x01600000041879f0 */ /* 0x000fe20008001818 */
[----:B------:R-:W-:Y:S02]  /*a0a0*/  R2UR UR6, R6 ;  /* 0x00000000060672ca */ /* 0x000fe400000e0000 */
[----:B------:R-:W-:Y:S02]  /*a0b0*/  R2UR UR7, R7 ;  /* 0x00000000070772ca */ /* 0x000fe400000e0000 */
[----:B------:R-:W-:Y:S02]  /*a0c0*/  R2UR UR4, R12 ;  /* 0x000000000c0472ca */ /* 0x000fe400000e0000 */
[----:B------:R-:W-:Y:S01]  /*a0d0*/  R2UR UR5, R13 ;  /* 0x000000000d0572ca */ /* 0x000fe200000e0000 */
[----:B------:R-:W-:Y:S02]  /*a0e0*/  VIADD R6, R4, 0x6 ;  /* 0x0000000604067836 */ /* 0x000fe40000000000 */
[----:B--2---:R-:W-:-:S02]  /*a0f0*/  VIADD R14, R14, 0x6 ;  /* 0x000000060e0e7836 */ /* 0x004fc40000000000 */
[----:B------:R-:W-:Y:S01]  /*a100*/  IMAD.MOV.U32 R7, RZ, RZ, R9 ;  /* 0x000000ffff077224 */ /* 0x000fe200078e0009 */
[----:B------:R-:W-:Y:S02]  /*a110*/  WARPGROUP.DEPBAR.LE gsb0, 0x0 ;  /* 0x00008000000079c5 */ /* 0x000fe40000010000 */
[----:B------:R-:W-:-:S06]  /*a120*/  WARPGROUP.ARRIVE ;  /* 0x00000000000079c5 */ /* 0x000fcc0000000000 */
[----:B------:R-:W-:Y:S01]  /*a130*/  HGMMA.64x96x16.F32.BF16 R24, gdesc[UR4], R24, gsb0 ;  /* 0x01600000041879f0 */ /* 0x000fe20008001818 */
[----:B------:R-:W-:Y:S02]  /*a140*/  R2UR UR6, R6 ;  /* 0x00000000060672ca */ /* 0x000fe400000e0000 */
[----:B------:R-:W-:Y:S02]  /*a150*/  R2UR UR7, R7 ;  /* 0x00000000070772ca */ /* 0x000fe400000e0000 */
[----:B------:R-:W-:Y:S02]  /*a160*/  R2UR UR4, R14 ;  /* 0x000000000e0472ca */ /* 0x000fe400000e0000 */
[----:B------:R-:W-:Y:S02]  /*a170*/  R2UR UR5, R15 ;  /* 0x000000000f0572ca */ /* 0x000fe400000e0000 */
[----:B------:R-:W-:-:S04]  /*a180*/  LOP3.LUT R11, R11, 0x1, RZ, 0xfc, !PT ;  /* 0x000000010b0b7812 */ /* 0x000fc800078efcff */
[----:B------:R-:W-:Y:S01]  /*a190*/  ISETP.NE.AND P3, PT, R11, 0x3, PT ;  /* 0x000000030b00780c */ /* 0x000fe20003f65270 */
[----:B------:R-:W-:Y:S02]  /*a1a0*/  WARPGROUP.DEPBAR.LE gsb0, 0x0 ;  /* 0x00008000000079c5 */ /* 0x000fe40000010000 */
[----:B------:R-:W-:-:S06]  /*a1b0*/  WARPGROUP.ARRIVE ;  /* 0x00000000000079c5 */ /* 0x000fcc0000000000 */
[----:B------:R-:W-:Y:S01]  /*a1c0*/  HGMMA.64x96x16.F32.BF16 R24, gdesc[UR4], R24, gsb0 ;  /* 0x01600000041879f0 */ /* 0x000fe20008001818 */
[----:B------:R-:W-:Y:S02]  /*a1d0*/  BSSY B0, `(.L_x_2072) ;  /* 0x0000004000007945 */ /* 0x000fe40003800000 */
[----:B------:R-:W-:Y:S02]  /*a1e0*/  WARPGROUP.DEPBAR.LE gsb0, 0x0 ;  /* 0x00008000000079c5 */ /* 0x000fe40000010000 */
[----:B0-----:R-:W-:Y:S05]  /*a1f0*/  @!P3 BRA `(.L_x_2073) ;  /* 0x000000000004b947 */ /* 0x001fea0003800000 */
[----:B------:R-:W-:Y:S01]  /*a200*/  BPT.TRAP 0x1 ;  /* 0x000000040000795c */ /* 0x000fe20000300000 */
.L_x_2073:
[----:B------:R-:W-:Y:S05]  /*a210*/  BSYNC B0 ;  /* 0x0000000000007941 */ /* 0x000fea0003800000 */
.L_x_2072:
[----:B------:R-:W2:Y:S01]  /*a220*/  LDL.64 R6, [R1+0x40] ;  /* 0x0000400001067983 */ /* 0x000ea20000100a00 */
[----:B-----5:R-:W-:Y:S02]  /*a230*/  SHF.L.U32 R8, R5, 0x1f, RZ ;  /* 0x0000001f05087819 */ /* 0x020fe400000006ff */
[----:B--2---:R-:W-:-:S05]  /*a240*/  MOV R6, R6 ;  /* 0x0000000600067202 */ /* 0x004fca0000000f00 */
[----:B------:R-:W-:-:S04]  /*a250*/  IMAD R3, R3, 0x8, R6 ;  /* 0x0000000803037824 */ /* 0x000fc800078e0206 */
[----:B------:R0:W1:Y:S01]  /*a260*/  SYNCS.PHASECHK.TRANS64.TRYWAIT P2, [R3+URZ], R8 ;  /* 0x00000008030075a7 */ /* 0x000062000804017f */
[----:B------:R0:W5:Y:S04]  /*a270*/  LD.E R4, desc[UR48][R16.64+0x218] ;  /* 0x0002183010047980 */ /* 0x000168000c101900 */
[----:B------:R0:W5:Y:S01]  /*a280*/  LD.E R5, desc[UR48][R16.64+0x21c] ;  /* 0x00021c3010057980 */ /* 0x000162000c101900 */
[----:B------:R-:W-:Y:S04]  /*a290*/  BSSY B0, `(.L_x_2074) ;  /* 0x0000003000007945 */ /* 0x000fe80003800000 */
[----:B------:R-:W-:Y:S05]  /*a2a0*/  @!P3 BRA `(.L_x_2075) ;  /* 0x000000000004b947 */ /* 0x000fea0003800000 */
[----:B------:R-:W-:Y:S01]  /*a2b0*/  BPT.TRAP 0x1 ;  /* 0x000000040000795c */ /* 0x000fe20000300000 */
.L_x_2075:
[----:B------:R-:W-:Y:S05]  /*a2c0*/  BSYNC B0 ;  /* 0x0000000000007941 */ /* 0x000fea0003800000 */
.L_x_2074:
[----:B------:R-:W-:Y:S04]  /*a2d0*/  BSSY B0, `(.L_x_2076) ;  /* 0x0000006000007945 */ /* 0x000fe80003800000 */
[----:B-1----:R-:W-:Y:S05]  /*a2e0*/  @P2 BRA `(.L_x_2077) ;  /* 0x0000000000102947 */ /* 0x002fea0003800000 */
[----:B-----5:R-:W-:Y:S01]  /*a2f0*/  IMAD R4, R4, 0x8, R6 ;  /* 0x0000000804047824 */ /* 0x020fe200078e0206 */
[----:B------:R-:W-:-:S04]  /*a300*/  SHF.L.U32 R5, R5, 0x1f, RZ ;  /* 0x0000001f05057819 */ /* 0x000fc800000006ff */
[----:B------:R-:W1:Y:S02]  /*a310*/  SYNCS.PHASECHK.TRANS64.TRYWAIT P2, [R4+URZ], R5 ;  /* 0x00000005040075a7 */ /* 0x000e64000804017f */
[----:B-1----:R-:W-:Y:S05]  /*a320*/  @!P2 BRA `(.L_x_2078) ;  /* 0x000001dc00eca947 */ /* 0x002fea0003800000 */
.L_x_2077:
[----:B------:R-:W-:Y:S05]  /*a330*/  BSYNC B0 ;  /* 0x0000000000007941 */ /* 0x000fea0003800000 */
.L_x_2076:
[----:B------:R-:W2:Y:S04]  /*a340*/  LD.E R11, desc[UR48][R16.64+0x218] ;  /* 0x00021830100b7980 */ /* 0x000ea8000c101900 */
[----:B------:R-:W2:Y:S04]  /*a350*/  LDL.64 R6, [R1+0x118] ;  /* 0x0001180001067983 */ /* 0x000ea80000100a00 */
[----:B0-----:R-:W3:Y:S04]  /*a360*/  LDL R3, [R1+0x90] ;  /* 0x0000900001037983 */ /* 0x001ee80000100800 */
[----:B-1---5:R-:W4:Y:S04]  /*a370*/  LDL.64 R4, [R1+0x110] ;  /* 0x0001100001047983 */ /* 0x022f280000100a00 */
[----:B------:R-:W4:Y:S04]  /*a380*/  LDL.64 R8, [R1+0x110] ;  /* 0x0001100001087983 */ /* 0x000f280000100a00 */
[----:B------:R-:W4:Y:S04]  /*a390*/  LDL.64 R12, [R1+0x110] ;  /* 0x00011000010c7983 */ /* 0x000f280000100a00 */
[----:B------:R-:W4:Y:S01]  /*a3a0*/  LDL.64 R14, [R1+0x110] ;  /* 0x00011000010e7983 */ /* 0x000f220000100a00 */
[----:B------:R-:W-:Y:S05]  /*a3b0*/  WARPSYNC.ALL ;  /* 0x0000000000007948 */ /* 0x000fea0003800000 */
[----:B------:R-:W-:Y:S01]  /*a3c0*/  WARPGROUP.ARRIVE ;  /* 0x00000000000079c5 */ /* 0x000fe20000000000 */
[----:B------:R-:W4:Y:S01]  /*a3d0*/  LDL.64 R18, [R1+0x110] ;  /* 0x0001100001127983 */ /* 0x000f220000100a00 */
[----:B--2---:R-:W-:Y:S01]  /*a3e0*/  IMAD R6, R11, 0xc00, R6 ;  /* 0x00000c000b067824 */ /* 0x004fe200078e0206 */
[----:B------:R-:W-:-:S02]  /*a3f0*/  R2UR UR7, R7 ;  /* 0x00000000070772ca */ /* 0x000fc400000e0000 */
[----:B---3--:R-:W-:Y:S02]  /*a400*/  ISETP.NE.U32.AND P2, PT, R3, RZ, PT ;  /* 0x000000ff0300720c */ /* 0x008fe40003f45070 */
[----:B------:R-:W-:Y:S02]  /*a410*/  R2UR UR6, R6 ;  /* 0x00000000060672ca */ /* 0x000fe400000e0000 */
[----:B----4-:R-:W-:Y:S02]  /*a420*/  R2UR UR4, R4 ;  /* 0x00000000040472ca */ /* 0x010fe400000e0000 */
[----:B------:R-:W-:-:S07]  /*a430*/  R2UR UR5, R5 ;  /* 0x00000000050572ca */ /* 0x000fce00000e0000 */
[----:B------:R-:W-:-:S06]  /*a440*/  VOTEU.ANY UP0, P2 ;  /* 0x00000000003f7886 */ /* 0x000fcc0001000100 */
[----:B------:R-:W-:Y:S01]  /*a450*/  HGMMA.64x96x16.F32.BF16 R24, gdesc[UR4], R24, UP0, gsb0 ;  /* 0x01600000041879f0 */ /* 0x000fe2000b801818 */
[----:B------:R-:W-:Y:S02]  /*a460*/  VIADD R8, R8, 0x2 ;  /* 0x0000000208087836 */ /* 0x000fe40000000000 */
        /* <DEDUP_REMOVED lines=126> */
[----:B------:R-:W-:Y:S01]  /*ac50*/  R2UR UR5, R19 ;  /* 0x00000000130572ca */ /* 0x000fe200000e0000 */
[----:B--2---:R-:W-:Y:S01]  /*ac60*/  VIADD R8, R8, 0xc02 ;  /* 0x00000c0208087836 */ /* 0x004fe20000000000 */
[----:B------:R-:W-:Y:S02]  /*ac70*/  WARPGROUP.DEPBAR.LE gsb0, 0x0 ;  /* 0x00008000000079c5 */ /* 0x000fe40000010000 */
[----:B------:R-:W-:-:S09]  /*ac80*/  WARPGROUP.ARRIVE ;  /* 0x00000000000079c5 */ /* 0x000fd20000000000 */
[----:B------:R-:W-:Y:S01]  /*ac90*/  HGMMA.64x96x16.F32.BF16 R24, gdesc[UR4], R24, gsb0 ;  /* 0x01600000041879f0 */ /* 0x000fe20008001818 */
[----:B------:R-:W-:Y:S02]  /*aca0*/  VIADD R4, R6, 0x902 ;  /* 0x0000090206047836 */ /* 0x000fe40000000000 */
[----:B------:R-:W-:Y:S01]  /*acb0*/  IMAD.MOV.U32 R5, RZ, RZ, R7 ;  /* 0x000000ffff057224 */ /* 0x000fe200078e0007 */
[----:B------:R-:W-:Y:S02]  /*acc0*/  R2UR UR4, R8 ;  /* 0x00000000080472ca */ /* 0x000fe400000e0000 */
[----:B------:R-:W-:Y:S02]  /*acd0*/  R2UR UR6, R4 ;  /* 0x00000000040672ca */ /* 0x000fe400000e0000 */
[----:B------:R-:W-:Y:S02]  /*ace0*/  R2UR UR7, R5 ;  /* 0x00000000050772ca */ /* 0x000fe400000e0000 */
[----:B------:R-:W-:Y:S01]  /*acf0*/  R2UR UR5, R9 ;  /* 0x00000000090572ca */ /* 0x000fe200000e0000 */
[----:B---3--:R-:W-:-:S02]  /*ad00*/  VIADD R12, R12, 0xc04 ;  /* 0x00000c040c0c7836 */ /* 0x008fc40000000000 */
[----:B------:R-:W-:Y:S01]  /*ad10*/  VIADD R4, R6, 0x904 ;  /* 0x0000090406047836 */ /* 0x000fe20000000000 */
[----:B------:R-:W-:Y:S02]  /*ad20*/  WARPGROUP.DEPBAR.LE gsb0, 0x0 ;  /* 0x00008000000079c5 */ /* 0x000fe40000010000 */
[----:B------:R-:W-:-:S07]  /*ad30*/  WARPGROUP.ARRIVE ;  /* 0x00000000000079c5 */ /* 0x000fce0000000000 */
[----:B------:R-:W-:Y:S01]  /*ad40*/  HGMMA.64x96x16.F32.BF16 R24, gdesc[UR4], R24, gsb0 ;  /* 0x01600000041879f0 */ /* 0x000fe20008001818 */
[----:B------:R-:W-:Y:S01]  /*ad50*/  IMAD.MOV.U32 R5, RZ, RZ, R7 ;  /* 0x000000ffff057224 */ /* 0x000fe200078e0007 */
[----:B------:R-:W-:Y:S02]  /*ad60*/  R2UR UR6, R4 ;  /* 0x00000000040672ca */ /* 0x000fe400000e0000 */
[----:B------:R-:W-:Y:S02]  /*ad70*/  R2UR UR4, R12 ;  /* 0x000000000c0472ca */ /* 0x000fe400000e0000 */
[----:B------:R-:W-:Y:S02]  /*ad80*/  R2UR UR7, R5 ;  /* 0x00000000050772ca */ /* 0x000fe400000e0000 */
[----:B------:R-:W-:Y:S01]  /*ad90*/  R2UR UR5, R13 ;  /* 0x000000000d0572ca */ /* 0x000fe200000e0000 */
[----:B----4-:R-:W-:Y:S02]  /*ada0*/  VIADD R14, R14, 0xc06 ;  /* 0x00000c060e0e7836 */ /* 0x010fe40000000000 */
[----:B------:R-:W-:-:S02]  /*adb0*/  VIADD R4, R6, 0x906 ;  /* 0x0000090606047836 */ /* 0x000fc40000000000 */
[----:B------:R-:W-:Y:S01]  /*adc0*/  IMAD.MOV.U32 R5, RZ, RZ, R7 ;  /* 0x000000ffff057224 */ /* 0x000fe200078e0007 */
[----:B------:R-:W-:Y:S02]  /*add0*/  WARPGROUP.DEPBAR.LE gsb0, 0x0 ;  /* 0x00008000000079c5 */ /* 0x000fe40000010000 */
[----:B------:R-:W-:-:S06]  /*ade0*/  WARPGROUP.ARRIVE ;  /* 0x00000000000079c5 */ /* 0x000fcc0000000000 */
[----:B------:R-:W-:Y:S01]  /*adf0*/  HGMMA.64x96x16.F32.BF16 R24, gdesc[UR4], R24, gsb0 ;  /* 0x01600000041879f0 */ /* 0x000fe20008001818 */
        /* <DEDUP_REMOVED lines=25> */
[----:B------:R-:W2:Y:S04]  /*af90*/  @!P0 LD.E.64 R20, desc[UR48][R20.64+0x30] ;  /* 0x0000303014148980 */ /* 0x000ea8000c101b00 */
[----:B------:R-:W3:Y:S01]  /*afa0*/  @!P0 LD.E R3, desc[UR48][R16.64+0x218] ;  /* 0x0002183010038980 */ /* 0x000ee2000c101900 */
[----:B--2---:R-:W-:-:S05]  /*afb0*/  @!P0 MOV R4, R20 ;  /* 0x0000001400048202 */ /* 0x004fca0000000f00 */
[----:B---3--:R-:W-:-:S05]  /*afc0*/  @!P0 IMAD R3, R3, 0x8, R4 ;  /* 0x0000000803038824 */ /* 0x008fca00078e0204 */
[----:B------:R-:W-:-:S04]  /*afd0*/  @!P0 PRMT R3, RZ, 0x654, R3 ;  /* 0x00000654ff038816 */ /* 0x000fc80000000003 */
[----:B------:R1:W-:Y:S01]  /*afe0*/  @!P0 SYNCS.ARRIVE.TRANS64.RED.A1T0 RZ, [R3+URZ], RZ ;  /* 0x000000ff03ff89a7 */ /* 0x0003e2000810043f */
[----:B------:R-:W2:Y:S04]  /*aff0*/  LDL.64 R12, [R1+0x170] ;  /* 0x00017000010c7983 */ /* 0x000ea80000100a00 */
[----:B------:R-:W3:Y:S04]  /*b000*/  LD.E.64 R4, desc[UR48][R16.64+0x440] ;  /* 0x0004403010047980 */ /* 0x000ee8000c101b00 */
[----:B------:R-:W4:Y:S04]  /*b010*/  LD.E R20, desc[UR48][R16.64+0x460] ;  /* 0x0004603010147980 */ /* 0x000f28000c101900 */
        /* <DEDUP_REMOVED lines=52> */
[----:B--2---:R-:W2:Y:S02]  /*b360*/  LD.E R9, desc[UR48][R12.64] ;  /* 0x000000300c097980 */ /* 0x004ea4000c101900 */
[-C--:B--2---:R-:W-:Y:S01]  /*b370*/  FMUL.FTZ R7, R24, R9.reuse ;  /* 0x0000000918077220 */ /* 0x084fe20000410000 */
[-C--:B------:R-:W-:Y:S01]  /*b380*/  FMUL.FTZ R8, R25, R9.reuse ;  /* 0x0000000919087220 */ /* 0x080fe20000410000 */
[-C--:B------:R-:W-:Y:S01]  /*b390*/  FMUL.FTZ R11, R28, R9.reuse ;  /* 0x000000091c0b7220 */ /* 0x080fe20000410000 */
[-C--:B------:R-:W-:Y:S01]  /*b3a0*/  FMUL.FTZ R13, R29, R9.reuse ;  /* 0x000000091d0d7220 */ /* 0x080fe20000410000 */
[-C--:B------:R-:W-:Y:S01]  /*b3b0*/  FMUL.FTZ R19, R32, R9.reuse ;  /* 0x0000000920137220 */ /* 0x080fe20000410000 */
[-C--:B------:R-:W-:Y:S01]  /*b3c0*/  FMUL.FTZ R99, R33, R9.reuse ;  /* 0x0000000921637220 */ /* 0x080fe20000410000 */
[----:B------:R-:W3:Y:S01]  /*b3d0*/  MUFU.TANH R7, R7 ;  /* 0x0000000700077308 */ /* 0x000ee20000002400 */
[-C--:B------:R-:W-:Y:S01]  /*b3e0*/  FMUL.FTZ R101, R36, R9.reuse ;  /* 0x0000000924657220 */ /* 0x080fe20000410000 */
[-C--:B------:R-:W-:Y:S01]  /*b3f0*/  FMUL.FTZ R105, R37, R9.reuse ;  /* 0x0000000925697220 */ /* 0x080fe20000410000 */
[-C--:B------:R-:W-:Y:S01]  /*b400*/  FMUL.FTZ R109, R40, R9.reuse ;  /* 0x00000009286d7220 */ /* 0x080fe20000410000 */
[-C--:B------:R-:W-:Y:S01]  /*b410*/  FMUL.FTZ R111, R41, R9.reuse ;  /* 0x00000009296f7220 */ /* 0x080fe20000410000 */
[-C--:B------:R-:W-:Y:S01]  /*b420*/  FMUL.FTZ R115, R44, R9.reuse ;  /* 0x000000092c737220 */ /* 0x080fe20000410000 */
[-C--:B------:R-:W-:Y:S01]  /*b430*/  FMUL.FTZ R121, R45, R9.reuse ;  /* 0x000000092d797220 */ /* 0x080fe20000410000 */
[-C--:B------:R-:W-:Y:S01]  /*b440*/  FMUL.FTZ R123, R48, R9.reuse ;  /* 0x00000009307b7220 */ /* 0x080fe20000410000 */
[----:B------:R-:W2:Y:S01]  /*b450*/  MUFU.TANH R8, R8 ;  /* 0x0000000800087308 */ /* 0x000ea20000002400 */
[-C--:B------:R-:W-:Y:S01]  /*b460*/  FMUL.FTZ R125, R49, R9.reuse ;  /* 0x00000009317d7220 */ /* 0x080fe20000410000 */
[-C--:B------:R-:W-:Y:S01]  /*b470*/  FMUL.FTZ R113, R52, R9.reuse ;  /* 0x0000000934717220 */ /* 0x080fe20000410000 */
[-C--:B------:R-:W-:Y:S01]  /*b480*/  FMUL.FTZ R119, R53, R9.reuse ;  /* 0x0000000935777220 */ /* 0x080fe20000410000 */
[-C--:B------:R-:W-:Y:S01]  /*b490*/  FMUL.FTZ R117, R56, R9.reuse ;  /* 0x0000000938757220 */ /* 0x080fe20000410000 */
[-C--:B------:R-:W-:Y:S01]  /*b4a0*/  FMUL.FTZ R107, R57, R9.reuse ;  /* 0x00000009396b7220 */ /* 0x080fe20000410000 */
[-C--:B------:R-:W-:Y:S01]  /*b4b0*/  FMUL.FTZ R97, R60, R9.reuse ;  /* 0x000000093c617220 */ /* 0x080fe20000410000 */
[-C--:B------:R-:W-:Y:S01]  /*b4c0*/  FMUL.FTZ R103, R61, R9.reuse ;  /* 0x000000093d677220 */ /* 0x080fe20000410000 */
[----:B------:R-:W0:Y:S01]  /*b4d0*/  MUFU.TANH R11, R11 ;  /* 0x0000000b000b7308 */ /* 0x000e220000002400 */
[----:B---3--:R-:W-:Y:S01]  /*b4e0*/  FMNMX.FTZ R15, R7, R4, !PT ;  /* 0x00000004070f7209 */ /* 0x008fe20007810000 */
[-C--:B------:R-:W-:Y:S01]  /*b4f0*/  FMUL.FTZ R6, R26, R9.reuse ;  /* 0x000000091a067220 */ /* 0x080fe20000410000 */
[-C--:B-1----:R-:W-:Y:S01]  /*b500*/  FMUL.FTZ R3, R27, R9.reuse ;  /* 0x000000091b037220 */ /* 0x082fe20000410000 */
[-C--:B------:R-:W-:Y:S01]  /*b510*/  FMUL.FTZ R29, R30, R9.reuse ;  /* 0x000000091e1d7220 */ /* 0x080fe20000410000 */
[-C--:B------:R-:W-:Y:S01]  /*b520*/  FMUL.FTZ R21, R46, R9.reuse ;  /* 0x000000092e157220 */ /* 0x080fe20000410000 */
[-C--:B------:R-:W-:Y:S01]  /*b530*/  FMUL.FTZ R73, R47, R9.reuse ;  /* 0x000000092f497220 */ /* 0x080fe20000410000 */
[----:B------:R-:W-:Y:S01]  /*b540*/  FMUL.FTZ R75, R50, R9 ;  /* 0x00000009324b7220 */ /* 0x000fe20000410000 */
[----:B------:R-:W1:Y:S01]  /*b550*/  MUFU.TANH R13, R13 ;  /* 0x0000000d000d7308 */ /* 0x000e620000002400 */
[----:B--2---:R-:W-:Y:S01]  /*b560*/  FMNMX.FTZ R12, R8, R15, !PT ;  /* 0x0000000f080c7209 */ /* 0x004fe20007810000 */
[-C--:B------:R-:W-:Y:S01]  /*b570*/  FMUL.FTZ R77, R51, R9.reuse ;  /* 0x00000009334d7220 */ /* 0x080fe20000410000 */
[-C--:B------:R-:W-:Y:S01]  /*b580*/  FMUL.FTZ R79, R54, R9.reuse ;  /* 0x00000009364f7220 */ /* 0x080fe20000410000 */
[-C--:B------:R-:W-:Y:S01]  /*b590*/  FMUL.FTZ R81, R55, R9.reuse ;  /* 0x0000000937517220 */ /* 0x080fe20000410000 */
[-C--:B------:R-:W-:Y:S01]  /*b5a0*/  FMUL.FTZ R83, R58, R9.reuse ;  /* 0x000000093a537220 */ /* 0x080fe20000410000 */
[-C--:B------:R-:W-:Y:S01]  /*b5b0*/  FMUL.FTZ R85, R59, R9.reuse ;  /* 0x000000093b557220 */ /* 0x080fe20000410000 */
[-C--:B------:R-:W-:Y:S01]  /*b5c0*/  FMUL.FTZ R87, R62, R9.reuse ;  /* 0x000000093e577220 */ /* 0x080fe20000410000 */
[----:B------:R-:W2:Y:S01]  /*b5d0*/  MUFU.TANH R19, R19 ;  /* 0x0000001300137308 */ /* 0x000ea20000002400 */
[----:B0-----:R-:W-:Y:S01]  /*b5e0*/  FMNMX.FTZ R12, R11, R12, !PT ;  /* 0x0000000c0b0c7209 */ /* 0x001fe20007810000 */
[-C--:B------:R-:W-:Y:S01]  /*b5f0*/  FMUL.FTZ R33, R35, R9.reuse ;  /* 0x0000000923217220 */ /* 0x080fe20000410000 */
[-C--:B------:R-:W-:Y:S01]  /*b600*/  FMUL.FTZ R89, R63, R9.reuse ;  /* 0x000000093f597220 */ /* 0x080fe20000410000 */
[-C--:B------:R-:W-:Y:S01]  /*b610*/  FMUL.FTZ R91, R66, R9.reuse ;  /* 0x00000009425b7220 */ /* 0x080fe20000410000 */
[-C--:B------:R-:W-:Y:S01]  /*b620*/  FMUL.FTZ R93, R67, R9.reuse ;  /* 0x00000009435d7220 */ /* 0x080fe20000410000 */
[-C--:B------:R-:W-:Y:S01]  /*b630*/  FMUL.FTZ R95, R70, R9.reuse ;  /* 0x00000009465f7220 */ /* 0x080fe20000410000 */
[-C--:B------:R-:W-:Y:S01]  /*b640*/  FMUL.FTZ R71, R71, R9.reuse ;  /* 0x0000000947477220 */ /* 0x080fe20000410000 */
[----:B------:R-:W0:Y:S01]  /*b650*/  MUFU.TANH R99, R99 ;  /* 0x0000006300637308 */ /* 0x000e220000002400 */
[----:B-1----:R-:W-:Y:S01]  /*b660*/  FMNMX.FTZ R12, R13, R12, !PT ;  /* 0x0000000c0d0c7209 */ /* 0x002fe20007810000 */
[----:B------:R-:W3:Y:S04]  /*b670*/  LD.E R24, desc[UR48][R16.64+0x42c] ;  /* 0x00042c3010187980 */ /* 0x000ee8000c101900 */
[----:B------:R-:W3:Y:S02]  /*b680*/  LD.E R28, desc[UR48][R16.64+0x234] ;  /* 0x00023430101c7980 */ /* 0x000ee4000c101900 */
[----:B------:R-:W1:Y:S01]  /*b690*/  MUFU.TANH R101, R101 ;  /* 0x0000006500657308 */ /* 0x000e620000002400 */
[----:B--2---:R-:W-:Y:S01]  /*b6a0*/  FMNMX.FTZ R12, R19, R12, !PT ;  /* 0x0000000c130c7209 */ /* 0x004fe20007810000 */
[----:B------:R-:W-:Y:S01]  /*b6b0*/  FMUL.FTZ R37, R34, R9 ;  /* 0x0000000922257220 */ /* 0x000fe20000410000 */
[----:B------:R-:W2:Y:S04]  /*b6c0*/  LD.E R36, desc[UR48][R16.64+0x254] ;  /* 0x0002543010247980 */ /* 0x000ea8000c101900 */
[----:B------:R-:W2:Y:S01]  /*b6d0*/  LD.E R32, desc[UR48][R16.64+0x244] ;  /* 0x0002443010207980 */ /* 0x000ea2000c101900 */
[----:B------:R-:W4:Y:S01]  /*b6e0*/  MUFU.TANH R105, R105 ;  /* 0x0000006900697308 */ /* 0x000f220000002400 */
[----:B0-----:R-:W-:-:S02]  /*b6f0*/  FMNMX.FTZ R12, R99, R12, !PT ;  /* 0x0000000c630c7209 */ /* 0x001fc40007810000 */
[----:B------:R-:W2:Y:S05]  /*b700*/  LD.E R40, desc[UR48][R16.64+0x260] ;  /* 0x0002603010287980 */ /* 0x000eaa000c101900 */
[----:B------:R-:W0:Y:S01]  /*b710*/  MUFU.TANH R109, R109 ;  /* 0x0000006d006d7308 */ /* 0x000e220000002400 */
[----:B-1----:R-:W-:Y:S01]  /*b720*/  FMNMX.FTZ R12, R101, R12, !PT ;  /* 0x0000000c650c7209 */ /* 0x002fe20007810000 */
[----:B------:R-:W-:Y:S01]  /*b730*/  FMUL.FTZ R41, R68, R9 ;  /* 0x0000000944297220 */ /* 0x000fe20000410000 */
[----:B------:R-:W2:Y:S05]  /*b740*/  LD.E R44, desc[UR48][R16.64+0x280] ;  /* 0x00028030102c7980 */ /* 0x000eaa000c101900 */
[----:B------:R-:W1:Y:S01]  /*b750*/  MUFU.TANH R111, R111 ;  /* 0x0000006f006f7308 */ /* 0x000e620000002400 */
[----:B----4-:R-:W-:-:S07]  /*b760*/  FMNMX.FTZ R12, R105, R12, !PT ;  /* 0x0000000c690c7209 */ /* 0x010fce0007810000 */
[----:B------:R-:W4:Y:S01]  /*b770*/  MUFU.TANH R115, R115 ;  /* 0x0000007300737308 */ /* 0x000f220000002400 */
[----:B0-----:R-:W-:Y:S01]  /*b780*/  FMNMX.FTZ R12, R109, R12, !PT ;  /* 0x0000000c6d0c7209 */ /* 0x001fe20007810000 */
[----:B------:R-:W-:Y:S01]  /*b790*/  FMUL.FTZ R45, R69, R9 ;  /* 0x00000009452d7220 */ /* 0x000fe20000410000 */
[----:B------:R-:W2:Y:S05]  /*b7a0*/  LD.E R48, desc[UR48][R16.64+0x284] ;  /* 0x0002843010307980 */ /* 0x000eaa000c101900 */
[----:B------:R-:W0:Y:S01]  /*b7b0*/  MUFU.TANH R121, R121 ;  /* 0x0000007900797308 */ /* 0x000e220000002400 */
[----:B-1----:R-:W-:-:S07]  /*b7c0*/  FMNMX.FTZ R12, R111, R12, !PT ;  /* 0x0000000c6f0c7209 */ /* 0x002fce0007810000 */
[----:B------:R-:W1:Y:S01]  /*b7d0*/  MUFU.TANH R123, R123 ;  /* 0x0000007b007b7308 */ /* 0x000e620000002400 */
[----:B----4-:R-:W-:Y:S01]  /*b7e0*/  FMNMX.FTZ R12, R115, R12, !PT ;  /* 0x0000000c730c7209 */ /* 0x010fe20007810000 */
[----:B------:R-:W-:Y:S01]  /*b7f0*/  FMUL.FTZ R49, R42, R9 ;  /* 0x000000092a317220 */ /* 0x000fe20000410000 */
[----:B------:R-:W4:Y:S05]  /*b800*/  LD.E R52, desc[UR48][R16.64+0x2a0] ;  /* 0x0002a03010347980 */ /* 0x000f2a000c101900 */
[----:B------:R-:W1:Y:S01]  /*b810*/  MUFU.TANH R125, R125 ;  /* 0x0000007d007d7308 */ /* 0x000e620000002400 */
[----:B0-----:R-:W-:-:S07]  /*b820*/  FMNMX.FTZ R12, R121, R12, !PT ;  /* 0x0000000c790c7209 */ /* 0x001fce0007810000 */
[----:B------:R-:W0:Y:S01]  /*b830*/  MUFU.TANH R113, R113 ;  /* 0x0000007100717308 */ /* 0x000e220000002400 */
[----:B-1----:R-:W-:Y:S01]  /*b840*/  FMNMX.FTZ R12, R123, R12, !PT ;  /* 0x0000000c7b0c7209 */ /* 0x002fe20007810000 */
[----:B------:R-:W-:Y:S01]  /*b850*/  FMUL.FTZ R53, R65, R9 ;  /* 0x0000000941357220 */ /* 0x000fe20000410000 */
[----:B------:R-:W4:Y:S05]  /*b860*/  LD.E R56, desc[UR48][R16.64+0x2a4] ;  /* 0x0002a43010387980 */ /* 0x000f2a000c101900 */
[----:B------:R-:W1:Y:S01]  /*b870*/  MUFU.TANH R119, R119 ;  /* 0x0000007700777308 */ /* 0x000e620000002400 */
[----:B------:R-:W-:-:S07]  /*b880*/  FMNMX.FTZ R12, R125, R12, !PT ;  /* 0x0000000c7d0c7209 */ /* 0x000fce0007810000 */
[----:B------:R-:W1:Y:S01]  /*b890*/  MUFU.TANH R117, R117 ;  /* 0x0000007500757308 */ /* 0x000e620000002400 */
[----:B0-----:R-:W-:Y:S01]  /*b8a0*/  FMNMX.FTZ R12, R113, R12, !PT ;  /* 0x0000000c710c7209 */ /* 0x001fe20007810000 */
[----:B------:R-:W-:Y:S01]  /*b8b0*/  FMUL.FTZ R57, R64, R9 ;  /* 0x0000000940397220 */ /* 0x000fe20000410000 */
[----:B------:R-:W4:Y:S05]  /*b8c0*/  LD.E R60, desc[UR48][R16.64+0x2b0] ;  /* 0x0002b030103c7980 */ /* 0x000f2a000c101900 */
[----:B------:R-:W0:Y:S01]  /*b8d0*/  MUFU.TANH R107, R107 ;  /* 0x0000006b006b7308 */ /* 0x000e220000002400 */
[----:B-1----:R-:W-:-:S07]  /*b8e0*/  FMNMX.FTZ R12, R119, R12, !PT ;  /* 0x0000000c770c7209 */ /* 0x002fce0007810000 */
[----:B------:R-:W1:Y:S01]  /*b8f0*/  MUFU.TANH R97, R97 ;  /* 0x0000006100617308 */ /* 0x000e620000002400 */
[----:B------:R-:W-:-:S07]  /*b900*/  FMNMX.FTZ R12, R117, R12, !PT ;  /* 0x0000000c750c7209 */ /* 0x000fce0007810000 */
[----:B------:R-:W1:Y:S01]  /*b910*/  MUFU.TANH R103, R103 ;  /* 0x0000006700677308 */ /* 0x000e620000002400 */
[----:B0-----:R-:W-:Y:S01]  /*b920*/  FMNMX.FTZ R12, R107, R12, !PT ;  /* 0x0000000c6b0c7209 */ /* 0x001fe20007810000 */
[-C--:B------:R-:W-:Y:S01]  /*b930*/  FMUL.FTZ R27, R31, R9.reuse ;  /* 0x000000091f1b7220 */ /* 0x080fe20000410000 */
[-C--:B------:R-:W-:Y:S01]  /*b940*/  FMUL.FTZ R61, R43, R9.reuse ;  /* 0x000000092b3d7220 */ /* 0x080fe20000410000 */
[----:B------:R-:W3:Y:S04]  /*b950*/  LD.E R26, desc[UR48][R16.64+0x424] ;  /* 0x00042430101a7980 */ /* 0x000ee8000c101900 */
[----:B------:R-:W0:Y:S01]  /*b960*/  MUFU.TANH R57, R57 ;  /* 0x0000003900397308 */ /* 0x000e220000002400 */
[----:B-1----:R-:W-:Y:S01]  /*b970*/  FMNMX.FTZ R12, R97, R12, !PT ;  /* 0x0000000c610c7209 */ /* 0x002fe20007810000 */
[----:B------:R-:W2:Y:S06]  /*b980*/  LD.E R30, desc[UR48][R16.64+0x240] ;  /* 0x00024030101e7980 */ /* 0x000eac000c101900 */
[----:B------:R-:W-:Y:S08]  /*b990*/  MUFU.TANH R6, R6 ;  /* 0x0000000600067308 */ /* 0x000ff00000002400 */
[----:B------:R-:W-:Y:S08]  /*b9a0*/  MUFU.TANH R3, R3 ;  /* 0x0000000300037308 */ /* 0x000ff00000002400 */
[----:B------:R-:W-:Y:S01]  /*b9b0*/  MUFU.TANH R29, R29 ;  /* 0x0000001d001d7308 */ /* 0x000fe20000002400 */
[-C--:B------:R-:W-:Y:S01]  /*b9c0*/  FMUL.FTZ R35, R39, R9.reuse ;  /* 0x0000000927237220 */ /* 0x080fe20000410000 */
[----:B------:R-:W4:Y:S04]  /*b9d0*/  LD.E R34, desc[UR48][R16.64+0x250] ;  /* 0x0002503010227980 */ /* 0x000f28000c101900 */
[----:B------:R-:W4:Y:S02]  /*b9e0*/  LD.E R46, desc[UR48][R16.64+0x264] ;  /* 0x00026430102e7980 */ /* 0x000f24000c101900 */
[----:B------:R-:W1:Y:S01]  /*b9f0*/  MUFU.TANH R53, R53 ;  /* 0x0000003500357308 */ /* 0x000e620000002400 */
[----:B------:R-:W-:Y:S01]  /*ba00*/  FMNMX.FTZ R12, R103, R12, !PT ;  /* 0x0000000c670c7209 */ /* 0x000fe20007810000 */
[----:B------:R-:W4:Y:S04]  /*ba10*/  LD.E R54, desc[UR48][R16.64+0x290] ;  /* 0x0002903010367980 */ /* 0x000f28000c101900 */
[----:B------:R-:W4:Y:S02]  /*ba20*/  LD.E R50, desc[UR48][R16.64+0x294] ;  /* 0x0002943010327980 */ /* 0x000f24000c101900 */
[----:B------:R-:W1:Y:S01]  /*ba30*/  MUFU.TANH R41, R41 ;  /* 0x0000002900297308 */ /* 0x000e620000002400 */
[----:B0-----:R-:W-:Y:S01]  /*ba40*/  FMNMX.FTZ R12, R57, R12, !PT ;  /* 0x0000000c390c7209 */ /* 0x001fe20007810000 */
[----:B------:R-:W4:Y:S04]  /*ba50*/  LD.E R58, desc[UR48][R16.64+0x2c0] ;  /* 0x0002c030103a7980 */ /* 0x000f28000c101900 */
[----:B------:R-:W4:Y:S02]  /*ba60*/  LD.E R62, desc[UR48][R16.64+0x2c4] ;  /* 0x0002c430103e7980 */ /* 0x000f24000c101900 */
[----:B------:R-:W0:Y:S01]  /*ba70*/  MUFU.TANH R45, R45 ;  /* 0x0000002d002d7308 */ /* 0x000e220000002400 */
[----:B-1----:R-:W-:Y:S01]  /*ba80*/  FMNMX.FTZ R12, R53, R12, !PT ;  /* 0x0000000c350c7209 */ /* 0x002fe20007810000 */
[----:B------:R-:W-:Y:S01]  /*ba90*/  FMUL.FTZ R31, R38, R9 ;  /* 0x00000009261f7220 */ /* 0x000fe20000410000 */
[----:B------:R-:W4:Y:S04]  /*baa0*/  LD.E R42, desc[UR48][R16.64+0x270] ;  /* 0x00027030102a7980 */ /* 0x000f28000c101900 */
[----:B------:R-:W4:Y:S01]  /*bab0*/  LD.E R38, desc[UR48][R16.64+0x274] ;  /* 0x0002743010267980 */ /* 0x000f22000c101900 */
[----:B------:R-:W-:Y:S01]  /*bac0*/  FMNMX.FTZ R12, R41, R12, !PT ;  /* 0x0000000c290c7209 */ /* 0x000fe20007810000 */
[----:B------:R-:W1:Y:S02]  /*bad0*/  MUFU.TANH R27, R27 ;  /* 0x0000001b001b7308 */ /* 0x000e640000002400 */
[----:B------:R-:W4:Y:S04]  /*bae0*/  LD.E R64, desc[UR48][R16.64+0x2b4] ;  /* 0x0002b43010407980 */ /* 0x000f28000c101900 */
[----:B------:R-:W4:Y:S01]  /*baf0*/  LD.E R66, desc[UR48][R16.64+0x2d0] ;  /* 0x0002d03010427980 */ /* 0x000f22000c101900 */
[----:B0-----:R-:W-:Y:S01]  /*bb00*/  FMNMX.FTZ R15, R45, R12, !PT ;  /* 0x0000000c2d0f7209 */ /* 0x001fe20007810000 */
[----:B------:R-:W0:Y:S02]  /*bb10*/  MUFU.TANH R37, R37 ;  /* 0x0000002500257308 */ /* 0x000e240000002400 */
[----:B------:R-:W4:Y:S04]  /*bb20*/  LD.E R68, desc[UR48][R16.64+0x2e0] ;  /* 0x0002e03010447980 */ /* 0x000f28000c101900 */
[----:B------:R-:W1:Y:S02]  /*bb30*/  SHFL.BFLY PT, R12, R15, 0x2, 0x1f ;  /* 0x0c401f000f0c7f89 */ /* 0x000e6400000e0000 */
[----:B------:R-:W0:Y:S02]  /*bb40*/  MUFU.TANH R33, R33 ;  /* 0x0000002100217308 */ /* 0x000e240000002400 */
[----:B------:R-:W4:Y:S04]  /*bb50*/  LD.E R70, desc[UR48][R16.64+0x2f4] ;  /* 0x0002f43010467980 */ /* 0x000f28000c101900 */
[----:B------:R-:W4:Y:S02]  /*bb60*/  LD.E R43, desc[UR48][R16.64+0x268] ;  /* 0x00026830102b7980 */ /* 0x000f24000c101900 */
[----:B------:R-:W0:Y:S02]  /*bb70*/  MUFU.TANH R31, R31 ;  /* 0x0000001f001f7308 */ /* 0x000e240000002400 */
[----:B------:R-:W4:Y:S04]  /*bb80*/  LD.E R55, desc[UR48][R16.64+0x298] ;  /* 0x0002983010377980 */ /* 0x000f28000c101900 */
[----:B------:R-:W4:Y:S02]  /*bb90*/  LD.E R51, desc[UR48][R16.64+0x2ac] ;  /* 0x0002ac3010337980 */ /* 0x000f24000c101900 */
[----:B------:R-:W-:Y:S02]  /*bba0*/  MUFU.TANH R49, R49 ;  /* 0x0000003100317308 */ /* 0x000fe40000002400 */
[----:B------:R-:W4:Y:S01]  /*bbb0*/  LD.E R69, desc[UR48][R16.64+0x2bc] ;  /* 0x0002bc3010457980 */ /* 0x000f22000c101900 */
[----:B-1----:R-:W-:-:S03]  /*bbc0*/  FMNMX.FTZ R14, R15, R12, !PT ;  /* 0x0000000c0f0e7209 */ /* 0x002fc60007810000 */
[----:B------:R-:W4:Y:S01]  /*bbd0*/  LD.E R67, desc[UR48][R16.64+0x2c8] ;  /* 0x0002c83010437980 */ /* 0x000f22000c101900 */
[----:B------:R-:W-:Y:S01]  /*bbe0*/  FMNMX.FTZ R12, R6, R5, !PT ;  /* 0x00000005060c7209 */ /* 0x000fe20007810000 */
[----:B------:R-:W-:Y:S02]  /*bbf0*/  MUFU.TANH R21, R21 ;  /* 0x0000001500157308 */ /* 0x000fe40000002400 */
[----:B------:R-:W4:Y:S01]  /*bc00*/  LD.E R59, desc[UR48][R16.64+0x2cc] ;  /* 0x0002cc30103b7980 */ /* 0x000f22000c101900 */
[----:B------:R-:W-:-:S03]  /*bc10*/  FMNMX.FTZ R12, R3, R12, !PT ;  /* 0x0000000c030c7209 */ /* 0x000fc60007810000 */
[----:B------:R-:W4:Y:S01]  /*bc20*/  LD.E R65, desc[UR48][R16.64+0x2d8] ;  /* 0x0002d83010417980 */ /* 0x000f22000c101900 */
[----:B------:R-:W-:Y:S01]  /*bc30*/  FMNMX.FTZ R12, R29, R12, !PT ;  /* 0x0000000c1d0c7209 */ /* 0x000fe20007810000 */
[----:B------:R-:W1:Y:S02]  /*bc40*/  MUFU.TANH R35, R35 ;  /* 0x0000002300237308 */ /* 0x000e640000002400 */
[----:B------:R-:W4:Y:S01]  /*bc50*/  LD.E R63, desc[UR48][R16.64+0x2dc] ;  /* 0x0002dc30103f7980 */ /* 0x000f22000c101900 */
[----:B------:R-:W-:-:S04]  /*bc60*/  FMNMX.FTZ R12, R27, R12, !PT ;  /* 0x0000000c1b0c7209 */ /* 0x000fc80007810000 */
[----:B0-----:R-:W-:Y:S01]  /*bc70*/  FMNMX.FTZ R12, R37, R12, !PT ;  /* 0x0000000c250c7209 */ /* 0x001fe20007810000 */
[----:B------:R-:W0:Y:S03]  /*bc80*/  MUFU.TANH R61, R61 ;  /* 0x0000003d003d7308 */ /* 0x000e260000002400 */
[----:B------:R-:W-:-:S04]  /*bc90*/  FMNMX.FTZ R12, R33, R12, !PT ;  /* 0x0000000c210c7209 */ /* 0x000fc80007810000 */
[----:B------:R-:W-:Y:S01]  /*bca0*/  FMNMX.FTZ R12, R31, R12, !PT ;  /* 0x0000000c1f0c7209 */ /* 0x000fe20007810000 */
[----:B------:R-:W0:Y:S03]  /*bcb0*/  MUFU.TANH R73, R73 ;  /* 0x0000004900497308 */ /* 0x000e260000002400 */
[----:B-1----:R-:W-:-:S04]  /*bcc0*/  FMNMX.FTZ R12, R35, R12, !PT ;  /* 0x0000000c230c7209 */ /* 0x002fc80007810000 */
[----:B------:R-:W-:Y:S01]  /*bcd0*/  FMNMX.FTZ R12, R49, R12, !PT ;  /* 0x0000000c310c7209 */ /* 0x000fe20007810000 */
[----:B------:R-:W1:Y:S03]  /*bce0*/  MUFU.TANH R75, R75 ;  /* 0x0000004b004b7308 */ /* 0x000e660000002400 */
[----:B0-----:R-:W-:-:S05]  /*bcf0*/  FMNMX.FTZ R12, R61, R12, !PT ;  /* 0x0000000c3d0c7209 */ /* 0x001fca0007810000 */
[----:B------:R-:W0:Y:S01]  /*bd00*/  MUFU.TANH R77, R77 ;  /* 0x0000004d004d7308 */ /* 0x000e220000002400 */
[----:B------:R-:W-:-:S07]  /*bd10*/  FMNMX.FTZ R12, R21, R12, !PT ;  /* 0x0000000c150c7209 */ /* 0x000fce0007810000 */
[----:B------:R-:W0:Y:S01]  /*bd20*/  MUFU.TANH R79, R79 ;  /* 0x0000004f004f7308 */ /* 0x000e220000002400 */
[----:B------:R-:W-:-:S07]  /*bd30*/  FMNMX.FTZ R12, R73, R12, !PT ;  /* 0x0000000c490c7209 */ /* 0x000fce0007810000 */
[----:B------:R-:W0:Y:S01]  /*bd40*/  MUFU.TANH R81, R81 ;  /* 0x0000005100517308 */ /* 0x000e220000002400 */
[----:B-1----:R-:W-:-:S07]  /*bd50*/  FMNMX.FTZ R12, R75, R12, !PT ;  /* 0x0000000c4b0c7209 */ /* 0x002fce0007810000 */
[----:B------:R-:W1:Y:S01]  /*bd60*/  MUFU.TANH R83, R83 ;  /* 0x0000005300537308 */ /* 0x000e620000002400 */
[----:B0-----:R-:W-:-:S07]  /*bd70*/  FMNMX.FTZ R12, R77, R12, !PT ;  /* 0x0000000c4d0c7209 */ /* 0x001fce0007810000 */
        /* <DEDUP_REMOVED lines=13> */
[----:B-1----:R-:W-:-:S04]  /*be50*/  FMNMX.FTZ R12, R91, R12, !PT ;  /* 0x0000000c5b0c7209 */ /* 0x002fc80007810000 */
[----:B0-----:R-:W-:-:S04]  /*be60*/  FMNMX.FTZ R12, R93, R12, !PT ;  /* 0x0000000c5d0c7209 */ /* 0x001fc80007810000 */
[----:B------:R-:W-:Y:S01]  /*be70*/  FMNMX.FTZ R12, R95, R12, !PT ;  /* 0x0000000c5f0c7209 */ /* 0x000fe20007810000 */
[----:B------:R-:W0:Y:S03]  /*be80*/  SHFL.BFLY PT, R25, R14, 0x1, 0x1f ;  /* 0x0c201f000e197f89 */ /* 0x000e2600000e0000 */
[----:B------:R-:W-:-:S05]  /*be90*/  FMNMX.FTZ R9, R71, R12, !PT ;  /* 0x0000000c47097209 */ /* 0x000fca0007810000 */
[----:B------:R-:W-:Y:S04]  /*bea0*/  ST.E desc[UR48][R16.64+0x444], R9 ;  /* 0x0004440910007985 */ /* 0x000fe8000c101930 */
[----:B------:R-:W3:Y:S04]  /*beb0*/  LD.E R12, desc[UR48][R16.64+0x444] ;  /* 0x00044430100c7980 */ /* 0x000ee8000c101900 */
[----:B------:R1:W-:Y:S01]  /*bec0*/  ST.E desc[UR48][R16.64+0x440], R15 ;  /* 0x0004400f10007985 */ /* 0x0003e2000c101930 */
[----:B0-----:R-:W-:-:S03]  /*bed0*/  FMNMX.FTZ R25, R14, R25, !PT ;  /* 0x000000190e197209 */ /* 0x001fc60007810000 */
[----:B------:R-:W2:Y:S04]  /*bee0*/  LD.E R14, desc[UR48][R16.64+0x454] ;  /* 0x00045430100e7980 */ /* 0x000ea8000c101900 */
[----:B------:R-:W-:Y:S04]  /*bef0*/  ST.E desc[UR48][R16.64+0x440], R25 ;  /* 0x0004401910007985 */ /* 0x000fe8000c101930 */
[----:B------:R-:W4:Y:S04]  /*bf00*/  LD.E R39, desc[UR48][R16.64+0x440] ;  /* 0x0004403010277980 */ /* 0x000f28000c101900 */
[----:B-1----:R-:W2:Y:S04]  /*bf10*/  LD.E R15, desc[UR48][R16.64+0x450] ;  /* 0x00045030100f7980 */ /* 0x002ea8000c101900 */
[----:B---3--:R-:W0:Y:S01]  /*bf20*/  SHFL.BFLY PT, R9, R12, 0x2, 0x1f ;  /* 0x0c401f000c097f89 */ /* 0x008e2200000e0000 */
[----:B----4-:R-:W-:Y:S01]  /*bf30*/  FMUL.FTZ R88, R39, R20 ;  /* 0x0000001427587220 */ /* 0x010fe20000410000 */
[----:B0-----:R-:W-:-:S03]  /*bf40*/  FMNMX.FTZ R9, R12, R9, !PT ;  /* 0x000000090c097209 */ /* 0x001fc60007810000 */
[-CC-:B------:R-:W-:Y:S02]  /*bf50*/  FFMA.FTZ R153, R8, R20.reuse, -R88.reuse ;  /* 0x0000001408997223 */ /* 0x180fe40000010858 */
[----:B------:R-:W0:Y:S01]  /*bf60*/  SHFL.BFLY PT, R8, R9, 0x1, 0x1f ;  /* 0x0c201f0009087f89 */ /* 0x000e2200000e0000 */
[----:B------:R-:W-:Y:S01]  /*bf70*/  FADD.FTZ R25, R4, -R39 ;  /* 0x8000002704197221 */ /* 0x000fe20000010000 */
[-CC-:B------:R-:W-:Y:S01]  /*bf80*/  FFMA.FTZ R152, R7, R20.reuse, -R88.reuse ;  /* 0x0000001407987223 */ /* 0x180fe20000010858 */
[-CC-:B------:R-:W-:Y:S01]  /*bf90*/  FFMA.FTZ R155, R11, R20.reuse, -R88.reuse ;  /* 0x000000140b9b7223 */ /* 0x180fe20000010858 */
[-CC-:B------:R-:W-:Y:S01]  /*bfa0*/  FFMA.FTZ R154, R13, R20.reuse, -R88.reuse ;  /* 0x000000140d9a7223 */ /* 0x180fe20000010858 */
[-C--:B------:R-:W-:Y:S01]  /*bfb0*/  FMUL.FTZ R25, R25, R20.reuse ;  /* 0x0000001419197220 */ /* 0x080fe20000410000 */
[-CC-:B------:R-:W-:Y:S01]  /*bfc0*/  FFMA.FTZ R7, R19, R20.reuse, -R88.reuse ;  /* 0x0000001413077223 */ /* 0x180fe20000010858 */
[-CC-:B------:R-:W-:Y:S01]  /*bfd0*/  FFMA.FTZ R182, R99, R20.reuse, -R88.reuse ;  /* 0x0000001463b67223 */ /* 0x180fe20000010858 */
[----:B------:R-:W-:Y:S01]  /*bfe0*/  MUFU.EX2 R152, R152 ;  /* 0x0000009800987308 */ /* 0x000fe20000000800 */
[-CC-:B------:R-:W-:Y:S01]  /*bff0*/  FFMA.FTZ R175, R101, R20.reuse, -R88.reuse ;  /* 0x0000001465af7223 */ /* 0x180fe20000010858 */
[----:B------:R-:W-:Y:S01]  /*c000*/  FFMA.FTZ R180, R105, R20, -R88 ;  /* 0x0000001469b47223 */ /* 0x000fe20000010858 */
[----:B0-----:R-:W-:-:S05]  /*c010*/  FMNMX.FTZ R47, R9, R8, !PT ;  /* 0x00000008092f7209 */ /* 0x001fca0007810000 */
[----:B------:R-:W2:Y:S01]  /*c020*/  MUFU.EX2 R25, R25 ;  /* 0x0000001900197308 */ /* 0x000ea20000000800 */
[-CC-:B------:R-:W-:Y:S01]  /*c030*/  FFMA.FTZ R172, R109, R20.reuse, -R88.reuse ;  /* 0x000000146dac7223 */ /* 0x180fe20000010858 */
[-CC-:B------:R-:W-:Y:S01]  /*c040*/  FFMA.FTZ R169, R111, R20.reuse, -R88.reuse ;  /* 0x000000146fa97223 */ /* 0x180fe20000010858 */
[-CC-:B------:R-:W-:Y:S01]  /*c050*/  FFMA.FTZ R167, R115, R20.reuse, -R88.reuse ;  /* 0x0000001473a77223 */ /* 0x180fe20000010858 */
[-C--:B------:R-:W-:Y:S01]  /*c060*/  FMUL.FTZ R166, R47, R20.reuse ;  /* 0x000000142fa67220 */ /* 0x080fe20000410000 */
[----:B------:R-:W-:Y:S01]  /*c070*/  FADD.FTZ R5, R5, -R47 ;  /* 0x8000002f05057221 */ /* 0x000fe20000010000 */
[-CC-:B------:R-:W-:Y:S01]  /*c080*/  FFMA.FTZ R170, R121, R20.reuse, -R88.reuse ;  /* 0x0000001479aa7223 */ /* 0x180fe20000010858 */
[-C--:B------:R-:W-:Y:S01]  /*c090*/  FFMA.FTZ R164, R123, R20.reuse, -R88 ;  /* 0x000000147ba47223 */ /* 0x080fe20000010858 */
[-CC-:B------:R-:W-:Y:S01]  /*c0a0*/  FFMA.FTZ R185, R6, R20.reuse, -R166.reuse ;  /* 0x0000001406b97223 */ /* 0x180fe200000108a6 */
[----:B------:R-:W-:Y:S01]  /*c0b0*/  FMUL.FTZ R5, R20, R5 ;  /* 0x0000000514057220 */ /* 0x000fe20000410000 */
[-C--:B------:R-:W-:Y:S01]  /*c0c0*/  FFMA.FTZ R188, R3, R20.reuse, -R166 ;  /* 0x0000001403bc7223 */ /* 0x080fe200000108a6 */
        /* <DEDUP_REMOVED lines=10> */
[-C--:B------:R-:W-:Y:S01]  /*c170*/  FFMA.FTZ R9, R45, R20.reuse, -R88 ;  /* 0x000000142d097223 */ /* 0x080fe20000010858 */
[----:B------:R-:W-:Y:S01]  /*c180*/  MUFU.EX2 R185, R185 ;  /* 0x000000b900b97308 */ /* 0x000fe20000000800 */
[-CC-:B------:R-:W-:Y:S01]  /*c190*/  FFMA.FTZ R6, R29, R20.reuse, -R166.reuse ;  /* 0x000000141d067223 */ /* 0x180fe200000108a6 */
[----:B------:R-:W-:-:S06]  /*c1a0*/  FFMA.FTZ R183, R27, R20, -R166 ;  /* 0x000000141bb77223 */ /* 0x000fcc00000108a6 */
[----:B------:R-:W-:Y:S01]  /*c1b0*/  MUFU.EX2 R153, R153 ;  /* 0x0000009900997308 */ /* 0x000fe20000000800 */
[-CC-:B------:R-:W-:Y:S01]  /*c1c0*/  FFMA.FTZ R181, R37, R20.reuse, -R166.reuse ;  /* 0x0000001425b57223 */ /* 0x180fe200000108a6 */
[----:B------:R-:W3:Y:S04]  /*c1d0*/  LD.E R4, desc[UR48][R16.64+0x230] ;  /* 0x0002303010047980 */ /* 0x000ee8000c101900 */
[----:B------:R-:W4:Y:S02]  /*c1e0*/  LD.E R39, desc[UR48][R16.64+0x278] ;  /* 0x0002783010277980 */ /* 0x000f24000c101900 */
[----:B------:R-:W0:Y:S01]  /*c1f0*/  MUFU.EX2 R88, R5 ;  /* 0x0000000500587308 */ /* 0x000e220000000800 */
[----:B------:R-:W-:-:S07]  /*c200*/  FFMA.FTZ R186, R33, R20, -R166 ;  /* 0x0000001421ba7223 */ /* 0x000fce00000108a6 */
[----:B------:R-:W-:Y:S01]  /*c210*/  MUFU.EX2 R155, R155 ;  /* 0x0000009b009b7308 */ /* 0x000fe20000000800 */
[-CC-:B------:R-:W-:Y:S01]  /*c220*/  FFMA.FTZ R171, R21, R20.reuse, -R166.reuse ;  /* 0x0000001415ab7223 */ /* 0x180fe200000108a6 */
[-CC-:B------:R-:W-:Y:S01]  /*c230*/  FFMA.FTZ R163, R79, R20.reuse, -R166.reuse ;  /* 0x000000144fa37223 */ /* 0x180fe200000108a6 */
[-CC-:B------:R-:W-:Y:S01]  /*c240*/  FFMA.FTZ R177, R31, R20.reuse, -R166.reuse ;  /* 0x000000141fb17223 */ /* 0x180fe200000108a6 */
[----:B------:R-:W-:-:S04]  /*c250*/  FFMA.FTZ R184, R35, R20, -R166 ;  /* 0x0000001423b87223 */ /* 0x000fc800000108a6 */
        /* <DEDUP_REMOVED lines=8> */
[----:B------:R-:W1:Y:S01]  /*c2e0*/  MUFU.EX2 R188, R188 ;  /* 0x000000bc00bc7308 */ /* 0x000e620000000800 */
[-CC-:B------:R-:W-:Y:S01]  /*c2f0*/  FFMA.FTZ R125, R81, R20.reuse, -R166.reuse ;  /* 0x00000014517d7223 */ /* 0x180fe200000108a6 */
[-CC-:B------:R-:W-:Y:S01]  /*c300*/  FFMA.FTZ R158, R89, R20.reuse, -R166.reuse ;  /* 0x00000014599e7223 */ /* 0x180fe200000108a6 */
[-CC-:B------:R-:W-:Y:S01]  /*c310*/  FFMA.FTZ R109, R91, R20.reuse, -R166.reuse ;  /* 0x000000145b6d7223 */ /* 0x180fe200000108a6 */
[-CC-:B------:R-:W-:Y:S01]  /*c320*/  FFMA.FTZ R93, R93, R20.reuse, -R166.reuse ;  /* 0x000000145d5d7223 */ /* 0x180fe200000108a6 */
[-CC-:B------:R-:W-:Y:S01]  /*c330*/  FFMA.FTZ R3, R95, R20.reuse, -R166.reuse ;  /* 0x000000145f037223 */ /* 0x180fe200000108a6 */
[----:B------:R-:W4:Y:S02]  /*c340*/  LD.E R101, desc[UR48][R16.64+0x348] ;  /* 0x0003483010657980 */ /* 0x000f24000c101900 */
[----:B------:R-:W1:Y:S01]  /*c350*/  MUFU.EX2 R6, R6 ;  /* 0x0000000600067308 */ /* 0x000e620000000800 */
[-CC-:B------:R-:W-:Y:S01]  /*c360*/  FFMA.FTZ R21, R87, R20.reuse, -R166.reuse ;  /* 0x0000001457157223 */ /* 0x180fe200000108a6 */
[----:B------:R-:W-:Y:S01]  /*c370*/  FFMA.FTZ R79, R71, R20, -R166 ;  /* 0x00000014474f7223 */ /* 0x000fe200000108a6 */
[----:B--2---:R-:W-:Y:S01]  /*c380*/  FFMA.FTZ R20, R25, R15, R152 ;  /* 0x0000000f19147223 */ /* 0x004fe20000010098 */
[----:B------:R-:W2:Y:S04]  /*c390*/  LD.E R105, desc[UR48][R16.64+0x358] ;  /* 0x0003583010697980 */ /* 0x000ea8000c101900 */
[----:B------:R-:W1:Y:S01]  /*c3a0*/  MUFU.EX2 R183, R183 ;  /* 0x000000b700b77308 */ /* 0x000e620000000800 */
[----:B0-----:R-:W-:Y:S01]  /*c3b0*/  FFMA.FTZ R15, R88, R14, R185 ;  /* 0x0000000e580f7223 */ /* 0x001fe200000100b9 */
[----:B------:R-:W-:Y:S01]  /*c3c0*/  FADD.FTZ R20, R153, R20 ;  /* 0x0000001499147221 */ /* 0x000fe20000010000 */
[----:B------:R-:W2:Y:S05]  /*c3d0*/  LD.E R99, desc[UR48][R16.64+0x368] ;  /* 0x0003683010637980 */ /* 0x000eaa000c101900 */
[----:B------:R-:W0:Y:S01]  /*c3e0*/  MUFU.EX2 R7, R7 ;  /* 0x0000000700077308 */ /* 0x000e220000000800 */
[----:B-1----:R-:W-:-:S07]  /*c3f0*/  FADD.FTZ R15, R188, R15 ;  /* 0x0000000fbc0f7221 */ /* 0x002fce0000010000 */
[----:B------:R-:W-:Y:S08]  /*c400*/  MUFU.EX2 R182, R182 ;  /* 0x000000b600b67308 */ /* 0x000ff00000000800 */
[----:B------:R-:W-:Y:S08]  /*c410*/  MUFU.EX2 R175, R175 ;  /* 0x000000af00af7308 */ /* 0x000ff00000000800 */
[----:B------:R-:W-:Y:S01]  /*c420*/  MUFU.EX2 R180, R180 ;  /* 0x000000b400b47308 */ /* 0x000fe20000000800 */
[----:B------:R1:W-:Y:S04]  /*c430*/  ST.E desc[UR48][R16.64+0x444], R47 ;  /* 0x0004442f10007985 */ /* 0x0003e8000c101930 */
[----:B------:R-:W4:Y:S03]  /*c440*/  LD.E R29, desc[UR48][R16.64+0x248] ;  /* 0x00024830101d7980 */ /* 0x000f26000c101900 */
[----:B------:R-:W1:Y:S01]  /*c450*/  MUFU.EX2 R181, R181 ;  /* 0x000000b500b57308 */ /* 0x000e620000000800 */
[----:B------:R-:W-:Y:S01]  /*c460*/  FADD.FTZ R119, R155, R20 ;  /* 0x000000149b777221 */ /* 0x000fe20000010000 */
[----:B------:R-:W-:Y:S01]  /*c470*/  FADD.FTZ R14, R6, R15 ;  /* 0x0000000f060e7221 */ /* 0x000fe20000010000 */
[----:B------:R-:W2:Y:S04]  /*c480*/  LD.E R33, desc[UR48][R16.64+0x238] ;  /* 0x0002383010217980 */ /* 0x000ea8000c101900 */
[----:B------:R-:W4:Y:S01]  /*c490*/  LD.E R31, desc[UR48][R16.64+0x23c] ;  /* 0x00023c30101f7980 */ /* 0x000f22000c101900 */
[----:B------:R-:W1:Y:S01]  /*c4a0*/  MUFU.EX2 R186, R186 ;  /* 0x000000ba00ba7308 */ /* 0x000e620000000800 */
[----:B------:R-:W-:Y:S01]  /*c4b0*/  FADD.FTZ R20, R154, R119 ;  /* 0x000000779a147221 */ /* 0x000fe20000010000 */
[----:B------:R-:W-:Y:S01]  /*c4c0*/  FADD.FTZ R14, R183, R14 ;  /* 0x0000000eb70e7221 */ /* 0x000fe20000010000 */
[----:B------:R-:W4:Y:S04]  /*c4d0*/  LD.E R27, desc[UR48][R16.64+0x24c] ;  /* 0x00024c30101b7980 */ /* 0x000f28000c101900 */
[----:B------:R-:W4:Y:S01]  /*c4e0*/  LD.E R5, desc[UR48][R16.64+0x258] ;  /* 0x0002583010057980 */ /* 0x000f22000c101900 */
[----:B------:R-:W1:Y:S01]  /*c4f0*/  MUFU.EX2 R177, R177 ;  /* 0x000000b100b17308 */ /* 0x000e620000000800 */
[----:B0-----:R-:W-:Y:S01]  /*c500*/  FADD.FTZ R15, R7, R20 ;  /* 0x00000014070f7221 */ /* 0x001fe20000010000 */
[----:B-1----:R-:W-:Y:S01]  /*c510*/  FADD.FTZ R127, R181, R14 ;  /* 0x0000000eb57f7221 */ /* 0x002fe20000010000 */
[----:B------:R-:W4:Y:S04]  /*c520*/  LD.E R45, desc[UR48][R16.64+0x25c] ;  /* 0x00025c30102d7980 */ /* 0x000f28000c101900 */
[----:B------:R-:W4:Y:S01]  /*c530*/  LD.E R41, desc[UR48][R16.64+0x26c] ;  /* 0x00026c3010297980 */ /* 0x000f22000c101900 */
[----:B------:R-:W0:Y:S01]  /*c540*/  MUFU.EX2 R184, R184 ;  /* 0x000000b800b87308 */ /* 0x000e220000000800 */
[----:B------:R-:W-:Y:S01]  /*c550*/  FADD.FTZ R14, R182, R15 ;  /* 0x0000000fb60e7221 */ /* 0x000fe20000010000 */
[----:B------:R-:W-:Y:S01]  /*c560*/  FADD.FTZ R20, R186, R127 ;  /* 0x0000007fba147221 */ /* 0x000fe20000010000 */
[----:B------:R-:W4:Y:S04]  /*c570*/  LD.E R35, desc[UR48][R16.64+0x27c] ;  /* 0x00027c3010237980 */ /* 0x000f28000c101900 */
[----:B------:R-:W4:Y:S01]  /*c580*/  LD.E R37, desc[UR48][R16.64+0x288] ;  /* 0x0002883010257980 */ /* 0x000f22000c101900 */
[----:B------:R-:W1:Y:S03]  /*c590*/  MUFU.EX2 R172, R172 ;  /* 0x000000ac00ac7308 */ /* 0x000e660000000800 */
[----:B------:R-:W4:Y:S04]  /*c5a0*/  LD.E R57, desc[UR48][R16.64+0x28c] ;  /* 0x00028c3010397980 */ /* 0x000f28000c101900 */
[----:B------:R-:W4:Y:S01]  /*c5b0*/  LD.E R53, desc[UR48][R16.64+0x29c] ;  /* 0x00029c3010357980 */ /* 0x000f22000c101900 */
[----:B------:R-:W1:Y:S01]  /*c5c0*/  MUFU.EX2 R173, R173 ;  /* 0x000000ad00ad7308 */ /* 0x000e620000000800 */
[----:B------:R-:W-:Y:S01]  /*c5d0*/  FADD.FTZ R15, R175, R14 ;  /* 0x0000000eaf0f7221 */ /* 0x000fe20000010000 */
[----:B------:R-:W-:Y:S01]  /*c5e0*/  FADD.FTZ R133, R177, R20 ;  /* 0x00000014b1857221 */ /* 0x000fe20000010000 */
[----:B------:R-:W4:Y:S04]  /*c5f0*/  LD.E R47, desc[UR48][R16.64+0x2a8] ;  /* 0x0002a830102f7980 */ /* 0x000f28000c101900 */
[----:B------:R-:W4:Y:S01]  /*c600*/  LD.E R49, desc[UR48][R16.64+0x2b8] ;  /* 0x0002b83010317980 */ /* 0x000f22000c101900 */
[----:B------:R-:W1:Y:S01]  /*c610*/  MUFU.EX2 R176, R176 ;  /* 0x000000b000b07308 */ /* 0x000e620000000800 */
[----:B------:R-:W-:Y:S01]  /*c620*/  FADD.FTZ R15, R180, R15 ;  /* 0x0000000fb40f7221 */ /* 0x000fe20000010000 */
[----:B0-----:R-:W-:Y:S01]  /*c630*/  FADD.FTZ R14, R184, R133 ;  /* 0x00000085b80e7221 */ /* 0x001fe20000010000 */
[----:B------:R-:W4:Y:S04]  /*c640*/  LD.E R61, desc[UR48][R16.64+0x2e8] ;  /* 0x0002e830103d7980 */ /* 0x000f28000c101900 */
[----:B------:R-:W4:Y:S01]  /*c650*/  LD.E R107, desc[UR48][R16.64+0x34c] ;  /* 0x00034c30106b7980 */ /* 0x000f22000c101900 */
[----:B------:R-:W0:Y:S01]  /*c660*/  MUFU.EX2 R171, R171 ;  /* 0x000000ab00ab7308 */ /* 0x000e220000000800 */
[----:B-1----:R-:W-:Y:S01]  /*c670*/  FADD.FTZ R20, R172, R15 ;  /* 0x0000000fac147221 */ /* 0x002fe20000010000 */
[----:B------:R-:W-:Y:S01]  /*c680*/  FADD.FTZ R15, R173, R14 ;  /* 0x0000000ead0f7221 */ /* 0x000fe20000010000 */
[----:B------:R-:W4:Y:S04]  /*c690*/  LD.E R71, desc[UR48][R16.64+0x2ec] ;  /* 0x0002ec3010477980 */ /* 0x000f28000c101900 */
[----:B------:R-:W4:Y:S01]  /*c6a0*/  LD.E R73, desc[UR48][R16.64+0x2f8] ;  /* 0x0002f83010497980 */ /* 0x000f22000c101900 */
[----:B------:R-:W1:Y:S01]  /*c6b0*/  MUFU.EX2 R174, R174 ;  /* 0x000000ae00ae7308 */ /* 0x000e620000000800 */
[----:B------:R-:W-:-:S02]  /*c6c0*/  FADD.FTZ R14, R176, R15 ;  /* 0x0000000fb00e7221 */ /* 0x000fc40000010000 */
[----:B------:R-:W4:Y:S04]  /*c6d0*/  LD.E R75, desc[UR48][R16.64+0x2fc] ;  /* 0x0002fc30104b7980 */ /* 0x000f28000c101900 */
[----:B------:R-:W4:Y:S01]  /*c6e0*/  LD.E R77, desc[UR48][R16.64+0x308] ;  /* 0x00030830104d7980 */ /* 0x000f22000c101900 */
[----:B0-----:R-:W-:Y:S01]  /*c6f0*/  FADD.FTZ R145, R171, R14 ;  /* 0x0000000eab917221 */ /* 0x001fe20000010000 */
[----:B------:R0:W-:Y:S02]  /*c700*/  MUFU.EX2 R166, R125 ;  /* 0x0000007d00a67308 */ /* 0x0001e40000000800 */
[----:B------:R-:W4:Y:S04]  /*c710*/  LD.E R95, desc[UR48][R16.64+0x30c] ;  /* 0x00030c30105f7980 */ /* 0x000f28000c101900 */
[----:B------:R-:W4:Y:S01]  /*c720*/  LD.E R91, desc[UR48][R16.64+0x318] ;  /* 0x00031830105b7980 */ /* 0x000f22000c101900 */
[----:B-1----:R-:W-:-:S03]  /*c730*/  FADD.FTZ R14, R174, R145 ;  /* 0x00000091ae0e7221 */ /* 0x002fc60000010000 */
        /* <DEDUP_REMOVED lines=14> */
[----:B0-----:R-:W4:Y:S04]  /*c820*/  LD.E R125, desc[UR48][R16.64+0x3ac] ;  /* 0x0003ac30107d7980 */ /* 0x001f28000c101900 */
[----:B------:R-:W4:Y:S04]  /*c830*/  LD.E R127, desc[UR48][R16.64+0x3b8] ;  /* 0x0003b830107f7980 */ /* 0x000f28000c101900 */
[----:B------:R-:W4:Y:S04]  /*c840*/  LD.E R133, desc[UR48][R16.64+0x3cc] ;  /* 0x0003cc3010857980 */ /* 0x000f28000c101900 */
[----:B------:R-:W4:Y:S01]  /*c850*/  LD.E R145, desc[UR48][R16.64+0x3fc] ;  /* 0x0003fc3010917980 */ /* 0x000f22000c101900 */
[----:B------:R-:W0:Y:S08]  /*c860*/  MUFU.EX2 R169, R169 ;  /* 0x000000a900a97308 */ /* 0x000e300000000800 */
[----:B------:R-:W1:Y:S08]  /*c870*/  MUFU.EX2 R167, R167 ;  /* 0x000000a700a77308 */ /* 0x000e700000000800 */
[----:B------:R-:W1:Y:S01]  /*c880*/  MUFU.EX2 R170, R170 ;  /* 0x000000aa00aa7308 */ /* 0x000e620000000800 */
[----:B0-----:R-:W-:-:S07]  /*c890*/  FADD.FTZ R20, R169, R20 ;  /* 0x00000014a9147221 */ /* 0x001fce0000010000 */
[----:B------:R-:W0:Y:S08]  /*c8a0*/  MUFU.EX2 R164, R164 ;  /* 0x000000a400a47308 */ /* 0x000e300000000800 */
[----:B------:R-:W0:Y:S01]  /*c8b0*/  MUFU.EX2 R165, R165 ;  /* 0x000000a500a57308 */ /* 0x000e220000000800 */
[----:B-1----:R-:W-:-:S07]  /*c8c0*/  FADD.FTZ R15, R167, R20 ;  /* 0x00000014a70f7221 */ /* 0x002fce0000010000 */
[----:B------:R-:W1:Y:S08]  /*c8d0*/  MUFU.EX2 R161, R161 ;  /* 0x000000a100a17308 */ /* 0x000e700000000800 */
[----:B------:R-:W3:Y:S01]  /*c8e0*/  MUFU.EX2 R168, R168 ;  /* 0x000000a800a87308 */ /* 0x000ee20000000800 */
[----:B------:R-:W-:-:S07]  /*c8f0*/  FADD.FTZ R15, R170, R15 ;  /* 0x0000000faa0f7221 */ /* 0x000fce0000010000 */
[----:B------:R-:W3:Y:S08]  /*c900*/  MUFU.EX2 R162, R162 ;  /* 0x000000a200a27308 */ /* 0x000ef00000000800 */
[----:B------:R-:W3:Y:S01]  /*c910*/  MUFU.EX2 R163, R163 ;  /* 0x000000a300a37308 */ /* 0x000ee20000000800 */
[----:B0-----:R-:W-:Y:S01]  /*c920*/  FADD.FTZ R20, R164, R15 ;  /* 0x0000000fa4147221 */ /* 0x001fe20000010000 */
[----:B------:R-:W-:-:S06]  /*c930*/  FADD.FTZ R195, R165, R14 ;  /* 0x0000000ea5c37221 */ /* 0x000fcc0000010000 */
[----:B------:R-:W0:Y:S01]  /*c940*/  MUFU.EX2 R159, R159 ;  /* 0x0000009f009f7308 */ /* 0x000e220000000800 */
[----:B-1----:R-:W-:Y:S01]  /*c950*/  FADD.FTZ R203, R161, R20 ;  /* 0x00000014a1cb7221 */ /* 0x002fe20000010000 */
[----:B---3--:R-:W-:-:S06]  /*c960*/  FADD.FTZ R14, R168, R195 ;  /* 0x000000c3a80e7221 */ /* 0x008fcc0000010000 */
[----:B------:R-:W-:Y:S08]  /*c970*/  MUFU.EX2 R19, R19 ;  /* 0x0000001300137308 */ /* 0x000ff00000000800 */
[----:B------:R-:W1:Y:S01]  /*c980*/  MUFU.EX2 R157, R157 ;  /* 0x0000009d009d7308 */ /* 0x000e620000000800 */
[----:B------:R-:W-:Y:S01]  /*c990*/  FADD.FTZ R214, R162, R203 ;  /* 0x000000cba2d67221 */ /* 0x000fe20000010000 */
[----:B------:R-:W-:-:S06]  /*c9a0*/  FADD.FTZ R195, R163, R14 ;  /* 0x0000000ea3c37221 */ /* 0x000fcc0000010000 */
[----:B------:R-:W-:Y:S08]  /*c9b0*/  MUFU.EX2 R156, R156 ;  /* 0x0000009c009c7308 */ /* 0x000ff00000000800 */
[----:B------:R-:W3:Y:S01]  /*c9c0*/  MUFU.EX2 R160, R160 ;  /* 0x000000a000a07308 */ /* 0x000ee20000000800 */
[----:B0-----:R-:W-:Y:S01]  /*c9d0*/  FADD.FTZ R214, R159, R214 ;  /* 0x000000d69fd67221 */ /* 0x001fe20000010000 */
[----:B------:R-:W-:-:S06]  /*c9e0*/  FADD.FTZ R14, R166, R195 ;  /* 0x000000c3a60e7221 */ /* 0x000fcc0000010000 */
[----:B------:R-:W0:Y:S08]  /*c9f0*/  MUFU.EX2 R18, R18 ;  /* 0x0000001200127308 */ /* 0x000e300000000800 */
[----:B------:R-:W0:Y:S01]  /*ca00*/  MUFU.EX2 R21, R21 ;  /* 0x0000001500157308 */ /* 0x000e220000000800 */
[----:B-1----:R-:W-:-:S07]  /*ca10*/  FADD.FTZ R195, R157, R14 ;  /* 0x0000000e9dc37221 */ /* 0x002fce0000010000 */
[----:B------:R-:W1:Y:S08]  /*ca20*/  MUFU.EX2 R13, R13 ;  /* 0x0000000d000d7308 */ /* 0x000e700000000800 */
[----:B------:R-:W2:Y:S01]  /*ca30*/  MUFU.EX2 R158, R158 ;  /* 0x0000009e009e7308 */ /* 0x000ea20000000800 */
[----:B---3--:R-:W-:-:S07]  /*ca40*/  FADD.FTZ R14, R160, R195 ;  /* 0x000000c3a00e7221 */ /* 0x008fce0000010000 */
[----:B------:R-:W3:Y:S08]  /*ca50*/  MUFU.EX2 R11, R11 ;  /* 0x0000000b000b7308 */ /* 0x000ef00000000800 */
[----:B------:R0:W3:Y:S02]  /*ca60*/  MUFU.EX2 R15, R109 ;  /* 0x0000006d000f7308 */ /* 0x0000e40000000800 */
[----:B0-----:R-:W-:-:S06]  /*ca70*/  FADD.FTZ R109, R19, R214 ;  /* 0x000000d6136d7221 */ /* 0x001fcc0000010000 */
[----:B------:R-:W0:Y:S01]  /*ca80*/  MUFU.EX2 R12, R12 ;  /* 0x0000000c000c7308 */ /* 0x000e220000000800 */
[----:B------:R-:W-:-:S07]  /*ca90*/  FADD.FTZ R109, R156, R109 ;  /* 0x0000006d9c6d7221 */ /* 0x000fce0000010000 */
[----:B------:R3:W0:Y:S01]  /*caa0*/  MUFU.EX2 R20, R93 ;  /* 0x0000005d00147308 */ /* 0x0006220000000800 */
[----:B------:R-:W-:Y:S01]  /*cab0*/  FADD.FTZ R214, R18, R109 ;  /* 0x0000006d12d67221 */ /* 0x000fe20000010000 */
[----:B------:R-:W-:-:S06]  /*cac0*/  FADD.FTZ R109, R21, R14 ;  /* 0x0000000e156d7221 */ /* 0x000fcc0000010000 */
[----:B------:R-:W0:Y:S01]  /*cad0*/  MUFU.EX2 R8, R8 ;  /* 0x0000000800087308 */ /* 0x000e220000000800 */
[----:B-1----:R-:W-:Y:S01]  /*cae0*/  FADD.FTZ R214, R13, R214 ;  /* 0x000000d60dd67221 */ /* 0x002fe20000010000 */
[----:B--2---:R-:W-:-:S06]  /*caf0*/  FADD.FTZ R216, R158, R109 ;  /* 0x0000006d9ed87221 */ /* 0x004fcc0000010000 */
[----:B------:R-:W1:Y:S01]  /*cb00*/  MUFU.EX2 R3, R3 ;  /* 0x0000000300037308 */ /* 0x000e620000000800 */
[----:B---3--:R-:W-:Y:S01]  /*cb10*/  FADD.FTZ R93, R11, R214 ;  /* 0x000000d60b5d7221 */ /* 0x008fe20000010000 */
[----:B------:R-:W-:-:S06]  /*cb20*/  FADD.FTZ R109, R15, R216 ;  /* 0x000000d80f6d7221 */ /* 0x000fcc0000010000 */
[----:B------:R-:W2:Y:S01]  /*cb30*/  MUFU.EX2 R14, R79 ;  /* 0x0000004f000e7308 */ /* 0x000ea20000000800 */
[----:B0-----:R-:W-:Y:S01]  /*cb40*/  FADD.FTZ R93, R12, R93 ;  /* 0x0000005d0c5d7221 */ /* 0x001fe20000010000 */
[----:B------:R-:W-:-:S06]  /*cb50*/  FADD.FTZ R214, R20, R109 ;  /* 0x0000006d14d67221 */ /* 0x000fcc0000010000 */
[----:B------:R-:W0:Y:S01]  /*cb60*/  MUFU.EX2 R9, R9 ;  /* 0x0000000900097308 */ /* 0x000e220000000800 */
[----:B------:R-:W-:Y:S01]  /*cb70*/  FADD.FTZ R216, R8, R93 ;  /* 0x0000005d08d87221 */ /* 0x000fe20000010000 */
[----:B-1----:R-:W-:Y:S01]  /*cb80*/  FADD.FTZ R93, R3, R214 ;  /* 0x000000d6035d7221 */ /* 0x002fe20000010000 */
[----:B------:R-:W-:-:S03]  /*cb90*/  FMUL.FTZ R213, R25, R26 ;  /* 0x0000001a19d57220 */ /* 0x000fc60000410000 */
[----:B--2---:R-:W-:Y:S01]  /*cba0*/  FADD.FTZ R93, R14, R93 ;  /* 0x0000005d0e5d7221 */ /* 0x004fe20000010000 */
[----:B------:R-:W-:Y:S01]  /*cbb0*/  FMUL.FTZ R215, R88, R24 ;  /* 0x0000001858d77220 */ /* 0x000fe20000410000 */
[C---:B------:R-:W-:Y:S01]  /*cbc0*/  FMUL.FTZ R79, R25.reuse, R4 ;  /* 0x00000004194f7220 */ /* 0x040fe20000410000 */
[----:B------:R-:W-:Y:S02]  /*cbd0*/  FMUL.FTZ R195, R25, R28 ;  /* 0x0000001c19c37220 */ /* 0x000fe40000410000 */
[----:B------:R1:W-:Y:S01]  /*cbe0*/  ST.E desc[UR48][R16.64+0x454], R93 ;  /* 0x0004545d10007985 */ /* 0x0003e2000c101930 */
[----:B0-----:R-:W-:-:S03]  /*cbf0*/  FADD.FTZ R109, R9, R216 ;  /* 0x000000d8096d7221 */ /* 0x001fc60000010000 */
[----:B------:R0:W-:Y:S01]  /*cc00*/  ST.E desc[UR48][R16.64+0x424], R213 ;  /* 0x000424d510007985 */ /* 0x0001e2000c101930 */
[C---:B------:R-:W-:Y:S01]  /*cc10*/  FMUL.FTZ R203, R25.reuse, R30 ;  /* 0x0000001e19cb7220 */ /* 0x040fe20000410000 */
[C---:B------:R-:W-:Y:S01]  /*cc20*/  FMUL.FTZ R211, R25.reuse, R32 ;  /* 0x0000002019d37220 */ /* 0x040fe20000410000 */
[C---:B-1----:R-:W-:Y:S01]  /*cc30*/  FMUL.FTZ R93, R25.reuse, R36 ;  /* 0x00000024195d7220 */ /* 0x042fe20000410000 */
[----:B------:R1:W-:Y:S01]  /*cc40*/  ST.E desc[UR48][R16.64+0x450], R109 ;  /* 0x0004506d10007985 */ /* 0x0003e2000c101930 */
[C---:B------:R-:W-:Y:S01]  /*cc50*/  FMUL.FTZ R217, R25.reuse, R44 ;  /* 0x0000002c19d97220 */ /* 0x040fe20000410000 */
[C---:B0-----:R-:W-:Y:S02]  /*cc60*/  FMUL.FTZ R213, R25.reuse, R40 ;  /* 0x0000002819d57220 */ /* 0x041fe40000410000 */
[----:B------:R0:W-:Y:S04]  /*cc70*/  ST.E desc[UR48][R16.64+0x42c], R215 ;  /* 0x00042cd710007985 */ /* 0x0001e8000c101930 */
[----:B------:R2:W-:Y:S04]  /*cc80*/  ST.E desc[UR48][R16.64+0x230], R79 ;  /* 0x0002304f10007985 */ /* 0x0005e8000c101930 */
[----:B------:R3:W-:Y:S01]  /*cc90*/  ST.E desc[UR48][R16.64+0x234], R195 ;  /* 0x000234c310007985 */ /* 0x0007e2000c101930 */
[----:B-1----:R-:W-:-:S03]  /*cca0*/  FMUL.FTZ R109, R25, R34 ;  /* 0x00000022196d7220 */ /* 0x002fc60000410000 */
[----:B------:R1:W-:Y:S01]  /*ccb0*/  ST.E desc[UR48][R16.64+0x254], R93 ;  /* 0x0002545d10007985 */ /* 0x0003e2000c101930 */
[C---:B0-----:R-:W-:Y:S01]  /*ccc0*/  FMUL.FTZ R215, R25.reuse, R38 ;  /* 0x0000002619d77220 */ /* 0x041fe20000410000 */
[C---:B--2---:R-:W-:Y:S01]  /*ccd0*/  FMUL.FTZ R79, R25.reuse, R46 ;  /* 0x0000002e194f7220 */ /* 0x044fe20000410000 */
[C---:B---3--:R-:W-:Y:S01]  /*cce0*/  FMUL.FTZ R195, R25.reuse, R42 ;  /* 0x0000002a19c37220 */ /* 0x048fe20000410000 */
[C---:B-1----:R-:W-:Y:S01]  /*ccf0*/  FMUL.FTZ R93, R25.reuse, R48 ;  /* 0x00000030195d7220 */ /* 0x042fe20000410000 */
[----:B------:R0:W-:Y:S01]  /*cd00*/  ST.E desc[UR48][R16.64+0x240], R203 ;  /* 0x000240cb10007985 */ /* 0x0001e2000c101930 */
[----:B------:R-:W-:-:S03]  /*cd10*/  FMUL.FTZ R219, R25, R56 ;  /* 0x0000003819db7220 */ /* 0x000fc60000410000 */
[----:B------:R1:W-:Y:S04]  /*cd20*/  ST.E desc[UR48][R16.64+0x244], R211 ;  /* 0x000244d310007985 */ /* 0x0003e8000c101930 */
[----:B------:R2:W-:Y:S04]  /*cd30*/  ST.E desc[UR48][R16.64+0x250], R109 ;  /* 0x0002506d10007985 */ /* 0x0005e8000c101930 */
[----:B------:R3:W-:Y:S01]  /*cd40*/  ST.E desc[UR48][R16.64+0x260], R213 ;  /* 0x000260d510007985 */ /* 0x0007e2000c101930 */
[----:B0-----:R-:W-:-:S03]  /*cd50*/  FMUL.FTZ R203, R25, R50 ;  /* 0x0000003219cb7220 */ /* 0x001fc60000410000 */
[----:B------:R0:W-:Y:S01]  /*cd60*/  ST.E desc[UR48][R16.64+0x264], R79 ;  /* 0x0002644f10007985 */ /* 0x0001e2000c101930 */
[----:B-1----:R-:W-:-:S03]  /*cd70*/  FMUL.FTZ R211, R25, R52 ;  /* 0x0000003419d37220 */ /* 0x002fc60000410000 */
[----:B------:R1:W-:Y:S01]  /*cd80*/  ST.E desc[UR48][R16.64+0x270], R195 ;  /* 0x000270c310007985 */ /* 0x0003e2000c101930 */
[----:B--2---:R-:W-:-:S03]  /*cd90*/  FMUL.FTZ R109, R25, R54 ;  /* 0x00000036196d7220 */ /* 0x004fc60000410000 */
[----:B------:R2:W-:Y:S01]  /*cda0*/  ST.E desc[UR48][R16.64+0x274], R215 ;  /* 0x000274d710007985 */ /* 0x0005e2000c101930 */
[----:B---3--:R-:W-:-:S03]  /*cdb0*/  FMUL.FTZ R213, R25, R58 ;  /* 0x0000003a19d57220 */ /* 0x008fc60000410000 */
[----:B------:R3:W-:Y:S01]  /*cdc0*/  ST.E desc[UR48][R16.64+0x280], R217 ;  /* 0x000280d910007985 */ /* 0x0007e2000c101930 */
[----:B0-----:R-:W-:-:S03]  /*cdd0*/  FMUL.FTZ R79, R25, R60 ;  /* 0x0000003c194f7220 */ /* 0x001fc60000410000 */
[----:B------:R0:W-:Y:S01]  /*cde0*/  ST.E desc[UR48][R16.64+0x284], R93 ;  /* 0x0002845d10007985 */ /* 0x0001e2000c101930 */
[C---:B-1----:R-:W-:Y:S01]  /*cdf0*/  FMUL.FTZ R195, R25.reuse, R64 ;  /* 0x0000004019c37220 */ /* 0x042fe20000410000 */
[C---:B--2---:R-:W-:Y:S01]  /*ce00*/  FMUL.FTZ R215, R25.reuse, R62 ;  /* 0x0000003e19d77220 */ /* 0x044fe20000410000 */
[C---:B---3--:R-:W-:Y:S01]  /*ce10*/  FMUL.FTZ R217, R25.reuse, R66 ;  /* 0x0000004219d97220 */ /* 0x048fe20000410000 */
[C---:B0-----:R-:W-:Y:S01]  /*ce20*/  FMUL.FTZ R93, R25.reuse, R72 ;  /* 0x00000048195d7220 */ /* 0x041fe20000410000 */
[----:B------:R0:W-:Y:S04]  /*ce30*/  ST.E desc[UR48][R16.64+0x290], R109 ;  /* 0x0002906d10007985 */ /* 0x0001e8000c101930 */
        /* <DEDUP_REMOVED lines=13> */
[----:B-1----:R-:W-:-:S03]  /*cf10*/  FMUL.FTZ R195, R25, R78 ;  /* 0x0000004e19c37220 */ /* 0x002fc60000410000 */
[----:B------:R1:W-:Y:S01]  /*cf20*/  ST.E desc[UR48][R16.64+0x2d4], R93 ;  /* 0x0002d45d10007985 */ /* 0x0003e2000c101930 */
[C---:B--2---:R-:W-:Y:S01]  /*cf30*/  FMUL.FTZ R213, R25.reuse, R80 ;  /* 0x0000005019d57220 */ /* 0x044fe20000410000 */
[C---:B---3--:R-:W-:Y:S01]  /*cf40*/  FMUL.FTZ R215, R25.reuse, R86 ;  /* 0x0000005619d77220 */ /* 0x048fe20000410000 */
[C---:B0-----:R-:W-:Y:S01]  /*cf50*/  FMUL.FTZ R217, R25.reuse, R84 ;  /* 0x0000005419d97220 */ /* 0x041fe20000410000 */
[C---:B-1----:R-:W-:Y:S01]  /*cf60*/  FMUL.FTZ R93, R25.reuse, R108 ;  /* 0x0000006c195d7220 */ /* 0x042fe20000410000 */
        /* <DEDUP_REMOVED lines=39> */
[----:B-1----:R-:W-:Y:S01]  /*d1e0*/  FMUL.FTZ R93, R25, R138 ;  /* 0x0000008a195d7220 */ /* 0x002fe20000410000 */
[----:B------:R0:W-:Y:S01]  /*d1f0*/  ST.E desc[UR48][R16.64+0x380], R109 ;  /* 0x0003806d10007985 */ /* 0x0001e2000c101930 */
[C---:B------:R-:W-:Y:S01]  /*d200*/  FMUL.FTZ R33, R88.reuse, R33 ;  /* 0x0000002158217220 */ /* 0x040fe20000410000 */
[C---:B----4-:R-:W-:Y:S02]  /*d210*/  FMUL.FTZ R31, R88.reuse, R31 ;  /* 0x0000001f581f7220 */ /* 0x050fe40000410000 */
[----:B------:R1:W-:Y:S01]  /*d220*/  ST.E desc[UR48][R16.64+0x384], R203 ;  /* 0x000384cb10007985 */ /* 0x0003e2000c101930 */
[C---:B------:R-:W-:Y:S01]  /*d230*/  FMUL.FTZ R29, R88.reuse, R29 ;  /* 0x0000001d581d7220 */ /* 0x040fe20000410000 */
[----:B------:R-:W-:-:S02]  /*d240*/  FMUL.FTZ R27, R88, R27 ;  /* 0x0000001b581b7220 */ /* 0x000fc40000410000 */
[----:B------:R2:W-:Y:S01]  /*d250*/  ST.E desc[UR48][R16.64+0x390], R211 ;  /* 0x000390d310007985 */ /* 0x0005e2000c101930 */
[C---:B------:R-:W-:Y:S01]  /*d260*/  FMUL.FTZ R5, R88.reuse, R5 ;  /* 0x0000000558057220 */ /* 0x040fe20000410000 */
[C---:B------:R-:W-:Y:S02]  /*d270*/  FMUL.FTZ R45, R88.reuse, R45 ;  /* 0x0000002d582d7220 */ /* 0x040fe40000410000 */
[----:B------:R3:W-:Y:S01]  /*d280*/  ST.E desc[UR48][R16.64+0x394], R219 ;  /* 0x000394db10007985 */ /* 0x0007e2000c101930 */
[C---:B0-----:R-:W-:Y:S01]  /*d290*/  FMUL.FTZ R109, R25.reuse, R130 ;  /* 0x00000082196d7220 */ /* 0x041fe20000410000 */
[C---:B------:R-:W-:Y:S02]  /*d2a0*/  FMUL.FTZ R43, R88.reuse, R43 ;  /* 0x0000002b582b7220 */ /* 0x040fe40000410000 */
[----:B------:R0:W-:Y:S01]  /*d2b0*/  ST.E desc[UR48][R16.64+0x3a0], R79 ;  /* 0x0003a04f10007985 */ /* 0x0001e2000c101930 */
[----:B-1----:R-:W-:Y:S01]  /*d2c0*/  FMUL.FTZ R203, R25, R136 ;  /* 0x0000008819cb7220 */ /* 0x002fe20000410000 */
[----:B------:R-:W-:-:S02]  /*d2d0*/  FMUL.FTZ R41, R88, R41 ;  /* 0x0000002958297220 */ /* 0x000fc40000410000 */
[----:B------:R1:W-:Y:S01]  /*d2e0*/  ST.E desc[UR48][R16.64+0x3a4], R195 ;  /* 0x0003a4c310007985 */ /* 0x0003e2000c101930 */
[C---:B--2---:R-:W-:Y:S01]  /*d2f0*/  FMUL.FTZ R211, R25.reuse, R134 ;  /* 0x0000008619d37220 */ /* 0x044fe20000410000 */
[C---:B------:R-:W-:Y:S02]  /*d300*/  FMUL.FTZ R39, R88.reuse, R39 ;  /* 0x0000002758277220 */ /* 0x040fe40000410000 */
[----:B------:R2:W-:Y:S01]  /*d310*/  ST.E desc[UR48][R16.64+0x3b0], R213 ;  /* 0x0003b0d510007985 */ /* 0x0005e2000c101930 */
[C---:B---3--:R-:W-:Y:S01]  /*d320*/  FMUL.FTZ R219, R25.reuse, R132 ;  /* 0x0000008419db7220 */ /* 0x048fe20000410000 */
[C---:B------:R-:W-:Y:S02]  /*d330*/  FMUL.FTZ R35, R88.reuse, R35 ;  /* 0x0000002358237220 */ /* 0x040fe40000410000 */
[----:B------:R3:W-:Y:S01]  /*d340*/  ST.E desc[UR48][R16.64+0x3b4], R215 ;  /* 0x0003b4d710007985 */ /* 0x0007e2000c101930 */
[----:B0-----:R-:W-:Y:S01]  /*d350*/  FMUL.FTZ R79, R25, R146 ;  /* 0x00000092194f7220 */ /* 0x001fe20000410000 */
[----:B------:R-:W-:-:S02]  /*d360*/  FMUL.FTZ R37, R88, R37 ;  /* 0x0000002558257220 */ /* 0x000fc40000410000 */
[----:B------:R0:W-:Y:S01]  /*d370*/  ST.E desc[UR48][R16.64+0x3c0], R217 ;  /* 0x0003c0d910007985 */ /* 0x0001e2000c101930 */
[C---:B-1----:R-:W-:Y:S01]  /*d380*/  FMUL.FTZ R195, R25.reuse, R140 ;  /* 0x0000008c19c37220 */ /* 0x042fe20000410000 */
[C---:B------:R-:W-:Y:S02]  /*d390*/  FMUL.FTZ R57, R88.reuse, R57 ;  /* 0x0000003958397220 */ /* 0x040fe40000410000 */
[----:B------:R1:W-:Y:S01]  /*d3a0*/  ST.E desc[UR48][R16.64+0x3c4], R93 ;  /* 0x0003c45d10007985 */ /* 0x0003e2000c101930 */
[C---:B--2---:R-:W-:Y:S01]  /*d3b0*/  FMUL.FTZ R213, R25.reuse, R144 ;  /* 0x0000009019d57220 */ /* 0x044fe20000410000 */
[C---:B------:R-:W-:Y:S01]  /*d3c0*/  FMUL.FTZ R55, R88.reuse, R55 ;  /* 0x0000003758377220 */ /* 0x040fe20000410000 */
[C---:B------:R-:W-:Y:S01]  /*d3d0*/  FMUL.FTZ R53, R88.reuse, R53 ;  /* 0x0000003558357220 */ /* 0x040fe20000410000 */
[C---:B---3--:R-:W-:Y:S01]  /*d3e0*/  FMUL.FTZ R215, R25.reuse, R142 ;  /* 0x0000008e19d77220 */ /* 0x048fe20000410000 */
[C---:B------:R-:W-:Y:S01]  /*d3f0*/  FMUL.FTZ R47, R88.reuse, R47 ;  /* 0x0000002f582f7220 */ /* 0x040fe20000410000 */
[C---:B------:R-:W-:Y:S01]  /*d400*/  FMUL.FTZ R51, R88.reuse, R51 ;  /* 0x0000003358337220 */ /* 0x040fe20000410000 */
[C---:B------:R-:W-:Y:S01]  /*d410*/  FMUL.FTZ R49, R88.reuse, R49 ;  /* 0x0000003158317220 */ /* 0x040fe20000410000 */
[C---:B0-----:R-:W-:Y:S01]  /*d420*/  FMUL.FTZ R217, R25.reuse, R212 ;  /* 0x000000d419d97220 */ /* 0x041fe20000410000 */
[C---:B------:R-:W-:Y:S01]  /*d430*/  FMUL.FTZ R69, R88.reuse, R69 ;  /* 0x0000004558457220 */ /* 0x040fe20000410000 */
[C---:B------:R-:W-:Y:S01]  /*d440*/  FMUL.FTZ R67, R88.reuse, R67 ;  /* 0x0000004358437220 */ /* 0x040fe20000410000 */
[C---:B------:R-:W-:Y:S01]  /*d450*/  FMUL.FTZ R59, R88.reuse, R59 ;  /* 0x0000003b583b7220 */ /* 0x040fe20000410000 */
[C---:B-1----:R-:W-:Y:S01]  /*d460*/  FMUL.FTZ R93, R25.reuse, R150 ;  /* 0x00000096195d7220 */ /* 0x042fe20000410000 */
[----:B------:R-:W-:Y:S01]  /*d470*/  FMUL.FTZ R25, R25, R148 ;  /* 0x0000009419197220 */ /* 0x000fe20000410000 */
[C---:B------:R-:W-:Y:S01]  /*d480*/  FMUL.FTZ R65, R88.reuse, R65 ;  /* 0x0000004158417220 */ /* 0x040fe20000410000 */
        /* <DEDUP_REMOVED lines=41> */
[----:B------:R-:W-:Y:S01]  /*d720*/  FMUL.FTZ R149, R88, R149 ;  /* 0x0000009558957220 */ /* 0x000fe20000410000 */
[----:B------:R-:W-:Y:S04]  /*d730*/  ST.E desc[UR48][R16.64+0x3d0], R109 ;  /* 0x0003d06d10007985 */ /* 0x000fe8000c101930 */
        /* <DEDUP_REMOVED lines=14> */
[----:B------:R0:W-:Y:S04]  /*d820*/  ST.E desc[UR48][R16.64+0x258], R5 ;  /* 0x0002580510007985 */ /* 0x0001e8000c101930 */
[----:B------:R-:W-:Y:S04]  /*d830*/  ST.E desc[UR48][R16.64+0x25c], R45 ;  /* 0x00025c2d10007985 */ /* 0x000fe8000c101930 */
[----:B------:R-:W-:Y:S04]  /*d840*/  ST.E desc[UR48][R16.64+0x268], R43 ;  /* 0x0002682b10007985 */ /* 0x000fe8000c101930 */
[----:B------:R-:W-:Y:S04]  /*d850*/  ST.E desc[UR48][R16.64+0x26c], R41 ;  /* 0x00026c2910007985 */ /* 0x000fe8000c101930 */
[----:B------:R-:W-:Y:S04]  /*d860*/  ST.E desc[UR48][R16.64+0x278], R39 ;  /* 0x0002782710007985 */ /* 0x000fe8000c101930 */
[----:B------:R1:W-:Y:S04]  /*d870*/  ST.E desc[UR48][R16.64+0x27c], R35 ;  /* 0x00027c2310007985 */ /* 0x0003e8000c101930 */
[----:B------:R2:W-:Y:S04]  /*d880*/  ST.E desc[UR48][R16.64+0x288], R37 ;  /* 0x0002882510007985 */ /* 0x0005e8000c101930 */
[----:B------:R-:W-:Y:S04]  /*d890*/  ST.E desc[UR48][R16.64+0x28c], R57 ;  /* 0x00028c3910007985 */ /* 0x000fe8000c101930 */
[----:B------:R-:W-:Y:S04]  /*d8a0*/  ST.E desc[UR48][R16.64+0x298], R55 ;  /* 0x0002983710007985 */ /* 0x000fe8000c101930 */
[----:B------:R-:W-:Y:S04]  /*d8b0*/  ST.E desc[UR48][R16.64+0x29c], R53 ;  /* 0x00029c3510007985 */ /* 0x000fe8000c101930 */
[----:B------:R3:W-:Y:S04]  /*d8c0*/  ST.E desc[UR48][R16.64+0x2a8], R47 ;  /* 0x0002a82f10007985 */ /* 0x0007e8000c101930 */
[----:B------:R-:W-:Y:S04]  /*d8d0*/  ST.E desc[UR48][R16.64+0x2ac], R51 ;  /* 0x0002ac3310007985 */ /* 0x000fe8000c101930 */
[----:B------:R4:W-:Y:S04]  /*d8e0*/  ST.E desc[UR48][R16.64+0x2b8], R49 ;  /* 0x0002b83110007985 */ /* 0x0009e8000c101930 */
[----:B------:R-:W-:Y:S04]  /*d8f0*/  ST.E desc[UR48][R16.64+0x2bc], R69 ;  /* 0x0002bc4510007985 */ /* 0x000fe8000c101930 */
[----:B------:R-:W-:Y:S04]  /*d900*/  ST.E desc[UR48][R16.64+0x2c8], R67 ;  /* 0x0002c84310007985 */ /* 0x000fe8000c101930 */
[----:B------:R4:W-:Y:S04]  /*d910*/  ST.E desc[UR48][R16.64+0x2cc], R59 ;  /* 0x0002cc3b10007985 */ /* 0x0009e8000c101930 */
[----:B------:R-:W-:Y:S04]  /*d920*/  ST.E desc[UR48][R16.64+0x2d8], R65 ;  /* 0x0002d84110007985 */ /* 0x000fe8000c101930 */
[----:B------:R-:W-:Y:S04]  /*d930*/  ST.E desc[UR48][R16.64+0x2dc], R63 ;  /* 0x0002dc3f10007985 */ /* 0x000fe8000c101930 */
[----:B------:R4:W-:Y:S04]  /*d940*/  ST.E desc[UR48][R16.64+0x2e8], R61 ;  /* 0x0002e83d10007985 */ /* 0x0009e8000c101930 */
[----:B------:R4:W-:Y:S04]  /*d950*/  ST.E desc[UR48][R16.64+0x2ec], R71 ;  /* 0x0002ec4710007985 */ /* 0x0009e8000c101930 */
[----:B------:R4:W-:Y:S04]  /*d960*/  ST.E desc[UR48][R16.64+0x2f8], R73 ;  /* 0x0002f84910007985 */ /* 0x0009e8000c101930 */
[----:B------:R4:W-:Y:S04]  /*d970*/  ST.E desc[UR48][R16.64+0x2fc], R75 ;  /* 0x0002fc4b10007985 */ /* 0x0009e8000c101930 */
[----:B------:R4:W-:Y:S04]  /*d980*/  ST.E desc[UR48][R16.64+0x308], R77 ;  /* 0x0003084d10007985 */ /* 0x0009e8000c101930 */
        /* <DEDUP_REMOVED lines=11> */
[----:B------:R-:W-:Y:S04]  /*da40*/  ST.E desc[UR48][R16.64+0x368], R99 ;  /* 0x0003686310007985 */ /* 0x000fe8000c101930 */
[----:B------:R4:W-:Y:S04]  /*da50*/  ST.E desc[UR48][R16.64+0x36c], R97 ;  /* 0x00036c6110007985 */ /* 0x0009e8000c101930 */
        /* <DEDUP_REMOVED lines=18> */
[----:B------:R-:W-:Y:S04]  /*db80*/  ST.E desc[UR48][R16.64+0x408], R189 ;  /* 0x000408bd10007985 */ /* 0x000fe8000c101930 */
[----:B------:R4:W-:Y:S04]  /*db90*/  ST.E desc[UR48][R16.64+0x40c], R147 ;  /* 0x00040c9310007985 */ /* 0x0009e8000c101930 */
[----:B------:R-:W-:Y:S04]  /*dba0*/  ST.E desc[UR48][R16.64+0x418], R187 ;  /* 0x000418bb10007985 */ /* 0x000fe8000c101930 */
[----:B------:R-:W-:Y:S04]  /*dbb0*/  ST.E desc[UR48][R16.64+0x41c], R151 ;  /* 0x00041c9710007985 */ /* 0x000fe8000c101930 */
[----:B------:R4:W-:Y:S01]  /*dbc0*/  ST.E desc[UR48][R16.64+0x428], R149 ;  /* 0x0004289510007985 */ /* 0x0009e2000c101930 */
[----:B------:R1:W-:Y:S06]  /*dbd0*/  BAR.SYNC.DEFER_BLOCKING R205, 0x100 ;  /* 0x000400cd0000751d */ /* 0x0003ec0000010000 */
[----:B0-----:R-:W4:Y:S04]  /*dbe0*/  LD.E R5, desc[UR48][R16.64+0x230] ;  /* 0x0002303010057980 */ /* 0x001f28000c101900 */
[----:B------:R-:W4:Y:S04]  /*dbf0*/  LD.E R25, desc[UR48][R16.64+0x234] ;  /* 0x0002343010197980 */ /* 0x000f28000c101900 */
[----:B------:R-:W4:Y:S04]  /*dc00*/  LD.E R27, desc[UR48][R16.64+0x238] ;  /* 0x00023830101b7980 */ /* 0x000f28000c101900 */
[----:B------:R-:W4:Y:S04]  /*dc10*/  LD.E R29, desc[UR48][R16.64+0x23c] ;  /* 0x00023c30101d7980 */ /* 0x000f28000c101900 */
[----:B------:R-:W4:Y:S04]  /*dc20*/  LD.E R31, desc[UR48][R16.64+0x240] ;  /* 0x00024030101f7980 */ /* 0x000f28000c101900 */
[----:B------:R-:W4:Y:S04]  /*dc30*/  LD.E R33, desc[UR48][R16.64+0x244] ;  /* 0x0002443010217980 */ /* 0x000f28000c101900 */
[----:B-1----:R-:W4:Y:S04]  /*dc40*/  LD.E R35, desc[UR48][R16.64+0x248] ;  /* 0x0002483010237980 */ /* 0x002f28000c101900 */
[----:B--2---:R-:W2:Y:S04]  /*dc50*/  LD.E R37, desc[UR48][R16.64+0x24c] ;  /* 0x00024c3010257980 */ /* 0x004ea8000c101900 */
[----:B------:R-:W2:Y:S04]  /*dc60*/  LD.E R39, desc[UR48][R16.64+0x250] ;  /* 0x0002503010277980 */ /* 0x000ea8000c101900 */
[----:B------:R-:W2:Y:S04]  /*dc70*/  LD.E R41, desc[UR48][R16.64+0x254] ;  /* 0x0002543010297980 */ /* 0x000ea8000c101900 */
[----:B------:R-:W2:Y:S04]  /*dc80*/  LD.E R43, desc[UR48][R16.64+0x258] ;  /* 0x00025830102b7980 */ /* 0x000ea8000c101900 */
[----:B------:R-:W2:Y:S04]  /*dc90*/  LD.E R45, desc[UR48][R16.64+0x25c] ;  /* 0x00025c30102d7980 */ /* 0x000ea8000c101900 */
[----:B---3--:R-:W3:Y:S04]  /*dca0*/  LD.E R47, desc[UR48][R16.64+0x260] ;  /* 0x00026030102f7980 */ /* 0x008ee8000c101900 */
[----:B----4-:R-:W4:Y:S04]  /*dcb0*/  LD.E R49, desc[UR48][R16.64+0x264] ;  /* 0x0002643010317980 */ /* 0x010f28000c101900 */
        /* <DEDUP_REMOVED lines=114> */
[----:B------:R-:W-:Y:S04]  /*e3e0*/  ST.E desc[UR48][R16.64+0x230], R5 ;  /* 0x0002300510007985 */ /* 0x000fe8000c101930 */
[----:B------:R-:W-:Y:S04]  /*e3f0*/  ST.E desc[UR48][R16.64+0x234], R25 ;  /* 0x0002341910007985 */ /* 0x000fe8000c101930 */
[----:B------:R-:W-:Y:S04]  /*e400*/  ST.E desc[UR48][R16.64+0x238], R27 ;  /* 0x0002381b10007985 */ /* 0x000fe8000c101930 */
[----:B------:R-:W-:Y:S04]  /*e410*/  ST.E desc[UR48][R16.64+0x23c], R29 ;  /* 0x00023c1d10007985 */ /* 0x000fe8000c101930 */
[----:B------:R-:W-:Y:S04]  /*e420*/  ST.E desc[UR48][R16.64+0x240], R31 ;  /* 0x0002401f10007985 */ /* 0x000fe8000c101930 */
[----:B------:R-:W-:Y:S04]  /*e430*/  ST.E desc[UR48][R16.64+0x244], R33 ;  /* 0x0002442110007985 */ /* 0x000fe8000c101930 */
[----:B------:R-:W-:Y:S04]  /*e440*/  ST.E desc[UR48][R16.64+0x248], R35 ;  /* 0x0002482310007985 */ /* 0x000fe8000c101930 */
[----:B--2---:R-:W-:Y:S04]  /*e450*/  ST.E desc[UR48][R16.64+0x24c], R37 ;  /* 0x00024c2510007985 */ /* 0x004fe8000c101930 */
[----:B------:R-:W-:Y:S04]  /*e460*/  ST.E desc[UR48][R16.64+0x250], R39 ;  /* 0x0002502710007985 */ /* 0x000fe8000c101930 */
[----:B------:R-:W-:Y:S04]  /*e470*/  ST.E desc[UR48][R16.64+0x254], R41 ;  /* 0x0002542910007985 */ /* 0x000fe8000c101930 */
[----:B------:R-:W-:Y:S04]  /*e480*/  ST.E desc[UR48][R16.64+0x258], R43 ;  /* 0x0002582b10007985 */ /* 0x000fe8000c101930 */
[----:B------:R-:W-:Y:S04]  /*e490*/  ST.E desc[UR48][R16.64+0x25c], R45 ;  /* 0x00025c2d10007985 */ /* 0x000fe8000c101930 */
[----:B---3--:R-:W-:Y:S04]  /*e4a0*/  ST.E desc[UR48][R16.64+0x260], R47 ;  /* 0x0002602f10007985 */ /* 0x008fe8000c101930 */
[----:B----4-:R-:W-:Y:S04]  /*e4b0*/  ST.E desc[UR48][R16.64+0x264], R49 ;  /* 0x0002643110007985 */ /* 0x010fe8000c101930 */
        /* <DEDUP_REMOVED lines=114> */
[----:B0-----:R-:W4:Y:S04]  /*ebe0*/  LD.E R187, desc[UR48][R16.64+0x218] ;  /* 0x0002183010bb7980 */ /* 0x001f28000c101900 */
[----:B-1----:R-:W4:Y:S04]  /*ebf0*/  LD.E.64 R4, desc[UR48][R16.64+0xa8] ;  /* 0x0000a83010047980 */ /* 0x002f28000c101b00 */
[----:B------:R-:W4:Y:S04]  /*ec00*/  LDL R189, [R1+0x88] ;  /* 0x0000880001bd7983 */ /* 0x000f280000100800 */
[----:B--2---:R-:W2:Y:S04]  /*ec10*/  LD.E R24, desc[UR48][R16.64+0x230] ;  /* 0x0002303010187980 */ /* 0x004ea8000c101900 */
[----:B------:R-:W2:Y:S04]  /*ec20*/  LD.E R25, desc[UR48][R16.64+0x234] ;  /* 0x0002343010197980 */ /* 0x000ea8000c101900 */
[----:B---3--:R-:W2:Y:S04]  /*ec30*/  LD.E R26, desc[UR48][R16.64+0x238] ;  /* 0x00023830101a7980 */ /* 0x008ea8000c101900 */
[----:B------:R-:W2:Y:S04]  /*ec40*/  LD.E R27, desc[UR48][R16.64+0x23c] ;  /* 0x00023c30101b7980 */ /* 0x000ea8000c101900 */
[----:B----4-:R-:W2:Y:S04]  /*ec50*/  LD.E R28, desc[UR48][R16.64+0x240] ;  /* 0x00024030101c7980 */ /* 0x010ea8000c101900 */
[----:B------:R-:W2:Y:S04]  /*ec60*/  LD.E R29, desc[UR48][R16.64+0x244] ;  /* 0x00024430101d7980 */ /* 0x000ea8000c101900 */
        /* <DEDUP_REMOVED lines=121> */
[----:B------:R-:W2:Y:S01]  /*f400*/  LD.E R151, desc[UR48][R16.64+0x42c] ;  /* 0x00042c3010977980 */ /* 0x000ea2000c101900 */
[----:B------:R-:W-:Y:S01]  /*f410*/  IMAD R4, R187, 0xc00, R4 ;  /* 0x00000c00bb047824 */ /* 0x000fe200078e0204 */
[----:B------:R-:W-:-:S02]  /*f420*/  ISETP.NE.U32.AND P2, PT, R189, RZ, PT ;  /* 0x000000ffbd00720c */ /* 0x000fc40003f45070 */
[----:B------:R-:W-:Y:S02]  /*f430*/  R2UR UR7, R5 ;  /* 0x00000000050772ca */ /* 0x000fe400000e0000 */
[----:B------:R-:W-:Y:S02]  /*f440*/  R2UR UR6, R4 ;  /* 0x00000000040672ca */ /* 0x000fe400000e0000 */
[----:B------:R-:W-:Y:S02]  /*f450*/  F2FP.BF16.F32.PACK_AB R152, R153, R152 ;  /* 0x000000989998723e */ /* 0x000fe400000010ff */
[----:B------:R-:W-:Y:S02]  /*f460*/  F2FP.BF16.F32.PACK_AB R154, R154, R155 ;  /* 0x0000009b9a9a723e */ /* 0x000fe400000010ff */
[----:B------:R-:W-:Y:S02]  /*f470*/  F2FP.BF16.F32.PACK_AB R153, R188, R185 ;  /* 0x000000b9bc99723e */ /* 0x000fe400000010ff */
[----:B------:R-:W-:Y:S01]  /*f480*/  F2FP.BF16.F32.PACK_AB R155, R183, R6 ;  /* 0x00000006b79b723e */ /* 0x000fe200000010ff */
[----:B------:R-:W-:Y:S01]  /*f490*/  VOTEU.ANY UP0, P2 ;  /* 0x00000000003f7886 */ /* 0x000fe20001000100 */
[----:B------:R-:W-:-:S02]  /*f4a0*/  VIADD R6, R4, 0x80 ;  /* 0x0000008004067836 */ /* 0x000fc40000000000 */
[----:B--2---:R-:W-:-:S06]  /*f4b0*/  WARPGROUP.ARRIVE ;  /* 0x00000000000079c5 */ /* 0x004fcc0000000000 */
[----:B------:R-:W-:Y:S01]  /*f4c0*/  HGMMA.64x256x16.F32.BF16 R24, R152, gdesc[UR4].tnspB, R24, UP0, gsb0 ;  /* 0x43e0000498187df0 */ /* 0x000fe2000b801818 */
[----:B------:R-:W-:Y:S01]  /*f4d0*/  R2UR UR6, R6 ;  /* 0x00000000060672ca */ /* 0x000fe200000e0000 */
[----:B------:R-:W-:Y:S01]  /*f4e0*/  VIADD R6, R4, 0x100 ;  /* 0x0000010004067836 */ /* 0x000fe20000000000 */
[----:B------:R-:W-:Y:S02]  /*f4f0*/  WARPGROUP.DEPBAR.LE gsb0, 0x0 ;  /* 0x00008000000079c5 */ /* 0x000fe40000010000 */
[----:B------:R-:W-:Y:S01]  /*f500*/  F2FP.BF16.F32.PACK_AB R152, R182, R7 ;  /* 0x00000007b698723e */ /* 0x000fe200000010ff */
[----:B------:R-:W-:Y:S01]  /*f510*/  IMAD.MOV.U32 R7, RZ, RZ, R5 ;  /* 0x000000ffff077224 */ /* 0x000fe200078e0005 */
[----:B------:R-:W-:-:S04]  /*f520*/  F2FP.BF16.F32.PACK_AB R153, R186, R181 ;  /* 0x000000b5ba99723e */ /* 0x000fc800000010ff */
[----:B------:R-:W-:Y:S02]  /*f530*/  R2UR UR7, R7 ;  /* 0x00000000070772ca */ /* 0x000fe400000e0000 */
[----:B------:R-:W-:Y:S02]  /*f540*/  F2FP.BF16.F32.PACK_AB R154, R180, R175 ;  /* 0x000000afb49a723e */ /* 0x000fe400000010ff */
[----:B------:R-:W-:Y:S01]  /*f550*/  F2FP.BF16.F32.PACK_AB R155, R184, R177 ;  /* 0x000000b1b89b723e */ /* 0x000fe200000010ff */
        /* <DEDUP_REMOVED lines=127> */
[----:B------:R0:W-:Y:S02]  /*fd50*/  ST.E desc[UR48][R16.64+0x42c], R151 ;  /* 0x00042c9710007985 */ /* 0x0001e4000c101930 */
[----:B0-----:R-:W-:-:S06]  /*fd60*/  WARPGROUP.ARRIVE ;  /* 0x00000000000079c5 */ /* 0x001fcc0000000000 */
[----:B------:R-:W-:Y:S01]  /*fd70*/  HGMMA.64x256x16.F32.BF16 R24, R152, gdesc[UR4].tnspB, R24, gsb0 ;  /* 0x43e0000498187df0 */ /* 0x000fe20008001818 */
[----:B------:R-:W-:Y:S01]  /*fd80*/  IMAD.MOV.U32 R7, RZ, RZ, R5 ;  /* 0x000000ffff077224 */ /* 0x000fe200078e0005 */
[----:B------:R-:W-:-:S04]  /*fd90*/  R2UR UR6, R6 ;  /* 0x00000000060672ca */ /* 0x000fc800000e0000 */
[----:B------:R-:W-:Y:S01]  /*fda0*/  R2UR UR7, R7 ;  /* 0x00000000070772ca */ /* 0x000fe200000e0000 */
[----:B------:R-:W-:Y:S01]  /*fdb0*/  STL [R1+0x88], R0 ;  /* 0x0000880001007387 */ /* 0x000fe20000100800 */
[----:B------:R-:W-:Y:S02]  /*fdc0*/  VIADD R6, R4, 0x180 ;  /* 0x0000018004067836 */ /* 0x000fe40000000000 */
[----:B------:R-:W-:Y:S01]  /*fdd0*/  IMAD.MOV.U32 R7, RZ, RZ, R5 ;  /* 0x000000ffff077224 */ /* 0x000fe200078e0005 */
[----:B------:R-:W-:Y:S02]  /*fde0*/  WARPGROUP.DEPBAR.LE gsb0, 0x0 ;  /* 0x00008000000079c5 */ /* 0x000fe40000010000 */
[----:B------:R-:W-:Y:S02]  /*fdf0*/  F2FP.BF16.F32.PACK_AB R152, R169, R172 ;  /* 0x000000aca998723e */ /* 0x000fe400000010ff */
[----:B------:R-:W-:Y:S02]  /*fe00*/  F2FP.BF16.F32.PACK_AB R153, R176, R173 ;  /* 0x000000adb099723e */ /* 0x000fe400000010ff */
[----:B------:R-:W-:-:S02]  /*fe10*/  F2FP.BF16.F32.PACK_AB R154, R170, R167 ;  /* 0x000000a7aa9a723e */ /* 0x000fc400000010ff */
        /* <DEDUP_REMOVED lines=131> */
[----:B------:R-:W-:Y:S02]  /*10650*/  R2UR UR6, R6 ;  /* 0x00000000060672ca */ /* 0x000fe400000e0000 */
[----:B------:R-:W-:Y:S01]  /*10660*/  R2UR UR7, R7 ;  /* 0x00000000070772ca */ /* 0x000fe200000e0000 */
[----:B------:R-:W-:Y:S01]  /*10670*/  STL [R1+0x88], R0 ;  /* 0x0000880001007387 */ /* 0x000fe20000100800 */
[----:B------:R-:W-:Y:S02]  /*10680*/  VIADD R6, R4, 0x200 ;  /* 0x0000020004067836 */ /* 0x000fe40000000000 */
[----:B------:R-:W-:Y:S01]  /*10690*/  IMAD.MOV.U32 R7, RZ, RZ, R5 ;  /* 0x000000ffff077224 */ /* 0x000fe200078e0005 */
[----:B------:R-:W-:Y:S02]  /*106a0*/  WARPGROUP.DEPBAR.LE gsb0, 0x0 ;  /* 0x00008000000079c5 */ /* 0x000fe40000010000 */
[----:B------:R-:W-:-:S02]  /*106b0*/  F2FP.BF16.F32.PACK_AB R152, R161, R164 ;  /* 0x000000a4a198723e */ /* 0x000fc400000010ff */
[----:B------:R-:W-:Y:S02]  /*106c0*/  F2FP.BF16.F32.PACK_AB R153, R168, R165 ;  /* 0x000000a5a899723e */ /* 0x000fe400000010ff */
        /* <DEDUP_REMOVED lines=135> */
[----:B------:R-:W-:Y:S01]  /*10f40*/  VIADD R4, R4, 0x280 ;  /* 0x0000028004047836 */ /* 0x000fe20000000000 */
[----:B------:R-:W-:Y:S02]  /*10f50*/  WARPGROUP.DEPBAR.LE gsb0, 0x0 ;  /* 0x00008000000079c5 */ /* 0x000fe40000010000 */
[----:B------:R-:W-:Y:S02]  /*10f60*/  F2FP.BF16.F32.PACK_AB R152, R156, R19 ;  /* 0x000000139c98723e */ /* 0x000fe400000010ff */
[----:B------:R-:W-:-:S02]  /*10f70*/  F2FP.BF16.F32.PACK_AB R153, R160, R157 ;  /* 0x0000009da099723e */ /* 0x000fc400000010ff */
        /* <DEDUP_REMOVED lines=270> */
[----:B------:R-:W-:Y:S02]  /*12060*/  STL [R1+0x88], R0 ;  /* 0x0000880001007387 */ /* 0x000fe40000100800 */
[----:B------:R-:W-:Y:S02]  /*12070*/  WARPGROUP.DEPBAR.LE gsb0, 0x0 ;  /* 0x00008000000079c5 */ /* 0x000fe40000010000 */
[----:B------:R-:W-:Y:S04]  /*12080*/  ST.E desc[UR48][R16.64+0x230], R24 ;  /* 0x0002301810007985 */ /* 0x000fe8000c101930 */
[----:B------:R0:W-:Y:S04]  /*12090*/  ST.E desc[UR48][R16.64+0x234], R25 ;  /* 0x0002341910007985 */ /* 0x0001e8000c101930 */
        /* <DEDUP_REMOVED lines=126> */
[----:B------:R4:W-:Y:S04]  /*12880*/  STL [R1+0x88], R0 ;  /* 0x0000880001007387 */ /* 0x0009e80000100800 */
        /* <DEDUP_REMOVED lines=10> */
[----:B-1----:R-:W4:Y:S04]  /*12930*/  LD.E R27, desc[UR48][R16.64+0x258] ;  /* 0x00025830101b7980 */ /* 0x002f28000c101900 */
[----:B--2---:R-:W2:Y:S04]  /*12940*/  LD.E R29, desc[UR48][R16.64+0x25c] ;  /* 0x00025c30101d7980 */ /* 0x004ea8000c101900 */
        /* <DEDUP_REMOVED lines=127> */
[----:B--2---:R0:W-:Y:S04]  /*13140*/  ST.E desc[UR48][R16.64+0x25c], R29 ;  /* 0x00025c1d10007985 */ /* 0x0041e8000c101930 */
[----:B---3--:R0:W-:Y:S04]  /*13150*/  ST.E desc[UR48][R16.64+0x260], R31 ;  /* 0x0002601f10007985 */ /* 0x0081e8000c101930 */
[----:B----4-:R0:W-:Y:S04]  /*13160*/  ST.E desc[UR48][R16.64+0x264], R33 ;  /* 0x0002642110007985 */ /* 0x0101e8000c101930 */
        /* <DEDUP_REMOVED lines=113> */
[----:B------:R0:W-:Y:S01]  /*13880*/  ST.E desc[UR48][R16.64+0x42c], R58 ;  /* 0x00042c3a10007985 */ /* 0x0001e2000c101930 */
[----:B------:R-:W-:Y:S04]  /*13890*/  BSSY B0, `(.L_x_2079) ;  /* 0x0000008000007945 */ /* 0x000fe80003800000 */
[----:B------:R-:W-:Y:S05]  /*138a0*/  @P0 BRA `(.L_x_2080) ;  /* 0x0000000000180947 */ /* 0x000fea0003800000 */
[----:B0-----:R-:W2:Y:S04]  /*138b0*/  LDL.64 R4, [R1+0x68] ;  /* 0x0000680001047983 */ /* 0x001ea80000100a00 */
[----:B------:R-:W3:Y:S01]  /*138c0*/  LD.E R0, desc[UR48][R16.64+0x218] ;  /* 0x0002183010007980 */ /* 0x000ee2000c101900 */
[----:B--2---:R-:W-:-:S05]  /*138d0*/  MOV R3, R4 ;  /* 0x0000000400037202 */ /* 0x004fca0000000f00 */
[----:B---3--:R-:W-:-:S05]  /*138e0*/  IMAD R0, R0, 0x8, R3 ;  /* 0x0000000800007824 */ /* 0x008fca00078e0203 */
[----:B------:R-:W-:-:S04]  /*138f0*/  PRMT R0, RZ, 0x654, R0 ;  /* 0x00000654ff007816 */ /* 0x000fc80000000000 */
[----:B------:R1:W-:Y:S03]  /*13900*/  SYNCS.ARRIVE.TRANS64.RED.A1T0 RZ, [R0+URZ], RZ ;  /* 0x000000ff00ff79a7 */ /* 0x0003e6000810043f */
.L_x_2080:
[----:B------:R-:W-:Y:S05]  /*13910*/  BSYNC B0 ;  /* 0x0000000000007941 */ /* 0x000fea0003800000 */
.L_x_2079:
[----:B------:R-:W-:Y:S05]  /*13920*/  @P1 BRA `(.L_x_2081) ;  /* 0xffffff60008c1947 */ /* 0x000fea000383ffff */
.L_x_2064:
[----:B------:R-:W-:-:S13]  /*13930*/  ISETP.GE.AND P1, PT, R10, UR43, PT ;  /* 0x0000002b0a007c0c */ /* 0x000fda000bf26270 */
[----:B------:R-:W-:Y:S05]  /*13940*/  @!P1 BRA `(.L_x_2082) ;  /* 0x000000b000989947 */ /* 0x000fea0003800000 */
[----:B0-----:R0:W5:Y:S02]  /*13950*/  LDL.64 R2, [R1+0x178] ;  /* 0x0001780001027983 */ /* 0x0011640000100a00 */
.L_x_2113:
[----:B0----5:R-:W2:Y:S04]  /*13960*/  LD.E R5, desc[UR48][R2.64] ;  /* 0x0000003002057980 */ /* 0x021ea8000c101900 */
        /* <DEDUP_REMOVED lines=13> */
[----:B------:R-:W-:Y:S05]  /*13a40*/  YIELD ;  /* 0x0000000000007946 */ /* 0x000fea0003800000 */
[----:B------:R-:W-:Y:S01]  /*13a50*/  BSSY B0, `(.L_x_2083) ;  /* 0x0000006000007945 */ /* 0x000fe20003800000 */
[----:B---3--:R-:W-:Y:S01]  /*13a60*/  @!P1 IMAD.MOV.U32 R5, RZ, RZ, RZ ;  /* 0x000000ffff059224 */ /* 0x008fe200078e00ff */
[----:B--2---:R-:W-:-:S04]  /*13a70*/  LOP3.LUT R0, R0, 0x1, RZ, 0xfc, !PT ;  /* 0x0000000100007812 */ /* 0x004fc800078efcff */
[----:B------:R-:W-:-:S13]  /*13a80*/  ISETP.NE.AND P2, PT, R0, 0x3, PT ;  /* 0x000000030000780c */ /* 0x000fda0003f45270 */
[----:B-1----:R-:W-:Y:S05]  /*13a90*/  @!P2 BRA `(.L_x_2084) ;  /* 0x000000000004a947 */ /* 0x002fea0003800000 */
[----:B------:R-:W-:Y:S01]  /*13aa0*/  BPT.TRAP 0x1 ;  /* 0x000000040000795c */ /* 0x000fe20000300000 */
.L_x_2084:
[----:B------:R-:W-:Y:S05]  /*13ab0*/  BSYNC B0 ;  /* 0x0000000000007941 */ /* 0x000fea0003800000 */
.L_x_2083:
[----:B------:R-:W2:Y:S01]  /*13ac0*/  LD.E.64 R6, desc[UR48][R20.64+0x8] ;  /* 0x0000083014067980 */ /* 0x000ea2000c101b00 */
[----:B-----5:R-:W-:Y:S02]  /*13ad0*/  SHF.L.U32 R8, R9, 0x1f, RZ ;  /* 0x0000001f09087819 */ /* 0x020fe400000006ff */
[----:B--2---:R-:W-:-:S05]  /*13ae0*/  MOV R6, R6 ;  /* 0x0000000600067202 */ /* 0x004fca0000000f00 */
[----:B------:R-:W-:-:S04]  /*13af0*/  IMAD R5, R5, 0x8, R6 ;  /* 0x0000000805057824 */ /* 0x000fc800078e0206 */
[----:B------:R1:W2:Y:S01]  /*13b00*/  SYNCS.PHASECHK.TRANS64.TRYWAIT P1, [R5+URZ], R8 ;  /* 0x00000008050075a7 */ /* 0x0002a2000802017f */
[----:B------:R-:W3:Y:S04]  /*13b10*/  LD.E R4, desc[UR48][R20.64+0x1c] ;  /* 0x00001c3014047980 */ /* 0x000ee8000c101900 */
[----:B------:R1:W5:Y:S04]  /*13b20*/  LD.E R0, desc[UR48][R2.64] ;  /* 0x0000003002007980 */ /* 0x000368000c101900 */
[----:B------:R1:W5:Y:S01]  /*13b30*/  LD.E R6, desc[UR48][R2.64+0x4] ;  /* 0x0000043002067980 */ /* 0x000362000c101900 */
[----:B------:R-:W-:Y:S01]  /*13b40*/  BSSY B0, `(.L_x_2085) ;  /* 0x0000005000007945 */ /* 0x000fe20003800000 */
[----:B---3--:R-:W-:-:S04]  /*13b50*/  LOP3.LUT R4, R4, 0x1, RZ, 0xfc, !PT ;  /* 0x0000000104047812 */ /* 0x008fc800078efcff */
[----:B------:R-:W-:-:S13]  /*13b60*/  ISETP.NE.AND P2, PT, R4, 0x3, PT ;  /* 0x000000030400780c */ /* 0x000fda0003f45270 */
[----:B-12---:R-:W-:Y:S05]  /*13b70*/  @!P2 BRA `(.L_x_2086) ;  /* 0x000000000004a947 */ /* 0x006fea0003800000 */
[----:B------:R-:W-:Y:S01]  /*13b80*/  BPT.TRAP 0x1 ;  /* 0x000000040000795c */ /* 0x000fe20000300000 */
.L_x_2086:
[----:B------:R-:W-:Y:S05]  /*13b90*/  BSYNC B0 ;  /* 0x0000000000007941 */ /* 0x000fea0003800000 */
.L_x_2085:
[----:B------:R-:W-:Y:S04]  /*13ba0*/  BSSY B0, `(.L_x_2087) ;  /* 0x0000008000007945 */ /* 0x000fe80003800000 */
[----:B------:R-:W-:Y:S05]  /*13bb0*/  @P1 BRA `(.L_x_2088) ;  /* 0x0000000000181947 */ /* 0x000fea0003800000 */
[----:B------:R-:W2:Y:S01]  /*13bc0*/  LD.E.64 R4, desc[UR48][R20.64+0x8] ;  /* 0x0000083014047980 */ /* 0x000ea2000c101b00 */
[----:B-----5:R-:W-:Y:S02]  /*13bd0*/  SHF.L.U32 R7, R6, 0x1f, RZ ;  /* 0x0000001f06077819 */ /* 0x020fe400000006ff */
[----:B--2---:R-:W-:-:S05]  /*13be0*/  MOV R5, R4 ;  /* 0x0000000400057202 */ /* 0x004fca0000000f00 */
[----:B------:R-:W-:-:S04]  /*13bf0*/  IMAD R0, R0, 0x8, R5 ;  /* 0x0000000800007824 */ /* 0x000fc800078e0205 */
[----:B------:R-:W1:Y:S02]  /*13c00*/  SYNCS.PHASECHK.TRANS64.TRYWAIT P1, [R0+URZ], R7 ;  /* 0x00000007000075a7 */ /* 0x000e64000802017f */
[----:B-1----:R-:W-:Y:S05]  /*13c10*/  @!P1 BRA `(.L_x_2089) ;  /* 0x0000014400c49947 */ /* 0x002fea0003800000 */
.L_x_2088:
[----:B------:R-:W-:Y:S05]  /*13c20*/  BSYNC B0 ;  /* 0x0000000000007941 */ /* 0x000fea0003800000 */
.L_x_2087:
[----:B------:R-:W2:Y:S04]  /*13c30*/  LD.E R5, desc[UR48][R2.64] ;  /* 0x0000003002057980 */ /* 0x000ea8000c101900 */
[----:B------:R-:W2:Y:S01]  /*13c40*/  LDL.64 R8, [R1+0xa0] ;  /* 0x0000a00001087983 */ /* 0x000ea20000100a00 */
[----:B------:R-:W-:Y:S05]  /*13c50*/  WARPSYNC.ALL ;  /* 0x0000000000007948 */ /* 0x000fea0003800000 */
[----:B------:R-:W3:Y:S04]  /*13c60*/  LDL.64 R18, [R1+0x98] ;  /* 0x0000980001127983 */ /* 0x000ee80000100a00 */
[----:B-1---5:R-:W4:Y:S04]  /*13c70*/  LDL.64 R6, [R1+0x98] ;  /* 0x0000980001067983 */ /* 0x022f280000100a00 */
[----:B------:R-:W4:Y:S01]  /*13c80*/  LDL.64 R12, [R1+0x98] ;  /* 0x00009800010c7983 */ /* 0x000f220000100a00 */
[----:B--2---:R-:W-:-:S03]  /*13c90*/  IMAD R4, R5, 0x300, R8 ;  /* 0x0000030005047824 */ /* 0x004fc600078e0208 */
[----:B------:R-:W2:Y:S01]  /*13ca0*/  LDL.64 R14, [R1+0x98] ;  /* 0x00009800010e7983 */ /* 0x000ea20000100a00 */
[----:B------:R-:W-:Y:S01]  /*13cb0*/  IMAD.MOV.U32 R5, RZ, RZ, R9 ;  /* 0x000000ffff057224 */ /* 0x000fe200078e0009 */
[----:B------:R-:W-:Y:S01]  /*13cc0*/  R2UR UR6, R4 ;  /* 0x00000000040672ca */ /* 0x000fe200000e0000 */
[----:B------:R-:W-:-:S03]  /*13cd0*/  WARPGROUP.ARRIVE ;  /* 0x00000000000079c5 */ /* 0x000fc60000000000 */
[----:B------:R-:W-:Y:S01]  /*13ce0*/  R2UR UR7, R5 ;  /* 0x00000000050772ca */ /* 0x000fe200000e0000 */
[----:B------:R-:W-:Y:S02]  /*13cf0*/  VIADD R8, R4, 0x2 ;  /* 0x0000000204087836 */ /* 0x000fe40000000000 */
[----:B------:R-:W-:Y:S01]  /*13d00*/  IMAD.MOV.U32 R0, RZ, RZ, 0x1 ;  /* 0x00000001ff007424 */ /* 0x000fe200078e00ff */
[----:B------:R1:W-:Y:S04]  /*13d10*/  STL [R1+0x80], RZ ;  /* 0x000080ff01007387 */ /* 0x0003e80000100800 */
[----:B------:R1:W-:Y:S04]  /*13d20*/  STL [R1+0x80], R0 ;  /* 0x0000800001007387 */ /* 0x0003e80000100800 */
[----:B------:R1:W-:Y:S04]  /*13d30*/  STL [R1+0x80], R0 ;  /* 0x0000800001007387 */ /* 0x0003e80000100800 */
[----:B------:R1:W-:Y:S04]  /*13d40*/  STL [R1+0x80], R0 ;  /* 0x0000800001007387 */ /* 0x0003e80000100800 */
[----:B------:R1:W-:Y:S01]  /*13d50*/  STL [R1+0x80], R0 ;  /* 0x0000800001007387 */ /* 0x0003e20000100800 */
[----:B---3--:R-:W-:-:S02]  /*13d60*/  R2UR UR4, R18 ;  /* 0x00000000120472ca */ /* 0x008fc400000e0000 */
[----:B------:R-:W-:Y:S01]  /*13d70*/  R2UR UR5, R19 ;  /* 0x00000000130572ca */ /* 0x000fe200000e0000 */
[----:B------:R-:W3:-:S12]  /*13d80*/  LDL R18, [R1+0x54] ;  /* 0x0000540001127983 */ /* 0x000ed80000100800 */
        /* <DEDUP_REMOVED lines=31> */
[----:B---3--:R-:W-:-:S04]  /*13f80*/  LOP3.LUT R18, R18, 0x1, RZ, 0xfc, !PT ;  /* 0x0000000112127812 */ /* 0x008fc800078efcff */
[----:B------:R-:W-:Y:S01]  /*13f90*/  ISETP.NE.AND P2, PT, R18, 0x3, PT ;  /* 0x000000031200780c */ /* 0x000fe20003f45270 */
[----:B------:R-:W-:Y:S01]  /*13fa0*/  BSSY B0, `(.L_x_2090) ;  /* 0x0000004000007945 */ /* 0x000fe20003800000 */
[----:B------:R-:W-:-:S11]  /*13fb0*/  WARPGROUP.DEPBAR.LE gsb0, 0x0 ;  /* 0x00008000000079c5 */ /* 0x000fd60000010000 */
[----:B-1----:R-:W-:Y:S05]  /*13fc0*/  @!P2 BRA `(.L_x_2091) ;  /* 0x000000000004a947 */ /* 0x002fea0003800000 */
[----:B------:R-:W-:Y:S01]  /*13fd0*/  BPT.TRAP 0x1 ;  /* 0x000000040000795c */ /* 0x000fe20000300000 */
.L_x_2091:
[----:B------:R-:W-:Y:S05]  /*13fe0*/  BSYNC B0 ;  /* 0x0000000000007941 */ /* 0x000fea0003800000 */
.L_x_2090:
[----:B------:R-:W2:Y:S01]  /*13ff0*/  LDL.64 R6, [R1+0x40] ;  /* 0x0000400001067983 */ /* 0x000ea20000100a00 */
[----:B-----5:R-:W-:Y:S02]  /*14000*/  SHF.L.U32 R8, R11, 0x1f, RZ ;  /* 0x0000001f0b087819 */ /* 0x020fe400000006ff */
[----:B--2---:R-:W-:-:S05]  /*14010*/  MOV R7, R6 ;  /* 0x0000000600077202 */ /* 0x004fca0000000f00 */
[----:B------:R-:W-:-:S04]  /*14020*/  IMAD R5, R5, 0x8, R7 ;  /* 0x0000000805057824 */ /* 0x000fc800078e0207 */
[----:B------:R1:W2:Y:S01]  /*14030*/  SYNCS.PHASECHK.TRANS64.TRYWAIT P1, [R5+URZ], R8 ;  /* 0x00000008050075a7 */ /* 0x0002a2000802017f */
[----:B------:R1:W5:Y:S04]  /*14040*/  LD.E R4, desc[UR48][R2.64] ;  /* 0x0000003002047980 */ /* 0x000368000c101900 */
[----:B------:R1:W5:Y:S01]  /*14050*/  LD.E R6, desc[UR48][R2.64+0x4] ;  /* 0x0000043002067980 */ /* 0x000362000c101900 */
[----:B------:R-:W-:Y:S04]  /*14060*/  BSSY B0, `(.L_x_2092) ;  /* 0x0000003000007945 */ /* 0x000fe80003800000 */
[----:B------:R-:W-:Y:S05]  /*14070*/  @!P2 BRA `(.L_x_2093) ;  /* 0x000000000004a947 */ /* 0x000fea0003800000 */
[----:B------:R-:W-:Y:S01]  /*14080*/  BPT.TRAP 0x1 ;  /* 0x000000040000795c */ /* 0x000fe20000300000 */
.L_x_2093:
[----:B------:R-:W-:Y:S05]  /*14090*/  BSYNC B0 ;  /* 0x0000000000007941 */ /* 0x000fea0003800000 */
.L_x_2092:
[----:B------:R-:W-:Y:S04]  /*140a0*/  BSSY B0, `(.L_x_2094) ;  /* 0x0000006000007945 */ /* 0x000fe80003800000 */
[----:B--2---:R-:W-:Y:S05]  /*140b0*/  @P1 BRA `(.L_x_2095) ;  /* 0x0000000000101947 */ /* 0x004fea0003800000 */
[----:B-----5:R-:W-:Y:S01]  /*140c0*/  IMAD R4, R4, 0x8, R7 ;  /* 0x0000000804047824 */ /* 0x020fe200078e0207 */
[----:B-1----:R-:W-:-:S04]  /*140d0*/  SHF.L.U32 R5, R6, 0x1f, RZ ;  /* 0x0000001f06057819 */ /* 0x002fc800000006ff */
[----:B------:R-:W1:Y:S02]  /*140e0*/  SYNCS.PHASECHK.TRANS64.TRYWAIT P1, [R4+URZ], R5 ;  /* 0x00000005040075a7 */ /* 0x000e64000802017f */
[----:B-1----:R-:W-:Y:S05]  /*140f0*/  @!P1 BRA `(.L_x_2096) ;  /* 0x0000014000a09947 */ /* 0x002fea0003800000 */
.L_x_2095:
[----:B------:R-:W-:Y:S05]  /*14100*/  BSYNC B0 ;  /* 0x0000000000007941 */ /* 0x000fea0003800000 */
.L_x_2094:
[----:B------:R-:W2:Y:S04]  /*14110*/  LDL R7, [R1+0x90] ;  /* 0x0000900001077983 */ /* 0x000ea80000100800 */
[----:B------:R-:W3:Y:S04]  /*14120*/  LD.E R11, desc[UR48][R2.64] ;  /* 0x00000030020b7980 */ /* 0x000ee8000c101900 */
[----:B------:R-:W3:Y:S04]  /*14130*/  LDL.64 R72, [R1+0x118] ;  /* 0x0001180001487983 */ /* 0x000ee80000100a00 */
[----:B-1---5:R-:W4:Y:S04]  /*14140*/  LDL.64 R4, [R1+0x110] ;  /* 0x0001100001047983 */ /* 0x022f280000100a00 */
[----:B------:R-:W4:Y:S04]  /*14150*/  LDL.64 R8, [R1+0x110] ;  /* 0x0001100001087983 */ /* 0x000f280000100a00 */
[----:B------:R-:W4:Y:S04]  /*14160*/  LDL.64 R12, [R1+0x110] ;  /* 0x00011000010c7983 */ /* 0x000f280000100a00 */
[----:B------:R-:W4:Y:S01]  /*14170*/  LDL.64 R14, [R1+0x110] ;  /* 0x00011000010e7983 */ /* 0x000f220000100a00 */
[----:B------:R-:W-:Y:S05]  /*14180*/  WARPSYNC.ALL ;  /* 0x0000000000007948 */ /* 0x000fea0003800000 */
[----:B------:R-:W-:Y:S01]  /*14190*/  WARPGROUP.ARRIVE ;  /* 0x00000000000079c5 */ /* 0x000fe20000000000 */
[----:B------:R-:W4:Y:S01]  /*141a0*/  LDL.64 R18, [R1+0x110] ;  /* 0x0001100001127983 */ /* 0x000f220000100a00 */
[----:B--2---:R-:W-:Y:S01]  /*141b0*/  ISETP.NE.U32.AND P1, PT, R7, RZ, PT ;  /* 0x000000ff0700720c */ /* 0x004fe20003f25070 */
[----:B---3--:R-:W-:-:S02]  /*141c0*/  IMAD R6, R11, 0xc00, R72 ;  /* 0x00000c000b067824 */ /* 0x008fc400078e0248 */
[----:B------:R-:W-:Y:S01]  /*141d0*/  IMAD.MOV.U32 R7, RZ, RZ, R73 ;  /* 0x000000ffff077224 */ /* 0x000fe200078e0049 */
[----:B----4-:R-:W-:Y:S02]  /*141e0*/  R2UR UR4, R4 ;  /* 0x00000000040472ca */ /* 0x010fe400000e0000 */
[----:B------:R-:W-:Y:S02]  /*141f0*/  R2UR UR6, R6 ;  /* 0x00000000060672ca */ /* 0x000fe400000e0000 */
[----:B------:R-:W-:Y:S02]  /*14200*/  R2UR UR7, R7 ;  /* 0x00000000070772ca */ /* 0x000fe400000e0000 */
[----:B------:R-:W-:-:S03]  /*14210*/  R2UR UR5, R5 ;  /* 0x00000000050572ca */ /* 0x000fc600000e0000 */
[----:B------:R-:W-:-:S10]  /*14220*/  VOTEU.ANY UP0, P1 ;  /* 0x00000000003f7886 */ /* 0x000fd40000800100 */
        /* <DEDUP_REMOVED lines=186> */
[----:B------:R-:W3:Y:S04]  /*14dd0*/  LDL.64 R8, [R1+0x170] ;  /* 0x0001700001087983 */ /* 0x000ee80000100a00 */
[----:B------:R-:W4:Y:S04]  /*14de0*/  LDL R11, [R194] ;  /* 0x00000000c20b7983 */ /* 0x000f280000100800 */
[----:B--2---:R-:W2:Y:S04]  /*14df0*/  LDL R4, [R194+0x24] ;  /* 0x00002400c2047983 */ /* 0x004ea80000100800 */
[----:B------:R-:W4:Y:S04]  /*14e00*/  LDL R12, [R1+0x70] ;  /* 0x00007000010c7983 */ /* 0x000f280000100800 */
[----:B------:R-:W4:Y:S04]  /*14e10*/  LDL R6, [R194+0x18] ;  /* 0x00001800c2067983 */ /* 0x000f280000100800 */
[----:B------:R-:W4:Y:S04]  /*14e20*/  LDL R5, [R194+0x4] ;  /* 0x00000400c2057983 */ /* 0x000f280000100800 */
[----:B------:R-:W4:Y:S04]  /*14e30*/  LDL R18, [R194+0xc] ;  /* 0x00000c00c2127983 */ /* 0x000f280000100800 */
[----:B------:R-:W4:Y:S04]  /*14e40*/  LDL R15, [R194+0x10] ;  /* 0x00001000c20f7983 */ /* 0x000f280000100800 */
[----:B------:R-:W4:Y:S04]  /*14e50*/  LDL R7, [R194+0x14] ;  /* 0x00001400c2077983 */ /* 0x000f280000100800 */
[----:B---3--:R-:W3:Y:S01]  /*14e60*/  LD.E R8, desc[UR48][R8.64] ;  /* 0x0000003008087980 */ /* 0x008ee2000c101900 */
[----:B--2---:R-:W-:-:S03]  /*14e70*/  ISETP.NE.AND P1, PT, R4, 0x1, PT ;  /* 0x000000010400780c */ /* 0x004fc60003f25270 */
[----:B------:R-:W2:Y:S10]  /*14e80*/  LDL R4, [R194+0x8] ;  /* 0x00000800c2047983 */ /* 0x000eb40000100800 */
[----:B------:R-:W2:Y:S04]  /*14e90*/  @P1 LDL R13, [R194+0x28] ;  /* 0x00002800c20d1983 */ /* 0x000ea80000100800 */
[----:B------:R-:W2:Y:S01]  /*14ea0*/  @P1 LDL R14, [R194+0x2c] ;  /* 0x00002c00c20e1983 */ /* 0x000ea20000100800 */
[----:B----4-:R-:W-:Y:S01]  /*14eb0*/  ISETP.GE.AND P2, PT, R6, 0x1, PT ;  /* 0x000000010600780c */ /* 0x010fe20003f46270 */
[----:B------:R-:W-:Y:S01]  /*14ec0*/  BSSY B0, `(.L_x_2097) ;  /* 0x00000a6000007945 */ /* 0x000fe20003800000 */
[-C--:B---3--:R-:W-:Y:S01]  /*14ed0*/  FMUL.FTZ R9, R26, R8.reuse ;  /* 0x000000081a097220 */ /* 0x088fe20000410000 */
[----:B------:R-:W-:Y:S01]  /*14ee0*/  SHF.R.S32.HI R26, RZ, 0x1f, R11 ;  /* 0x0000001fff1a7819 */ /* 0x000fe2000001140b */
[-C--:B------:R-:W-:Y:S01]  /*14ef0*/  FMUL.FTZ R20, R30, R8.reuse ;  /* 0x000000081e147220 */ /* 0x080fe20000410000 */
[----:B------:R-:W-:-:S02]  /*14f00*/  FMUL.FTZ R30, R32, R8 ;  /* 0x00000008201e7220 */ /* 0x000fc40000410000 */
[----:B------:R-:W-:Y:S01]  /*14f10*/  LEA.HI R32, R26, R11, RZ, 0x7 ;  /* 0x0000000b1a207211 */ /* 0x000fe200078f38ff */
[----:B------:R-:W-:-:S03]  /*14f20*/  FMUL.FTZ R109, R34, R8 ;  /* 0x00000008226d7220 */ /* 0x000fc60000410000 */
[----:B------:R-:W-:Y:S01]  /*14f30*/  LOP3.LUT R34, R32, 0xffffff80, RZ, 0xc0, !PT ;  /* 0xffffff8020227812 */ /* 0x000fe200078ec0ff */
[----:B------:R-:W-:-:S04]  /*14f40*/  FMUL.FTZ R21, R31, R8 ;  /* 0x000000081f157220 */ /* 0x000fc80000410000 */
[----:B------:R-:W-:Y:S02]  /*14f50*/  IMAD.IADD R34, R11, 0x1, -R34 ;  /* 0x000000010b227824 */ /* 0x000fe400078e0a22 */
[-C--:B------:R-:W-:Y:S01]  /*14f60*/  FMUL.FTZ R31, R33, R8.reuse ;  /* 0x00000008211f7220 */ /* 0x080fe20000410000 */
[-C--:B------:R-:W-:Y:S01]  /*14f70*/  FMUL.FTZ R137, R38, R8.reuse ;  /* 0x0000000826897220 */ /* 0x080fe20000410000 */
[----:B------:R-:W-:Y:S02]  /*14f80*/  LEA.HI R38, R26, R11, RZ, 0x2 ;  /* 0x0000000b1a267211 */ /* 0x000fe400078f10ff */
[----:B------:R-:W-:Y:S01]  /*14f90*/  SHF.R.S32.HI R33, RZ, 0x1f, R34 ;  /* 0x0000001fff217819 */ /* 0x000fe20000011422 */
[-C--:B------:R-:W-:Y:S01]  /*14fa0*/  FMUL.FTZ R117, R35, R8.reuse ;  /* 0x0000000823757220 */ /* 0x080fe20000410000 */
[-C--:B------:R-:W-:Y:S01]  /*14fb0*/  FMUL.FTZ R36, R36, R8.reuse ;  /* 0x0000000824247220 */ /* 0x080fe20000410000 */
[----:B------:R-:W-:Y:S01]  /*14fc0*/  FMUL.FTZ R37, R37, R8 ;  /* 0x0000000825257220 */ /* 0x000fe20000410000 */
[----:B------:R-:W-:-:S02]  /*14fd0*/  LEA.HI R35, R33, R34, RZ, 0x2 ;  /* 0x0000002221237211 */ /* 0x000fc400078f10ff */
[----:B------:R-:W-:Y:S01]  /*14fe0*/  LOP3.LUT R38, R38, 0xfffffffc, RZ, 0xc0, !PT ;  /* 0xfffffffc26267812 */ /* 0x000fe200078ec0ff */
[----:B------:R3:W4:Y:S01]  /*14ff0*/  MUFU.TANH R75, R36 ;  /* 0x00000024004b7308 */ /* 0x0007220000002400 */
[----:B------:R-:W-:-:S03]  /*15000*/  LEA.HI R33, R33, R34, RZ, 0x5 ;  /* 0x0000002221217211 */ /* 0x000fc600078f28ff */
[----:B------:R-:W-:-:S04]  /*15010*/  IMAD.IADD R38, R11, 0x1, -R38 ;  /* 0x000000010b267824 */ /* 0x000fc800078e0a26 */
[----:B------:R0:W1:Y:S01]  /*15020*/  MUFU.TANH R76, R37 ;  /* 0x00000025004c7308 */ /* 0x0000620000002400 */
[--C-:B---3--:R-:W-:Y:S02]  /*15030*/  SHF.R.S32.HI R36, RZ, 0x2, R35.reuse ;  /* 0x00000002ff247819 */ /* 0x108fe40000011423 */
[----:B------:R-:W-:Y:S02]  /*15040*/  SHF.R.S32.HI R11, RZ, 0x7, R32 ;  /* 0x00000007ff0b7819 */ /* 0x000fe40000011420 */
[----:B0-----:R-:W-:-:S04]  /*15050*/  SHF.R.S32.HI R37, RZ, 0x1f, R35 ;  /* 0x0000001fff257819 */ /* 0x001fc80000011423 */
[----:B------:R-:W-:Y:S02]  /*15060*/  LEA.HI R37, R37, R36, RZ, 0x3 ;  /* 0x0000002425257211 */ /* 0x000fe400078f18ff */
[----:B------:R-:W-:Y:S02]  /*15070*/  LEA.HI R32, R32, R11, RZ, 0x1 ;  /* 0x0000000b20207211 */ /* 0x000fe400078f08ff */
[----:B------:R-:W-:Y:S02]  /*15080*/  LOP3.LUT R37, R37, 0xfffffff8, RZ, 0xc0, !PT ;  /* 0xfffffff825257812 */ /* 0x000fe400078ec0ff */
[----:B------:R-:W-:Y:S02]  /*15090*/  SHF.R.S32.HI R33, RZ, 0x5, R33 ;  /* 0x00000005ff217819 */ /* 0x000fe40000011421 */
[----:B------:R-:W-:Y:S01]  /*150a0*/  LOP3.LUT R32, R32, 0x3fffffe, RZ, 0xc0, !PT ;  /* 0x03fffffe20207812 */ /* 0x000fe200078ec0ff */
[----:B------:R-:W-:Y:S01]  /*150b0*/  IMAD.IADD R37, R36, 0x1, -R37 ;  /* 0x0000000124257824 */ /* 0x000fe200078e0a25 */
[----:B------:R-:W-:Y:S01]  /*150c0*/  LEA.HI R36, R38, R38, RZ, 0x1 ;  /* 0x0000002626247211 */ /* 0x000fe200078f08ff */
[----:B------:R-:W-:-:S02]  /*150d0*/  IMAD R12, R12, 0x8, R33 ;  /* 0x000000080c0c7824 */ /* 0x000fc400078e0221 */
[----:B------:R-:W-:Y:S01]  /*150e0*/  IMAD.IADD R32, R11, 0x1, -R32 ;  /* 0x000000010b207824 */ /* 0x000fe200078e0a20 */
[----:B------:R-:W-:Y:S01]  /*150f0*/  LOP3.LUT R11, R36, 0x1ffffffe, RZ, 0xc0, !PT ;  /* 0x1ffffffe240b7812 */ /* 0x000fe200078ec0ff */
[----:B------:R-:W-:-:S04]  /*15100*/  IMAD.U32 R37, R12, 0x10, R37 ;  /* 0x000000100c257824 */ /* 0x000fc800078e0025 */
[----:B------:R-:W-:Y:S02]  /*15110*/  IMAD.IADD R11, R38, 0x1, -R11 ;  /* 0x00000001260b7824 */ /* 0x000fe400078e0a0b */
[----:B------:R-:W-:-:S04]  /*15120*/  IMAD R32, R32, 0x40, R37 ;  /* 0x0000004020207824 */ /* 0x000fc800078e0225 */
[----:B------:R-:W-:-:S04]  /*15130*/  IMAD R32, R11, 0x8, R32 ;  /* 0x000000080b207824 */ /* 0x000fc800078e0220 */
[----:B--2---:R-:W-:-:S05]  /*15140*/  @P1 IMAD.HI.U32 R13, R32, R13, RZ ;  /* 0x0000000d200d1227 */ /* 0x004fca00078e00ff */
[----:B------:R-:W-:Y:S01]  /*15150*/  @P1 SHF.R.U32.HI R32, RZ, R14, R13 ;  /* 0x0000000eff201219 */ /* 0x000fe2000001160d */
[----:B------:R-:W-:Y:S01]  /*15160*/  IMAD.MOV.U32 R11, RZ, RZ, -0x60 ;  /* 0xffffffa0ff0b7424 */ /* 0x000fe200078e00ff */
[----:B------:R-:W-:-:S03]  /*15170*/  LOP3.LUT R35, R35, 0x7ffffffc, RZ, 0xc0, !PT ;  /* 0x7ffffffc23237812 */ /* 0x000fc600078ec0ff */
[----:B------:R-:W0:Y:S01]  /*15180*/  SHFL.IDX PT, R33, R32, RZ, 0x1c1f ;  /* 0x001c1fff20217589 */ /* 0x000e2200000e0000 */
        /* <DEDUP_REMOVED lines=32> */
[-C--:B------:R-:W-:Y:S01]  /*15390*/  FMUL.FTZ R147, R70, R8.reuse ;  /* 0x0000000846937220 */ /* 0x080fe20000410000 */
[----:B------:R-:W-:Y:S02]  /*153a0*/  IMAD R12, R10, R11, 0x1 ;  /* 0x000000010a0c7424 */ /* 0x000fe400078e020b */
[-C--:B------:R-:W-:Y:S01]  /*153b0*/  FMUL.FTZ R149, R71, R8.reuse ;  /* 0x0000000847957220 */ /* 0x080fe20000410000 */
[-C--:B------:R-:W-:Y:S01]  /*153c0*/  FMUL.FTZ R49, R49, R8.reuse ;  /* 0x0000000831317220 */ /* 0x080fe20000410000 */
[-C--:B------:R-:W-:Y:S01]  /*153d0*/  FMUL.FTZ R53, R53, R8.reuse ;  /* 0x0000000835357220 */ /* 0x080fe20000410000 */
[-C--:B------:R-:W-:Y:S01]  /*153e0*/  FMUL.FTZ R61, R61, R8.reuse ;  /* 0x000000083d3d7220 */ /* 0x080fe20000410000 */
[-C--:B------:R-:W-:Y:S01]  /*153f0*/  FMUL.FTZ R65, R65, R8.reuse ;  /* 0x0000000841417220 */ /* 0x080fe20000410000 */
[----:B------:R-:W-:Y:S01]  /*15400*/  FMUL.FTZ R68, R68, R8 ;  /* 0x0000000844447220 */ /* 0x000fe20000410000 */
[----:B------:R-:W-:Y:S01]  /*15410*/  IMAD R12, R35, -0x2, R12 ;  /* 0xfffffffe230c7824 */ /* 0x000fe200078e020c */
[----:B------:R-:W2:Y:S01]  /*15420*/  MUFU.TANH R24, R24 ;  /* 0x0000001800187308 */ /* 0x000ea20000002400 */
[----:B------:R-:W-:-:S03]  /*15430*/  LOP3.LUT R11, RZ, R18, RZ, 0x33, !PT ;  /* 0x00000012ff0b7212 */ /* 0x000fc600078e33ff */
[----:B------:R-:W-:-:S04]  /*15440*/  IADD3 R8, -R5, R12, R4 ;  /* 0x0000000c05087210 */ /* 0x000fc80007ffe104 */
[----:B------:R-:W3:Y:S08]  /*15450*/  MUFU.TANH R72, R72 ;  /* 0x0000004800487308 */ /* 0x000ef00000002400 */
        /* <DEDUP_REMOVED lines=22> */
[----:B------:R-:W0:Y:S08]  /*155c0*/  MUFU.TANH R123, R123 ;  /* 0x0000007b007b7308 */ /* 0x000e300000002400 */
[----:B------:R-:W0:Y:S08]  /*155d0*/  MUFU.TANH R125, R125 ;  /* 0x0000007d007d7308 */ /* 0x000e300000002400 */
[----:B------:R-:W0:Y:S08]  /*155e0*/  MUFU.TANH R52, R52 ;  /* 0x0000003400347308 */ /* 0x000e300000002400 */
[----:B------:R0:W0:Y:S08]  /*155f0*/  MUFU.TANH R42, R53 ;  /* 0x00000035002a7308 */ /* 0x0000300000002400 */
        /* <DEDUP_REMOVED lines=14> */
[----:B------:R0:W0:Y:S08]  /*156e0*/  MUFU.TANH R13, R68 ;  /* 0x00000044000d7308 */ /* 0x0000300000002400 */
[----:B------:R-:W0:Y:S08]  /*156f0*/  MUFU.TANH R69, R69 ;  /* 0x0000004500457308 */ /* 0x000e300000002400 */
[----:B------:R-:W0:Y:S08]  /*15700*/  MUFU.TANH R147, R147 ;  /* 0x0000009300937308 */ /* 0x000e300000002400 */
[----:B------:R-:W1:Y:S01]  /*15710*/  MUFU.TANH R149, R149 ;  /* 0x0000009500957308 */ /* 0x000e620000002400 */
[----:B------:R-:W-:-:S02]  /*15720*/  IMAD.IADD R18, R8, 0x1, R15 ;  /* 0x0000000108127824 */ /* 0x000fc400078e020f */
[----:B------:R-:W-:Y:S02]  /*15730*/  IMAD.IADD R34, R8, 0x1, R11 ;  /* 0x0000000108227824 */ /* 0x000fe400078e020b */
[----:B------:R-:W-:Y:S02]  /*15740*/  IMAD R36, R10, -0x60, R7 ;  /* 0xffffffa00a247824 */ /* 0x000fe400078e0207 */
[----:B------:R-:W-:Y:S02]  /*15750*/  VIADD R38, R12, 0xffffffff ;  /* 0xffffffff0c267836 */ /* 0x000fe40000000000 */
[--C-:B0-----:R-:W-:Y:S02]  /*15760*/  IMAD.IADD R11, R18, 0x1, R33.reuse ;  /* 0x00000001120b7824 */ /* 0x101fe400078e0221 */
        /* <DEDUP_REMOVED lines=14> */
.L_x_2102:
[----:B------:R-:W-:Y:S05]  /*15850*/  BSYNC B2 ;  /* 0x0000000000027941 */ /* 0x000fea0003800000 */
.L_x_2101:
[----:B------:R-:W-:Y:S01]  /*15860*/  LOP3.LUT R7, RZ, R7, RZ, 0x33, !PT ;  /* 0x00000007ff077212 */ /* 0x000fe200078e33ff */
[----:B------:R-:W-:Y:S06]  /*15870*/  BRA `(.L_x_2103) ;  /* 0x0000000000187947 */ /* 0x000fec0003800000 */
.L_x_2100:
[----:B------:R-:W-:-:S13]  /*15880*/  ISETP.NE.AND P1, PT, R6, 0x1, PT ;  /* 0x000000010600780c */ /* 0x000fda0003f25270 */
[----:B------:R-:W-:Y:S05]  /*15890*/  @!P1 BRA `(.L_x_2103) ;  /* 0x0000000000109947 */ /* 0x000fea0003800000 */
[----:B------:R-:W2:Y:S04]  /*158a0*/  LDL R12, [R194+0x1c] ;  /* 0x00001c00c20c7983 */ /* 0x000ea80000100800 */
[----:B------:R-:W3:Y:S01]  /*158b0*/  LDL R14, [R194+0x20] ;  /* 0x00002000c20e7983 */ /* 0x000ee20000100800 */
[----:B--2---:R-:W-:-:S05]  /*158c0*/  IMAD.HI.U32 R7, R7, R12, RZ ;  /* 0x0000000c07077227 */ /* 0x004fca00078e00ff */
[----:B---3--:R-:W-:-:S07]  /*158d0*/  SHF.R.U32.HI R7, RZ, R14, R7 ;  /* 0x0000000eff077219 */ /* 0x008fce0000011607 */
.L_x_2103:
[----:B------:R-:W-:Y:S05]  /*158e0*/  BSYNC B1 ;  /* 0x0000000000017941 */ /* 0x000fea0003800000 */
.L_x_2099:
[----:B------:R-:W-:-:S05]  /*158f0*/  IMAD R7, R6, R7, R38 ;  /* 0x0000000706077224 */ /* 0x000fca00078e0226 */
[----:B------:R-:W-:Y:S02]  /*15900*/  VIMNMX R8, R8, R7, !PT ;  /* 0x0000000708087248 */ /* 0x000fe40007fe0100 */
[----:B------:R-:W-:-:S07]  /*15910*/  VIADDMNMX R11, R7, R6, R11, PT ;  /* 0x00000006070b7246 */ /* 0x000fce000380010b */
.L_x_2098:
[----:B------:R-:W-:Y:S05]  /*15920*/  BSYNC B0 ;  /* 0x0000000000007941 */ /* 0x000fea0003800000 */
.L_x_2097:
[C---:B------:R-:W-:Y:S01]  /*15930*/  ISETP.GE.AND P1, PT, R36.reuse, 0x2, PT ;  /* 0x000000022400780c */ /* 0x040fe20003f26270 */
[----:B------:R-:W-:Y:S01]  /*15940*/  BSSY B0, `(.L_x_2104) ;  /* 0x0000091000007945 */ /* 0x000fe20003800000 */
[----:B------:R-:W-:Y:S02]  /*15950*/  ISETP.GE.AND P5, PT, R36, 0xa, PT ;  /* 0x0000000a2400780c */ /* 0x000fe40003fa6270 */
        /* <DEDUP_REMOVED lines=9> */
[----:B------:R-:W-:-:S02]  /*159f0*/  FSEL R65, R74, -INF , !P3 ;  /* 0xff8000004a417808 */ /* 0x000fc40005800000 */
        /* <DEDUP_REMOVED lines=18> */
[C---:B------:R-:W-:Y:S02]  /*15b20*/  ISETP.LT.OR P3, PT, R11.reuse, 0x1a, P3 ;  /* 0x0000001a0b00780c */ /* 0x040fe40001f61670 */
[----:B------:R-:W-:Y:S02]  /*15b30*/  ISETP.GE.AND P4, PT, R36, 0x21, PT ;  /* 0x000000212400780c */ /* 0x000fe40003f86270 */
[----:B-1----:R-:W-:Y:S02]  /*15b40*/  FSEL R59, R76, -INF , !P3 ;  /* 0xff8000004c3b7808 */ /* 0x002fe40005800000 */
        /* <DEDUP_REMOVED lines=83> */
[----:B------:R-:W-:Y:S01]  /*16080*/  ISETP.GE.AND P6, PT, R6, 0x1, PT ;  /* 0x000000010600780c */ /* 0x000fe20003fc6270 */
[--C-:B0-----:R-:W-:Y:S02]  /*16090*/  IMAD.IADD R69, R18, 0x1, R11.reuse ;  /* 0x0000000112457824 */ /* 0x101fe400078e020b */
[----:B------:R-:W-:-:S10]  /*160a0*/  IMAD.IADD R8, R34, 0x1, R11 ;  /* 0x0000000122087824 */ /* 0x000fd400078e020b */
        /* <DEDUP_REMOVED lines=13> */
.L_x_2109:
[----:B------:R-:W-:Y:S05]  /*16180*/  BSYNC B2 ;  /* 0x0000000000027941 */ /* 0x000fea0003800000 */
.L_x_2108:
[----:B------:R-:W-:Y:S01]  /*16190*/  LOP3.LUT R5, RZ, R5, RZ, 0x33, !PT ;  /* 0x00000005ff057212 */ /* 0x000fe200078e33ff */
[----:B------:R-:W-:Y:S06]  /*161a0*/  BRA `(.L_x_2110) ;  /* 0x0000000000187947 */ /* 0x000fec0003800000 */
.L_x_2107:
[----:B------:R-:W-:-:S13]  /*161b0*/  ISETP.NE.AND P6, PT, R6, 0x1, PT ;  /* 0x000000010600780c */ /* 0x000fda0003fc5270 */
[----:B------:R-:W-:Y:S05]  /*161c0*/  @!P6 BRA `(.L_x_2110) ;  /* 0x000000000010e947 */ /* 0x000fea0003800000 */
[----:B------:R-:W2:Y:S04]  /*161d0*/  LDL R4, [R194+0x1c] ;  /* 0x00001c00c2047983 */ /* 0x000ea80000100800 */
[----:B------:R-:W3:Y:S01]  /*161e0*/  LDL R12, [R194+0x20] ;  /* 0x00002000c20c7983 */ /* 0x000ee20000100800 */
[----:B--2---:R-:W-:-:S05]  /*161f0*/  IMAD.HI.U32 R5, R5, R4, RZ ;  /* 0x0000000405057227 */ /* 0x004fca00078e00ff */
[----:B---3--:R-:W-:-:S07]  /*16200*/  SHF.R.U32.HI R5, RZ, R12, R5 ;  /* 0x0000000cff057219 */ /* 0x008fce0000011605 */
.L_x_2110:
[----:B------:R-:W-:Y:S05]  /*16210*/  BSYNC B1 ;  /* 0x0000000000017941 */ /* 0x000fea0003800000 */
.L_x_2106:
[----:B------:R-:W-:-:S05]  /*16220*/  IMAD R5, R6, R5, R38 ;  /* 0x0000000506057224 */ /* 0x000fca00078e0226 */
[----:B------:R-:W-:Y:S02]  /*16230*/  VIADDMNMX R69, R5, R6, R69, PT ;  /* 0x0000000605457246 */ /* 0x000fe40003800145 */
[----:B------:R-:W-:-:S07]  /*16240*/  VIMNMX R8, R8, R5, !PT ;  /* 0x0000000508087248 */ /* 0x000fce0007fe0100 */
.L_x_2105:
[----:B------:R-:W-:Y:S05]  /*16250*/  BSYNC B0 ;  /* 0x0000000000007941 */ /* 0x000fea0003800000 */
.L_x_2104:
[----:B------:R-:W2:Y:S01]  /*16260*/  LD.E.64 R4, desc[UR48][R16.64+0x440] ;  /* 0x0004403010047980 */ /* 0x000ea2000c101b00 */
[C---:B------:R-:W-:Y:S02]  /*16270*/  ISETP.GT.AND P1, PT, R8.reuse, 0x1, !P1 ;  /* 0x000000010800780c */ /* 0x040fe40004f24270 */
[----:B------:R-:W-:Y:S01]  /*16280*/  ISETP.GT.AND P2, PT, R8, 0x8, !P2 ;  /* 0x000000080800780c */ /* 0x000fe20005744270 */
[----:B------:R-:W3:Y:S01]  /*16290*/  LD.E R34, desc[UR48][R16.64+0x270] ;  /* 0x0002703010227980 */ /* 0x000ee2000c101900 */
[C---:B------:R-:W-:Y:S02]  /*162a0*/  ISETP.LT.OR P1, PT, R69.reuse, 0x2, P1 ;  /* 0x000000024500780c */ /* 0x040fe40000f21670 */
[----:B------:R-:W-:Y:S01]  /*162b0*/  ISETP.LT.OR P2, PT, R69, 0x9, P2 ;  /* 0x000000094500780c */ /* 0x000fe20001741670 */
[----:B------:R-:W4:Y:S01]  /*162c0*/  LD.E R38, desc[UR48][R16.64+0x294] ;  /* 0x0002943010267980 */ /* 0x000f22000c101900 */
[----:B------:R-:W-:Y:S02]  /*162d0*/  FSEL R87, R19, -INF , !P1 ;  /* 0xff80000013577808 */ /* 0x000fe40004800000 */
[----:B------:R-:W-:Y:S01]  /*162e0*/  ISETP.NE.AND P1, PT, R46, RZ, PT ;  /* 0x000000ff2e00720c */ /* 0x000fe20003f25270 */
[----:B------:R-:W5:Y:S01]  /*162f0*/  LD.E R64, desc[UR48][R16.64+0x238] ;  /* 0x0002383010407980 */ /* 0x000f62000c101900 */
[----:B------:R-:W-:-:S02]  /*16300*/  FSEL R91, R20, -INF , !P2 ;  /* 0xff800000145b7808 */ /* 0x000fc40005000000 */
[----:B------:R-:W-:Y:S01]  /*16310*/  ISETP.GT.AND P1, PT, R8, 0x9, !P1 ;  /* 0x000000090800780c */ /* 0x000fe20004f24270 */
[----:B------:R-:W5:Y:S01]  /*16320*/  LD.E R46, desc[UR48][R16.64+0x2d0] ;  /* 0x0002d030102e7980 */ /* 0x000f62000c101900 */
[----:B------:R-:W-:Y:S02]  /*16330*/  ISETP.NE.AND P2, PT, R54, RZ, PT ;  /* 0x000000ff3600720c */ /* 0x000fe40003f45270 */
[----:B------:R-:W-:Y:S01]  /*16340*/  ISETP.LT.OR P1, PT, R69, 0xa, P1 ;  /* 0x0000000a4500780c */ /* 0x000fe20000f21670 */
[----:B------:R-:W5:Y:S01]  /*16350*/  LD.E R54, desc[UR48][R16.64+0x320] ;  /* 0x0003203010367980 */ /* 0x000f62000c101900 */
[----:B------:R-:W-:Y:S02]  /*16360*/  ISETP.NE.AND P6, PT, R58, RZ, PT ;  /* 0x000000ff3a00720c */ /* 0x000fe40003fc5270 */
[----:B------:R-:W-:Y:S01]  /*16370*/  FSEL R99, R21, -INF , !P1 ;  /* 0xff80000015637808 */ /* 0x000fe20004800000 */
[----:B------:R-:W5:Y:S01]  /*16380*/  LD.E R76, desc[UR48][R16.64+0x25c] ;  /* 0x00025c30104c7980 */ /* 0x000f62000c101900 */
[----:B------:R-:W-:-:S02]  /*16390*/  ISETP.NE.AND P1, PT, R50, RZ, PT ;  /* 0x000000ff3200720c */ /* 0x000fc40003f25270 */
[C---:B------:R-:W-:Y:S01]  /*163a0*/  ISETP.GT.AND P3, PT, R8.reuse, 0x50, !P3 ;  /* 0x000000500800780c */ /* 0x040fe20005f64270 */
[----:B------:R-:W5:Y:S01]  /*163b0*/  LD.E R50, desc[UR48][R16.64+0x2d4] ;  /* 0x0002d43010327980 */ /* 0x000f62000c101900 */
[C---:B------:R-:W-:Y:S02]  /*163c0*/  ISETP.GT.AND P1, PT, R8.reuse, 0x10, !P1 ;  /* 0x000000100800780c */ /* 0x040fe40004f24270 */
[C---:B------:R-:W-:Y:S01]  /*163d0*/  ISETP.GT.AND P4, PT, R8.reuse, 0x51, !P4 ;  /* 0x000000510800780c */ /* 0x040fe20006784270 */
[----:B------:R-:W5:Y:S01]  /*163e0*/  LD.E R74, desc[UR48][R16.64+0x268] ;  /* 0x00026830104a7980 */ /* 0x000f62000c101900 */
[----:B------:R-:W-:Y:S02]  /*163f0*/  ISETP.LT.OR P1, PT, R69, 0x11, P1 ;  /* 0x000000114500780c */ /* 0x000fe40000f21670 */
[----:B------:R-:W-:Y:S01]  /*16400*/  ISETP.GT.AND P5, PT, R8, 0x58, !P5 ;  /* 0x000000580800780c */ /* 0x000fe20006fa4270 */
[----:B------:R-:W5:Y:S01]  /*16410*/  LD.E R72, desc[UR48][R16.64+0x26c] ;  /* 0x00026c3010487980 */ /* 0x000f62000c101900 */
[----:B------:R-:W-:-:S02]  /*16420*/  FSEL R109, R109, -INF , !P1 ;  /* 0xff8000006d6d7808 */ /* 0x000fc40004800000 */
[----:B------:R-:W-:Y:S01]  /*16430*/  ISETP.NE.AND P1, PT, R30, RZ, PT ;  /* 0x000000ff1e00720c */ /* 0x000fe20003f25270 */
[----:B------:R-:W5:Y:S03]  /*16440*/  LD.E R88, desc[UR48][R16.64+0x288] ;  /* 0x0002883010587980 */ /* 0x000f66000c101900 */
[C---:B------:R-:W-:Y:S01]  /*16450*/  ISETP.GT.AND P1, PT, R8.reuse, 0x11, !P1 ;  /* 0x000000110800780c */ /* 0x040fe20004f24270 */
[----:B------:R-:W3:Y:S03]  /*16460*/  LD.E R30, desc[UR48][R16.64+0x230] ;  /* 0x00023030101e7980 */ /* 0x000ee6000c101900 */
[----:B------:R-:W-:Y:S01]  /*16470*/  ISETP.LT.OR P1, PT, R69, 0x12, P1 ;  /* 0x000000124500780c */ /* 0x000fe20000f21670 */
[----:B------:R-:W5:Y:S03]  /*16480*/  LD.E R86, desc[UR48][R16.64+0x28c] ;  /* 0x00028c3010567980 */ /* 0x000f66000c101900 */
[----:B------:R-:W-:Y:S01]  /*16490*/  FSEL R117, R117, -INF , !P1 ;  /* 0xff80000075757808 */ /* 0x000fe20004800000 */
[----:B------:R-:W5:Y:S01]  /*164a0*/  LD.E R84, desc[UR48][R16.64+0x298] ;  /* 0x0002983010547980 */ /* 0x000f62000c101900 */
[----:B------:R-:W-:-:S02]  /*164b0*/  ISETP.GT.AND P1, PT, R8, 0x18, !P2 ;  /* 0x000000180800780c */ /* 0x000fc40005724270 */
[----:B------:R-:W-:Y:S01]  /*164c0*/  ISETP.NE.AND P2, PT, R56, RZ, PT ;  /* 0x000000ff3800720c */ /* 0x000fe20003f45270 */
[----:B------:R-:W5:Y:S01]  /*164d0*/  LD.E R82, desc[UR48][R16.64+0x29c] ;  /* 0x00029c3010527980 */ /* 0x000f62000c101900 */
[C---:B------:R-:W-:Y:S02]  /*164e0*/  ISETP.LT.OR P1, PT, R69.reuse, 0x19, P1 ;  /* 0x000000194500780c */ /* 0x040fe40000f21670 */
[----:B------:R-:W-:Y:S01]  /*164f0*/  ISETP.LT.OR P3, PT, R69, 0x51, P3 ;  /* 0x000000514500780c */ /* 0x000fe20001f61670 */
[----:B------:R-:W5:Y:S01]  /*16500*/  LD.E R56, desc[UR48][R16.64+0x310] ;  /* 0x0003103010387980 */ /* 0x000f62000c101900 */
[----:B------:R-:W-:Y:S02]  /*16510*/  FSEL R137, R137, -INF , !P1 ;  /* 0xff80000089897808 */ /* 0x000fe40004800000 */
[----:B------:R-:W-:Y:S01]  /*16520*/  ISETP.GT.AND P1, PT, R8, 0x19, !P6 ;  /* 0x000000190800780c */ /* 0x000fe20007724270 */
[----:B------:R-:W5:Y:S01]  /*16530*/  LD.E R78, desc[UR48][R16.64+0x2a8] ;  /* 0x0002a830104e7980 */ /* 0x000f62000c101900 */
[----:B------:R-:W-:-:S02]  /*16540*/  ISETP.NE.AND P6, PT, R14, RZ, PT ;  /* 0x000000ff0e00720c */ /* 0x000fc40003fc5270 */
[----:B------:R-:W-:Y:S01]  /*16550*/  ISETP.LT.OR P1, PT, R69, 0x1a, P1 ;  /* 0x0000001a4500780c */ /* 0x000fe20000f21670 */
[----:B------:R-:W5:Y:S03]  /*16560*/  LD.E R80, desc[UR48][R16.64+0x2ac] ;  /* 0x0002ac3010507980 */ /* 0x000f66000c101900 */
[----:B------:R-:W-:Y:S01]  /*16570*/  FSEL R135, R135, -INF , !P1 ;  /* 0xff80000087877808 */ /* 0x000fe20004800000 */
[----:B------:R-:W5:Y:S01]  /*16580*/  LD.E R92, desc[UR48][R16.64+0x2b8] ;  /* 0x0002b830105c7980 */ /* 0x000f62000c101900 */
[----:B------:R-:W-:Y:S02]  /*16590*/  ISETP.NE.AND P1, PT, R62, RZ, PT ;  /* 0x000000ff3e00720c */ /* 0x000fe40003f25270 */
[----:B------:R-:W-:Y:S01]  /*165a0*/  ISETP.LT.OR P4, PT, R69, 0x52, P4 ;  /* 0x000000524500780c */ /* 0x000fe20002781670 */
[----:B------:R-:W5:Y:S01]  /*165b0*/  LD.E R62, desc[UR48][R16.64+0x23c] ;  /* 0x00023c30103e7980 */ /* 0x000f62000c101900 */
[----:B------:R-:W-:-:S03]  /*165c0*/  ISETP.GT.AND P1, PT, R8, 0x20, !P1 ;  /* 0x000000200800780c */ /* 0x000fc60004f24270 */
[----:B------:R-:W5:Y:S01]  /*165d0*/  LD.E R90, desc[UR48][R16.64+0x2bc] ;  /* 0x0002bc30105a7980 */ /* 0x000f62000c101900 */
[----:B------:R-:W-:-:S03]  /*165e0*/  ISETP.LT.OR P1, PT, R69, 0x21, P1 ;  /* 0x000000214500780c */ /* 0x000fc60000f21670 */
[----:B------:R-:W5:Y:S01]  /*165f0*/  LD.E R96, desc[UR48][R16.64+0x2cc] ;  /* 0x0002cc3010607980 */ /* 0x000f62000c101900 */
[----:B------:R-:W-:Y:S02]  /*16600*/  FSEL R21, R27, -INF , !P1 ;  /* 0xff8000001b157808 */ /* 0x000fe40004800000 */
[----:B------:R-:W-:Y:S01]  /*16610*/  ISETP.NE.AND P1, PT, R40, RZ, PT ;  /* 0x000000ff2800720c */ /* 0x000fe20003f25270 */
[----:B------:R-:W5:Y:S03]  /*16620*/  LD.E R98, desc[UR48][R16.64+0x2d8] ;  /* 0x0002d83010627980 */ /* 0x000f66000c101900 */
[----:B------:R-:W-:Y:S01]  /*16630*/  ISETP.GT.AND P1, PT, R8, 0x21, !P1 ;  /* 0x000000210800780c */ /* 0x000fe20004f24270 */
[----:B------:R-:W5:Y:S03]  /*16640*/  LD.E R40, desc[UR48][R16.64+0x2a0] ;  /* 0x0002a03010287980 */ /* 0x000f66000c101900 */
[----:B------:R-:W-:Y:S01]  /*16650*/  ISETP.LT.OR P1, PT, R69, 0x22, P1 ;  /* 0x000000224500780c */ /* 0x000fe20000f21670 */
[----:B------:R-:W5:Y:S03]  /*16660*/  LD.E R100, desc[UR48][R16.64+0x2dc] ;  /* 0x0002dc3010647980 */ /* 0x000f66000c101900 */
[----:B------:R-:W-:Y:S01]  /*16670*/  FSEL R11, R28, -INF , !P1 ;  /* 0xff8000001c0b7808 */ /* 0x000fe20004800000 */
[----:B------:R-:W5:Y:S01]  /*16680*/  LD.E R102, desc[UR48][R16.64+0x2e8] ;  /* 0x0002e83010667980 */ /* 0x000f62000c101900 */
[----:B------:R-:W-:-:S02]  /*16690*/  ISETP.NE.AND P1, PT, R66, RZ, PT ;  /* 0x000000ff4200720c */ /* 0x000fc40003f25270 */
[----:B------:R-:W-:Y:S01]  /*166a0*/  FSEL R143, R143, -INF , !P3 ;  /* 0xff8000008f8f7808 */ /* 0x000fe20005800000 */
[----:B------:R-:W5:Y:S01]  /*166b0*/  LD.E R66, desc[UR48][R16.64+0x27c] ;  /* 0x00027c3010427980 */ /* 0x000f62000c101900 */
[----:B------:R-:W-:Y:S02]  /*166c0*/  ISETP.GT.AND P1, PT, R8, 0x28, !P1 ;  /* 0x000000280800780c */ /* 0x000fe40004f24270 */
[C---:B------:R-:W-:Y:S01]  /*166d0*/  ISETP.LT.OR P5, PT, R69.reuse, 0x59, P5 ;  /* 0x000000594500780c */ /* 0x040fe20002fa1670 */
[----:B------:R-:W5:Y:S01]  /*166e0*/  LD.E R104, desc[UR48][R16.64+0x2ec] ;  /* 0x0002ec3010687980 */ /* 0x000f62000c101900 */
[----:B------:R-:W-:Y:S02]  /*166f0*/  ISETP.LT.OR P1, PT, R69, 0x29, P1 ;  /* 0x000000294500780c */ /* 0x000fe40000f21670 */
[----:B------:R-:W-:Y:S01]  /*16700*/  FSEL R145, R145, -INF , !P4 ;  /* 0xff80000091917808 */ /* 0x000fe20006000000 */
[----:B------:R-:W5:Y:S01]  /*16710*/  LD.E R106, desc[UR48][R16.64+0x2f8] ;  /* 0x0002f830106a7980 */ /* 0x000f62000c101900 */
[----:B------:R-:W-:-:S02]  /*16720*/  FSEL R19, R29, -INF , !P1 ;  /* 0xff8000001d137808 */ /* 0x000fc40004800000 */
[----:B------:R-:W-:Y:S01]  /*16730*/  ISETP.NE.AND P1, PT, R44, RZ, PT ;  /* 0x000000ff2c00720c */ /* 0x000fe20003f25270 */
[----:B------:R-:W4:Y:S03]  /*16740*/  LD.E R29, desc[UR48][R16.64+0x42c] ;  /* 0x00042c30101d7980 */ /* 0x000f26000c101900 */
        /* <DEDUP_REMOVED lines=22> */
[----:B------:R-:W-:-:S03]  /*168b0*/  ISETP.NE.AND P1, PT, R70, RZ, PT ;  /* 0x000000ff4600720c */ /* 0x000fc60003f25270 */
        /* <DEDUP_REMOVED lines=21> */
[----:B------:R-:W-:Y:S01]  /*16a10*/  ISETP.GT.AND P1, PT, R8, 0x41, !P2 ;  /* 0x000000410800780c */ /* 0x000fe20005724270 */
[----:B------:R-:W5:Y:S01]  /*16a20*/  LD.E R130, desc[UR48][R16.64+0x36c] ;  /* 0x00036c3010827980 */ /* 0x000f62000c101900 */
[----:B------:R-:W-:Y:S02]  /*16a30*/  ISETP.NE.AND P2, PT, R60, RZ, PT ;  /* 0x000000ff3c00720c */ /* 0x000fe40003f45270 */
[----:B------:R-:W-:Y:S01]  /*16a40*/  ISETP.LT.OR P1, PT, R69, 0x42, P1 ;  /* 0x000000424500780c */ /* 0x000fe20000f21670 */
[----:B------:R-:W5:Y:S03]  /*16a50*/  LD.E R60, desc[UR48][R16.64+0x248] ;  /* 0x00024830103c7980 */ /* 0x000f66000c101900 */
[----:B------:R-:W-:Y:S01]  /*16a60*/  FSEL R129, R129, -INF , !P1 ;  /* 0xff80000081817808 */ /* 0x000fe20004800000 */
[----:B------:R-:W5:Y:S01]  /*16a70*/  LD.E R138, desc[UR48][R16.64+0x378] ;  /* 0x00037830108a7980 */ /* 0x000f62000c101900 */
[----:B------:R-:W-:-:S03]  /*16a80*/  ISETP.GT.AND P1, PT, R8, RZ, !P6 ;  /* 0x000000ff0800720c */ /* 0x000fc60007724270 */
[----:B------:R-:W5:Y:S01]  /*16a90*/  LD.E R142, desc[UR48][R16.64+0x37c] ;  /* 0x00037c30108e7980 */ /* 0x000f62000c101900 */
[----:B------:R-:W-:-:S03]  /*16aa0*/  ISETP.LT.OR P1, PT, R69, 0x1, P1 ;  /* 0x000000014500780c */ /* 0x000fc60000f21670 */
[----:B------:R-:W5:Y:S01]  /*16ab0*/  LD.E R140, desc[UR48][R16.64+0x388] ;  /* 0x00038830108c7980 */ /* 0x000f62000c101900 */
[----:B------:R-:W-:Y:S02]  /*16ac0*/  FSEL R6, R9, -INF , !P1 ;  /* 0xff80000009067808 */ /* 0x000fe40004800000 */
[----:B------:R-:W-:Y:S01]  /*16ad0*/  ISETP.NE.AND P1, PT, R71, RZ, PT ;  /* 0x000000ff4700720c */ /* 0x000fe20003f25270 */
[----:B------:R-:W5:Y:S04]  /*16ae0*/  LD.E R144, desc[UR48][R16.64+0x38c] ;  /* 0x00038c3010907980 */ /* 0x000f68000c101900 */
        /* <DEDUP_REMOVED lines=18> */
[----:B------:R-:W5:Y:S01]  /*16c10*/  LD.E R113, desc[UR48][R16.64+0x400] ;  /* 0x0004003010717980 */ /* 0x000f62000c101900 */
[----:B--2---:R-:W-:-:S03]  /*16c20*/  FMNMX.FTZ R12, R187, R4, !PT ;  /* 0x00000004bb0c7209 */ /* 0x004fc60007810000 */
[----:B------:R-:W2:Y:S01]  /*16c30*/  LD.E R28, desc[UR48][R16.64+0x424] ;  /* 0x00042430101c7980 */ /* 0x000ea2000c101900 */
[----:B------:R-:W-:Y:S02]  /*16c40*/  ISETP.GT.AND P2, PT, R8, 0x49, !P2 ;  /* 0x000000490800780c */ /* 0x000fe40005744270 */
[----:B------:R-:W-:Y:S01]  /*16c50*/  FMNMX.FTZ R12, R67, R12, !PT ;  /* 0x0000000c430c7209 */ /* 0x000fe20007810000 */
[----:B------:R-:W2:Y:S01]  /*16c60*/  LD.E R111, desc[UR48][R16.64+0x404] ;  /* 0x00040430106f7980 */ /* 0x000ea2000c101900 */
[----:B------:R-:W-:Y:S02]  /*16c70*/  ISETP.NE.AND P6, PT, R24, RZ, PT ;  /* 0x000000ff1800720c */ /* 0x000fe40003fc5270 */
[----:B------:R-:W-:Y:S01]  /*16c80*/  FMNMX.FTZ R12, R73, R12, !PT ;  /* 0x0000000c490c7209 */ /* 0x000fe20007810000 */
[----:B------:R-:W2:Y:S03]  /*16c90*/  LD.E R24, desc[UR48][R16.64+0x234] ;  /* 0x0002343010187980 */ /* 0x000ea6000c101900 */
        /* <DEDUP_REMOVED lines=22> */
[----:B------:R-:W-:-:S04]  /*16e00*/  FMNMX.FTZ R12, R35, R12, !PT ;  /* 0x0000000c230c7209 */ /* 0x000fc80007810000 */
[----:B------:R-:W-:-:S04]  /*16e10*/  FMNMX.FTZ R12, R31, R12, !PT ;  /* 0x0000000c1f0c7209 */ /* 0x000fc80007810000 */
[----:B------:R-:W-:Y:S02]  /*16e20*/  FMNMX.FTZ R12, R33, R12, !PT ;  /* 0x0000000c210c7209 */ /* 0x000fe40007810000 */
[----:B------:R-:W-:Y:S02]  /*16e30*/  FMNMX.FTZ R14, R6, R5, !PT ;  /* 0x00000005060e7209 */ /* 0x000fe40007810000 */
[----:B------:R-:W-:Y:S02]  /*16e40*/  FMNMX.FTZ R12, R37, R12, !PT ;  /* 0x0000000c250c7209 */ /* 0x000fe40007810000 */
[----:B------:R-:W-:Y:S02]  /*16e50*/  FMNMX.FTZ R14, R87, R14, !PT ;  /* 0x0000000e570e7209 */ /* 0x000fe40007810000 */
[----:B------:R-:W-:Y:S02]  /*16e60*/  FMNMX.FTZ R12, R39, R12, !PT ;  /* 0x0000000c270c7209 */ /* 0x000fe40007810000 */
[----:B------:R-:W-:-:S02]  /*16e70*/  FMNMX.FTZ R14, R91, R14, !PT ;  /* 0x0000000e5b0e7209 */ /* 0x000fc40007810000 */
        /* <DEDUP_REMOVED lines=19> */
[----:B------:R-:W-:Y:S01]  /*16fb0*/  ISETP.GT.AND P1, PT, R8, 0x48, !P1 ;  /* 0x000000480800780c */ /* 0x000fe20004f24270 */
[----:B------:R-:W0:Y:S01]  /*16fc0*/  SHFL.BFLY PT, R27, R18, 0x1, 0x1f ;  /* 0x0c201f00121b7f89 */ /* 0x000e2200000e0000 */
[----:B------:R-:W-:Y:S02]  /*16fd0*/  FMNMX.FTZ R14, R133, R14, !PT ;  /* 0x0000000e850e7209 */ /* 0x000fe40007810000 */
[----:B------:R-:W-:-:S02]  /*16fe0*/  ISETP.LT.OR P1, PT, R69, 0x49, P1 ;  /* 0x000000494500780c */ /* 0x000fc40000f21670 */
[----:B------:R-:W-:Y:S01]  /*16ff0*/  ISETP.LT.OR P2, PT, R69, 0x4a, P2 ;  /* 0x0000004a4500780c */ /* 0x000fe20001741670 */
[----:B------:R1:W-:Y:S01]  /*17000*/  ST.E desc[UR48][R16.64+0x440], R9 ;  /* 0x0004400910007985 */ /* 0x0003e2000c101930 */
[----:B------:R-:W-:Y:S02]  /*17010*/  FMNMX.FTZ R14, R131, R14, !PT ;  /* 0x0000000e830e7209 */ /* 0x000fe40007810000 */
[----:B------:R-:W-:Y:S01]  /*17020*/  FSEL R139, R25, -INF , !P1 ;  /* 0xff800000198b7808 */ /* 0x000fe20004800000 */
[----:B------:R-:W3:Y:S01]  /*17030*/  LD.E R12, desc[UR48][R16.64+0x460] ;  /* 0x00046030100c7980 */ /* 0x000ee2000c101900 */
[----:B------:R-:W-:Y:S02]  /*17040*/  FMNMX.FTZ R14, R129, R14, !PT ;  /* 0x0000000e810e7209 */ /* 0x000fe40007810000 */
[----:B------:R-:W-:Y:S02]  /*17050*/  FSEL R141, R26, -INF , !P2 ;  /* 0xff8000001a8d7808 */ /* 0x000fe40005000000 */
[----:B------:R-:W-:Y:S01]  /*17060*/  FMNMX.FTZ R14, R139, R14, !PT ;  /* 0x0000000e8b0e7209 */ /* 0x000fe20007810000 */
[----:B------:R-:W2:Y:S03]  /*17070*/  LD.E R26, desc[UR48][R16.64+0x260] ;  /* 0x00026030101a7980 */ /* 0x000ea6000c101900 */
[----:B------:R-:W-:Y:S01]  /*17080*/  FMNMX.FTZ R14, R141, R14, !PT ;  /* 0x0000000e8d0e7209 */ /* 0x000fe20007810000 */
[----:B-1----:R-:W4:Y:S01]  /*17090*/  LD.E R9, desc[UR48][R16.64+0x450] ;  /* 0x0004503010097980 */ /* 0x002f22000c101900 */
[----:B------:R-:W-:-:S02]  /*170a0*/  ISETP.GT.AND P1, PT, R8, 0x59, !P6 ;  /* 0x000000590800780c */ /* 0x000fc40007724270 */
[----:B------:R-:W-:Y:S01]  /*170b0*/  FMNMX.FTZ R14, R143, R14, !PT ;  /* 0x0000000e8f0e7209 */ /* 0x000fe20007810000 */
[----:B------:R-:W5:Y:S01]  /*170c0*/  LD.E R8, desc[UR48][R16.64+0x454] ;  /* 0x0004543010087980 */ /* 0x000f62000c101900 */
[----:B0-----:R-:W-:Y:S02]  /*170d0*/  FMNMX.FTZ R27, R18, R27, !PT ;  /* 0x0000001b121b7209 */ /* 0x001fe40007810000 */
[----:B------:R-:W-:Y:S02]  /*170e0*/  ISETP.LT.OR P1, PT, R69, 0x5a, P1 ;  /* 0x0000005a4500780c */ /* 0x000fe40000f21670 */
[----:B------:R-:W-:Y:S01]  /*170f0*/  FMNMX.FTZ R14, R145, R14, !PT ;  /* 0x0000000e910e7209 */ /* 0x000fe20007810000 */
[----:B------:R0:W-:Y:S01]  /*17100*/  ST.E desc[UR48][R16.64+0x440], R27 ;  /* 0x0004401b10007985 */ /* 0x0001e2000c101930 */
[----:B------:R-:W-:Y:S02]  /*17110*/  FSEL R149, R149, -INF , !P1 ;  /* 0xff80000095957808 */ /* 0x000fe40004800000 */
[----:B------:R-:W-:Y:S01]  /*17120*/  FMNMX.FTZ R14, R147, R14, !PT ;  /* 0x0000000e930e7209 */ /* 0x000fe20007810000 */
[----:B------:R-:W3:Y:S03]  /*17130*/  LD.E R71, desc[UR48][R16.64+0x440] ;  /* 0x0004403010477980 */ /* 0x000ee6000c101900 */
[----:B------:R-:W-:Y:S01]  /*17140*/  FMNMX.FTZ R25, R149, R14, !PT ;  /* 0x0000000e95197209 */ /* 0x000fe20007810000 */
[----:B------:R-:W2:Y:S04]  /*17150*/  LD.E R69, desc[UR48][R16.64+0x330] ;  /* 0x0003303010457980 */ /* 0x000ea8000c101900 */
[----:B------:R1:W-:Y:S04]  /*17160*/  ST.E desc[UR48][R16.64+0x444], R25 ;  /* 0x0004441910007985 */ /* 0x0003e8000c101930 */
[----:B------:R-:W4:Y:S04]  /*17170*/  LD.E R14, desc[UR48][R16.64+0x444] ;  /* 0x00044430100e7980 */ /* 0x000f28000c101900 */
[----:B0-----:R-:W2:Y:S04]  /*17180*/  LD.E R27, desc[UR48][R16.64+0x250] ;  /* 0x00025030101b7980 */ /* 0x001ea8000c101900 */
[----:B-1----:R-:W2:Y:S01]  /*17190*/  LD.E R25, desc[UR48][R16.64+0x240] ;  /* 0x0002403010197980 */ /* 0x002ea2000c101900 */
[C---:B---3--:R-:W-:Y:S01]  /*171a0*/  FMUL.FTZ R18, R71.reuse, R12 ;  /* 0x0000000c47127220 */ /* 0x048fe20000410000 */
[----:B------:R-:W-:-:S04]  /*171b0*/  FSETP.NEU.FTZ.AND P1, PT, R71, -INF , PT ;  /* 0xff8000004700780b */ /* 0x000fc80003f3d000 */
[----:B------:R-:W-:-:S05]  /*171c0*/  FSEL R20, R18, RZ, P1 ;  /* 0x000000ff12147208 */ /* 0x000fca0000800000 */
[-CC-:B------:R-:W-:Y:S02]  /*171d0*/  FFMA.FTZ R168, R45, R12.reuse, -R20.reuse ;  /* 0x0000000c2da87223 */ /* 0x180fe40000010814 */
[----:B----4-:R-:W0:Y:S01]  /*171e0*/  SHFL.BFLY PT, R45, R14, 0x2, 0x1f ;  /* 0x0c401f000e2d7f89 */ /* 0x010e2200000e0000 */
[-CC-:B------:R-:W-:Y:S01]  /*171f0*/  FFMA.FTZ R177, R59, R12.reuse, -R20.reuse ;  /* 0x0000000c3bb17223 */ /* 0x180fe20000010814 */
[----:B------:R-:W-:Y:S01]  /*17200*/  FSEL R71, R71, RZ, P1 ;  /* 0x000000ff47477208 */ /* 0x000fe20000800000 */
[----:B------:R-:W-:-:S04]  /*17210*/  FFMA.FTZ R180, R61, R12, -R20 ;  /* 0x0000000c3db47223 */ /* 0x000fc80000010814 */
[----:B------:R-:W-:Y:S01]  /*17220*/  FADD.FTZ R61, R4, -R71 ;  /* 0x80000047043d7221 */ /* 0x000fe20000010000 */
[-CC-:B------:R-:W-:Y:S01]  /*17230*/  FFMA.FTZ R187, R187, R12.reuse, -R20.reuse ;  /* 0x0000000cbbbb7223 */ /* 0x180fe20000010814 */
[----:B0-----:R-:W-:Y:S02]  /*17240*/  FMNMX.FTZ R14, R14, R45, !PT ;  /* 0x0000002d0e0e7209 */ /* 0x001fe40007810000 */
[-C--:B------:R-:W-:Y:S01]  /*17250*/  FMUL.FTZ R4, R61, R12.reuse ;  /* 0x0000000c3d047220 */ /* 0x080fe20000410000 */
[-CC-:B------:R-:W-:Y:S02]  /*17260*/  FFMA.FTZ R152, R67, R12.reuse, -R20.reuse ;  /* 0x0000000c43987223 */ /* 0x180fe40000010814 */
[----:B------:R-:W-:Y:S01]  /*17270*/  MUFU.EX2 R187, R187 ;  /* 0x000000bb00bb7308 */ /* 0x000fe20000000800 */
[-CC-:B------:R-:W-:Y:S01]  /*17280*/  FFMA.FTZ R154, R73, R12.reuse, -R20.reuse ;  /* 0x0000000c499a7223 */ /* 0x180fe20000010814 */
[----:B------:R-:W0:Y:S01]  /*17290*/  SHFL.BFLY PT, R59, R14, 0x1, 0x1f ;  /* 0x0c201f000e3b7f89 */ /* 0x000e2200000e0000 */
        /* <DEDUP_REMOVED lines=19> */
[-C--:B------:R-:W-:Y:S01]  /*173d0*/  FFMA.FTZ R20, R57, R12.reuse, -R20 ;  /* 0x0000000c39147223 */ /* 0x080fe20000010814 */
[----:B------:R-:W4:Y:S01]  /*173e0*/  LD.E R31, desc[UR48][R16.64+0x244] ;  /* 0x00024430101f7980 */ /* 0x000f22000c101900 */
[----:B------:R-:W5:Y:S01]  /*173f0*/  MUFU.EX2 R154, R154 ;  /* 0x0000009a009a7308 */ /* 0x000f620000000800 */
[----:B0-----:R-:W-:Y:S01]  /*17400*/  FMNMX.FTZ R57, R14, R59, !PT ;  /* 0x0000003b0e397209 */ /* 0x001fe20007810000 */
[----:B-1----:R-:W-:Y:S01]  /*17410*/  FFMA.FTZ R9, R4, R9, R187 ;  /* 0x0000000904097223 */ /* 0x002fe200000100bb */
[----:B------:R-:W4:Y:S02]  /*17420*/  LD.E R33, desc[UR48][R16.64+0x274] ;  /* 0x0002743010217980 */ /* 0x000f24000c101900 */
[C---:B------:R-:W-:Y:S01]  /*17430*/  FSETP.NEU.FTZ.AND P1, PT, R57.reuse, -INF , PT ;  /* 0xff8000003900780b */ /* 0x040fe20003f3d000 */
[----:B------:R-:W-:-:S02]  /*17440*/  FMUL.FTZ R58, R57, R12 ;  /* 0x0000000c393a7220 */ /* 0x000fc40000410000 */
[----:B------:R-:W0:Y:S01]  /*17450*/  MUFU.EX2 R153, R153 ;  /* 0x0000009900997308 */ /* 0x000e220000000800 */
[----:B---3--:R-:W-:Y:S01]  /*17460*/  FADD.FTZ R9, R152, R9 ;  /* 0x0000000998097221 */ /* 0x008fe20000010000 */
[----:B------:R-:W3:Y:S01]  /*17470*/  LD.E R35, desc[UR48][R16.64+0x264] ;  /* 0x0002643010237980 */ /* 0x000ee2000c101900 */
[----:B------:R-:W-:-:S03]  /*17480*/  FSEL R94, R58, RZ, P1 ;  /* 0x000000ff3a5e7208 */ /* 0x000fc60000800000 */
[----:B------:R-:W3:Y:S02]  /*17490*/  LD.E R37, desc[UR48][R16.64+0x284] ;  /* 0x0002843010257980 */ /* 0x000ee4000c101900 */
[----:B------:R1:W-:Y:S01]  /*174a0*/  MUFU.EX2 R14, R20 ;  /* 0x00000014000e7308 */ /* 0x0003e20000000800 */
[-CC-:B------:R-:W-:Y:S01]  /*174b0*/  FFMA.FTZ R185, R6, R12.reuse, -R94.reuse ;  /* 0x0000000c06b97223 */ /* 0x180fe2000001085e */
[----:B------:R-:W3:Y:S04]  /*174c0*/  LD.E R39, desc[UR48][R16.64+0x290] ;  /* 0x0002903010277980 */ /* 0x000ee8000c101900 */
[----:B------:R-:W3:Y:S02]  /*174d0*/  LD.E R41, desc[UR48][R16.64+0x2a4] ;  /* 0x0002a43010297980 */ /* 0x000ee4000c101900 */
[----:B------:R-:W2:Y:S01]  /*174e0*/  MUFU.EX2 R184, R184 ;  /* 0x000000b800b87308 */ /* 0x000ea20000000800 */
[----:B-1----:R-:W-:Y:S01]  /*174f0*/  FSEL R20, R57, RZ, P1 ;  /* 0x000000ff39147208 */ /* 0x002fe20000800000 */
[-CC-:B------:R-:W-:Y:S01]  /*17500*/  FFMA.FTZ R171, R21, R12.reuse, -R94.reuse ;  /* 0x0000000c15ab7223 */ /* 0x180fe2000001085e */
[----:B------:R-:W-:Y:S01]  /*17510*/  FFMA.FTZ R172, R11, R12, -R94 ;  /* 0x0000000c0bac7223 */ /* 0x000fe2000001085e */
[----:B------:R-:W3:Y:S02]  /*17520*/  LD.E R58, desc[UR48][R16.64+0x24c] ;  /* 0x00024c30103a7980 */ /* 0x000ee4000c101900 */
[----:B------:R-:W-:-:S02]  /*17530*/  FADD.FTZ R151, R5, -R20 ;  /* 0x8000001405977221 */ /* 0x000fc40000010000 */
        /* <DEDUP_REMOVED lines=23> */
[----:B------:R-:W-:Y:S01]  /*176b0*/  FMUL.FTZ R121, R12, R151 ;  /* 0x000000970c797220 */ /* 0x000fe20000410000 */
[----:B-----5:R-:W-:Y:S01]  /*176c0*/  FADD.FTZ R12, R154, R9 ;  /* 0x000000099a0c7221 */ /* 0x020fe20000010000 */
[----:B------:R-:W5:Y:S01]  /*176d0*/  MUFU.EX2 R177, R177 ;  /* 0x000000b100b17308 */ /* 0x000f620000000800 */
[----:B------:R-:W3:Y:S02]  /*176e0*/  LD.E R5, desc[UR48][R16.64+0x3f4] ;  /* 0x0003f43010057980 */ /* 0x000ee4000c101900 */
[----:B0-----:R-:W-:-:S02]  /*176f0*/  FADD.FTZ R123, R153, R12 ;  /* 0x0000000c997b7221 */ /* 0x001fc40000010000 */
[----:B------:R-:W3:Y:S02]  /*17700*/  LD.E R94, desc[UR48][R16.64+0x2c8] ;  /* 0x0002c830105e7980 */ /* 0x000ee4000c101900 */
[----:B--2---:R-:W-:Y:S01]  /*17710*/  FADD.FTZ R12, R184, R123 ;  /* 0x0000007bb80c7221 */ /* 0x004fe20000010000 */
[----:B------:R-:W0:Y:S01]  /*17720*/  MUFU.EX2 R175, R175 ;  /* 0x000000af00af7308 */ /* 0x000e220000000800 */
[----:B------:R-:W2:Y:S02]  /*17730*/  LD.E R45, desc[UR48][R16.64+0x2b4] ;  /* 0x0002b430102d7980 */ /* 0x000ea4000c101900 */
[----:B-1----:R-:W-:Y:S02]  /*17740*/  FADD.FTZ R123, R7, R12 ;  /* 0x0000000c077b7221 */ /* 0x002fe40000010000 */
[----:B------:R-:W2:Y:S03]  /*17750*/  LD.E R43, desc[UR48][R16.64+0x2c0] ;  /* 0x0002c030102b7980 */ /* 0x000ea6000c101900 */
[----:B------:R-:W1:Y:S01]  /*17760*/  MUFU.EX2 R176, R176 ;  /* 0x000000b000b07308 */ /* 0x000e620000000800 */
[----:B------:R-:W-:Y:S01]  /*17770*/  FADD.FTZ R12, R180, R123 ;  /* 0x0000007bb40c7221 */ /* 0x000fe20000010000 */
[----:B------:R-:W2:Y:S04]  /*17780*/  LD.E R47, desc[UR48][R16.64+0x2e0] ;  /* 0x0002e030102f7980 */ /* 0x000ea8000c101900 */
[----:B------:R-:W2:Y:S02]  /*17790*/  LD.E R49, desc[UR48][R16.64+0x2e4] ;  /* 0x0002e43010317980 */ /* 0x000ea4000c101900 */
[----:B------:R-:W1:Y:S01]  /*177a0*/  MUFU.EX2 R173, R173 ;  /* 0x000000ad00ad7308 */ /* 0x000e620000000800 */
[----:B-----5:R-:W-:Y:S01]  /*177b0*/  FADD.FTZ R12, R177, R12 ;  /* 0x0000000cb10c7221 */ /* 0x020fe20000010000 */
[----:B------:R-:W5:Y:S04]  /*177c0*/  LD.E R53, desc[UR48][R16.64+0x2f4] ;  /* 0x0002f43010357980 */ /* 0x000f68000c101900 */
[----:B------:R-:W5:Y:S02]  /*177d0*/  LD.E R55, desc[UR48][R16.64+0x314] ;  /* 0x0003143010377980 */ /* 0x000f64000c101900 */
[----:B------:R-:W1:Y:S01]  /*177e0*/  MUFU.EX2 R174, R174 ;  /* 0x000000ae00ae7308 */ /* 0x000e620000000800 */
[----:B0-----:R-:W-:Y:S01]  /*177f0*/  FADD.FTZ R123, R175, R12 ;  /* 0x0000000caf7b7221 */ /* 0x001fe20000010000 */
[----:B------:R-:W5:Y:S06]  /*17800*/  LD.E R51, desc[UR48][R16.64+0x304] ;  /* 0x0003043010337980 */ /* 0x000f6c000c101900 */
[----:B------:R-:W0:Y:S01]  /*17810*/  MUFU.EX2 R168, R168 ;  /* 0x000000a800a87308 */ /* 0x000e220000000800 */
[----:B-1----:R-:W-:Y:S01]  /*17820*/  FADD.FTZ R12, R176, R123 ;  /* 0x0000007bb00c7221 */ /* 0x002fe20000010000 */
[----:B------:R-:W5:Y:S04]  /*17830*/  LD.E R73, desc[UR48][R16.64+0x340] ;  /* 0x0003403010497980 */ /* 0x000f68000c101900 */
[----:B------:R-:W5:Y:S02]  /*17840*/  LD.E R71, desc[UR48][R16.64+0x344] ;  /* 0x0003443010477980 */ /* 0x000f64000c101900 */
[----:B------:R-:W1:Y:S01]  /*17850*/  MUFU.EX2 R167, R167 ;  /* 0x000000a700a77308 */ /* 0x000e620000000800 */
[----:B------:R-:W-:Y:S01]  /*17860*/  FADD.FTZ R123, R173, R12 ;  /* 0x0000000cad7b7221 */ /* 0x000fe20000010000 */
[----:B------:R-:W5:Y:S04]  /*17870*/  LD.E R67, desc[UR48][R16.64+0x350] ;  /* 0x0003503010437980 */ /* 0x000f68000c101900 */
[----:B------:R-:W5:Y:S02]  /*17880*/  LD.E R65, desc[UR48][R16.64+0x360] ;  /* 0x0003603010417980 */ /* 0x000f64000c101900 */
[----:B------:R-:W1:Y:S01]  /*17890*/  MUFU.EX2 R166, R166 ;  /* 0x000000a600a67308 */ /* 0x000e620000000800 */
[----:B------:R-:W-:Y:S01]  /*178a0*/  FADD.FTZ R123, R174, R123 ;  /* 0x0000007bae7b7221 */ /* 0x000fe20000010000 */
[----:B------:R-:W5:Y:S03]  /*178b0*/  LD.E R59, desc[UR48][R16.64+0x354] ;  /* 0x00035430103b7980 */ /* 0x000f66000c101900 */
[----:B0-----:R-:W-:Y:S01]  /*178c0*/  FADD.FTZ R12, R168, R123 ;  /* 0x0000007ba80c7221 */ /* 0x001fe20000010000 */
[----:B------:R-:W5:Y:S03]  /*178d0*/  LD.E R63, desc[UR48][R16.64+0x364] ;  /* 0x00036430103f7980 */ /* 0x000f66000c101900 */
[----:B-1----:R-:W-:Y:S01]  /*178e0*/  FADD.FTZ R125, R167, R12 ;  /* 0x0000000ca77d7221 */ /* 0x002fe20000010000 */
[----:B------:R-:W5:Y:S04]  /*178f0*/  LD.E R61, desc[UR48][R16.64+0x370] ;  /* 0x00037030103d7980 */ /* 0x000f68000c101900 */
[----:B------:R-:W5:Y:S01]  /*17900*/  LD.E R87, desc[UR48][R16.64+0x3a0] ;  /* 0x0003a03010577980 */ /* 0x000f62000c101900 */
[----:B------:R-:W-:-:S03]  /*17910*/  FADD.FTZ R12, R166, R125 ;  /* 0x0000007da60c7221 */ /* 0x000fc60000010000 */
        /* <DEDUP_REMOVED lines=12> */
[----:B------:R-:W-:Y:S08]  /*179e0*/  MUFU.EX2 R185, R185 ;  /* 0x000000b900b97308 */ /* 0x000ff00000000800 */
[----:B------:R-:W0:Y:S08]  /*179f0*/  MUFU.EX2 R121, R121 ;  /* 0x0000007900797308 */ /* 0x000e300000000800 */
[----:B------:R-:W1:Y:S08]  /*17a00*/  MUFU.EX2 R188, R188 ;  /* 0x000000bc00bc7308 */ /* 0x000e700000000800 */
[----:B------:R-:W1:Y:S01]  /*17a10*/  MUFU.EX2 R155, R155 ;  /* 0x0000009b009b7308 */ /* 0x000e620000000800 */
[----:B0-----:R-:W-:-:S07]  /*17a20*/  FFMA.FTZ R9, R121, R8, R185 ;  /* 0x0000000879097223 */ /* 0x001fce00000100b9 */
[----:B------:R-:W0:Y:S01]  /*17a30*/  MUFU.EX2 R6, R6 ;  /* 0x0000000600067308 */ /* 0x000e220000000800 */
[----:B-1----:R-:W-:-:S07]  /*17a40*/  FADD.FTZ R8, R188, R9 ;  /* 0x00000009bc087221 */ /* 0x002fce0000010000 */
[----:B------:R-:W1:Y:S01]  /*17a50*/  MUFU.EX2 R183, R183 ;  /* 0x000000b700b77308 */ /* 0x000e620000000800 */
[----:B------:R-:W-:-:S07]  /*17a60*/  FADD.FTZ R9, R155, R8 ;  /* 0x000000089b097221 */ /* 0x000fce0000010000 */
[----:B------:R-:W1:Y:S01]  /*17a70*/  MUFU.EX2 R186, R186 ;  /* 0x000000ba00ba7308 */ /* 0x000e620000000800 */
[----:B0-----:R-:W-:-:S07]  /*17a80*/  FADD.FTZ R8, R6, R9 ;  /* 0x0000000906087221 */ /* 0x001fce0000010000 */
        /* <DEDUP_REMOVED lines=16> */
[----:B------:R-:W4:Y:S01]  /*17b90*/  MUFU.EX2 R161, R161 ;  /* 0x000000a100a17308 */ /* 0x000f220000000800 */
[----:B0-----:R-:W-:-:S07]  /*17ba0*/  FADD.FTZ R9, R163, R8 ;  /* 0x00000008a3097221 */ /* 0x001fce0000010000 */
[----:B------:R-:W0:Y:S01]  /*17bb0*/  MUFU.EX2 R162, R162 ;  /* 0x000000a200a27308 */ /* 0x000e220000000800 */
[----:B-1----:R-:W-:-:S07]  /*17bc0*/  FADD.FTZ R8, R164, R9 ;  /* 0x00000009a4087221 */ /* 0x002fce0000010000 */
[----:B------:R-:W1:Y:S01]  /*17bd0*/  MUFU.EX2 R21, R21 ;  /* 0x0000001500157308 */ /* 0x000e620000000800 */
[----:B----4-:R-:W-:-:S07]  /*17be0*/  FADD.FTZ R9, R161, R8 ;  /* 0x00000008a1097221 */ /* 0x010fce0000010000 */
[----:B------:R-:W4:Y:S01]  /*17bf0*/  MUFU.EX2 R165, R165 ;  /* 0x000000a500a57308 */ /* 0x000f220000000800 */
[----:B0-----:R-:W-:-:S07]  /*17c00*/  FADD.FTZ R8, R162, R9 ;  /* 0x00000009a2087221 */ /* 0x001fce0000010000 */
[----:B------:R-:W0:Y:S01]  /*17c10*/  MUFU.EX2 R160, R160 ;  /* 0x000000a000a07308 */ /* 0x000e220000000800 */
[----:B-1----:R-:W-:-:S07]  /*17c20*/  FADD.FTZ R9, R21, R8 ;  /* 0x0000000815097221 */ /* 0x002fce0000010000 */
[----:B------:R-:W1:Y:S08]  /*17c30*/  MUFU.EX2 R159, R159 ;  /* 0x0000009f009f7308 */ /* 0x000e700000000800 */
[----:B------:R4:W-:Y:S01]  /*17c40*/  MUFU.EX2 R8, R147 ;  /* 0x0000009300087308 */ /* 0x0009e20000000800 */
[C---:B------:R-:W-:Y:S01]  /*17c50*/  FMUL.FTZ R25, R4.reuse, R25 ;  /* 0x0000001904197220 */ /* 0x040fe20000410000 */
[C---:B------:R-:W-:Y:S01]  /*17c60*/  FMUL.FTZ R31, R4.reuse, R31 ;  /* 0x0000001f041f7220 */ /* 0x040fe20000410000 */
[----:B----4-:R-:W-:Y:S01]  /*17c70*/  FMUL.FTZ R147, R121, R29 ;  /* 0x0000001d79937220 */ /* 0x010fe20000410000 */
[----:B------:R-:W-:-:S04]  /*17c80*/  FMUL.FTZ R29, R4, R30 ;  /* 0x0000001e041d7220 */ /* 0x000fc80000410000 */
[----:B------:R-:W4:Y:S01]  /*17c90*/  MUFU.EX2 R158, R158 ;  /* 0x0000009e009e7308 */ /* 0x000f220000000800 */
[----:B------:R-:W-:Y:S01]  /*17ca0*/  FMUL.FTZ R27, R4, R27 ;  /* 0x0000001b041b7220 */ /* 0x000fe20000410000 */
[----:B------:R-:W-:Y:S01]  /*17cb0*/  FADD.FTZ R139, R165, R12 ;  /* 0x0000000ca58b7221 */ /* 0x000fe20000010000 */
[----:B------:R1:W-:Y:S05]  /*17cc0*/  ST.E desc[UR48][R16.64+0x230], R29 ;  /* 0x0002301d10007985 */ /* 0x0003ea000c101930 */
[----:B------:R-:W2:Y:S01]  /*17cd0*/  MUFU.EX2 R157, R157 ;  /* 0x0000009d009d7308 */ /* 0x000ea20000000800 */
[----:B0-----:R-:W-:Y:S01]  /*17ce0*/  FADD.FTZ R12, R160, R139 ;  /* 0x0000008ba00c7221 */ /* 0x001fe20000010000 */
[----:B------:R0:W-:Y:S01]  /*17cf0*/  ST.E desc[UR48][R16.64+0x240], R25 ;  /* 0x0002401910007985 */ /* 0x0001e2000c101930 */
[----:B-1----:R-:W-:-:S05]  /*17d00*/  FMUL.FTZ R29, R4, R34 ;  /* 0x00000022041d7220 */ /* 0x002fca0000410000 */
[----:B------:R-:W1:Y:S01]  /*17d10*/  MUFU.EX2 R156, R156 ;  /* 0x0000009c009c7308 */ /* 0x000e620000000800 */
[----:B------:R3:W-:Y:S01]  /*17d20*/  ST.E desc[UR48][R16.64+0x244], R31 ;  /* 0x0002441f10007985 */ /* 0x0007e2000c101930 */
[----:B------:R-:W-:-:S03]  /*17d30*/  FMUL.FTZ R33, R4, R33 ;  /* 0x0000002104217220 */ /* 0x000fc60000410000 */
[----:B------:R4:W-:Y:S01]  /*17d40*/  ST.E desc[UR48][R16.64+0x250], R27 ;  /* 0x0002501b10007985 */ /* 0x0009e2000c101930 */
[C---:B0-----:R-:W-:Y:S02]  /*17d50*/  FMUL.FTZ R25, R4.reuse, R38 ;  /* 0x0000002604197220 */ /* 0x041fe40000410000 */
[----:B------:R-:W0:Y:S01]  /*17d60*/  MUFU.EX2 R15, R15 ;  /* 0x0000000f000f7308 */ /* 0x000e220000000800 */
[----:B------:R2:W-:Y:S01]  /*17d70*/  ST.E desc[UR48][R16.64+0x270], R29 ;  /* 0x0002701d10007985 */ /* 0x0005e2000c101930 */
[----:B------:R-:W-:Y:S01]  /*17d80*/  FADD.FTZ R139, R159, R12 ;  /* 0x0000000c9f8b7221 */ /* 0x000fe20000010000 */
[----:B---3--:R-:W-:-:S05]  /*17d90*/  FMUL.FTZ R31, R4, R42 ;  /* 0x0000002a041f7220 */ /* 0x008fca0000410000 */
[----:B------:R-:W3:Y:S01]  /*17da0*/  MUFU.EX2 R19, R19 ;  /* 0x0000001300137308 */ /* 0x000ee20000000800 */
[C---:B----4-:R-:W-:Y:S01]  /*17db0*/  FMUL.FTZ R27, R4.reuse, R40 ;  /* 0x00000028041b7220 */ /* 0x050fe20000410000 */
[C---:B--2---:R-:W-:Y:S01]  /*17dc0*/  FMUL.FTZ R29, R4.reuse, R44 ;  /* 0x0000002c041d7220 */ /* 0x044fe20000410000 */
[----:B------:R2:W-:Y:S05]  /*17dd0*/  ST.E desc[UR48][R16.64+0x274], R33 ;  /* 0x0002742110007985 */ /* 0x0005ea000c101930 */
[----:B------:R-:W4:Y:S01]  /*17de0*/  MUFU.EX2 R20, R20 ;  /* 0x0000001400147308 */ /* 0x000f220000000800 */
[----:B------:R-:W-:Y:S01]  /*17df0*/  FMUL.FTZ R5, R4, R5 ;  /* 0x0000000504057220 */ /* 0x000fe20000410000 */
[----:B------:R1:W-:Y:S01]  /*17e00*/  ST.E desc[UR48][R16.64+0x294], R25 ;  /* 0x0002941910007985 */ /* 0x0003e2000c101930 */
[----:B------:R-:W-:-:S03]  /*17e10*/  FADD.FTZ R139, R158, R139 ;  /* 0x0000008b9e8b7221 */ /* 0x000fc60000010000 */
[----:B------:R0:W-:Y:S02]  /*17e20*/  ST.E desc[UR48][R16.64+0x2a0], R27 ;  /* 0x0002a01b10007985 */ /* 0x0001e4000c101930 */
[----:B------:R-:W4:Y:S02]  /*17e30*/  MUFU.EX2 R11, R11 ;  /* 0x0000000b000b7308 */ /* 0x000f240000000800 */
[----:B------:R3:W-:Y:S01]  /*17e40*/  ST.E desc[UR48][R16.64+0x2b0], R29 ;  /* 0x0002b01d10007985 */ /* 0x0007e2000c101930 */
[----:B--2---:R-:W-:-:S03]  /*17e50*/  FMUL.FTZ R33, R4, R46 ;  /* 0x0000002e04217220 */ /* 0x004fc60000410000 */
[----:B------:R2:W-:Y:S01]  /*17e60*/  ST.E desc[UR48][R16.64+0x2c4], R31 ;  /* 0x0002c41f10007985 */ /* 0x0005e2000c101930 */
[C---:B-1----:R-:W-:Y:S01]  /*17e70*/  FMUL.FTZ R25, R4.reuse, R50 ;  /* 0x0000003204197220 */ /* 0x042fe20000410000 */
[C---:B0-----:R-:W-:Y:S01]  /*17e80*/  FMUL.FTZ R27, R4.reuse, R48 ;  /* 0x00000030041b7220 */ /* 0x041fe20000410000 */
[C---:B---3--:R-:W-:Y:S01]  /*17e90*/  FMUL.FTZ R29, R4.reuse, R52 ;  /* 0x00000034041d7220 */ /* 0x048fe20000410000 */
[----:B--2---:R-:W-:Y:S01]  /*17ea0*/  FMUL.FTZ R31, R4, R56 ;  /* 0x00000038041f7220 */ /* 0x004fe20000410000 */
[----:B------:R-:W0:Y:S01]  /*17eb0*/  MUFU.EX2 R18, R18 ;  /* 0x0000001200127308 */ /* 0x000e220000000800 */
[----:B------:R-:W-:Y:S01]  /*17ec0*/  FADD.FTZ R139, R157, R139 ;  /* 0x0000008b9d8b7221 */ /* 0x000fe20000010000 */
[----:B------:R1:W-:Y:S01]  /*17ed0*/  ST.E desc[UR48][R16.64+0x2d0], R33 ;  /* 0x0002d02110007985 */ /* 0x0003e2000c101930 */
[----:B------:R-:W-:Y:S01]  /*17ee0*/  FADD.FTZ R9, R156, R9 ;  /* 0x000000099c097221 */ /* 0x000fe20000010000 */
[C---:B------:R-:W-:Y:S01]  /*17ef0*/  FMUL.FTZ R35, R4.reuse, R35 ;  /* 0x0000002304237220 */ /* 0x040fe20000410000 */
[C---:B------:R-:W-:Y:S01]  /*17f00*/  FMUL.FTZ R37, R4.reuse, R37 ;  /* 0x0000002504257220 */ /* 0x040fe20000410000 */
[----:B------:R2:W-:Y:S01]  /*17f10*/  ST.E desc[UR48][R16.64+0x2d4], R25 ;  /* 0x0002d41910007985 */ /* 0x0005e2000c101930 */
[C---:B------:R-:W-:Y:S01]  /*17f20*/  FMUL.FTZ R39, R4.reuse, R39 ;  /* 0x0000002704277220 */ /* 0x040fe20000410000 */
[----:B------:R-:W3:Y:S01]  /*17f30*/  MUFU.EX2 R12, R145 ;  /* 0x00000091000c7308 */ /* 0x000ee20000000800 */
[C---:B------:R-:W-:Y:S01]  /*17f40*/  FMUL.FTZ R41, R4.reuse, R41 ;  /* 0x0000002904297220 */ /* 0x040fe20000410000 */
[----:B------:R4:W-:Y:S04]  /*17f50*/  ST.E desc[UR48][R16.64+0x2f0], R27 ;  /* 0x0002f01b10007985 */ /* 0x0009e8000c101930 */
[----:B------:R0:W-:Y:S01]  /*17f60*/  ST.E desc[UR48][R16.64+0x300], R29 ;  /* 0x0003001d10007985 */ /* 0x0001e2000c101930 */
[----:B-1----:R-:W-:-:S03]  /*17f70*/  FMUL.FTZ R33, R4, R54 ;  /* 0x0000003604217220 */ /* 0x002fc60000410000 */
[----:B------:R1:W-:Y:S01]  /*17f80*/  ST.E desc[UR48][R16.64+0x310], R31 ;  /* 0x0003101f10007985 */ /* 0x0003e2000c101930 */
[----:B--2---:R-:W-:-:S03]  /*17f90*/  FMUL.FTZ R25, R121, R64 ;  /* 0x0000004079197220 */ /* 0x004fc60000410000 */
[----:B------:R2:W-:Y:S01]  /*17fa0*/  ST.E desc[UR48][R16.64+0x3f4], R5 ;  /* 0x0003f40510007985 */ /* 0x0005e2000c101930 */
[C---:B----4-:R-:W-:Y:S01]  /*17fb0*/  FMUL.FTZ R27, R121.reuse, R62 ;  /* 0x0000003e791b7220 */ /* 0x050fe20000410000 */
[C---:B0-----:R-:W-:Y:S01]  /*17fc0*/  FMUL.FTZ R29, R121.reuse, R60 ;  /* 0x0000003c791d7220 */ /* 0x041fe20000410000 */
[----:B------:R-:W0:Y:S01]  /*17fd0*/  MUFU.EX2 R13, R13 ;  /* 0x0000000d000d7308 */ /* 0x000e220000000800 */
[----:B-1----:R-:W-:Y:S01]  /*17fe0*/  FMUL.FTZ R31, R121, R70 ;  /* 0x00000046791f7220 */ /* 0x002fe20000410000 */
[----:B------:R-:W-:Y:S01]  /*17ff0*/  FADD.FTZ R141, R15, R139 ;  /* 0x0000008b0f8d7221 */ /* 0x000fe20000010000 */
[----:B--2---:R-:W-:Y:S01]  /*18000*/  FMUL.FTZ R5, R121, R58 ;  /* 0x0000003a79057220 */ /* 0x004fe20000410000 */
[----:B------:R-:W-:Y:S01]  /*18010*/  FADD.FTZ R139, R19, R9 ;  /* 0x00000009138b7221 */ /* 0x000fe20000010000 */
[----:B------:R1:W-:Y:S03]  /*18020*/  ST.E desc[UR48][R16.64+0x264], R35 ;  /* 0x0002642310007985 */ /* 0x0003e6000c101930 */
[----:B------:R-:W2:Y:S01]  /*18030*/  MUFU.EX2 R9, R149 ;  /* 0x0000009500097308 */ /* 0x000ea20000000800 */
[----:B------:R4:W-:Y:S01]  /*18040*/  ST.E desc[UR48][R16.64+0x284], R37 ;  /* 0x0002842510007985 */ /* 0x0009e2000c101930 */
[----:B------:R-:W-:-:S03]  /*18050*/  FADD.FTZ R139, R20, R139 ;  /* 0x0000008b148b7221 */ /* 0x000fc60000010000 */
[----:B------:R3:W-:Y:S04]  /*18060*/  ST.E desc[UR48][R16.64+0x290], R39 ;  /* 0x0002902710007985 */ /* 0x0007e8000c101930 */
[----:B------:R5:W-:Y:S01]  /*18070*/  ST.E desc[UR48][R16.64+0x2a4], R41 ;  /* 0x0002a42910007985 */ /* 0x000be2000c101930 */
[----:B-1----:R-:W-:-:S03]  /*18080*/  FMUL.FTZ R35, R121, R74 ;  /* 0x0000004a79237220 */ /* 0x002fc60000410000 */
[----:B------:R1:W-:Y:S01]  /*18090*/  ST.E desc[UR48][R16.64+0x320], R33 ;  /* 0x0003202110007985 */ /* 0x0003e2000c101930 */
[----:B----4-:R-:W-:-:S03]  /*180a0*/  FMUL.FTZ R37, R121, R72 ;  /* 0x0000004879257220 */ /* 0x010fc60000410000 */
[----:B------:R4:W-:Y:S01]  /*180b0*/  ST.E desc[UR48][R16.64+0x238], R25 ;  /* 0x0002381910007985 */ /* 0x0009e2000c101930 */
[----:B---3--:R-:W-:-:S03]  /*180c0*/  FMUL.FTZ R39, R121, R86 ;  /* 0x0000005679277220 */ /* 0x008fc60000410000 */
[----:B------:R3:W-:Y:S01]  /*180d0*/  ST.E desc[UR48][R16.64+0x23c], R27 ;  /* 0x00023c1b10007985 */ /* 0x0007e2000c101930 */
[----:B-----5:R-:W-:-:S03]  /*180e0*/  FMUL.FTZ R41, R121, R84 ;  /* 0x0000005479297220 */ /* 0x020fc60000410000 */
[----:B------:R5:W-:Y:S01]  /*180f0*/  ST.E desc[UR48][R16.64+0x248], R29 ;  /* 0x0002481d10007985 */ /* 0x000be2000c101930 */
[----:B-1----:R-:W-:-:S03]  /*18100*/  FMUL.FTZ R33, R121, R76 ;  /* 0x0000004c79217220 */ /* 0x002fc60000410000 */
[----:B------:R1:W-:Y:S01]  /*18110*/  ST.E desc[UR48][R16.64+0x24c], R5 ;  /* 0x00024c0510007985 */ /* 0x0003e2000c101930 */
[----:B----4-:R-:W-:-:S03]  /*18120*/  FMUL.FTZ R25, R121, R68 ;  /* 0x0000004479197220 */ /* 0x010fc60000410000 */
[----:B------:R4:W-:Y:S01]  /*18130*/  ST.E desc[UR48][R16.64+0x258], R31 ;  /* 0x0002581f10007985 */ /* 0x0009e2000c101930 */
[C---:B---3--:R-:W-:Y:S01]  /*18140*/  FMUL.FTZ R27, R121.reuse, R66 ;  /* 0x00000042791b7220 */ /* 0x048fe20000410000 */
[C---:B-----5:R-:W-:Y:S01]  /*18150*/  FMUL.FTZ R29, R121.reuse, R88 ;  /* 0x00000058791d7220 */ /* 0x060fe20000410000 */
[C---:B-1----:R-:W-:Y:S01]  /*18160*/  FMUL.FTZ R5, R121.reuse, R82 ;  /* 0x0000005279057220 */ /* 0x042fe20000410000 */
[----:B----4-:R-:W-:Y:S01]  /*18170*/  FMUL.FTZ R31, R121, R78 ;  /* 0x0000004e791f7220 */ /* 0x010fe20000410000 */
[----:B------:R1:W-:Y:S01]  /*18180*/  ST.E desc[UR48][R16.64+0x25c], R33 ;  /* 0x00025c2110007985 */ /* 0x0003e2000c101930 */
[----:B------:R-:W-:-:S03]  /*18190*/  FADD.FTZ R139, R11, R139 ;  /* 0x0000008b0b8b7221 */ /* 0x000fc60000010000 */
[----:B------:R3:W-:Y:S04]  /*181a0*/  ST.E desc[UR48][R16.64+0x268], R35 ;  /* 0x0002682310007985 */ /* 0x0007e8000c101930 */
[----:B------:R4:W-:Y:S04]  /*181b0*/  ST.E desc[UR48][R16.64+0x26c], R37 ;  /* 0x00026c2510007985 */ /* 0x0009e8000c101930 */
[----:B------:R5:W-:Y:S01]  /*181c0*/  ST.E desc[UR48][R16.64+0x278], R25 ;  /* 0x0002781910007985 */ /* 0x000be2000c101930 */
[----:B-1----:R-:W-:-:S03]  /*181d0*/  FMUL.FTZ R33, R121, R80 ;  /* 0x0000005079217220 */ /* 0x002fc60000410000 */
[----:B------:R1:W-:Y:S01]  /*181e0*/  ST.E desc[UR48][R16.64+0x27c], R27 ;  /* 0x00027c1b10007985 */ /* 0x0003e2000c101930 */
[----:B---3--:R-:W-:-:S03]  /*181f0*/  FMUL.FTZ R35, R121, R92 ;  /* 0x0000005c79237220 */ /* 0x008fc60000410000 */
[----:B------:R3:W-:Y:S01]  /*18200*/  ST.E desc[UR48][R16.64+0x288], R29 ;  /* 0x0002881d10007985 */ /* 0x0007e2000c101930 */
[----:B----4-:R-:W-:-:S03]  /*18210*/  FMUL.FTZ R37, R121, R90 ;  /* 0x0000005a79257220 */ /* 0x010fc60000410000 */
[----:B------:R4:W-:Y:S01]  /*18220*/  ST.E desc[UR48][R16.64+0x28c], R39 ;  /* 0x00028c2710007985 */ /* 0x0009e2000c101930 */
[----:B-----5:R-:W-:-:S03]  /*18230*/  FMUL.FTZ R25, R121, R94 ;  /* 0x0000005e79197220 */ /* 0x020fc60000410000 */
[----:B------:R5:W-:Y:S01]  /*18240*/  ST.E desc[UR48][R16.64+0x298], R41 ;  /* 0x0002982910007985 */ /* 0x000be2000c101930 */
[----:B-1----:R-:W-:-:S03]  /*18250*/  FMUL.FTZ R27, R121, R96 ;  /* 0x00000060791b7220 */ /* 0x002fc60000410000 */
[----:B------:R1:W-:Y:S01]  /*18260*/  ST.E desc[UR48][R16.64+0x29c], R5 ;  /* 0x00029c0510007985 */ /* 0x0003e2000c101930 */
[----:B---3--:R-:W-:-:S03]  /*18270*/  FMUL.FTZ R29, R121, R98 ;  /* 0x00000062791d7220 */ /* 0x008fc60000410000 */
[----:B------:R3:W-:Y:S01]  /*18280*/  ST.E desc[UR48][R16.64+0x2a8], R31 ;  /* 0x0002a81f10007985 */ /* 0x0007e2000c101930 */
[C---:B----4-:R-:W-:Y:S01]  /*18290*/  FMUL.FTZ R39, R121.reuse, R100 ;  /* 0x0000006479277220 */ /* 0x050fe20000410000 */
[C---:B-----5:R-:W-:Y:S01]  /*182a0*/  FMUL.FTZ R41, R121.reuse, R102 ;  /* 0x0000006679297220 */ /* 0x060fe20000410000 */
[C---:B-1----:R-:W-:Y:S01]  /*182b0*/  FMUL.FTZ R5, R121.reuse, R104 ;  /* 0x0000006879057220 */ /* 0x042fe20000410000 */
[----:B---3--:R-:W-:Y:S01]  /*182c0*/  FMUL.FTZ R31, R121, R106 ;  /* 0x0000006a791f7220 */ /* 0x008fe20000410000 */
[----:B------:R-:W-:Y:S01]  /*182d0*/  FADD.FTZ R141, R18, R141 ;  /* 0x0000008d128d7221 */ /* 0x000fe20000010000 */
[----:B------:R-:W-:Y:S01]  /*182e0*/  FADD.FTZ R139, R12, R139 ;  /* 0x0000008b0c8b7221 */ /* 0x000fe20000010000 */
[----:B------:R1:W-:Y:S04]  /*182f0*/  ST.E desc[UR48][R16.64+0x2ac], R33 ;  /* 0x0002ac2110007985 */ /* 0x0003e8000c101930 */
[----:B------:R3:W-:Y:S01]  /*18300*/  ST.E desc[UR48][R16.64+0x2b8], R35 ;  /* 0x0002b82310007985 */ /* 0x0007e2000c101930 */
[----:B0-----:R-:W-:-:S03]  /*18310*/  FADD.FTZ R141, R13, R141 ;  /* 0x0000008d0d8d7221 */ /* 0x001fc60000010000 */
[----:B------:R0:W-:Y:S01]  /*18320*/  ST.E desc[UR48][R16.64+0x2bc], R37 ;  /* 0x0002bc2510007985 */ /* 0x0001e2000c101930 */
[----:B------:R-:W-:-:S03]  /*18330*/  FADD.FTZ R139, R8, R139 ;  /* 0x0000008b088b7221 */ /* 0x000fc60000010000 */
[----:B------:R4:W-:Y:S01]  /*18340*/  ST.E desc[UR48][R16.64+0x2c8], R25 ;  /* 0x0002c81910007985 */ /* 0x0009e2000c101930 */
[----:B-1----:R-:W-:-:S03]  /*18350*/  FMUL.FTZ R33, R121, R108 ;  /* 0x0000006c79217220 */ /* 0x002fc60000410000 */
[----:B------:R1:W-:Y:S01]  /*18360*/  ST.E desc[UR48][R16.64+0x2cc], R27 ;  /* 0x0002cc1b10007985 */ /* 0x0003e2000c101930 */
[----:B---3--:R-:W-:-:S03]  /*18370*/  FMUL.FTZ R35, R121, R110 ;  /* 0x0000006e79237220 */ /* 0x008fc60000410000 */
[----:B------:R3:W-:Y:S01]  /*18380*/  ST.E desc[UR48][R16.64+0x2d8], R29 ;  /* 0x0002d81d10007985 */ /* 0x0007e2000c101930 */
[----:B0-----:R-:W-:-:S03]  /*18390*/  FMUL.FTZ R37, R121, R112 ;  /* 0x0000007079257220 */ /* 0x001fc60000410000 */
[----:B------:R0:W-:Y:S01]  /*183a0*/  ST.E desc[UR48][R16.64+0x2dc], R39 ;  /* 0x0002dc2710007985 */ /* 0x0001e2000c101930 */
[----:B----4-:R-:W-:-:S03]  /*183b0*/  FMUL.FTZ R25, R121, R114 ;  /* 0x0000007279197220 */ /* 0x010fc60000410000 */
[----:B------:R4:W-:Y:S01]  /*183c0*/  ST.E desc[UR48][R16.64+0x2e8], R41 ;  /* 0x0002e82910007985 */ /* 0x0009e2000c101930 */
[----:B-1----:R-:W-:-:S03]  /*183d0*/  FMUL.FTZ R27, R121, R116 ;  /* 0x00000074791b7220 */ /* 0x002fc60000410000 */
[----:B------:R1:W-:Y:S01]  /*183e0*/  ST.E desc[UR48][R16.64+0x2ec], R5 ;  /* 0x0002ec0510007985 */ /* 0x0003e2000c101930 */
[----:B---3--:R-:W-:-:S03]  /*183f0*/  FMUL.FTZ R29, R121, R118 ;  /* 0x00000076791d7220 */ /* 0x008fc60000410000 */
[----:B------:R3:W-:Y:S01]  /*18400*/  ST.E desc[UR48][R16.64+0x2f8], R31 ;  /* 0x0002f81f10007985 */ /* 0x0007e2000c101930 */
[C---:B0-----:R-:W-:Y:S01]  /*18410*/  FMUL.FTZ R39, R121.reuse, R120 ;  /* 0x0000007879277220 */ /* 0x041fe20000410000 */
[C---:B----4-:R-:W-:Y:S01]  /*18420*/  FMUL.FTZ R41, R121.reuse, R122 ;  /* 0x0000007a79297220 */ /* 0x050fe20000410000 */
[C---:B-1----:R-:W-:Y:S01]  /*18430*/  FMUL.FTZ R5, R121.reuse, R124 ;  /* 0x0000007c79057220 */ /* 0x042fe20000410000 */
[----:B---3--:R-:W-:Y:S01]  /*18440*/  FMUL.FTZ R31, R121, R126 ;  /* 0x0000007e791f7220 */ /* 0x008fe20000410000 */
[----:B------:R0:W-:Y:S01]  /*18450*/  ST.E desc[UR48][R16.64+0x2fc], R33 ;  /* 0x0002fc2110007985 */ /* 0x0001e2000c101930 */
[----:B------:R-:W-:Y:S01]  /*18460*/  FADD.FTZ R141, R14, R141 ;  /* 0x0000008d0e8d7221 */ /* 0x000fe20000010000 */
[----:B--2---:R-:W-:Y:S02]  /*18470*/  FADD.FTZ R139, R9, R139 ;  /* 0x0000008b098b7221 */ /* 0x004fe40000010000 */
        /* <DEDUP_REMOVED lines=19> */
[----:B------:R0:W-:Y:S01]  /*185b0*/  ST.E desc[UR48][R16.64+0x450], R141 ;  /* 0x0004508d10007985 */ /* 0x0001e2000c101930 */
[C---:B------:R-:W-:Y:S01]  /*185c0*/  FMUL.FTZ R145, R4.reuse, R28 ;  /* 0x0000001c04917220 */ /* 0x040fe20000410000 */
[C---:B------:R-:W-:Y:S01]  /*185d0*/  FMUL.FTZ R143, R4.reuse, R24 ;  /* 0x00000018048f7220 */ /* 0x040fe20000410000 */
[C---:B------:R-:W-:Y:S01]  /*185e0*/  FMUL.FTZ R45, R4.reuse, R45 ;  /* 0x0000002d042d7220 */ /* 0x040fe20000410000 */
        /* <DEDUP_REMOVED lines=9> */
[C---:B0-----:R-:W-:Y:S01]  /*18680*/  FMUL.FTZ R141, R4.reuse, R36 ;  /* 0x00000024048d7220 */ /* 0x041fe20000410000 */
[C---:B------:R-:W-:Y:S01]  /*18690*/  FMUL.FTZ R77, R4.reuse, R77 ;  /* 0x0000004d044d7220 */ /* 0x040fe20000410000 */
[C---:B------:R-:W-:Y:S01]  /*186a0*/  FMUL.FTZ R69, R4.reuse, R69 ;  /* 0x0000004504457220 */ /* 0x040fe20000410000 */
[----:B------:R0:W-:Y:S01]  /*186b0*/  ST.E desc[UR48][R16.64+0x358], R35 ;  /* 0x0003582310007985 */ /* 0x0001e2000c101930 */
[C---:B-1----:R-:W-:Y:S01]  /*186c0*/  FMUL.FTZ R57, R4.reuse, R32 ;  /* 0x0000002004397220 */ /* 0x042fe20000410000 */
[C---:B------:R-:W-:Y:S01]  /*186d0*/  FMUL.FTZ R75, R4.reuse, R75 ;  /* 0x0000004b044b7220 */ /* 0x040fe20000410000 */
[C---:B------:R-:W-:Y:S01]  /*186e0*/  FMUL.FTZ R73, R4.reuse, R73 ;  /* 0x0000004904497220 */ /* 0x040fe20000410000 */
[----:B------:R1:W-:Y:S01]  /*186f0*/  ST.E desc[UR48][R16.64+0x35c], R37 ;  /* 0x00035c2510007985 */ /* 0x0003e2000c101930 */
[C---:B--2---:R-:W-:Y:S01]  /*18700*/  FMUL.FTZ R139, R4.reuse, R26 ;  /* 0x0000001a048b7220 */ /* 0x044fe20000410000 */
        /* <DEDUP_REMOVED lines=30> */
[C---:B------:R-:W-:Y:S01]  /*188f0*/  FMUL.FTZ R111, R4.reuse, R111 ;  /* 0x0000006f046f7220 */ /* 0x040fe20000410000 */
[C---:B------:R-:W-:Y:S01]  /*18900*/  FMUL.FTZ R109, R4.reuse, R109 ;  /* 0x0000006d046d7220 */ /* 0x040fe20000410000 */
[C---:B------:R-:W-:Y:S01]  /*18910*/  FMUL.FTZ R119, R4.reuse, R119 ;  /* 0x0000007704777220 */ /* 0x040fe20000410000 */
[----:B------:R-:W-:Y:S01]  /*18920*/  FMUL.FTZ R117, R4, R117 ;  /* 0x0000007504757220 */ /* 0x000fe20000410000 */
[C---:B---3--:R-:W-:Y:S01]  /*18930*/  FMUL.FTZ R33, R121.reuse, R148 ;  /* 0x0000009479217220 */ /* 0x048fe20000410000 */
[C---:B0-----:R-:W-:Y:S01]  /*18940*/  FMUL.FTZ R35, R121.reuse, R150 ;  /* 0x0000009679237220 */ /* 0x041fe20000410000 */
[C---:B-1----:R-:W-:Y:S01]  /*18950*/  FMUL.FTZ R37, R121.reuse, R214 ;  /* 0x000000d679257220 */ /* 0x042fe20000410000 */
[C---:B--2---:R-:W-:Y:S01]  /*18960*/  FMUL.FTZ R25, R121.reuse, R212 ;  /* 0x000000d479197220 */ /* 0x044fe20000410000 */
[C---:B----4-:R-:W-:Y:S01]  /*18970*/  FMUL.FTZ R27, R121.reuse, R216 ;  /* 0x000000d8791b7220 */ /* 0x050fe20000410000 */
[C---:B-----5:R-:W-:Y:S01]  /*18980*/  FMUL.FTZ R29, R121.reuse, R220 ;  /* 0x000000dc791d7220 */ /* 0x060fe20000410000 */
        /* <DEDUP_REMOVED lines=67> */
[----:B------:R-:W-:Y:S04]  /*18dc0*/  ST.E desc[UR48][R16.64+0x3f8], R127 ;  /* 0x0003f87f10007985 */ /* 0x000fe8000c101930 */
[----:B------:R3:W-:Y:S04]  /*18dd0*/  ST.E desc[UR48][R16.64+0x3fc], R125 ;  /* 0x0003fc7d10007985 */ /* 0x0007e8000c101930 */
[----:B------:R-:W-:Y:S04]  /*18de0*/  ST.E desc[UR48][R16.64+0x408], R137 ;  /* 0x0004088910007985 */ /* 0x000fe8000c101930 */
[----:B------:R4:W-:Y:S04]  /*18df0*/  ST.E desc[UR48][R16.64+0x40c], R129 ;  /* 0x00040c8110007985 */ /* 0x0009e8000c101930 */
[----:B------:R-:W-:Y:S04]  /*18e00*/  ST.E desc[UR48][R16.64+0x418], R135 ;  /* 0x0004188710007985 */ /* 0x000fe8000c101930 */
[----:B------:R-:W-:Y:S04]  /*18e10*/  ST.E desc[UR48][R16.64+0x41c], R133 ;  /* 0x00041c8510007985 */ /* 0x000fe8000c101930 */
[----:B------:R5:W-:Y:S01]  /*18e20*/  ST.E desc[UR48][R16.64+0x428], R131 ;  /* 0x0004288310007985 */ /* 0x000be2000c101930 */
[----:B------:R1:W-:Y:S06]  /*18e30*/  BAR.SYNC.DEFER_BLOCKING R205, 0x100 ;  /* 0x000400cd0000751d */ /* 0x0003ec0000010000 */
[----:B0-----:R-:W5:Y:S04]  /*18e40*/  LD.E R5, desc[UR48][R16.64+0x230] ;  /* 0x0002303010057980 */ /* 0x001f68000c101900 */
[----:B------:R-:W5:Y:S04]  /*18e50*/  LD.E R25, desc[UR48][R16.64+0x234] ;  /* 0x0002343010197980 */ /* 0x000f68000c101900 */
[----:B------:R-:W5:Y:S04]  /*18e60*/  LD.E R27, desc[UR48][R16.64+0x238] ;  /* 0x00023830101b7980 */ /* 0x000f68000c101900 */
[----:B------:R-:W5:Y:S04]  /*18e70*/  LD.E R29, desc[UR48][R16.64+0x23c] ;  /* 0x00023c30101d7980 */ /* 0x000f68000c101900 */
[----:B-1----:R-:W5:Y:S04]  /*18e80*/  LD.E R31, desc[UR48][R16.64+0x240] ;  /* 0x00024030101f7980 */ /* 0x002f68000c101900 */
        /* <DEDUP_REMOVED lines=45> */
[----:B--2---:R-:W2:Y:S04]  /*19160*/  LD.E R123, desc[UR48][R16.64+0x2f8] ;  /* 0x0002f830107b7980 */ /* 0x004ea8000c101900 */
[----:B---3--:R-:W3:Y:S04]  /*19170*/  LD.E R125, desc[UR48][R16.64+0x2fc] ;  /* 0x0002fc30107d7980 */ /* 0x008ee8000c101900 */
[----:B------:R-:W3:Y:S04]  /*19180*/  LD.E R127, desc[UR48][R16.64+0x300] ;  /* 0x00030030107f7980 */ /* 0x000ee8000c101900 */
[----:B----4-:R-:W4:Y:S04]  /*19190*/  LD.E R129, desc[UR48][R16.64+0x304] ;  /* 0x0003043010817980 */ /* 0x010f28000c101900 */
[----:B-----5:R-:W5:Y:S04]  /*191a0*/  LD.E R131, desc[UR48][R16.64+0x308] ;  /* 0x0003083010837980 */ /* 0x020f68000c101900 */
        /* <DEDUP_REMOVED lines=125> */
[----:B---3--:R-:W-:Y:S04]  /*19980*/  ST.E desc[UR48][R16.64+0x2fc], R125 ;  /* 0x0002fc7d10007985 */ /* 0x008fe8000c101930 */
[----:B------:R-:W-:Y:S04]  /*19990*/  ST.E desc[UR48][R16.64+0x300], R127 ;  /* 0x0003007f10007985 */ /* 0x000fe8000c101930 */
[----:B----4-:R-:W-:Y:S04]  /*199a0*/  ST.E desc[UR48][R16.64+0x304], R129 ;  /* 0x0003048110007985 */ /* 0x010fe8000c101930 */
[----:B-----5:R-:W-:Y:S04]  /*199b0*/  ST.E desc[UR48][R16.64+0x308], R131 ;  /* 0x0003088310007985 */ /* 0x020fe8000c101930 */
        /* <DEDUP_REMOVED lines=73> */
[----:B0-----:R-:W5:Y:S04]  /*19e50*/  LD.E.64 R4, desc[UR48][R16.64+0xa8] ;  /* 0x0000a83010047980 */ /* 0x001f68000c101b00 */
[----:B------:R-:W5:Y:S04]  /*19e60*/  LDL R195, [R1+0x88] ;  /* 0x0000880001c37983 */ /* 0x000f680000100800 */
[----:B-1----:R-:W5:Y:S04]  /*19e70*/  LD.E R24, desc[UR48][R16.64+0x230] ;  /* 0x0002303010187980 */ /* 0x002f68000c101900 */
[----:B------:R-:W5:Y:S04]  /*19e80*/  LD.E R25, desc[UR48][R16.64+0x234] ;  /* 0x0002343010197980 */ /* 0x000f68000c101900 */
[----:B--2---:R-:W2:Y:S04]  /*19e90*/  LD.E R26, desc[UR48][R16.64+0x238] ;  /* 0x00023830101a7980 */ /* 0x004ea8000c101900 */
[----:B------:R-:W2:Y:S04]  /*19ea0*/  LD.E R27, desc[UR48][R16.64+0x23c] ;  /* 0x00023c30101b7980 */ /* 0x000ea8000c101900 */
[----:B---3--:R-:W2:Y:S04]  /*19eb0*/  LD.E R28, desc[UR48][R16.64+0x240] ;  /* 0x00024030101c7980 */ /* 0x008ea8000c101900 */
[----:B------:R-:W2:Y:S04]  /*19ec0*/  LD.E R29, desc[UR48][R16.64+0x244] ;  /* 0x00024430101d7980 */ /* 0x000ea8000c101900 */
[----:B----4-:R-:W2:Y:S04]  /*19ed0*/  LD.E R30, desc[UR48][R16.64+0x248] ;  /* 0x00024830101e7980 */ /* 0x010ea8000c101900 */
[----:B------:R-:W2:Y:S04]  /*19ee0*/  LD.E R31, desc[UR48][R16.64+0x24c] ;  /* 0x00024c30101f7980 */ /* 0x000ea8000c101900 */
[----:B-----5:R-:W2:Y:S04]  /*19ef0*/  LD.E R32, desc[UR48][R16.64+0x250] ;  /* 0x0002503010207980 */ /* 0x020ea8000c101900 */
        /* <DEDUP_REMOVED lines=967> */
[----:B0-----:R-:W5:Y:S04]  /*1db70*/  LD.E R25, desc[UR48][R16.64+0x250] ;  /* 0x0002503010197980 */ /* 0x001f68000c101900 */
[----:B-1----:R-:W5:Y:S04]  /*1db80*/  LD.E R27, desc[UR48][R16.64+0x254] ;  /* 0x00025430101b7980 */ /* 0x002f68000c101900 */
[----:B--2---:R-:W2:Y:S04]  /*1db90*/  LD.E R29, desc[UR48][R16.64+0x258] ;  /* 0x00025830101d7980 */ /* 0x004ea8000c101900 */
[----:B---3--:R-:W3:Y:S04]  /*1dba0*/  LD.E R31, desc[UR48][R16.64+0x25c] ;  /* 0x00025c30101f7980 */ /* 0x008ee8000c101900 */
        /* <DEDUP_REMOVED lines=129> */
[----:B-----5:R0:W-:Y:S04]  /*1e3c0*/  ST.E desc[UR48][R16.64+0x264], R35 ;  /* 0x0002642310007985 */ /* 0x0201e8000c101930 */
        /* <DEDUP_REMOVED lines=122> */
.L_x_2112:
[----:B------:R-:W-:Y:S05]  /*1eb70*/  BSYNC B0 ;  /* 0x0000000000007941 */ /* 0x000fea0003800000 */
.L_x_2111:
[C---:B------:R-:W-:Y:S01]  /*1eb80*/  ISETP.GT.AND P1, PT, R10.reuse, UR43, PT ;  /* 0x0000002b0a007c0c */ /* 0x040fe2000bf24270 */
[----:B------:R-:W-:-:S12]  /*1eb90*/  VIADD R10, R10, 0xffffffff ;  /* 0xffffffff0a0a7836 */ /* 0x000fd80000000000 */
[----:B------:R-:W-:Y:S05]  /*1eba0*/  @P1 BRA `(.L_x_2113) ;  /* 0xffffff4c006c1947 */ /* 0x000fea000383ffff */
.L_x_2082:
[----:B------:R-:W-:Y:S05]  /*1ebb0*/  WARPSYNC.ALL ;  /* 0x0000000000007948 */ /* 0x000fea0003800000 */
[----:B0-----:R-:W1:Y:S04]  /*1ebc0*/  LDL R5, [R1+0x450] ;  /* 0x0004500001057983 */ /* 0x001e680000100800 */
[----:B------:R-:W2:Y:S04]  /*1ebd0*/  LDL R6, [R1+0x454] ;  /* 0x0004540001067983 */ /* 0x000ea80000100800 */
[----:B------:R-:W3:Y:S04]  /*1ebe0*/  LDL R134, [R1+0x218] ;  /* 0x0002180001867983 */ /* 0x000ee80000100800 */
[----:B------:R-:W4:Y:S04]  /*1ebf0*/  LDL.64 R12, [R1+0x398] ;  /* 0x00039800010c7983 */ /* 0x000f280000100a00 */
[----:B------:R-:W5:Y:S04]  /*1ec00*/  LDL.64 R138, [R1+0x230] ;  /* 0x00023000018a7983 */ /* 0x000f680000100a00 */
[----:B------:R-:W4:Y:S04]  /*1ec10*/  LDL.64 R130, [R1+0x240] ;  /* 0x0002400001827983 */ /* 0x000f280000100a00 */
        /* <DEDUP_REMOVED lines=58> */
[----:B------:R-:W4:Y:S04]  /*1efc0*/  LDL R133, [R1+0x220] ;  /* 0x0002200001857983 */ /* 0x000f280000100800 */
[----:B-1----:R-:W0:Y:S02]  /*1efd0*/  SHFL.BFLY PT, R0, R5, 0x2, 0x1f ;  /* 0x0c401f0005007f89 */ /* 0x002e2400000e0000 */
[----:B0-----:R-:W-:-:S05]  /*1efe0*/  FADD.FTZ R0, R5, R0 ;  /* 0x0000000005007221 */ /* 0x001fca0000010000 */
[----:B------:R-:W0:Y:S02]  /*1eff0*/  SHFL.BFLY PT, R3, R0, 0x1, 0x1f ;  /* 0x0c201f0000037f89 */ /* 0x000e2400000e0000 */
[----:B0-----:R-:W-:Y:S01]  /*1f000*/  FADD.FTZ R2, R0, R3 ;  /* 0x0000000300027221 */ /* 0x001fe20000010000 */
[----:B---3--:R-:W-:Y:S01]  /*1f010*/  VIADD R134, R134, 0x1 ;  /* 0x0000000186867836 */ /* 0x008fe20000000000 */
[----:B------:R-:W3:Y:S04]  /*1f020*/  LDL R0, [R1+0x224] ;  /* 0x0002240001007983 */ /* 0x000ee80000100800 */
[----:B------:R-:W-:Y:S04]  /*1f030*/  STL [R1+0x450], R2 ;  /* 0x0004500201007387 */ /* 0x000fe80000100800 */
[----:B------:R-:W5:Y:S04]  /*1f040*/  LDL R147, [R1+0x450] ;  /* 0x0004500001937983 */ /* 0x000f680000100800 */
[----:B--2---:R-:W0:Y:S02]  /*1f050*/  SHFL.BFLY PT, R3, R6, 0x2, 0x1f ;  /* 0x0c401f0006037f89 */ /* 0x004e2400000e0000 */
[----:B0-----:R-:W-:Y:S01]  /*1f060*/  FADD.FTZ R3, R3, R6 ;  /* 0x0000000603037221 */ /* 0x001fe20000010000 */
[----:B------:R-:W-:Y:S01]  /*1f070*/  ISETP.NE.AND P2, PT, R134, 0x2, PT ;  /* 0x000000028600780c */ /* 0x000fe20003f45270 */
[----:B------:R-:W2:Y:S04]  /*1f080*/  LDL.64 R6, [R1+0x428] ;  /* 0x0004280001067983 */ /* 0x000ea80000100a00 */
[----:B------:R-:W0:Y:S08]  /*1f090*/  SHFL.BFLY PT, R4, R3, 0x1, 0x1f ;  /* 0x0c201f0003047f89 */ /* 0x000e3000000e0000 */
[----:B------:R-:W4:Y:S01]  /*1f0a0*/  @!P2 LDL R132, [R1+0x21c] ;  /* 0x00021c000184a983 */ /* 0x000f220000100800 */
[----:B0-----:R-:W-:-:S03]  /*1f0b0*/  FADD.FTZ R140, R3, R4 ;  /* 0x00000004038c7221 */ /* 0x001fc60000010000 */
[----:B------:R-:W2:Y:S02]  /*1f0c0*/  LDL.64 R4, [R1+0x3f8] ;  /* 0x0003f80001047983 */ /* 0x000ea40000100a00 */
[----:B------:R-:W-:Y:S02]  /*1f0d0*/  FSETP.NE.FTZ.AND P1, PT, R140, RZ, PT ;  /* 0x000000ff8c00720b */ /* 0x000fe40003f35000 */
[----:B------:R-:W2:Y:S11]  /*1f0e0*/  LDL.64 R2, [R1+0x418] ;  /* 0x0004180001027983 */ /* 0x000eb60000100a00 */
[----:B------:R-:W2:Y:S04]  /*1f0f0*/  @P1 LDL R143, [R1+0x460] ;  /* 0x00046000018f1983 */ /* 0x000ea80000100800 */
[----:B------:R-:W2:Y:S01]  /*1f100*/  @P1 LDL R145, [R1+0x444] ;  /* 0x0004440001911983 */ /* 0x000ea20000100800 */
[----:B------:R-:W-:-:S02]  /*1f110*/  IMAD.MOV.U32 R142, RZ, RZ, -0x800000 ;  /* 0xff800000ff8e7424 */ /* 0x000fc400078e00ff */
[----:B------:R-:W-:Y:S02]  /*1f120*/  IMAD.MOV.U32 R135, RZ, RZ, RZ ;  /* 0x000000ffff877224 */ /* 0x000fe400078e00ff */
[----:B------:R-:W-:Y:S01]  /*1f130*/  IMAD.MOV.U32 R144, RZ, RZ, -0x800000 ;  /* 0xff800000ff907424 */ /* 0x000fe200078e00ff */
[----:B------:R0:W-:Y:S08]  /*1f140*/  BAR.ARV R204, 0x100 ;  /* 0x000400cc0000751d */ /* 0x0001f00000002000 */
[----:B------:R-:W-:Y:S06]  /*1f150*/  BAR.ARV 0x8, 0x180 ;  /* 0x0206000000007b1d */ /* 0x000fec0000002000 */
[----:B-----5:R-:W-:-:S13]  /*1f160*/  FSETP.NE.FTZ.AND P0, PT, R147, RZ, PT ;  /* 0x000000ff9300720b */ /* 0x020fda0003f15000 */
[----:B------:R-:W5:Y:S04]  /*1f170*/  @P0 LDL R136, [R1+0x460] ;  /* 0x0004600001880983 */ /* 0x000f680000100800 */
[----:B------:R-:W2:Y:S01]  /*1f180*/  @P0 LDL R137, [R1+0x440] ;  /* 0x0004400001890983 */ /* 0x000ea20000100800 */
[----:B------:R-:W1:Y:S02]  /*1f190*/  @P0 MUFU.LG2 R141, R147 ;  /* 0x00000093008d0308 */ /* 0x000e640000000c00 */
[----:B-1----:R-:W-:-:S06]  /*1f1a0*/  @P0 FMUL.FTZ R141, R141, 0.69314718246459960938 ;  /* 0x3f3172188d8d0820 */ /* 0x002fcc0000410000 */
[----:B------:R-:W-:Y:S08]  /*1f1b0*/  @P1 MUFU.LG2 R146, R140 ;  /* 0x0000008c00921308 */ /* 0x000ff00000000c00 */
[----:B------:R-:W1:Y:S01]  /*1f1c0*/  @P0 MUFU.RCP R135, R147 ;  /* 0x0000009300870308 */ /* 0x000e620000001000 */
[----:B----4-:R-:W-:Y:S01]  /*1f1d0*/  @!P2 LOP3.LUT R132, R132, 0x1, RZ, 0x3c, !PT ;  /* 0x000000018484a812 */ /* 0x010fe200078e3cff */
[----:B---3--:R-:W-:Y:S01]  /*1f1e0*/  VIADD R0, R0, 0x1 ;  /* 0x0000000100007836 */ /* 0x008fe20000000000 */
[----:B------:R-:W-:Y:S04]  /*1f1f0*/  STL [R1+0x454], R140 ;  /* 0x0004548c01007387 */ /* 0x000fe80000100800 */
[----:B------:R-:W-:Y:S04]  /*1f200*/  STL [R1+0x218], R134 ;  /* 0x0002188601007387 */ /* 0x000fe80000100800 */
[----:B------:R-:W-:Y:S01]  /*1f210*/  @!P2 STL [R1+0x21c], R132 ;  /* 0x00021c840100a387 */ /* 0x000fe20000100800 */
        /* <DEDUP_REMOVED lines=64> */
[----:B------:R-:W-:Y:S04]  /*1f620*/  STL.64 [R1+0x230], R138 ;  /* 0x0002308a01007387 */ /* 0x000fe80000100a00 */
        /* <DEDUP_REMOVED lines=31> */
[----:B------:R-:W-:Y:S04]  /*1f820*/  STL [R1+0x224], R0 ;  /* 0x0002240001007387 */ /* 0x000fe80000100800 */
[----:B------:R-:W-:Y:S01]  /*1f830*/  @!P2 STL [R1+0x218], RZ ;  /* 0x000218ff0100a387 */ /* 0x000fe20000100800 */
[----:B-----5:R-:W-:-:S04]  /*1f840*/  @P0 FMUL.FTZ R136, R136, 0.69314718246459960938 ;  /* 0x3f31721888880820 */ /* 0x020fc80000410000 */
[----:B--2---:R-:W-:Y:S01]  /*1f850*/  @P0 FFMA.FTZ R142, R136, R137, R141 ;  /* 0x00000089888e0223 */ /* 0x004fe2000001008d */
[----:B------:R-:W-:-:S06]  /*1f860*/  IMAD.MOV.U32 R136, RZ, RZ, RZ ;  /* 0x000000ffff887224 */ /* 0x000fcc00078e00ff */
[----:B------:R-:W1:Y:S01]  /*1f870*/  @P1 MUFU.RCP R136, R140 ;  /* 0x0000008c00881308 */ /* 0x000e620000001000 */
[----:B------:R-:W-:Y:S01]  /*1f880*/  @P1 FMUL.FTZ R137, R146, 0.69314718246459960938 ;  /* 0x3f31721892891820 */ /* 0x000fe20000410000 */
[----:B------:R-:W-:-:S04]  /*1f890*/  @P1 FMUL.FTZ R146, R143, 0.69314718246459960938 ;  /* 0x3f3172188f921820 */ /* 0x000fc80000410000 */
[----:B------:R-:W-:Y:S01]  /*1f8a0*/  @P1 FFMA.FTZ R144, R146, R145, R137 ;  /* 0x0000009192901223 */ /* 0x000fe20000010089 */
[-C--:B-1----:R-:W-:Y:S01]  /*1f8b0*/  FMUL.FTZ R13, R13, R136.reuse ;  /* 0x000000880d0d7220 */ /* 0x082fe20000410000 */
[-C--:B------:R-:W-:Y:S01]  /*1f8c0*/  FMUL.FTZ R12, R12, R136.reuse ;  /* 0x000000880c0c7220 */ /* 0x080fe20000410000 */
[-C--:B------:R-:W-:Y:S01]  /*1f8d0*/  FMUL.FTZ R71, R71, R136.reuse ;  /* 0x0000008847477220 */ /* 0x080fe20000410000 */
[-C--:B------:R-:W-:Y:S01]  /*1f8e0*/  FMUL.FTZ R70, R70, R136.reuse ;  /* 0x0000008846467220 */ /* 0x080fe20000410000 */
[-C--:B------:R-:W-:Y:S01]  /*1f8f0*/  FMUL.FTZ R69, R69, R136.reuse ;  /* 0x0000008845457220 */ /* 0x080fe20000410000 */
[-C--:B------:R-:W-:Y:S01]  /*1f900*/  FMUL.FTZ R68, R68, R136.reuse ;  /* 0x0000008844447220 */ /* 0x080fe20000410000 */
[----:B------:R1:W-:Y:S01]  /*1f910*/  STL.64 [R1+0x398], R12 ;  /* 0x0003980c01007387 */ /* 0x0003e20000100a00 */
        /* <DEDUP_REMOVED lines=58> */
[----:B-1----:R-:W-:Y:S01]  /*1fcc0*/  VIADD R12, R133, 0x1 ;  /* 0x00000001850c7836 */ /* 0x002fe20000000000 */
[----:B------:R0:W-:Y:S04]  /*1fcd0*/  STL [R1+0x450], R142 ;  /* 0x0004508e01007387 */ /* 0x0001e80000100800 */
[----:B------:R0:W-:Y:S04]  /*1fce0*/  STL [R1+0x454], R144 ;  /* 0x0004549001007387 */ /* 0x0001e80000100800 */
[----:B------:R0:W-:Y:S04]  /*1fcf0*/  STL.64 [R1+0x238], R70 ;  /* 0x0002384601007387 */ /* 0x0001e80000100a00 */
        /* <DEDUP_REMOVED lines=30> */
[----:B------:R0:W-:Y:S01]  /*1fee0*/  STL [R1+0x220], R12 ;  /* 0x0002200c01007387 */ /* 0x0001e20000100800 */
[----:B------:R-:W-:-:S13]  /*1fef0*/  PLOP3.LUT P0, PT, PT, PT, PT, 0x8, 0x0 ;  /* 0x000000000000781c */ /* 0x000fda0003f0e170 */
.L_x_2017:
[----:B------:R-:W1:Y:S08]  /*1ff00*/  S2UR UR4, SR_CgaCtaId ;  /* 0x00000000000479c3 */ /* 0x000e700000008800 */
[----:B------:R-:W-:Y:S06]  /*1ff10*/  BAR.SYNC.DEFER_BLOCKING 0x5, 0x180 ;  /* 0x0146000000007b1d */ /* 0x000fec0000010000 */
[----:B------:R-:W-:Y:S01]  /*1ff20*/  UMOV UR44, 0x400 ;  /* 0x00000400002c7882 */ /* 0x000fe20000000000 */
[----:B------:R-:W-:Y:S01]  /*1ff30*/  BSSY B0, `(.L_x_2114) ;  /* 0x0000293000007945 */ /* 0x000fe20003800000 */
[----:B-1----:R-:W-:-:S09]  /*1ff40*/  ULEA UR44, UR4, UR44, 0x18 ;  /* 0x0000002c042c7291 */ /* 0x002fd2000f8ec03f */
[----:B---3--:R-:W1:Y:S02]  /*1ff50*/  LDS R0, [UR44+0x324d0] ;  /* 0x0324d02cff007984 */ /* 0x008e640008000800 */
[----:B-1----:R-:W-:Y:S01]  /*1ff60*/  R2UR UR4, R0 ;  /* 0x00000000000472ca */ /* 0x002fe200000e0000 */
[----:B------:R-:W-:Y:S06]  /*1ff70*/  BAR.ARV 0x4, 0x180 ;  /* 0x0106000000007b1d */ /* 0x000fec0000002000 */
[----:B------:R-:W-:Y:S08]  /*1ff80*/  @P0 BRA `(.L_x_2115) ;  /* 0x0000001c00640947 */ /* 0x000ff00003800000 */
[----:B------:R-:W2:Y:S01]  /*1ff90*/  LDL.128 R104, [R1+0x2b0] ;  /* 0x0002b00001687983 */ /* 0x000ea20000100c00 */
[----:B0-----:R-:W0:Y:S01]  /*1ffa0*/  LDC R2, c[0x0][0xce8] ;  /* 0x00033a00ff027b82 */ /* 0x001e220000000800 */
[----:B------:R-:W-:Y:S02]  /*1ffb0*/  ULDC UR5, c[0x0][0xb88] ;  /* 0x0002e20000057ab9 */ /* 0x000fe40000000800 */
[----:B------:R-:W3:Y:S04]  /*1ffc0*/  LDL.128 R100, [R1+0x2c0] ;  /* 0x0002c00001647983 */ /* 0x000ee80000100c00 */
[----:B------:R-:W4:Y:S04]  /*1ffd0*/  LDL.128 R96, [R1+0x2d0] ;  /* 0x0002d00001607983 */ /* 0x000f280000100c00 */
        /* <DEDUP_REMOVED lines=28> */
[----:B------:R-:W4:Y:S01]  /*201a0*/  LDL.128 R8, [R1+0x420] ;  /* 0x0004200001087983 */ /* 0x000f220000100c00 */
[----:B------:R-:W-:Y:S01]  /*201b0*/  VIADD R19, R200, UR39 ;  /* 0x00000027c8137c36 */ /* 0x000fe20008000000 */
[----:B------:R-:W-:Y:S01]  /*201c0*/  LOP3.LUT P0, RZ, R210, 0x3, RZ, 0xc0, !PT ;  /* 0x00000003d2ff7812 */ /* 0x000fe2000780c0ff */
[----:B0-----:R-:W-:Y:S01]  /*201d0*/  IMAD R0, R2, UR5, RZ ;  /* 0x0000000502007c24 */ /* 0x001fe2000f8e02ff */
[----:B------:R-:W-:-:S02]  /*201e0*/  IADD3 R141, P1, R178, 0x4020, RZ ;  /* 0x00004020b28d7810 */ /* 0x000fc40007f3e0ff */
[C---:B------:R-:W-:Y:S01]  /*201f0*/  IADD3 R21, P3, R178.reuse, 0x4000, RZ ;  /* 0x00004000b2157810 */ /* 0x040fe20007f7e0ff */
[----:B------:R-:W-:Y:S01]  /*20200*/  USHF.R.S32.HI UR12, URZ, 0x1f, UR42 ;  /* 0x0000001f3f0c7899 */ /* 0x000fe2000801142a */
[----:B------:R-:W-:Y:S01]  /*20210*/  ISETP.GE.OR P2, PT, R19, R0, P0 ;  /* 0x000000001300720c */ /* 0x000fe20000746670 */
[----:B------:R-:W-:Y:S01]  /*20220*/  ULDC.64 UR8, c[0x0][0xc90] ;  /* 0x0003240000087ab9 */ /* 0x000fe20000000a00 */
[C---:B------:R-:W-:Y:S01]  /*20230*/  IADD3 R143, P4, R178.reuse, 0x4040, RZ ;  /* 0x00004040b28f7810 */ /* 0x040fe20007f9e0ff */
[----:B------:R-:W-:Y:S01]  /*20240*/  USHF.R.S32.HI UR13, URZ, 0x1f, UR38 ;  /* 0x0000001f3f0d7899 */ /* 0x000fe20008011426 */
[----:B------:R-:W-:Y:S01]  /*20250*/  IADD3 R157, P6, R178, 0x4060, RZ ;  /* 0x00004060b29d7810 */ /* 0x000fe20007fde0ff */
[----:B------:R-:W-:-:S08]  /*20260*/  ULDC.64 UR10, c[0x0][0xc98] ;  /* 0x00032600000a7ab9 */ /* 0x000fd00000000a00 */
[----:B------:R-:W4:Y:S01]  /*20270*/  @!P2 LDL R3, [R1+0x450] ;  /* 0x000450000103a983 */ /* 0x000f220000100800 */
[----:B------:R-:W-:Y:S01]  /*20280*/  IMAD.X R151, RZ, RZ, R179, P1 ;  /* 0x000000ffff977224 */ /* 0x000fe200008e06b3 */
[----:B------:R-:W-:-:S04]  /*20290*/  IADD3 R149, P1, R178, 0x8040, RZ ;  /* 0x00008040b2957810 */ /* 0x000fc80007f3e0ff */
[----:B------:R-:W-:-:S04]  /*202a0*/  LOP3.LUT R148, R149, 0x380, RZ, 0xc0, !PT ;  /* 0x0000038095947812 */ /* 0x000fc800078ec0ff */
[----:B------:R-:W-:-:S04]  /*202b0*/  SHF.R.U64 R148, R148, 0x3, RZ ;  /* 0x0000000394947819 */ /* 0x000fc800000012ff */
[----:B------:R-:W-:Y:S01]  /*202c0*/  LOP3.LUT R148, R148, R149, RZ, 0x3c, !PT ;  /* 0x0000009594947212 */ /* 0x000fe200078e3cff */
[----:B------:R-:W-:Y:S01]  /*202d0*/  IMAD.X R149, RZ, RZ, R179, P1 ;  /* 0x000000ffff957224 */ /* 0x000fe200008e06b3 */
[----:B------:R-:W-:Y:S02]  /*202e0*/  ISETP.NE.AND P1, PT, R2, 0x1, PT ;  /* 0x000000010200780c */ /* 0x000fe40003f25270 */
[----:B------:R-:W-:-:S04]  /*202f0*/  LOP3.LUT R20, R21, 0x380, RZ, 0xc0, !PT ;  /* 0x0000038015147812 */ /* 0x000fc800078ec0ff */
[----:B------:R-:W-:-:S04]  /*20300*/  SHF.R.U64 R20, R20, 0x3, RZ ;  /* 0x0000000314147819 */ /* 0x000fc800000012ff */
[----:B------:R-:W-:Y:S01]  /*20310*/  LOP3.LUT R20, R20, R21, RZ, 0x3c, !PT ;  /* 0x0000001514147212 */ /* 0x000fe200078e3cff */
[----:B------:R-:W-:Y:S01]  /*20320*/  IMAD.X R21, RZ, RZ, R179, P3 ;  /* 0x000000ffff157224 */ /* 0x000fe200018e06b3 */
[----:B------:R-:W-:Y:S02]  /*20330*/  IADD3 R153, P3, R178, 0x8020, RZ ;  /* 0x00008020b2997810 */ /* 0x000fe40007f7e0ff */
[----:B------:R-:W-:Y:S02]  /*20340*/  LOP3.LUT R18, R141, 0x380, RZ, 0xc0, !PT ;  /* 0x000003808d127812 */ /* 0x000fe400078ec0ff */
[----:B------:R-:W-:Y:S01]  /*20350*/  LOP3.LUT R152, R153, 0x380, RZ, 0xc0, !PT ;  /* 0x0000038099987812 */ /* 0x000fe200078ec0ff */
[----:B------:R-:W-:Y:S01]  /*20360*/  UIMAD UR5, UR12, UR8, URZ ;  /* 0x000000080c0572a4 */ /* 0x000fe2000f8e023f */
[----:B------:R-:W-:Y:S02]  /*20370*/  LOP3.LUT R140, R143, 0x380, RZ, 0xc0, !PT ;  /* 0x000003808f8c7812 */ /* 0x000fe400078ec0ff */
[----:B------:R-:W-:-:S02]  /*20380*/  SHF.R.U64 R152, R152, 0x3, RZ ;  /* 0x0000000398987819 */ /* 0x000fc400000012ff */
[----:B------:R-:W-:Y:S02]  /*20390*/  SHF.R.U64 R18, R18, 0x3, RZ ;  /* 0x0000000312127819 */ /* 0x000fe400000012ff */
[----:B------:R-:W-:Y:S01]  /*203a0*/  LOP3.LUT R152, R152, R153, RZ, 0x3c, !PT ;  /* 0x0000009998987212 */ /* 0x000fe200078e3cff */
[----:B------:R-:W-:Y:S01]  /*203b0*/  IMAD.X R153, RZ, RZ, R179, P3 ;  /* 0x000000ffff997224 */ /* 0x000fe200018e06b3 */
[----:B------:R-:W-:Y:S01]  /*203c0*/  SHF.R.U64 R140, R140, 0x3, RZ ;  /* 0x000000038c8c7819 */ /* 0x000fe200000012ff */
[----:B------:R-:W-:Y:S01]  /*203d0*/  UIMAD.WIDE.U32 UR6, UR42, UR8, URZ ;  /* 0x000000082a0672a5 */ /* 0x000fe2000f8e003f */
[----:B------:R-:W-:Y:S01]  /*203e0*/  LOP3.LUT R150, R18, R141, RZ, 0x3c, !PT ;  /* 0x0000008d12967212 */ /* 0x000fe200078e3cff */
[----:B------:R-:W-:Y:S01]  /*203f0*/  UIMAD UR5, UR42, UR9, UR5 ;  /* 0x000000092a0572a4 */ /* 0x000fe2000f8e0205 */
[C---:B------:R-:W-:Y:S02]  /*20400*/  IADD3 R155, P5, R178.reuse, 0x8000, RZ ;  /* 0x00008000b29b7810 */ /* 0x040fe40007fbe0ff */
[----:B------:R-:W-:Y:S01]  /*20410*/  IADD3 R141, P3, R178, 0xc040, RZ ;  /* 0x0000c040b28d7810 */ /* 0x000fe20007f7e0ff */
[----:B------:R-:W-:Y:S01]  /*20420*/  UIMAD UR8, UR13, UR10, URZ ;  /* 0x0000000a0d0872a4 */ /* 0x000fe2000f8e023f */
[----:B------:R-:W-:Y:S01]  /*20430*/  LOP3.LUT R156, R157, 0x380, RZ, 0xc0, !PT ;  /* 0x000003809d9c7812 */ /* 0x000fe200078ec0ff */
[----:B------:R-:W-:Y:S01]  /*20440*/  UIADD3 UR7, UR7, UR5, URZ ;  /* 0x0000000507077290 */ /* 0x000fe2000fffe03f */
[----:B------:R-:W-:-:S02]  /*20450*/  LOP3.LUT R158, R140, R143, RZ, 0x3c, !PT ;  /* 0x0000008f8c9e7212 */ /* 0x000fc400078e3cff */
[----:B------:R-:W-:Y:S02]  /*20460*/  LOP3.LUT R154, R155, 0x380, RZ, 0xc0, !PT ;  /* 0x000003809b9a7812 */ /* 0x000fe400078ec0ff */
[----:B------:R-:W-:Y:S02]  /*20470*/  LOP3.LUT R161, R178, 0x380, RZ, 0xc0, !PT ;  /* 0x00000380b2a17812 */ /* 0x000fe400078ec0ff */
[----:B------:R-:W-:Y:S01]  /*20480*/  LOP3.LUT R140, R141, 0x380, RZ, 0xc0, !PT ;  /* 0x000003808d8c7812 */ /* 0x000fe200078ec0ff */
[----:B------:R-:W-:Y:S01]  /*20490*/  UIMAD UR8, UR38, UR11, UR8 ;  /* 0x0000000b260872a4 */ /* 0x000fe2000f8e0208 */
[----:B------:R-:W-:Y:S01]  /*204a0*/  SHF.R.U64 R156, R156, 0x3, RZ ;  /* 0x000000039c9c7819 */ /* 0x000fe200000012ff */
[----:B------:R-:W-:Y:S01]  /*204b0*/  UIMAD.WIDE.U32 UR6, UR38, UR10, UR6 ;  /* 0x0000000a260672a5 */ /* 0x000fe2000f8e0006 */
[----:B------:R-:W-:Y:S02]  /*204c0*/  SHF.R.U64 R154, R154, 0x3, RZ ;  /* 0x000000039a9a7819 */ /* 0x000fe400000012ff */
[----:B------:R-:W-:Y:S01]  /*204d0*/  SHF.R.U64 R161, R161, 0x3, RZ ;  /* 0x00000003a1a17819 */ /* 0x000fe200000012ff */
[--C-:B------:R-:W-:Y:S01]  /*204e0*/  IMAD.X R159, RZ, RZ, R179.reuse, P4 ;  /* 0x000000ffff9f7224 */ /* 0x100fe200020e06b3 */
[----:B------:R-:W-:Y:S01]  /*204f0*/  SHF.R.U64 R140, R140, 0x3, RZ ;  /* 0x000000038c8c7819 */ /* 0x000fe200000012ff */
[----:B------:R-:W-:Y:S01]  /*20500*/  VIADD R19, R19, 0x8 ;  /* 0x0000000813137836 */ /* 0x000fe20000000000 */
[----:B------:R-:W-:Y:S01]  /*20510*/  LOP3.LUT R156, R156, R157, RZ, 0x3c, !PT ;  /* 0x0000009d9c9c7212 */ /* 0x000fe200078e3cff */
[--C-:B------:R-:W-:Y:S01]  /*20520*/  IMAD.X R157, RZ, RZ, R179.reuse, P6 ;  /* 0x000000ffff9d7224 */ /* 0x100fe200030e06b3 */
[----:B------:R-:W-:Y:S01]  /*20530*/  LOP3.LUT R154, R154, R155, RZ, 0x3c, !PT ;  /* 0x0000009b9a9a7212 */ /* 0x000fe200078e3cff */
[----:B------:R-:W-:Y:S01]  /*20540*/  IMAD.X R155, RZ, RZ, R179, P5 ;  /* 0x000000ffff9b7224 */ /* 0x000fe200028e06b3 */
[C---:B------:R-:W-:Y:S01]  /*20550*/  IADD3 R147, P4, R178.reuse, 0x8060, RZ ;  /* 0x00008060b2937810 */ /* 0x040fe20007f9e0ff */
[----:B------:R-:W-:Y:S01]  /*20560*/  ULDC.64 UR10, c[0x0][0xbf0] ;  /* 0x0002fc00000a7ab9 */ /* 0x000fe20000000a00 */
[----:B------:R-:W-:-:S02]  /*20570*/  IADD3 R145, P6, R178, 0xc000, RZ ;  /* 0x0000c000b2917810 */ /* 0x000fc40007fde0ff */
[----:B------:R-:W-:Y:S01]  /*20580*/  LOP3.LUT R160, R161, R178, RZ, 0x3c, !PT ;  /* 0x000000b2a1a07212 */ /* 0x000fe200078e3cff */
[--C-:B------:R-:W-:Y:S01]  /*20590*/  IMAD.MOV.U32 R161, RZ, RZ, R179.reuse ;  /* 0x000000ffffa17224 */ /* 0x100fe200078e00b3 */
[----:B------:R-:W-:Y:S01]  /*205a0*/  LOP3.LUT R140, R140, R141, RZ, 0x3c, !PT ;  /* 0x0000008d8c8c7212 */ /* 0x000fe200078e3cff */
[----:B------:R-:W-:Y:S01]  /*205b0*/  IMAD.X R141, RZ, RZ, R179, P3 ;  /* 0x000000ffff8d7224 */ /* 0x000fe200018e06b3 */
[----:B------:R-:W-:Y:S02]  /*205c0*/  IADD3 R143, P5, R178, 0xc020, RZ ;  /* 0x0000c020b28f7810 */ /* 0x000fe40007fbe0ff */
[----:B------:R-:W-:Y:S02]  /*205d0*/  LOP3.LUT R146, R147, 0x380, RZ, 0xc0, !PT ;  /* 0x0000038093927812 */ /* 0x000fe400078ec0ff */
[----:B------:R-:W-:Y:S02]  /*205e0*/  LOP3.LUT R144, R145, 0x380, RZ, 0xc0, !PT ;  /* 0x0000038091907812 */ /* 0x000fe400078ec0ff */
[----:B------:R-:W-:-:S02]  /*205f0*/  LOP3.LUT R142, R143, 0x380, RZ, 0xc0, !PT ;  /* 0x000003808f8e7812 */ /* 0x000fc400078ec0ff */
[----:B------:R-:W-:Y:S02]  /*20600*/  MOV R161, R160 ;  /* 0x000000a000a17202 */ /* 0x000fe40000000f00 */
[----:B------:R-:W-:Y:S02]  /*20610*/  SHF.R.U64 R146, R146, 0x3, RZ ;  /* 0x0000000392927819 */ /* 0x000fe400000012ff */
[----:B------:R-:W-:Y:S02]  /*20620*/  SHF.R.U64 R144, R144, 0x3, RZ ;  /* 0x0000000390907819 */ /* 0x000fe400000012ff */
[----:B------:R-:W-:Y:S02]  /*20630*/  SHF.R.U64 R142, R142, 0x3, RZ ;  /* 0x000000038e8e7819 */ /* 0x000fe400000012ff */
[----:B------:R-:W-:Y:S02]  /*20640*/  MOV R160, R20 ;  /* 0x0000001400a07202 */ /* 0x000fe40000000f00 */
[----:B------:R-:W-:Y:S01]  /*20650*/  LOP3.LUT R146, R146, R147, RZ, 0x3c, !PT ;  /* 0x0000009392927212 */ /* 0x000fe200078e3cff */
[----:B------:R-:W-:Y:S01]  /*20660*/  IMAD.X R147, RZ, RZ, R179, P4 ;  /* 0x000000ffff937224 */ /* 0x000fe200020e06b3 */
[----:B------:R-:W-:-:S02]  /*20670*/  MOV R150, R150 ;  /* 0x0000009600967202 */ /* 0x000fc40000000f00 */
[----:B--2---:R-:W-:Y:S02]  /*20680*/  F2FP.BF16.F32.PACK_AB R104, R105, R104 ;  /* 0x000000686968723e */ /* 0x004fe400000010ff */
[----:B------:R-:W-:Y:S02]  /*20690*/  F2FP.BF16.F32.PACK_AB R105, R107, R106 ;  /* 0x0000006a6b69723e */ /* 0x000fe400000010ff */
[----:B---3--:R-:W-:Y:S02]  /*206a0*/  F2FP.BF16.F32.PACK_AB R106, R101, R100 ;  /* 0x00000064656a723e */ /* 0x008fe400000010ff */
[----:B------:R-:W0:Y:S01]  /*206b0*/  @P1 LDC R100, c[0x0][0xcec] ;  /* 0x00033b00ff641b82 */ /* 0x000e220000000800 */
[----:B----4-:R-:W-:Y:S02]  /*206c0*/  F2FP.BF16.F32.PACK_AB R96, R97, R96 ;  /* 0x000000606160723e */ /* 0x010fe400000010ff */
[----:B------:R-:W-:Y:S02]  /*206d0*/  F2FP.BF16.F32.PACK_AB R97, R99, R98 ;  /* 0x000000626361723e */ /* 0x000fe400000010ff */
[----:B------:R-:W-:-:S03]  /*206e0*/  F2FP.BF16.F32.PACK_AB R98, R93, R92 ;  /* 0x0000005c5d62723e */ /* 0x000fc600000010ff */
[----:B------:R-:W1:Y:S01]  /*206f0*/  @P1 LDC R92, c[0x0][0xcf0] ;  /* 0x00033c00ff5c1b82 */ /* 0x000e620000000800 */
[----:B------:R-:W-:Y:S02]  /*20700*/  F2FP.BF16.F32.PACK_AB R88, R89, R88 ;  /* 0x000000585958723e */ /* 0x000fe400000010ff */
[----:B------:R-:W-:Y:S02]  /*20710*/  F2FP.BF16.F32.PACK_AB R89, R91, R90 ;  /* 0x0000005a5b59723e */ /* 0x000fe400000010ff */
[----:B------:R-:W-:Y:S01]  /*20720*/  F2FP.BF16.F32.PACK_AB R90, R85, R84 ;  /* 0x00000054555a723e */ /* 0x000fe200000010ff */
[----:B------:R-:W-:Y:S01]  /*20730*/  VIADD R85, R232, UR39 ;  /* 0x00000027e8557c36 */ /* 0x000fe20008000000 */
[----:B------:R-:W-:Y:S02]  /*20740*/  F2FP.BF16.F32.PACK_AB R80, R81, R80 ;  /* 0x000000505150723e */ /* 0x000fe400000010ff */
[----:B------:R-:W-:Y:S02]  /*20750*/  F2FP.BF16.F32.PACK_AB R81, R83, R82 ;  /* 0x000000525351723e */ /* 0x000fe400000010ff */
[----:B------:R-:W-:Y:S01]  /*20760*/  F2FP.BF16.F32.PACK_AB R82, R77, R76 ;  /* 0x0000004c4d52723e */ /* 0x000fe200000010ff */
[----:B0-----:R-:W-:-:S04]  /*20770*/  @P1 IMAD.HI.U32 R77, R85, R100, RZ ;  /* 0x00000064554d1227 */ /* 0x001fc800078e00ff */
[----:B------:R-:W-:Y:S01]  /*20780*/  IMAD.MOV.U32 R76, RZ, RZ, R85 ;  /* 0x000000ffff4c7224 */ /* 0x000fe200078e0055 */
[----:B-1----:R-:W-:Y:S02]  /*20790*/  @P1 SHF.R.U32.HI R76, RZ, R92, R77 ;  /* 0x0000005cff4c1219 */ /* 0x002fe4000001164d */
[----:B------:R-:W-:-:S03]  /*207a0*/  F2FP.BF16.F32.PACK_AB R72, R73, R72 ;  /* 0x000000484948723e */ /* 0x000fc600000010ff */
[--C-:B------:R-:W-:Y:S01]  /*207b0*/  IMAD.MOV R77, RZ, RZ, -R76.reuse ;  /* 0x000000ffff4d7224 */ /* 0x100fe200078e0a4c */
[----:B------:R-:W-:Y:S02]  /*207c0*/  F2FP.BF16.F32.PACK_AB R73, R75, R74 ;  /* 0x0000004a4b49723e */ /* 0x000fe400000010ff */
[----:B------:R-:W-:Y:S01]  /*207d0*/  F2FP.BF16.F32.PACK_AB R75, R59, R58 ;  /* 0x0000003a3b4b723e */ /* 0x000fe200000010ff */
[----:B------:R-:W-:Y:S01]  /*207e0*/  IMAD R59, R2, R77, R85 ;  /* 0x0000004d023b7224 */ /* 0x000fe200078e0255 */
[----:B------:R-:W-:Y:S01]  /*207f0*/  F2FP.BF16.F32.PACK_AB R83, R79, R78 ;  /* 0x0000004e4f53723e */ /* 0x000fe200000010ff */
[----:B------:R-:W-:Y:S01]  /*20800*/  IMAD.U32 R78, RZ, RZ, UR8 ;  /* 0x00000008ff4e7e24 */ /* 0x000fe2000f8e00ff */
[----:B------:R-:W-:Y:S01]  /*20810*/  F2FP.BF16.F32.PACK_AB R74, R57, R56 ;  /* 0x00000038394a723e */ /* 0x000fe200000010ff */
[----:B------:R-:W-:Y:S01]  /*20820*/  ULDC.64 UR8, c[0x0][0xbe8] ;  /* 0x0002fa0000087ab9 */ /* 0x000fe20000000a00 */
[----:B------:R-:W-:Y:S02]  /*20830*/  SHF.R.S32.HI R57, RZ, 0x1f, R76 ;  /* 0x0000001fff397819 */ /* 0x000fe4000001144c */
[----:B------:R-:W-:-:S02]  /*20840*/  IADD3 R56, P3, R76, UR6, RZ ;  /* 0x000000064c387c10 */ /* 0x000fc4000ff7e0ff */
[----:B------:R-:W-:Y:S02]  /*20850*/  F2FP.BF16.F32.PACK_AB R136, R137, R136 ;  /* 0x000000888988723e */ /* 0x000fe400000010ff */
[----:B------:R-:W-:Y:S02]  /*20860*/  SHF.R.S32.HI R58, RZ, 0x1f, R59 ;  /* 0x0000001fff3a7819 */ /* 0x000fe4000001143b */
[----:B------:R-:W-:Y:S02]  /*20870*/  F2FP.BF16.F32.PACK_AB R137, R139, R138 ;  /* 0x0000008a8b89723e */ /* 0x000fe400000010ff */
[----:B------:R-:W-:Y:S02]  /*20880*/  F2FP.BF16.F32.PACK_AB R128, R129, R128 ;  /* 0x000000808180723e */ /* 0x000fe400000010ff */
[----:B------:R-:W-:Y:S02]  /*20890*/  F2FP.BF16.F32.PACK_AB R138, R133, R132 ;  /* 0x00000084858a723e */ /* 0x000fe400000010ff */
[----:B------:R-:W-:Y:S01]  /*208a0*/  F2FP.BF16.F32.PACK_AB R139, R135, R134 ;  /* 0x00000086878b723e */ /* 0x000fe200000010ff */
[----:B------:R-:W-:Y:S01]  /*208b0*/  BAR.SYNC.DEFER_BLOCKING 0x1, 0x100 ;  /* 0x0044000000007b1d */ /* 0x000fe20000010000 */
[----:B------:R-:W-:-:S02]  /*208c0*/  F2FP.BF16.F32.PACK_AB R129, R131, R130 ;  /* 0x000000828381723e */ /* 0x000fc400000010ff */
[----:B------:R-:W-:Y:S02]  /*208d0*/  F2FP.BF16.F32.PACK_AB R120, R121, R120 ;  /* 0x000000787978723e */ /* 0x000fe400000010ff */
[----:B------:R-:W-:Y:S01]  /*208e0*/  IADD3.X R57, R57, UR7, R78, P3, !PT ;  /* 0x0000000739397c10 */ /* 0x000fe20009ffe44e */
[----:B------:R-:W-:Y:S01]  /*208f0*/  ULDC.64 UR6, c[0x0][0xc88] ;  /* 0x0003220000067ab9 */ /* 0x000fe20000000a00 */
[----:B------:R-:W-:Y:S02]  /*20900*/  F2FP.BF16.F32.PACK_AB R130, R125, R124 ;  /* 0x0000007c7d82723e */ /* 0x000fe400000010ff */
[----:B------:R-:W-:Y:S02]  /*20910*/  F2FP.BF16.F32.PACK_AB R131, R127, R126 ;  /* 0x0000007e7f83723e */ /* 0x000fe400000010ff */
[----:B------:R-:W-:Y:S02]  /*20920*/  F2FP.BF16.F32.PACK_AB R121, R123, R122 ;  /* 0x0000007a7b79723e */ /* 0x000fe400000010ff */
[----:B------:R-:W-:Y:S01]  /*20930*/  F2FP.BF16.F32.PACK_AB R112, R113, R112 ;  /* 0x000000707170723e */ /* 0x000fe200000010ff */
[----:B------:R-:W-:Y:S01]  /*20940*/  IMAD R58, R58, UR6, RZ ;  /* 0x000000063a3a7c24 */ /* 0x000fe2000f8e02ff */
[----:B------:R-:W-:-:S02]  /*20950*/  F2FP.BF16.F32.PACK_AB R122, R117, R116 ;  /* 0x00000074757a723e */ /* 0x000fc400000010ff */
[----:B------:R-:W-:Y:S02]  /*20960*/  F2FP.BF16.F32.PACK_AB R123, R119, R118 ;  /* 0x00000076777b723e */ /* 0x000fe400000010ff */
[----:B------:R-:W-:Y:S02]  /*20970*/  F2FP.BF16.F32.PACK_AB R113, R115, R114 ;  /* 0x000000727371723e */ /* 0x000fe400000010ff */
[----:B------:R-:W-:Y:S02]  /*20980*/  F2FP.BF16.F32.PACK_AB R114, R109, R108 ;  /* 0x0000006c6d72723e */ /* 0x000fe400000010ff */
[----:B------:R-:W-:Y:S01]  /*20990*/  F2FP.BF16.F32.PACK_AB R115, R111, R110 ;  /* 0x0000006e6f73723e */ /* 0x000fe200000010ff */
[----:B------:R-:W-:Y:S01]  /*209a0*/  STSM.16.M88.4 [R161], R136 ;  /* 0x00000088a1007844 */ /* 0x000fe20000000200 */
[----:B------:R-:W-:Y:S01]  /*209b0*/  F2FP.BF16.F32.PACK_AB R107, R103, R102 ;  /* 0x00000066676b723e */ /* 0x000fe200000010ff */
[----:B------:R-:W-:Y:S01]  /*209c0*/  IMAD.WIDE.U32 R56, R59, UR6, R56 ;  /* 0x000000063b387c25 */ /* 0x000fe2000f8e0038 */
[----:B------:R-:W-:Y:S01]  /*209d0*/  F2FP.BF16.F32.PACK_AB R99, R95, R94 ;  /* 0x0000005e5f63723e */ /* 0x000fe200000010ff */
[----:B------:R-:W-:Y:S01]  /*209e0*/  STSM.16.M88.4 [R231], R128 ;  /* 0x00000080e7007844 */ /* 0x000fe20000000200 */
[----:B------:R-:W-:Y:S01]  /*209f0*/  LOP3.LUT R144, R144, R145, RZ, 0x3c, !PT ;  /* 0x0000009190907212 */ /* 0x000fe200078e3cff */
[--C-:B------:R-:W-:Y:S01]  /*20a00*/  IMAD.X R145, RZ, RZ, R179.reuse, P6 ;  /* 0x000000ffff917224 */ /* 0x100fe200030e06b3 */
[----:B------:R-:W-:Y:S01]  /*20a10*/  MOV R158, R158 ;  /* 0x0000009e009e7202 */ /* 0x000fe20000000f00 */
[----:B------:R-:W-:Y:S01]  /*20a20*/  STSM.16.M88.4 [R230], R120 ;  /* 0x00000078e6007844 */ /* 0x000fe20000000200 */
[----:B------:R-:W-:Y:S01]  /*20a30*/  F2FP.BF16.F32.PACK_AB R91, R87, R86 ;  /* 0x00000056575b723e */ /* 0x000fe200000010ff */
[----:B------:R-:W-:Y:S01]  /*20a40*/  IMAD R59, R59, UR7, R58 ;  /* 0x000000073b3b7c24 */ /* 0x000fe2000f8e023a */
[----:B------:R-:W-:Y:S01]  /*20a50*/  LOP3.LUT R142, R142, R143, RZ, 0x3c, !PT ;  /* 0x0000008f8e8e7212 */ /* 0x000fe200078e3cff */
[----:B------:R-:W-:Y:S01]  /*20a60*/  IMAD.X R143, RZ, RZ, R179, P5 ;  /* 0x000000ffff8f7224 */ /* 0x000fe200028e06b3 */
[----:B------:R-:W-:Y:S01]  /*20a70*/  MOV R156, R156 ;  /* 0x0000009c009c7202 */ /* 0x000fe20000000f00 */
[----:B------:R-:W-:Y:S01]  /*20a80*/  STSM.16.M88.4 [R227], R112 ;  /* 0x00000070e3007844 */ /* 0x000fe20000000200 */
[----:B------:R-:W-:Y:S01]  /*20a90*/  F2FP.BF16.F32.PACK_AB R52, R53, R52 ;  /* 0x000000343534723e */ /* 0x000fe200000010ff */
[----:B------:R-:W-:Y:S01]  /*20aa0*/  ULDC.64 UR6, c[0x0][0xc50] ;  /* 0x0003140000067ab9 */ /* 0x000fe20000000a00 */
[----:B------:R-:W-:Y:S01]  /*20ab0*/  MOV R20, R154 ;  /* 0x0000009a00147202 */ /* 0x000fe20000000f00 */
[----:B------:R-:W-:Y:S01]  /*20ac0*/  STSM.16.M88.4 [R160], R104 ;  /* 0x00000068a0007844 */ /* 0x000fe20000000200 */
[----:B------:R-:W-:-:S02]  /*20ad0*/  F2FP.BF16.F32.PACK_AB R53, R55, R54 ;  /* 0x000000363735723e */ /* 0x000fc400000010ff */
[----:B------:R-:W-:Y:S01]  /*20ae0*/  F2FP.BF16.F32.PACK_AB R64, R65, R64 ;  /* 0x000000404140723e */ /* 0x000fe200000010ff */
[----:B------:R-:W-:Y:S01]  /*20af0*/  STSM.16.M88.4 [R150], R96 ;  /* 0x0000006096007844 */ /* 0x000fe20000000200 */
[----:B------:R-:W-:Y:S02]  /*20b00*/  MOV R21, R152 ;  /* 0x0000009800157202 */ /* 0x000fe40000000f00 */
[----:B------:R-:W-:Y:S02]  /*20b10*/  F2FP.BF16.F32.PACK_AB R54, R69, R68 ;  /* 0x000000444536723e */ /* 0x000fe400000010ff */
[----:B------:R-:W-:Y:S02]  /*20b20*/  F2FP.BF16.F32.PACK_AB R55, R71, R70 ;  /* 0x000000464737723e */ /* 0x000fe400000010ff */
[----:B------:R-:W-:Y:S02]  /*20b30*/  F2FP.BF16.F32.PACK_AB R65, R67, R66 ;  /* 0x000000424341723e */ /* 0x000fe400000010ff */
[----:B------:R-:W-:Y:S01]  /*20b40*/  F2FP.BF16.F32.PACK_AB R48, R49, R48 ;  /* 0x000000303130723e */ /* 0x000fe200000010ff */
[----:B------:R-:W-:Y:S01]  /*20b50*/  STSM.16.M88.4 [R158], R88 ;  /* 0x000000589e007844 */ /* 0x000fe20000000200 */
[----:B------:R-:W-:Y:S01]  /*20b60*/  MOV R148, R148 ;  /* 0x0000009400947202 */ /* 0x000fe20000000f00 */
[----:B------:R-:W-:Y:S01]  /*20b70*/  IMAD.IADD R57, R57, 0x1, R59 ;  /* 0x0000000139397824 */ /* 0x000fe200078e023b */
[----:B------:R-:W-:-:S02]  /*20b80*/  F2FP.BF16.F32.PACK_AB R66, R61, R60 ;  /* 0x0000003c3d42723e */ /* 0x000fc400000010ff */
[----:B------:R-:W-:Y:S02]  /*20b90*/  F2FP.BF16.F32.PACK_AB R67, R63, R62 ;  /* 0x0000003e3f43723e */ /* 0x000fe400000010ff */
[----:B------:R-:W-:Y:S01]  /*20ba0*/  F2FP.BF16.F32.PACK_AB R49, R51, R50 ;  /* 0x000000323331723e */ /* 0x000fe200000010ff */
[----:B------:R-:W-:Y:S01]  /*20bb0*/  STSM.16.M88.4 [R156], R80 ;  /* 0x000000509c007844 */ /* 0x000fe20000000200 */
[----:B------:R-:W-:Y:S02]  /*20bc0*/  MOV R18, R146 ;  /* 0x0000009200127202 */ /* 0x000fe40000000f00 */
[----:B------:R-:W-:Y:S02]  /*20bd0*/  F2FP.BF16.F32.PACK_AB R50, R45, R44 ;  /* 0x0000002c2d32723e */ /* 0x000fe400000010ff */
[----:B------:R-:W-:Y:S02]  /*20be0*/  F2FP.BF16.F32.PACK_AB R51, R47, R46 ;  /* 0x0000002e2f33723e */ /* 0x000fe400000010ff */
[----:B------:R-:W-:Y:S01]  /*20bf0*/  F2FP.BF16.F32.PACK_AB R36, R37, R36 ;  /* 0x000000242524723e */ /* 0x000fe200000010ff */
[----:B------:R-:W-:Y:S01]  /*20c00*/  STSM.16.M88.4 [R20], R72 ;  /* 0x0000004814007844 */ /* 0x000fe20000000200 */
[----:B------:R-:W-:-:S02]  /*20c10*/  MOV R144, R144 ;  /* 0x0000009000907202 */ /* 0x000fc40000000f00 */
[----:B------:R-:W-:Y:S02]  /*20c20*/  LEA R58, P3, R56, UR6, 0x2 ;  /* 0x00000006383a7c11 */ /* 0x000fe4000f8610ff */
[----:B------:R-:W-:Y:S02]  /*20c30*/  F2FP.BF16.F32.PACK_AB R44, R5, R4 ;  /* 0x00000004052c723e */ /* 0x000fe400000010ff */
[----:B------:R-:W-:Y:S02]  /*20c40*/  F2FP.BF16.F32.PACK_AB R45, R7, R6 ;  /* 0x00000006072d723e */ /* 0x000fe400000010ff */
[----:B------:R-:W-:Y:S02]  /*20c50*/  F2FP.BF16.F32.PACK_AB R46, R41, R40 ;  /* 0x00000028292e723e */ /* 0x000fe400000010ff */
[----:B------:R-:W-:Y:S02]  /*20c60*/  F2FP.BF16.F32.PACK_AB R47, R43, R42 ;  /* 0x0000002a2b2f723e */ /* 0x000fe400000010ff */
        /* <DEDUP_REMOVED lines=9> */
[----:B------:R-:W-:-:S02]  /*20d00*/  MOV R140, R140 ;  /* 0x0000008c008c7202 */ /* 0x000fc40000000f00 */
[----:B------:R-:W-:Y:S02]  /*20d10*/  F2FP.BF16.F32.PACK_AB R30, R25, R24 ;  /* 0x00000018191e723e */ /* 0x000fe400000010ff */
[----:B------:R-:W-:Y:S02]  /*20d20*/  F2FP.BF16.F32.PACK_AB R31, R27, R26 ;  /* 0x0000001a1b1f723e */ /* 0x000fe400000010ff */
[----:B------:R-:W-:Y:S01]  /*20d30*/  F2FP.BF16.F32.PACK_AB R13, R15, R14 ;  /* 0x0000000e0f0d723e */ /* 0x000fe200000010ff */
[----:B------:R-:W-:Y:S01]  /*20d40*/  STSM.16.M88.4 [R18], R48 ;  /* 0x0000003012007844 */ /* 0x000fe20000000200 */
[----:B------:R-:W-:Y:S02]  /*20d50*/  F2FP.BF16.F32.PACK_AB R14, R9, R8 ;  /* 0x00000008090e723e */ /* 0x000fe400000010ff */
[----:B------:R-:W-:Y:S01]  /*20d60*/  F2FP.BF16.F32.PACK_AB R15, R11, R10 ;  /* 0x0000000a0b0f723e */ /* 0x000fe200000010ff */
[----:B------:R-:W-:Y:S01]  /*20d70*/  STSM.16.M88.4 [R144], R44 ;  /* 0x0000002c90007844 */ /* 0x000fe20000000200 */
[----:B------:R-:W-:-:S03]  /*20d80*/  LEA.HI.X R59, R56, UR7, R57, 0x2, P3 ;  /* 0x00000007383b7c11 */ /* 0x000fc600098f1439 */
[----:B------:R-:W-:Y:S04]  /*20d90*/  STSM.16.M88.4 [R142], R36 ;  /* 0x000000248e007844 */ /* 0x000fe80000000200 */
[----:B------:R-:W-:Y:S04]  /*20da0*/  STSM.16.M88.4 [R140], R28 ;  /* 0x0000001c8c007844 */ /* 0x000fe80000000200 */
[----:B------:R-:W-:Y:S04]  /*20db0*/  STSM.16.M88.4 [R226], R12 ;  /* 0x0000000ce2007844 */ /* 0x000fe80000000200 */
[----:B------:R-:W-:Y:S04]  /*20dc0*/  SHFL.IDX PT, R56, R58, RZ, 0x1c1f ;  /* 0x001c1fff3a387589 */ /* 0x000fe800000e0000 */
[----:B------:R-:W0:Y:S01]  /*20dd0*/  SHFL.IDX PT, R57, R59, RZ, 0x1c1f ;  /* 0x001c1fff3b397589 */ /* 0x000e2200000e0000 */
[----:B------:R-:W-:Y:S01]  /*20de0*/  BAR.SYNC.DEFER_BLOCKING 0x1, 0x100 ;  /* 0x0044000000007b1d */ /* 0x000fe20000010000 */
[----:B------:R-:W-:-:S05]  /*20df0*/  ISETP.GE.OR P0, PT, R19, R0, P0 ;  /* 0x000000001300720c */ /* 0x000fca0000706670 */
[----:B0-----:R0:W-:Y:S08]  /*20e00*/  @!P2 ST.E desc[UR48][R56.64], R3 ;  /* 0x000000033800a985 */ /* 0x0011f0000c101930 */
[----:B------:R-:W2:Y:S01]  /*20e10*/  @!P0 LDL R21, [R1+0x454] ;  /* 0x0004540001158983 */ /* 0x000ea20000100800 */
[----:B------:R-:W-:Y:S02]  /*20e20*/  IMAD R4, R206, 0x40, R190 ;  /* 0x00000040ce047824 */ /* 0x000fe400078e02be */
[----:B------:R-:W-:-:S04]  /*20e30*/  IMAD.MOV.U32 R5, RZ, RZ, 0x2 ;  /* 0x00000002ff057424 */ /* 0x000fc800078e00ff */
[----:B------:R-:W-:-:S03]  /*20e40*/  IMAD.WIDE R4, R4, R5, UR36 ;  /* 0x0000002404047e25 */ /* 0x000fc6000f8e0205 */
[----:B------:R-:W-:-:S04]  /*20e50*/  IADD3 R33, P6, R4, 0x5000, RZ ;  /* 0x0000500004217810 */ /* 0x000fc80007fde0ff */
[----:B------:R-:W-:-:S04]  /*20e60*/  LOP3.LUT R32, R33, 0x380, RZ, 0xc0, !PT ;  /* 0x0000038021207812 */ /* 0x000fc800078ec0ff */
[----:B------:R-:W-:-:S04]  /*20e70*/  SHF.R.U64 R32, R32, 0x3, RZ ;  /* 0x0000000320207819 */ /* 0x000fc800000012ff */
[----:B------:R-:W-:Y:S01]  /*20e80*/  LOP3.LUT R32, R32, R33, RZ, 0x3c, !PT ;  /* 0x0000002120207212 */ /* 0x000fe200078e3cff */
[----:B------:R-:W-:Y:S01]  /*20e90*/  IMAD.X R33, RZ, RZ, R5, P6 ;  /* 0x000000ffff217224 */ /* 0x000fe200030e0605 */
[C---:B------:R-:W-:Y:S02]  /*20ea0*/  IADD3 R53, P6, R4.reuse, 0xa000, RZ ;  /* 0x0000a00004357810 */ /* 0x040fe40007fde0ff */
[----:B------:R-:W-:Y:S02]  /*20eb0*/  IADD3 R7, P3, R4, 0x2000, RZ ;  /* 0x0000200004077810 */ /* 0x000fe40007f7e0ff */
[----:B------:R-:W-:Y:S02]  /*20ec0*/  LOP3.LUT R52, R53, 0x380, RZ, 0xc0, !PT ;  /* 0x0000038035347812 */ /* 0x000fe400078ec0ff */
[----:B------:R-:W-:Y:S01]  /*20ed0*/  LOP3.LUT R6, R7, 0x380, RZ, 0xc0, !PT ;  /* 0x0000038007067812 */ /* 0x000fe200078ec0ff */
[----:B------:R-:W-:Y:S01]  /*20ee0*/  SHFL.IDX PT, R18, R58, 0x1, 0x1c1f ;  /* 0x003c1f003a127f89 */ /* 0x000fe200000e0000 */
[----:B------:R-:W-:-:S02]  /*20ef0*/  SHF.R.U64 R52, R52, 0x3, RZ ;  /* 0x0000000334347819 */ /* 0x000fc400000012ff */
[----:B------:R-:W-:Y:S01]  /*20f00*/  SHF.R.U64 R6, R6, 0x3, RZ ;  /* 0x0000000306067819 */ /* 0x000fe200000012ff */
[----:B------:R-:W2:Y:S01]  /*20f10*/  SHFL.IDX PT, R19, R59, 0x1, 0x1c1f ;  /* 0x003c1f003b137f89 */ /* 0x000ea200000e0000 */
[----:B------:R-:W-:Y:S01]  /*20f20*/  LOP3.LUT R52, R52, R53, RZ, 0x3c, !PT ;  /* 0x0000003534347212 */ /* 0x000fe200078e3cff */
[----:B------:R-:W-:Y:S01]  /*20f30*/  IMAD.X R53, RZ, RZ, R5, P6 ;  /* 0x000000ffff357224 */ /* 0x000fe200030e0605 */
[----:B------:R-:W-:Y:S02]  /*20f40*/  LOP3.LUT R12, R6, R7, RZ, 0x3c, !PT ;  /* 0x00000007060c7212 */ /* 0x000fe400078e3cff */
[----:B------:R-:W-:-:S04]  /*20f50*/  IADD3 R6, P6, R4, 0xf000, RZ ;  /* 0x0000f00004067810 */ /* 0x000fc80007fde0ff */
[----:B0-----:R-:W-:Y:S02]  /*20f60*/  LOP3.LUT R3, R6, 0x380, RZ, 0xc0, !PT ;  /* 0x0000038006037812 */ /* 0x001fe400078ec0ff */
[C---:B------:R-:W-:Y:S02]  /*20f70*/  IADD3 R9, P2, R4.reuse, 0x1000, RZ ;  /* 0x0000100004097810 */ /* 0x040fe40007f5e0ff */
[C---:B------:R-:W-:Y:S02]  /*20f80*/  IADD3 R25, P4, R4.reuse, 0x3000, RZ ;  /* 0x0000300004197810 */ /* 0x040fe40007f9e0ff */
[----:B------:R-:W-:Y:S02]  /*20f90*/  IADD3 R29, P5, R4, 0x4000, RZ ;  /* 0x00004000041d7810 */ /* 0x000fe40007fbe0ff */
[----:B------:R-:W-:Y:S02]  /*20fa0*/  SHF.R.U64 R3, R3, 0x3, RZ ;  /* 0x0000000303037819 */ /* 0x000fe400000012ff */
[----:B------:R-:W-:-:S02]  /*20fb0*/  LOP3.LUT R8, R9, 0x380, RZ, 0xc0, !PT ;  /* 0x0000038009087812 */ /* 0x000fc400078ec0ff */
[----:B------:R-:W-:Y:S02]  /*20fc0*/  LOP3.LUT R24, R25, 0x380, RZ, 0xc0, !PT ;  /* 0x0000038019187812 */ /* 0x000fe400078ec0ff */
[----:B------:R-:W-:Y:S02]  /*20fd0*/  LOP3.LUT R28, R29, 0x380, RZ, 0xc0, !PT ;  /* 0x000003801d1c7812 */ /* 0x000fe400078ec0ff */
[----:B------:R-:W-:Y:S02]  /*20fe0*/  LOP3.LUT R72, R3, R6, RZ, 0x3c, !PT ;  /* 0x0000000603487212 */ /* 0x000fe400078e3cff */
[----:B------:R-:W0:Y:S01]  /*20ff0*/  @P1 LDC R3, c[0x0][0xcec] ;  /* 0x00033b00ff031b82 */ /* 0x000e220000000800 */
[----:B------:R-:W-:Y:S02]  /*21000*/  SHF.R.U64 R8, R8, 0x3, RZ ;  /* 0x0000000308087819 */ /* 0x000fe400000012ff */
[----:B------:R-:W-:Y:S02]  /*21010*/  SHF.R.U64 R24, R24, 0x3, RZ ;  /* 0x0000000318187819 */ /* 0x000fe400000012ff */
[----:B------:R-:W-:Y:S01]  /*21020*/  SHF.R.U64 R28, R28, 0x3, RZ ;  /* 0x000000031c1c7819 */ /* 0x000fe200000012ff */
[--C-:B------:R-:W-:Y:S01]  /*21030*/  IMAD.X R13, RZ, RZ, R5.reuse, P3 ;  /* 0x000000ffff0d7224 */ /* 0x100fe200018e0605 */
        /* <DEDUP_REMOVED lines=8> */
[C---:B------:R-:W-:Y:S02]  /*210c0*/  IADD3 R45, P4, R4.reuse, 0x8000, RZ ;  /* 0x00008000042d7810 */ /* 0x040fe40007f9e0ff */
[----:B------:R-:W-:Y:S02]  /*210d0*/  IADD3 R49, P5, R4, 0x9000, RZ ;  /* 0x0000900004317810 */ /* 0x000fe40007fbe0ff */
[----:B------:R-:W-:Y:S02]  /*210e0*/  LOP3.LUT R36, R37, 0x380, RZ, 0xc0, !PT ;  /* 0x0000038025247812 */ /* 0x000fe400078ec0ff */
[----:B------:R-:W-:Y:S02]  /*210f0*/  LOP3.LUT R40, R41, 0x380, RZ, 0xc0, !PT ;  /* 0x0000038029287812 */ /* 0x000fe400078ec0ff */
[----:B------:R-:W-:-:S02]  /*21100*/  LOP3.LUT R44, R45, 0x380, RZ, 0xc0, !PT ;  /* 0x000003802d2c7812 */ /* 0x000fc400078ec0ff */
[----:B------:R-:W-:Y:S02]  /*21110*/  LOP3.LUT R48, R49, 0x380, RZ, 0xc0, !PT ;  /* 0x0000038031307812 */ /* 0x000fe400078ec0ff */
[----:B------:R-:W-:Y:S02]  /*21120*/  SHF.R.U64 R36, R36, 0x3, RZ ;  /* 0x0000000324247819 */ /* 0x000fe400000012ff */
[----:B------:R-:W-:Y:S02]  /*21130*/  SHF.R.U64 R40, R40, 0x3, RZ ;  /* 0x0000000328287819 */ /* 0x000fe400000012ff */
[----:B------:R-:W-:Y:S02]  /*21140*/  SHF.R.U64 R44, R44, 0x3, RZ ;  /* 0x000000032c2c7819 */ /* 0x000fe400000012ff */
[----:B------:R-:W-:Y:S01]  /*21150*/  SHF.R.U64 R48, R48, 0x3, RZ ;  /* 0x0000000330307819 */ /* 0x000fe200000012ff */
[----:B------:R-:W-:Y:S01]  /*21160*/  UIMAD UR5, UR12, UR8, URZ ;  /* 0x000000080c0572a4 */ /* 0x000fe2000f8e023f */
[----:B------:R-:W-:Y:S01]  /*21170*/  LOP3.LUT R36, R36, R37, RZ, 0x3c, !PT ;  /* 0x0000002524247212 */ /* 0x000fe200078e3cff */
[----:B------:R-:W-:Y:S01]  /*21180*/  VIADD R76, R207, UR39 ;  /* 0x00000027cf4c7c36 */ /* 0x000fe20008000000 */
[----:B------:R-:W-:Y:S01]  /*21190*/  LOP3.LUT R40, R40, R41, RZ, 0x3c, !PT ;  /* 0x0000002928287212 */ /* 0x000fe200078e3cff */
[--C-:B------:R-:W-:Y:S01]  /*211a0*/  IMAD.X R37, RZ, RZ, R5.reuse, P2 ;  /* 0x000000ffff257224 */ /* 0x100fe200010e0605 */
[----:B------:R-:W-:Y:S01]  /*211b0*/  LOP3.LUT R44, R44, R45, RZ, 0x3c, !PT ;  /* 0x0000002d2c2c7212 */ /* 0x000fe200078e3cff */
[--C-:B------:R-:W-:Y:S01]  /*211c0*/  IMAD.X R41, RZ, RZ, R5.reuse, P3 ;  /* 0x000000ffff297224 */ /* 0x100fe200018e0605 */
[----:B------:R-:W-:Y:S01]  /*211d0*/  LOP3.LUT R48, R48, R49, RZ, 0x3c, !PT ;  /* 0x0000003130307212 */ /* 0x000fe200078e3cff */
[--C-:B------:R-:W-:Y:S01]  /*211e0*/  IMAD.X R45, RZ, RZ, R5.reuse, P4 ;  /* 0x000000ffff2d7224 */ /* 0x100fe200020e0605 */
[C---:B------:R-:W-:Y:S01]  /*211f0*/  IADD3 R57, P2, R4.reuse, 0xb000, RZ ;  /* 0x0000b00004397810 */ /* 0x040fe20007f5e0ff */
[----:B------:R-:W-:Y:S01]  /*21200*/  IMAD.X R49, RZ, RZ, R5, P5 ;  /* 0x000000ffff317224 */ /* 0x000fe200028e0605 */
[C---:B------:R-:W-:Y:S01]  /*21210*/  IADD3 R61, P3, R4.reuse, 0xc000, RZ ;  /* 0x0000c000043d7810 */ /* 0x040fe20007f7e0ff */
[----:B------:R-:W-:Y:S01]  /*21220*/  UIMAD.WIDE.U32 UR6, UR42, UR8, URZ ;  /* 0x000000082a0672a5 */ /* 0x000fe2000f8e003f */
[C---:B------:R-:W-:Y:S01]  /*21230*/  IADD3 R65, P4, R4.reuse, 0xd000, RZ ;  /* 0x0000d00004417810 */ /* 0x040fe20007f9e0ff */
[----:B------:R-:W-:Y:S01]  /*21240*/  UIMAD UR5, UR42, UR9, UR5 ;  /* 0x000000092a0572a4 */ /* 0x000fe2000f8e0205 */
[----:B------:R-:W-:Y:S01]  /*21250*/  IADD3 R69, P5, R4, 0xe000, RZ ;  /* 0x0000e00004457810 */ /* 0x000fe20007fbe0ff */
[----:B0-----:R-:W-:Y:S01]  /*21260*/  @P1 IMAD.HI.U32 R3, R76, R3, RZ ;  /* 0x000000034c031227 */ /* 0x001fe200078e00ff */
[----:B------:R-:W-:Y:S01]  /*21270*/  LOP3.LUT R56, R57, 0x380, RZ, 0xc0, !PT ;  /* 0x0000038039387812 */ /* 0x000fe200078ec0ff */
[----:B------:R-:W-:Y:S01]  /*21280*/  UIMAD UR8, UR13, UR10, URZ ;  /* 0x0000000a0d0872a4 */ /* 0x000fe2000f8e023f */
[----:B------:R-:W-:Y:S01]  /*21290*/  LOP3.LUT R60, R61, 0x380, RZ, 0xc0, !PT ;  /* 0x000003803d3c7812 */ /* 0x000fe200078ec0ff */
[----:B------:R-:W-:Y:S01]  /*212a0*/  UIADD3 UR7, UR7, UR5, URZ ;  /* 0x0000000507077290 */ /* 0x000fe2000fffe03f */
[----:B------:R-:W-:-:S02]  /*212b0*/  LOP3.LUT R64, R65, 0x380, RZ, 0xc0, !PT ;  /* 0x0000038041407812 */ /* 0x000fc400078ec0ff */
[----:B------:R-:W-:Y:S02]  /*212c0*/  LOP3.LUT R68, R69, 0x380, RZ, 0xc0, !PT ;  /* 0x0000038045447812 */ /* 0x000fe400078ec0ff */
[----:B------:R-:W-:Y:S01]  /*212d0*/  LOP3.LUT R7, R4, 0x380, RZ, 0xc0, !PT ;  /* 0x0000038004077812 */ /* 0x000fe200078ec0ff */
[----:B------:R-:W-:Y:S01]  /*212e0*/  UIMAD UR5, UR38, UR11, UR8 ;  /* 0x0000000b260572a4 */ /* 0x000fe2000f8e0208 */
[----:B------:R-:W-:Y:S01]  /*212f0*/  SHF.R.U64 R56, R56, 0x3, RZ ;  /* 0x0000000338387819 */ /* 0x000fe200000012ff */
[----:B------:R-:W-:Y:S01]  /*21300*/  UIMAD.WIDE.U32 UR6, UR38, UR10, UR6 ;  /* 0x0000000a260672a5 */ /* 0x000fe2000f8e0006 */
[----:B------:R-:W-:Y:S01]  /*21310*/  SHF.R.U64 R60, R60, 0x3, RZ ;  /* 0x000000033c3c7819 */ /* 0x000fe200000012ff */
[----:B------:R-:W-:Y:S01]  /*21320*/  IMAD.X R73, RZ, RZ, R5, P6 ;  /* 0x000000ffff497224 */ /* 0x000fe200030e0605 */
[----:B------:R-:W-:Y:S02]  /*21330*/  SHF.R.U64 R64, R64, 0x3, RZ ;  /* 0x0000000340407819 */ /* 0x000fe400000012ff */
[----:B------:R-:W-:-:S02]  /*21340*/  SHF.R.U64 R68, R68, 0x3, RZ ;  /* 0x0000000344447819 */ /* 0x000fc400000012ff */
[----:B------:R-:W-:Y:S01]  /*21350*/  SHF.R.U64 R7, R7, 0x3, RZ ;  /* 0x0000000307077819 */ /* 0x000fe200000012ff */
[----:B------:R-:W-:Y:S01]  /*21360*/  UIADD3 UR5, UR7, UR5, URZ ;  /* 0x0000000507057290 */ /* 0x000fe2000fffe03f */
        /* <DEDUP_REMOVED lines=8> */
[----:B------:R-:W-:Y:S01]  /*213f0*/  LOP3.LUT R4, R7, R4, RZ, 0x3c, !PT ;  /* 0x0000000407047212 */ /* 0x000fe200078e3cff */
[----:B------:R-:W-:Y:S01]  /*21400*/  ULDC.64 UR8, c[0x0][0xbe0] ;  /* 0x0002f80000087ab9 */ /* 0x000fe20000000a00 */
[----:B------:R-:W-:-:S05]  /*21410*/  VIADD R81, R206, UR39 ;  /* 0x00000027ce517c36 */ /* 0x000fca0008000000 */
[----:B------:R-:W-:Y:S01]  /*21420*/  ISETP.GE.AND P2, PT, R81, R0, PT ;  /* 0x000000005100720c */ /* 0x000fe20003f46270 */
[----:B------:R-:W-:Y:S01]  /*21430*/  BSSY B1, `(.L_x_2116) ;  /* 0x000004a000017945 */ /* 0x000fe20003800000 */
[----:B--2---:R0:W-:Y:S04]  /*21440*/  @!P0 ST.E desc[UR48][R18.64], R21 ;  /* 0x0000001512008985 */ /* 0x0041e8000c101930 */
[----:B------:R-:W5:Y:S04]  /*21450*/  LD.E.128 R4, desc[UR48][R4.64] ;  /* 0x0000003004047980 */ /* 0x000f68000c101d00 */
[----:B------:R-:W5:Y:S01]  /*21460*/  LD.E.128 R8, desc[UR48][R8.64] ;  /* 0x0000003008087980 */ /* 0x000f62000c101d00 */
[----:B0-----:R-:W0:Y:S01]  /*21470*/  @P1 LDC R18, c[0x0][0xcf0] ;  /* 0x00033c00ff121b82 */ /* 0x001e220000000800 */
[----:B------:R-:W-:-:S02]  /*21480*/  IMAD.MOV.U32 R21, RZ, RZ, R76 ;  /* 0x000000ffff157224 */ /* 0x000fc400078e004c */
[----:B------:R-:W5:Y:S01]  /*21490*/  LD.E.128 R12, desc[UR48][R12.64] ;  /* 0x000000300c0c7980 */ /* 0x000f62000c101d00 */
[----:B------:R-:W-:-:S03]  /*214a0*/  IMAD.U32 R19, RZ, RZ, UR7 ;  /* 0x00000007ff137e24 */ /* 0x000fc6000f8e00ff */
[----:B------:R-:W5:Y:S04]  /*214b0*/  LD.E.128 R24, desc[UR48][R24.64] ;  /* 0x0000003018187980 */ /* 0x000f68000c101d00 */
[----:B------:R-:W5:Y:S04]  /*214c0*/  LD.E.128 R28, desc[UR48][R28.64] ;  /* 0x000000301c1c7980 */ /* 0x000f68000c101d00 */
[----:B------:R-:W5:Y:S04]  /*214d0*/  LD.E.128 R32, desc[UR48][R32.64] ;  /* 0x0000003020207980 */ /* 0x000f68000c101d00 */
[----:B------:R-:W5:Y:S04]  /*214e0*/  LD.E.128 R36, desc[UR48][R36.64] ;  /* 0x0000003024247980 */ /* 0x000f68000c101d00 */
[----:B------:R-:W5:Y:S01]  /*214f0*/  LD.E.128 R40, desc[UR48][R40.64] ;  /* 0x0000003028287980 */ /* 0x000f62000c101d00 */
[----:B0-----:R-:W-:Y:S01]  /*21500*/  @P1 SHF.R.U32.HI R21, RZ, R18, R3 ;  /* 0x00000012ff151219 */ /* 0x001fe20000011603 */
[----:B------:R-:W-:-:S02]  /*21510*/  IMAD.U32 R18, RZ, RZ, UR6 ;  /* 0x00000006ff127e24 */ /* 0x000fc4000f8e00ff */
[----:B------:R-:W5:Y:S01]  /*21520*/  LD.E.128 R44, desc[UR48][R44.64] ;  /* 0x000000302c2c7980 */ /* 0x000f62000c101d00 */
[----:B------:R-:W-:Y:S01]  /*21530*/  IMAD.U32 R3, RZ, RZ, UR5 ;  /* 0x00000005ff037e24 */ /* 0x000fe2000f8e00ff */
[--C-:B------:R-:W-:Y:S01]  /*21540*/  SHF.R.S32.HI R20, RZ, 0x1f, R21.reuse ;  /* 0x0000001fff147819 */ /* 0x100fe20000011415 */
[----:B------:R-:W-:Y:S01]  /*21550*/  IMAD.MOV R77, RZ, RZ, -R21 ;  /* 0x000000ffff4d7224 */ /* 0x000fe200078e0a15 */
[----:B------:R-:W5:Y:S01]  /*21560*/  LD.E.128 R48, desc[UR48][R48.64] ;  /* 0x0000003030307980 */ /* 0x000f62000c101d00 */
[----:B------:R-:W-:Y:S02]  /*21570*/  ULDC.64 UR6, c[0x0][0xbd8] ;  /* 0x0002f60000067ab9 */ /* 0x000fe40000000a00 */
[----:B------:R-:W-:Y:S01]  /*21580*/  IMAD R19, R2, R77, R76 ;  /* 0x0000004d02137224 */ /* 0x000fe200078e024c */
[----:B------:R-:W5:Y:S01]  /*21590*/  LD.E.128 R52, desc[UR48][R52.64] ;  /* 0x0000003034347980 */ /* 0x000f62000c101d00 */
[----:B------:R-:W-:Y:S02]  /*215a0*/  IMAD R20, R20, UR8, RZ ;  /* 0x0000000814147c24 */ /* 0x000fe4000f8e02ff */
[----:B------:R-:W-:Y:S01]  /*215b0*/  IMAD.MOV.U32 R2, RZ, RZ, R18 ;  /* 0x000000ffff027224 */ /* 0x000fe200078e0012 */
[----:B------:R-:W5:Y:S01]  /*215c0*/  LD.E.128 R56, desc[UR48][R56.64] ;  /* 0x0000003038387980 */ /* 0x000f62000c101d00 */
[----:B------:R-:W-:-:S03]  /*215d0*/  SHF.R.S32.HI R18, RZ, 0x1f, R19 ;  /* 0x0000001fff127819 */ /* 0x000fc60000011413 */
[----:B------:R-:W5:Y:S01]  /*215e0*/  LD.E.128 R60, desc[UR48][R60.64] ;  /* 0x000000303c3c7980 */ /* 0x000f62000c101d00 */
[----:B------:R-:W-:-:S03]  /*215f0*/  IMAD R77, R21, UR9, R20 ;  /* 0x00000009154d7c24 */ /* 0x000fc6000f8e0214 */
[----:B------:R-:W5:Y:S01]  /*21600*/  LD.E.128 R64, desc[UR48][R64.64] ;  /* 0x0000003040407980 */ /* 0x000f62000c101d00 */
[----:B------:R-:W-:-:S03]  /*21610*/  IMAD.WIDE.U32 R2, R21, UR8, R2 ;  /* 0x0000000815027c25 */ /* 0x000fc6000f8e0002 */
        /* <DEDUP_REMOVED lines=8> */
[----:B------:R-:W-:-:S02]  /*216a0*/  IMAD.IADD R3, R3, 0x1, R77 ;  /* 0x0000000103037824 */ /* 0x000fc400078e024d */
[----:B------:R-:W-:Y:S01]  /*216b0*/  IMAD R18, R18, UR6, RZ ;  /* 0x0000000612127c24 */ /* 0x000fe2000f8e02ff */
[----:B------:R-:W-:Y:S01]  /*216c0*/  UIADD3 UR5, UR44, 0x32420, URZ ;  /* 0x000324202c057890 */ /* 0x000fe2000fffe03f */
[----:B------:R-:W-:-:S04]  /*216d0*/  IMAD.WIDE.U32 R2, R19, UR6, R2 ;  /* 0x0000000613027c25 */ /* 0x000fc8000f8e0002 */
[----:B------:R-:W-:Y:S01]  /*216e0*/  IMAD R77, R19, UR7, R18 ;  /* 0x00000007134d7c24 */ /* 0x000fe2000f8e0212 */
[----:B------:R-:W-:Y:S01]  /*216f0*/  ULDC.64 UR6, c[0x0][0xb80] ;  /* 0x0002e00000067ab9 */ /* 0x000fe20000000a00 */
[----:B------:R-:W-:Y:S01]  /*21700*/  UPRMT UR5, URZ, 0x654, UR5 ;  /* 0x000006543f057896 */ /* 0x000fe20008000005 */
[----:B------:R-:W-:Y:S01]  /*21710*/  LEA R78, P3, R2, UR6, 0x1 ;  /* 0x00000006024e7c11 */ /* 0x000fe2000f8608ff */
[----:B------:R-:W-:Y:S02]  /*21720*/  IMAD.IADD R3, R3, 0x1, R77 ;  /* 0x0000000103037824 */ /* 0x000fe400078e024d */
[----:B------:R-:W-:-:S03]  /*21730*/  VIADD R21, R81, 0x20 ;  /* 0x0000002051157836 */ /* 0x000fc60000000000 */
[----:B------:R-:W-:Y:S01]  /*21740*/  LEA.HI.X R79, R2, UR7, R3, 0x1, P3 ;  /* 0x00000007024f7c11 */ /* 0x000fe200098f0c03 */
[----:B------:R-:W-:Y:S01]  /*21750*/  VIADD R19, R81, 0x40 ;  /* 0x0000004051137836 */ /* 0x000fe20000000000 */
[----:B0-----:R0:W1:Y:S01]  /*21760*/  SHFL.IDX PT, R76, R78, RZ, 0x181f ;  /* 0x00181fff4e4c7589 */ /* 0x00106200000e0000 */
[----:B------:R-:W-:-:S03]  /*21770*/  ISETP.GE.AND P1, PT, R21, R0, PT ;  /* 0x000000001500720c */ /* 0x000fc60003f26270 */
[----:B------:R0:W2:Y:S01]  /*21780*/  SHFL.IDX PT, R77, R79, RZ, 0x181f ;  /* 0x00181fff4f4d7589 */ /* 0x0000a200000e0000 */
[----:B------:R-:W-:Y:S01]  /*21790*/  SYNCS.ARRIVE.TRANS64.RED.A1T0 RZ, [UR5], RZ ;  /* 0x000000ffffff79a7 */ /* 0x000fe20008100405 */
        /* <DEDUP_REMOVED lines=19> */
.L_x_2117:
[----:B------:R-:W-:Y:S05]  /*218d0*/  BSYNC B1 ;  /* 0x0000000000017941 */ /* 0x000fea0003800000 */
.L_x_2116:
[----:B---3--:R3:W4:Y:S01]  /*218e0*/  SHFL.IDX PT, R19, R79, 0x1, 0x181f ;  /* 0x00381f004f137f89 */ /* 0x00872200000e0000 */
        /* <DEDUP_REMOVED lines=9> */
[-C--:B-----5:R-:W-:Y:S02]  /*21980*/  @!P3 LEA R4, P5, R192, R18.reuse, 0x1 ;  /* 0x00000012c004b211 */ /* 0x0a0fe400078a08ff */
[-C--:B----4-:R-:W-:Y:S02]  /*21990*/  @!P4 LEA.HI.X R3, R190, R19.reuse, R199, 0x1, P6 ;  /* 0x00000013be03c211 */ /* 0x090fe400030f0cc7 */
[-C--:B------:R-:W-:Y:S02]  /*219a0*/  @!P2 LEA R6, P6, R191, R18.reuse, 0x1 ;  /* 0x00000012bf06a211 */ /* 0x080fe400078c08ff */
        /* <DEDUP_REMOVED lines=8> */
.L_x_2119:
[----:B------:R-:W-:Y:S05]  /*21a30*/  BSYNC B1 ;  /* 0x0000000000017941 */ /* 0x000fea0003800000 */
.L_x_2118:
[----:B0----5:R0:W0:Y:S01]  /*21a40*/  SHFL.IDX PT, R9, R79, 0x2, 0x181f ;  /* 0x00581f004f097f89 */ /* 0x02102200000e0000 */
        /* <DEDUP_REMOVED lines=9> */
[-C--:B------:R-:W-:Y:S02]  /*21ae0*/  @!P2 LEA R4, P5, R192, R8.reuse, 0x1 ;  /* 0x00000008c004a211 */ /* 0x080fe400078a08ff */
[-C--:B------:R-:W-:Y:S02]  /*21af0*/  @!P1 LEA R6, P4, R191, R8.reuse, 0x1 ;  /* 0x00000008bf069211 */ /* 0x080fe400078808ff */
[-C--:B------:R-:W-:Y:S02]  /*21b00*/  @!P3 LEA.HI.X R3, R190, R9.reuse, R199, 0x1, P6 ;  /* 0x00000009be03b211 */ /* 0x080fe400030f0cc7 */
        /* <DEDUP_REMOVED lines=8> */
.L_x_2121:
[----:B------:R-:W-:Y:S05]  /*21b90*/  BSYNC B1 ;  /* 0x0000000000017941 */ /* 0x000fea0003800000 */
.L_x_2120:
[----:B0-----:R-:W-:Y:S01]  /*21ba0*/  VIADD R3, R81, 0x60 ;  /* 0x0000006051037836 */ /* 0x001fe20000000000 */
[----:B---3--:R-:W0:Y:S04]  /*21bb0*/  SHFL.IDX PT, R79, R79, 0x3, 0x181f ;  /* 0x00781f004f4f7f89 */ /* 0x008e2800000e0000 */
[----:B------:R-:W-:Y:S01]  /*21bc0*/  ISETP.GE.AND P0, PT, R3, R0, PT ;  /* 0x000000000300720c */ /* 0x000fe20003f06270 */
[----:B------:R-:W3:-:S12]  /*21bd0*/  SHFL.IDX PT, R78, R78, 0x3, 0x181f ;  /* 0x00781f004e4e7f89 */ /* 0x000ed800000e0000 */
[----:B------:R-:W-:Y:S05]  /*21be0*/  @P0 BRA `(.L_x_2122) ;  /* 0x0000000c001c0947 */ /* 0x000fea0003800000 */
[----:B------:R-:W-:Y:S02]  /*21bf0*/  ULDC UR5, c[0x0][0xbc8] ;  /* 0x0002f20000057ab9 */ /* 0x000fe40000000800 */
[----:B------:R-:W-:Y:S02]  /*21c00*/  ISETP.GE.AND P3, PT, R190, UR5, PT ;  /* 0x00000005be007c0c */ /* 0x000fe4000bf66270 */
[----:B------:R-:W-:Y:S02]  /*21c10*/  ISETP.GE.AND P4, PT, R192, UR5, PT ;  /* 0x00000005c0007c0c */ /* 0x000fe4000bf86270 */
[----:B------:R-:W-:-:S09]  /*21c20*/  ISETP.GE.AND P5, PT, R191, UR5, PT ;  /* 0x00000005bf007c0c */ /* 0x000fd2000bfa6270 */
[-C--:B---3--:R-:W-:Y:S02]  /*21c30*/  @!P3 LEA R2, P0, R190, R78.reuse, 0x1 ;  /* 0x0000004ebe02b211 */ /* 0x088fe400078008ff */
[-C--:B------:R-:W-:Y:S02]  /*21c40*/  @!P4 LEA R4, P1, R192, R78.reuse, 0x1 ;  /* 0x0000004ec004c211 */ /* 0x080fe400078208ff */
[C---:B------:R-:W-:Y:S02]  /*21c50*/  @!P5 LEA R6, P2, R191.reuse, R78, 0x1 ;  /* 0x0000004ebf06d211 */ /* 0x040fe400078408ff */
[-C--:B0-----:R-:W-:Y:S02]  /*21c60*/  @!P3 LEA.HI.X R3, R190, R79.reuse, R199, 0x1, P0 ;  /* 0x0000004fbe03b211 */ /* 0x081fe400000f0cc7 */
        /* <DEDUP_REMOVED lines=11> */
.L_x_2115:
[----:B0-----:R-:W0:Y:S01]  /*21d20*/  LDC R6, c[0x0][0xce8] ;  /* 0x00033a00ff067b82 */ /* 0x001e220000000800 */
[----:B------:R-:W-:Y:S01]  /*21d30*/  ISETP.GE.AND P0, PT, R202, 0x80, PT ;  /* 0x00000080ca00780c */ /* 0x000fe20003f06270 */
[----:B------:R-:W-:Y:S01]  /*21d40*/  USHF.R.S32.HI UR8, URZ, 0x1f, UR42 ;  /* 0x0000001f3f087899 */ /* 0x000fe2000801142a */
[----:B------:R-:W-:Y:S01]  /*21d50*/  BSSY B1, `(.L_x_2123) ;  /* 0x000002e000017945 */ /* 0x000fe20003800000 */
[----:B------:R-:W-:Y:S01]  /*21d60*/  USHF.R.S32.HI UR9, URZ, 0x1f, UR38 ;  /* 0x0000001f3f097899 */ /* 0x000fe20008011426 */
        /* <DEDUP_REMOVED lines=44> */
.L_x_2124:
[----:B------:R-:W-:Y:S05]  /*22030*/  BSYNC B1 ;  /* 0x0000000000017941 */ /* 0x000fea0003800000 */
.L_x_2123:
[----:B------:R-:W-:Y:S01]  /*22040*/  ULDC.64 UR10, c[0x0][0xbe8] ;  /* 0x0002fa00000a7ab9 */ /* 0x000fe20000000a00 */
[----:B--2---:R-:W-:Y:S01]  /*22050*/  VIADD R4, R207, UR39 ;  /* 0x00000027cf047c36 */ /* 0x004fe20008000000 */
[----:B------:R-:W-:Y:S01]  /*22060*/  UIMAD UR5, UR8, UR10, URZ ;  /* 0x0000000a080572a4 */ /* 0x000fe2000f8e023f */
[----:B------:R-:W-:Y:S01]  /*22070*/  VIADD R8, R206, UR39 ;  /* 0x00000027ce087c36 */ /* 0x000fe20008000000 */
[----:B------:R-:W-:Y:S01]  /*22080*/  UIMAD.WIDE.U32 UR6, UR42, UR10, URZ ;  /* 0x0000000a2a0672a5 */ /* 0x000fe2000f8e003f */
[----:B0-----:R-:W-:Y:S01]  /*22090*/  @P1 IMAD.HI.U32 R0, R4, R9, RZ ;  /* 0x0000000904001227 */ /* 0x001fe200078e00ff */
[----:B------:R-:W-:Y:S01]  /*220a0*/  UIMAD UR5, UR42, UR11, UR5 ;  /* 0x0000000b2a0572a4 */ /* 0x000fe2000f8e0205 */
[----:B------:R-:W-:Y:S02]  /*220b0*/  BSSY B1, `(.L_x_2125) ;  /* 0x0000038000017945 */ /* 0x000fe40003800000 */
[----:B------:R-:W-:Y:S01]  /*220c0*/  ULDC.64 UR10, c[0x0][0xbf0] ;  /* 0x0002fc00000a7ab9 */ /* 0x000fe20000000a00 */
[----:B------:R-:W-:Y:S01]  /*220d0*/  UIADD3 UR7, UR7, UR5, URZ ;  /* 0x0000000507077290 */ /* 0x000fe2000fffe03f */
[----:B------:R-:W-:Y:S01]  /*220e0*/  IMAD.MOV.U32 R5, RZ, RZ, R4 ;  /* 0x000000ffff057224 */ /* 0x000fe200078e0004 */
[----:B------:R-:W-:Y:S01]  /*220f0*/  UIMAD UR5, UR9, UR10, URZ ;  /* 0x0000000a090572a4 */ /* 0x000fe2000f8e023f */
[----:B-1----:R-:W-:Y:S01]  /*22100*/  @P1 SHF.R.U32.HI R5, RZ, R11, R0 ;  /* 0x0000000bff051219 */ /* 0x002fe20000011600 */
[----:B------:R-:W-:-:S02]  /*22110*/  UIMAD.WIDE.U32 UR6, UR38, UR10, UR6 ;  /* 0x0000000a260672a5 */ /* 0x000fc4000f8e0006 */
[----:B------:R-:W-:Y:S01]  /*22120*/  UIMAD UR5, UR38, UR11, UR5 ;  /* 0x0000000b260572a4 */ /* 0x000fe2000f8e0205 */
[--C-:B------:R-:W-:Y:S01]  /*22130*/  SHF.R.S32.HI R0, RZ, 0x1f, R5.reuse ;  /* 0x0000001fff007819 */ /* 0x100fe20000011405 */
[----:B------:R-:W-:Y:S01]  /*22140*/  IMAD.MOV R7, RZ, RZ, -R5 ;  /* 0x000000ffff077224 */ /* 0x000fe200078e0a05 */
[----:B------:R-:W-:Y:S01]  /*22150*/  ULDC.64 UR8, c[0x0][0xbe0] ;  /* 0x0002f80000087ab9 */ /* 0x000fe20000000a00 */
[----:B------:R-:W-:Y:S02]  /*22160*/  UIADD3 UR5, UR7, UR5, URZ ;  /* 0x0000000507057290 */ /* 0x000fe4000fffe03f */
[----:B------:R-:W-:Y:S02]  /*22170*/  IMAD.U32 R3, RZ, RZ, UR7 ;  /* 0x00000007ff037e24 */ /* 0x000fe4000f8e00ff */
[----:B------:R-:W-:Y:S02]  /*22180*/  IMAD R0, R0, UR8, RZ ;  /* 0x0000000800007c24 */ /* 0x000fe4000f8e02ff */
[----:B------:R-:W-:-:S02]  /*22190*/  IMAD R7, R6, R7, R4 ;  /* 0x0000000706077224 */ /* 0x000fc400078e0204 */
        /* <DEDUP_REMOVED lines=41> */
.L_x_2126:
[----:B------:R-:W-:Y:S05]  /*22430*/  BSYNC B1 ;  /* 0x0000000000017941 */ /* 0x000fea0003800000 */
.L_x_2125:
        /* <DEDUP_REMOVED lines=10> */
[----:B------:R-:W-:Y:S02]  /*224e0*/  @!P3 LEA R10, P5, R192, R2, 0x1 ;  /* 0x00000002c00ab211 */ /* 0x000fe400078a08ff */
        /* <DEDUP_REMOVED lines=10> */
.L_x_2128:
[----:B------:R-:W-:Y:S05]  /*22590*/  BSYNC B1 ;  /* 0x0000000000017941 */ /* 0x000fea0003800000 */
.L_x_2127:
        /* <DEDUP_REMOVED lines=10> */
[-C--:B------:R-:W-:Y:S02]  /*22640*/  @!P2 LEA R10, P5, R192, R2.reuse, 0x1 ;  /* 0x00000002c00aa211 */ /* 0x080fe400078a08ff */
        /* <DEDUP_REMOVED lines=10> */
.L_x_2130:
[----:B------:R-:W-:Y:S05]  /*226f0*/  BSYNC B1 ;  /* 0x0000000000017941 */ /* 0x000fea0003800000 */
.L_x_2129:
        /* <DEDUP_REMOVED lines=11> */
[-C--:B------:R-:W-:Y:S02]  /*227b0*/  @!P2 LEA R6, P5, R192, R2.reuse, 0x1 ;  /* 0x00000002c006a211 */ /* 0x080fe400078a08ff */
        /* <DEDUP_REMOVED lines=10> */
.L_x_2122:
[----:B------:R-:W-:Y:S05]  /*22860*/  BSYNC B0 ;  /* 0x0000000000007941 */ /* 0x000fea0003800000 */
.L_x_2114:
[----:B------:R-:W-:Y:S02]  /*22870*/  ULDC UR5, c[0x0][0xd38] ;  /* 0x00034e0000057ab9 */ /* 0x000fe40000000800 */
[----:B------:R-:W-:-:S06]  /*22880*/  UISETP.GE.AND UP0, UPT, UR4, UR5, UPT ;  /* 0x000000050400728c */ /* 0x000fcc000bf06270 */
[----:B------:R-:W-:-:S13]  /*22890*/  PLOP3.LUT P0, PT, PT, PT, UP0, 0x80, 0x0 ;  /* 0x000000000000781c */ /* 0x000fda0003f0f008 */
[----:B------:R-:W-:Y:S05]  /*228a0*/  @!P0 BRA `(.L_x_2131) ;  /* 0xfffffde800208947 */ /* 0x000fea000383ffff */
[----:B------:R-:W-:Y:S05]  /*228b0*/  EXIT ;  /* 0x000000000000794d */ /* 0x000fea0003800000 */
.L_x_2007:
[----:B------:R-:W-:-:S08]  /*228c0*/  NOP ;  /* 0x0000000000007918 */ /* 0x000fd00000000000 */
[----:B----4-:R-:W0:-:S00]  /*228d0*/  USETMAXREG.DEALLOC.CTAPOOL 0x18 ;  /* 0x00000018000079c8 */ /* 0x010e0000080e0500 */
[----:B0-----:R-:W2:Y:S01]  /*228e0*/  LDL.LU R2, [R1+0x47c] ;  /* 0x00047c0001027983 */ /* 0x001ea20000300800 */
[----:B------:R-:W-:-:S05]  /*228f0*/  LOP3.LUT R0, R0, 0x3, RZ, 0xc0, !PT ;  /* 0x0000000300007812 */ /* 0x000fca00078ec0ff */
[----:B------:R-:W0:Y:S01]  /*22900*/  S2UR UR6, SR_CTAID.X ;  /* 0x00000000000679c3 */ /* 0x000e220000002500 */
[----:B------:R-:W-:Y:S01]  /*22910*/  IMAD.MOV.U32 R18, RZ, RZ, RZ ;  /* 0x000000ffff127224 */ /* 0x000fe200078e00ff */
[----:B------:R-:W-:Y:S04]  /*22920*/  STL [R1+0x4a8], RZ ;  /* 0x0004a8ff01007387 */ /* 0x000fe80000100800 */
[----:B------:R-:W1:Y:S02]  /*22930*/  SHFL.IDX PT, R0, R0, RZ, 0x1f ;  /* 0x00001fff00007589 */ /* 0x000e6400000e0000 */
[----:B-1----:R-:W-:Y:S02]  /*22940*/  ISETP.NE.AND P0, PT, R0, RZ, PT ;  /* 0x000000ff0000720c */ /* 0x002fe40003f05270 */
[----:B------:R-:W0:Y:S11]  /*22950*/  LDC R0, c[0x0][0xd38] ;  /* 0x00034e00ff007b82 */ /* 0x000e360000000800 */
[----:B------:R-:W-:Y:S06]  /*22960*/  @P0 BAR.ARV 0x4, 0x180 ;  /* 0x0106000000000b1d */ /* 0x000fec0000002000 */
[----:B--2---:R-:W-:-:S04]  /*22970*/  LOP3.LUT R2, R2, 0xffffff7f, RZ, 0xc0, !PT ;  /* 0xffffff7f02027812 */ /* 0x004fc800078ec0ff */
[----:B------:R-:W-:Y:S02]  /*22980*/  @P0 LOP3.LUT R2, R2, 0x80, RZ, 0xfc, !PT ;  /* 0x0000008002020812 */ /* 0x000fe400078efcff */
[----:B0-----:R-:W-:Y:S01]  /*22990*/  ISETP.LE.AND P0, PT, R0, UR6, PT ;  /* 0x0000000600007c0c */ /* 0x001fe2000bf03270 */
[----:B------:R-:W-:Y:S02]  /*229a0*/  IMAD.MOV.U32 R0, RZ, RZ, 0x1 ;  /* 0x00000001ff007424 */ /* 0x000fe400078e00ff */
[----:B------:R0:W-:Y:S04]  /*229b0*/  STL [R1+0x47c], R2 ;  /* 0x00047c0201007387 */ /* 0x0001e80000100800 */
[----:B------:R0:W-:Y:S06]  /*229c0*/  STL [R1+0x474], R0 ;  /* 0x0004740001007387 */ /* 0x0001ec0000100800 */
[----:B------:R-:W-:Y:S05]  /*229d0*/  @P0 BRA `(.L_x_2132) ;  /* 0x0000005000e80947 */ /* 0x000fea0003800000 */
[----:B------:R-:W1:Y:S01]  /*229e0*/  S2R R5, SR_TID.X ;  /* 0x0000000000057919 */ /* 0x000e620000002100 */
[----:B------:R-:W2:Y:S01]  /*229f0*/  S2UR UR5, SR_CgaCtaId ;  /* 0x00000000000579c3 */ /* 0x000ea20000008800 */
[----:B------:R-:W-:Y:S01]  /*22a00*/  UMOV UR4, 0x400 ;  /* 0x0000040000047882 */ /* 0x000fe20000000000 */
[----:B------:R-:W-:Y:S01]  /*22a10*/  IMAD.MOV.U32 R18, RZ, RZ, RZ ;  /* 0x000000ffff127224 */ /* 0x000fe200078e00ff */
[----:B------:R-:W-:Y:S01]  /*22a20*/  STL [R1+0x4a8], RZ ;  /* 0x0004a8ff01007387 */ /* 0x000fe20000100800 */
[----:B------:R-:W-:Y:S01]  /*22a30*/  ULDC UR42, c[0x0][0xc] ;  /* 0x00000300002a7ab9 */ /* 0x000fe20000000800 */
[----:B------:R-:W-:Y:S01]  /*22a40*/  ULDC.64 UR46, c[0x0][0x198] ;  /* 0x00006600002e7ab9 */ /* 0x000fe20000000a00 */
[----:B--2---:R-:W-:-:S06]  /*22a50*/  ULEA UR4, UR5, UR4, 0x18 ;  /* 0x0000000405047291 */ /* 0x004fcc000f8ec03f */
[----:B------:R-:W-:Y:S01]  /*22a60*/  IMAD.U32 R17, RZ, RZ, UR4 ;  /* 0x00000004ff117e24 */ /* 0x000fe2000f8e00ff */
[C---:B-1----:R-:W-:Y:S01]  /*22a70*/  LOP3.LUT R4, R5.reuse, 0x7f, RZ, 0xc0, !PT ;  /* 0x0000007f05047812 */ /* 0x042fe200078ec0ff */
[----:B0-----:R-:W-:-:S05]  /*22a80*/  IMAD.SHL.U32 R0, R5, 0x8, RZ ;  /* 0x0000000805007824 */ /* 0x001fca00078e00ff */
[C---:B------:R-:W-:Y:S02]  /*22a90*/  LOP3.LUT R2, R0.reuse, 0x1f8, RZ, 0xc0, !PT ;  /* 0x000001f800027812 */ /* 0x040fe400078ec0ff */
[----:B------:R-:W-:Y:S02]  /*22aa0*/  LOP3.LUT R0, R0, 0x38, RZ, 0xc0, !PT ;  /* 0x0000003800007812 */ /* 0x000fe400078ec0ff */
[----:B------:R-:W-:Y:S01]  /*22ab0*/  LOP3.LUT R3, R2, 0x38, R5, 0x78, !PT ;  /* 0x0000003802037812 */ /* 0x000fe200078e7805 */
[----:B------:R-:W-:Y:S01]  /*22ac0*/  IMAD.SHL.U32 R2, R4, 0x8, RZ ;  /* 0x0000000804027824 */ /* 0x000fe200078e00ff */
[----:B------:R-:W-:-:S04]  /*22ad0*/  SHF.R.U32.HI R4, RZ, 0x3, R4 ;  /* 0x00000003ff047819 */ /* 0x000fc80000011604 */
[----:B------:R-:W-:Y:S01]  /*22ae0*/  LOP3.LUT R2, R3, 0x200, R2, 0xf8, !PT ;  /* 0x0000020003027812 */ /* 0x000fe200078ef802 */
[----:B------:R-:W-:-:S05]  /*22af0*/  IMAD.SHL.U32 R3, R5, 0x10, RZ ;  /* 0x0000001005037824 */ /* 0x000fca00078e00ff */
[----:B------:R-:W-:Y:S01]  /*22b00*/  LOP3.LUT R5, R4, 0x70, R3, 0xf8, !PT ;  /* 0x0000007004057812 */ /* 0x000fe200078ef803 */
[----:B------:R-:W-:Y:S02]  /*22b10*/  IMAD R4, R2, 0x2, R17 ;  /* 0x0000000202047824 */ /* 0x000fe400078e0211 */
[----:B------:R-:W-:Y:S02]  /*22b20*/  IMAD.U32 R3, RZ, RZ, UR6 ;  /* 0x00000006ff037e24 */ /* 0x000fe4000f8e00ff */
[----:B------:R-:W-:Y:S01]  /*22b30*/  IMAD.MOV.U32 R2, RZ, RZ, 0x1 ;  /* 0x00000001ff027424 */ /* 0x000fe200078e00ff */
[----:B------:R-:W-:Y:S04]  /*22b40*/  STL [R1+0x470], R4 ;  /* 0x0004700401007387 */ /* 0x000fe80000100800 */
[----:B------:R0:W-:Y:S04]  /*22b50*/  STL [R1+0x484], R3 ;  /* 0x0004840301007387 */ /* 0x0001e80000100800 */
[----:B------:R1:W-:Y:S01]  /*22b60*/  STL [R1+0x474], R2 ;  /* 0x0004740201007387 */ /* 0x0003e20000100800 */
[----:B0-----:R-:W-:-:S02]  /*22b70*/  LOP3.LUT R3, R0, 0x40, RZ, 0xfc, !PT ;  /* 0x0000004000037812 */ /* 0x001fc400078efcff */
[C---:B-1----:R-:W-:Y:S02]  /*22b80*/  LOP3.LUT R2, R0.reuse, 0x80, RZ, 0xfc, !PT ;  /* 0x0000008000027812 */ /* 0x042fe400078efcff */
[----:B------:R-:W-:-:S07]  /*22b90*/  LOP3.LUT R0, R0, 0xc0, RZ, 0xfc, !PT ;  /* 0x000000c000007812 */ /* 0x000fce00078efcff */
.L_x_2234:
[----:B--2---:R-:W2:Y:S01]  /*22ba0*/  LDL R0, [R1+0x484] ;  /* 0x0004840001007983 */ /* 0x004ea20000100800 */
        /* <DEDUP_REMOVED lines=13> */
[----:B01-34-:R-:W-:Y:S05]  /*22c80*/  @!P0 BRA `(.L_x_2133) ;  /* 0x0000000000208947 */ /* 0x01bfea0003800000 */
        /* <DEDUP_REMOVED lines=8> */
.L_x_2133:
[----:B------:R-:W-:Y:S01]  /*22d10*/  ULDC UR9, c[0x0][0xd54] ;  /* 0x0003550000097ab9 */ /* 0x000fe20000000800 */
[----:B------:R-:W-:Y:S01]  /*22d20*/  UMOV UR6, UR8 ;  /* 0x0000000800067c82 */ /* 0x000fe20008000000 */
[----:B------:R-:W-:-:S11]  /*22d30*/  UISETP.NE.AND UP0, UPT, UR9, 0x1, UPT ;  /* 0x000000010900788c */ /* 0x000fd6000bf05270 */
[----:B------:R-:W-:Y:S02]  /*22d40*/  @UP0 ULDC.64 UR10, c[0x0][0xd58] ;  /* 0x00035600000a0ab9 */ /* 0x000fe40000000a00 */
[----:B------:R-:W-:-:S04]  /*22d50*/  UIMAD.WIDE.U32 UR4, UR8, UR10, URZ ;  /* 0x0000000a080472a5 */ /* 0x000fc8000f8e003f */
[----:B------:R-:W-:-:S04]  /*22d60*/  @UP0 USHF.R.U32.HI UR6, URZ, UR11, UR5 ;  /* 0x0000000b3f060299 */ /* 0x000fc80008011605 */
[----:B------:R-:W-:-:S12]  /*22d70*/  UIMAD UR4, UR6, UR9, URZ ;  /* 0x00000009060472a4 */ /* 0x000fd8000f8e023f */
.L_x_2134:
        /* <DEDUP_REMOVED lines=48> */
.L_x_2136:
[----:B------:R-:W-:-:S11]  /*23080*/  UISETP.NE.AND UP0, UPT, UR5, 0x1, UPT ;  /* 0x000000010500788c */ /* 0x000fd6000bf05270 */
[----:B------:R-:W-:Y:S02]  /*23090*/  @UP0 ULDC.64 UR12, c[0x0][0xae0] ;  /* 0x0002b800000c0ab9 */ /* 0x000fe40000000a00 */
[----:B------:R-:W-:-:S04]  /*230a0*/  UIMAD.WIDE.U32 UR8, UR10, UR12, URZ ;  /* 0x0000000c0a0872a5 */ /* 0x000fc8000f8e003f */
[----:B------:R-:W-:-:S12]  /*230b0*/  @UP0 USHF.R.U32.HI UR10, URZ, UR13, UR9 ;  /* 0x0000000d3f0a0299 */ /* 0x000fd80008011609 */
.L_x_2137:
[----:B------:R-:W-:-:S04]  /*230c0*/  UIMAD UR10, UR10, UR5, UR5 ;  /* 0x000000050a0a72a4 */ /* 0x000fc8000f8e0205 */
[----:B------:R-:W-:-:S04]  /*230d0*/  UISETP.LT.AND UP0, UPT, UR4, UR10, UPT ;  /* 0x0000000a0400728c */ /* 0x000fc8000bf01270 */
[----:B------:R-:W-:-:S12]  /*230e0*/  USEL UR4, UR4, UR10, UP0 ;  /* 0x0000000a04047287 */ /* 0x000fd80008000000 */
.L_x_2135:
        /* <DEDUP_REMOVED lines=31> */
.L_x_2139:
[----:B------:R-:W-:-:S11]  /*232e0*/  UISETP.NE.AND UP0, UPT, UR5, 0x1, UPT ;  /* 0x000000010500788c */ /* 0x000fd6000bf05270 */
[----:B------:R-:W-:Y:S02]  /*232f0*/  @UP0 ULDC.64 UR10, c[0x0][0xae0] ;  /* 0x0002b800000a0ab9 */ /* 0x000fe40000000a00 */
[----:B------:R-:W-:-:S04]  /*23300*/  UIMAD.WIDE.U32 UR6, UR4, UR10, URZ ;  /* 0x0000000a040672a5 */ /* 0x000fc8000f8e003f */
[----:B------:R-:W-:-:S12]  /*23310*/  @UP0 USHF.R.U32.HI UR4, URZ, UR11, UR7 ;  /* 0x0000000b3f040299 */ /* 0x000fd80008011607 */
.L_x_2140:
[----:B------:R-:W-:-:S04]  /*23320*/  UIMAD UR4, UR4, UR5, URZ ;  /* 0x00000005040472a4 */ /* 0x000fc8000f8e023f */
[----:B------:R-:W-:-:S04]  /*23330*/  UISETP.LT.AND UP0, UPT, UR8, UR4, UPT ;  /* 0x000000040800728c */ /* 0x000fc8000bf01270 */
[----:B------:R-:W-:-:S12]  /*23340*/  USEL UR8, UR8, UR4, !UP0 ;  /* 0x0000000408087287 */ /* 0x000fd8000c000000 */
.L_x_2138:
        /* <DEDUP_REMOVED lines=27> */
.L_x_2142:
        /* <DEDUP_REMOVED lines=20> */
.L_x_2145:
[----:B------:R-:W-:Y:S05]  /*23640*/  BSYNC B6 ;  /* 0x0000000000067941 */ /* 0x000fea0003800000 */
.L_x_2144:
        /* <DEDUP_REMOVED lines=20> */
.L_x_2148:
        /* <DEDUP_REMOVED lines=15> */
.L_x_2147:
[----:B------:R-:W-:Y:S05]  /*23880*/  BSYNC B6 ;  /* 0x0000000000067941 */ /* 0x000fea0003800000 */
.L_x_2146:
[----:B------:R-:W-:Y:S01]  /*23890*/  ULDC.64 UR4, c[0x0][0xaf0] ;  /* 0x0002bc0000047ab9 */ /* 0x000fe20000000a00 */
[----:B------:R-:W2:Y:S01]  /*238a0*/  LDL.LU R4, [R1+0x47c] ;  /* 0x00047c0001047983 */ /* 0x000ea20000300800 */
[----:B------:R-:W-:Y:S01]  /*238b0*/  UISETP.NE.U32.AND UP0, UPT, UR4, URZ, UPT ;  /* 0x0000003f0400728c */ /* 0x000fe2000bf05070 */
[----:B------:R-:W-:-:S03]  /*238c0*/  IMAD.U32 R19, RZ, RZ, UR43 ;  /* 0x0000002bff137e24 */ /* 0x000fc6000f8e00ff */
[----:B------:R-:W-:-:S06]  /*238d0*/  UISETP.NE.AND.EX UP0, UPT, UR5, URZ, UPT, UP0 ;  /* 0x0000003f0500728c */ /* 0x000fcc000bf05300 */
[----:B------:R-:W-:-:S05]  /*238e0*/  PLOP3.LUT P0, PT, PT, PT, UP0, 0x80, 0x0 ;  /* 0x000000000000781c */ /* 0x000fca0003f0f008 */
[----:B------:R-:W-:Y:S02]  /*238f0*/  @UP0 ULDC.64 UR4, c[0x0][0xaf0] ;  /* 0x0002bc0000040ab9 */ /* 0x000fe40000000a00 */
[----:B------:R-:W-:-:S06]  /*23900*/  @UP0 UIMAD.WIDE UR4, UR43, 0x4, UR4 ;  /* 0x000000042b0408a5 */ /* 0x000fcc000f8e0204 */
[----:B------:R-:W-:Y:S02]  /*23910*/  IMAD.U32 R2, RZ, RZ, UR4 ;  /* 0x00000004ff027e24 */ /* 0x000fe4000f8e00ff */
[----:B------:R-:W-:-:S05]  /*23920*/  IMAD.U32 R3, RZ, RZ, UR5 ;  /* 0x00000005ff037e24 */ /* 0x000fca000f8e00ff */
[----:B------:R0:W3:Y:S01]  /*23930*/  @P0 LDG.E R19, desc[UR48][R2.64] ;  /* 0x0000003002130981 */ /* 0x0000e2000c1e1900 */
[----:B------:R-:W-:Y:S01]  /*23940*/  UMOV UR4, 0xffffffff ;  /* 0xffffffff00047882 */ /* 0x000fe20000000000 */
[----:B------:R-:W-:Y:S01]  /*23950*/  IMAD.U32 R0, RZ, RZ, UR39 ;  /* 0x00000027ff007e24 */ /* 0x000fe2000f8e00ff */
[----:B------:R-:W1:Y:S03]  /*23960*/  S2R R5, SR_TID.X ;  /* 0x0000000000057919 */ /* 0x000e660000002100 */
[----:B------:R-:W-:Y:S01]  /*23970*/  VIADD R0, R0, 0xffffffff ;  /* 0xffffffff00007836 */ /* 0x000fe20000000000 */
[----:B0-----:R-:W0:Y:S02]  /*23980*/  LDC.64 R2, c[0x0][0x418] ;  /* 0x00010600ff027b82 */ /* 0x001e240000000a00 */
[----:B0-----:R-:W-:Y:S02]  /*23990*/  ISETP.NE.U32.AND P0, PT, R2, RZ, PT ;  /* 0x000000ff0200720c */ /* 0x001fe40003f05070 */
[----:B-1----:R-:W-:-:S02]  /*239a0*/  SHF.R.U32.HI R5, RZ, 0x5, R5 ;  /* 0x00000005ff057819 */ /* 0x002fc40000011605 */
[----:B------:R-:W-:Y:S02]  /*239b0*/  ISETP.NE.AND.EX P1, PT, R3, RZ, PT, P0 ;  /* 0x000000ff0300720c */ /* 0x000fe40003f25300 */
[----:B------:R-:W-:Y:S02]  /*239c0*/  LOP3.LUT R5, R5, 0x3, RZ, 0xc0, !PT ;  /* 0x0000000305057812 */ /* 0x000fe400078ec0ff */
[----:B--2---:R-:W-:-:S09]  /*239d0*/  LOP3.LUT R4, R4, 0xfffffffe, RZ, 0xc0, !PT ;  /* 0xfffffffe04047812 */ /* 0x004fd200078ec0ff */
[----:B------:R-:W-:-:S05]  /*239e0*/  @P1 LOP3.LUT R4, R4, 0x1, RZ, 0xfc, !PT ;  /* 0x0000000104041812 */ /* 0x000fca00078efcff */
[----:B------:R0:W-:Y:S01]  /*239f0*/  STL [R1+0x47c], R4 ;  /* 0x00047c0401007387 */ /* 0x0001e20000100800 */
[----:B---3--:R-:W-:Y:S02]  /*23a00*/  SHF.R.S32.HI R7, RZ, 0x1f, R19 ;  /* 0x0000001fff077819 */ /* 0x008fe40000011413 */
[----:B------:R-:W-:-:S03]  /*23a10*/  SEL R16, R19, RZ, !P1 ;  /* 0x000000ff13107207 */ /* 0x000fc60004800000 */
[----:B------:R0:W-:Y:S01]  /*23a20*/  STL [R1+0x478], R7 ;  /* 0x0004780701007387 */ /* 0x0001e20000100800 */
[----:B------:R-:W-:Y:S05]  /*23a30*/  BRA.DIV UR4, `(.L_x_2149) ;  /* 0x0000004a04647947 */ /* 0x000fea000b800000 */
[----:B------:R1:W2:Y:S02]  /*23a40*/  SHFL.IDX PT, R14, R5, RZ, 0x1f ;  /* 0x00001fff050e7589 */ /* 0x0002a400000e0000 */
.L_x_2250:
[----:B------:R-:W-:Y:S01]  /*23a50*/  PLOP3.LUT P2, PT, PT, PT, PT, 0x8, 0x0 ;  /* 0x000000000000781c */ /* 0x000fe20003f4e170 */
[----:B------:R3:W-:Y:S01]  /*23a60*/  STL [R1+0x48c], R0 ;  /* 0x00048c0001007387 */ /* 0x0007e20000100800 */
[----:B0-----:R-:W-:Y:S02]  /*23a70*/  LOP3.LUT R4, R4, 0xfffffffd, RZ, 0xc0, !PT ;  /* 0xfffffffd04047812 */ /* 0x001fe400078ec0ff */
[----:B--2---:R-:W-:-:S09]  /*23a80*/  ISETP.NE.AND P0, PT, R14, RZ, PT ;  /* 0x000000ff0e00720c */ /* 0x004fd20003f05270 */
[----:B------:R-:W-:-:S05]  /*23a90*/  @P2 LOP3.LUT R4, R4, 0x2, RZ, 0xfc, !PT ;  /* 0x0000000204042812 */ /* 0x000fca00078efcff */
[----:B------:R3:W-:Y:S01]  /*23aa0*/  STL [R1+0x47c], R4 ;  /* 0x00047c0401007387 */ /* 0x0007e20000100800 */
[----:B------:R-:W-:Y:S05]  /*23ab0*/  @P0 BRA `(.L_x_2150) ;  /* 0x0000000000f80947 */ /* 0x000fea0003800000 */
[----:B------:R-:W-:-:S03]  /*23ac0*/  UMOV UR4, 0xffffffff ;  /* 0xffffffff00047882 */ /* 0x000fc60000000000 */
[----:B------:R-:W-:Y:S05]  /*23ad0*/  BRA.DIV UR4, `(.L_x_2151) ;  /* 0x0000004a045c7947 */ /* 0x000fea000b800000 */
[----:B------:R-:W-:-:S13]  /*23ae0*/  ELECT P6, URZ, PT ;  /* 0x00000000003f782f */ /* 0x000fda00038c0000 */
.L_x_2253:
[----:B------:R-:W-:Y:S05]  /*23af0*/  @!P6 BRA `(.L_x_2150) ;  /* 0x0000000000e8e947 */ /* 0x000fea0003800000 */
[----:B------:R-:W-:Y:S01]  /*23b00*/  IMAD.MOV.U32 R16, RZ, RZ, R19 ;  /* 0x000000ffff107224 */ /* 0x000fe200078e0013 */
[----:B------:R-:W-:Y:S06]  /*23b10*/  @!P1 BRA `(.L_x_2152) ;  /* 0x00000000004c9947 */ /* 0x000fec0003800000 */
[----:B------:R-:W0:Y:S01]  /*23b20*/  LDC R6, c[0x0][0x43c] ;  /* 0x00010f00ff067b82 */ /* 0x000e220000000800 */
[----:B------:R-:W-:Y:S01]  /*23b30*/  IMAD.MOV.U32 R8, RZ, RZ, R0 ;  /* 0x000000ffff087224 */ /* 0x000fe200078e0000 */
[----:B------:R-:W-:Y:S01]  /*23b40*/  ULDC.64 UR4, c[0x0][0x428] ;  /* 0x00010a0000047ab9 */ /* 0x000fe20000000a00 */
[----:B0-----:R-:W-:-:S13]  /*23b50*/  ISETP.NE.AND P0, PT, R6, 0x1, PT ;  /* 0x000000010600780c */ /* 0x001fda0003f05270 */
[----:B-1-3--:R-:W0:Y:S02]  /*23b60*/  @P0 LDC.64 R4, c[0x0][0x440] ;  /* 0x00011000ff040b82 */ /* 0x00ae240000000a00 */
[----:B0-----:R-:W-:-:S04]  /*23b70*/  @P0 IMAD.HI.U32 R0, R8, R4, RZ ;  /* 0x0000000408000227 */ /* 0x001fc800078e00ff */
[----:B------:R-:W-:Y:S01]  /*23b80*/  IMAD.MOV.U32 R4, RZ, RZ, R8 ;  /* 0x000000ffff047224 */ /* 0x000fe200078e0008 */
[----:B------:R-:W-:-:S04]  /*23b90*/  @P0 SHF.R.U32.HI R4, RZ, R5, R0 ;  /* 0x00000005ff040219 */ /* 0x000fc80000011600 */
[--C-:B------:R-:W-:Y:S01]  /*23ba0*/  SHF.R.S32.HI R5, RZ, 0x1f, R4.reuse ;  /* 0x0000001fff057819 */ /* 0x100fe20000011404 */
[----:B------:R-:W-:-:S04]  /*23bb0*/  IMAD.MOV R0, RZ, RZ, -R4 ;  /* 0x000000ffff007224 */ /* 0x000fc800078e0a04 */
[----:B------:R-:W-:Y:S02]  /*23bc0*/  IMAD R8, R6, R0, R8 ;  /* 0x0000000006087224 */ /* 0x000fe400078e0208 */
[----:B------:R-:W-:Y:S02]  /*23bd0*/  IMAD R0, R7, UR4, RZ ;  /* 0x0000000407007c24 */ /* 0x000fe4000f8e02ff */
[C---:B------:R-:W-:Y:S01]  /*23be0*/  IMAD.WIDE.U32 R4, R19.reuse, UR4, R4 ;  /* 0x0000000413047c25 */ /* 0x040fe2000f8e0004 */
[----:B------:R0:W-:Y:S03]  /*23bf0*/  STL [R1+0x48c], R8 ;  /* 0x00048c0801007387 */ /* 0x0001e60000100800 */
[----:B------:R-:W-:Y:S01]  /*23c00*/  IMAD R0, R19, UR5, R0 ;  /* 0x0000000513007c24 */ /* 0x000fe2000f8e0200 */
[----:B------:R-:W-:-:S03]  /*23c10*/  LEA R2, P0, R4, R2, 0x2 ;  /* 0x0000000204027211 */ /* 0x000fc600078010ff */
[----:B------:R-:W-:-:S05]  /*23c20*/  IMAD.IADD R0, R5, 0x1, R0 ;  /* 0x0000000105007824 */ /* 0x000fca00078e0200 */
[----:B------:R-:W-:-:S05]  /*23c30*/  LEA.HI.X R3, R4, R3, R0, 0x2, P0 ;  /* 0x0000000304037211 */ /* 0x000fca00000f1400 */
[----:B------:R0:W5:Y:S02]  /*23c40*/  LDG.E R16, desc[UR48][R2.64] ;  /* 0x0000003002107981 */ /* 0x000164000c1e1900 */
.L_x_2152:
[----:B0-----:R-:W2:Y:S01]  /*23c50*/  LDL R2, [R1+0x474] ;  /* 0x0004740001027983 */ /* 0x001ea20000100800 */
[----:B---3--:R-:W-:Y:S01]  /*23c60*/  IMAD R0, R18, 0x8, R17 ;  /* 0x0000000812007824 */ /* 0x008fe200078e0211 */
[----:B--2---:R-:W-:-:S04]  /*23c70*/  SHF.L.U32 R2, R2, 0x1f, RZ ;  /* 0x0000001f02027819 */ /* 0x004fc800000006ff */
[----:B------:R-:W0:Y:S02]  /*23c80*/  SYNCS.PHASECHK.TRANS64.TRYWAIT P0, [R0+URZ+0x32440], R2 ;  /* 0x03244002000075a7 */ /* 0x000e24000800017f */
[----:B0-----:R-:W-:Y:S05]  /*23c90*/  @!P0 BRA `(.L_x_2153) ;  /* 0x00000048000c8947 */ /* 0x001fea0003800000 */
.L_x_2254:
        /* <DEDUP_REMOVED lines=11> */
.L_x_2154:
[----:B------:R-:W2:Y:S04]  /*23d50*/  LDL R3, [R1+0x48c] ;  /* 0x00048c0001037983 */ /* 0x000ea80000100800 */
[----:B0-----:R-:W3:Y:S01]  /*23d60*/  LDL.LU R2, [R1+0x47c] ;  /* 0x00047c0001027983 */ /* 0x001ee20000300800 */
[----:B------:R-:W-:Y:S01]  /*23d70*/  R2UR UR33, R0 ;  /* 0x00000000002172ca */ /* 0x000fe200000e0000 */
[----:B------:R-:W-:Y:S01]  /*23d80*/  IMAD R0, R18, 0x3000, R17 ;  /* 0x0000300012007824 */ /* 0x000fe200078e0211 */
[----:B------:R-:W-:Y:S01]  /*23d90*/  PLOP3.LUT P0, PT, PT, PT, PT, 0x80, 0x0 ;  /* 0x000000000000781c */ /* 0x000fe20003f0f070 */
[----:B------:R-:W-:Y:S01]  /*23da0*/  UIADD3 UR4, UP0, UR46, 0x370, URZ ;  /* 0x000003702e047890 */ /* 0x000fe2000ff1e03f */
[----:B-----5:R-:W-:Y:S01]  /*23db0*/  R2UR UR37, R16 ;  /* 0x00000000102572ca */ /* 0x020fe200000e0000 */
[----:B------:R-:W-:Y:S01]  /*23dc0*/  UMOV UR6, 0x0 ;  /* 0x0000000000067882 */ /* 0x000fe20000000000 */
[----:B------:R-:W-:Y:S01]  /*23dd0*/  R2UR UR32, R0 ;  /* 0x00000000002072ca */ /* 0x000fe200000e0000 */
[----:B------:R-:W-:Y:S01]  /*23de0*/  UIADD3.X UR5, URZ, UR47, URZ, UP0, !UPT ;  /* 0x0000002f3f057290 */ /* 0x000fe200087fe43f */
[----:B------:R-:W-:Y:S01]  /*23df0*/  UMOV UR7, 0x14f00000 ;  /* 0x14f0000000077882 */ /* 0x000fe20000000000 */
[----:B------:R-:W-:-:S04]  /*23e00*/  UMOV UR34, URZ ;  /* 0x0000003f00227c82 */ /* 0x000fc80008000000 */
[----:B------:R-:W-:-:S06]  /*23e10*/  UIADD3 UR33, UR33, 0x32430, URZ ;  /* 0x0003243021217890 */ /* 0x000fcc000fffe03f */
[----:B------:R-:W-:Y:S01]  /*23e20*/  UIADD3 UR32, UR32, 0x1c400, URZ ;  /* 0x0001c40020207890 */ /* 0x000fe2000fffe03f */
[----:B--2---:R-:W-:Y:S02]  /*23e30*/  R2UR UR35, R3 ;  /* 0x00000000032372ca */ /* 0x004fe400000e0000 */
[----:B---3--:R-:W-:-:S04]  /*23e40*/  LOP3.LUT R2, R2, 0xfffffffd, RZ, 0xc0, !PT ;  /* 0xfffffffd02027812 */ /* 0x008fc800078ec0ff */
[----:B------:R-:W-:-:S07]  /*23e50*/  @P0 LOP3.LUT R2, R2, 0x2, RZ, 0xfc, !PT ;  /* 0x0000000202020812 */ /* 0x000fce00078efcff */
[----:B------:R-:W-:Y:S01]  /*23e60*/  UIMAD UR35, UR35, 0x60, URZ ;  /* 0x00000060232378a4 */ /* 0x000fe2000f8e023f */
[----:B------:R0:W-:Y:S08]  /*23e70*/  STL [R1+0x47c], R2 ;  /* 0x00047c0201007387 */ /* 0x0001f00000100800 */
[----:B------:R0:W-:Y:S01]  /*23e80*/  UTMALDG.4D [UR32], [UR4], desc[UR6] ;  /* 0x00000620040075b4 */ /* 0x0001e20008019000 */
[----:B------:R-:W-:-:S02]  /*23e90*/  NOP ;  /* 0x0000000000007918 */ /* 0x000fc40000000000 */
.L_x_2150:
[----:B------:R-:W-:Y:S05]  /*23ea0*/  WARPSYNC.ALL ;  /* 0x0000000000007948 */ /* 0x000fea0003800000 */
[----:B---3--:R-:W-:Y:S01]  /*23eb0*/  VIADD R0, R17, 0x18400 ;  /* 0x0001840011007836 */ /* 0x008fe20000000000 */
[----:B------:R-:W-:Y:S01]  /*23ec0*/  BAR.SYNC.DEFER_BLOCKING 0x8, 0x180 ;  /* 0x0206000000007b1d */ /* 0x000fe20000010000 */
[----:B------:R-:W-:Y:S02]  /*23ed0*/  USHF.R.S32.HI UR44, URZ, 0x1f, UR36 ;  /* 0x0000001f3f2c7899 */ /* 0x000fe40008011424 */
[----:B0-----:R-:W-:Y:S01]  /*23ee0*/  USHF.R.S32.HI UR37, URZ, 0x1f, UR43 ;  /* 0x0000001f3f257899 */ /* 0x001fe2000801142b */
[----:B------:R-:W-:-:S02]  /*23ef0*/  LOP3.LUT P0, RZ, R0, 0x3ff, RZ, 0xc0, !PT ;  /* 0x000003ff00ff7812 */ /* 0x000fc4000780c0ff */
[----:B------:R-:W-:Y:S11]  /*23f00*/  BSSY B6, `(.L_x_2155) ;  /* 0x0000012000067945 */ /* 0x000ff60003800000 */
[----:B------:R-:W-:Y:S05]  /*23f10*/  @!P0 BRA `(.L_x_2156) ;  /* 0x0000000000408947 */ /* 0x000fea0003800000 */
[----:B------:R-:W-:Y:S01]  /*23f20*/  MOV R2, 0x0 ;  /* 0x0000000000027802 */ /* 0x000fe20000000f00 */
[----:B------:R-:W-:Y:S01]  /*23f30*/  ULDC.64 UR6, c[0x4][0x98] ;  /* 0x0100260000067ab9 */ /* 0x000fe20000000a00 */
[----:B------:R-:W-:Y:S01]  /*23f40*/  ULDC.64 UR8, c[0x4][0xa0] ;  /* 0x0100280000087ab9 */ /* 0x000fe20000000a00 */
[----:B------:R-:W-:Y:S01]  /*23f50*/  ULDC.64 UR4, c[0x4][0x20] ;  /* 0x0100080000047ab9 */ /* 0x000fe20000000a00 */
[----:B------:R-:W-:Y:S02]  /*23f60*/  IMAD.U32 R4, RZ, RZ, UR6 ;  /* 0x00000006ff047e24 */ /* 0x000fe4000f8e00ff */
[----:B------:R-:W0:Y:S01]  /*23f70*/  LDC.64 R2, c[0x4][R2] ;  /* 0x0100000002027b82 */ /* 0x000e220000000a00 */
[----:B-1----:R-:W-:Y:S02]  /*23f80*/  IMAD.U32 R5, RZ, RZ, UR7 ;  /* 0x00000007ff057e24 */ /* 0x002fe4000f8e00ff */
        /* <DEDUP_REMOVED lines=9> */
.L_x_2156:
[----:B------:R-:W-:Y:S05]  /*24020*/  BSYNC B6 ;  /* 0x0000000000067941 */ /* 0x000fea0003800000 */
.L_x_2155:
[----:B------:R0:W5:Y:S01]  /*24030*/  LDL R8, [R1+0x470] ;  /* 0x0004700001087983 */ /* 0x0001620000100800 */
[----:B------:R-:W2:Y:S01]  /*24040*/  LDC R6, c[0x0][0x448] ;  /* 0x00011200ff067b82 */ /* 0x000ea20000000800 */
[----:B------:R-:W-:Y:S01]  /*24050*/  ULDC.64 UR8, c[0x0][0x2d8] ;  /* 0x0000b60000087ab9 */ /* 0x000fe20000000a00 */
[----:B------:R-:W3:Y:S01]  /*24060*/  S2R R2, SR_TID.X ;  /* 0x0000000000027919 */ /* 0x000ee20000002100 */
[----:B------:R-:W-:Y:S02]  /*24070*/  UIMAD UR6, UR44, UR8, URZ ;  /* 0x000000082c0672a4 */ /* 0x000fe4000f8e023f */
[----:B------:R-:W-:Y:S01]  /*24080*/  UIMAD.WIDE.U32 UR4, UR36, UR8, URZ ;  /* 0x00000008240472a5 */ /* 0x000fe2000f8e003f */
[----:B------:R-:W4:Y:S01]  /*24090*/  S2R R0, SR_TID.X ;  /* 0x0000000000007919 */ /* 0x000f220000002100 */
[----:B------:R-:W-:-:S03]  /*240a0*/  UIMAD UR6, UR36, UR9, UR6 ;  /* 0x00000009240672a4 */ /* 0x000fc6000f8e0206 */
[----:B------:R-:W-:Y:S01]  /*240b0*/  ULDC.64 UR8, c[0x0][0x2e0] ;  /* 0x0000b80000087ab9 */ /* 0x000fe20000000a00 */
[----:B------:R-:W-:Y:S02]  /*240c0*/  UIADD3 UR5, UR5, UR6, URZ ;  /* 0x0000000605057290 */ /* 0x000fe4000fffe03f */
[----:B------:R-:W-:Y:S02]  /*240d0*/  UIMAD UR6, UR37, UR8, URZ ;  /* 0x00000008250672a4 */ /* 0x000fe4000f8e023f */
[----:B------:R-:W-:Y:S02]  /*240e0*/  UIMAD.WIDE.U32 UR4, UR43, UR8, UR4 ;  /* 0x000000082b0472a5 */ /* 0x000fe4000f8e0004 */
[----:B------:R-:W-:-:S04]  /*240f0*/  UIMAD UR6, UR43, UR9, UR6 ;  /* 0x000000092b0672a4 */ /* 0x000fc8000f8e0206 */
[----:B------:R-:W-:Y:S02]  /*24100*/  UIADD3 UR6, UR5, UR6, URZ ;  /* 0x0000000605067290 */ /* 0x000fe4000fffe03f */
[----:B-1----:R-:W-:Y:S01]  /*24110*/  IMAD.U32 R5, RZ, RZ, UR5 ;  /* 0x00000005ff057e24 */ /* 0x002fe2000f8e00ff */
[----:B--2---:R-:W-:Y:S02]  /*24120*/  ISETP.NE.AND P0, PT, R6, 0x1, PT ;  /* 0x000000010600780c */ /* 0x004fe40003f05270 */
[----:B---3--:R-:W-:-:S11]  /*24130*/  LOP3.LUT R4, R2, 0x7f, RZ, 0xc0, !PT ;  /* 0x0000007f02047812 */ /* 0x008fd600078ec0ff */
[----:B------:R-:W1:Y:S01]  /*24140*/  @P0 LDC R3, c[0x0][0x44c] ;  /* 0x00011300ff030b82 */ /* 0x000e620000000800 */
[----:B----4-:R-:W-:Y:S01]  /*24150*/  IMAD.SHL.U32 R0, R0, 0x10, RZ ;  /* 0x0000001000007824 */ /* 0x010fe200078e00ff */
[----:B------:R-:W-:-:S04]  /*24160*/  SHF.R.U32.HI R4, RZ, 0x3, R4 ;  /* 0x00000003ff047819 */ /* 0x000fc80000011604 */
[----:B------:R-:W-:Y:S02]  /*24170*/  LOP3.LUT R0, R4, 0x70, R0, 0xf8, !PT ;  /* 0x0000007004007812 */ /* 0x000fe400078ef800 */
[----:B------:R-:W2:Y:S01]  /*24180*/  @P0 LDC R2, c[0x0][0x450] ;  /* 0x00011400ff020b82 */ /* 0x000ea20000000800 */
[----:B------:R-:W-:Y:S01]  /*24190*/  IMAD.U32 R4, RZ, RZ, UR4 ;  /* 0x00000004ff047e24 */ /* 0x000fe2000f8e00ff */
[----:B------:R-:W-:Y:S01]  /*241a0*/  ULDC.64 UR4, c[0x0][0x2d0] ;  /* 0x0000b40000047ab9 */ /* 0x000fe20000000a00 */
[----:B------:R-:W-:-:S04]  /*241b0*/  VIADD R7, R0, UR40 ;  /* 0x0000002800077c36 */ /* 0x000fc80008000000 */
[----:B------:R-:W-:Y:S01]  /*241c0*/  IMAD.MOV.U32 R0, RZ, RZ, R7 ;  /* 0x000000ffff007224 */ /* 0x000fe200078e0007 */
[----:B------:R3:W-:Y:S01]  /*241d0*/  STL [R1+0x488], R7 ;  /* 0x0004880701007387 */ /* 0x0007e20000100800 */
[----:B-1----:R-:W-:-:S05]  /*241e0*/  @P0 IMAD.HI.U32 R3, R7, R3, RZ ;  /* 0x0000000307030227 */ /* 0x002fca00078e00ff */
[----:B--2---:R-:W-:Y:S01]  /*241f0*/  @P0 SHF.R.U32.HI R0, RZ, R2, R3 ;  /* 0x00000002ff000219 */ /* 0x004fe20000011603 */
[----:B------:R-:W-:Y:S02]  /*24200*/  IMAD.MOV.U32 R2, RZ, RZ, R4 ;  /* 0x000000ffff027224 */ /* 0x000fe400078e0004 */
[----:B------:R-:W-:Y:S01]  /*24210*/  IMAD.U32 R3, RZ, RZ, UR6 ;  /* 0x00000006ff037e24 */ /* 0x000fe2000f8e00ff */
[----:B------:R-:W-:Y:S01]  /*24220*/  SHF.R.S32.HI R4, RZ, 0x1f, R0 ;  /* 0x0000001fff047819 */ /* 0x000fe20000011400 */
[----:B------:R-:W-:Y:S01]  /*24230*/  ULDC.64 UR6, c[0x0][0x280] ;  /* 0x0000a00000067ab9 */ /* 0x000fe20000000a00 */
[----:B------:R-:W-:-:S04]  /*24240*/  IMAD.WIDE.U32 R2, R0, UR4, R2 ;  /* 0x0000000400027c25 */ /* 0x000fc8000f8e0002 */
[----:B------:R-:W-:-:S04]  /*24250*/  IMAD R4, R4, UR4, RZ ;  /* 0x0000000404047c24 */ /* 0x000fc8000f8e02ff */
[----:B------:R-:W-:Y:S01]  /*24260*/  IMAD R4, R0, UR5, R4 ;  /* 0x0000000500047c24 */ /* 0x000fe2000f8e0204 */
[----:B------:R-:W-:Y:S01]  /*24270*/  ULDC.64 UR4, c[0x0][0x2c8] ;  /* 0x0000b20000047ab9 */ /* 0x000fe20000000a00 */
[----:B------:R-:W-:Y:S02]  /*24280*/  IMAD.MOV R0, RZ, RZ, -R0 ;  /* 0x000000ffff007224 */ /* 0x000fe400078e0a00 */
[----:B------:R-:W-:Y:S02]  /*24290*/  IMAD.IADD R3, R3, 0x1, R4 ;  /* 0x0000000103037824 */ /* 0x000fe400078e0204 */
[----:B------:R-:W-:Y:S02]  /*242a0*/  IMAD R0, R6, R0, R7 ;  /* 0x0000000006007224 */ /* 0x000fe400078e0207 */
[----:B---3--:R-:W1:Y:S03]  /*242b0*/  S2R R7, SR_TID.X ;  /* 0x0000000000077919 */ /* 0x008e660000002100 */
[----:B------:R-:W-:Y:S01]  /*242c0*/  SHF.R.S32.HI R4, RZ, 0x1f, R0 ;  /* 0x0000001fff047819 */ /* 0x000fe20000011400 */
[----:B------:R-:W-:-:S04]  /*242d0*/  IMAD.WIDE.U32 R2, R0, UR4, R2 ;  /* 0x0000000400027c25 */ /* 0x000fc8000f8e0002 */
[----:B------:R-:W-:Y:S01]  /*242e0*/  IMAD R4, R4, UR4, RZ ;  /* 0x0000000404047c24 */ /* 0x000fe2000f8e02ff */
[----:B------:R-:W-:-:S03]  /*242f0*/  ULDC UR4, c[0x0][0x2b8] ;  /* 0x0000ae0000047ab9 */ /* 0x000fc60000000800 */
[----:B------:R-:W-:Y:S01]  /*24300*/  IMAD R4, R0, UR5, R4 ;  /* 0x0000000500047c24 */ /* 0x000fe2000f8e0204 */
[----:B------:R-:W-:-:S03]  /*24310*/  LEA R0, P1, R2, UR6, 0x1 ;  /* 0x0000000602007c11 */ /* 0x000fc6000f8208ff */
[----:B------:R-:W-:Y:S02]  /*24320*/  IMAD.IADD R3, R3, 0x1, R4 ;  /* 0x0000000103037824 */ /* 0x000fe400078e0204 */
[----:B-1----:R-:W-:-:S05]  /*24330*/  IMAD.SHL.U32 R9, R7, 0x8, RZ ;  /* 0x0000000807097824 */ /* 0x002fca00078e00ff */
[----:B------:R-:W-:Y:S02]  /*24340*/  LOP3.LUT R9, R9, 0x38, RZ, 0xc0, !PT ;  /* 0x0000003809097812 */ /* 0x000fe400078ec0ff */
[----:B------:R-:W-:Y:S02]  /*24350*/  LOP3.LUT R7, R7, 0x7f, RZ, 0xc0, !PT ;  /* 0x0000007f07077812 */ /* 0x000fe400078ec0ff */
[----:B------:R-:W-:Y:S01]  /*24360*/  ISETP.GE.AND P0, PT, R9, UR4, PT ;  /* 0x0000000409007c0c */ /* 0x000fe2000bf06270 */
[----:B------:R-:W-:Y:S01]  /*24370*/  UMOV UR4, 0xffffffff ;  /* 0xffffffff00047882 */ /* 0x000fe20000000000 */
[----:B------:R-:W-:Y:S02]  /*24380*/  LEA.HI.X R3, R2, UR7, R3, 0x1, P1 ;  /* 0x0000000702037c11 */ /* 0x000fe400088f0c03 */
[----:B------:R-:W-:Y:S01]  /*24390*/  SHF.R.U32.HI R10, RZ, 0x3, R7 ;  /* 0x00000003ff0a7819 */ /* 0x000fe20000011607 */
[----:B0-----:R-:W-:Y:S08]  /*243a0*/  BRA.DIV UR4, `(.L_x_2157) ;  /* 0x00000042045c7947 */ /* 0x001ff0000b800000 */
[----:B------:R-:W0:Y:S01]  /*243b0*/  SHFL.IDX PT, R5, R0, RZ, 0x181f ;  /* 0x00181fff00057589 */ /* 0x000e2200000e0000 */
[----:B------:R-:W-:Y:S01]  /*243c0*/  ULDC UR4, c[0x0][0x288] ;  /* 0x0000a20000047ab9 */ /* 0x000fe20000000800 */
[----:B------:R-:W-:Y:S02]  /*243d0*/  VIADD R10, R10, UR40 ;  /* 0x000000280a0a7c36 */ /* 0x000fe40008000000 */
[----:B------:R-:W1:Y:S01]  /*243e0*/  SHFL.IDX PT, R4, R3, RZ, 0x181f ;  /* 0x00181fff03047589 */ /* 0x000e6200000e0000 */
[----:B------:R-:W-:Y:S02]  /*243f0*/  IMAD R2, R6, UR4, RZ ;  /* 0x0000000406027c24 */ /* 0x000fe4000f8e02ff */
[C---:B------:R-:W-:Y:S01]  /*24400*/  VIADD R11, R10.reuse, 0x10 ;  /* 0x000000100a0b7836 */ /* 0x040fe20000000000 */
[----:B------:R-:W2:Y:S02]  /*24410*/  SHFL.IDX PT, R6, R0, 0x1, 0x181f ;  /* 0x00381f0000067f89 */ /* 0x000ea400000e0000 */
[----:B------:R-:W-:-:S02]  /*24420*/  ISETP.GE.AND P3, PT, R10, R2, PT ;  /* 0x000000020a00720c */ /* 0x000fc40003f66270 */
[----:B------:R-:W3:Y:S01]  /*24430*/  SHFL.IDX PT, R7, R3, 0x1, 0x181f ;  /* 0x00381f0003077f89 */ /* 0x000ee200000e0000 */
[----:B------:R-:W-:-:S03]  /*24440*/  ISETP.GE.AND P1, PT, R11, R2, PT ;  /* 0x000000020b00720c */ /* 0x000fc60003f26270 */
[----:B------:R4:W-:Y:S04]  /*24450*/  STL [R1+0x490], R11 ;  /* 0x0004900b01007387 */ /* 0x0009e80000100800 */
[----:B------:R-:W-:Y:S03]  /*24460*/  STL [R1+0x480], R10 ;  /* 0x0004800a01007387 */ /* 0x000fe60000100800 */
[----:B0-----:R-:W-:Y:S01]  /*24470*/  @!P3 LEA R5, P2, R9, R5, 0x1 ;  /* 0x000000050905b211 */ /* 0x001fe200078408ff */
[----:B----4-:R-:W-:-:S04]  /*24480*/  VIADD R11, R10, 0x20 ;  /* 0x000000200a0b7836 */ /* 0x010fc80000000000 */
[----:B-1----:R-:W-:Y:S01]  /*24490*/  @!P3 IMAD.X R4, RZ, RZ, R4, P2 ;  /* 0x000000ffff04b224 */ /* 0x002fe200010e0604 */
[----:B------:R-:W-:Y:S04]  /*244a0*/  STL [R1+0x494], R11 ;  /* 0x0004940b01007387 */ /* 0x000fe80000100800 */
[----:B------:R-:W-:-:S04]  /*244b0*/  @!P3 LOP3.LUT R5, R5, R4, RZ, 0x3c, !PT ;  /* 0x000000040505b212 */ /* 0x000fc800078e3cff */
[----:B------:R-:W-:-:S04]  /*244c0*/  @!P3 LOP3.LUT R4, R5, R4, RZ, 0x3c, !PT ;  /* 0x000000040504b212 */ /* 0x000fc800078e3cff */
[----:B------:R-:W-:-:S05]  /*244d0*/  @!P3 LOP3.LUT R5, R5, R4, RZ, 0x3c, !PT ;  /* 0x000000040505b212 */ /* 0x000fca00078e3cff */
[----:B-----5:R2:W-:Y:S02]  /*244e0*/  @!P3 LDGSTS.E.BYPASS.LTC128B.128 [R8+0x18400], desc[UR48][R4.64], !P0 ;  /* 0x184000000408bfae */ /* 0x0205e4000c101d70 */
[----:B--2---:R-:W-:Y:S02]  /*244f0*/  @!P1 LEA R4, P2, R9, R6, 0x1 ;  /* 0x0000000609049211 */ /* 0x004fe400078408ff */
[----:B------:R-:W-:Y:S03]  /*24500*/  SHFL.IDX PT, R6, R3, 0x3, 0x181f ;  /* 0x00781f0003067f89 */ /* 0x000fe600000e0000 */
[----:B---3--:R-:W-:Y:S02]  /*24510*/  @!P1 IMAD.X R5, RZ, RZ, R7, P2 ;  /* 0x000000ffff059224 */ /* 0x008fe400010e0607 */
[----:B------:R-:W-:-:S03]  /*24520*/  VIADD R7, R10, 0x30 ;  /* 0x000000300a077836 */ /* 0x000fc60000000000 */
[----:B------:R0:W-:Y:S01]  /*24530*/  @!P1 LDGSTS.E.BYPASS.LTC128B.128 [R8+0x18c00], desc[UR48][R4.64], !P0 ;  /* 0x18c0000004089fae */ /* 0x0001e2000c101d70 */
[----:B------:R-:W-:-:S03]  /*24540*/  ISETP.GE.AND P1, PT, R11, R2, PT ;  /* 0x000000020b00720c */ /* 0x000fc60003f26270 */
[----:B------:R-:W-:Y:S04]  /*24550*/  STL [R1+0x498], R7 ;  /* 0x0004980701007387 */ /* 0x000fe80000100800 */
[----:B0-----:R-:W0:Y:S04]  /*24560*/  SHFL.IDX PT, R5, R0, 0x2, 0x181f ;  /* 0x00581f0000057f89 */ /* 0x001e2800000e0000 */
[----:B------:R-:W1:Y:S02]  /*24570*/  SHFL.IDX PT, R4, R3, 0x2, 0x181f ;  /* 0x00581f0003047f89 */ /* 0x000e6400000e0000 */
[----:B0-----:R-:W-:-:S05]  /*24580*/  @!P1 LEA R5, P2, R9, R5, 0x1 ;  /* 0x0000000509059211 */ /* 0x001fca00078408ff */
[----:B-1----:R-:W-:-:S05]  /*24590*/  @!P1 IMAD.X R4, RZ, RZ, R4, P2 ;  /* 0x000000ffff049224 */ /* 0x002fca00010e0604 */
        /* <DEDUP_REMOVED lines=33> */
[-C--:B------:R-:W-:Y:S01]  /*247b0*/  @!P1 LOP3.LUT R5, R5, R4.reuse, RZ, 0x3c, !PT ;  /* 0x0000000405059212 */ /* 0x080fe200078e3cff */
[----:B------:R-:W-:Y:S03]  /*247c0*/  SHFL.IDX PT, R3, R3, 0x7, 0x181f ;  /* 0x00f81f0003037f89 */ /* 0x000fe600000e0000 */
        /* <DEDUP_REMOVED lines=11> */
[----:B-1----:R2:W-:Y:S02]  /*24880*/  @!P1 LDGSTS.E.BYPASS.LTC128B.128 [R8+0x1b400], desc[UR48][R4.64], !P0 ;  /* 0x1b40000004089fae */ /* 0x0025e4000c101d70 */
.L_x_2271:
[----:B0-2---:R-:W2:Y:S02]  /*24890*/  LDL R4, [R1+0x480] ;  /* 0x0004800001047983 */ /* 0x005ea40000100800 */
[----:B--2---:R-:W-:-:S05]  /*248a0*/  VIADD R4, R4, 0x70 ;  /* 0x0000007004047836 */ /* 0x004fca0000000000 */
[----:B------:R-:W-:Y:S01]  /*248b0*/  ISETP.GE.AND P1, PT, R4, R2, PT ;  /* 0x000000020400720c */ /* 0x000fe20003f26270 */
[----:B------:R0:W-:-:S12]  /*248c0*/  STL [R1+0x4ac], R4 ;  /* 0x0004ac0401007387 */ /* 0x0001d80000100800 */
        /* <DEDUP_REMOVED lines=8> */
.L_x_2158:
[----:B------:R-:W-:Y:S02]  /*24950*/  PLOP3.LUT P1, PT, P1, P0, PT, 0xa2, 0x0 ;  /* 0x000000000000781c */ /* 0x000fe40000f21472 */
[----:B------:R-:W-:-:S08]  /*24960*/  @P0 R2UR P1, UR4, R17 ;  /* 0x00000000110402ca */ /* 0x000fd00000020000 */
[----:B------:R-:W-:-:S05]  /*24970*/  @P0 PLOP3.LUT P0, PT, P1, PT, PT, 0x80, 0x0 ;  /* 0x000000000000081c */ /* 0x000fca0000f0f070 */
[----:B------:R-:W-:Y:S01]  /*24980*/  @!P1 SYNCS.ARRIVE.TRANS64.RED.A0T1 RZ, [UR4+0x32400], RZ ;  /* 0x032400ffffff99a7 */ /* 0x000fe20008200404 */
[----:B------:R-:W-:Y:S07]  /*24990*/  @!P1 ARRIVES.LDGSTSBAR.64.TRANSCNT [UR4+0x32400] ;  /* 0x03240000ff0099b0 */ /* 0x000fee0008000a84 */
[----:B------:R-:W-:Y:S05]  /*249a0*/  @P0 BRA.U.ANY `(.L_x_2158) ;  /* 0xfffffffd00e80947 */ /* 0x000fea000393ffff */
[----:B0-----:R-:W0:Y:S01]  /*249b0*/  LDC.64 R2, c[0x0][0x3d8] ;  /* 0x0000f600ff027b82 */ /* 0x001e220000000a00 */
[----:B------:R-:W-:Y:S01]  /*249c0*/  NOP ;  /* 0x0000000000007918 */ /* 0x000fe20000000000 */
[C---:B0-----:R-:W-:Y:S01]  /*249d0*/  IMAD R0, R2.reuse, UR44, RZ ;  /* 0x0000002c02007c24 */ /* 0x041fe2000f8e02ff */
[----:B------:R0:W-:Y:S01]  /*249e0*/  SYNCS.ARRIVE.TRANS64.A1T0 RZ, [R17+URZ+0x32400], RZ ;  /* 0x032400ff11ff79a7 */ /* 0x0001e2000810003f */
[----:B------:R-:W-:Y:S01]  /*249f0*/  IMAD.WIDE.U32 R4, R2, UR36, RZ ;  /* 0x0000002402047c25 */ /* 0x000fe2000f8e00ff */
[----:B------:R-:W-:Y:S03]  /*24a00*/  BSSY B6, `(.L_x_2159) ;  /* 0x0000018000067945 */ /* 0x000fe60003800000 */
[----:B------:R-:W-:Y:S01]  /*24a10*/  IMAD R3, R3, UR36, R0 ;  /* 0x0000002403037c24 */ /* 0x000fe2000f8e0200 */
[----:B------:R0:W-:Y:S01]  /*24a20*/  STL.64 [R1+0x4b0], R4 ;  /* 0x0004b00401007387 */ /* 0x0001e20000100a00 */
[----:B------:R-:W-:-:S05]  /*24a30*/  VIADD R0, R17, 0x22400 ;  /* 0x0002240011007836 */ /* 0x000fca0000000000 */
[----:B------:R-:W-:Y:S01]  /*24a40*/  LOP3.LUT P0, RZ, R0, 0x3ff, RZ, 0xc0, !PT ;  /* 0x000003ff00ff7812 */ /* 0x000fe2000780c0ff */
[----:B------:R-:W-:-:S05]  /*24a50*/  IMAD.IADD R0, R5, 0x1, R3 ;  /* 0x0000000105007824 */ /* 0x000fca00078e0203 */
[----:B------:R0:W-:Y:S07]  /*24a60*/  STL [R1+0x4b8], R0 ;  /* 0x0004b80001007387 */ /* 0x0001ee0000100800 */
[----:B------:R-:W-:Y:S05]  /*24a70*/  @!P0 BRA `(.L_x_2160) ;  /* 0x0000000000408947 */ /* 0x000fea0003800000 */
[----:B------:R-:W-:Y:S01]  /*24a80*/  MOV R2, 0x0 ;  /* 0x0000000000027802 */ /* 0x000fe20000000f00 */
[----:B------:R-:W-:Y:S01]  /*24a90*/  ULDC.64 UR6, c[0x4][0x98] ;  /* 0x0100260000067ab9 */ /* 0x000fe20000000a00 */
[----:B------:R-:W-:Y:S01]  /*24aa0*/  ULDC.64 UR8, c[0x4][0xa0] ;  /* 0x0100280000087ab9 */ /* 0x000fe20000000a00 */
[----:B------:R-:W-:Y:S01]  /*24ab0*/  ULDC.64 UR4, c[0x4][0x28] ;  /* 0x01000a0000047ab9 */ /* 0x000fe20000000a00 */
[----:B0-----:R-:W-:Y:S02]  /*24ac0*/  IMAD.U32 R4, RZ, RZ, UR6 ;  /* 0x00000006ff047e24 */ /* 0x001fe4000f8e00ff */
        /* <DEDUP_REMOVED lines=11> */
.L_x_2160:
[----:B------:R-:W-:Y:S05]  /*24b80*/  BSYNC B6 ;  /* 0x0000000000067941 */ /* 0x000fea0003800000 */
.L_x_2159:
[----:B0-----:R-:W2:Y:S01]  /*24b90*/  LDL.LU.64 R4, [R1+0x4b0] ;  /* 0x0004b00001047983 */ /* 0x001ea20000300a00 */
[----:B------:R-:W0:Y:S01]  /*24ba0*/  LDC R8, c[0x0][0x448] ;  /* 0x00011200ff087b82 */ /* 0x000e220000000800 */
[----:B------:R-:W-:Y:S02]  /*24bb0*/  ULDC.64 UR8, c[0x0][0x3e0] ;  /* 0x0000f80000087ab9 */ /* 0x000fe40000000a00 */
[----:B------:R-:W3:Y:S04]  /*24bc0*/  LDL.LU R2, [R1+0x4b8] ;  /* 0x0004b80001027983 */ /* 0x000ee80000300800 */
[----:B------:R-:W4:Y:S01]  /*24bd0*/  LDL.LU R3, [R1+0x488] ;  /* 0x0004880001037983 */ /* 0x000f220000300800 */
[----:B------:R-:W-:Y:S01]  /*24be0*/  UIMAD UR6, UR37, UR8, URZ ;  /* 0x00000008250672a4 */ /* 0x000fe2000f8e023f */
[----:B------:R-:W1:Y:S03]  /*24bf0*/  S2R R10, SR_TID.X ;  /* 0x00000000000a7919 */ /* 0x000e660000002100 */
[----:B------:R-:W-:Y:S01]  /*24c00*/  UIMAD UR6, UR43, UR9, UR6 ;  /* 0x000000092b0672a4 */ /* 0x000fe2000f8e0206 */
[----:B0-----:R-:W-:-:S13]  /*24c10*/  ISETP.NE.AND P0, PT, R8, 0x1, PT ;  /* 0x000000010800780c */ /* 0x001fda0003f05270 */
[----:B------:R-:W4:Y:S01]  /*24c20*/  @P0 LDC R0, c[0x0][0x44c] ;  /* 0x00011300ff000b82 */ /* 0x000f220000000800 */
[C---:B-1----:R-:W-:Y:S02]  /*24c30*/  IMAD.SHL.U32 R9, R10.reuse, 0x8, RZ ;  /* 0x000000080a097824 */ /* 0x042fe400078e00ff */
[----:B------:R-:W-:-:S03]  /*24c40*/  IMAD.SHL.U32 R10, R10, 0x8, RZ ;  /* 0x000000080a0a7824 */ /* 0x000fc600078e00ff */
[----:B------:R-:W-:Y:S02]  /*24c50*/  LOP3.LUT R9, R9, 0x38, RZ, 0xc0, !PT ;  /* 0x0000003809097812 */ /* 0x000fe400078ec0ff */
[----:B------:R-:W-:-:S04]  /*24c60*/  LOP3.LUT R10, R10, 0x38, RZ, 0xc0, !PT ;  /* 0x000000380a0a7812 */ /* 0x000fc800078ec0ff */
[C---:B------:R-:W-:Y:S02]  /*24c70*/  LOP3.LUT R12, R10.reuse, 0x40, RZ, 0xfc, !PT ;  /* 0x000000400a0c7812 */ /* 0x040fe400078efcff */
[C---:B------:R-:W-:Y:S02]  /*24c80*/  LOP3.LUT R11, R10.reuse, 0x80, RZ, 0xfc, !PT ;  /* 0x000000800a0b7812 */ /* 0x040fe400078efcff */
[----:B------:R-:W-:Y:S02]  /*24c90*/  LOP3.LUT R10, R10, 0xc0, RZ, 0xfc, !PT ;  /* 0x000000c00a0a7812 */ /* 0x000fe400078efcff */
[----:B--2---:R-:W-:Y:S02]  /*24ca0*/  R2UR UR5, R5 ;  /* 0x00000000050572ca */ /* 0x004fe400000e0000 */
[----:B------:R-:W-:Y:S02]  /*24cb0*/  R2UR UR4, R4 ;  /* 0x00000000040472ca */ /* 0x000fe400000e0000 */
[----:B---3--:R-:W-:-:S02]  /*24cc0*/  R2UR UR5, R2 ;  /* 0x00000000020572ca */ /* 0x008fc400000e0000 */
[----:B------:R-:W0:Y:S01]  /*24cd0*/  @P0 LDC R2, c[0x0][0x450] ;  /* 0x00011400ff020b82 */ /* 0x000e220000000800 */
[----:B----4-:R-:W-:-:S04]  /*24ce0*/  @P0 IMAD.HI.U32 R0, R3, R0, RZ ;  /* 0x0000000003000227 */ /* 0x010fc800078e00ff */
[----:B------:R-:W-:-:S06]  /*24cf0*/  IMAD.MOV.U32 R4, RZ, RZ, R3 ;  /* 0x000000ffff047224 */ /* 0x000fcc00078e0003 */
[----:B------:R-:W-:-:S04]  /*24d00*/  UIMAD.WIDE.U32 UR4, UR43, UR8, UR4 ;  /* 0x000000082b0472a5 */ /* 0x000fc8000f8e0004 */
[----:B------:R-:W-:Y:S02]  /*24d10*/  UIADD3 UR6, UR5, UR6, URZ ;  /* 0x0000000605067290 */ /* 0x000fe4000fffe03f */
[----:B------:R-:W-:Y:S02]  /*24d20*/  IMAD.U32 R6, RZ, RZ, UR4 ;  /* 0x00000004ff067e24 */ /* 0x000fe4000f8e00ff */
[----:B------:R-:W-:Y:S01]  /*24d30*/  IMAD.U32 R7, RZ, RZ, UR5 ;  /* 0x00000005ff077e24 */ /* 0x000fe2000f8e00ff */
[----:B------:R-:W-:Y:S01]  /*24d40*/  ULDC.64 UR4, c[0x0][0x3d0] ;  /* 0x0000f40000047ab9 */ /* 0x000fe20000000a00 */
[----:B0-----:R-:W-:Y:S01]  /*24d50*/  @P0 SHF.R.U32.HI R4, RZ, R2, R0 ;  /* 0x00000002ff040219 */ /* 0x001fe20000011600 */
[----:B------:R-:W-:-:S03]  /*24d60*/  IMAD.MOV.U32 R2, RZ, RZ, R6 ;  /* 0x000000ffff027224 */ /* 0x000fc600078e0006 */
[--C-:B------:R-:W-:Y:S01]  /*24d70*/  SHF.R.S32.HI R5, RZ, 0x1f, R4.reuse ;  /* 0x0000001fff057819 */ /* 0x100fe20000011404 */
[----:B------:R-:W-:-:S04]  /*24d80*/  IMAD.MOV R0, RZ, RZ, -R4 ;  /* 0x000000ffff007224 */ /* 0x000fc800078e0a04 */
[----:B------:R-:W-:Y:S02]  /*24d90*/  IMAD R0, R8, R0, R3 ;  /* 0x0000000008007224 */ /* 0x000fe400078e0203 */
[----:B------:R-:W-:Y:S02]  /*24da0*/  IMAD.U32 R3, RZ, RZ, UR6 ;  /* 0x00000006ff037e24 */ /* 0x000fe4000f8e00ff */
[----:B------:R-:W-:Y:S02]  /*24db0*/  IMAD R5, R5, UR4, RZ ;  /* 0x0000000405057c24 */ /* 0x000fe4000f8e02ff */
[----:B------:R-:W-:-:S04]  /*24dc0*/  IMAD.WIDE.U32 R2, R4, UR4, R2 ;  /* 0x0000000404027c25 */ /* 0x000fc8000f8e0002 */
[----:B------:R-:W-:Y:S01]  /*24dd0*/  IMAD R4, R4, UR5, R5 ;  /* 0x0000000504047c24 */ /* 0x000fe2000f8e0205 */
[----:B------:R-:W-:-:S03]  /*24de0*/  ULDC.64 UR4, c[0x0][0x3c8] ;  /* 0x0000f20000047ab9 */ /* 0x000fc60000000a00 */
[----:B------:R-:W-:Y:S01]  /*24df0*/  IMAD.IADD R3, R3, 0x1, R4 ;  /* 0x0000000103037824 */ /* 0x000fe200078e0204 */
[----:B------:R-:W-:Y:S01]  /*24e00*/  SHF.R.S32.HI R4, RZ, 0x1f, R0 ;  /* 0x0000001fff047819 */ /* 0x000fe20000011400 */
[----:B------:R-:W-:-:S04]  /*24e10*/  IMAD.WIDE.U32 R2, R0, UR4, R2 ;  /* 0x0000000400027c25 */ /* 0x000fc8000f8e0002 */
[----:B------:R-:W-:-:S04]  /*24e20*/  IMAD R4, R4, UR4, RZ ;  /* 0x0000000404047c24 */ /* 0x000fc8000f8e02ff */
[----:B------:R-:W-:Y:S01]  /*24e30*/  IMAD R0, R0, UR5, R4 ;  /* 0x0000000500007c24 */ /* 0x000fe2000f8e0204 */
[----:B------:R-:W-:Y:S02]  /*24e40*/  ULDC.64 UR4, c[0x0][0x390] ;  /* 0x0000e40000047ab9 */ /* 0x000fe40000000a00 */
[----:B------:R-:W-:Y:S01]  /*24e50*/  LEA R5, P0, R2, UR4, 0x1 ;  /* 0x0000000402057c11 */ /* 0x000fe2000f8008ff */
[----:B------:R-:W-:Y:S01]  /*24e60*/  IMAD.IADD R0, R3, 0x1, R0 ;  /* 0x0000000103007824 */ /* 0x000fe200078e0200 */
[----:B------:R-:W-:Y:S02]  /*24e70*/  ULDC UR4, c[0x0][0x3b8] ;  /* 0x0000ee0000047ab9 */ /* 0x000fe40000000800 */
[----:B------:R-:W-:Y:S02]  /*24e80*/  ISETP.GE.AND P1, PT, R12, UR4, PT ;  /* 0x000000040c007c0c */ /* 0x000fe4000bf26270 */
[----:B------:R-:W-:Y:S02]  /*24e90*/  LEA.HI.X R4, R2, UR5, R0, 0x1, P0 ;  /* 0x0000000502047c11 */ /* 0x000fe400080f0c00 */
[----:B------:R-:W-:-:S02]  /*24ea0*/  ISETP.GE.AND P0, PT, R9, UR4, PT ;  /* 0x0000000409007c0c */ /* 0x000fc4000bf06270 */
[----:B------:R-:W-:Y:S02]  /*24eb0*/  ISETP.GE.AND P2, PT, R11, UR4, PT ;  /* 0x000000040b007c0c */ /* 0x000fe4000bf46270 */
[----:B------:R-:W-:Y:S01]  /*24ec0*/  ISETP.GE.AND P3, PT, R10, UR4, PT ;  /* 0x000000040a007c0c */ /* 0x000fe2000bf66270 */
[----:B------:R-:W-:-:S03]  /*24ed0*/  UMOV UR4, 0xffffffff ;  /* 0xffffffff00047882 */ /* 0x000fc60000000000 */
[----:B------:R-:W-:Y:S09]  /*24ee0*/  BRA.DIV UR4, `(.L_x_2161) ;  /* 0x0000004204447947 */ /* 0x000ff2000b800000 */
[----:B------:R-:W2:Y:S01]  /*24ef0*/  LDL.LU R10, [R1+0x480] ;  /* 0x00048000010a7983 */ /* 0x000ea20000300800 */
[----:B------:R-:W-:-:S03]  /*24f00*/  ULDC UR4, c[0x0][0x288] ;  /* 0x0000a20000047ab9 */ /* 0x000fc60000000800 */
[----:B------:R-:W3:Y:S04]  /*24f10*/  LDL.LU R3, [R1+0x490] ;  /* 0x0004900001037983 */ /* 0x000ee80000300800 */
[----:B------:R-:W4:Y:S04]  /*24f20*/  LDL R7, [R1+0x470] ;  /* 0x0004700001077983 */ /* 0x000f280000100800 */
[----:B------:R-:W5:Y:S01]  /*24f30*/  LDL.LU R11, [R1+0x494] ;  /* 0x00049400010b7983 */ /* 0x000f620000300800 */
[----:B------:R-:W-:-:S03]  /*24f40*/  IMAD R0, R8, UR4, RZ ;  /* 0x0000000408007c24 */ /* 0x000fc6000f8e02ff */
[----:B------:R-:W-:Y:S04]  /*24f50*/  SHFL.IDX PT, R2, R4, RZ, 0x181f ;  /* 0x00181fff04027589 */ /* 0x000fe800000e0000 */
[----:B------:R-:W5:Y:S04]  /*24f60*/  LDL.LU R12, [R1+0x49c] ;  /* 0x00049c00010c7983 */ /* 0x000f680000300800 */
[----:B------:R-:W-:Y:S01]  /*24f70*/  SHFL.IDX PT, R6, R4, 0x1, 0x181f ;  /* 0x00381f0004067f89 */ /* 0x000fe200000e0000 */
[----:B--2---:R-:W-:-:S03]  /*24f80*/  ISETP.GE.AND P5, PT, R10, R0, PT ;  /* 0x000000000a00720c */ /* 0x004fc60003fa6270 */
[----:B------:R-:W2:Y:S01]  /*24f90*/  LDL.LU R10, [R1+0x498] ;  /* 0x00049800010a7983 */ /* 0x000ea20000300800 */
[----:B---3--:R-:W-:-:S03]  /*24fa0*/  ISETP.GE.AND P4, PT, R3, R0, PT ;  /* 0x000000000300720c */ /* 0x008fc60003f86270 */
[----:B------:R-:W0:Y:S06]  /*24fb0*/  SHFL.IDX PT, R3, R5, RZ, 0x181f ;  /* 0x00181fff05037589 */ /* 0x000e2c00000e0000 */
[----:B0-----:R-:W-:-:S05]  /*24fc0*/  @!P5 LEA R3, P6, R9, R3, 0x1 ;  /* 0x000000030903d211 */ /* 0x001fca00078c08ff */
[----:B------:R-:W-:-:S05]  /*24fd0*/  @!P5 IMAD.X R2, RZ, RZ, R2, P6 ;  /* 0x000000ffff02d224 */ /* 0x000fca00030e0602 */
[----:B------:R-:W-:-:S04]  /*24fe0*/  @!P5 LOP3.LUT R3, R3, R2, RZ, 0x3c, !PT ;  /* 0x000000020303d212 */ /* 0x000fc800078e3cff */
[----:B------:R-:W-:-:S04]  /*24ff0*/  @!P5 LOP3.LUT R2, R3, R2, RZ, 0x3c, !PT ;  /* 0x000000020302d212 */ /* 0x000fc800078e3cff */
[----:B------:R-:W-:-:S05]  /*25000*/  @!P5 LOP3.LUT R3, R3, R2, RZ, 0x3c, !PT ;  /* 0x000000020303d212 */ /* 0x000fca00078e3cff */
[----:B----4-:R-:W-:Y:S04]  /*25010*/  @!P5 LDGSTS.E.BYPASS.LTC128B.128 [R7+0x22400], desc[UR48][R2.64], !P0 ;  /* 0x224000000207dfae */ /* 0x010fe8000c101d70 */
        /* <DEDUP_REMOVED lines=10> */
[----:B-----5:R-:W-:-:S03]  /*250c0*/  ISETP.GE.AND P4, PT, R11, R0, PT ;  /* 0x000000000b00720c */ /* 0x020fc60003f86270 */
[----:B------:R-:W3:Y:S04]  /*250d0*/  LDL.LU R11, [R1+0x4a0] ;  /* 0x0004a000010b7983 */ /* 0x000ee80000300800 */
        /* <DEDUP_REMOVED lines=47> */
.L_x_2289:
[----:B------:R-:W3:Y:S01]  /*253d0*/  LDL.LU R3, [R1+0x4ac] ;  /* 0x0004ac0001037983 */ /* 0x000ee20000300800 */
[----:B------:R-:W-:Y:S01]  /*253e0*/  BSSY B0, `(.L_x_2162) ;  /* 0x000000d000007945 */ /* 0x000fe20003800000 */
[----:B---3--:R-:W-:-:S13]  /*253f0*/  ISETP.GE.AND P4, PT, R3, R0, PT ;  /* 0x000000000300720c */ /* 0x008fda0003f86270 */
[----:B------:R-:W-:Y:S05]  /*25400*/  @P4 BRA `(.L_x_2163) ;  /* 0x0000000000284947 */ /* 0x000fea0003800000 */
[----:B-1----:R-:W3:Y:S01]  /*25410*/  LDL R4, [R1+0x470] ;  /* 0x0004700001047983 */ /* 0x002ee20000100800 */
        /* <DEDUP_REMOVED lines=9> */
.L_x_2163:
[----:B------:R-:W-:Y:S05]  /*254b0*/  BSYNC B0 ;  /* 0x0000000000007941 */ /* 0x000fea0003800000 */
.L_x_2162:
[----:B------:R-:W-:Y:S01]  /*254c0*/  NOP ;  /* 0x0000000000007918 */ /* 0x000fe20000000000 */
[----:B------:R-:W-:-:S13]  /*254d0*/  PLOP3.LUT P0, PT, PT, PT, PT, 0x80, 0x0 ;  /* 0x000000000000781c */ /* 0x000fda0003f0f070 */
.L_x_2164:
[----:B------:R-:W-:Y:S02]  /*254e0*/  PLOP3.LUT P1, PT, P1, P0, PT, 0xa2, 0x0 ;  /* 0x000000000000781c */ /* 0x000fe40000f21472 */
[----:B------:R-:W-:-:S08]  /*254f0*/  @P0 R2UR P1, UR4, R17 ;  /* 0x00000000110402ca */ /* 0x000fd00000020000 */
[----:B------:R-:W-:-:S05]  /*25500*/  @P0 PLOP3.LUT P0, PT, P1, PT, PT, 0x80, 0x0 ;  /* 0x000000000000081c */ /* 0x000fca0000f0f070 */
[----:B------:R-:W-:Y:S01]  /*25510*/  @!P1 SYNCS.ARRIVE.TRANS64.RED.A0T1 RZ, [UR4+0x32410], RZ ;  /* 0x032410ffffff99a7 */ /* 0x000fe20008200404 */
[----:B------:R-:W-:Y:S07]  /*25520*/  @!P1 ARRIVES.LDGSTSBAR.64.TRANSCNT [UR4+0x32410] ;  /* 0x03241000ff0099b0 */ /* 0x000fee0008000a84 */
[----:B------:R-:W-:Y:S05]  /*25530*/  @P0 BRA.U.ANY `(.L_x_2164) ;  /* 0xfffffffd00e80947 */ /* 0x000fea000393ffff */
[----:B0--3--:R-:W3:Y:S02]  /*25540*/  LDL.LU R2, [R1+0x4a8] ;  /* 0x0004a80001027983 */ /* 0x009ee40000300800 */
        /* <DEDUP_REMOVED lines=10> */
[----:B0--3--:R-:W-:Y:S05]  /*255f0*/  @!P0 BRA `(.L_x_2166) ;  /* 0x0000004400d88947 */ /* 0x009fea0003800000 */
.L_x_2290:
[----:B------:R-:W-:Y:S05]  /*25600*/  BSYNC B0 ;  /* 0x0000000000007941 */ /* 0x000fea0003800000 */
.L_x_2165:
[----:B------:R-:W3:Y:S01]  /*25610*/  LDL R2, [R1+0x47c] ;  /* 0x00047c0001027983 */ /* 0x000ee20000100800 */
[----:B------:R-:W-:Y:S01]  /*25620*/  BSSY B0, `(.L_x_2167) ;  /* 0x0000059000007945 */ /* 0x000fe20003800000 */
[----:B---3--:R-:W-:-:S13]  /*25630*/  LOP3.LUT P0, RZ, R2, 0x2, RZ, 0xc0, !PT ;  /* 0x0000000202ff7812 */ /* 0x008fda000780c0ff */
[----:B------:R-:W-:Y:S05]  /*25640*/  @!P0 BRA `(.L_x_2168) ;  /* 0x0000000400588947 */ /* 0x000fea0003800000 */
[----:B-1----:R-:W0:Y:S01]  /*25650*/  LDL R4, [R1+0x474] ;  /* 0x0004740001047983 */ /* 0x002e220000100800 */
[----:B------:R-:W1:Y:S02]  /*25660*/  S2R R2, SR_TID.X ;  /* 0x0000000000027919 */ /* 0x000e640000002100 */
[----:B-1----:R-:W-:Y:S01]  /*25670*/  LOP3.LUT R3, R2, 0x7f, RZ, 0xc0, !PT ;  /* 0x0000007f02037812 */ /* 0x002fe200078ec0ff */
[----:B------:R-:W-:Y:S01]  /*25680*/  IMAD R2, R18, 0x8, R17 ;  /* 0x0000000812027824 */ /* 0x000fe200078e0211 */
[----:B------:R-:W-:Y:S02]  /*25690*/  BSSY B1, `(.L_x_2169) ;  /* 0x0000005000017945 */ /* 0x000fe40003800000 */
[----:B------:R-:W-:Y:S02]  /*256a0*/  ISETP.NE.AND P1, PT, R3, RZ, PT ;  /* 0x000000ff0300720c */ /* 0x000fe40003f25270 */
[----:B0-----:R-:W-:-:S04]  /*256b0*/  SHF.L.U32 R0, R4, 0x1f, RZ ;  /* 0x0000001f04007819 */ /* 0x001fc800000006ff */
[----:B------:R-:W0:Y:S02]  /*256c0*/  SYNCS.PHASECHK.TRANS64.TRYWAIT P0, [R2+URZ+0x32460], R0 ;  /* 0x03246000020075a7 */ /* 0x000e24000800017f */
[----:B0-----:R-:W-:Y:S05]  /*256d0*/  @!P0 BRA `(.L_x_2170) ;  /* 0x0000004400b48947 */ /* 0x001fea0003800000 */
.L_x_2291:
[----:B------:R-:W-:Y:S05]  /*256e0*/  BSYNC B1 ;  /* 0x0000000000017941 */ /* 0x000fea0003800000 */
.L_x_2169:
[----:B------:R-:W-:Y:S04]  /*256f0*/  BSSY B1, `(.L_x_2171) ;  /* 0x0000009000017945 */ /* 0x000fe80003800000 */
[----:B------:R-:W-:Y:S05]  /*25700*/  @P1 BRA `(.L_x_2172) ;  /* 0x00000000001c1947 */ /* 0x000fea0003800000 */
[----:B------:R-:W1:Y:S01]  /*25710*/  S2R R3, SR_TID.X ;  /* 0x0000000000037919 */ /* 0x000e620000002100 */
[----:B0-----:R-:W-:-:S04]  /*25720*/  IMAD.MOV.U32 R0, RZ, RZ, 0xc000 ;  /* 0x0000c000ff007424 */ /* 0x001fc800078e00ff */
[----:B------:R3:W-:Y:S01]  /*25730*/  SYNCS.ARRIVE.TRANS64 RZ, [R2+URZ+0x32450], R0 ;  /* 0x0324500002ff79a7 */ /* 0x0007e2000800003f */
[----:B-1----:R-:W-:-:S04]  /*25740*/  LOP3.LUT R3, R3, 0x1f, RZ, 0xc0, !PT ;  /* 0x0000001f03037812 */ /* 0x002fc800078ec0ff */
[----:B------:R-:W-:-:S13]  /*25750*/  ISETP.NE.AND P0, PT, R3, RZ, PT ;  /* 0x000000ff0300720c */ /* 0x000fda0003f05270 */
[----:B---3--:R-:W-:Y:S05]  /*25760*/  @!P0 BRA `(.L_x_2172) ;  /* 0x0000000000048947 */ /* 0x008fea0003800000 */
[----:B------:R-:W-:Y:S01]  /*25770*/  BPT.TRAP 0x1 ;  /* 0x000000040000795c */ /* 0x000fe20000300000 */
.L_x_2172:
[----:B------:R-:W-:Y:S05]  /*25780*/  BSYNC B1 ;  /* 0x0000000000017941 */ /* 0x000fea0003800000 */
.L_x_2171:
[----:B------:R-:W3:Y:S01]  /*25790*/  LDL.LU R3, [R1+0x48c] ;  /* 0x00048c0001037983 */ /* 0x000ee20000300800 */
[----:B0-----:R-:W-:Y:S01]  /*257a0*/  IMAD R0, R18, 0xc000, R17 ;  /* 0x0000c00012007824 */ /* 0x001fe200078e0211 */
        /* <DEDUP_REMOVED lines=8> */
[----:B---3--:R-:W-:-:S09]  /*25830*/  IMAD R3, R3, 0x60, RZ ;  /* 0x0000006003037824 */ /* 0x008fd200078e02ff */
.L_x_2173:
        /* <DEDUP_REMOVED lines=15> */
.L_x_2174:
        /* <DEDUP_REMOVED lines=15> */
.L_x_2175:
        /* <DEDUP_REMOVED lines=15> */
.L_x_2176:
        /* <DEDUP_REMOVED lines=9> */
[----:B---3--:R-:W-:Y:S05]  /*25ba0*/  @P0 BRA.U.ANY `(.L_x_2176) ;  /* 0xfffffffd00d80947 */ /* 0x008fea000393ffff */
.L_x_2168:
[----:B------:R-:W-:Y:S05]  /*25bb0*/  BSYNC B0 ;  /* 0x0000000000007941 */ /* 0x000fea0003800000 */
.L_x_2167:
[----:B------:R-:W-:-:S04]  /*25bc0*/  UIADD3 UR4, UR39, -0x2, URZ ;  /* 0xfffffffe27047890 */ /* 0x000fc8000fffe03f */
[----:B------:R-:W-:-:S06]  /*25bd0*/  UISETP.GE.AND UP0, UPT, UR4, UR38, UPT ;  /* 0x000000260400728c */ /* 0x000fcc000bf06270 */
[----:B------:R-:W-:-:S13]  /*25be0*/  PLOP3.LUT P0, PT, PT, PT, UP0, 0x80, 0x0 ;  /* 0x000000000000781c */ /* 0x000fda0003f0f008 */
[----:B------:R-:W-:Y:S05]  /*25bf0*/  @!P0 BRA `(.L_x_2177) ;  /* 0x0000001c00808947 */ /* 0x000fea0003800000 */
[----:B------:R-:W-:Y:S01]  /*25c00*/  IMAD R3, RZ, RZ, -UR39 ;  /* 0x80000027ff037e24 */ /* 0x000fe2000f8e02ff */
[----:B--2---:R-:W-:-:S04]  /*25c10*/  LOP3.LUT R6, RZ, UR38, RZ, 0x33, !PT ;  /* 0x00000026ff067c12 */ /* 0x004fc8000f8e33ff */
[----:B------:R-:W-:-:S05]  /*25c20*/  VIADDMNMX R6, R3, 0x1, R6, !PT ;  /* 0x0000000103067846 */ /* 0x000fca0007800106 */
[----:B0-----:R-:W-:-:S05]  /*25c30*/  VIADD R0, R6, UR39 ;  /* 0x0000002706007c36 */ /* 0x001fca0008000000 */
[----:B------:R-:W-:-:S04]  /*25c40*/  LOP3.LUT R0, R0, 0x1, RZ, 0xc0, !PT ;  /* 0x0000000100007812 */ /* 0x000fc800078ec0ff */
[----:B------:R-:W-:Y:S01]  /*25c50*/  ISETP.NE.U32.AND P0, PT, R0, 0x1, PT ;  /* 0x000000010000780c */ /* 0x000fe20003f05070 */
[----:B------:R-:W-:-:S12]  /*25c60*/  IMAD.U32 R0, RZ, RZ, UR4 ;  /* 0x00000004ff007e24 */ /* 0x000fd8000f8e00ff */
[----:B------:R-:W-:Y:S05]  /*25c70*/  @P0 BRA `(.L_x_2178) ;  /* 0x00000008006c0947 */ /* 0x000fea0003800000 */
[----:B------:R-:W2:Y:S04]  /*25c80*/  LDL.LU R8, [R1+0x474] ;  /* 0x0004740001087983 */ /* 0x000ea80000300800 */
[----:B-1----:R-:W3:Y:S01]  /*25c90*/  LDL R4, [R1+0x47c] ;  /* 0x00047c0001047983 */ /* 0x002ee20000100800 */
[----:B------:R-:W-:-:S05]  /*25ca0*/  VIADD R18, R18, 0x1 ;  /* 0x0000000112127836 */ /* 0x000fca0000000000 */
[----:B------:R-:W-:-:S04]  /*25cb0*/  ISETP.NE.AND P0, PT, R18, 0x2, PT ;  /* 0x000000021200780c */ /* 0x000fc80003f05270 */
[----:B------:R-:W-:Y:S01]  /*25cc0*/  SEL R2, RZ, 0x1, P0 ;  /* 0x00000001ff027807 */ /* 0x000fe20000000000 */
[----:B------:R-:W-:Y:S01]  /*25cd0*/  BSSY B0, `(.L_x_2179) ;  /* 0x0000093000007945 */ /* 0x000fe20003800000 */
[----:B------:R-:W-:Y:S02]  /*25ce0*/  SEL R18, R18, RZ, P0 ;  /* 0x000000ff12127207 */ /* 0x000fe40000000000 */
[----:B--2---:R-:W-:-:S05]  /*25cf0*/  LOP3.LUT R8, R8, R2, RZ, 0x3c, !PT ;  /* 0x0000000208087212 */ /* 0x004fca00078e3cff */
[----:B------:R0:W-:Y:S01]  /*25d00*/  STL [R1+0x474], R8 ;  /* 0x0004740801007387 */ /* 0x0001e20000100800 */
[----:B---3--:R-:W-:-:S13]  /*25d10*/  LOP3.LUT P2, RZ, R4, 0x2, RZ, 0xc0, !PT ;  /* 0x0000000204ff7812 */ /* 0x008fda000784c0ff */
[----:B0-----:R-:W-:Y:S05]  /*25d20*/  @!P2 BRA `(.L_x_2180) ;  /* 0x000000080034a947 */ /* 0x001fea0003800000 */
[----:B------:R-:W-:-:S13]  /*25d30*/  LOP3.LUT P2, RZ, R4, 0x1, RZ, 0xc0, !PT ;  /* 0x0000000104ff7812 */ /* 0x000fda000784c0ff */
[----:B------:R-:W-:Y:S05]  /*25d40*/  @!P2 BRA `(.L_x_2181) ;  /* 0x00000000004ca947 */ /* 0x000fea0003800000 */
[----:B------:R-:W2:Y:S01]  /*25d50*/  LDL R7, [R1+0x478] ;  /* 0x0004780001077983 */ /* 0x000ea20000100800 */
[----:B------:R-:W0:Y:S01]  /*25d60*/  LDC R5, c[0x0][0x43c] ;  /* 0x00010f00ff057b82 */ /* 0x000e220000000800 */
[----:B------:R-:W-:Y:S01]  /*25d70*/  IMAD.MOV.U32 R4, RZ, RZ, R0 ;  /* 0x000000ffff047224 */ /* 0x000fe200078e0000 */
[----:B------:R-:W-:Y:S01]  /*25d80*/  ULDC.64 UR4, c[0x0][0x428] ;  /* 0x00010a0000047ab9 */ /* 0x000fe20000000a00 */
[----:B0-----:R-:W-:-:S13]  /*25d90*/  ISETP.NE.AND P0, PT, R5, 0x1, PT ;  /* 0x000000010500780c */ /* 0x001fda0003f05270 */
[----:B------:R-:W0:Y:S02]  /*25da0*/  @P0 LDC.64 R2, c[0x0][0x440] ;  /* 0x00011000ff020b82 */ /* 0x000e240000000a00 */
[----:B0-----:R-:W-:-:S05]  /*25db0*/  @P0 IMAD.HI.U32 R2, R0, R2, RZ ;  /* 0x0000000200020227 */ /* 0x001fca00078e00ff */
[----:B------:R-:W-:-:S05]  /*25dc0*/  @P0 SHF.R.U32.HI R4, RZ, R3, R2 ;  /* 0x00000003ff040219 */ /* 0x000fca0000011602 */
[----:B------:R-:W-:-:S04]  /*25dd0*/  IMAD.MOV R2, RZ, RZ, -R4 ;  /* 0x000000ffff027224 */ /* 0x000fc800078e0a04 */
[----:B------:R-:W-:Y:S01]  /*25de0*/  IMAD R0, R5, R2, R0 ;  /* 0x0000000205007224 */ /* 0x000fe200078e0200 */
[--C-:B------:R-:W-:Y:S01]  /*25df0*/  SHF.R.S32.HI R5, RZ, 0x1f, R4.reuse ;  /* 0x0000001fff057819 */ /* 0x100fe20000011404 */
[----:B------:R-:W0:Y:S02]  /*25e00*/  LDC.64 R2, c[0x0][0x418] ;  /* 0x00010600ff027b82 */ /* 0x000e240000000a00 */
[----:B------:R-:W-:-:S03]  /*25e10*/  IMAD.WIDE.U32 R4, R19, UR4, R4 ;  /* 0x0000000413047c25 */ /* 0x000fc6000f8e0004 */
[----:B0-----:R-:W-:Y:S01]  /*25e20*/  LEA R2, P0, R4, R2, 0x2 ;  /* 0x0000000204027211 */ /* 0x001fe200078010ff */
[----:B--2---:R-:W-:-:S04]  /*25e30*/  IMAD R7, R7, UR4, RZ ;  /* 0x0000000407077c24 */ /* 0x004fc8000f8e02ff */
[----:B------:R-:W-:-:S04]  /*25e40*/  IMAD R7, R19, UR5, R7 ;  /* 0x0000000513077c24 */ /* 0x000fc8000f8e0207 */
[----:B------:R-:W-:-:S05]  /*25e50*/  IMAD.IADD R7, R7, 0x1, R5 ;  /* 0x0000000107077824 */ /* 0x000fca00078e0205 */
[----:B------:R-:W-:-:S05]  /*25e60*/  LEA.HI.X R3, R4, R3, R7, 0x2, P0 ;  /* 0x0000000304037211 */ /* 0x000fca00000f1407 */
[----:B------:R0:W5:Y:S02]  /*25e70*/  LDG.E R16, desc[UR48][R2.64] ;  /* 0x0000003002107981 */ /* 0x000164000c1e1900 */
.L_x_2181:
[----:B0-----:R-:W0:Y:S01]  /*25e80*/  S2R R2, SR_TID.X ;  /* 0x0000000000027919 */ /* 0x001e220000002100 */
[----:B------:R-:W-:Y:S01]  /*25e90*/  IMAD R3, R18, 0x8, R17 ;  /* 0x0000000812037824 */ /* 0x000fe200078e0211 */
[----:B------:R-:W-:Y:S01]  /*25ea0*/  BSSY B1, `(.L_x_2182) ;  /* 0x0000006000017945 */ /* 0x000fe20003800000 */
[----:B0-----:R-:W-:Y:S02]  /*25eb0*/  LOP3.LUT R4, R2, 0x7f, RZ, 0xc0, !PT ;  /* 0x0000007f02047812 */ /* 0x001fe400078ec0ff */
[----:B------:R-:W-:Y:S02]  /*25ec0*/  SHF.L.U32 R2, R8, 0x1f, RZ ;  /* 0x0000001f08027819 */ /* 0x000fe400000006ff */
[----:B------:R-:W-:Y:S02]  /*25ed0*/  ISETP.NE.AND P1, PT, R4, RZ, PT ;  /* 0x000000ff0400720c */ /* 0x000fe40003f25270 */
[----:B------:R-:W0:Y:S02]  /*25ee0*/  SYNCS.PHASECHK.TRANS64.TRYWAIT P0, [R3+URZ+0x32440], R2 ;  /* 0x03244002030075a7 */ /* 0x000e24000800017f */
[----:B0-----:R-:W-:Y:S09]  /*25ef0*/  @!P0 BRA `(.L_x_2183) ;  /* 0x0000003c00c08947 */ /* 0x001ff20003800000 */
.L_x_2292:
[----:B------:R-:W-:Y:S05]  /*25f00*/  BSYNC B1 ;  /* 0x0000000000017941 */ /* 0x000fea0003800000 */
.L_x_2182:
        /* <DEDUP_REMOVED lines=9> */
.L_x_2185:
[----:B------:R-:W-:Y:S05]  /*25fa0*/  BSYNC B1 ;  /* 0x0000000000017941 */ /* 0x000fea0003800000 */
.L_x_2184:
        /* <DEDUP_REMOVED lines=11> */
.L_x_2186:
        /* <DEDUP_REMOVED lines=13> */
.L_x_2293:
[----:B------:R-:W-:Y:S05]  /*26130*/  BSYNC B1 ;  /* 0x0000000000017941 */ /* 0x000fea0003800000 */
.L_x_2187:
        /* <DEDUP_REMOVED lines=11> */
.L_x_2190:
[----:B------:R-:W-:Y:S05]  /*261f0*/  BSYNC B1 ;  /* 0x0000000000017941 */ /* 0x000fea0003800000 */
.L_x_2189:
        /* <DEDUP_REMOVED lines=9> */
.L_x_2191:
        /* <DEDUP_REMOVED lines=15> */
.L_x_2192:
        /* <DEDUP_REMOVED lines=15> */
.L_x_2193:
        /* <DEDUP_REMOVED lines=15> */
.L_x_2194:
        /* <DEDUP_REMOVED lines=10> */
.L_x_2180:
[----:B------:R-:W-:Y:S05]  /*26600*/  BSYNC B0 ;  /* 0x0000000000007941 */ /* 0x000fea0003800000 */
.L_x_2179:
[----:B------:R-:W-:-:S06]  /*26610*/  UIADD3 UR4, UR39, -0x3, URZ ;  /* 0xfffffffd27047890 */ /* 0x000fcc000fffe03f */
[----:B------:R-:W-:-:S07]  /*26620*/  IMAD.U32 R0, RZ, RZ, UR4 ;  /* 0x00000004ff007e24 */ /* 0x000fce000f8e00ff */
.L_x_2178:
[----:B------:R-:W-:Y:S01]  /*26630*/  ULOP3.LUT UR4, URZ, UR39, URZ, 0x33, !UPT ;  /* 0x000000273f047292 */ /* 0x000fe2000f8e333f */
[----:B------:R-:W-:Y:S01]  /*26640*/  VIADD R6, R6, 0xfffffffe ;  /* 0xfffffffe06067836 */ /* 0x000fe20000000000 */
[----:B------:R-:W-:Y:S04]  /*26650*/  BSSY B0, `(.L_x_2177) ;  /* 0x000013a000007945 */ /* 0x000fe80003800000 */
[----:B------:R-:W-:-:S13]  /*26660*/  ISETP.NE.AND P0, PT, R6, UR4, PT ;  /* 0x0000000406007c0c */ /* 0x000fda000bf05270 */
[----:B------:R-:W-:Y:S05]  /*26670*/  @!P0 BRA `(.L_x_2195) ;  /* 0x0000001000dc8947 */ /* 0x000fea0003800000 */
.L_x_2228:
[----:B------:R-:W2:Y:S04]  /*26680*/  LDL R2, [R1+0x47c] ;  /* 0x00047c0001027983 */ /* 0x000ea80000100800 */
[----:B------:R-:W3:Y:S01]  /*26690*/  LDL.LU R3, [R1+0x474] ;  /* 0x0004740001037983 */ /* 0x000ee20000300800 */
[----:B------:R-:W-:Y:S01]  /*266a0*/  VIADD R6, R18, 0x1 ;  /* 0x0000000112067836 */ /* 0x000fe20000000000 */
[----:B------:R-:W-:Y:S05]  /*266b0*/  YIELD ;  /* 0x0000000000007946 */ /* 0x000fea0003800000 */
[----:B------:R-:W-:Y:S01]  /*266c0*/  ISETP.NE.AND P0, PT, R6, 0x2, PT ;  /* 0x000000020600780c */ /* 0x000fe20003f05270 */
[----:B------:R-:W-:Y:S03]  /*266d0*/  BSSY B1, `(.L_x_2196) ;  /* 0x0000094000017945 */ /* 0x000fe60003800000 */
[----:B------:R-:W-:-:S02]  /*266e0*/  SEL R7, RZ, 0x1, P0 ;  /* 0x00000001ff077807 */ /* 0x000fc40000000000 */
[----:B------:R-:W-:Y:S02]  /*266f0*/  SEL R6, R6, RZ, P0 ;  /* 0x000000ff06067207 */ /* 0x000fe40000000000 */
[----:B--2---:R-:W-:Y:S02]  /*26700*/  LOP3.LUT P1, RZ, R2, 0x2, RZ, 0xc0, !PT ;  /* 0x0000000202ff7812 */ /* 0x004fe4000782c0ff */
[----:B---3--:R-:W-:-:S11]  /*26710*/  LOP3.LUT R7, R3, R7, RZ, 0x3c, !PT ;  /* 0x0000000703077212 */ /* 0x008fd600078e3cff */
[----:B------:R-:W-:Y:S05]  /*26720*/  @!P1 BRA `(.L_x_2197) ;  /* 0x0000000800389947 */ /* 0x000fea0003800000 */
[----:B------:R-:W-:Y:S01]  /*26730*/  LOP3.LUT P1, RZ, R2, 0x1, RZ, 0xc0, !PT ;  /* 0x0000000102ff7812 */ /* 0x000fe2000782c0ff */
[----:B------:R-:W-:-:S12]  /*26740*/  IMAD.MOV.U32 R8, RZ, RZ, R0 ;  /* 0x000000ffff087224 */ /* 0x000fd800078e0000 */
[----:B------:R-:W-:Y:S05]  /*26750*/  @!P1 BRA `(.L_x_2198) ;  /* 0x00000000004c9947 */ /* 0x000fea0003800000 */
[----:B-1----:R-:W2:Y:S01]  /*26760*/  LDL R5, [R1+0x478] ;  /* 0x0004780001057983 */ /* 0x002ea20000100800 */
[----:B------:R-:W0:Y:S01]  /*26770*/  LDC R8, c[0x0][0x43c] ;  /* 0x00010f00ff087b82 */ /* 0x000e220000000800 */
[----:B------:R-:W-:Y:S01]  /*26780*/  ULDC.64 UR4, c[0x0][0x428] ;  /* 0x00010a0000047ab9 */ /* 0x000fe20000000a00 */
[----:B0-----:R-:W-:-:S13]  /*26790*/  ISETP.NE.AND P0, PT, R8, 0x1, PT ;  /* 0x000000010800780c */ /* 0x001fda0003f05270 */
[----:B------:R-:W0:Y:S02]  /*267a0*/  @P0 LDC.64 R2, c[0x0][0x440] ;  /* 0x00011000ff020b82 */ /* 0x000e240000000a00 */
[----:B0-----:R-:W-:-:S04]  /*267b0*/  @P0 IMAD.HI.U32 R4, R0, R2, RZ ;  /* 0x0000000200040227 */ /* 0x001fc800078e00ff */
        /* <DEDUP_REMOVED lines=13> */
.L_x_2198:
[----:B------:R-:W2:Y:S01]  /*26890*/  S2R R2, SR_TID.X ;  /* 0x0000000000027919 */ /* 0x000ea20000002100 */
[----:B01----:R-:W-:Y:S01]  /*268a0*/  IMAD R4, R6, 0x8, R17 ;  /* 0x0000000806047824 */ /* 0x003fe200078e0211 */
[----:B------:R-:W-:Y:S01]  /*268b0*/  BSSY B2, `(.L_x_2199) ;  /* 0x0000006000027945 */ /* 0x000fe20003800000 */
[----:B--2---:R-:W-:Y:S02]  /*268c0*/  LOP3.LUT R3, R2, 0x7f, RZ, 0xc0, !PT ;  /* 0x0000007f02037812 */ /* 0x004fe400078ec0ff */
[----:B------:R-:W-:Y:S02]  /*268d0*/  SHF.L.U32 R2, R7, 0x1f, RZ ;  /* 0x0000001f07027819 */ /* 0x000fe400000006ff */
[----:B------:R-:W-:Y:S02]  /*268e0*/  ISETP.NE.AND P1, PT, R3, RZ, PT ;  /* 0x000000ff0300720c */ /* 0x000fe40003f25270 */
[----:B------:R-:W0:Y:S02]  /*268f0*/  SYNCS.PHASECHK.TRANS64.TRYWAIT P0, [R4+URZ+0x32440], R2 ;  /* 0x03244002040075a7 */ /* 0x000e24000800017f */
[----:B0-----:R-:W-:Y:S09]  /*26900*/  @!P0 BRA `(.L_x_2200) ;  /* 0x0000003400648947 */ /* 0x001ff20003800000 */
.L_x_2294:
[----:B------:R-:W-:Y:S05]  /*26910*/  BSYNC B2 ;  /* 0x0000000000027941 */ /* 0x000fea0003800000 */
.L_x_2199:
        /* <DEDUP_REMOVED lines=9> */
.L_x_2202:
[----:B------:R-:W-:Y:S05]  /*269b0*/  BSYNC B2 ;  /* 0x0000000000027941 */ /* 0x000fea0003800000 */
.L_x_2201:
        /* <DEDUP_REMOVED lines=11> */
.L_x_2203:
        /* <DEDUP_REMOVED lines=13> */
.L_x_2295:
[----:B------:R-:W-:Y:S05]  /*26b40*/  BSYNC B2 ;  /* 0x0000000000027941 */ /* 0x000fea0003800000 */
.L_x_2204:
        /* <DEDUP_REMOVED lines=11> */
.L_x_2207:
[----:B------:R-:W-:Y:S05]  /*26c00*/  BSYNC B2 ;  /* 0x0000000000027941 */ /* 0x000fea0003800000 */
.L_x_2206:
        /* <DEDUP_REMOVED lines=9> */
.L_x_2208:
        /* <DEDUP_REMOVED lines=15> */
.L_x_2209:
        /* <DEDUP_REMOVED lines=15> */
.L_x_2210:
        /* <DEDUP_REMOVED lines=15> */
.L_x_2211:
        /* <DEDUP_REMOVED lines=10> */
.L_x_2197:
[----:B------:R-:W-:Y:S05]  /*27010*/  BSYNC B1 ;  /* 0x0000000000017941 */ /* 0x000fea0003800000 */
.L_x_2196:
[----:B------:R-:W2:Y:S01]  /*27020*/  LDL R3, [R1+0x47c] ;  /* 0x00047c0001037983 */ /* 0x000ea20000100800 */
[----:B------:R-:W-:Y:S01]  /*27030*/  VIADD R6, R6, 0x1 ;  /* 0x0000000106067836 */ /* 0x000fe20000000000 */
[----:B------:R-:W-:Y:S04]  /*27040*/  BSSY B1, `(.L_x_2212) ;  /* 0x0000097000017945 */ /* 0x000fe80003800000 */
[----:B------:R-:W-:-:S04]  /*27050*/  ISETP.NE.AND P0, PT, R6, 0x2, PT ;  /* 0x000000020600780c */ /* 0x000fc80003f05270 */
[----:B------:R-:W-:Y:S02]  /*27060*/  SEL R2, RZ, 0x1, P0 ;  /* 0x00000001ff027807 */ /* 0x000fe40000000000 */
[----:B------:R-:W-:Y:S01]  /*27070*/  SEL R18, R6, RZ, P0 ;  /* 0x000000ff06127207 */ /* 0x000fe20000000000 */
[----:B------:R-:W-:Y:S01]  /*27080*/  VIADD R6, R0, 0xffffffff ;  /* 0xffffffff00067836 */ /* 0x000fe20000000000 */
[----:B------:R-:W-:-:S05]  /*27090*/  LOP3.LUT R8, R7, R2, RZ, 0x3c, !PT ;  /* 0x0000000207087212 */ /* 0x000fca00078e3cff */
[----:B------:R0:W-:Y:S01]  /*270a0*/  STL [R1+0x474], R8 ;  /* 0x0004740801007387 */ /* 0x0001e20000100800 */
[----:B--2---:R-:W-:-:S13]  /*270b0*/  LOP3.LUT P2, RZ, R3, 0x2, RZ, 0xc0, !PT ;  /* 0x0000000203ff7812 */ /* 0x004fda000784c0ff */
[----:B0-----:R-:W-:Y:S05]  /*270c0*/  @!P2 BRA `(.L_x_2213) ;  /* 0x000000080038a947 */ /* 0x001fea0003800000 */
[----:B------:R-:W-:Y:S01]  /*270d0*/  LOP3.LUT P2, RZ, R3, 0x1, RZ, 0xc0, !PT ;  /* 0x0000000103ff7812 */ /* 0x000fe2000784c0ff */
[----:B------:R-:W-:-:S12]  /*270e0*/  IMAD.MOV.U32 R7, RZ, RZ, R6 ;  /* 0x000000ffff077224 */ /* 0x000fd800078e0006 */
        /* <DEDUP_REMOVED lines=20> */
.L_x_2214:
        /* <DEDUP_REMOVED lines=8> */
.L_x_2296:
[----:B------:R-:W-:Y:S05]  /*272b0*/  BSYNC B2 ;  /* 0x0000000000027941 */ /* 0x000fea0003800000 */
.L_x_2215:
        /* <DEDUP_REMOVED lines=9> */
.L_x_2218:
[----:B------:R-:W-:Y:S05]  /*27350*/  BSYNC B2 ;  /* 0x0000000000027941 */ /* 0x000fea0003800000 */
.L_x_2217:
        /* <DEDUP_REMOVED lines=11> */
.L_x_2219:
        /* <DEDUP_REMOVED lines=13> */
.L_x_2297:
[----:B------:R-:W-:Y:S05]  /*274e0*/  BSYNC B2 ;  /* 0x0000000000027941 */ /* 0x000fea0003800000 */
.L_x_2220:
        /* <DEDUP_REMOVED lines=11> */
.L_x_2223:
[----:B------:R-:W-:Y:S05]  /*275a0*/  BSYNC B2 ;  /* 0x0000000000027941 */ /* 0x000fea0003800000 */
.L_x_2222:
        /* <DEDUP_REMOVED lines=9> */
.L_x_2224:
        /* <DEDUP_REMOVED lines=15> */
.L_x_2225:
        /* <DEDUP_REMOVED lines=15> */
.L_x_2226:
        /* <DEDUP_REMOVED lines=15> */
.L_x_2227:
        /* <DEDUP_REMOVED lines=10> */
.L_x_2213:
[----:B------:R-:W-:Y:S05]  /*279b0*/  BSYNC B1 ;  /* 0x0000000000017941 */ /* 0x000fea0003800000 */
.L_x_2212:
[----:B------:R-:W-:Y:S01]  /*279c0*/  ISETP.GT.AND P0, PT, R6, UR38, PT ;  /* 0x0000002606007c0c */ /* 0x000fe2000bf04270 */
[----:B------:R-:W-:-:S12]  /*279d0*/  VIADD R0, R0, 0xfffffffe ;  /* 0xfffffffe00007836 */ /* 0x000fd80000000000 */
[----:B------:R-:W-:Y:S05]  /*279e0*/  @P0 BRA `(.L_x_2228) ;  /* 0xffffffec00240947 */ /* 0x000fea000383ffff */
.L_x_2195:
[----:B------:R-:W-:Y:S05]  /*279f0*/  BSYNC B0 ;  /* 0x0000000000007941 */ /* 0x000fea0003800000 */
.L_x_2177:
[----:B------:R-:W3:Y:S01]  /*27a00*/  LDL.LU R2, [R1+0x474] ;  /* 0x0004740001027983 */ /* 0x000ee20000300800 */
[----:B0-----:R-:W0:Y:S01]  /*27a10*/  S2R R0, SR_TID.X ;  /* 0x0000000000007919 */ /* 0x001e220000002100 */
[----:B------:R-:W-:-:S05]  /*27a20*/  VIADD R18, R18, 0x1 ;  /* 0x0000000112127836 */ /* 0x000fca0000000000 */
[----:B------:R-:W-:Y:S02]  /*27a30*/  ISETP.NE.AND P0, PT, R18, 0x2, PT ;  /* 0x000000021200780c */ /* 0x000fe40003f05270 */
[----:B0-----:R-:W-:-:S04]  /*27a40*/  LOP3.LUT R0, R0, 0x7f, RZ, 0xc0, !PT ;  /* 0x0000007f00007812 */ /* 0x001fc800078ec0ff */
[----:B------:R-:W-:Y:S02]  /*27a50*/  ISETP.NE.AND P2, PT, R0, RZ, PT ;  /* 0x000000ff0000720c */ /* 0x000fe40003f45270 */
[----:B------:R-:W-:Y:S01]  /*27a60*/  SEL R0, RZ, 0x1, P0 ;  /* 0x00000001ff007807 */ /* 0x000fe20000000000 */
[----:B------:R-:W-:Y:S03]  /*27a70*/  BSSY B0, `(.L_x_2229) ;  /* 0x0000011000007945 */ /* 0x000fe60003800000 */
[----:B---3--:R-:W-:-:S05]  /*27a80*/  LOP3.LUT R2, R2, R0, RZ, 0x3c, !PT ;  /* 0x0000000002027212 */ /* 0x008fca00078e3cff */
[----:B------:R0:W-:Y:S02]  /*27a90*/  STL [R1+0x474], R2 ;  /* 0x0004740201007387 */ /* 0x0001e40000100800 */
[----:B------:R-:W-:Y:S05]  /*27aa0*/  @P2 BRA `(.L_x_2230) ;  /* 0x0000000000342947 */ /* 0x000fea0003800000 */
[----:B-1----:R-:W1:Y:S01]  /*27ab0*/  S2R R5, SR_LANEID ;  /* 0x0000000000057919 */ /* 0x002e620000000000 */
[----:B------:R-:W-:Y:S01]  /*27ac0*/  VOTEU.ANY UR4, UPT, PT ;  /* 0x0000000000047886 */ /* 0x000fe200038e0100 */
[----:B0-----:R-:W0:Y:S01]  /*27ad0*/  LDC.64 R2, c[0x0][0xd80] ;  /* 0x00036000ff027b82 */ /* 0x001e220000000a00 */
[----:B------:R-:W1:Y:S02]  /*27ae0*/  FLO.U32 R0, UR4 ;  /* 0x0000000400007d00 */ /* 0x000e6400080e0000 */
[----:B-1----:R-:W-:-:S06]  /*27af0*/  ISETP.EQ.U32.AND P1, PT, R0, R5, PT ;  /* 0x000000050000720c */ /* 0x002fcc0003f22070 */
[----:B------:R-:W0:Y:S07]  /*27b00*/  POPC R5, UR4 ;  /* 0x0000000400057d09 */ /* 0x000e2e0008000000 */
[----:B0-----:R-:W3:Y:S01]  /*27b10*/  @P1 ATOMG.E.ADD.STRONG.GPU PT, R3, desc[UR48][R2.64], R5 ;  /* 0x00000005020319a8 */ /* 0x001ee200081ee1f0 */
[----:B------:R-:W0:Y:S02]  /*27b20*/  S2R R4, SR_LTMASK ;  /* 0x0000000000047919 */ /* 0x000e240000003900 */
[----:B0-----:R-:W-:-:S04]  /*27b30*/  LOP3.LUT R4, R4, UR4, RZ, 0xc0, !PT ;  /* 0x0000000404047c12 */ /* 0x001fc8000f8ec0ff */
[----:B------:R-:W0:Y:S01]  /*27b40*/  POPC R7, R4 ;  /* 0x0000000400077309 */ /* 0x000e220000000000 */
[----:B---3--:R-:W0:Y:S02]  /*27b50*/  SHFL.IDX PT, R0, R3, R0, 0x1f ;  /* 0x00001f0003007589 */ /* 0x008e2400000e0000 */
[----:B0-----:R-:W-:-:S05]  /*27b60*/  IADD3 R0, R0, UR42, R7 ;  /* 0x0000002a00007c10 */ /* 0x001fca000fffe007 */
[----:B------:R3:W-:Y:S02]  /*27b70*/  STL [R1+0x484], R0 ;  /* 0x0004840001007387 */ /* 0x0007e40000100800 */
.L_x_2230:
[----:B------:R-:W-:Y:S05]  /*27b80*/  BSYNC B0 ;  /* 0x0000000000007941 */ /* 0x000fea0003800000 */
.L_x_2229:
[----:B------:R-:W-:-:S07]  /*27b90*/  SEL R18, R18, RZ, P0 ;  /* 0x000000ff12127207 */ /* 0x000fce0000000000 */
.L_x_2143:
[----:B------:R-:W-:Y:S05]  /*27ba0*/  BSYNC B7 ;  /* 0x0000000000077941 */ /* 0x000fea0003800000 */
.L_x_2141:
[----:B---34-:R-:W3:Y:S04]  /*27bb0*/  LDL R0, [R1+0x47c] ;  /* 0x00047c0001007983 */ /* 0x018ee80000100800 */
[----:B0-----:R0:W5:Y:S01]  /*27bc0*/  LDL R2, [R1+0x484] ;  /* 0x0004840001027983 */ /* 0x0011620000100800 */
[----:B---3--:R-:W-:-:S13]  /*27bd0*/  LOP3.LUT P0, RZ, R0, 0x80, RZ, 0xc0, !PT ;  /* 0x0000008000ff7812 */ /* 0x008fda000780c0ff */
[----:B0-----:R-:W-:Y:S05]  /*27be0*/  @!P0 BRA `(.L_x_2231) ;  /* 0x0000000000288947 */ /* 0x001fea0003800000 */
[----:B------:R-:W-:Y:S05]  /*27bf0*/  WARPSYNC.ALL ;  /* 0x0000000000007948 */ /* 0x000fea0003800000 */
[----:B------:R-:W0:Y:S08]  /*27c00*/  S2UR UR5, SR_CgaCtaId ;  /* 0x00000000000579c3 */ /* 0x000e300000008800 */
[----:B------:R-:W-:Y:S06]  /*27c10*/  BAR.SYNC.DEFER_BLOCKING 0x5, 0x180 ;  /* 0x0146000000007b1d */ /* 0x000fec0000010000 */
[----:B------:R-:W-:-:S02]  /*27c20*/  UMOV UR4, 0x400 ;  /* 0x0000040000047882 */ /* 0x000fc40000000000 */
[----:B0-----:R-:W-:-:S06]  /*27c30*/  ULEA UR4, UR5, UR4, 0x18 ;  /* 0x0000000405047291 */ /* 0x001fcc000f8ec03f */
[----:B------:R-:W-:-:S05]  /*27c40*/  IMAD.U32 R17, RZ, RZ, UR4 ;  /* 0x00000004ff117e24 */ /* 0x000fca000f8e00ff */
[----:B-----5:R-:W0:Y:S04]  /*27c50*/  LDS R2, [R17+0x324d0] ;  /* 0x0324d00011027984 */ /* 0x020e280000000800 */
[----:B0-----:R4:W-:Y:S01]  /*27c60*/  STL [R1+0x484], R2 ;  /* 0x0004840201007387 */ /* 0x0019e20000100800 */
[----:B------:R-:W-:Y:S06]  /*27c70*/  BAR.ARV 0x4, 0x180 ;  /* 0x0106000000007b1d */ /* 0x000fec0000002000 */
[----:B------:R-:W-:Y:S05]  /*27c80*/  BRA `(.L_x_2232) ;  /* 0x00000000002c7947 */ /* 0x000fea0003800000 */
.L_x_2231:
[----:B------:R-:W-:-:S03]  /*27c90*/  UMOV UR4, 0xffffffff ;  /* 0xffffffff00047882 */ /* 0x000fc60000000000 */
[----:B------:R-:W-:Y:S05]  /*27ca0*/  BRA.DIV UR4, `(.L_x_2233) ;  /* 0x0000002204cc7947 */ /* 0x000fea000b800000 */
[----:B-----5:R0:W3:Y:S02]  /*27cb0*/  SHFL.IDX PT, R14, R2, RZ, 0x1f ;  /* 0x00001fff020e7589 */ /* 0x0200e400000e0000 */
.L_x_2300:
[----:B------:R-:W4:Y:S01]  /*27cc0*/  @!P2 S2R R3, SR_CgaCtaId ;  /* 0x000000000003a919 */ /* 0x000f220000008800 */
[----:B------:R-:W-:Y:S05]  /*27cd0*/  WARPSYNC.ALL ;  /* 0x0000000000007948 */ /* 0x000fea0003800000 */
[----:B------:R-:W-:Y:S01]  /*27ce0*/  BAR.SYNC.DEFER_BLOCKING 0x4, 0x180 ;  /* 0x0106000000007b1d */ /* 0x000fe20000010000 */
[----:B------:R-:W-:-:S05]  /*27cf0*/  @!P2 MOV R0, 0x400 ;  /* 0x000004000000a802 */ /* 0x000fca0000000f00 */
[----:B---3--:R3:W-:Y:S01]  /*27d00*/  STL [R1+0x484], R14 ;  /* 0x0004840e01007387 */ /* 0x0087e20000100800 */
[----:B----4-:R-:W-:-:S05]  /*27d10*/  @!P2 LEA R17, R3, R0, 0x18 ;  /* 0x000000000311a211 */ /* 0x010fca00078ec0ff */
[----:B------:R3:W-:Y:S01]  /*27d20*/  @!P2 STS [R17+0x324d0], R2 ;  /* 0x0324d0021100a388 */ /* 0x0007e20000000800 */
[----:B------:R-:W-:Y:S06]  /*27d30*/  BAR.ARV 0x5, 0x180 ;  /* 0x0146000000007b1d */ /* 0x000fec0000002000 */
.L_x_2232:
[----:B------:R-:W5:Y:S01]  /*27d40*/  LDL R0, [R1+0x484] ;  /* 0x0004840001007983 */ /* 0x000f620000100800 */
[----:B------:R-:W-:Y:S02]  /*27d50*/  ULDC UR4, c[0x0][0xd38] ;  /* 0x00034e0000047ab9 */ /* 0x000fe40000000800 */
[----:B-----5:R-:W-:-:S13]  /*27d60*/  ISETP.GE.AND P0, PT, R0, UR4, PT ;  /* 0x0000000400007c0c */ /* 0x020fda000bf06270 */
[----:B------:R-:W-:Y:S05]  /*27d70*/  @!P0 BRA `(.L_x_2234) ;  /* 0xffffffac00888947 */ /* 0x000fea000383ffff */
.L_x_2132:
[----:B0-----:R-:W5:Y:S01]  /*27d80*/  LDL.LU R0, [R1+0x4a8] ;  /* 0x0004a80001007983 */ /* 0x001f620000300800 */
[----:B------:R-:W-:Y:S01]  /*27d90*/  BSSY B0, `(.L_x_2235) ;  /* 0x000000b000007945 */ /* 0x000fe20003800000 */
[----:B-1----:R-:W0:Y:S01]  /*27da0*/  S2R R5, SR_CgaCtaId ;  /* 0x0000000000057919 */ /* 0x002e220000008800 */
[----:B-----5:R-:W-:-:S05]  /*27db0*/  VIADD R0, R0, 0x1 ;  /* 0x0000000100007836 */ /* 0x020fca0000000000 */
[----:B---34-:R-:W-:-:S04]  /*27dc0*/  LEA.HI R2, R0, R0, RZ, 0x1 ;  /* 0x0000000000027211 */ /* 0x018fc800078f08ff */
[----:B------:R-:W-:-:S05]  /*27dd0*/  LOP3.LUT R3, R2, 0xfffffffe, RZ, 0xc0, !PT ;  /* 0xfffffffe02037812 */ /* 0x000fca00078ec0ff */
[----:B------:R-:W-:Y:S01]  /*27de0*/  IMAD.IADD R3, R0, 0x1, -R3 ;  /* 0x0000000100037824 */ /* 0x000fe200078e0a03 */
[----:B------:R-:W-:-:S04]  /*27df0*/  MOV R0, 0x400 ;  /* 0x0000040000007802 */ /* 0x000fc80000000f00 */
[----:B0-----:R-:W-:Y:S02]  /*27e00*/  LEA R0, R5, R0, 0x18 ;  /* 0x0000000005007211 */ /* 0x001fe400078ec0ff */
[----:B------:R-:W-:-:S04]  /*27e10*/  SHF.L.U32 R3, R3, 0x1f, RZ ;  /* 0x0000001f03037819 */ /* 0x000fc800000006ff */
[----:B------:R-:W0:Y:S02]  /*27e20*/  SYNCS.PHASECHK.TRANS64.TRYWAIT P0, [R0+URZ+0x32420], R3 ;  /* 0x03242003000075a7 */ /* 0x000e24000800017f */
[----:B0-----:R-:W-:Y:S05]  /*27e30*/  @!P0 BRA `(.L_x_2236) ;  /* 0x0000002000908947 */ /* 0x001fea0003800000 */
.L_x_2301:
[----:B------:R-:W-:Y:S05]  /*27e40*/  BSYNC B0 ;  /* 0x0000000000007941 */ /* 0x000fea0003800000 */
.L_x_2235:
[----:B------:R-:W-:-:S03]  /*27e50*/  UMOV UR4, 0xffffffff ;  /* 0xffffffff00047882 */ /* 0x000fc60000000000 */
[----:B------:R-:W-:Y:S05]  /*27e60*/  BRA.DIV UR4, `(.L_x_2237) ;  /* 0x0000002204987947 */ /* 0x000fea000b800000 */
[----:B------:R-:W1:Y:S02]  /*27e70*/  S2R R2, SR_TID.X ;  /* 0x0000000000027919 */ /* 0x000e640000002100 */
[----:B-1----:R-:W-:-:S04]  /*27e80*/  SHF.R.U32.HI R2, RZ, 0x5, R2 ;  /* 0x00000005ff027819 */ /* 0x002fc80000011602 */
[----:B------:R-:W-:-:S05]  /*27e90*/  LOP3.LUT R2, R2, 0x3, RZ, 0xc0, !PT ;  /* 0x0000000302027812 */ /* 0x000fca00078ec0ff */
[----:B------:R1:W3:Y:S02]  /*27ea0*/  SHFL.IDX PT, R14, R2, RZ, 0x1f ;  /* 0x00001fff020e7589 */ /* 0x0002e400000e0000 */
.L_x_2304:
[----:B---3--:R-:W-:Y:S01]  /*27eb0*/  ISETP.NE.AND P0, PT, R14, RZ, PT ;  /* 0x000000ff0e00720c */ /* 0x008fe20003f05270 */
[----:B------:R-:W-:-:S12]  /*27ec0*/  BSSY B0, `(.L_x_2238) ;  /* 0x0000025000007945 */ /* 0x000fd80003800000 */
[----:B------:R-:W-:Y:S05]  /*27ed0*/  @P0 BRA `(.L_x_2239) ;  /* 0x00000000008c0947 */ /* 0x000fea0003800000 */
[----:B------:R-:W-:-:S03]  /*27ee0*/  UMOV UR4, 0xffffffff ;  /* 0xffffffff00047882 */ /* 0x000fc60000000000 */
[----:B------:R-:W-:Y:S05]  /*27ef0*/  BRA.DIV UR4, `(.L_x_2240) ;  /* 0x0000002204a87947 */ /* 0x000fea000b800000 */
[----:B------:R-:W-:-:S13]  /*27f00*/  ELECT P6, URZ, PT ;  /* 0x00000000003f782f */ /* 0x000fda00038c0000 */
.L_x_2307:
[----:B------:R-:W-:Y:S05]  /*27f10*/  @!P6 BRA `(.L_x_2239) ;  /* 0x00000000007ce947 */ /* 0x000fea0003800000 */
[----:B------:R-:W-:-:S06]  /*27f20*/  ULOP3.LUT UR4, UR41, 0x2, URZ, 0xfc, !UPT ;  /* 0x0000000229047892 */ /* 0x000fcc000f8efc3f */
[----:B-1----:R-:W-:-:S05]  /*27f30*/  IMAD.U32 R2, RZ, RZ, UR4 ;  /* 0x00000004ff027e24 */ /* 0x002fca000f8e00ff */
[----:B------:R-:W-:-:S13]  /*27f40*/  ISETP.NE.AND P2, PT, R2, 0x3, PT ;  /* 0x000000030200780c */ /* 0x000fda0003f45270 */
[----:B------:R-:W-:Y:S05]  /*27f50*/  @!P2 BRA `(.L_x_2241) ;  /* 0x000000000004a947 */ /* 0x000fea0003800000 */
[----:B------:R-:W-:Y:S01]  /*27f60*/  BPT.TRAP 0x1 ;  /* 0x000000040000795c */ /* 0x000fe20000300000 */
.L_x_2241:
[----:B------:R-:W3:Y:S01]  /*27f70*/  LDL.LU R7, [R1+0x474] ;  /* 0x0004740001077983 */ /* 0x000ee20000300800 */
[----:B0-----:R-:W-:Y:S02]  /*27f80*/  VIADD R3, R0, 0x32440 ;  /* 0x0003244000037836 */ /* 0x001fe40000000000 */
[C---:B------:R-:W-:Y:S02]  /*27f90*/  VIADD R2, R18.reuse, 0x1 ;  /* 0x0000000112027836 */ /* 0x040fe40000000000 */
[----:B--2---:R-:W-:-:S03]  /*27fa0*/  IMAD R6, R18, 0x8, R3 ;  /* 0x0000000812067824 */ /* 0x004fc600078e0203 */
[----:B------:R-:W-:-:S04]  /*27fb0*/  ISETP.NE.AND P1, PT, R2, 0x2, PT ;  /* 0x000000020200780c */ /* 0x000fc80003f25270 */
[----:B------:R-:W-:Y:S02]  /*27fc0*/  SEL R4, RZ, 0x1, P1 ;  /* 0x00000001ff047807 */ /* 0x000fe40000800000 */
[C---:B---3--:R-:W-:Y:S02]  /*27fd0*/  SHF.L.U32 R5, R7.reuse, 0x1f, RZ ;  /* 0x0000001f07057819 */ /* 0x048fe400000006ff */
[----:B------:R-:W-:Y:S02]  /*27fe0*/  LOP3.LUT R7, R7, R4, RZ, 0x3c, !PT ;  /* 0x0000000407077212 */ /* 0x000fe400078e3cff */
[----:B------:R-:W0:Y:S01]  /*27ff0*/  SYNCS.PHASECHK.TRANS64.TRYWAIT P0, [R6+URZ], R5 ;  /* 0x00000005060075a7 */ /* 0x000e22000800017f */
[----:B------:R-:W-:Y:S02]  /*28000*/  SEL R4, R2, RZ, P1 ;  /* 0x000000ff02047207 */ /* 0x000fe40000800000 */
[----:B------:R-:W-:-:S03]  /*28010*/  SHF.L.U32 R2, R7, 0x1f, RZ ;  /* 0x0000001f07027819 */ /* 0x000fc600000006ff */
[----:B------:R-:W-:Y:S01]  /*28020*/  IMAD R3, R4, 0x8, R3 ;  /* 0x0000000804037824 */ /* 0x000fe200078e0203 */
[----:B0-----:R-:W-:Y:S06]  /*28030*/  @!P0 BRA `(.L_x_2242) ;  /* 0x0000002000788947 */ /* 0x001fec0003800000 */
.L_x_2308:
[----:B------:R-:W1:Y:S02]  /*28040*/  SYNCS.PHASECHK.TRANS64.TRYWAIT P0, [R3+URZ], R2 ;  /* 0x00000002030075a7 */ /* 0x000e64000800017f */
[----:B-1----:R-:W-:Y:S05]  /*28050*/  @!P0 BRA `(.L_x_2243) ;  /* 0x0000002000848947 */ /* 0x002fea0003800000 */
.L_x_2309:
[----:B------:R-:W-:Y:S05]  /*28060*/  @!P2 BRA `(.L_x_2244) ;  /* 0x000000000004a947 */ /* 0x000fea0003800000 */
[----:B------:R-:W-:Y:S01]  /*28070*/  BPT.TRAP 0x1 ;  /* 0x000000040000795c */ /* 0x000fe20000300000 */
.L_x_2244:
[----:B-1----:R-:W-:-:S04]  /*28080*/  VIADD R3, R0, 0x32460 ;  /* 0x0003246000037836 */ /* 0x002fc80000000000 */
[----:B------:R-:W-:-:S04]  /*28090*/  IMAD R18, R18, 0x8, R3 ;  /* 0x0000000812127824 */ /* 0x000fc800078e0203 */
[----:B------:R-:W1:Y:S02]  /*280a0*/  SYNCS.PHASECHK.TRANS64.TRYWAIT P0, [R18+URZ], R5 ;  /* 0x00000005120075a7 */ /* 0x000e64000800017f */
[----:B-1----:R-:W-:Y:S05]  /*280b0*/  @!P0 BRA `(.L_x_2245) ;  /* 0x0000002000808947 */ /* 0x002fea0003800000 */
.L_x_2310:
[----:B------:R-:W-:-:S07]  /*280c0*/  IMAD R3, R4, 0x8, R3 ;  /* 0x0000000804037824 */ /* 0x000fce00078e0203 */
.L_x_2246:
[----:B--2---:R2:W3:Y:S02]  /*280d0*/  SYNCS.PHASECHK.TRANS64.TRYWAIT P0, [R3+URZ], R2 ;  /* 0x00000002030075a7 */ /* 0x0044e4000800017f */
[----:B---3--:R-:W-:Y:S05]  /*280e0*/  @!P0 NANOSLEEP.SYNCS 0x989680 ;  /* 0x009896800000895d */ /* 0x008fea0003900000 */
[----:B------:R-:W3:Y:S02]  /*280f0*/  @!P0 SYNCS.PHASECHK.TRANS64 P0, [R3+URZ], R2 ;  /* 0x00000002030085a7 */ /* 0x000ee4000800007f */
[----:B---3--:R-:W-:Y:S05]  /*28100*/  @!P0 BRA `(.L_x_2246) ;  /* 0xfffffffc00f08947 */ /* 0x008fea000383ffff */
.L_x_2239:
[----:B------:R-:W-:Y:S05]  /*28110*/  BSYNC B0 ;  /* 0x0000000000007941 */ /* 0x000fea0003800000 */
.L_x_2238:
[----:B------:R-:W-:Y:S05]  /*28120*/  EXIT ;  /* 0x000000000000794d */ /* 0x000fea0003800000 */
.L_x_2020:
[----:B0-----:R-:W-:-:S04]  /*28130*/  IMAD.U32 R9, RZ, RZ, UR44 ;  /* 0x0000002cff097e24 */ /* 0x001fc8000f8e00ff */
[----:B------:R0:W1:Y:S03]  /*28140*/  SYNCS.PHASECHK.TRANS64.TRYWAIT P0, [R9+URZ+0x32400], R0 ;  /* 0x03240000090075a7 */ /* 0x000066000800017f */
[----:B-1----:R-:W-:Y:S05]  /*28150*/  @!P0 NANOSLEEP.SYNCS 0x989680 ;  /* 0x009896800000895d */ /* 0x002fea0003900000 */
[----:B------:R-:W1:Y:S02]  /*28160*/  @!P0 SYNCS.PHASECHK.TRANS64 P0, [R9+URZ+0x32400], R0 ;  /* 0x03240000090085a7 */ /* 0x000e64000800007f */
[----:B-1----:R-:W-:Y:S05]  /*28170*/  @!P0 BRA `(.L_x_2020) ;  /* 0xfffffffc00ec8947 */ /* 0x002fea000383ffff */
[----:B------:R-:W-:Y:S05]  /*28180*/  BRA `(.L_x_2247) ;  /* 0xfffffda400547947 */ /* 0x000fea000383ffff */
.L_x_2027:
[----:B-1----:R1:W2:Y:S02]  /*28190*/  SYNCS.PHASECHK.TRANS64.TRYWAIT P0, [R20+URZ], R21 ;  /* 0x00000015140075a7 */ /* 0x0022a4000800017f */
[----:B--2---:R-:W-:Y:S05]  /*281a0*/  @!P0 NANOSLEEP.SYNCS 0x989680 ;  /* 0x009896800000895d */ /* 0x004fea0003900000 */
[----:B------:R-:W2:Y:S02]  /*281b0*/  @!P0 SYNCS.PHASECHK.TRANS64 P0, [R20+URZ], R21 ;  /* 0x00000015140085a7 */ /* 0x000ea4000800007f */
[----:B--2---:R-:W-:Y:S05]  /*281c0*/  @!P0 BRA `(.L_x_2027) ;  /* 0xfffffffc00f08947 */ /* 0x004fea000383ffff */
[----:B------:R-:W-:Y:S05]  /*281d0*/  BRA `(.L_x_2026) ;  /* 0xfffffda800647947 */ /* 0x000fea000383ffff */
.L_x_2029:
[----:B0-----:R-:W-:-:S04]  /*281e0*/  IMAD.U32 R9, RZ, RZ, UR44 ;  /* 0x0000002cff097e24 */ /* 0x001fc8000f8e00ff */
[----:B------:R0:W1:Y:S03]  /*281f0*/  SYNCS.PHASECHK.TRANS64.TRYWAIT P0, [R9+URZ+0x32410], R8 ;  /* 0x03241008090075a7 */ /* 0x000066000800017f */
[----:B-1----:R-:W-:Y:S05]  /*28200*/  @!P0 NANOSLEEP.SYNCS 0x989680 ;  /* 0x009896800000895d */ /* 0x002fea0003900000 */
[----:B------:R-:W1:Y:S02]  /*28210*/  @!P0 SYNCS.PHASECHK.TRANS64 P0, [R9+URZ+0x32410], R8 ;  /* 0x03241008090085a7 */ /* 0x000e64000800007f */
[----:B-1----:R-:W-:Y:S05]  /*28220*/  @!P0 BRA `(.L_x_2029) ;  /* 0xfffffffc00ec8947 */ /* 0x002fea000383ffff */
[----:B------:R-:W-:Y:S05]  /*28230*/  BRA `(.L_x_2248) ;  /* 0xfffffdac00387947 */ /* 0x000fea000383ffff */
.L_x_2036:
[----:B-1----:R1:W2:Y:S02]  /*28240*/  SYNCS.PHASECHK.TRANS64.TRYWAIT P0, [R8+URZ], R9 ;  /* 0x00000009080075a7 */ /* 0x0022a4000800017f */
[----:B--2---:R-:W-:Y:S05]  /*28250*/  @!P0 NANOSLEEP.SYNCS 0x989680 ;  /* 0x009896800000895d */ /* 0x004fea0003900000 */
[----:B------:R-:W2:Y:S02]  /*28260*/  @!P0 SYNCS.PHASECHK.TRANS64 P0, [R8+URZ], R9 ;  /* 0x00000009080085a7 */ /* 0x000ea4000800007f */
[----:B--2---:R-:W-:Y:S05]  /*28270*/  @!P0 BRA `(.L_x_2036) ;  /* 0xfffffffc00f08947 */ /* 0x004fea000383ffff */
[----:B------:R-:W-:Y:S05]  /*28280*/  BRA `(.L_x_2035) ;  /* 0xfffffdac007c7947 */ /* 0x000fea000383ffff */
.L_x_2071:
[----:B0-----:R0:W1:Y:S02]  /*28290*/  SYNCS.PHASECHK.TRANS64.TRYWAIT P2, [R0+URZ], R3 ;  /* 0x00000003000075a7 */ /* 0x001064000804017f */
[----:B-1----:R-:W-:Y:S05]  /*282a0*/  @!P2 NANOSLEEP.SYNCS 0x989680 ;  /* 0x009896800000a95d */ /* 0x002fea0003900000 */
[----:B------:R-:W1:Y:S02]  /*282b0*/  @!P2 SYNCS.PHASECHK.TRANS64 P2, [R0+URZ], R3 ;  /* 0x000000030000a5a7 */ /* 0x000e64000804007f */
[----:B-1----:R-:W-:Y:S05]  /*282c0*/  @!P2 BRA `(.L_x_2071) ;  /* 0xfffffffc00f0a947 */ /* 0x002fea000383ffff */
[----:B------:R-:W-:Y:S05]  /*282d0*/  BRA `(.L_x_2070) ;  /* 0xfffffe1800dc7947 */ /* 0x000fea000383ffff */
.L_x_2078:
[----:B-1----:R1:W2:Y:S02]  /*282e0*/  SYNCS.PHASECHK.TRANS64.TRYWAIT P2, [R4+URZ], R5 ;  /* 0x00000005040075a7 */ /* 0x0022a4000804017f */
[----:B--2---:R-:W-:Y:S05]  /*282f0*/  @!P2 NANOSLEEP.SYNCS 0x989680 ;  /* 0x009896800000a95d */ /* 0x004fea0003900000 */
[----:B------:R-:W2:Y:S02]  /*28300*/  @!P2 SYNCS.PHASECHK.TRANS64 P2, [R4+URZ], R5 ;  /* 0x000000050400a5a7 */ /* 0x000ea4000804007f */
[----:B--2---:R-:W-:Y:S05]  /*28310*/  @!P2 BRA `(.L_x_2078) ;  /* 0xfffffffc00f0a947 */ /* 0x004fea000383ffff */
[----:B------:R-:W-:Y:S05]  /*28320*/  BRA `(.L_x_2077) ;  /* 0xfffffe2000007947 */ /* 0x000fea000383ffff */
.L_x_2089:
[----:B-1----:R1:W2:Y:S02]  /*28330*/  SYNCS.PHASECHK.TRANS64.TRYWAIT P1, [R0+URZ], R7 ;  /* 0x00000007000075a7 */ /* 0x0022a4000802017f */
[----:B--2---:R-:W-:Y:S05]  /*28340*/  @!P1 NANOSLEEP.SYNCS 0x989680 ;  /* 0x009896800000995d */ /* 0x004fea0003900000 */
[----:B------:R-:W2:Y:S02]  /*28350*/  @!P1 SYNCS.PHASECHK.TRANS64 P1, [R0+URZ], R7 ;  /* 0x00000007000095a7 */ /* 0x000ea4000802007f */
[----:B--2---:R-:W-:Y:S05]  /*28360*/  @!P1 BRA `(.L_x_2089) ;  /* 0xfffffffc00f09947 */ /* 0x004fea000383ffff */
[----:B------:R-:W-:Y:S05]  /*28370*/  BRA `(.L_x_2088) ;  /* 0xfffffeb800287947 */ /* 0x000fea000383ffff */
.L_x_2096:
[----:B-1----:R1:W2:Y:S02]  /*28380*/  SYNCS.PHASECHK.TRANS64.TRYWAIT P1, [R4+URZ], R5 ;  /* 0x00000005040075a7 */ /* 0x0022a4000802017f */
[----:B--2---:R-:W-:Y:S05]  /*28390*/  @!P1 NANOSLEEP.SYNCS 0x989680 ;  /* 0x009896800000995d */ /* 0x004fea0003900000 */
[----:B------:R-:W2:Y:S02]  /*283a0*/  @!P1 SYNCS.PHASECHK.TRANS64 P1, [R4+URZ], R5 ;  /* 0x00000005040095a7 */ /* 0x000ea4000802007f */
[----:B--2---:R-:W-:Y:S05]  /*283b0*/  @!P1 BRA `(.L_x_2096) ;  /* 0xfffffffc00f09947 */ /* 0x004fea000383ffff */
[----:B------:R-:W-:Y:S05]  /*283c0*/  BRA `(.L_x_2095) ;  /* 0xfffffebc004c7947 */ /* 0x000fea000383ffff */
.L_x_2149:
[----:B------:R-:W-:Y:S02]  /*283d0*/  IMAD.MOV.U32 R13, RZ, RZ, R5 ;  /* 0x000000ffff0d7224 */ /* 0x000fe400078e0005 */
[----:B------:R-:W-:Y:S02]  /*283e0*/  IMAD.MOV.U32 R12, RZ, RZ, RZ ;  /* 0x000000ffff0c7224 */ /* 0x000fe400078e00ff */
[----:B------:R-:W-:Y:S02]  /*283f0*/  IMAD.MOV.U32 R11, RZ, RZ, 0x1f ;  /* 0x0000001fff0b7424 */ /* 0x000fe400078e00ff */
[----:B------:R-:W-:-:S07]  /*28400*/  IMAD.MOV.U32 R15, RZ, RZ, -0x1 ;  /* 0xffffffffff0f7424 */ /* 0x000fce00078e00ff */
[----:B0-----:R-:W-:Y:S05]  /*28410*/  WARPSYNC.COLLECTIVE R15, `(.L_x_2249) ;  /* 0x000000000f087348 */ /* 0x001fea0003c00000 */
[----:B------:R1:W2:Y:S02]  /*28420*/  SHFL.IDX P6, R14, R13, R12, R11 ;  /* 0x0000000c0d0e7389 */ /* 0x0002a400000c000b */
[----:B012---:R-:W-:Y:S01]  /*28430*/  ENDCOLLECTIVE ;  /* 0x000000000000791b */ /* 0x007fe20003800000 */
.L_x_2249:
[----:B------:R-:W-:Y:S05]  /*28440*/  BRA `(.L_x_2250) ;  /* 0xffffffb400807947 */ /* 0x000fea000383ffff */
.L_x_2151:
[----:B------:R-:W-:Y:S01]  /*28450*/  BSSY B0, `(.L_x_2251) ;  /* 0x0000006000007945 */ /* 0x000fe20003800000 */
[----:B------:R-:W-:-:S07]  /*28460*/  IMAD.MOV.U32 R15, RZ, RZ, -0x1 ;  /* 0xffffffffff0f7424 */ /* 0x000fce00078e00ff */
[----:B-1-3--:R-:W-:Y:S05]  /*28470*/  WARPSYNC.COLLECTIVE R15, `(.L_x_2252) ;  /* 0x000000000f0c7348 */ /* 0x00afea0003c00000 */
[----:B------:R-:W-:Y:S02]  /*28480*/  ELECT P6, UR62, PT ;  /* 0x00000000003e782f */ /* 0x000fe400038c0000 */
[----:B------:R-:W-:Y:S01]  /*28490*/  MOV R14, UR62 ;  /* 0x0000003e000e7c02 */ /* 0x000fe20008000f00 */
[----:B-1-3--:R-:W-:Y:S10]  /*284a0*/  ENDCOLLECTIVE ;  /* 0x000000000000791b */ /* 0x00aff40003800000 */
.L_x_2252:
[----:B------:R-:W-:Y:S05]  /*284b0*/  BSYNC B0 ;  /* 0x0000000000007941 */ /* 0x000fea0003800000 */
.L_x_2251:
[----:B------:R-:W-:Y:S05]  /*284c0*/  BRA `(.L_x_2253) ;  /* 0xffffffb400887947 */ /* 0x000fea000383ffff */
.L_x_2153:
[----:B0-----:R0:W2:Y:S02]  /*284d0*/  SYNCS.PHASECHK.TRANS64.TRYWAIT P0, [R0+URZ+0x32440], R2 ;  /* 0x03244002000075a7 */ /* 0x0010a4000800017f */
[----:B--2---:R-:W-:Y:S05]  /*284e0*/  @!P0 NANOSLEEP.SYNCS 0x989680 ;  /* 0x009896800000895d */ /* 0x004fea0003900000 */
[----:B------:R-:W2:Y:S02]  /*284f0*/  @!P0 SYNCS.PHASECHK.TRANS64 P0, [R0+URZ+0x32440], R2 ;  /* 0x03244002000085a7 */ /* 0x000ea4000800007f */
[----:B--2---:R-:W-:Y:S05]  /*28500*/  @!P0 BRA `(.L_x_2153) ;  /* 0xfffffffc00f08947 */ /* 0x004fea000383ffff */
[----:B------:R-:W-:Y:S05]  /*28510*/  BRA `(.L_x_2254) ;  /* 0xffffffb400e07947 */ /* 0x000fea000383ffff */
.L_x_2157:
[----:B------:R-:W-:Y:S02]  /*28520*/  IMAD.MOV.U32 R13, RZ, RZ, R3 ;  /* 0x000000ffff0d7224 */ /* 0x000fe400078e0003 */
[----:B------:R-:W-:Y:S02]  /*28530*/  IMAD.MOV.U32 R12, RZ, RZ, RZ ;  /* 0x000000ffff0c7224 */ /* 0x000fe400078e00ff */
[----:B------:R-:W-:Y:S02]  /*28540*/  IMAD.MOV.U32 R11, RZ, RZ, 0x181f ;  /* 0x0000181fff0b7424 */ /* 0x000fe400078e00ff */
[----:B------:R-:W-:Y:S02]  /*28550*/  IMAD.MOV.U32 R15, RZ, RZ, -0x1 ;  /* 0xffffffffff0f7424 */ /* 0x000fe400078e00ff */
[----:B------:R-:W-:-:S07]  /*28560*/  VIADD R10, R10, UR40 ;  /* 0x000000280a0a7c36 */ /* 0x000fce0008000000 */
[----:B-----5:R-:W-:Y:S05]  /*28570*/  WARPSYNC.COLLECTIVE R15, `(.L_x_2255) ;  /* 0x000000000f087348 */ /* 0x020fea0003c00000 */
[----:B------:R0:W1:Y:S02]  /*28580*/  SHFL.IDX P6, R14, R13, R12, R11 ;  /* 0x0000000c0d0e7389 */ /* 0x00006400000c000b */
[----:B01---5:R-:W-:Y:S01]  /*28590*/  ENDCOLLECTIVE ;  /* 0x000000000000791b */ /* 0x023fe20003800000 */
.L_x_2255:
[----:B------:R0:W-:Y:S01]  /*285a0*/  STL [R1+0x480], R10 ;  /* 0x0004800a01007387 */ /* 0x0001e20000100800 */
[----:B------:R-:W-:Y:S02]  /*285b0*/  IMAD.MOV.U32 R13, RZ, RZ, R0 ;  /* 0x000000ffff0d7224 */ /* 0x000fe400078e0000 */
[----:B------:R-:W-:-:S07]  /*285c0*/  IMAD.MOV.U32 R4, RZ, RZ, R14 ;  /* 0x000000ffff047224 */ /* 0x000fce00078e000e */
[----:B0-----:R-:W-:Y:S05]  /*285d0*/  WARPSYNC.COLLECTIVE R15, `(.L_x_2256) ;  /* 0x000000000f087348 */ /* 0x001fea0003c00000 */
[----:B------:R1:W2:Y:S02]  /*285e0*/  SHFL.IDX P6, R14, R13, R12, R11 ;  /* 0x0000000c0d0e7389 */ /* 0x0002a400000c000b */
[----:B012---:R-:W-:Y:S01]  /*285f0*/  ENDCOLLECTIVE ;  /* 0x000000000000791b */ /* 0x007fe20003800000 */
.L_x_2256:
        /* <DEDUP_REMOVED lines=9> */
.L_x_2257:
        /* <DEDUP_REMOVED lines=10> */
.L_x_2258:
[----:B------:R-:W-:Y:S01]  /*28730*/  @!PT LDS RZ, [RZ] ;  /* 0x00000000fffff984 */ /* 0x000fe20000000800 */
[----:B------:R-:W-:Y:S01]  /*28740*/  @!PT LDS RZ, [RZ] ;  /* 0x00000000fffff984 */ /* 0x000fe20000000800 */
[----:B------:R-:W-:Y:S01]  /*28750*/  @!PT LDS RZ, [RZ] ;  /* 0x00000000fffff984 */ /* 0x000fe20000000800 */
[----:B------:R0:W-:Y:S01]  /*28760*/  @!P1 LDGSTS.E.BYPASS.LTC128B.128 [R8+0x18400], desc[UR48][R4.64], !P0 ;  /* 0x1840000004089fae */ /* 0x0001e2000c101d70 */
[----:B------:R-:W-:Y:S02]  /*28770*/  IMAD.MOV.U32 R13, RZ, RZ, R3 ;  /* 0x000000ffff0d7224 */ /* 0x000fe400078e0003 */
[----:B0-----:R-:W-:Y:S02]  /*28780*/  VIADD R5, R10, 0x10 ;  /* 0x000000100a057836 */ /* 0x001fe40000000000 */
[----:B------:R-:W-:-:S03]  /*28790*/  IMAD.MOV.U32 R12, RZ, RZ, 0x2 ;  /* 0x00000002ff0c7424 */ /* 0x000fc600078e00ff */
[----:B------:R-:W-:Y:S01]  /*287a0*/  ISETP.GE.AND P1, PT, R5, R2, PT ;  /* 0x000000020500720c */ /* 0x000fe20003f26270 */
[----:B------:R0:W-:Y:S01]  /*287b0*/  STL [R1+0x490], R5 ;  /* 0x0004900501007387 */ /* 0x0001e20000100800 */
[----:B------:R-:W-:-:S11]  /*287c0*/  IMAD.MOV.U32 R6, RZ, RZ, R14 ;  /* 0x000000ffff067224 */ /* 0x000fd600078e000e */
[----:B0-----:R-:W-:Y:S05]  /*287d0*/  WARPSYNC.COLLECTIVE R15, `(.L_x_2259) ;  /* 0x000000000f087348 */ /* 0x001fea0003c00000 */
[----:B------:R1:W2:Y:S02]  /*287e0*/  SHFL.IDX P6, R14, R13, R12, R11 ;  /* 0x0000000c0d0e7389 */ /* 0x0002a400000c000b */
[----:B012---:R-:W-:Y:S01]  /*287f0*/  ENDCOLLECTIVE ;  /* 0x000000000000791b */ /* 0x007fe20003800000 */
.L_x_2259:
[----:B------:R-:W-:Y:S01]  /*28800*/  @!P1 LEA R4, P2, R9, R6, 0x1 ;  /* 0x0000000609049211 */ /* 0x000fe200078408ff */
[----:B------:R-:W-:-:S04]  /*28810*/  VIADD R6, R10, 0x20 ;  /* 0x000000200a067836 */ /* 0x000fc80000000000 */
[----:B------:R-:W-:Y:S01]  /*28820*/  @!P1 IMAD.X R5, RZ, RZ, R7, P2 ;  /* 0x000000ffff059224 */ /* 0x000fe200010e0607 */
[----:B------:R0:W-:Y:S01]  /*28830*/  STL [R1+0x494], R6 ;  /* 0x0004940601007387 */ /* 0x0001e20000100800 */
[----:B------:R-:W-:Y:S02]  /*28840*/  IMAD.MOV.U32 R13, RZ, RZ, R0 ;  /* 0x000000ffff0d7224 */ /* 0x000fe400078e0000 */
[----:B------:R-:W-:Y:S01]  /*28850*/  VIADD R7, R10, 0x30 ;  /* 0x000000300a077836 */ /* 0x000fe20000000000 */
[----:B------:R-:W-:Y:S01]  /*28860*/  @!PT LDS RZ, [RZ] ;  /* 0x00000000fffff984 */ /* 0x000fe20000000800 */
[----:B------:R-:W-:Y:S01]  /*28870*/  @!PT LDS RZ, [RZ] ;  /* 0x00000000fffff984 */ /* 0x000fe20000000800 */
[----:B------:R-:W-:Y:S01]  /*28880*/  @!PT LDS RZ, [RZ] ;  /* 0x00000000fffff984 */ /* 0x000fe20000000800 */
[----:B------:R1:W-:Y:S01]  /*28890*/  @!P1 LDGSTS.E.BYPASS.LTC128B.128 [R8+0x18c00], desc[UR48][R4.64], !P0 ;  /* 0x18c0000004089fae */ /* 0x0003e2000c101d70 */
[----:B------:R-:W-:-:S03]  /*288a0*/  ISETP.GE.AND P1, PT, R6, R2, PT ;  /* 0x000000020600720c */ /* 0x000fc60003f26270 */
[----:B------:R0:W-:Y:S01]  /*288b0*/  STL [R1+0x498], R7 ;  /* 0x0004980701007387 */ /* 0x0001e20000100800 */
[----:B-1----:R-:W-:-:S09]  /*288c0*/  IMAD.MOV.U32 R4, RZ, RZ, R14 ;  /* 0x000000ffff047224 */ /* 0x002fd200078e000e */
[----:B0-----:R-:W-:Y:S05]  /*288d0*/  WARPSYNC.COLLECTIVE R15, `(.L_x_2260) ;  /* 0x000000000f087348 */ /* 0x001fea0003c00000 */
[----:B------:R1:W2:Y:S02]  /*288e0*/  SHFL.IDX P6, R14, R13, R12, R11 ;  /* 0x0000000c0d0e7389 */ /* 0x0002a400000c000b */
[----:B012---:R-:W-:Y:S01]  /*288f0*/  ENDCOLLECTIVE ;  /* 0x000000000000791b */ /* 0x007fe20003800000 */
.L_x_2260:
[----:B------:R-:W-:Y:S02]  /*28900*/  IMAD.MOV.U32 R13, RZ, RZ, R3 ;  /* 0x000000ffff0d7224 */ /* 0x000fe400078e0003 */
[----:B------:R-:W-:Y:S02]  /*28910*/  IMAD.MOV.U32 R12, RZ, RZ, 0x3 ;  /* 0x00000003ff0c7424 */ /* 0x000fe400078e00ff */
[----:B------:R-:W-:-:S07]  /*28920*/  IMAD.MOV.U32 R5, RZ, RZ, R14 ;  /* 0x000000ffff057224 */ /* 0x000fce00078e000e */
[----:B------:R-:W-:Y:S05]  /*28930*/  WARPSYNC.COLLECTIVE R15, `(.L_x_2261) ;  /* 0x000000000f087348 */ /* 0x000fea0003c00000 */
[----:B------:R0:W1:Y:S02]  /*28940*/  SHFL.IDX P6, R14, R13, R12, R11 ;  /* 0x0000000c0d0e7389 */ /* 0x00006400000c000b */
[----:B01----:R-:W-:Y:S01]  /*28950*/  ENDCOLLECTIVE ;  /* 0x000000000000791b */ /* 0x003fe20003800000 */
.L_x_2261:
        /* <DEDUP_REMOVED lines=10> */
.L_x_2262:
        /* <DEDUP_REMOVED lines=13> */
.L_x_2263:
        /* <DEDUP_REMOVED lines=10> */
.L_x_2264:
        /* <DEDUP_REMOVED lines=13> */
.L_x_2265:
        /* <DEDUP_REMOVED lines=10> */
.L_x_2266:
        /* <DEDUP_REMOVED lines=13> */
.L_x_2267:
        /* <DEDUP_REMOVED lines=10> */
.L_x_2268:
        /* <DEDUP_REMOVED lines=11> */
.L_x_2269:
        /* <DEDUP_REMOVED lines=10> */
.L_x_2270:
[----:B------:R-:W-:Y:S01]  /*28fa0*/  @!PT LDS RZ, [RZ] ;  /* 0x00000000fffff984 */ /* 0x000fe20000000800 */
[----:B------:R-:W-:Y:S01]  /*28fb0*/  @!PT LDS RZ, [RZ] ;  /* 0x00000000fffff984 */ /* 0x000fe20000000800 */
[----:B------:R-:W-:Y:S01]  /*28fc0*/  @!PT LDS RZ, [RZ] ;  /* 0x00000000fffff984 */ /* 0x000fe20000000800 */
[----:B------:R0:W-:Y:S01]  /*28fd0*/  @!P1 LDGSTS.E.BYPASS.LTC128B.128 [R8+0x1b400], desc[UR48][R4.64], !P0 ;  /* 0x1b40000004089fae */ /* 0x0001e2000c101d70 */
[----:B------:R-:W-:Y:S01]  /*28fe0*/  IMAD.MOV.U32 R0, RZ, RZ, R14 ;  /* 0x000000ffff007224 */ /* 0x000fe200078e000e */
[----:B------:R-:W-:Y:S06]  /*28ff0*/  BRA `(.L_x_2271) ;  /* 0xffffffb800247947 */ /* 0x000fec000383ffff */
.L_x_2161:
        /* <DEDUP_REMOVED lines=8> */
.L_x_2273:
[----:B------:R-:W-:Y:S05]  /*29080*/  BSYNC B0 ;  /* 0x0000000000007941 */ /* 0x000fea0003800000 */
.L_x_2272:
[----:B------:R-:W-:Y:S01]  /*29090*/  IMAD.MOV.U32 R13, RZ, RZ, R5 ;  /* 0x000000ffff0d7224 */ /* 0x000fe200078e0005 */
[----:B------:R0:W5:Y:S01]  /*290a0*/  LDL.LU R10, [R1+0x47c] ;  /* 0x00047c00010a7983 */ /* 0x0001620000300800 */
[----:B------:R-:W-:Y:S02]  /*290b0*/  IMAD.MOV.U32 R12, RZ, RZ, RZ ;  /* 0x000000ffff0c7224 */ /* 0x000fe400078e00ff */
[----:B------:R-:W-:Y:S01]  /*290c0*/  IMAD.MOV.U32 R11, RZ, RZ, 0x181f ;  /* 0x0000181fff0b7424 */ /* 0x000fe200078e00ff */
[----:B------:R0:W5:Y:S01]  /*290d0*/  LDL.LU R7, [R1+0x498] ;  /* 0x0004980001077983 */ /* 0x0001620000300800 */
[----:B------:R-:W-:Y:S02]  /*290e0*/  IMAD.MOV.U32 R15, RZ, RZ, -0x1 ;  /* 0xffffffffff0f7424 */ /* 0x000fe400078e00ff */
[----:B------:R-:W-:Y:S01]  /*290f0*/  IMAD.MOV.U32 R2, RZ, RZ, R14 ;  /* 0x000000ffff027224 */ /* 0x000fe200078e000e */
[----:B------:R0:W5:Y:S06]  /*29100*/  LDL.LU R6, [R1+0x4a4] ;  /* 0x0004a40001067983 */ /* 0x00016c0000300800 */
[----:B0----5:R-:W-:Y:S05]  /*29110*/  WARPSYNC.COLLECTIVE R15, `(.L_x_2274) ;  /* 0x000000000f087348 */ /* 0x021fea0003c00000 */
[----:B------:R1:W2:Y:S02]  /*29120*/  SHFL.IDX P6, R14, R13, R12, R11 ;  /* 0x0000000c0d0e7389 */ /* 0x0002a400000c000b */
[----:B012--5:R-:W-:Y:S01]  /*29130*/  ENDCOLLECTIVE ;  /* 0x000000000000791b */ /* 0x027fe20003800000 */
.L_x_2274:
[----:B------:R-:W-:Y:S01]  /*29140*/  ULDC UR4, c[0x0][0x288] ;  /* 0x0000a20000047ab9 */ /* 0x000fe20000000800 */
[----:B------:R-:W2:Y:S04]  /*29150*/  LDL.LU R13, [R1+0x490] ;  /* 0x00049000010d7983 */ /* 0x000ea80000300800 */
[----:B------:R-:W3:Y:S04]  /*29160*/  LDL.LU R12, [R1+0x494] ;  /* 0x00049400010c7983 */ /* 0x000ee80000300800 */
[----:B------:R-:W4:Y:S01]  /*29170*/  LDL.LU R11, [R1+0x49c] ;  /* 0x00049c00010b7983 */ /* 0x000f220000300800 */
[----:B------:R-:W-:-:S03]  /*29180*/  IMAD.MOV.U32 R3, RZ, RZ, R14 ;  /* 0x000000ffff037224 */ /* 0x000fc600078e000e */
[----:B------:R-:W4:Y:S04]  /*29190*/  LDL.LU R15, [R1+0x4a0] ;  /* 0x0004a000010f7983 */ /* 0x000f280000300800 */
[----:B------:R-:W4:Y:S01]  /*291a0*/  LDL.LU R14, [R1+0x480] ;  /* 0x00048000010e7983 */ /* 0x000f220000300800 */
[----:B------:R-:W-:Y:S01]  /*291b0*/  IMAD R0, R8, UR4, RZ ;  /* 0x0000000408007c24 */ /* 0x000fe2000f8e02ff */
[----:B------:R-:W-:-:S04]  /*291c0*/  LOP3.LUT R10, R10, 0xffffffbf, RZ, 0xc0, !PT ;  /* 0xffffffbf0a0a7812 */ /* 0x000fc800078ec0ff */
[----:B--2---:R-:W-:-:S13]  /*291d0*/  ISETP.GE.AND P6, PT, R13, R0, PT ;  /* 0x000000000d00720c */ /* 0x004fda0003fc6270 */
[----:B------:R-:W-:Y:S02]  /*291e0*/  @P6 LOP3.LUT R10, R10, 0x40, RZ, 0xfc, !PT ;  /* 0x000000400a0a6812 */ /* 0x000fe400078efcff */
[-C--:B------:R-:W-:Y:S02]  /*291f0*/  ISETP.GE.AND P6, PT, R7, R0.reuse, PT ;  /* 0x000000000700720c */ /* 0x080fe40003fc6270 */
[----:B------:R0:W5:Y:S01]  /*29200*/  LDL R7, [R1+0x470] ;  /* 0x0004700001077983 */ /* 0x0001620000100800 */
[----:B---3--:R-:W-:Y:S02]  /*29210*/  ISETP.GE.AND P5, PT, R12, R0, PT ;  /* 0x000000000c00720c */ /* 0x008fe40003fa6270 */
[----:B------:R-:W-:-:S11]  /*29220*/  LOP3.LUT R10, R10, 0xffffffdf, RZ, 0xc0, !PT ;  /* 0xffffffdf0a0a7812 */ /* 0x000fd600078ec0ff */
[----:B------:R-:W-:Y:S02]  /*29230*/  @P5 LOP3.LUT R10, R10, 0x20, RZ, 0xfc, !PT ;  /* 0x000000200a0a5812 */ /* 0x000fe400078efcff */
[----:B----4-:R-:W-:Y:S02]  /*29240*/  ISETP.GE.AND P5, PT, R11, R0, PT ;  /* 0x000000000b00720c */ /* 0x010fe40003fa6270 */
[----:B------:R-:W-:-:S04]  /*29250*/  LOP3.LUT R10, R10, 0xffffffef, RZ, 0xc0, !PT ;  /* 0xffffffef0a0a7812 */ /* 0x000fc800078ec0ff */
[----:B------:R-:W-:-:S04]  /*29260*/  @P6 LOP3.LUT R10, R10, 0x10, RZ, 0xfc, !PT ;  /* 0x000000100a0a6812 */ /* 0x000fc800078efcff */
[----:B------:R-:W-:Y:S02]  /*29270*/  LOP3.LUT R10, R10, 0xfffffff7, RZ, 0xc0, !PT ;  /* 0xfffffff70a0a7812 */ /* 0x000fe400078ec0ff */
[-C--:B------:R-:W-:Y:S02]  /*29280*/  ISETP.GE.AND P6, PT, R15, R0.reuse, PT ;  /* 0x000000000f00720c */ /* 0x080fe40003fc6270 */
[----:B------:R-:W-:Y:S02]  /*29290*/  ISETP.GE.AND P4, PT, R14, R0, PT ;  /* 0x000000000e00720c */ /* 0x000fe40003f86270 */
[----:B------:R-:W-:-:S04]  /*292a0*/  @P5 LOP3.LUT R10, R10, 0x8, RZ, 0xfc, !PT ;  /* 0x000000080a0a5812 */ /* 0x000fc800078efcff */
[----:B------:R-:W-:-:S04]  /*292b0*/  LOP3.LUT R10, R10, 0xffdfffff, RZ, 0xc0, !PT ;  /* 0xffdfffff0a0a7812 */ /* 0x000fc800078ec0ff */
[----:B------:R-:W-:-:S04]  /*292c0*/  LOP3.LUT R10, R10, 0xfffffffb, RZ, 0xc0, !PT ;  /* 0xfffffffb0a0a7812 */ /* 0x000fc800078ec0ff */
[----:B------:R-:W-:Y:S02]  /*292d0*/  @P6 LOP3.LUT R10, R10, 0x4, RZ, 0xfc, !PT ;  /* 0x000000040a0a6812 */ /* 0x000fe400078efcff */
[----:B------:R-:W-:Y:S01]  /*292e0*/  @!P4 LEA R3, P6, R9, R3, 0x1 ;  /* 0x000000030903c211 */ /* 0x000fe200078c08ff */
[----:B------:R-:W-:Y:S02]  /*292f0*/  IMAD.MOV.U32 R13, RZ, RZ, R4 ;  /* 0x000000ffff0d7224 */ /* 0x000fe400078e0004 */
[----:B------:R-:W-:Y:S02]  /*29300*/  IMAD.MOV.U32 R12, RZ, RZ, 0x1 ;  /* 0x00000001ff0c7424 */ /* 0x000fe400078e00ff */
[----:B------:R-:W-:Y:S02]  /*29310*/  IMAD.MOV.U32 R11, RZ, RZ, 0x181f ;  /* 0x0000181fff0b7424 */ /* 0x000fe400078e00ff */
[----:B------:R-:W-:Y:S02]  /*29320*/  IMAD.MOV.U32 R15, RZ, RZ, -0x1 ;  /* 0xffffffffff0f7424 */ /* 0x000fe400078e00ff */
[----:B0-----:R-:W-:-:S07]  /*29330*/  @!P4 IMAD.X R2, RZ, RZ, R2, P6 ;  /* 0x000000ffff02c224 */ /* 0x001fce00030e0602 */
[----:B-----5:R-:W-:Y:S05]  /*29340*/  WARPSYNC.COLLECTIVE R15, `(.L_x_2275) ;  /* 0x000000000f087348 */ /* 0x020fea0003c00000 */
[----:B------:R0:W1:Y:S02]  /*29350*/  SHFL.IDX P6, R14, R13, R12, R11 ;  /* 0x0000000c0d0e7389 */ /* 0x00006400000c000b */
[----:B01---5:R-:W-:Y:S01]  /*29360*/  ENDCOLLECTIVE ;  /* 0x000000000000791b */ /* 0x023fe20003800000 */
.L_x_2275:
[----:B------:R-:W-:Y:S02]  /*29370*/  ISETP.GE.AND P5, PT, R6, R0, PT ;  /* 0x000000000600720c */ /* 0x000fe40003fa6270 */
[----:B------:R-:W-:Y:S01]  /*29380*/  @!P4 LOP3.LUT R3, R3, R2, RZ, 0x3c, !PT ;  /* 0x000000020303c212 */ /* 0x000fe200078e3cff */
[----:B------:R-:W-:-:S03]  /*29390*/  IMAD.MOV.U32 R13, RZ, RZ, R5 ;  /* 0x000000ffff0d7224 */ /* 0x000fc600078e0005 */
[----:B------:R-:W-:Y:S01]  /*293a0*/  @!P4 LOP3.LUT R2, R3, R2, RZ, 0x3c, !PT ;  /* 0x000000020302c212 */ /* 0x000fe200078e3cff */
[----:B------:R-:W-:-:S07]  /*293b0*/  IMAD.MOV.U32 R6, RZ, RZ, R14 ;  /* 0x000000ffff067224 */ /* 0x000fce00078e000e */
[----:B------:R-:W-:Y:S05]  /*293c0*/  WARPSYNC.COLLECTIVE R15, `(.L_x_2276) ;  /* 0x000000000f087348 */ /* 0x000fea0003c00000 */
[----:B------:R0:W1:Y:S02]  /*293d0*/  SHFL.IDX P6, R14, R13, R12, R11 ;  /* 0x0000000c0d0e7389 */ /* 0x00006400000c000b */
[----:B01----:R-:W-:Y:S01]  /*293e0*/  ENDCOLLECTIVE ;  /* 0x000000000000791b */ /* 0x003fe20003800000 */
.L_x_2276:
[----:B------:R-:W-:Y:S02]  /*293f0*/  @!P4 LOP3.LUT R3, R3, R2, RZ, 0x3c, !PT ;  /* 0x000000020303c212 */ /* 0x000fe400078e3cff */
[----:B------:R-:W-:Y:S01]  /*29400*/  @P5 LOP3.LUT R10, R10, 0x200000, RZ, 0xfc, !PT ;  /* 0x002000000a0a5812 */ /* 0x000fe200078efcff */
[----:B------:R-:W-:Y:S02]  /*29410*/  IMAD.MOV.U32 R13, RZ, RZ, R4 ;  /* 0x000000ffff0d7224 */ /* 0x000fe400078e0004 */
[----:B------:R-:W-:Y:S01]  /*29420*/  IMAD.MOV.U32 R12, RZ, RZ, 0x2 ;  /* 0x00000002ff0c7424 */ /* 0x000fe200078e00ff */
[C---:B------:R-:W-:Y:S01]  /*29430*/  LOP3.LUT P5, RZ, R10.reuse, 0x20, RZ, 0xc0, !PT ;  /* 0x000000200aff7812 */ /* 0x040fe200078ac0ff */
        /* <DEDUP_REMOVED lines=8> */
[----:B0-----:R-:W-:-:S12]  /*294c0*/  IMAD.MOV.U32 R2, RZ, RZ, R14 ;  /* 0x000000ffff027224 */ /* 0x001fd800078e000e */
[----:B------:R-:W-:-:S05]  /*294d0*/  @!P4 LEA R2, P6, R9, R2, 0x1 ;  /* 0x000000020902c211 */ /* 0x000fca00078c08ff */
[----:B------:R-:W-:-:S05]  /*294e0*/  @!P4 IMAD.X R3, RZ, RZ, R6, P6 ;  /* 0x000000ffff03c224 */ /* 0x000fca00030e0606 */
[----:B------:R0:W-:Y:S03]  /*294f0*/  @!P4 LDGSTS.E.BYPASS.LTC128B.128 [R7+0x22c00], desc[UR48][R2.64], !P0 ;  /* 0x22c000000207cfae */ /* 0x0001e6000c101d70 */
[----:B0-----:R-:W-:Y:S05]  /*29500*/  WARPSYNC.COLLECTIVE R15, `(.L_x_2277) ;  /* 0x000000000f087348 */ /* 0x001fea0003c00000 */
[----:B------:R1:W2:Y:S02]  /*29510*/  SHFL.IDX P6, R14, R13, R12, R11 ;  /* 0x0000000c0d0e7389 */ /* 0x0002a400000c000b */
[----:B012---:R-:W-:Y:S01]  /*29520*/  ENDCOLLECTIVE ;  /* 0x000000000000791b */ /* 0x007fe20003800000 */
.L_x_2277:
        /* <DEDUP_REMOVED lines=11> */
.L_x_2278:
[----:B------:R-:W-:-:S05]  /*295e0*/  IMAD.MOV.U32 R2, RZ, RZ, R14 ;  /* 0x000000ffff027224 */ /* 0x000fca00078e000e */
[----:B------:R-:W-:Y:S01]  /*295f0*/  @!P5 LEA R2, P6, R9, R2, 0x1 ;  /* 0x000000020902d211 */ /* 0x000fe200078c08ff */
[----:B------:R-:W-:Y:S02]  /*29600*/  IMAD.MOV.U32 R13, RZ, RZ, R4 ;  /* 0x000000ffff0d7224 */ /* 0x000fe400078e0004 */
[----:B------:R-:W-:Y:S02]  /*29610*/  IMAD.MOV.U32 R12, RZ, RZ, 0x3 ;  /* 0x00000003ff0c7424 */ /* 0x000fe400078e00ff */
[----:B------:R-:W-:Y:S01]  /*29620*/  @!P5 IMAD.X R3, RZ, RZ, R6, P6 ;  /* 0x000000ffff03d224 */ /* 0x000fe200030e0606 */
[----:B------:R-:W-:-:S04]  /*29630*/  LOP3.LUT P4, RZ, R10, 0x10, RZ, 0xc0, !PT ;  /* 0x000000100aff7812 */ /* 0x000fc8000788c0ff */
[----:B------:R-:W-:Y:S01]  /*29640*/  @!PT LDS RZ, [RZ] ;  /* 0x00000000fffff984 */ /* 0x000fe20000000800 */
[----:B------:R-:W-:Y:S01]  /*29650*/  @!PT LDS RZ, [RZ] ;  /* 0x00000000fffff984 */ /* 0x000fe20000000800 */
[----:B------:R-:W-:Y:S01]  /*29660*/  @!PT LDS RZ, [RZ] ;  /* 0x00000000fffff984 */ /* 0x000fe20000000800 */
[----:B------:R0:W-:Y:S09]  /*29670*/  @!P5 LDGSTS.E.BYPASS.LTC128B.128 [R7+0x23400], desc[UR48][R2.64], !P0 ;  /* 0x234000000207dfae */ /* 0x0001f2000c101d70 */
[----:B0-----:R-:W-:Y:S05]  /*29680*/  WARPSYNC.COLLECTIVE R15, `(.L_x_2279) ;  /* 0x000000000f087348 */ /* 0x001fea0003c00000 */
[----:B------:R1:W2:Y:S02]  /*29690*/  SHFL.IDX P6, R14, R13, R12, R11 ;  /* 0x0000000c0d0e7389 */ /* 0x0002a400000c000b */
[----:B012---:R-:W-:Y:S01]  /*296a0*/  ENDCOLLECTIVE ;  /* 0x000000000000791b */ /* 0x007fe20003800000 */
.L_x_2279:
        /* <DEDUP_REMOVED lines=11> */
.L_x_2280:
        /* <DEDUP_REMOVED lines=13> */
.L_x_2281:
        /* <DEDUP_REMOVED lines=11> */
.L_x_2282:
[----:B------:R-:W-:-:S05]  /*298e0*/  IMAD.MOV.U32 R2, RZ, RZ, R14 ;  /* 0x000000ffff027224 */ /* 0x000fca00078e000e */
[----:B------:R-:W-:-:S05]  /*298f0*/  @!P5 LEA R2, P6, R9, R2, 0x1 ;  /* 0x000000020902d211 */ /* 0x000fca00078c08ff */
[----:B------:R-:W-:Y:S01]  /*29900*/  @!P5 IMAD.X R3, RZ, RZ, R6, P6 ;  /* 0x000000ffff03d224 */ /* 0x000fe200030e0606 */
[----:B------:R-:W-:Y:S01]  /*29910*/  LOP3.LUT P6, RZ, R10, 0x8, RZ, 0xc0, !PT ;  /* 0x000000080aff7812 */ /* 0x000fe200078cc0ff */
[----:B------:R-:W-:Y:S02]  /*29920*/  IMAD.MOV.U32 R13, RZ, RZ, R4 ;  /* 0x000000ffff0d7224 */ /* 0x000fe400078e0004 */
[----:B------:R-:W-:-:S10]  /*29930*/  IMAD.MOV.U32 R12, RZ, RZ, 0x5 ;  /* 0x00000005ff0c7424 */ /* 0x000fd400078e00ff */
        /* <DEDUP_REMOVED lines=10> */
.L_x_2283:
[----:B------:R-:W-:Y:S02]  /*299e0*/  IMAD.MOV.U32 R13, RZ, RZ, R5 ;  /* 0x000000ffff0d7224 */ /* 0x000fe400078e0005 */
[----:B------:R-:W-:-:S07]  /*299f0*/  IMAD.MOV.U32 R6, RZ, RZ, R14 ;  /* 0x000000ffff067224 */ /* 0x000fce00078e000e */
[----:B------:R-:W-:Y:S05]  /*29a00*/  WARPSYNC.COLLECTIVE R15, `(.L_x_2284) ;  /* 0x000000000f087348 */ /* 0x000fea0003c00000 */
[----:B------:R0:W1:Y:S02]  /*29a10*/  SHFL.IDX P6, R14, R13, R12, R11 ;  /* 0x0000000c0d0e7389 */ /* 0x00006400000c000b */
[----:B01----:R-:W-:Y:S01]  /*29a20*/  ENDCOLLECTIVE ;  /* 0x000000000000791b */ /* 0x003fe20003800000 */
.L_x_2284:
[----:B------:R-:W-:Y:S01]  /*29a30*/  LOP3.LUT P4, RZ, R10, 0x4, RZ, 0xc0, !PT ;  /* 0x000000040aff7812 */ /* 0x000fe2000788c0ff */
[----:B------:R-:W-:-:S12]  /*29a40*/  IMAD.MOV.U32 R2, RZ, RZ, R14 ;  /* 0x000000ffff027224 */ /* 0x000fd800078e000e */
        /* <DEDUP_REMOVED lines=12> */
.L_x_2285:
        /* <DEDUP_REMOVED lines=11> */
.L_x_2286:
[----:B------:R-:W-:-:S05]  /*29bc0*/  IMAD.MOV.U32 R2, RZ, RZ, R14 ;  /* 0x000000ffff027224 */ /* 0x000fca00078e000e */
[----:B------:R-:W-:Y:S01]  /*29bd0*/  @!P5 LEA R2, P6, R9, R2, 0x1 ;  /* 0x000000020902d211 */ /* 0x000fe200078c08ff */
[----:B------:R-:W-:Y:S02]  /*29be0*/  IMAD.MOV.U32 R13, RZ, RZ, R4 ;  /* 0x000000ffff0d7224 */ /* 0x000fe400078e0004 */
[----:B------:R-:W-:Y:S02]  /*29bf0*/  IMAD.MOV.U32 R12, RZ, RZ, 0x7 ;  /* 0x00000007ff0c7424 */ /* 0x000fe400078e00ff */
[----:B------:R-:W-:Y:S01]  /*29c00*/  @!P5 IMAD.X R3, RZ, RZ, R6, P6 ;  /* 0x000000ffff03d224 */ /* 0x000fe200030e0606 */
[----:B------:R0:W-:Y:S04]  /*29c10*/  STL [R1+0x47c], R10 ;  /* 0x00047c0a01007387 */ /* 0x0001e80000100800 */
[----:B------:R-:W-:Y:S01]  /*29c20*/  @!PT LDS RZ, [RZ] ;  /* 0x00000000fffff984 */ /* 0x000fe20000000800 */
[----:B------:R-:W-:Y:S01]  /*29c30*/  @!PT LDS RZ, [RZ] ;  /* 0x00000000fffff984 */ /* 0x000fe20000000800 */
[----:B------:R-:W-:Y:S01]  /*29c40*/  @!PT LDS RZ, [RZ] ;  /* 0x00000000fffff984 */ /* 0x000fe20000000800 */
[----:B------:R0:W-:Y:S03]  /*29c50*/  @!P5 LDGSTS.E.BYPASS.LTC128B.128 [R7+0x25400], desc[UR48][R2.64], !P0 ;  /* 0x254000000207dfae */ /* 0x0001e6000c101d70 */
[----:B0-----:R-:W-:Y:S05]  /*29c60*/  WARPSYNC.COLLECTIVE R15, `(.L_x_2287) ;  /* 0x000000000f087348 */ /* 0x001fea0003c00000 */
[----:B------:R1:W2:Y:S02]  /*29c70*/  SHFL.IDX P6, R14, R13, R12, R11 ;  /* 0x0000000c0d0e7389 */ /* 0x0002a400000c000b */
[----:B012---:R-:W-:Y:S01]  /*29c80*/  ENDCOLLECTIVE ;  /* 0x000000000000791b */ /* 0x007fe20003800000 */
.L_x_2287:
        /* <DEDUP_REMOVED lines=11> */
.L_x_2288:
[----:B------:R-:W-:Y:S01]  /*29d40*/  IMAD.MOV.U32 R2, RZ, RZ, R14 ;  /* 0x000000ffff027224 */ /* 0x000fe200078e000e */
[----:B------:R-:W-:Y:S06]  /*29d50*/  BRA `(.L_x_2289) ;  /* 0xffffffb4009c7947 */ /* 0x000fec000383ffff */
.L_x_2166:
[----:B0-----:R0:W3:Y:S02]  /*29d60*/  SYNCS.PHASECHK.TRANS64.TRYWAIT P0, [R17+URZ+0x32420], R0 ;  /* 0x03242000110075a7 */ /* 0x0010e4000800017f */
[----:B---3--:R-:W-:Y:S05]  /*29d70*/  @!P0 NANOSLEEP.SYNCS 0x989680 ;  /* 0x009896800000895d */ /* 0x008fea0003900000 */
[----:B------:R-:W3:Y:S02]  /*29d80*/  @!P0 SYNCS.PHASECHK.TRANS64 P0, [R17+URZ+0x32420], R0 ;  /* 0x03242000110085a7 */ /* 0x000ee4000800007f */
[----:B---3--:R-:W-:Y:S05]  /*29d90*/  @!P0 BRA `(.L_x_2166) ;  /* 0xfffffffc00f08947 */ /* 0x008fea000383ffff */
[----:B------:R-:W-:Y:S05]  /*29da0*/  BRA `(.L_x_2290) ;  /* 0xffffffb800147947 */ /* 0x000fea000383ffff */
.L_x_2170:
[----:B0-----:R0:W1:Y:S02]  /*29db0*/  SYNCS.PHASECHK.TRANS64.TRYWAIT P0, [R2+URZ+0x32460], R0 ;  /* 0x03246000020075a7 */ /* 0x001064000800017f */
[----:B-1----:R-:W-:Y:S05]  /*29dc0*/  @!P0 NANOSLEEP.SYNCS 0x989680 ;  /* 0x009896800000895d */ /* 0x002fea0003900000 */
[----:B------:R-:W1:Y:S02]  /*29dd0*/  @!P0 SYNCS.PHASECHK.TRANS64 P0, [R2+URZ+0x32460], R0 ;  /* 0x03246000020085a7 */ /* 0x000e64000800007f */
[----:B-1----:R-:W-:Y:S05]  /*29de0*/  @!P0 BRA `(.L_x_2170) ;  /* 0xfffffffc00f08947 */ /* 0x002fea000383ffff */
[----:B------:R-:W-:Y:S05]  /*29df0*/  BRA `(.L_x_2291) ;  /* 0xffffffb800387947 */ /* 0x000fea000383ffff */
.L_x_2183:
[----:B0-----:R0:W1:Y:S02]  /*29e00*/  SYNCS.PHASECHK.TRANS64.TRYWAIT P0, [R3+URZ+0x32440], R2 ;  /* 0x03244002030075a7 */ /* 0x001064000800017f */
[----:B-1----:R-:W-:Y:S05]  /*29e10*/  @!P0 NANOSLEEP.SYNCS 0x989680 ;  /* 0x009896800000895d */ /* 0x002fea0003900000 */
[----:B------:R-:W1:Y:S02]  /*29e20*/  @!P0 SYNCS.PHASECHK.TRANS64 P0, [R3+URZ+0x32440], R2 ;  /* 0x03244002030085a7 */ /* 0x000e64000800007f */
[----:B-1----:R-:W-:Y:S05]  /*29e30*/  @!P0 BRA `(.L_x_2183) ;  /* 0xfffffffc00f08947 */ /* 0x002fea000383ffff */
[----:B------:R-:W-:Y:S05]  /*29e40*/  BRA `(.L_x_2292) ;  /* 0xffffffc0002c7947 */ /* 0x000fea000383ffff */
.L_x_2188:
[----:B-1----:R1:W2:Y:S02]  /*29e50*/  SYNCS.PHASECHK.TRANS64.TRYWAIT P0, [R3+URZ+0x32460], R2 ;  /* 0x03246002030075a7 */ /* 0x0022a4000800017f */
[----:B--2---:R-:W-:Y:S05]  /*29e60*/  @!P0 NANOSLEEP.SYNCS 0x989680 ;  /* 0x009896800000895d */ /* 0x004fea0003900000 */
[----:B------:R-:W2:Y:S02]  /*29e70*/  @!P0 SYNCS.PHASECHK.TRANS64 P0, [R3+URZ+0x32460], R2 ;  /* 0x03246002030085a7 */ /* 0x000ea4000800007f */
[----:B--2---:R-:W-:Y:S05]  /*29e80*/  @!P0 BRA `(.L_x_2188) ;  /* 0xfffffffc00f08947 */ /* 0x004fea000383ffff */
[----:B------:R-:W-:Y:S05]  /*29e90*/  BRA `(.L_x_2293) ;  /* 0xffffffc000a47947 */ /* 0x000fea000383ffff */
.L_x_2200:
[----:B0-----:R0:W1:Y:S02]  /*29ea0*/  SYNCS.PHASECHK.TRANS64.TRYWAIT P0, [R4+URZ+0x32440], R2 ;  /* 0x03244002040075a7 */ /* 0x001064000800017f */
[----:B-1----:R-:W-:Y:S05]  /*29eb0*/  @!P0 NANOSLEEP.SYNCS 0x989680 ;  /* 0x009896800000895d */ /* 0x002fea0003900000 */
[----:B------:R-:W1:Y:S02]  /*29ec0*/  @!P0 SYNCS.PHASECHK.TRANS64 P0, [R4+URZ+0x32440], R2 ;  /* 0x03244002040085a7 */ /* 0x000e64000800007f */
[----:B-1----:R-:W-:Y:S05]  /*29ed0*/  @!P0 BRA `(.L_x_2200) ;  /* 0xfffffffc00f08947 */ /* 0x002fea000383ffff */
[----:B------:R-:W-:Y:S05]  /*29ee0*/  BRA `(.L_x_2294) ;  /* 0xffffffc800887947 */ /* 0x000fea000383ffff */
.L_x_2205:
[----:B-1----:R1:W2:Y:S02]  /*29ef0*/  SYNCS.PHASECHK.TRANS64.TRYWAIT P0, [R4+URZ+0x32460], R2 ;  /* 0x03246002040075a7 */ /* 0x0022a4000800017f */
[----:B--2---:R-:W-:Y:S05]  /*29f00*/  @!P0 NANOSLEEP.SYNCS 0x989680 ;  /* 0x009896800000895d */ /* 0x004fea0003900000 */
[----:B------:R-:W2:Y:S02]  /*29f10*/  @!P0 SYNCS.PHASECHK.TRANS64 P0, [R4+URZ+0x32460], R2 ;  /* 0x03246002040085a7 */ /* 0x000ea4000800007f */
[----:B--2---:R-:W-:Y:S05]  /*29f20*/  @!P0 BRA `(.L_x_2205) ;  /* 0xfffffffc00f08947 */ /* 0x004fea000383ffff */
[----:B------:R-:W-:Y:S05]  /*29f30*/  BRA `(.L_x_2295) ;  /* 0xffffffcc00007947 */ /* 0x000fea000383ffff */
.L_x_2216:
[----:B0-----:R0:W1:Y:S02]  /*29f40*/  SYNCS.PHASECHK.TRANS64.TRYWAIT P0, [R4+URZ+0x32440], R2 ;  /* 0x03244002040075a7 */ /* 0x001064000800017f */
[----:B-1----:R-:W-:Y:S05]  /*29f50*/  @!P0 NANOSLEEP.SYNCS 0x989680 ;  /* 0x009896800000895d */ /* 0x002fea0003900000 */
[----:B------:R-:W1:Y:S02]  /*29f60*/  @!P0 SYNCS.PHASECHK.TRANS64 P0, [R4+URZ+0x32440], R2 ;  /* 0x03244002040085a7 */ /* 0x000e64000800007f */
[----:B-1----:R-:W-:Y:S05]  /*29f70*/  @!P0 BRA `(.L_x_2216) ;  /* 0xfffffffc00f08947 */ /* 0x002fea000383ffff */
[----:B------:R-:W-:Y:S05]  /*29f80*/  BRA `(.L_x_2296) ;  /* 0xffffffd000c87947 */ /* 0x000fea000383ffff */
.L_x_2221:
[----:B-1----:R1:W2:Y:S02]  /*29f90*/  SYNCS.PHASECHK.TRANS64.TRYWAIT P0, [R4+URZ+0x32460], R2 ;  /* 0x03246002040075a7 */ /* 0x0022a4000800017f */
[----:B--2---:R-:W-:Y:S05]  /*29fa0*/  @!P0 NANOSLEEP.SYNCS 0x989680 ;  /* 0x009896800000895d */ /* 0x004fea0003900000 */
[----:B------:R-:W2:Y:S02]  /*29fb0*/  @!P0 SYNCS.PHASECHK.TRANS64 P0, [R4+URZ+0x32460], R2 ;  /* 0x03246002040085a7 */ /* 0x000ea4000800007f */
[----:B--2---:R-:W-:Y:S05]  /*29fc0*/  @!P0 BRA `(.L_x_2221) ;  /* 0xfffffffc00f08947 */ /* 0x004fea000383ffff */
[----:B------:R-:W-:Y:S05]  /*29fd0*/  BRA `(.L_x_2297) ;  /* 0xffffffd400407947 */ /* 0x000fea000383ffff */
.L_x_2233:
[----:B------:R-:W-:Y:S01]  /*29fe0*/  BSSY B0, `(.L_x_2298) ;  /* 0x0000008000007945 */ /* 0x000fe20003800000 */
[----:B-----5:R-:W-:Y:S02]  /*29ff0*/  IMAD.MOV.U32 R13, RZ, RZ, R2 ;  /* 0x000000ffff0d7224 */ /* 0x020fe400078e0002 */
[----:B------:R-:W-:Y:S02]  /*2a000*/  IMAD.MOV.U32 R12, RZ, RZ, RZ ;  /* 0x000000ffff0c7224 */ /* 0x000fe400078e00ff */
[----:B------:R-:W-:Y:S02]  /*2a010*/  IMAD.MOV.U32 R11, RZ, RZ, 0x1f ;  /* 0x0000001fff0b7424 */ /* 0x000fe400078e00ff */
[----:B------:R-:W-:-:S07]  /*2a020*/  IMAD.MOV.U32 R15, RZ, RZ, -0x1 ;  /* 0xffffffffff0f7424 */ /* 0x000fce00078e00ff */
[----:B-12---:R-:W-:Y:S05]  /*2a030*/  WARPSYNC.COLLECTIVE R15, `(.L_x_2299) ;  /* 0x000000000f087348 */ /* 0x006fea0003c00000 */
[----:B------:R0:W3:Y:S02]  /*2a040*/  SHFL.IDX P6, R14, R13, R12, R11 ;  /* 0x0000000c0d0e7389 */ /* 0x0000e400000c000b */
[----:B0123--:R-:W-:Y:S01]  /*2a050*/  ENDCOLLECTIVE ;  /* 0x000000000000791b */ /* 0x00ffe20003800000 */
.L_x_2299:
[----:B------:R-:W-:Y:S05]  /*2a060*/  BSYNC B0 ;  /* 0x0000000000007941 */ /* 0x000fea0003800000 */
.L_x_2298:
[----:B------:R-:W-:Y:S05]  /*2a070*/  BRA `(.L_x_2300) ;  /* 0xffffffdc00107947 */ /* 0x000fea000383ffff */
.L_x_2236:
[----:B0-----:R0:W1:Y:S02]  /*2a080*/  SYNCS.PHASECHK.TRANS64.TRYWAIT P0, [R0+URZ+0x32420], R3 ;  /* 0x03242003000075a7 */ /* 0x001064000800017f */
[----:B-1----:R-:W-:Y:S05]  /*2a090*/  @!P0 NANOSLEEP.SYNCS 0x989680 ;  /* 0x009896800000895d */ /* 0x002fea0003900000 */
[----:B------:R-:W1:Y:S02]  /*2a0a0*/  @!P0 SYNCS.PHASECHK.TRANS64 P0, [R0+URZ+0x32420], R3 ;  /* 0x03242003000085a7 */ /* 0x000e64000800007f */
[----:B-1----:R-:W-:Y:S05]  /*2a0b0*/  @!P0 BRA `(.L_x_2236) ;  /* 0xfffffffc00f08947 */ /* 0x002fea000383ffff */
[----:B------:R-:W-:Y:S05]  /*2a0c0*/  BRA `(.L_x_2301) ;  /* 0xffffffdc005c7947 */ /* 0x000fea000383ffff */
.L_x_2237:
        /* <DEDUP_REMOVED lines=8> */
[----:B0-2---:R-:W-:Y:S05]  /*2a150*/  WARPSYNC.COLLECTIVE R15, `(.L_x_2303) ;  /* 0x000000000f087348 */ /* 0x005fea0003c00000 */
[----:B------:R1:W3:Y:S02]  /*2a160*/  SHFL.IDX P6, R14, R13, R12, R11 ;  /* 0x0000000c0d0e7389 */ /* 0x0002e400000c000b */
[----:B0123--:R-:W-:Y:S01]  /*2a170*/  ENDCOLLECTIVE ;  /* 0x000000000000791b */ /* 0x00ffe20003800000 */
.L_x_2303:
[----:B------:R-:W-:Y:S05]  /*2a180*/  BSYNC B0 ;  /* 0x0000000000007941 */ /* 0x000fea0003800000 */
.L_x_2302:
[----:B------:R-:W-:Y:S05]  /*2a190*/  BRA `(.L_x_2304) ;  /* 0xffffffdc00447947 */ /* 0x000fea000383ffff */
.L_x_2240:
[----:B------:R-:W-:Y:S01]  /*2a1a0*/  BSSY B1, `(.L_x_2305) ;  /* 0x0000006000017945 */ /* 0x000fe20003800000 */
[----:B------:R-:W-:-:S07]  /*2a1b0*/  IMAD.MOV.U32 R15, RZ, RZ, -0x1 ;  /* 0xffffffffff0f7424 */ /* 0x000fce00078e00ff */
[----:B012---:R-:W-:Y:S05]  /*2a1c0*/  WARPSYNC.COLLECTIVE R15, `(.L_x_2306) ;  /* 0x000000000f0c7348 */ /* 0x007fea0003c00000 */
[----:B------:R-:W-:Y:S02]  /*2a1d0*/  ELECT P6, UR62, PT ;  /* 0x00000000003e782f */ /* 0x000fe400038c0000 */
[----:B------:R-:W-:Y:S01]  /*2a1e0*/  MOV R14, UR62 ;  /* 0x0000003e000e7c02 */ /* 0x000fe20008000f00 */
[----:B012---:R-:W-:Y:S10]  /*2a1f0*/  ENDCOLLECTIVE ;  /* 0x000000000000791b */ /* 0x007ff40003800000 */
.L_x_2306:
[----:B------:R-:W-:Y:S05]  /*2a200*/  BSYNC B1 ;  /* 0x0000000000017941 */ /* 0x000fea0003800000 */
.L_x_2305:
[----:B------:R-:W-:Y:S05]  /*2a210*/  BRA `(.L_x_2307) ;  /* 0xffffffdc003c7947 */ /* 0x000fea000383ffff */
.L_x_2242:
[----:B0-----:R0:W1:Y:S02]  /*2a220*/  SYNCS.PHASECHK.TRANS64.TRYWAIT P0, [R6+URZ], R5 ;  /* 0x00000005060075a7 */ /* 0x001064000800017f */
[----:B-1----:R-:W-:Y:S05]  /*2a230*/  @!P0 NANOSLEEP.SYNCS 0x989680 ;  /* 0x009896800000895d */ /* 0x002fea0003900000 */
[----:B------:R-:W1:Y:S02]  /*2a240*/  @!P0 SYNCS.PHASECHK.TRANS64 P0, [R6+URZ], R5 ;  /* 0x00000005060085a7 */ /* 0x000e64000800007f */
[----:B-1----:R-:W-:Y:S05]  /*2a250*/  @!P0 BRA `(.L_x_2242) ;  /* 0xfffffffc00f08947 */ /* 0x002fea000383ffff */
[----:B------:R-:W-:Y:S05]  /*2a260*/  BRA `(.L_x_2308) ;  /* 0xffffffdc00747947 */ /* 0x000fea000383ffff */
.L_x_2243:
[----:B-1----:R1:W2:Y:S02]  /*2a270*/  SYNCS.PHASECHK.TRANS64.TRYWAIT P0, [R3+URZ], R2 ;  /* 0x00000002030075a7 */ /* 0x0022a4000800017f */
[----:B--2---:R-:W-:Y:S05]  /*2a280*/  @!P0 NANOSLEEP.SYNCS 0x989680 ;  /* 0x009896800000895d */ /* 0x004fea0003900000 */
[----:B------:R-:W2:Y:S02]  /*2a290*/  @!P0 SYNCS.PHASECHK.TRANS64 P0, [R3+URZ], R2 ;  /* 0x00000002030085a7 */ /* 0x000ea4000800007f */
[----:B--2---:R-:W-:Y:S05]  /*2a2a0*/  @!P0 BRA `(.L_x_2243) ;  /* 0xfffffffc00f08947 */ /* 0x004fea000383ffff */
[----:B------:R-:W-:Y:S05]  /*2a2b0*/  BRA `(.L_x_2309) ;  /* 0xffffffdc00687947 */ /* 0x000fea000383ffff */
.L_x_2245:
[----:B-1----:R1:W2:Y:S02]  /*2a2c0*/  SYNCS.PHASECHK.TRANS64.TRYWAIT P0, [R18+URZ], R5 ;  /* 0x00000005120075a7 */ /* 0x0022a4000800017f */
[----:B--2---:R-:W-:Y:S05]  /*2a2d0*/  @!P0 NANOSLEEP.SYNCS 0x989680 ;  /* 0x009896800000895d */ /* 0x004fea0003900000 */
[----:B------:R-:W2:Y:S02]  /*2a2e0*/  @!P0 SYNCS.PHASECHK.TRANS64 P0, [R18+URZ], R5 ;  /* 0x00000005120085a7 */ /* 0x000ea4000800007f */
[----:B--2---:R-:W-:Y:S05]  /*2a2f0*/  @!P0 BRA `(.L_x_2245) ;  /* 0xfffffffc00f08947 */ /* 0x004fea000383ffff */
[----:B------:R-:W-:Y:S05]  /*2a300*/  BRA `(.L_x_2310) ;  /* 0xffffffdc006c7947 */ /* 0x000fea000383ffff */
        .type           $_ZN7cutlass13device_kernelIN5flash11enable_sm90INS1_16FlashAttnFwdSm90INS1_25CollectiveMainloopFwdSm90ILi2EN4cute5tupleIJNS5_1CILi1EEES8_S8_EEENS6_IJNS7_ILi128EEENS7_ILi96EEENS7_ILi64EEEEEELi256ENS_10bfloat16_tEfNS_4arch4Sm90ELb0ELb1ELb1ELb0ELb0ELb0ELb1ELb1ELb0ELb1ELb0ELb0EEENS1_21CollectiveEpilogueFwdINS6_IJSA_NS7_ILi256EEESB_EEES9_SE_SG_Li256ELb0ELb1ELb0ELb0EEENS1_30DynamicPersistentTileSchedulerILi256ELi128ELb0ELb1ELb1EEEEEEEEEvNT_6ParamsE$_ZZN5flash25CollectiveMainloopFwdSm90ILi2EN4cute5tupleIJNS1_1CILi1EEES4_S4_EEENS2_IJNS3_ILi128EEENS3_ILi96EEENS3_ILi64EEEEEELi256EN7cutlass10bfloat16_tEfNSA_4arch4Sm90ELb0ELb1ELb1ELb0ELb0ELb0ELb1ELb1ELb0ELb1ELb0ELb0EE3mmaINS_16FlashAttnFwdSm90ISE_NS_21CollectiveEpilogueFwdINS2_IJS6_NS3_ILi256EEES7_EEES5_SB_SD_Li256ELb0ELb1ELb0ELb0EEENS_30DynamicPersistentTileSchedulerILi256ELi128ELb0ELb1ELb1EEEE13SharedStorageENS1_6TensorINS1_11ArrayEngineIfLm128EEENS1_6LayoutINS2_IJNS2_IJNS3_ILi2EEEST_NS3_ILi32EEEEEES4_S4_EEENS2_IJNS2_IJS4_ST_NS3_ILi4EEEEEENS3_ILi0EEESZ_EEEEEEENS_7SoftmaxILi2ELi0EEEEEbRKNSE_6ParamsENSA_25PipelineTmaAsyncNoClusterILi2ENSA_16PipelineTmaAsyncILi2EEEEES1B_RNSA_13PipelineStateILj2EEERT0_RT1_iRiRKNS_16SeqlenInfoQKNewKILb0ELb0EEENS2_IJiiiiEEERT_ENKUliT_T0_T1_E_clIZSF_ISO_S12_S14_EbS17_S1B_S1B_S1E_S1G_S1I_iS1J_S1N_S1O_S1Q_EUlRS1R_iE1_NS3_ILb0EEENS3_ILb1EEEEEDaiS1R_S1S_S1T_,@function
        .size           $_ZN7cutlass13device_kernelIN5flash11enable_sm90INS1_16FlashAttnFwdSm90INS1_25CollectiveMainloopFwdSm90ILi2EN4cute5tupleIJNS5_1CILi1EEES8_S8_EEENS6_IJNS7_ILi128EEENS7_ILi96EEENS7_ILi64EEEEEELi256ENS_10bfloat16_tEfNS_4arch4Sm90ELb0ELb1ELb1ELb0ELb0ELb0ELb1ELb1ELb0ELb1ELb0ELb0EEENS1_21CollectiveEpilogueFwdINS6_IJSA_NS7_ILi256EEESB_EEES9_SE_SG_Li256ELb0ELb1ELb0ELb0EEENS1_30DynamicPersistentTileSchedulerILi256ELi128ELb0ELb1ELb1EEEEEEEEEvNT_6ParamsE$_ZZN5flash25CollectiveMainloopFwdSm90ILi2EN4cute5tupleIJNS1_1CILi1EEES4_S4_EEENS2_IJNS3_ILi128EEENS3_ILi96EEENS3_ILi64EEEEEELi256EN7cutlass10bfloat16_tEfNSA_4arch4Sm90ELb0ELb1ELb1ELb0ELb0ELb0ELb1ELb1ELb0ELb1ELb0ELb0EE3mmaINS_16FlashAttnFwdSm90ISE_NS_21CollectiveEpilogueFwdINS2_IJS6_NS3_ILi256EEES7_EEES5_SB_SD_Li256ELb0ELb1ELb0ELb0EEENS_30DynamicPersistentTileSchedulerILi256ELi128ELb0ELb1ELb1EEEE13SharedStorageENS1_6TensorINS1_11ArrayEngineIfLm128EEENS1_6LayoutINS2_IJNS2_IJNS3_ILi2EEEST_NS3_ILi32EEEEEES4_S4_EEENS2_IJNS2_IJS4_ST_NS3_ILi4EEEEEENS3_ILi0EEESZ_EEEEEEENS_7SoftmaxILi2ELi0EEEEEbRKNSE_6ParamsENSA_25PipelineTmaAsyncNoClusterILi2ENSA_16PipelineTmaAsyncILi2EEEEES1B_RNSA_13PipelineStateILj2EEERT0_RT1_iRiRKNS_16SeqlenInfoQKNewKILb0ELb0EEENS2_IJiiiiEEERT_ENKUliT_T0_T1_E_clIZSF_ISO_S12_S14_EbS17_S1B_S1B_S1E_S1G_S1I_iS1J_S1N_S1O_S1Q_EUlRS1R_iE1_NS3_ILb0EEENS3_ILb1EEEEEDaiS1R_S1S_S1T_,(.L_x_6037 - $_ZN7cutlass13device_kernelIN5flash11enable_sm90INS1_16FlashAttnFwdSm90INS1_25CollectiveMainloopFwdSm90ILi2EN4cute5tupleIJNS5_1CILi1EEES8_S8_EEENS6_IJNS7_ILi128EEENS7_ILi96EEENS7_ILi64EEEEEELi256ENS_10bfloat16_tEfNS_4arch4Sm90ELb0ELb1ELb1ELb0ELb0ELb0ELb1ELb1ELb0ELb1ELb0ELb0EEENS1_21CollectiveEpilogueFwdINS6_IJSA_NS7_ILi256EEESB_EEES9_SE_SG_Li256ELb0ELb1ELb0ELb0EEENS1_30DynamicPersistentTileSchedulerILi256ELi128ELb0ELb1ELb1EEEEEEEEEvNT_6ParamsE$_ZZN5flash25CollectiveMainloopFwdSm90ILi2EN4cute5tupleIJNS1_1CILi1EEES4_S4_EEENS2_IJNS3_ILi128EEENS3_ILi96EEENS3_ILi64EEEEEELi256EN7cutlass10bfloat16_tEfNSA_4arch4Sm90ELb0ELb1ELb1ELb0ELb0ELb0ELb1ELb1ELb0ELb1ELb0ELb0EE3mmaINS_16FlashAttnFwdSm90ISE_NS_21CollectiveEpilogueFwdINS2_IJS6_NS3_ILi256EEES7_EEES5_SB_SD_Li256ELb0ELb1ELb0ELb0EEENS_30DynamicPersistentTileSchedulerILi256ELi128ELb0ELb1ELb1EEEE13SharedStorageENS1_6TensorINS1_11ArrayEngineIfLm128EEENS1_6LayoutINS2_IJNS2_IJNS3_ILi2EEEST_NS3_ILi32EEEEEES4_S4_EEENS2_IJNS2_IJS4_ST_NS3_ILi4EEEEEENS3_ILi0EEESZ_EEEEEEENS_7SoftmaxILi2ELi0EEEEEbRKNSE_6ParamsENSA_25PipelineTmaAsyncNoClusterILi2ENSA_16PipelineTmaAsyncILi2EEEEES1B_RNSA_13PipelineStateILj2EEERT0_RT1_iRiRKNS_16SeqlenInfoQKNewKILb0ELb0EEENS2_IJiiiiEEERT_ENKUliT_T0_T1_E_clIZSF_ISO_S12_S14_EbS17_S1B_S1B_S1E_S1G_S1I_iS1J_S1N_S1O_S1Q_EUlRS1R_iE1_NS3_ILb0EEENS3_ILb1EEEEEDaiS1R_S1S_S1T_)
$_ZN7cutlass13device_kernelIN5flash11enable_sm90INS1_16FlashAttnFwdSm90INS1_25CollectiveMainloopFwdSm90ILi2EN4cute5tupleIJNS5_1CILi1EEES8_S8_EEENS6_IJNS7_ILi128EEENS7_ILi96EEENS7_ILi64EEEEEELi256ENS_10bfloat16_tEfNS_4arch4Sm90ELb0ELb1ELb1ELb0ELb0ELb0ELb1ELb1ELb0ELb1ELb0ELb0EEENS1_21CollectiveEpilogueFwdINS6_IJSA_NS7_ILi256EEESB_EEES9_SE_SG_Li256ELb0ELb1ELb0ELb0EEENS1_30DynamicPersistentTileSchedulerILi256ELi128ELb0ELb1ELb1EEEEEEEEEvNT_6ParamsE$_ZZN5flash25CollectiveMainloopFwdSm90ILi2EN4cute5tupleIJNS1_1CILi1EEES4_S4_EEENS2_IJNS3_ILi128EEENS3_ILi96EEENS3_ILi64EEEEEELi256EN7cutlass10bfloat16_tEfNSA_4arch4Sm90ELb0ELb1ELb1ELb0ELb0ELb0ELb1ELb1ELb0ELb1ELb0ELb0EE3mmaINS_16FlashAttnFwdSm90ISE_NS_21CollectiveEpilogueFwdINS2_IJS6_NS3_ILi256EEES7_EEES5_SB_SD_Li256ELb0ELb1ELb0ELb0EEENS_30DynamicPersistentTileSchedulerILi256ELi128ELb0ELb1ELb1EEEE13SharedStorageENS1_6TensorINS1_11ArrayEngineIfLm128EEENS1_6LayoutINS2_IJNS2_IJNS3_ILi2EEEST_NS3_ILi32EEEEEES4_S4_EEENS2_IJNS2_IJS4_ST_NS3_ILi4EEEEEENS3_ILi0EEESZ_EEEEEEENS_7SoftmaxILi2ELi0EEEEEbRKNSE_6ParamsENSA_25PipelineTmaAsyncNoClusterILi2ENSA_16PipelineTmaAsyncILi2EEEEES1B_RNSA_13PipelineStateILj2EEERT0_RT1_iRiRKNS_16SeqlenInfoQKNewKILb0ELb0EEENS2_IJiiiiEEERT_ENKUliT_T0_T1_E_clIZSF_ISO_S12_S14_EbS17_S1B_S1B_S1E_S1G_S1I_iS1J_S1N_S1O_S1Q_EUlRS1R_iE1_NS3_ILb0EEENS3_ILb1EEEEEDaiS1R_S1S_S1T_:
[----:B------:R-:W-:Y:S05]  /*2a310*/  YIELD ;  /* 0x0000000000007946 */ /* 0x000fea0003800000 */
[----:B------:R-:W-:Y:S02]  /*2a320*/  ULDC UR4, c[0x0][0x20] ;  /* 0x0000080000047ab9 */ /* 0x000fe40000000800 */
[----:B------:R-:W-:-:S05]  /*2a330*/  VIADD R0, R0, -UR4 ;  /* 0x8000000400007c36 */ /* 0x000fca0008000000 */
[----:B------:R-:W2:Y:S01]  /*2a340*/  LDL.64 R2, [R0] ;  /* 0x0000000000027983 */ /* 0x000ea20000100a00 */
[----:B------:R-:W0:Y:S02]  /*2a350*/  LDC.64 R4, c[0x0][0x208] ;  /* 0x00008200ff047b82 */ /* 0x000e240000000a00 */
[----:B0-----:R-:W-:Y:S02]  /*2a360*/  R2UR UR4, R4 ;  /* 0x00000000040472ca */ /* 0x001fe400000e0000 */
[----:B------:R-:W-:-:S13]  /*2a370*/  R2UR UR5, R5 ;  /* 0x00000000050572ca */ /* 0x000fda00000e0000 */
[----:B--2---:R-:W2:Y:S01]  /*2a380*/  LD.E R6, desc[UR4][R2.64] ;  /* 0x0000000402067980 */ /* 0x004ea2000c101900 */
[----:B------:R-:W-:Y:S02]  /*2a390*/  R2UR UR4, R4 ;  /* 0x00000000040472ca */ /* 0x000fe400000e0000 */
[----:B------:R-:W-:Y:S01]  /*2a3a0*/  R2UR UR5, R5 ;  /* 0x00000000050572ca */ /* 0x000fe200000e0000 */
[----:B--2---:R-:W-:-:S12]  /*2a3b0*/  VIADD R11, R6, 0x1 ;  /* 0x00000001060b7836 */ /* 0x004fd80000000000 */
[----:B------:R-:W2:Y:S01]  /*2a3c0*/  LD.E R6, desc[UR4][R2.64+0x8] ;  /* 0x0000080402067980 */ /* 0x000ea2000c101900 */
[----:B------:R-:W-:-:S13]  /*2a3d0*/  ISETP.NE.AND P1, PT, R11, 0x2, PT ;  /* 0x000000020b00780c */ /* 0x000fda0003f25270 */
[----:B------:R-:W-:Y:S02]  /*2a3e0*/  @!P1 R2UR UR6, R4 ;  /* 0x00000000040692ca */ /* 0x000fe400000e0000 */
[----:B------:R-:W-:-:S13]  /*2a3f0*/  @!P1 R2UR UR7, R5 ;  /* 0x00000000050792ca */ /* 0x000fda00000e0000 */
[----:B------:R-:W3:Y:S01]  /*2a400*/  @!P1 LD.E R7, desc[UR6][R2.64+0x4] ;  /* 0x0000040602079980 */ /* 0x000ee2000c101900 */
[C---:B------:R-:W-:Y:S02]  /*2a410*/  R2UR UR4, R4.reuse ;  /* 0x00000000040472ca */ /* 0x040fe400000e0000 */
[C---:B------:R-:W-:Y:S02]  /*2a420*/  R2UR UR5, R5.reuse ;  /* 0x00000000050572ca */ /* 0x040fe400000e0000 */
[C---:B------:R-:W-:Y:S02]  /*2a430*/  R2UR UR6, R4.reuse ;  /* 0x00000000040672ca */ /* 0x040fe400000e0000 */
[C---:B------:R-:W-:Y:S02]  /*2a440*/  R2UR UR7, R5.reuse ;  /* 0x00000000050772ca */ /* 0x040fe400000e0000 */
[----:B------:R-:W-:Y:S02]  /*2a450*/  @!P1 R2UR UR8, R4 ;  /* 0x00000000040892ca */ /* 0x000fe400000e0000 */
[----:B------:R-:W-:-:S02]  /*2a460*/  @!P1 R2UR UR9, R5 ;  /* 0x00000000050992ca */ /* 0x000fc400000e0000 */
[----:B------:R-:W-:Y:S02]  /*2a470*/  @!P1 R2UR UR10, R4 ;  /* 0x00000000040a92ca */ /* 0x000fe400000e0000 */
[----:B------:R-:W-:Y:S01]  /*2a480*/  @!P1 R2UR UR11, R5 ;  /* 0x00000000050b92ca */ /* 0x000fe200000e0000 */
[----:B------:R0:W-:Y:S08]  /*2a490*/  ST.E desc[UR4][R2.64], R11 ;  /* 0x0000000b02007985 */ /* 0x0001f0000c101904 */
[----:B------:R1:W-:Y:S01]  /*2a4a0*/  @!P1 ST.E desc[UR8][R2.64], RZ ;  /* 0x000000ff02009985 */ /* 0x0003e2000c101908 */
[----:B--2---:R-:W-:-:S05]  /*2a4b0*/  VIADD R13, R6, 0x1 ;  /* 0x00000001060d7836 */ /* 0x004fca0000000000 */
[----:B------:R1:W-:Y:S01]  /*2a4c0*/  ST.E desc[UR6][R2.64+0x8], R13 ;  /* 0x0000080d02007985 */ /* 0x0003e2000c101906 */
[----:B---3--:R-:W-:-:S05]  /*2a4d0*/  @!P1 LOP3.LUT R15, R7, 0x1, RZ, 0x3c, !PT ;  /* 0x00000001070f9812 */ /* 0x008fca00078e3cff */
[----:B------:R1:W-:Y:S04]  /*2a4e0*/  @!P1 ST.E desc[UR10][R2.64+0x4], R15 ;  /* 0x0000040f02009985 */ /* 0x0003e8000c10190a */
[----:B------:R-:W2:Y:S01]  /*2a4f0*/  LDL.64 R8, [R0+0x18] ;  /* 0x0000180000087983 */ /* 0x000ea20000100a00 */
[----:B------:R-:W-:Y:S02]  /*2a500*/  R2UR UR4, R4 ;  /* 0x00000000040472ca */ /* 0x000fe400000e0000 */
[----:B------:R-:W-:Y:S01]  /*2a510*/  R2UR UR5, R5 ;  /* 0x00000000050572ca */ /* 0x000fe200000e0000 */
[----:B------:R-:W3:-:S12]  /*2a520*/  LDL.64 R6, [R0] ;  /* 0x0000000000067983 */ /* 0x000ed80000100a00 */
[----:B--2---:R-:W2:Y:S01]  /*2a530*/  LD.E R14, desc[UR4][R8.64+0x1c] ;  /* 0x00001c04080e7980 */ /* 0x004ea2000c101900 */
[C---:B------:R-:W-:Y:S02]  /*2a540*/  R2UR UR4, R4.reuse ;  /* 0x00000000040472ca */ /* 0x040fe400000e0000 */
[C---:B------:R-:W-:Y:S02]  /*2a550*/  R2UR UR5, R5.reuse ;  /* 0x00000000050572ca */ /* 0x040fe400000e0000 */
[----:B------:R-:W-:Y:S02]  /*2a560*/  R2UR UR6, R4 ;  /* 0x00000000040672ca */ /* 0x000fe400000e0000 */
[----:B------:R-:W-:Y:S01]  /*2a570*/  R2UR UR7, R5 ;  /* 0x00000000050772ca */ /* 0x000fe200000e0000 */
[----:B------:R-:W-:Y:S08]  /*2a580*/  BSSY B3, `(.L_x_2311) ;  /* 0x0000007000037945 */ /* 0x000ff00003800000 */
[----:B---3--:R1:W5:Y:S04]  /*2a590*/  LD.E R12, desc[UR4][R6.64] ;  /* 0x00000004060c7980 */ /* 0x008368000c101900 */
[----:B0-----:R1:W5:Y:S01]  /*2a5a0*/  LD.E R11, desc[UR6][R6.64+0x4] ;  /* 0x00000406060b7980 */ /* 0x001362000c101900 */
[----:B--2---:R-:W-:-:S04]  /*2a5b0*/  LOP3.LUT R14, R14, 0x1, RZ, 0xfc, !PT ;  /* 0x000000010e0e7812 */ /* 0x004fc800078efcff */
[----:B------:R-:W-:-:S13]  /*2a5c0*/  ISETP.NE.AND P1, PT, R14, 0x3, PT ;  /* 0x000000030e00780c */ /* 0x000fda0003f25270 */
[----:B-1----:R-:W-:Y:S05]  /*2a5d0*/  @!P1 BRA `(.L_x_2312) ;  /* 0x0000000000049947 */ /* 0x002fea0003800000 */
[----:B------:R-:W-:Y:S01]  /*2a5e0*/  BPT.TRAP 0x1 ;  /* 0x000000040000795c */ /* 0x000fe20000300000 */
.L_x_2312:
[----:B------:R-:W-:Y:S05]  /*2a5f0*/  BSYNC B3 ;  /* 0x0000000000037941 */ /* 0x000fea0003800000 */
.L_x_2311:
[----:B------:R-:W-:Y:S02]  /*2a600*/  R2UR UR4, R4 ;  /* 0x00000000040472ca */ /* 0x000fe400000e0000 */
[----:B------:R-:W-:-:S13]  /*2a610*/  R2UR UR5, R5 ;  /* 0x00000000050572ca */ /* 0x000fda00000e0000 */
[----:B------:R-:W2:Y:S01]  /*2a620*/  LD.E.64 R2, desc[UR4][R8.64+0x8] ;  /* 0x0000080408027980 */ /* 0x000ea2000c101b00 */
[----:B-----5:R-:W-:Y:S02]  /*2a630*/  SHF.L.U32 R13, R11, 0x1f, RZ ;  /* 0x0000001f0b0d7819 */ /* 0x020fe400000006ff */
[----:B--2---:R-:W-:-:S05]  /*2a640*/  MOV R3, R2 ;  /* 0x0000000200037202 */ /* 0x004fca0000000f00 */
[----:B------:R-:W-:-:S04]  /*2a650*/  IMAD R12, R12, 0x8, R3 ;  /* 0x000000080c0c7824 */ /* 0x000fc800078e0203 */
[----:B------:R0:W1:Y:S01]  /*2a660*/  SYNCS.PHASECHK.TRANS64.TRYWAIT P1, [R12+URZ], R13 ;  /* 0x0000000d0c0075a7 */ /* 0x000062000802017f */
[----:B------:R-:W2:Y:S01]  /*2a670*/  LD.E R11, desc[UR4][R8.64+0x1c] ;  /* 0x00001c04080b7980 */ /* 0x000ea2000c101900 */
[----:B------:R-:W-:Y:S02]  /*2a680*/  R2UR UR6, R4 ;  /* 0x00000000040672ca */ /* 0x000fe400000e0000 */
[----:B------:R-:W-:Y:S01]  /*2a690*/  R2UR UR7, R5 ;  /* 0x00000000050772ca */ /* 0x000fe200000e0000 */
[----:B------:R0:W5:Y:S01]  /*2a6a0*/  LD.E R2, desc[UR4][R6.64] ;  /* 0x0000000406027980 */ /* 0x000162000c101900 */
[----:B------:R-:W-:Y:S11]  /*2a6b0*/  BSSY B3, `(.L_x_2313) ;  /* 0x0000006000037945 */ /* 0x000ff60003800000 */
[----:B------:R0:W5:Y:S01]  /*2a6c0*/  LD.E R3, desc[UR6][R6.64+0x4] ;  /* 0x0000040606037980 */ /* 0x000162000c101900 */
[----:B--2---:R-:W-:-:S04]  /*2a6d0*/  LOP3.LUT R11, R11, 0x1, RZ, 0xfc, !PT ;  /* 0x000000010b0b7812 */ /* 0x004fc800078efcff */
[----:B------:R-:W-:-:S13]  /*2a6e0*/  ISETP.NE.AND P2, PT, R11, 0x3, PT ;  /* 0x000000030b00780c */ /* 0x000fda0003f45270 */
[----:B01----:R-:W-:Y:S05]  /*2a6f0*/  @!P2 BRA `(.L_x_2314) ;  /* 0x000000000004a947 */ /* 0x003fea0003800000 */
[----:B------:R-:W-:Y:S01]  /*2a700*/  BPT.TRAP 0x1 ;  /* 0x000000040000795c */ /* 0x000fe20000300000 */
.L_x_2314:
[----:B------:R-:W-:Y:S05]  /*2a710*/  BSYNC B3 ;  /* 0x0000000000037941 */ /* 0x000fea0003800000 */
.L_x_2313:
[----:B------:R-:W-:Y:S04]  /*2a720*/  BSSY B3, `(.L_x_2315) ;  /* 0x000000a000037945 */ /* 0x000fe80003800000 */
[----:B------:R-:W-:Y:S05]  /*2a730*/  @P1 BRA `(.L_x_2316) ;  /* 0x0000000000201947 */ /* 0x000fea0003800000 */
[----:B------:R-:W-:Y:S02]  /*2a740*/  R2UR UR4, R4 ;  /* 0x00000000040472ca */ /* 0x000fe400000e0000 */
[----:B------:R-:W-:-:S13]  /*2a750*/  R2UR UR5, R5 ;  /* 0x00000000050572ca */ /* 0x000fda00000e0000 */
[----:B------:R-:W2:Y:S01]  /*2a760*/  LD.E.64 R8, desc[UR4][R8.64+0x8] ;  /* 0x0000080408087980 */ /* 0x000ea2000c101b00 */
[----:B-----5:R-:W-:Y:S02]  /*2a770*/  SHF.L.U32 R3, R3, 0x1f, RZ ;  /* 0x0000001f03037819 */ /* 0x020fe400000006ff */
[----:B--2---:R-:W-:-:S05]  /*2a780*/  MOV R7, R8 ;  /* 0x0000000800077202 */ /* 0x004fca0000000f00 */
[----:B------:R-:W-:-:S04]  /*2a790*/  IMAD R2, R2, 0x8, R7 ;  /* 0x0000000802027824 */ /* 0x000fc800078e0207 */
[----:B------:R-:W0:Y:S02]  /*2a7a0*/  SYNCS.PHASECHK.TRANS64.TRYWAIT P1, [R2+URZ], R3 ;  /* 0x00000003020075a7 */ /* 0x000e24000802017f */
[----:B0-----:R-:W-:Y:S05]  /*2a7b0*/  @!P1 BRA `(.L_x_2317) ;  /* 0x000001b400fc9947 */ /* 0x001fea0003800000 */
.L_x_2316:
[----:B------:R-:W-:Y:S05]  /*2a7c0*/  BSYNC B3 ;  /* 0x0000000000037941 */ /* 0x000fea0003800000 */
.L_x_2315:
[----:B------:R-:W2:Y:S04]  /*2a7d0*/  LDL.64 R8, [R0] ;  /* 0x0000000000087983 */ /* 0x000ea80000100a00 */
[----:B------:R-:W3:Y:S01]  /*2a7e0*/  LDL.64 R6, [R0+0x28] ;  /* 0x0000280000067983 */ /* 0x000ee20000100a00 */
[C---:B------:R-:W-:Y:S02]  /*2a7f0*/  R2UR UR6, R4.reuse ;  /* 0x00000000040672ca */ /* 0x040fe400000e0000 */
[C---:B------:R-:W-:Y:S01]  /*2a800*/  R2UR UR7, R5.reuse ;  /* 0x00000000050772ca */ /* 0x040fe200000e0000 */
[----:B0----5:R-:W4:Y:S01]  /*2a810*/  LDL.64 R2, [R0+0x20] ;  /* 0x0000200000027983 */ /* 0x021f220000100a00 */
[C---:B------:R-:W-:Y:S02]  /*2a820*/  R2UR UR4, R4.reuse ;  /* 0x00000000040472ca */ /* 0x040fe400000e0000 */
[----:B------:R-:W-:Y:S01]  /*2a830*/  R2UR UR5, R5 ;  /* 0x00000000050572ca */ /* 0x000fe200000e0000 */
[----:B------:R-:W4:Y:S08]  /*2a840*/  LDL.64 R12, [R0+0x8] ;  /* 0x00000800000c7983 */ /* 0x000f300000100a00 */
[----:B--2---:R-:W2:Y:S04]  /*2a850*/  LD.E R9, desc[UR6][R8.64] ;  /* 0x0000000608097980 */ /* 0x004ea8000c101900 */
[----:B---3--:R-:W2:Y:S01]  /*2a860*/  LD.E.64 R14, desc[UR4][R6.64] ;  /* 0x00000004060e7980 */ /* 0x008ea2000c101b00 */
[----:B------:R-:W-:Y:S05]  /*2a870*/  WARPSYNC.ALL ;  /* 0x0000000000007948 */ /* 0x000fea0003800000 */
[----:B------:R-:W-:-:S02]  /*2a880*/  R2UR UR4, R4 ;  /* 0x00000000040472ca */ /* 0x000fc400000e0000 */
[C---:B------:R-:W-:Y:S02]  /*2a890*/  R2UR UR5, R5.reuse ;  /* 0x00000000050572ca */ /* 0x040fe400000e0000 */
[----:B------:R-:W-:Y:S02]  /*2a8a0*/  R2UR UR6, R4 ;  /* 0x00000000040672ca */ /* 0x000fe400000e0000 */
[----:B------:R-:W-:-:S09]  /*2a8b0*/  R2UR UR7, R5 ;  /* 0x00000000050772ca */ /* 0x000fd200000e0000 */
[----:B----4-:R0:W-:Y:S04]  /*2a8c0*/  ST.E desc[UR4][R12.64], RZ ;  /* 0x000000ff0c007985 */ /* 0x0101e8000c101904 */
[----:B------:R-:W3:Y:S01]  /*2a8d0*/  LD.E.64 R6, desc[UR6][R2.64] ;  /* 0x0000000602067980 */ /* 0x000ee2000c101b00 */
[----:B--2---:R-:W-:Y:S01]  /*2a8e0*/  IMAD R8, R9, 0x300, R14 ;  /* 0x0000030009087824 */ /* 0x004fe200078e020e */
[----:B------:R-:W-:Y:S01]  /*2a8f0*/  WARPGROUP.ARRIVE ;  /* 0x00000000000079c5 */ /* 0x000fe20000000000 */
[----:B------:R-:W-:Y:S01]  /*2a900*/  IMAD.MOV.U32 R9, RZ, RZ, R15 ;  /* 0x000000ffff097224 */ /* 0x000fe200078e000f */
[----:B------:R-:W-:Y:S01]  /*2a910*/  R2UR UR8, R4 ;  /* 0x00000000040872ca */ /* 0x000fe200000e0000 */
[----:B------:R-:W-:Y:S01]  /*2a920*/  IMAD.MOV.U32 R195, RZ, RZ, 0x1 ;  /* 0x00000001ffc37424 */ /* 0x000fe200078e00ff */
[----:B------:R-:W-:-:S02]  /*2a930*/  R2UR UR6, R8 ;  /* 0x00000000080672ca */ /* 0x000fc400000e0000 */
[----:B------:R-:W-:Y:S02]  /*2a940*/  R2UR UR7, R9 ;  /* 0x00000000090772ca */ /* 0x000fe400000e0000 */
[C---:B------:R-:W-:Y:S02]  /*2a950*/  R2UR UR9, R5.reuse ;  /* 0x00000000050972ca */ /* 0x040fe400000e0000 */
[----:B------:R-:W-:Y:S02]  /*2a960*/  R2UR UR10, R4 ;  /* 0x00000000040a72ca */ /* 0x000fe400000e0000 */
[----:B------:R-:W-:Y:S02]  /*2a970*/  R2UR UR11, R5 ;  /* 0x00000000050b72ca */ /* 0x000fe400000e0000 */
[----:B---3--:R-:W-:Y:S02]  /*2a980*/  R2UR UR4, R6 ;  /* 0x00000000060472ca */ /* 0x008fe400000e0000 */
[----:B------:R-:W-:-:S13]  /*2a990*/  R2UR UR5, R7 ;  /* 0x00000000070572ca */ /* 0x000fda00000e0000 */
[----:B------:R-:W-:Y:S03]  /*2a9a0*/  HGMMA.64x96x16.F32.BF16 R24, gdesc[UR4], RZ, !UPT, gsb0 ;  /* 0x01600000041879f0 */ /* 0x000fe6000c0018ff */
[----:B------:R-:W-:Y:S02]  /*2a9b0*/  WARPGROUP.DEPBAR.LE gsb0, 0x0 ;  /* 0x00008000000079c5 */ /* 0x000fe40000010000 */
[----:B------:R0:W-:Y:S04]  /*2a9c0*/  ST.E desc[UR8][R12.64], R195 ;  /* 0x000000c30c007985 */ /* 0x0001e8000c101908 */
[----:B------:R-:W2:Y:S01]  /*2a9d0*/  LD.E.64 R6, desc[UR10][R2.64] ;  /* 0x0000000a02067980 */ /* 0x000ea2000c101b00 */
[----:B------:R-:W-:Y:S01]  /*2a9e0*/  VIADD R14, R8, 0x2 ;  /* 0x00000002080e7836 */ /* 0x000fe20000000000 */
[----:B------:R-:W-:Y:S01]  /*2a9f0*/  R2UR UR7, R15 ;  /* 0x000000000f0772ca */ /* 0x000fe200000e0000 */
[----:B------:R-:W-:Y:S01]  /*2aa00*/  WARPGROUP.ARRIVE ;  /* 0x00000000000079c5 */ /* 0x000fe20000000000 */
[----:B------:R-:W-:-:S02]  /*2aa10*/  R2UR UR8, R4 ;  /* 0x00000000040872ca */ /* 0x000fc400000e0000 */
[----:B------:R-:W-:Y:S02]  /*2aa20*/  R2UR UR6, R14 ;  /* 0x000000000e0672ca */ /* 0x000fe400000e0000 */
[C---:B------:R-:W-:Y:S02]  /*2aa30*/  R2UR UR9, R5.reuse ;  /* 0x00000000050972ca */ /* 0x040fe400000e0000 */
[----:B------:R-:W-:Y:S02]  /*2aa40*/  R2UR UR10, R4 ;  /* 0x00000000040a72ca */ /* 0x000fe400000e0000 */
[----:B------:R-:W-:Y:S01]  /*2aa50*/  R2UR UR11, R5 ;  /* 0x00000000050b72ca */ /* 0x000fe200000e0000 */
[----:B--2---:R-:W-:Y:S01]  /*2aa60*/  VIADD R6, R6, 0x2 ;  /* 0x0000000206067836 */ /* 0x004fe20000000000 */
[----:B------:R-:W-:-:S04]  /*2aa70*/  R2UR UR5, R7 ;  /* 0x00000000070572ca */ /* 0x000fc800000e0000 */
[----:B------:R-:W-:-:S13]  /*2aa80*/  R2UR UR4, R6 ;  /* 0x00000000060472ca */ /* 0x000fda00000e0000 */
[----:B------:R-:W-:Y:S03]  /*2aa90*/  HGMMA.64x96x16.F32.BF16 R24, gdesc[UR4], R24, gsb0 ;  /* 0x01600000041879f0 */ /* 0x000fe60008001818 */
        /* <DEDUP_REMOVED lines=19> */
[----:B------:R-:W-:Y:S01]  /*2abd0*/  WARPGROUP.ARRIVE ;  /* 0x00000000000079c5 */ /* 0x000fe20000000000 */
[----:B------:R-:W-:Y:S01]  /*2abe0*/  IMAD.MOV.U32 R9, RZ, RZ, R15 ;  /* 0x000000ffff097224 */ /* 0x000fe200078e000f */
[----:B------:R-:W-:-:S02]  /*2abf0*/  R2UR UR8, R4 ;  /* 0x00000000040872ca */ /* 0x000fc400000e0000 */
[----:B------:R-:W-:Y:S02]  /*2ac00*/  R2UR UR6, R8 ;  /* 0x00000000080672ca */ /* 0x000fe400000e0000 */
        /* <DEDUP_REMOVED lines=8> */
[----:B------:R-:W2:Y:S01]  /*2ac90*/  LDL.64 R6, [R0+0x40] ;  /* 0x0000400000067983 */ /* 0x000ea20000100a00 */
[----:B------:R-:W-:-:S02]  /*2aca0*/  R2UR UR4, R4 ;  /* 0x00000000040472ca */ /* 0x000fc400000e0000 */
        /* <DEDUP_REMOVED lines=9> */
[----:B------:R0:W5:Y:S01]  /*2ad40*/  LD.E R14, desc[UR6][R2.64+0x4] ;  /* 0x00000406020e7980 */ /* 0x000162000c101900 */
[----:B--2---:R-:W-:-:S04]  /*2ad50*/  LOP3.LUT R8, R8, 0x1, RZ, 0xfc, !PT ;  /* 0x0000000108087812 */ /* 0x004fc800078efcff */
[----:B------:R-:W-:-:S13]  /*2ad60*/  ISETP.NE.AND P1, PT, R8, 0x3, PT ;  /* 0x000000030800780c */ /* 0x000fda0003f25270 */
[----:B0-----:R-:W-:Y:S05]  /*2ad70*/  @!P1 BRA `(.L_x_2319) ;  /* 0x0000000000049947 */ /* 0x001fea0003800000 */
[----:B------:R-:W-:Y:S01]  /*2ad80*/  BPT.TRAP 0x1 ;  /* 0x000000040000795c */ /* 0x000fe20000300000 */
.L_x_2319:
[----:B------:R-:W-:Y:S05]  /*2ad90*/  BSYNC B3 ;  /* 0x0000000000037941 */ /* 0x000fea0003800000 */
.L_x_2318:
        /* <DEDUP_REMOVED lines=17> */
.L_x_2321:
[----:B------:R-:W-:Y:S05]  /*2aeb0*/  BSYNC B3 ;  /* 0x0000000000037941 */ /* 0x000fea0003800000 */
.L_x_2320:
        /* <DEDUP_REMOVED lines=10> */
.L_x_2323:
[----:B------:R-:W-:Y:S05]  /*2af60*/  BSYNC B3 ;  /* 0x0000000000037941 */ /* 0x000fea0003800000 */
.L_x_2322:
[----:B------:R-:W2:Y:S04]  /*2af70*/  LDL.64 R14, [R0] ;  /* 0x00000000000e7983 */ /* 0x000ea80000100a00 */
[----:B------:R-:W3:Y:S04]  /*2af80*/  LDL.64 R12, [R0+0x58] ;  /* 0x00005800000c7983 */ /* 0x000ee80000100a00 */
[----:B------:R-:W4:Y:S04]  /*2af90*/  LDL.64 R2, [R0+0x48] ;  /* 0x0000480000027983 */ /* 0x000f280000100a00 */
[----:B0----5:R-:W4:Y:S01]  /*2afa0*/  LDL.64 R8, [R0+0x50] ;  /* 0x0000500000087983 */ /* 0x021f220000100a00 */
[----:B------:R-:W-:-:S02]  /*2afb0*/  R2UR UR6, R4 ;  /* 0x00000000040672ca */ /* 0x000fc400000e0000 */
[C---:B------:R-:W-:Y:S01]  /*2afc0*/  R2UR UR7, R5.reuse ;  /* 0x00000000050772ca */ /* 0x040fe200000e0000 */
[----:B------:R-:W4:Y:S01]  /*2afd0*/  LDL R21, [R1+0x470] ;  /* 0x0004700001157983 */ /* 0x000f220000100800 */
[C---:B------:R-:W-:Y:S02]  /*2afe0*/  R2UR UR4, R4.reuse ;  /* 0x00000000040472ca */ /* 0x040fe400000e0000 */
[----:B------:R-:W-:Y:S01]  /*2aff0*/  R2UR UR5, R5 ;  /* 0x00000000050572ca */ /* 0x000fe200000e0000 */
[----:B------:R-:W4:Y:S04]  /*2b000*/  LDL R20, [R1+0x474] ;  /* 0x0004740001147983 */ /* 0x000f280000100800 */
[----:B------:R-:W4:Y:S04]  /*2b010*/  LDL.LU R72, [R1+0x47c] ;  /* 0x00047c0001487983 */ /* 0x000f280000300800 */
[----:B--2---:R-:W2:Y:S04]  /*2b020*/  LD.E R15, desc[UR6][R14.64] ;  /* 0x000000060e0f7980 */ /* 0x004ea8000c101900 */
[----:B---3--:R-:W2:Y:S01]  /*2b030*/  LD.E.64 R6, desc[UR4][R12.64] ;  /* 0x000000040c067980 */ /* 0x008ea2000c101b00 */
[----:B------:R-:W-:Y:S05]  /*2b040*/  WARPSYNC.ALL ;  /* 0x0000000000007948 */ /* 0x000fea0003800000 */
[----:B------:R-:W-:-:S02]  /*2b050*/  R2UR UR6, R4 ;  /* 0x00000000040672ca */ /* 0x000fc400000e0000 */
[C---:B------:R-:W-:Y:S02]  /*2b060*/  R2UR UR7, R5.reuse ;  /* 0x00000000050772ca */ /* 0x040fe400000e0000 */
[----:B------:R-:W-:Y:S02]  /*2b070*/  R2UR UR4, R4 ;  /* 0x00000000040472ca */ /* 0x000fe400000e0000 */
[----:B------:R-:W-:-:S09]  /*2b080*/  R2UR UR5, R5 ;  /* 0x00000000050572ca */ /* 0x000fd200000e0000 */
[----:B----4-:R-:W3:Y:S04]  /*2b090*/  LD.E R11, desc[UR6][R2.64] ;  /* 0x00000006020b7980 */ /* 0x010ee8000c101900 */
[----:B------:R-:W4:Y:S01]  /*2b0a0*/  LD.E.64 R18, desc[UR4][R8.64] ;  /* 0x0000000408127980 */ /* 0x000f22000c101b00 */
[----:B------:R-:W-:Y:S01]  /*2b0b0*/  WARPGROUP.ARRIVE ;  /* 0x00000000000079c5 */ /* 0x000fe20000000000 */
[C---:B------:R-:W-:Y:S02]  /*2b0c0*/  R2UR UR8, R4.reuse ;  /* 0x00000000040872ca */ /* 0x040fe400000e0000 */
[----:B------:R-:W-:Y:S02]  /*2b0d0*/  R2UR UR9, R5 ;  /* 0x00000000050972ca */ /* 0x000fe400000e0000 */
[----:B------:R-:W-:-:S02]  /*2b0e0*/  R2UR UR10, R4 ;  /* 0x00000000040a72ca */ /* 0x000fc400000e0000 */
[----:B------:R-:W-:Y:S01]  /*2b0f0*/  R2UR UR11, R5 ;  /* 0x00000000050b72ca */ /* 0x000fe200000e0000 */
[----:B--2---:R-:W-:Y:S01]  /*2b100*/  IMAD R6, R15, 0xc00, R6 ;  /* 0x00000c000f067824 */ /* 0x004fe200078e0206 */
[----:B------:R-:W-:-:S04]  /*2b110*/  R2UR UR7, R7 ;  /* 0x00000000070772ca */ /* 0x000fc800000e0000 */
[----:B------:R-:W-:Y:S02]  /*2b120*/  R2UR UR6, R6 ;  /* 0x00000000060672ca */ /* 0x000fe400000e0000 */
[----:B---3--:R-:W-:Y:S02]  /*2b130*/  ISETP.NE.U32.AND P1, PT, R11, RZ, PT ;  /* 0x000000ff0b00720c */ /* 0x008fe40003f25070 */
[----:B----4-:R-:W-:Y:S02]  /*2b140*/  R2UR UR4, R18 ;  /* 0x00000000120472ca */ /* 0x010fe400000e0000 */
[----:B------:R-:W-:-:S09]  /*2b150*/  R2UR UR5, R19 ;  /* 0x00000000130572ca */ /* 0x000fd200000e0000 */
[----:B------:R-:W-:-:S05]  /*2b160*/  VOTEU.ANY UP0, P1 ;  /* 0x00000000003f7886 */ /* 0x000fca0000800100 */
[----:B------:R-:W-:Y:S03]  /*2b170*/  HGMMA.64x96x16.F32.BF16 R24, gdesc[UR4], R24, UP0, gsb0 ;  /* 0x01600000041879f0 */ /* 0x000fe6000b801818 */
[----:B------:R-:W-:Y:S02]  /*2b180*/  WARPGROUP.DEPBAR.LE gsb0, 0x0 ;  /* 0x00008000000079c5 */ /* 0x000fe40000010000 */
[----:B------:R-:W-:Y:S04]  /*2b190*/  ST.E desc[UR8][R2.64], R195 ;  /* 0x000000c302007985 */ /* 0x000fe8000c101908 */
[----:B------:R-:W2:Y:S01]  /*2b1a0*/  LD.E.64 R12, desc[UR10][R8.64] ;  /* 0x0000000a080c7980 */ /* 0x000ea2000c101b00 */
[----:B------:R-:W-:-:S02]  /*2b1b0*/  VIADD R14, R6, 0x2 ;  /* 0x00000002060e7836 */ /* 0x000fc40000000000 */
[----:B------:R-:W-:-:S03]  /*2b1c0*/  IMAD.MOV.U32 R15, RZ, RZ, R7 ;  /* 0x000000ffff0f7224 */ /* 0x000fc600078e0007 */
[----:B------:R-:W-:Y:S02]  /*2b1d0*/  R2UR UR6, R14 ;  /* 0x000000000e0672ca */ /* 0x000fe400000e0000 */
[----:B------:R-:W-:Y:S01]  /*2b1e0*/  R2UR UR7, R15 ;  /* 0x000000000f0772ca */ /* 0x000fe200000e0000 */
[----:B------:R-:W-:Y:S01]  /*2b1f0*/  WARPGROUP.ARRIVE ;  /* 0x00000000000079c5 */ /* 0x000fe20000000000 */
[C---:B------:R-:W-:Y:S02]  /*2b200*/  R2UR UR8, R4.reuse ;  /* 0x00000000040872ca */ /* 0x040fe400000e0000 */
        /* <DEDUP_REMOVED lines=222> */
[----:B------:R-:W-:-:S06]  /*2bff0*/  WARPGROUP.ARRIVE ;  /* 0x00000000000079c5 */ /* 0x000fcc0000000000 */
[----:B------:R-:W0:Y:S01]  /*2c000*/  S2R R203, SR_TID.X ;  /* 0x0000000000cb7919 */ /* 0x000e220000002100 */
[----:B------:R-:W-:Y:S02]  /*2c010*/  R2UR UR8, R4 ;  /* 0x00000000040872ca */ /* 0x000fe400000e0000 */
[----:B------:R-:W-:Y:S02]  /*2c020*/  R2UR UR9, R5 ;  /* 0x00000000050972ca */ /* 0x000fe400000e0000 */
[----:B0-----:R-:W-:Y:S01]  /*2c030*/  LOP3.LUT P2, RZ, R203, 0x7f, RZ, 0xc0, !PT ;  /* 0x0000007fcbff7812 */ /* 0x001fe2000784c0ff */
[----:B--2---:R-:W-:Y:S02]  /*2c040*/  VIADD R6, R8, 0xc06 ;  /* 0x00000c0608067836 */ /* 0x004fe40000000000 */
[----:B------:R-:W-:-:S03]  /*2c050*/  IMAD.MOV.U32 R7, RZ, RZ, R9 ;  /* 0x000000ffff077224 */ /* 0x000fc600078e0009 */
[----:B------:R-:W-:Y:S02]  /*2c060*/  R2UR UR4, R6 ;  /* 0x00000000060472ca */ /* 0x000fe400000e0000 */
[----:B------:R-:W-:-:S13]  /*2c070*/  R2UR UR5, R7 ;  /* 0x00000000070572ca */ /* 0x000fda00000e0000 */
[----:B------:R-:W-:Y:S03]  /*2c080*/  HGMMA.64x96x16.F32.BF16 R24, gdesc[UR4], R24, gsb0 ;  /* 0x01600000041879f0 */ /* 0x000fe60008001818 */
[----:B------:R-:W-:Y:S02]  /*2c090*/  WARPGROUP.DEPBAR.LE gsb0, 0x0 ;  /* 0x00008000000079c5 */ /* 0x000fe40000010000 */
[----:B------:R0:W-:Y:S04]  /*2c0a0*/  ST.E desc[UR8][R2.64], R195 ;  /* 0x000000c302007985 */ /* 0x0001e8000c101908 */
[----:B------:R-:W2:Y:S04]  /*2c0b0*/  @!P2 LDL.64 R6, [R0+0x18] ;  /* 0x000018000006a983 */ /* 0x000ea80000100a00 */
[----:B------:R-:W3:Y:S01]  /*2c0c0*/  @!P2 LDL.64 R8, [R0] ;  /* 0x000000000008a983 */ /* 0x000ee20000100a00 */
[----:B------:R-:W-:-:S02]  /*2c0d0*/  @!P2 R2UR UR4, R4 ;  /* 0x000000000404a2ca */ /* 0x000fc400000e0000 */
[C---:B------:R-:W-:Y:S02]  /*2c0e0*/  @!P2 R2UR UR5, R5.reuse ;  /* 0x000000000505a2ca */ /* 0x040fe400000e0000 */
[----:B------:R-:W-:Y:S02]  /*2c0f0*/  SHF.R.U32.HI R11, RZ, 0x7, R203 ;  /* 0x00000007ff0b7819 */ /* 0x000fe400000116cb */
[----:B------:R-:W-:Y:S02]  /*2c100*/  @!P2 R2UR UR6, R4 ;  /* 0x000000000406a2ca */ /* 0x000fe400000e0000 */
[----:B------:R-:W-:Y:S02]  /*2c110*/  @!P2 R2UR UR7, R5 ;  /* 0x000000000507a2ca */ /* 0x000fe400000e0000 */
[----:B------:R-:W-:-:S05]  /*2c120*/  IADD3 R11, -R11, 0xb, RZ ;  /* 0x0000000b0b0b7810 */ /* 0x000fca0007ffe1ff */
[----:B------:R1:W-:Y:S06]  /*2c130*/  BAR.ARV R11, 0x100 ;  /* 0x0004000b0000751d */ /* 0x0003ec0000002000 */
[----:B--2---:R-:W2:Y:S04]  /*2c140*/  @!P2 LD.E.64 R6, desc[UR4][R6.64+0x30] ;  /* 0x000030040606a980 */ /* 0x004ea8000c101b00 */
[----:B---3--:R-:W0:Y:S01]  /*2c150*/  @!P2 LD.E R8, desc[UR6][R8.64] ;  /* 0x000000060808a980 */ /* 0x008e22000c101900 */
[----:B--2---:R-:W-:-:S05]  /*2c160*/  @!P2 MOV R13, R6 ;  /* 0x00000006000da202 */ /* 0x004fca0000000f00 */
[----:B0-----:R-:W-:-:S05]  /*2c170*/  @!P2 IMAD R2, R8, 0x8, R13 ;  /* 0x000000080802a824 */ /* 0x001fca00078e020d */
[----:B------:R-:W-:-:S04]  /*2c180*/  @!P2 PRMT R2, RZ, 0x654, R2 ;  /* 0x00000654ff02a816 */ /* 0x000fc80000000002 */
[----:B------:R0:W-:Y:S02]  /*2c190*/  @!P2 SYNCS.ARRIVE.TRANS64.RED.A1T0 RZ, [R2+URZ], RZ ;  /* 0x000000ff02ffa9a7 */ /* 0x0001e4000810043f */
[----:B0-----:R-:W2:Y:S01]  /*2c1a0*/  LDL.64 R2, [R0+0x68] ;  /* 0x0000680000027983 */ /* 0x001ea20000100a00 */
[----:B------:R-:W-:Y:S02]  /*2c1b0*/  R2UR UR4, R4 ;  /* 0x00000000040472ca */ /* 0x000fe400000e0000 */
[----:B------:R-:W-:-:S13]  /*2c1c0*/  R2UR UR5, R5 ;  /* 0x00000000050572ca */ /* 0x000fda00000e0000 */
[----:B--2---:R-:W2:Y:S01]  /*2c1d0*/  LD.E.64 R2, desc[UR4][R2.64] ;  /* 0x0000000402027980 */ /* 0x004ea2000c101b00 */
[----:B------:R-:W-:Y:S02]  /*2c1e0*/  R2UR UR4, R4 ;  /* 0x00000000040472ca */ /* 0x000fe400000e0000 */
[----:B------:R-:W-:-:S13]  /*2c1f0*/  R2UR UR5, R5 ;  /* 0x00000000050572ca */ /* 0x000fda00000e0000 */
[----:B-1----:R-:W3:Y:S01]  /*2c200*/  LD.E R11, desc[UR4][R22.64+0x24] ;  /* 0x00002404160b7980 */ /* 0x002ee2000c101900 */
[C---:B------:R-:W-:Y:S02]  /*2c210*/  R2UR UR4, R4.reuse ;  /* 0x00000000040472ca */ /* 0x040fe400000e0000 */
[C---:B------:R-:W-:Y:S02]  /*2c220*/  R2UR UR5, R5.reuse ;  /* 0x00000000050572ca */ /* 0x040fe400000e0000 */
[C---:B------:R-:W-:Y:S02]  /*2c230*/  R2UR UR14, R4.reuse ;  /* 0x00000000040e72ca */ /* 0x040fe400000e0000 */
[C---:B------:R-:W-:Y:S02]  /*2c240*/  R2UR UR15, R5.reuse ;  /* 0x00000000050f72ca */ /* 0x040fe400000e0000 */
[----:B------:R-:W-:Y:S02]  /*2c250*/  R2UR UR10, R4 ;  /* 0x00000000040a72ca */ /* 0x000fe400000e0000 */
[----:B------:R-:W-:-:S02]  /*2c260*/  R2UR UR11, R5 ;  /* 0x00000000050b72ca */ /* 0x000fc400000e0000 */
[----:B------:R-:W-:Y:S02]  /*2c270*/  R2UR UR8, R4 ;  /* 0x00000000040872ca */ /* 0x000fe400000e0000 */
[----:B------:R-:W-:Y:S02]  /*2c280*/  R2UR UR9, R5 ;  /* 0x00000000050972ca */ /* 0x000fe400000e0000 */
[----:B------:R-:W-:-:S03]  /*2c290*/  LOP3.LUT R72, R72, 0xfff7ffff, RZ, 0xc0, !PT ;  /* 0xfff7ffff48487812 */ /* 0x000fc600078ec0ff */
[----:B------:R-:W4:Y:S01]  /*2c2a0*/  LD.E R7, desc[UR14][R22.64+0x18] ;  /* 0x0000180e16077980 */ /* 0x000f22000c101900 */
[----:B------:R-:W-:Y:S02]  /*2c2b0*/  R2UR UR12, R4 ;  /* 0x00000000040c72ca */ /* 0x000fe400000e0000 */
[----:B------:R-:W-:Y:S01]  /*2c2c0*/  R2UR UR13, R5 ;  /* 0x00000000050d72ca */ /* 0x000fe200000e0000 */
[----:B------:R-:W4:Y:S01]  /*2c2d0*/  LD.E R74, desc[UR10][R22.64+0xc] ;  /* 0x00000c0a164a7980 */ /* 0x000f22000c101900 */
[----:B------:R-:W-:-:S05]  /*2c2e0*/  @P2 LOP3.LUT R72, R72, 0x80000, RZ, 0xfc, !PT ;  /* 0x0008000048482812 */ /* 0x000fca00078efcff */
[----:B------:R0:W-:Y:S06]  /*2c2f0*/  STL [R1+0x47c], R72 ;  /* 0x00047c4801007387 */ /* 0x0001ec0000100800 */
[----:B------:R-:W4:Y:S04]  /*2c300*/  LD.E R73, desc[UR12][R22.64+0x14] ;  /* 0x0000140c16497980 */ /* 0x000f28000c101900 */
[----:B0-----:R-:W4:Y:S04]  /*2c310*/  LD.E R72, desc[UR8][R22.64+0x10] ;  /* 0x0000100816487980 */ /* 0x001f28000c101900 */
[----:B--2---:R0:W2:Y:S01]  /*2c320*/  LD.E R75, desc[UR4][R2.64] ;  /* 0x00000004024b7980 */ /* 0x0040a2000c101900 */
[----:B------:R-:W-:-:S02]  /*2c330*/  R2UR UR4, R4 ;  /* 0x00000000040472ca */ /* 0x000fc400000e0000 */
[----:B------:R-:W-:-:S13]  /*2c340*/  R2UR UR5, R5 ;  /* 0x00000000050572ca */ /* 0x000fda00000e0000 */
[----:B------:R-:W2:Y:S01]  /*2c350*/  LD.E R76, desc[UR4][R22.64] ;  /* 0x00000004164c7980 */ /* 0x000ea2000c101900 */
[----:B------:R-:W-:Y:S02]  /*2c360*/  R2UR UR4, R4 ;  /* 0x00000000040472ca */ /* 0x000fe400000e0000 */
[----:B------:R-:W-:Y:S02]  /*2c370*/  R2UR UR5, R5 ;  /* 0x00000000050572ca */ /* 0x000fe400000e0000 */
[----:B---3--:R-:W-:Y:S01]  /*2c380*/  ISETP.NE.AND P1, PT, R11, 0x1, PT ;  /* 0x000000010b00780c */ /* 0x008fe20003f25270 */
[----:B0-----:R-:W-:Y:S02]  /*2c390*/  IMAD.MOV.U32 R2, RZ, RZ, R20 ;  /* 0x000000ffff027224 */ /* 0x001fe400078e0014 */
[----:B------:R-:W-:-:S08]  /*2c3a0*/  IMAD.MOV.U32 R3, RZ, RZ, R21 ;  /* 0x000000ffff037224 */ /* 0x000fd000078e0015 */
[----:B------:R0:W3:Y:S02]  /*2c3b0*/  LD.E R78, desc[UR4][R2.64] ;  /* 0x00000004024e7980 */ /* 0x0000e4000c101900 */
[C---:B------:R-:W-:Y:S02]  /*2c3c0*/  @P1 R2UR UR4, R4.reuse ;  /* 0x00000000040412ca */ /* 0x040fe400000e0000 */
[C---:B------:R-:W-:Y:S02]  /*2c3d0*/  @P1 R2UR UR5, R5.reuse ;  /* 0x00000000050512ca */ /* 0x040fe400000e0000 */
[----:B------:R-:W-:Y:S02]  /*2c3e0*/  @P1 R2UR UR6, R4 ;  /* 0x00000000040612ca */ /* 0x000fe400000e0000 */
[----:B------:R-:W-:-:S09]  /*2c3f0*/  @P1 R2UR UR7, R5 ;  /* 0x00000000050712ca */ /* 0x000fd200000e0000 */
[----:B------:R-:W3:Y:S04]  /*2c400*/  @P1 LD.E R80, desc[UR4][R22.64+0x28] ;  /* 0x0000280416501980 */ /* 0x000ee8000c101900 */
[----:B------:R-:W3:Y:S01]  /*2c410*/  @P1 LD.E R77, desc[UR6][R22.64+0x2c] ;  /* 0x00002c06164d1980 */ /* 0x000ee2000c101900 */
[C---:B------:R-:W-:Y:S02]  /*2c420*/  R2UR UR4, R4.reuse ;  /* 0x00000000040472ca */ /* 0x040fe400000e0000 */
[C---:B------:R-:W-:Y:S02]  /*2c430*/  R2UR UR5, R5.reuse ;  /* 0x00000000050572ca */ /* 0x040fe400000e0000 */
[----:B------:R-:W-:Y:S02]  /*2c440*/  R2UR UR6, R4 ;  /* 0x00000000040672ca */ /* 0x000fe400000e0000 */
[----:B------:R-:W-:-:S09]  /*2c450*/  R2UR UR7, R5 ;  /* 0x00000000050772ca */ /* 0x000fd200000e0000 */
[----:B------:R-:W3:Y:S04]  /*2c460*/  LD.E R3, desc[UR4][R22.64+0x8] ;  /* 0x0000080416037980 */ /* 0x000ee8000c101900 */
[----:B------:R-:W3:Y:S01]  /*2c470*/  LD.E R6, desc[UR6][R22.64+0x4] ;  /* 0x0000040616067980 */ /* 0x000ee2000c101900 */
[----:B----4-:R-:W-:Y:S02]  /*2c480*/  ISETP.GE.AND P2, PT, R7, 0x1, PT ;  /* 0x000000010700780c */ /* 0x010fe40003f46270 */
[----:B------:R-:W-:Y:S01]  /*2c490*/  LOP3.LUT R74, RZ, R74, RZ, 0x33, !PT ;  /* 0x0000004aff4a7212 */ /* 0x000fe200078e33ff */
[----:B------:R-:W-:Y:S01]  /*2c4a0*/  BSSY B3, `(.L_x_2325) ;  /* 0x00000ad000037945 */ /* 0x000fe20003800000 */
[----:B------:R-:W-:Y:S02]  /*2c4b0*/  IMAD R73, R10, -0x60, R73 ;  /* 0xffffffa00a497824 */ /* 0x000fe400078e0249 */
[-C--:B--2---:R-:W-:Y:S01]  /*2c4c0*/  FMUL.FTZ R19, R48, R75.reuse ;  /* 0x0000004b30137220 */ /* 0x084fe20000410000 */
[-C--:B------:R-:W-:Y:S01]  /*2c4d0*/  FMUL.FTZ R21, R28, R75.reuse ;  /* 0x0000004b1c157220 */ /* 0x080fe20000410000 */
[-C--:B------:R-:W-:Y:S01]  /*2c4e0*/  FMUL.FTZ R9, R27, R75.reuse ;  /* 0x0000004b1b097220 */ /* 0x080fe20000410000 */
[-C--:B------:R-:W-:Y:S01]  /*2c4f0*/  FMUL.FTZ R28, R42, R75.reuse ;  /* 0x0000004b2a1c7220 */ /* 0x080fe20000410000 */
[-C--:B------:R-:W-:Y:S01]  /*2c500*/  FMUL.FTZ R27, R49, R75.reuse ;  /* 0x0000004b311b7220 */ /* 0x080fe20000410000 */
[----:B------:R1:W2:Y:S01]  /*2c510*/  MUFU.TANH R42, R19 ;  /* 0x00000013002a7308 */ /* 0x0002a20000002400 */
[-C--:B------:R-:W-:Y:S01]  /*2c520*/  FMUL.FTZ R8, R24, R75.reuse ;  /* 0x0000004b18087220 */ /* 0x080fe20000410000 */
[-C--:B------:R-:W-:Y:S01]  /*2c530*/  FMUL.FTZ R24, R29, R75.reuse ;  /* 0x0000004b1d187220 */ /* 0x080fe20000410000 */
[-C--:B------:R-:W-:Y:S01]  /*2c540*/  FMUL.FTZ R44, R44, R75.reuse ;  /* 0x0000004b2c2c7220 */ /* 0x080fe20000410000 */
[-C--:B------:R-:W-:Y:S01]  /*2c550*/  FMUL.FTZ R12, R31, R75.reuse ;  /* 0x0000004b1f0c7220 */ /* 0x080fe20000410000 */
[-C--:B------:R-:W-:Y:S01]  /*2c560*/  FMUL.FTZ R29, R43, R75.reuse ;  /* 0x0000004b2b1d7220 */ /* 0x080fe20000410000 */
[-C--:B------:R-:W-:Y:S01]  /*2c570*/  FMUL.FTZ R31, R52, R75.reuse ;  /* 0x0000004b341f7220 */ /* 0x080fe20000410000 */
[-C--:B------:R-:W-:Y:S01]  /*2c580*/  FMUL.FTZ R15, R38, R75.reuse ;  /* 0x0000004b260f7220 */ /* 0x080fe20000410000 */
[----:B------:R4:W0:Y:S01]  /*2c590*/  MUFU.TANH R43, R27 ;  /* 0x0000001b002b7308 */ /* 0x0008220000002400 */
[----:B-1----:R-:W-:Y:S01]  /*2c5a0*/  SHF.R.S32.HI R19, RZ, 0x1f, R76 ;  /* 0x0000001fff137819 */ /* 0x002fe2000001144c */
[----:B------:R-:W-:-:S03]  /*2c5b0*/  FMUL.FTZ R38, R40, R75 ;  /* 0x0000004b28267220 */ /* 0x000fc60000410000 */
[----:B----4-:R-:W-:-:S03]  /*2c5c0*/  LEA.HI R27, R19, R76, RZ, 0x7 ;  /* 0x0000004c131b7211 */ /* 0x010fc600078f38ff */
[----:B------:R-:W1:Y:S01]  /*2c5d0*/  MUFU.TANH R40, R44 ;  /* 0x0000002c00287308 */ /* 0x000e620000002400 */
[-C--:B------:R-:W-:Y:S01]  /*2c5e0*/  FMUL.FTZ R20, R25, R75.reuse ;  /* 0x0000004b19147220 */ /* 0x080fe20000410000 */
[----:B------:R-:W-:-:S06]  /*2c5f0*/  FMUL.FTZ R25, R32, R75 ;  /* 0x0000004b20197220 */ /* 0x000fcc0000410000 */
[----:B------:R4:W1:Y:S01]  /*2c600*/  MUFU.TANH R44, R31 ;  /* 0x0000001f002c7308 */ /* 0x0008620000002400 */
[-C--:B------:R-:W-:Y:S01]  /*2c610*/  FMUL.FTZ R32, R53, R75.reuse ;  /* 0x0000004b35207220 */ /* 0x080fe20000410000 */
[-C--:B0-----:R-:W-:Y:S01]  /*2c620*/  FMUL.FTZ R2, R26, R75.reuse ;  /* 0x0000004b1a027220 */ /* 0x081fe20000410000 */
[----:B----4-:R-:W-:Y:S01]  /*2c630*/  LOP3.LUT R31, R27, 0xffffff80, RZ, 0xc0, !PT ;  /* 0xffffff801b1f7812 */ /* 0x010fe200078ec0ff */
[-C--:B------:R-:W-:Y:S01]  /*2c640*/  FMUL.FTZ R11, R30, R75.reuse ;  /* 0x0000004b1e0b7220 */ /* 0x080fe20000410000 */
[----:B------:R-:W-:-:S03]  /*2c650*/  FMUL.FTZ R26, R33, R75 ;  /* 0x0000004b211a7220 */ /* 0x000fc60000410000 */
[----:B------:R-:W-:Y:S02]  /*2c660*/  IMAD.IADD R31, R76, 0x1, -R31 ;  /* 0x000000014c1f7824 */ /* 0x000fe400078e0a1f */
[-C--:B------:R-:W-:Y:S01]  /*2c670*/  FMUL.FTZ R30, R46, R75.reuse ;  /* 0x0000004b2e1e7220 */ /* 0x080fe20000410000 */
[----:B------:R-:W-:Y:S01]  /*2c680*/  LEA.HI R33, R19, R76, RZ, 0x2 ;  /* 0x0000004c13217211 */ /* 0x000fe200078f10ff */
[----:B------:R0:W4:Y:S01]  /*2c690*/  MUFU.TANH R46, R32 ;  /* 0x00000020002e7308 */ /* 0x0001220000002400 */
[-C--:B------:R-:W-:Y:S02]  /*2c6a0*/  FMUL.FTZ R14, R35, R75.reuse ;  /* 0x0000004b230e7220 */ /* 0x080fe40000410000 */
[----:B------:R-:W-:Y:S02]  /*2c6b0*/  LOP3.LUT R35, R33, 0xfffffffc, RZ, 0xc0, !PT ;  /* 0xfffffffc21237812 */ /* 0x000fe400078ec0ff */
[----:B0-----:R-:W-:Y:S01]  /*2c6c0*/  SHF.R.S32.HI R32, RZ, 0x1f, R31 ;  /* 0x0000001fff207819 */ /* 0x001fe2000001141f */
[----:B------:R-:W-:-:S03]  /*2c6d0*/  FMUL.FTZ R18, R39, R75 ;  /* 0x0000004b27127220 */ /* 0x000fc60000410000 */
[----:B------:R-:W-:Y:S01]  /*2c6e0*/  LEA.HI R33, R32, R31, RZ, 0x2 ;  /* 0x0000001f20217211 */ /* 0x000fe200078f10ff */
[-C--:B------:R-:W-:Y:S01]  /*2c6f0*/  FMUL.FTZ R13, R34, R75.reuse ;  /* 0x0000004b220d7220 */ /* 0x080fe20000410000 */
[----:B------:R-:W-:Y:S01]  /*2c700*/  FMUL.FTZ R39, R41, R75 ;  /* 0x0000004b29277220 */ /* 0x000fe20000410000 */
[----:B------:R-:W-:Y:S01]  /*2c710*/  IMAD.IADD R76, R76, 0x1, -R35 ;  /* 0x000000014c4c7824 */ /* 0x000fe200078e0a23 */
[--C-:B------:R-:W-:Y:S02]  /*2c720*/  SHF.R.S32.HI R34, RZ, 0x2, R33.reuse ;  /* 0x00000002ff227819 */ /* 0x100fe40000011421 */
[----:B------:R-:W-:Y:S02]  /*2c730*/  SHF.R.S32.HI R41, RZ, 0x1f, R33 ;  /* 0x0000001fff297819 */ /* 0x000fe40000011421 */
[----:B------:R-:W-:Y:S02]  /*2c740*/  LEA.HI R35, R32, R31, RZ, 0x5 ;  /* 0x0000001f20237211 */ /* 0x000fe400078f28ff */
[----:B------:R-:W-:-:S02]  /*2c750*/  SHF.R.S32.HI R32, RZ, 0x7, R27 ;  /* 0x00000007ff207819 */ /* 0x000fc4000001141b */
[----:B------:R-:W-:Y:S02]  /*2c760*/  LEA.HI R41, R41, R34, RZ, 0x3 ;  /* 0x0000002229297211 */ /* 0x000fe400078f18ff */
[----:B------:R-:W-:Y:S02]  /*2c770*/  SHF.R.S32.HI R35, RZ, 0x5, R35 ;  /* 0x00000005ff237819 */ /* 0x000fe40000011423 */
[----:B------:R-:W-:Y:S02]  /*2c780*/  LEA.HI R27, R27, R32, RZ, 0x1 ;  /* 0x000000201b1b7211 */ /* 0x000fe400078f08ff */
[----:B------:R-:W-:Y:S01]  /*2c790*/  LOP3.LUT R41, R41, 0xfffffff8, RZ, 0xc0, !PT ;  /* 0xfffffff829297812 */ /* 0x000fe200078ec0ff */
[----:B---3--:R-:W-:Y:S01]  /*2c7a0*/  IMAD R78, R78, 0x8, R35 ;  /* 0x000000084e4e7824 */ /* 0x008fe200078e0223 */
[----:B------:R-:W-:Y:S02]  /*2c7b0*/  LOP3.LUT R27, R27, 0x3fffffe, RZ, 0xc0, !PT ;  /* 0x03fffffe1b1b7812 */ /* 0x000fe400078ec0ff */
[----:B------:R-:W-:Y:S01]  /*2c7c0*/  LEA.HI R35, R76, R76, RZ, 0x1 ;  /* 0x0000004c4c237211 */ /* 0x000fe200078f08ff */
[----:B------:R-:W-:-:S02]  /*2c7d0*/  IMAD.IADD R41, R34, 0x1, -R41 ;  /* 0x0000000122297824 */ /* 0x000fc400078e0a29 */
[----:B------:R-:W-:Y:S01]  /*2c7e0*/  IMAD.IADD R27, R32, 0x1, -R27 ;  /* 0x00000001201b7824 */ /* 0x000fe200078e0a1b */
[----:B------:R-:W-:Y:S01]  /*2c7f0*/  LOP3.LUT R35, R35, 0x1ffffffe, RZ, 0xc0, !PT ;  /* 0x1ffffffe23237812 */ /* 0x000fe200078ec0ff */
[----:B------:R-:W-:Y:S02]  /*2c800*/  IMAD.U32 R32, R78, 0x10, R41 ;  /* 0x000000104e207824 */ /* 0x000fe400078e0029 */
[-C--:B------:R-:W-:Y:S02]  /*2c810*/  FMUL.FTZ R53, R55, R75.reuse ;  /* 0x0000004b37357220 */ /* 0x080fe40000410000 */
[----:B------:R-:W-:Y:S02]  /*2c820*/  IMAD.IADD R35, R76, 0x1, -R35 ;  /* 0x000000014c237824 */ /* 0x000fe400078e0a23 */
[----:B------:R-:W-:Y:S02]  /*2c830*/  IMAD R32, R27, 0x40, R32 ;  /* 0x000000401b207824 */ /* 0x000fe400078e0220 */
[----:B------:R-:W-:-:S02]  /*2c840*/  FMUL.FTZ R55, R59, R75 ;  /* 0x0000004b3b377220 */ /* 0x000fc40000410000 */
[----:B------:R-:W-:-:S04]  /*2c850*/  IMAD R59, R35, 0x8, R32 ;  /* 0x00000008233b7824 */ /* 0x000fc800078e0220 */
[----:B------:R-:W-:-:S05]  /*2c860*/  @P1 IMAD.HI.U32 R80, R59, R80, RZ ;  /* 0x000000503b501227 */ /* 0x000fca00078e00ff */
[----:B------:R-:W-:Y:S01]  /*2c870*/  @P1 SHF.R.U32.HI R59, RZ, R77, R80 ;  /* 0x0000004dff3b1219 */ /* 0x000fe20000011650 */
[-C--:B------:R-:W-:Y:S01]  /*2c880*/  FMUL.FTZ R56, R56, R75.reuse ;  /* 0x0000004b38387220 */ /* 0x080fe20000410000 */
[-C--:B------:R-:W-:Y:S01]  /*2c890*/  FMUL.FTZ R57, R57, R75.reuse ;  /* 0x0000004b39397220 */ /* 0x080fe20000410000 */
[----:B------:R-:W-:Y:S02]  /*2c8a0*/  LOP3.LUT R32, R33, 0x7ffffffc, RZ, 0xc0, !PT ;  /* 0x7ffffffc21207812 */ /* 0x000fe400078ec0ff */
[----:B------:R-:W0:Y:S01]  /*2c8b0*/  SHFL.IDX PT, R35, R59, RZ, 0x1c1f ;  /* 0x001c1fff3b237589 */ /* 0x000e2200000e0000 */
[----:B------:R-:W-:Y:S02]  /*2c8c0*/  IMAD.MOV.U32 R27, RZ, RZ, -0x60 ;  /* 0xffffffa0ff1b7424 */ /* 0x000fe400078e00ff */
[-C--:B------:R-:W-:Y:S01]  /*2c8d0*/  FMUL.FTZ R52, R54, R75.reuse ;  /* 0x0000004b36347220 */ /* 0x080fe20000410000 */
[-C--:B------:R-:W-:Y:S01]  /*2c8e0*/  FMUL.FTZ R48, R50, R75.reuse ;  /* 0x0000004b32307220 */ /* 0x080fe20000410000 */
[-C--:B------:R-:W-:Y:S01]  /*2c8f0*/  FMUL.FTZ R49, R51, R75.reuse ;  /* 0x0000004b33317220 */ /* 0x080fe20000410000 */
[----:B------:R3:W0:Y:S01]  /*2c900*/  MUFU.TANH R79, R56 ;  /* 0x00000038004f7308 */ /* 0x0006220000002400 */
        /* <DEDUP_REMOVED lines=15> */
[----:B---3--:R-:W-:Y:S01]  /*2ca00*/  FMUL.FTZ R56, R70, R75 ;  /* 0x0000004b46387220 */ /* 0x008fe20000410000 */
[----:B------:R-:W-:-:S02]  /*2ca10*/  IMAD.IADD R32, R31, 0x1, -R32 ;  /* 0x000000011f207824 */ /* 0x000fc400078e0a20 */
[----:B--2---:R-:W-:Y:S01]  /*2ca20*/  FMUL.FTZ R57, R71, R75 ;  /* 0x0000004b47397220 */ /* 0x004fe20000410000 */
[----:B------:R-:W-:Y:S01]  /*2ca30*/  IMAD R27, R10, R27, 0x1 ;  /* 0x000000010a1b7424 */ /* 0x000fe200078e021b */
[----:B------:R-:W2:Y:S03]  /*2ca40*/  MUFU.TANH R8, R8 ;  /* 0x0000000800087308 */ /* 0x000ea60000002400 */
[----:B------:R-:W-:-:S05]  /*2ca50*/  IMAD R27, R32, -0x2, R27 ;  /* 0xfffffffe201b7824 */ /* 0x000fca00078e021b */
[----:B------:R-:W3:Y:S01]  /*2ca60*/  MUFU.TANH R20, R20 ;  /* 0x0000001400147308 */ /* 0x000ee20000002400 */
[----:B------:R-:W-:-:S07]  /*2ca70*/  IADD3 R31, -R6, R27, R3 ;  /* 0x0000001b061f7210 */ /* 0x000fce0007ffe103 */
[----:B------:R-:W0:Y:S01]  /*2ca80*/  MUFU.TANH R2, R2 ;  /* 0x0000000200027308 */ /* 0x000e220000002400 */
[----:B------:R-:W-:-:S07]  /*2ca90*/  FMUL.FTZ R60, R60, R75 ;  /* 0x0000004b3c3c7220 */ /* 0x000fce0000410000 */
        /* <DEDUP_REMOVED lines=35> */
[----:B------:R-:W1:Y:S08]  /*2ccd0*/  MUFU.TANH R56, R56 ;  /* 0x0000003800387308 */ /* 0x000e700000002400 */
[----:B------:R-:W1:Y:S01]  /*2cce0*/  MUFU.TANH R57, R57 ;  /* 0x0000003900397308 */ /* 0x000e620000002400 */
[----:B------:R-:W-:-:S02]  /*2ccf0*/  IMAD.IADD R72, R31, 0x1, R72 ;  /* 0x000000011f487824 */ /* 0x000fc400078e0248 */
[----:B------:R-:W-:Y:S02]  /*2cd00*/  IMAD.IADD R74, R31, 0x1, R74 ;  /* 0x000000011f4a7824 */ /* 0x000fe400078e024a */
[----:B------:R-:W-:Y:S02]  /*2cd10*/  VIADD R66, R27, 0xffffffff ;  /* 0xffffffff1b427836 */ /* 0x000fe40000000000 */
[--C-:B0-----:R-:W-:Y:S01]  /*2cd20*/  IMAD.IADD R62, R74, 0x1, R35.reuse ;  /* 0x000000014a3e7824 */ /* 0x101fe200078e0223 */
[----:B------:R0:W1:Y:S02]  /*2cd30*/  MUFU.TANH R82, R60 ;  /* 0x0000003c00527308 */ /* 0x0000640000002400 */
[----:B0-----:R-:W-:Y:S01]  /*2cd40*/  IMAD.IADD R60, R72, 0x1, R35 ;  /* 0x00000001483c7824 */ /* 0x001fe200078e0223 */
        /* <DEDUP_REMOVED lines=9> */
[C---:B------:R-:W-:Y:S02]  /*2cde0*/  R2UR UR4, R4.reuse ;  /* 0x00000000040472ca */ /* 0x040fe400000e0000 */
[C---:B------:R-:W-:Y:S02]  /*2cdf0*/  R2UR UR5, R5.reuse ;  /* 0x00000000050572ca */ /* 0x040fe400000e0000 */
[----:B------:R-:W-:Y:S02]  /*2ce00*/  R2UR UR6, R4 ;  /* 0x00000000040672ca */ /* 0x000fe400000e0000 */
[----:B------:R-:W-:-:S09]  /*2ce10*/  R2UR UR7, R5 ;  /* 0x00000000050772ca */ /* 0x000fd200000e0000 */
[----:B------:R-:W2:Y:S04]  /*2ce20*/  LD.E R27, desc[UR4][R22.64+0x1c] ;  /* 0x00001c04161b7980 */ /* 0x000ea8000c101900 */
[----:B------:R-:W3:Y:S01]  /*2ce30*/  LD.E R34, desc[UR6][R22.64+0x20] ;  /* 0x0000200616227980 */ /* 0x000ee2000c101900 */
[----:B--2---:R-:W-:-:S05]  /*2ce40*/  IMAD.HI.U32 R27, R32, R27, RZ ;  /* 0x0000001b201b7227 */ /* 0x004fca00078e00ff */
[----:B---3--:R-:W-:-:S07]  /*2ce50*/  SHF.R.U32.HI R32, RZ, R34, R27 ;  /* 0x00000022ff207219 */ /* 0x008fce000001161b */
.L_x_2330:
[----:B------:R-:W-:Y:S05]  /*2ce60*/  BSYNC B5 ;  /* 0x0000000000057941 */ /* 0x000fea0003800000 */
.L_x_2329:
[----:B------:R-:W-:Y:S01]  /*2ce70*/  LOP3.LUT R32, RZ, R32, RZ, 0x33, !PT ;  /* 0x00000020ff207212 */ /* 0x000fe200078e33ff */
[----:B------:R-:W-:Y:S06]  /*2ce80*/  BRA `(.L_x_2331) ;  /* 0x0000000000287947 */ /* 0x000fec0003800000 */
.L_x_2328:
[----:B------:R-:W-:-:S13]  /*2ce90*/  ISETP.NE.AND P1, PT, R7, 0x1, PT ;  /* 0x000000010700780c */ /* 0x000fda0003f25270 */
        /* <DEDUP_REMOVED lines=9> */
.L_x_2331:
[----:B------:R-:W-:Y:S05]  /*2cf30*/  BSYNC B4 ;  /* 0x0000000000047941 */ /* 0x000fea0003800000 */
.L_x_2327:
[----:B------:R-:W-:-:S05]  /*2cf40*/  IMAD R27, R7, R32, R66 ;  /* 0x00000020071b7224 */ /* 0x000fca00078e0242 */
[----:B------:R-:W-:Y:S02]  /*2cf50*/  VIMNMX R62, R62, R27, !PT ;  /* 0x0000001b3e3e7248 */ /* 0x000fe40007fe0100 */
[----:B------:R-:W-:-:S07]  /*2cf60*/  VIADDMNMX R60, R27, R7, R60, PT ;  /* 0x000000071b3c7246 */ /* 0x000fce000380013c */
.L_x_2326:
[----:B------:R-:W-:Y:S05]  /*2cf70*/  BSYNC B3 ;  /* 0x0000000000037941 */ /* 0x000fea0003800000 */
.L_x_2325:
[C---:B------:R-:W-:Y:S01]  /*2cf80*/  ISETP.GE.AND P2, PT, R73.reuse, 0x9, PT ;  /* 0x000000094900780c */ /* 0x040fe20003f46270 */
[----:B------:R-:W0:Y:S01]  /*2cf90*/  SHFL.IDX PT, R59, R59, 0x1, 0x1c1f ;  /* 0x003c1f003b3b7f89 */ /* 0x000e2200000e0000 */
[C---:B------:R-:W-:Y:S01]  /*2cfa0*/  ISETP.GE.AND P1, PT, R73.reuse, 0x2, PT ;  /* 0x000000024900780c */ /* 0x040fe20003f26270 */
[----:B------:R-:W-:Y:S01]  /*2cfb0*/  BSSY B3, `(.L_x_2332) ;  /* 0x0000097000037945 */ /* 0x000fe20003800000 */
[C---:B------:R-:W-:Y:S02]  /*2cfc0*/  ISETP.GT.AND P3, PT, R62.reuse, 0x8, !P2 ;  /* 0x000000083e00780c */ /* 0x040fe40005764270 */
[----:B------:R-:W-:Y:S02]  /*2cfd0*/  ISETP.GT.AND P4, PT, R62, 0x1, !P1 ;  /* 0x000000013e00780c */ /* 0x000fe40004f84270 */
[----:B------:R-:W-:Y:S02]  /*2cfe0*/  ISETP.LT.OR P3, PT, R60, 0x9, P3 ;  /* 0x000000093c00780c */ /* 0x000fe40001f61670 */
[----:B------:R-:W-:-:S02]  /*2cff0*/  ISETP.GE.AND P5, PT, R73, 0xa, PT ;  /* 0x0000000a4900780c */ /* 0x000fc40003fa6270 */
[----:B------:R-:W-:Y:S02]  /*2d000*/  FSEL R32, R21, -INF , !P3 ;  /* 0xff80000015207808 */ /* 0x000fe40005800000 */
[----:B------:R-:W-:Y:S02]  /*2d010*/  ISETP.LT.OR P4, PT, R60, 0x2, P4 ;  /* 0x000000023c00780c */ /* 0x000fe40002781670 */
[----:B------:R-:W-:Y:S02]  /*2d020*/  ISETP.GT.AND P3, PT, R62, 0x9, !P5 ;  /* 0x000000093e00780c */ /* 0x000fe40006f64270 */
[----:B------:R-:W-:Y:S02]  /*2d030*/  FSEL R31, R20, -INF , !P4 ;  /* 0xff800000141f7808 */ /* 0x000fe40006000000 */
[----:B------:R-:W-:Y:S02]  /*2d040*/  ISETP.LT.OR P3, PT, R60, 0xa, P3 ;  /* 0x0000000a3c00780c */ /* 0x000fe40001f61670 */
[----:B------:R-:W-:-:S02]  /*2d050*/  ISETP.GE.AND P4, PT, R73, 0x11, PT ;  /* 0x000000114900780c */ /* 0x000fc40003f86270 */
[----:B------:R-:W-:Y:S01]  /*2d060*/  FSEL R33, R24, -INF , !P3 ;  /* 0xff80000018217808 */ /* 0x000fe20005800000 */
[----:B0-----:R-:W-:Y:S01]  /*2d070*/  IMAD.IADD R63, R74, 0x1, R59 ;  /* 0x000000014a3f7824 */ /* 0x001fe200078e023b */
        /* <DEDUP_REMOVED lines=34> */
[----:B-1----:R-:W-:-:S02]  /*2d2a0*/  FSEL R40, R40, -INF , !P3 ;  /* 0xff80000028287808 */ /* 0x002fc40005800000 */
        /* <DEDUP_REMOVED lines=65> */
[----:B------:R-:W-:-:S03]  /*2d6c0*/  IMAD.IADD R62, R72, 0x1, R59 ;  /* 0x00000001483e7824 */ /* 0x000fc600078e023b */
[----:B------:R-:W-:-:S04]  /*2d6d0*/  ISETP.LT.OR P6, PT, R60, 0x5a, P6 ;  /* 0x0000005a3c00780c */ /* 0x000fc800037c1670 */
        /* <DEDUP_REMOVED lines=19> */
.L_x_2337:
[----:B------:R-:W-:Y:S05]  /*2d810*/  BSYNC B5 ;  /* 0x0000000000057941 */ /* 0x000fea0003800000 */
.L_x_2336:
[----:B------:R-:W-:Y:S01]  /*2d820*/  LOP3.LUT R6, RZ, R6, RZ, 0x33, !PT ;  /* 0x00000006ff067212 */ /* 0x000fe200078e33ff */
[----:B------:R-:W-:Y:S06]  /*2d830*/  BRA `(.L_x_2338) ;  /* 0x0000000000287947 */ /* 0x000fec0003800000 */
.L_x_2335:
        /* <DEDUP_REMOVED lines=10> */
.L_x_2338:
[----:B------:R-:W-:Y:S05]  /*2d8e0*/  BSYNC B4 ;  /* 0x0000000000047941 */ /* 0x000fea0003800000 */
.L_x_2334:
[----:B------:R-:W-:-:S05]  /*2d8f0*/  IMAD R6, R7, R6, R66 ;  /* 0x0000000607067224 */ /* 0x000fca00078e0242 */
[----:B------:R-:W-:Y:S02]  /*2d900*/  VIADDMNMX R62, R6, R7, R62, PT ;  /* 0x00000007063e7246 */ /* 0x000fe4000380013e */
[----:B------:R-:W-:-:S07]  /*2d910*/  VIMNMX R63, R63, R6, !PT ;  /* 0x000000063f3f7248 */ /* 0x000fce0007fe0100 */
.L_x_2333:
[----:B------:R-:W-:Y:S05]  /*2d920*/  BSYNC B3 ;  /* 0x0000000000037941 */ /* 0x000fea0003800000 */
.L_x_2332:
[----:B------:R-:W2:Y:S01]  /*2d930*/  LDL.64 R6, [R0+0x70] ;  /* 0x0000700000067983 */ /* 0x000ea20000100a00 */
[C---:B------:R-:W-:Y:S02]  /*2d940*/  ISETP.GT.AND P1, PT, R63.reuse, 0x1, !P1 ;  /* 0x000000013f00780c */ /* 0x040fe40004f24270 */
[----:B------:R-:W-:Y:S02]  /*2d950*/  ISETP.GT.AND P2, PT, R63, 0x8, !P2 ;  /* 0x000000083f00780c */ /* 0x000fe40005744270 */
[C---:B------:R-:W-:Y:S02]  /*2d960*/  ISETP.LT.OR P1, PT, R62.reuse, 0x2, P1 ;  /* 0x000000023e00780c */ /* 0x040fe40000f21670 */
[----:B------:R-:W-:Y:S02]  /*2d970*/  ISETP.LT.OR P2, PT, R62, 0x9, P2 ;  /* 0x000000093e00780c */ /* 0x000fe40001741670 */
[----:B------:R-:W-:Y:S02]  /*2d980*/  FSEL R59, R9, -INF , !P1 ;  /* 0xff800000093b7808 */ /* 0x000fe40004800000 */
[----:B------:R-:W-:-:S02]  /*2d990*/  ISETP.NE.AND P1, PT, R67, RZ, PT ;  /* 0x000000ff4300720c */ /* 0x000fc40003f25270 */
[----:B------:R-:W-:Y:S02]  /*2d9a0*/  FSEL R11, R11, -INF , !P2 ;  /* 0xff8000000b0b7808 */ /* 0x000fe40005000000 */
[----:B------:R-:W-:Y:S02]  /*2d9b0*/  ISETP.GT.AND P1, PT, R63, 0x9, !P1 ;  /* 0x000000093f00780c */ /* 0x000fe40004f24270 */
[----:B------:R-:W-:Y:S02]  /*2d9c0*/  ISETP.NE.AND P2, PT, R76, RZ, PT ;  /* 0x000000ff4c00720c */ /* 0x000fe40003f45270 */
[----:B------:R-:W-:Y:S02]  /*2d9d0*/  ISETP.LT.OR P1, PT, R62, 0xa, P1 ;  /* 0x0000000a3e00780c */ /* 0x000fe40000f21670 */
[----:B------:R-:W-:Y:S02]  /*2d9e0*/  ISETP.NE.AND P6, PT, R77, RZ, PT ;  /* 0x000000ff4d00720c */ /* 0x000fe40003fc5270 */
[----:B------:R-:W-:-:S02]  /*2d9f0*/  FSEL R12, R12, -INF , !P1 ;  /* 0xff8000000c0c7808 */ /* 0x000fc40004800000 */
[----:B------:R-:W-:-:S04]  /*2da00*/  ISETP.NE.AND P1, PT, R70, RZ, PT ;  /* 0x000000ff4600720c */ /* 0x000fc80003f25270 */
[----:B------:R-:W-:-:S04]  /*2da10*/  ISETP.GT.AND P1, PT, R63, 0x10, !P1 ;  /* 0x000000103f00780c */ /* 0x000fc80004f24270 */
[----:B------:R-:W-:-:S04]  /*2da20*/  ISETP.LT.OR P1, PT, R62, 0x11, P1 ;  /* 0x000000113e00780c */ /* 0x000fc80000f21670 */
[----:B------:R-:W-:Y:S02]  /*2da30*/  FSEL R13, R13, -INF , !P1 ;  /* 0xff8000000d0d7808 */ /* 0x000fe40004800000 */
        /* <DEDUP_REMOVED lines=8> */
[----:B------:R-:W-:Y:S02]  /*2dac0*/  ISETP.GT.AND P1, PT, R63, 0x19, !P2 ;  /* 0x000000193f00780c */ /* 0x000fe40005724270 */
[----:B------:R-:W-:Y:S02]  /*2dad0*/  ISETP.NE.AND P2, PT, R81, RZ, PT ;  /* 0x000000ff5100720c */ /* 0x000fe40003f45270 */
[----:B------:R-:W-:-:S04]  /*2dae0*/  ISETP.LT.OR P1, PT, R62, 0x1a, P1 ;  /* 0x0000001a3e00780c */ /* 0x000fc80000f21670 */
[----:B------:R-:W-:Y:S02]  /*2daf0*/  FSEL R18, R18, -INF , !P1 ;  /* 0xff80000012127808 */ /* 0x000fe40004800000 */
[----:B------:R-:W-:Y:S02]  /*2db00*/  ISETP.GT.AND P1, PT, R63, 0x20, !P6 ;  /* 0x000000203f00780c */ /* 0x000fe40007724270 */
[----:B------:R-:W-:Y:S02]  /*2db10*/  ISETP.NE.AND P6, PT, R64, RZ, PT ;  /* 0x000000ff4000720c */ /* 0x000fe40003fc5270 */
        /* <DEDUP_REMOVED lines=39> */
[----:B------:R-:W-:Y:S02]  /*2dd90*/  R2UR UR4, R4 ;  /* 0x00000000040472ca */ /* 0x000fe400000e0000 */
[----:B------:R-:W-:Y:S02]  /*2dda0*/  ISETP.LT.OR P1, PT, R62, 0x49, P1 ;  /* 0x000000493e00780c */ /* 0x000fe40000f21670 */
[----:B------:R-:W-:Y:S02]  /*2ddb0*/  R2UR UR5, R5 ;  /* 0x00000000050572ca */ /* 0x000fe400000e0000 */
[----:B------:R-:W-:-:S02]  /*2ddc0*/  FSEL R58, R58, -INF , !P1 ;  /* 0xff8000003a3a7808 */ /* 0x000fc40004800000 */
[----:B------:R-:W-:Y:S02]  /*2ddd0*/  ISETP.GT.AND P1, PT, R63, RZ, !P6 ;  /* 0x000000ff3f00720c */ /* 0x000fe40007724270 */
[----:B------:R-:W-:Y:S02]  /*2dde0*/  ISETP.NE.AND P6, PT, R65, RZ, PT ;  /* 0x000000ff4100720c */ /* 0x000fe40003fc5270 */
[----:B------:R-:W-:Y:S02]  /*2ddf0*/  ISETP.LT.OR P1, PT, R62, 0x1, P1 ;  /* 0x000000013e00780c */ /* 0x000fe40000f21670 */
[----:B------:R-:W-:Y:S02]  /*2de00*/  ISETP.NE.AND P2, PT, R82, RZ, PT ;  /* 0x000000ff5200720c */ /* 0x000fe40003f45270 */
[----:B------:R-:W-:Y:S02]  /*2de10*/  FSEL R54, R2, -INF , !P1 ;  /* 0xff80000002367808 */ /* 0x000fe40004800000 */
[----:B--2---:R-:W2:Y:S01]  /*2de20*/  LD.E.64 R2, desc[UR4][R6.64] ;  /* 0x0000000406027980 */ /* 0x004ea2000c101b00 */
[----:B------:R-:W-:-:S02]  /*2de30*/  ISETP.GT.AND P1, PT, R63, 0x49, !P2 ;  /* 0x000000493f00780c */ /* 0x000fc40005724270 */
[C---:B------:R-:W-:Y:S02]  /*2de40*/  ISETP.GT.AND P3, PT, R63.reuse, 0x50, !P3 ;  /* 0x000000503f00780c */ /* 0x040fe40005f64270 */
[C---:B------:R-:W-:Y:S02]  /*2de50*/  ISETP.GT.AND P4, PT, R63.reuse, 0x51, !P4 ;  /* 0x000000513f00780c */ /* 0x040fe40006784270 */
[C---:B------:R-:W-:Y:S02]  /*2de60*/  ISETP.GT.AND P5, PT, R63.reuse, 0x58, !P5 ;  /* 0x000000583f00780c */ /* 0x040fe40006fa4270 */
[----:B------:R-:W-:Y:S02]  /*2de70*/  ISETP.GT.AND P2, PT, R63, 0x59, !P6 ;  /* 0x000000593f00780c */ /* 0x000fe40007744270 */
[C---:B------:R-:W-:Y:S02]  /*2de80*/  ISETP.LT.OR P1, PT, R62.reuse, 0x4a, P1 ;  /* 0x0000004a3e00780c */ /* 0x040fe40000f21670 */
[----:B------:R-:W-:-:S02]  /*2de90*/  ISETP.LT.OR P3, PT, R62, 0x51, P3 ;  /* 0x000000513e00780c */ /* 0x000fc40001f61670 */
[----:B------:R-:W-:Y:S02]  /*2dea0*/  FSEL R19, R19, -INF , !P1 ;  /* 0xff80000013137808 */ /* 0x000fe40004800000 */
[----:B------:R-:W-:Y:S02]  /*2deb0*/  ISETP.LT.OR P4, PT, R62, 0x52, P4 ;  /* 0x000000523e00780c */ /* 0x000fe40002781670 */
[----:B------:R-:W-:Y:S02]  /*2dec0*/  FSEL R50, R50, -INF , !P3 ;  /* 0xff80000032327808 */ /* 0x000fe40005800000 */
[C---:B------:R-:W-:Y:S02]  /*2ded0*/  ISETP.LT.OR P5, PT, R62.reuse, 0x59, P5 ;  /* 0x000000593e00780c */ /* 0x040fe40002fa1670 */
[----:B------:R-:W-:Y:S02]  /*2dee0*/  ISETP.LT.OR P2, PT, R62, 0x5a, P2 ;  /* 0x0000005a3e00780c */ /* 0x000fe40001741670 */
[----:B------:R-:W-:-:S02]  /*2def0*/  FSEL R51, R51, -INF , !P4 ;  /* 0xff80000033337808 */ /* 0x000fc40006000000 */
[----:B------:R-:W-:Y:S02]  /*2df00*/  FSEL R56, R56, -INF , !P5 ;  /* 0xff80000038387808 */ /* 0x000fe40006800000 */
[----:B------:R-:W-:Y:S02]  /*2df10*/  R2UR UR6, R4 ;  /* 0x00000000040672ca */ /* 0x000fe400000e0000 */
[----:B------:R-:W-:Y:S02]  /*2df20*/  R2UR UR7, R5 ;  /* 0x00000000050772ca */ /* 0x000fe400000e0000 */
[----:B------:R-:W-:-:S11]  /*2df30*/  FSEL R57, R57, -INF , !P2 ;  /* 0xff80000039397808 */ /* 0x000fd60005000000 */
[----:B------:R-:W3:Y:S01]  /*2df40*/  LD.E R69, desc[UR6][R6.64+0x14] ;  /* 0x0000140606457980 */ /* 0x000ee2000c101900 */
[----:B--2---:R-:W-:Y:S02]  /*2df50*/  FMNMX.FTZ R28, R61, R2, !PT ;  /* 0x000000023d1c7209 */ /* 0x004fe40007810000 */
        /* <DEDUP_REMOVED lines=39> */
[----:B------:R-:W-:Y:S01]  /*2e1d0*/  FMNMX.FTZ R28, R24, R9, !PT ;  /* 0x00000009181c7209 */ /* 0x000fe20007810000 */
[----:B------:R-:W2:Y:S01]  /*2e1e0*/  LD.E R66, desc[UR4][R6.64+0x20] ;  /* 0x0000200406427980 */ /* 0x000ea2000c101900 */
[----:B------:R-:W-:-:S02]  /*2e1f0*/  FMNMX.FTZ R62, R50, R63, !PT ;  /* 0x0000003f323e7209 */ /* 0x000fc40007810000 */
[----:B------:R-:W-:Y:S02]  /*2e200*/  FMNMX.FTZ R9, R21, R28, !PT ;  /* 0x0000001c15097209 */ /* 0x000fe40007810000 */
[----:B------:R-:W-:Y:S02]  /*2e210*/  FMNMX.FTZ R63, R51, R62, !PT ;  /* 0x0000003e333f7209 */ /* 0x000fe40007810000 */
[----:B------:R-:W-:Y:S02]  /*2e220*/  FMNMX.FTZ R9, R20, R9, !PT ;  /* 0x0000000914097209 */ /* 0x000fe40007810000 */
[----:B------:R-:W-:Y:S02]  /*2e230*/  FMNMX.FTZ R28, R56, R63, !PT ;  /* 0x0000003f381c7209 */ /* 0x000fe40007810000 */
[----:B------:R-:W-:Y:S02]  /*2e240*/  FMNMX.FTZ R62, R8, R9, !PT ;  /* 0x00000009083e7209 */ /* 0x000fe40007810000 */
[----:B------:R-:W-:-:S03]  /*2e250*/  FMNMX.FTZ R63, R57, R28, !PT ;  /* 0x0000001c393f7209 */ /* 0x000fc60007810000 */
[----:B------:R-:W0:Y:S04]  /*2e260*/  SHFL.BFLY PT, R9, R62, 0x2, 0x1f ;  /* 0x0c401f003e097f89 */ /* 0x000e2800000e0000 */
[----:B------:R1:W-:Y:S04]  /*2e270*/  ST.E.64 desc[UR4][R6.64], R62 ;  /* 0x0000003e06007985 */ /* 0x0003e8000c101b04 */
[----:B------:R-:W4:Y:S01]  /*2e280*/  LD.E R70, desc[UR6][R6.64+0x4] ;  /* 0x0000040606467980 */ /* 0x000f22000c101900 */
[----:B0-----:R-:W-:-:S03]  /*2e290*/  FMNMX.FTZ R9, R62, R9, !PT ;  /* 0x000000093e097209 */ /* 0x001fc60007810000 */
[----:B-1----:R-:W5:Y:S04]  /*2e2a0*/  LD.E R62, desc[UR4][R6.64+0x10] ;  /* 0x00001004063e7980 */ /* 0x002f68000c101900 */
[----:B------:R-:W0:Y:S02]  /*2e2b0*/  SHFL.BFLY PT, R28, R9, 0x1, 0x1f ;  /* 0x0c201f00091c7f89 */ /* 0x000e2400000e0000 */
[----:B0-----:R-:W-:-:S05]  /*2e2c0*/  FMNMX.FTZ R65, R9, R28, !PT ;  /* 0x0000001c09417209 */ /* 0x001fca0007810000 */
[----:B------:R-:W-:Y:S04]  /*2e2d0*/  ST.E desc[UR4][R6.64], R65 ;  /* 0x0000004106007985 */ /* 0x000fe8000c101904 */
[----:B------:R-:W3:Y:S01]  /*2e2e0*/  LD.E R67, desc[UR6][R6.64] ;  /* 0x0000000606437980 */ /* 0x000ee2000c101900 */
[----:B------:R-:W-:Y:S02]  /*2e2f0*/  R2UR UR8, R4 ;  /* 0x00000000040872ca */ /* 0x000fe400000e0000 */
[----:B------:R-:W-:Y:S01]  /*2e300*/  R2UR UR9, R5 ;  /* 0x00000000050972ca */ /* 0x000fe200000e0000 */
[----:B----4-:R-:W0:Y:S02]  /*2e310*/  SHFL.BFLY PT, R9, R70, 0x2, 0x1f ;  /* 0x0c401f0046097f89 */ /* 0x010e2400000e0000 */
[----:B0-----:R-:W-:-:S05]  /*2e320*/  FMNMX.FTZ R28, R9, R70, !PT ;  /* 0x00000046091c7209 */ /* 0x001fca0007810000 */
[----:B------:R-:W0:Y:S02]  /*2e330*/  SHFL.BFLY PT, R9, R28, 0x1, 0x1f ;  /* 0x0c201f001c097f89 */ /* 0x000e2400000e0000 */
[----:B0-----:R-:W-:Y:S02]  /*2e340*/  FMNMX.FTZ R63, R28, R9, !PT ;  /* 0x000000091c3f7209 */ /* 0x001fe40007810000 */
[----:B---3--:R-:W-:Y:S02]  /*2e350*/  FSETP.NEU.FTZ.AND P1, PT, R67, -INF , PT ;  /* 0xff8000004300780b */ /* 0x008fe40003f3d000 */
[----:B------:R-:W-:Y:S02]  /*2e360*/  FSETP.NEU.FTZ.AND P2, PT, R63, -INF , PT ;  /* 0xff8000003f00780b */ /* 0x000fe40003f5d000 */
[----:B------:R-:W-:Y:S02]  /*2e370*/  FSEL R9, R67, RZ, P1 ;  /* 0x000000ff43097208 */ /* 0x000fe40000800000 */
[----:B------:R-:W-:-:S03]  /*2e380*/  FSEL R68, R63, RZ, P2 ;  /* 0x000000ff3f447208 */ /* 0x000fc60001000000 */
[----:B------:R-:W-:Y:S02]  /*2e390*/  FADD.FTZ R9, R2, -R9 ;  /* 0x8000000902097221 */ /* 0x000fe40000010000 */
[----:B------:R-:W-:Y:S02]  /*2e3a0*/  FADD.FTZ R3, R3, -R68 ;  /* 0x8000004403037221 */ /* 0x000fe40000010000 */
[----:B--2---:R-:W-:Y:S02]  /*2e3b0*/  FMUL.FTZ R9, R9, R66 ;  /* 0x0000004209097220 */ /* 0x004fe40000410000 */
[----:B------:R-:W-:-:S04]  /*2e3c0*/  FMUL.FTZ R66, R66, R3 ;  /* 0x0000000342427220 */ /* 0x000fc80000410000 */
[----:B------:R-:W5:Y:S08]  /*2e3d0*/  MUFU.EX2 R9, R9 ;  /* 0x0000000900097308 */ /* 0x000f700000000800 */
[----:B------:R-:W0:Y:S01]  /*2e3e0*/  MUFU.EX2 R28, R66 ;  /* 0x00000042001c7308 */ /* 0x000e220000000800 */
[----:B------:R1:W-:Y:S01]  /*2e3f0*/  ST.E desc[UR4][R6.64+0x4], R63 ;  /* 0x0000043f06007985 */ /* 0x0003e2000c101904 */
[----:B-----5:R-:W-:Y:S01]  /*2e400*/  FMUL.FTZ R65, R9, R62 ;  /* 0x0000003e09417220 */ /* 0x020fe20000410000 */
[----:B0-----:R-:W-:-:S04]  /*2e410*/  FMUL.FTZ R67, R28, R69 ;  /* 0x000000451c437220 */ /* 0x001fc80000410000 */
[----:B------:R-:W-:Y:S04]  /*2e420*/  ST.E desc[UR6][R6.64+0x10], R65 ;  /* 0x0000104106007985 */ /* 0x000fe8000c101906 */
[----:B------:R0:W-:Y:S04]  /*2e430*/  ST.E desc[UR8][R6.64+0x14], R67 ;  /* 0x0000144306007985 */ /* 0x0001e8000c101908 */
[----:B------:R-:W2:Y:S04]  /*2e440*/  LDL.64 R2, [R0+0x70] ;  /* 0x0000700000027983 */ /* 0x000ea80000100a00 */
[----:B--2---:R-:W0:Y:S04]  /*2e450*/  LD.E R69, desc[UR6][R2.64+0x20] ;  /* 0x0000200602457980 */ /* 0x004e28000c101900 */
[----:B------:R-:W0:Y:S04]  /*2e460*/  LD.E R62, desc[UR4][R2.64] ;  /* 0x00000004023e7980 */ /* 0x000e28000c101900 */
[----:B------:R-:W2:Y:S04]  /*2e470*/  LD.E R66, desc[UR8][R2.64+0x4] ;  /* 0x0000040802427980 */ /* 0x000ea8000c101900 */
[----:B-1----:R-:W3:Y:S04]  /*2e480*/  LD.E R63, desc[UR4][R2.64+0x10] ;  /* 0x00001004023f7980 */ /* 0x002ee8000c101900 */
[----:B------:R-:W4:Y:S01]  /*2e490*/  LD.E R68, desc[UR6][R2.64+0x14] ;  /* 0x0000140602447980 */ /* 0x000f22000c101900 */
[C---:B0-----:R-:W-:Y:S01]  /*2e4a0*/  FMUL.FTZ R6, R62.reuse, R69 ;  /* 0x000000453e067220 */ /* 0x041fe20000410000 */
[----:B------:R-:W-:-:S02]  /*2e4b0*/  FSETP.NEU.FTZ.AND P1, PT, R62, -INF , PT ;  /* 0xff8000003e00780b */ /* 0x000fc40003f3d000 */
[----:B--2---:R-:W-:Y:S01]  /*2e4c0*/  FSETP.NEU.FTZ.AND P2, PT, R66, -INF , PT ;  /* 0xff8000004200780b */ /* 0x004fe20003f5d000 */
[----:B------:R-:W-:Y:S01]  /*2e4d0*/  FMUL.FTZ R66, R69, R66 ;  /* 0x0000004245427220 */ /* 0x000fe20000410000 */
[----:B------:R-:W-:-:S04]  /*2e4e0*/  FSEL R6, R6, RZ, P1 ;  /* 0x000000ff06067208 */ /* 0x000fc80000800000 */
[----:B------:R-:W-:Y:S01]  /*2e4f0*/  FSEL R66, R66, RZ, P2 ;  /* 0x000000ff42427208 */ /* 0x000fe20001000000 */
[-CC-:B------:R-:W-:Y:S01]  /*2e500*/  FFMA.FTZ R152, R61, R69.reuse, -R6.reuse ;  /* 0x000000453d987223 */ /* 0x180fe20000010806 */
[----:B------:R-:W-:-:S03]  /*2e510*/  FFMA.FTZ R215, R31, R69, -R6 ;  /* 0x000000451fd77223 */ /* 0x000fc60000010806 */
[-CC-:B------:R-:W-:Y:S01]  /*2e520*/  FFMA.FTZ R153, R54, R69.reuse, -R66.reuse ;  /* 0x0000004536997223 */ /* 0x180fe20000010842 */
[-C--:B------:R-:W-:Y:S01]  /*2e530*/  FFMA.FTZ R212, R59, R69.reuse, -R66 ;  /* 0x000000453bd47223 */ /* 0x080fe20000010842 */
[----:B------:R-:W3:Y:S01]  /*2e540*/  MUFU.EX2 R152, R152 ;  /* 0x0000009800987308 */ /* 0x000ee20000000800 */
[-C--:B------:R-:W-:Y:S01]  /*2e550*/  FFMA.FTZ R154, R32, R69.reuse, -R6 ;  /* 0x00000045209a7223 */ /* 0x080fe20000010806 */
[-C--:B------:R-:W-:Y:S01]  /*2e560*/  FFMA.FTZ R155, R11, R69.reuse, -R66 ;  /* 0x000000450b9b7223 */ /* 0x080fe20000010842 */
[----:B------:R-:W-:-:S05]  /*2e570*/  FFMA.FTZ R213, R33, R69, -R6 ;  /* 0x0000004521d57223 */ /* 0x000fca0000010806 */
[----:B------:R-:W4:Y:S01]  /*2e580*/  MUFU.EX2 R153, R153 ;  /* 0x0000009900997308 */ /* 0x000f220000000800 */
[----:B------:R-:W-:-:S07]  /*2e590*/  FFMA.FTZ R214, R12, R69, -R66 ;  /* 0x000000450cd67223 */ /* 0x000fce0000010842 */
[----:B------:R-:W0:Y:S01]  /*2e5a0*/  MUFU.EX2 R215, R215 ;  /* 0x000000d700d77308 */ /* 0x000e220000000800 */
[----:B------:R-:W-:-:S07]  /*2e5b0*/  FFMA.FTZ R34, R34, R69, -R6 ;  /* 0x0000004522227223 */ /* 0x000fce0000010806 */
[----:B------:R-:W1:Y:S01]  /*2e5c0*/  MUFU.EX2 R212, R212 ;  /* 0x000000d400d47308 */ /* 0x000e620000000800 */
[-CC-:B------:R-:W-:Y:S01]  /*2e5d0*/  FFMA.FTZ R35, R35, R69.reuse, -R6.reuse ;  /* 0x0000004523237223 */ /* 0x180fe20000010806 */
[-CC-:B------:R-:W-:Y:S01]  /*2e5e0*/  FFMA.FTZ R36, R36, R69.reuse, -R6.reuse ;  /* 0x0000004524247223 */ /* 0x180fe20000010806 */
[-CC-:B------:R-:W-:Y:S01]  /*2e5f0*/  FFMA.FTZ R37, R37, R69.reuse, -R6.reuse ;  /* 0x0000004525257223 */ /* 0x180fe20000010806 */
[----:B------:R-:W-:-:S04]  /*2e600*/  FFMA.FTZ R163, R38, R69, -R6 ;  /* 0x0000004526a37223 */ /* 0x000fc80000010806 */
[----:B------:R-:W2:Y:S01]  /*2e610*/  MUFU.EX2 R154, R154 ;  /* 0x0000009a009a7308 */ /* 0x000ea20000000800 */
[-CC-:B------:R-:W-:Y:S01]  /*2e620*/  FFMA.FTZ R162, R39, R69.reuse, -R6.reuse ;  /* 0x0000004527a27223 */ /* 0x180fe20000010806 */
[-CC-:B------:R-:W-:Y:S01]  /*2e630*/  FFMA.FTZ R165, R40, R69.reuse, -R6.reuse ;  /* 0x0000004528a57223 */ /* 0x180fe20000010806 */
[-CC-:B------:R-:W-:Y:S01]  /*2e640*/  FFMA.FTZ R164, R41, R69.reuse, -R6.reuse ;  /* 0x0000004529a47223 */ /* 0x180fe20000010806 */
[-CC-:B------:R-:W-:Y:S01]  /*2e650*/  FFMA.FTZ R170, R42, R69.reuse, -R6.reuse ;  /* 0x000000452aaa7223 */ /* 0x180fe20000010806 */
[----:B------:R-:W-:-:S03]  /*2e660*/  FFMA.FTZ R169, R43, R69, -R6 ;  /* 0x000000452ba97223 */ /* 0x000fc60000010806 */
        /* <DEDUP_REMOVED lines=11> */
[----:B------:R-:W5:Y:S01]  /*2e720*/  MUFU.EX2 R213, R213 ;  /* 0x000000d500d57308 */ /* 0x000f620000000800 */
[-CC-:B------:R-:W-:Y:S01]  /*2e730*/  FFMA.FTZ R6, R13, R69.reuse, -R66.reuse ;  /* 0x000000450d067223 */ /* 0x180fe20000010842 */
[-CC-:B------:R-:W-:Y:S01]  /*2e740*/  FFMA.FTZ R14, R14, R69.reuse, -R66.reuse ;  /* 0x000000450e0e7223 */ /* 0x180fe20000010842 */
[----:B------:R-:W-:Y:S01]  /*2e750*/  FFMA.FTZ R13, R15, R69, -R66 ;  /* 0x000000450f0d7223 */ /* 0x000fe20000010842 */
[----:B---3--:R-:W-:-:S04]  /*2e760*/  FADD.FTZ R8, R152, R63 ;  /* 0x0000003f98087221 */ /* 0x008fc80000010000 */
[----:B------:R-:W3:Y:S01]  /*2e770*/  MUFU.EX2 R214, R214 ;  /* 0x000000d600d67308 */ /* 0x000ee20000000800 */
[----:B----4-:R-:W-:Y:S01]  /*2e780*/  FADD.FTZ R7, R153, R68 ;  /* 0x0000004499077221 */ /* 0x010fe20000010000 */
[----:B0-----:R-:W-:-:S06]  /*2e790*/  FADD.FTZ R25, R215, R8 ;  /* 0x00000008d7197221 */ /* 0x001fcc0000010000 */
[----:B------:R-:W0:Y:S01]  /*2e7a0*/  MUFU.EX2 R21, R34 ;  /* 0x0000002200157308 */ /* 0x000e220000000800 */
[----:B-1----:R-:W-:Y:S01]  /*2e7b0*/  FADD.FTZ R8, R212, R7 ;  /* 0x00000007d4087221 */ /* 0x002fe20000010000 */
[----:B------:R-:W-:-:S06]  /*2e7c0*/  FFMA.FTZ R12, R18, R69, -R66 ;  /* 0x00000045120c7223 */ /* 0x000fcc0000010842 */
[----:B------:R-:W1:Y:S01]  /*2e7d0*/  MUFU.EX2 R15, R6 ;  /* 0x00000006000f7308 */ /* 0x000e620000000800 */
[----:B------:R-:W-:Y:S01]  /*2e7e0*/  FFMA.FTZ R156, R19, R69, -R66 ;  /* 0x00000045139c7223 */ /* 0x000fe20000010842 */
[----:B--2---:R-:W-:-:S06]  /*2e7f0*/  FADD.FTZ R24, R154, R25 ;  /* 0x000000199a187221 */ /* 0x004fcc0000010000 */
[----:B------:R-:W2:Y:S01]  /*2e800*/  MUFU.EX2 R20, R35 ;  /* 0x0000002300147308 */ /* 0x000ea20000000800 */
[----:B-----5:R-:W-:Y:S01]  /*2e810*/  FADD.FTZ R7, R155, R8 ;  /* 0x000000089b077221 */ /* 0x020fe20000010000 */
[----:B------:R-:W-:-:S06]  /*2e820*/  FFMA.FTZ R11, R60, R69, -R66 ;  /* 0x000000453c0b7223 */ /* 0x000fcc0000010842 */
[----:B------:R-:W4:Y:S01]  /*2e830*/  MUFU.EX2 R14, R14 ;  /* 0x0000000e000e7308 */ /* 0x000f220000000800 */
[----:B------:R-:W-:Y:S01]  /*2e840*/  FADD.FTZ R24, R213, R24 ;  /* 0x00000018d5187221 */ /* 0x000fe20000010000 */
[----:B---3--:R-:W-:-:S06]  /*2e850*/  FADD.FTZ R8, R214, R7 ;  /* 0x00000007d6087221 */ /* 0x008fcc0000010000 */
[----:B------:R-:W3:Y:S01]  /*2e860*/  MUFU.EX2 R19, R36 ;  /* 0x0000002400137308 */ /* 0x000ee20000000800 */
[----:B------:R-:W-:-:S07]  /*2e870*/  FFMA.FTZ R166, R29, R69, -R66 ;  /* 0x000000451da67223 */ /* 0x000fce0000010842 */
[----:B------:R-:W5:Y:S01]  /*2e880*/  MUFU.EX2 R13, R13 ;  /* 0x0000000d000d7308 */ /* 0x000f620000000800 */
[----:B0-----:R-:W-:Y:S01]  /*2e890*/  FADD.FTZ R7, R21, R24 ;  /* 0x0000001815077221 */ /* 0x001fe20000010000 */
[----:B-1----:R-:W-:-:S06]  /*2e8a0*/  FADD.FTZ R25, R15, R8 ;  /* 0x000000080f197221 */ /* 0x002fcc0000010000 */
[----:B------:R-:W0:Y:S01]  /*2e8b0*/  MUFU.EX2 R18, R37 ;  /* 0x0000002500127308 */ /* 0x000e220000000800 */
[----:B------:R-:W-:-:S07]  /*2e8c0*/  FFMA.FTZ R168, R30, R69, -R66 ;  /* 0x000000451ea87223 */ /* 0x000fce0000010842 */
[----:B------:R-:W1:Y:S01]  /*2e8d0*/  MUFU.EX2 R12, R12 ;  /* 0x0000000c000c7308 */ /* 0x000e620000000800 */
[----:B--2---:R-:W-:Y:S01]  /*2e8e0*/  FADD.FTZ R6, R20, R7 ;  /* 0x0000000714067221 */ /* 0x004fe20000010000 */
[----:B----4-:R-:W-:-:S06]  /*2e8f0*/  FADD.FTZ R8, R14, R25 ;  /* 0x000000190e087221 */ /* 0x010fcc0000010000 */
[----:B------:R-:W2:Y:S01]  /*2e900*/  MUFU.EX2 R163, R163 ;  /* 0x000000a300a37308 */ /* 0x000ea20000000800 */
[----:B------:R-:W-:-:S07]  /*2e910*/  FFMA.FTZ R167, R47, R69, -R66 ;  /* 0x000000452fa77223 */ /* 0x000fce0000010842 */
[----:B------:R-:W4:Y:S01]  /*2e920*/  MUFU.EX2 R11, R11 ;  /* 0x0000000b000b7308 */ /* 0x000f220000000800 */
[----:B---3--:R-:W-:Y:S01]  /*2e930*/  FADD.FTZ R7, R19, R6 ;  /* 0x0000000613077221 */ /* 0x008fe20000010000 */
[----:B-----5:R-:W-:-:S06]  /*2e940*/  FADD.FTZ R25, R13, R8 ;  /* 0x000000080d197221 */ /* 0x020fcc0000010000 */
        /* <DEDUP_REMOVED lines=35> */
[----:B------:R-:W0:Y:S08]  /*2eb80*/  MUFU.EX2 R180, R180 ;  /* 0x000000b400b47308 */ /* 0x000e300000000800 */
        /* <DEDUP_REMOVED lines=23> */
[----:B------:R-:W3:Y:S08]  /*2ed00*/  MUFU.EX2 R187, R187 ;  /* 0x000000bb00bb7308 */ /* 0x000ef00000000800 */
[----:B------:R-:W5:Y:S01]  /*2ed10*/  MUFU.EX2 R160, R160 ;  /* 0x000000a000a07308 */ /* 0x000f620000000800 */
[----:B0-----:R-:W-:Y:S01]  /*2ed20*/  FADD.FTZ R7, R181, R6 ;  /* 0x00000006b5077221 */ /* 0x001fe20000010000 */
[----:B-1----:R-:W-:-:S06]  /*2ed30*/  FADD.FTZ R6, R156, R25 ;  /* 0x000000199c067221 */ /* 0x002fcc0000010000 */
[----:B------:R-:W0:Y:S08]  /*2ed40*/  MUFU.EX2 R186, R186 ;  /* 0x000000ba00ba7308 */ /* 0x000e300000000800 */
[----:B------:R-:W1:Y:S01]  /*2ed50*/  MUFU.EX2 R159, R159 ;  /* 0x0000009f009f7308 */ /* 0x000e620000000800 */
[----:B--2---:R-:W-:Y:S01]  /*2ed60*/  FADD.FTZ R8, R188, R7 ;  /* 0x00000007bc087221 */ /* 0x004fe20000010000 */
[----:B----4-:R-:W-:-:S06]  /*2ed70*/  FADD.FTZ R7, R161, R6 ;  /* 0x00000006a1077221 */ /* 0x010fcc0000010000 */
[----:B------:R-:W2:Y:S08]  /*2ed80*/  MUFU.EX2 R185, R185 ;  /* 0x000000b900b97308 */ /* 0x000eb00000000800 */
[----:B------:R-:W4:Y:S01]  /*2ed90*/  MUFU.EX2 R158, R158 ;  /* 0x0000009e009e7308 */ /* 0x000f220000000800 */
[----:B---3--:R-:W-:Y:S01]  /*2eda0*/  FADD.FTZ R25, R187, R8 ;  /* 0x00000008bb197221 */ /* 0x008fe20000010000 */
[----:B-----5:R-:W-:-:S03]  /*2edb0*/  FADD.FTZ R6, R160, R7 ;  /* 0x00000007a0067221 */ /* 0x020fc60000010000 */
[----:B0-----:R-:W-:Y:S01]  /*2edc0*/  FADD.FTZ R8, R186, R25 ;  /* 0x00000019ba087221 */ /* 0x001fe20000010000 */
[----:B-1----:R-:W-:-:S03]  /*2edd0*/  FADD.FTZ R7, R159, R6 ;  /* 0x000000069f077221 */ /* 0x002fc60000010000 */
[----:B--2---:R-:W-:Y:S01]  /*2ede0*/  FADD.FTZ R25, R185, R8 ;  /* 0x00000008b9197221 */ /* 0x004fe20000010000 */
[----:B----4-:R-:W-:-:S04]  /*2edf0*/  FADD.FTZ R27, R158, R7 ;  /* 0x000000079e1b7221 */ /* 0x010fc80000010000 */
[----:B------:R-:W-:Y:S04]  /*2ee00*/  ST.E desc[UR4][R2.64+0x10], R25 ;  /* 0x0000101902007985 */ /* 0x000fe8000c101904 */
[----:B------:R0:W-:Y:S04]  /*2ee10*/  ST.E desc[UR6][R2.64+0x14], R27 ;  /* 0x0000141b02007985 */ /* 0x0001e8000c101906 */
[----:B------:R-:W0:Y:S01]  /*2ee20*/  LDL.64 R6, [R0+0x80] ;  /* 0x0000800000067983 */ /* 0x000e220000100a00 */
[----:B------:R-:W-:Y:S02]  /*2ee30*/  R2UR UR10, R4 ;  /* 0x00000000040a72ca */ /* 0x000fe400000e0000 */
[----:B------:R-:W-:-:S02]  /*2ee40*/  R2UR UR11, R5 ;  /* 0x00000000050b72ca */ /* 0x000fc400000e0000 */
[----:B------:R-:W-:Y:S02]  /*2ee50*/  R2UR UR18, R4 ;  /* 0x00000000041272ca */ /* 0x000fe400000e0000 */
[----:B------:R-:W-:-:S09]  /*2ee60*/  R2UR UR19, R5 ;  /* 0x00000000051372ca */ /* 0x000fd200000e0000 */
[----:B0-----:R-:W2:Y:S04]  /*2ee70*/  LD.E R2, desc[UR10][R6.64+0x14] ;  /* 0x0000140a06027980 */ /* 0x001ea8000c101900 */
[----:B------:R-:W3:Y:S04]  /*2ee80*/  LD.E R8, desc[UR4][R6.64] ;  /* 0x0000000406087980 */ /* 0x000ee8000c101900 */
[----:B------:R-:W4:Y:S04]  /*2ee90*/  LD.E R34, desc[UR4][R6.64+0x30] ;  /* 0x0000300406227980 */ /* 0x000f28000c101900 */
        /* <DEDUP_REMOVED lines=16> */
[----:B------:R-:W-:-:S02]  /*2efa0*/  R2UR UR12, R4 ;  /* 0x00000000040c72ca */ /* 0x000fc400000e0000 */
[C---:B------:R-:W-:Y:S01]  /*2efb0*/  R2UR UR13, R5.reuse ;  /* 0x00000000050d72ca */ /* 0x040fe200000e0000 */
[----:B------:R-:W5:Y:S01]  /*2efc0*/  LD.E R40, desc[UR10][R6.64+0x44] ;  /* 0x0000440a06287980 */ /* 0x000f62000c101900 */
[C---:B------:R-:W-:Y:S02]  /*2efd0*/  R2UR UR14, R4.reuse ;  /* 0x00000000040e72ca */ /* 0x040fe400000e0000 */
[C---:B------:R-:W-:Y:S01]  /*2efe0*/  R2UR UR15, R5.reuse ;  /* 0x00000000050f72ca */ /* 0x040fe200000e0000 */
[----:B------:R-:W5:Y:S01]  /*2eff0*/  LD.E R52, desc[UR10][R6.64+0x74] ;  /* 0x0000740a06347980 */ /* 0x000f62000c101900 */
[----:B------:R-:W-:Y:S02]  /*2f000*/  R2UR UR16, R4 ;  /* 0x00000000041072ca */ /* 0x000fe400000e0000 */
[----:B------:R-:W-:Y:S01]  /*2f010*/  R2UR UR17, R5 ;  /* 0x00000000051172ca */ /* 0x000fe200000e0000 */
        /* <DEDUP_REMOVED lines=21> */
[----:B--2---:R-:W-:-:S03]  /*2f170*/  FMUL.FTZ R29, R9, R2 ;  /* 0x00000002091d7220 */ /* 0x004fc60000410000 */
[----:B------:R-:W2:Y:S01]  /*2f180*/  LD.E R2, desc[UR18][R6.64+0x150] ;  /* 0x0001501206027980 */ /* 0x000ea2000c101900 */
[----:B---3--:R-:W-:-:S05]  /*2f190*/  FMUL.FTZ R3, R9, R8 ;  /* 0x0000000809037220 */ /* 0x008fca0000410000 */
[----:B------:R4:W-:Y:S02]  /*2f1a0*/  ST.E desc[UR4][R6.64], R3 ;  /* 0x0000000306007985 */ /* 0x0009e4000c101904 */
[----:B----4-:R-:W-:-:S05]  /*2f1b0*/  FMUL.FTZ R3, R9, R34 ;  /* 0x0000002209037220 */ /* 0x010fca0000410000 */
[----:B------:R5:W-:Y:S02]  /*2f1c0*/  ST.E desc[UR4][R6.64+0x30], R3 ;  /* 0x0000300306007985 */ /* 0x000be4000c101904 */
[----:B-----5:R-:W-:-:S05]  /*2f1d0*/  FMUL.FTZ R3, R9, R46 ;  /* 0x0000002e09037220 */ /* 0x020fca0000410000 */
[----:B------:R0:W-:Y:S02]  /*2f1e0*/  ST.E desc[UR4][R6.64+0x60], R3 ;  /* 0x0000600306007985 */ /* 0x0001e4000c101904 */
[----:B0-----:R-:W-:-:S05]  /*2f1f0*/  FMUL.FTZ R3, R9, R60 ;  /* 0x0000003c09037220 */ /* 0x001fca0000410000 */
[----:B------:R0:W-:Y:S02]  /*2f200*/  ST.E desc[UR4][R6.64+0x94], R3 ;  /* 0x0000940306007985 */ /* 0x0001e4000c101904 */
[----:B0-----:R-:W-:-:S05]  /*2f210*/  FMUL.FTZ R3, R9, R76 ;  /* 0x0000004c09037220 */ /* 0x001fca0000410000 */
[----:B------:R0:W-:Y:S02]  /*2f220*/  ST.E desc[UR4][R6.64+0xd4], R3 ;  /* 0x0000d40306007985 */ /* 0x0001e4000c101904 */
[----:B0-----:R-:W-:-:S05]  /*2f230*/  FMUL.FTZ R3, R9, R92 ;  /* 0x0000005c09037220 */ /* 0x001fca0000410000 */
[----:B------:R2:W-:Y:S02]  /*2f240*/  ST.E desc[UR4][R6.64+0x114], R3 ;  /* 0x0001140306007985 */ /* 0x0005e4000c101904 */
[C---:B--2---:R-:W-:Y:S02]  /*2f250*/  FMUL.FTZ R3, R9.reuse, R2 ;  /* 0x0000000209037220 */ /* 0x044fe40000410000 */
[----:B------:R-:W2:Y:S01]  /*2f260*/  LD.E R2, desc[UR6][R6.64+0x154] ;  /* 0x0001540606027980 */ /* 0x000ea2000c101900 */
[----:B------:R-:W-:-:S05]  /*2f270*/  FMUL.FTZ R25, R9, R24 ;  /* 0x0000001809197220 */ /* 0x000fca0000410000 */
[----:B------:R0:W-:Y:S02]  /*2f280*/  ST.E desc[UR6][R6.64+0x4], R25 ;  /* 0x0000041906007985 */ /* 0x0001e4000c101906 */
[----:B0-----:R-:W-:-:S05]  /*2f290*/  FMUL.FTZ R25, R9, R36 ;  /* 0x0000002409197220 */ /* 0x001fca0000410000 */
        /* <DEDUP_REMOVED lines=24> */
[----:B------:R-:W2:Y:S04]  /*2f420*/  LD.E R2, desc[UR6][R6.64+0x164] ;  /* 0x0001640606027980 */ /* 0x000ea8000c101900 */
[----:B------:R2:W-:Y:S02]  /*2f430*/  ST.E desc[UR4][R6.64+0x150], R3 ;  /* 0x0001500306007985 */ /* 0x0005e4000c101904 */
[----:B--2---:R-:W-:-:S02]  /*2f440*/  FMUL.FTZ R3, R9, R2 ;  /* 0x0000000209037220 */ /* 0x004fc40000410000 */
[----:B------:R-:W2:Y:S04]  /*2f450*/  LD.E R2, desc[UR6][R6.64+0x170] ;  /* 0x0001700606027980 */ /* 0x000ea8000c101900 */
        /* <DEDUP_REMOVED lines=48> */
[----:B------:R-:W-:Y:S04]  /*2f760*/  ST.E desc[UR4][R6.64+0x1d4], R27 ;  /* 0x0001d41b06007985 */ /* 0x000fe8000c101904 */
[----:B------:R0:W-:Y:S04]  /*2f770*/  ST.E desc[UR4][R6.64+0x1e0], R3 ;  /* 0x0001e00306007985 */ /* 0x0001e8000c101904 */
[----:B------:R1:W-:Y:S04]  /*2f780*/  ST.E desc[UR4][R6.64+0x1e4], R25 ;  /* 0x0001e41906007985 */ /* 0x0003e8000c101904 */
[----:B0-----:R-:W3:Y:S04]  /*2f790*/  LD.E R3, desc[UR6][R6.64+0x8] ;  /* 0x0000080606037980 */ /* 0x001ee8000c101900 */
[----:B-1----:R-:W4:Y:S01]  /*2f7a0*/  LD.E R25, desc[UR6][R6.64+0xc] ;  /* 0x00000c0606197980 */ /* 0x002f22000c101900 */
[C---:B------:R-:W-:Y:S01]  /*2f7b0*/  FMUL.FTZ R31, R9.reuse, R30 ;  /* 0x0000001e091f7220 */ /* 0x040fe20000410000 */
[----:B--2---:R-:W-:-:S02]  /*2f7c0*/  FMUL.FTZ R27, R9, R2 ;  /* 0x00000002091b7220 */ /* 0x004fc40000410000 */
[----:B------:R-:W2:Y:S01]  /*2f7d0*/  LD.E R2, desc[UR6][R6.64+0x1f4] ;  /* 0x0001f40606027980 */ /* 0x000ea2000c101900 */
[C---:B------:R-:W-:Y:S01]  /*2f7e0*/  FMUL.FTZ R33, R9.reuse, R32 ;  /* 0x0000002009217220 */ /* 0x040fe20000410000 */
[C---:B------:R-:W-:Y:S02]  /*2f7f0*/  FMUL.FTZ R35, R9.reuse, R42 ;  /* 0x0000002a09237220 */ /* 0x040fe40000410000 */
[----:B------:R0:W-:Y:S04]  /*2f800*/  ST.E desc[UR10][R6.64+0x14], R29 ;  /* 0x0000141d06007985 */ /* 0x0001e8000c10190a */
[----:B------:R1:W-:Y:S01]  /*2f810*/  ST.E desc[UR12][R6.64+0x20], R31 ;  /* 0x0000201f06007985 */ /* 0x0003e2000c10190c */
[C---:B0-----:R-:W-:Y:S01]  /*2f820*/  FMUL.FTZ R29, R9.reuse, R40 ;  /* 0x00000028091d7220 */ /* 0x041fe20000410000 */
[----:B-1----:R-:W-:-:S02]  /*2f830*/  FMUL.FTZ R31, R9, R44 ;  /* 0x0000002c091f7220 */ /* 0x002fc40000410000 */
[----:B------:R0:W-:Y:S04]  /*2f840*/  ST.E desc[UR14][R6.64+0x24], R33 ;  /* 0x0000242106007985 */ /* 0x0001e8000c10190e */
[----:B------:R1:W-:Y:S04]  /*2f850*/  ST.E desc[UR10][R6.64+0x44], R29 ;  /* 0x0000441d06007985 */ /* 0x0003e8000c10190a */
[----:B------:R5:W-:Y:S04]  /*2f860*/  ST.E desc[UR16][R6.64+0x50], R35 ;  /* 0x0000502306007985 */ /* 0x000be8000c101910 */
[----:B------:R3:W-:Y:S01]  /*2f870*/  ST.E desc[UR12][R6.64+0x54], R31 ;  /* 0x0000541f06007985 */ /* 0x0007e2000c10190c */
[C---:B0-----:R-:W-:Y:S01]  /*2f880*/  FMUL.FTZ R33, R9.reuse, R54 ;  /* 0x0000003609217220 */ /* 0x041fe20000410000 */
[C---:B-1----:R-:W-:Y:S01]  /*2f890*/  FMUL.FTZ R29, R9.reuse, R52 ;  /* 0x00000034091d7220 */ /* 0x042fe20000410000 */
[C---:B-----5:R-:W-:Y:S01]  /*2f8a0*/  FMUL.FTZ R35, R9.reuse, R58 ;  /* 0x0000003a09237220 */ /* 0x060fe20000410000 */
[----:B---3--:R-:W-:-:S03]  /*2f8b0*/  FMUL.FTZ R31, R9, R56 ;  /* 0x00000038091f7220 */ /* 0x008fc60000410000 */
[----:B------:R0:W-:Y:S04]  /*2f8c0*/  ST.E desc[UR10][R6.64+0x74], R29 ;  /* 0x0000741d06007985 */ /* 0x0001e8000c10190a */
[----:B------:R1:W-:Y:S04]  /*2f8d0*/  ST.E desc[UR14][R6.64+0x80], R33 ;  /* 0x0000802106007985 */ /* 0x0003e8000c10190e */
[----:B------:R3:W-:Y:S04]  /*2f8e0*/  ST.E desc[UR12][R6.64+0x84], R31 ;  /* 0x0000841f06007985 */ /* 0x0007e8000c10190c */
[----:B------:R5:W-:Y:S01]  /*2f8f0*/  ST.E desc[UR16][R6.64+0x90], R35 ;  /* 0x0000902306007985 */ /* 0x000be2000c101910 */
[C---:B0-----:R-:W-:Y:S01]  /*2f900*/  FMUL.FTZ R29, R9.reuse, R66 ;  /* 0x00000042091d7220 */ /* 0x041fe20000410000 */
[C---:B-1----:R-:W-:Y:S01]  /*2f910*/  FMUL.FTZ R33, R9.reuse, R70 ;  /* 0x0000004609217220 */ /* 0x042fe20000410000 */
[C---:B---3--:R-:W-:Y:S01]  /*2f920*/  FMUL.FTZ R31, R9.reuse, R68 ;  /* 0x00000044091f7220 */ /* 0x048fe20000410000 */
[----:B-----5:R-:W-:-:S02]  /*2f930*/  FMUL.FTZ R35, R9, R72 ;  /* 0x0000004809237220 */ /* 0x020fc40000410000 */
[----:B------:R0:W-:Y:S01]  /*2f940*/  ST.E desc[UR10][R6.64+0xb0], R29 ;  /* 0x0000b01d06007985 */ /* 0x0001e2000c10190a */
[----:B------:R-:W-:-:S03]  /*2f950*/  FMUL.FTZ R37, R9, R74 ;  /* 0x0000004a09257220 */ /* 0x000fc60000410000 */
[----:B------:R1:W-:Y:S04]  /*2f960*/  ST.E desc[UR12][R6.64+0xb4], R31 ;  /* 0x0000b41f06007985 */ /* 0x0003e8000c10190c */
[----:B------:R3:W-:Y:S04]  /*2f970*/  ST.E desc[UR14][R6.64+0xc0], R33 ;  /* 0x0000c02106007985 */ /* 0x0007e8000c10190e */
[----:B------:R5:W-:Y:S01]  /*2f980*/  ST.E desc[UR16][R6.64+0xc4], R35 ;  /* 0x0000c42306007985 */ /* 0x000be2000c101910 */
[C---:B0-----:R-:W-:Y:S01]  /*2f990*/  FMUL.FTZ R29, R9.reuse, R82 ;  /* 0x00000052091d7220 */ /* 0x041fe20000410000 */
[C---:B-1----:R-:W-:Y:S01]  /*2f9a0*/  FMUL.FTZ R31, R9.reuse, R84 ;  /* 0x00000054091f7220 */ /* 0x042fe20000410000 */
[C---:B---3--:R-:W-:Y:S01]  /*2f9b0*/  FMUL.FTZ R33, R9.reuse, R86 ;  /* 0x0000005609217220 */ /* 0x048fe20000410000 */
[----:B-----5:R-:W-:Y:S01]  /*2f9c0*/  FMUL.FTZ R35, R9, R88 ;  /* 0x0000005809237220 */ /* 0x020fe20000410000 */
[----:B------:R0:W-:Y:S01]  /*2f9d0*/  ST.E desc[UR18][R6.64+0xd0], R37 ;  /* 0x0000d02506007985 */ /* 0x0001e2000c101912 */
[----:B------:R-:W-:-:S03]  /*2f9e0*/  FMUL.FTZ R3, R28, R3 ;  /* 0x000000031c037220 */ /* 0x000fc60000410000 */
[----:B------:R1:W-:Y:S01]  /*2f9f0*/  ST.E desc[UR10][R6.64+0xf0], R29 ;  /* 0x0000f01d06007985 */ /* 0x0003e2000c10190a */
[----:B----4-:R-:W-:-:S03]  /*2fa00*/  FMUL.FTZ R25, R28, R25 ;  /* 0x000000191c197220 */ /* 0x010fc60000410000 */
[----:B------:R3:W-:Y:S04]  /*2fa10*/  ST.E desc[UR12][R6.64+0xf4], R31 ;  /* 0x0000f41f06007985 */ /* 0x0007e8000c10190c */
[----:B------:R4:W-:Y:S01]  /*2fa20*/  ST.E desc[UR14][R6.64+0x100], R33 ;  /* 0x0001002106007985 */ /* 0x0009e2000c10190e */
[----:B0-----:R-:W-:-:S03]  /*2fa30*/  FMUL.FTZ R37, R9, R90 ;  /* 0x0000005a09257220 */ /* 0x001fc60000410000 */
[----:B------:R0:W-:Y:S01]  /*2fa40*/  ST.E desc[UR16][R6.64+0x104], R35 ;  /* 0x0001042306007985 */ /* 0x0001e2000c101910 */
[C---:B-1----:R-:W-:Y:S01]  /*2fa50*/  FMUL.FTZ R29, R9.reuse, R98 ;  /* 0x00000062091d7220 */ /* 0x042fe20000410000 */
[C---:B---3--:R-:W-:Y:S01]  /*2fa60*/  FMUL.FTZ R31, R9.reuse, R100 ;  /* 0x00000064091f7220 */ /* 0x048fe20000410000 */
[C---:B----4-:R-:W-:Y:S01]  /*2fa70*/  FMUL.FTZ R33, R9.reuse, R102 ;  /* 0x0000006609217220 */ /* 0x050fe20000410000 */
[C---:B0-----:R-:W-:Y:S01]  /*2fa80*/  FMUL.FTZ R35, R9.reuse, R104 ;  /* 0x0000006809237220 */ /* 0x041fe20000410000 */
[----:B------:R0:W-:Y:S04]  /*2fa90*/  ST.E desc[UR4][R6.64+0x8], R3 ;  /* 0x0000080306007985 */ /* 0x0001e8000c101904 */
[----:B------:R1:W-:Y:S04]  /*2faa0*/  ST.E desc[UR4][R6.64+0xc], R25 ;  /* 0x00000c1906007985 */ /* 0x0003e8000c101904 */
[----:B0-----:R-:W3:Y:S04]  /*2fab0*/  LD.E R3, desc[UR6][R6.64+0x1c] ;  /* 0x00001c0606037980 */ /* 0x001ee8000c101900 */
[----:B-1----:R-:W4:Y:S01]  /*2fac0*/  LD.E R25, desc[UR6][R6.64+0x28] ;  /* 0x0000280606197980 */ /* 0x002f22000c101900 */
[----:B--2---:R-:W-:-:S05]  /*2fad0*/  FMUL.FTZ R9, R9, R2 ;  /* 0x0000000209097220 */ /* 0x004fca0000410000 */
[----:B------:R0:W-:Y:S04]  /*2fae0*/  ST.E desc[UR4][R6.64+0x1f4], R9 ;  /* 0x0001f40906007985 */ /* 0x0001e8000c101904 */
[----:B0-----:R-:W2:Y:S01]  /*2faf0*/  LD.E R9, desc[UR6][R6.64+0x18] ;  /* 0x0000180606097980 */ /* 0x001ea2000c101900 */
[C---:B---3--:R-:W-:Y:S01]  /*2fb00*/  FMUL.FTZ R3, R28.reuse, R3 ;  /* 0x000000031c037220 */ /* 0x048fe20000410000 */
[----:B----4-:R-:W-:-:S04]  /*2fb10*/  FMUL.FTZ R25, R28, R25 ;  /* 0x000000191c197220 */ /* 0x010fc80000410000 */
        /* <DEDUP_REMOVED lines=42> */
[----:B0-----:R-:W2:Y:S04]  /*2fdc0*/  LD.E R9, desc[UR6][R6.64+0x8c] ;  /* 0x00008c0606097980 */ /* 0x001ea8000c101900 */
[----:B------:R-:W-:Y:S04]  /*2fdd0*/  ST.E desc[UR18][R6.64+0x110], R37 ;  /* 0x0001102506007985 */ /* 0x000fe8000c101912 */
[----:B------:R-:W-:Y:S04]  /*2fde0*/  ST.E desc[UR10][R6.64+0x130], R29 ;  /* 0x0001301d06007985 */ /* 0x000fe8000c10190a */
[----:B------:R-:W-:Y:S04]  /*2fdf0*/  ST.E desc[UR12][R6.64+0x134], R31 ;  /* 0x0001341f06007985 */ /* 0x000fe8000c10190c */
[----:B------:R-:W-:Y:S04]  /*2fe00*/  ST.E desc[UR14][R6.64+0x140], R33 ;  /* 0x0001402106007985 */ /* 0x000fe8000c10190e */
[----:B------:R-:W-:Y:S04]  /*2fe10*/  ST.E desc[UR16][R6.64+0x144], R35 ;  /* 0x0001442306007985 */ /* 0x000fe8000c101910 */
[----:B------:R-:W-:Y:S01]  /*2fe20*/  ST.E desc[UR4][R6.64+0x1f0], R27 ;  /* 0x0001f01b06007985 */ /* 0x000fe2000c101904 */
[C---:B---3--:R-:W-:Y:S01]  /*2fe30*/  FMUL.FTZ R3, R28.reuse, R3 ;  /* 0x000000031c037220 */ /* 0x048fe20000410000 */
[----:B----4-:R-:W-:-:S04]  /*2fe40*/  FMUL.FTZ R25, R28, R25 ;  /* 0x000000191c197220 */ /* 0x010fc80000410000 */
[----:B------:R-:W-:Y:S01]  /*2fe50*/  ST.E desc[UR4][R6.64+0x98], R3 ;  /* 0x0000980306007985 */ /* 0x000fe2000c101904 */
[----:B--2---:R-:W-:-:S05]  /*2fe60*/  FMUL.FTZ R9, R28, R9 ;  /* 0x000000091c097220 */ /* 0x004fca0000410000 */
[----:B------:R0:W-:Y:S04]  /*2fe70*/  ST.E desc[UR4][R6.64+0x8c], R9 ;  /* 0x00008c0906007985 */ /* 0x0001e8000c101904 */
[----:B------:R1:W-:Y:S04]  /*2fe80*/  ST.E desc[UR4][R6.64+0x9c], R25 ;  /* 0x00009c1906007985 */ /* 0x0003e8000c101904 */
[----:B0-----:R-:W2:Y:S02]  /*2fe90*/  LD.E R9, desc[UR6][R6.64+0xa8] ;  /* 0x0000a80606097980 */ /* 0x001ea4000c101900 */
[----:B--2---:R-:W-:-:S05]  /*2fea0*/  FMUL.FTZ R9, R28, R9 ;  /* 0x000000091c097220 */ /* 0x004fca0000410000 */
[----:B------:R0:W-:Y:S04]  /*2feb0*/  ST.E desc[UR4][R6.64+0xa8], R9 ;  /* 0x0000a80906007985 */ /* 0x0001e8000c101904 */
[----:B------:R-:W2:Y:S02]  /*2fec0*/  LD.E R3, desc[UR6][R6.64+0xac] ;  /* 0x0000ac0606037980 */ /* 0x000ea4000c101900 */
[----:B--2---:R-:W-:-:S05]  /*2fed0*/  FMUL.FTZ R3, R28, R3 ;  /* 0x000000031c037220 */ /* 0x004fca0000410000 */
[----:B------:R2:W-:Y:S04]  /*2fee0*/  ST.E desc[UR4][R6.64+0xac], R3 ;  /* 0x0000ac0306007985 */ /* 0x0005e8000c101904 */
[----:B-1----:R-:W3:Y:S02]  /*2fef0*/  LD.E R25, desc[UR6][R6.64+0xb8] ;  /* 0x0000b80606197980 */ /* 0x002ee4000c101900 */
[----:B---3--:R-:W-:-:S05]  /*2ff00*/  FMUL.FTZ R25, R28, R25 ;  /* 0x000000191c197220 */ /* 0x008fca0000410000 */
[----:B------:R1:W-:Y:S04]  /*2ff10*/  ST.E desc[UR4][R6.64+0xb8], R25 ;  /* 0x0000b81906007985 */ /* 0x0003e8000c101904 */
[----:B0-----:R-:W3:Y:S02]  /*2ff20*/  LD.E R9, desc[UR6][R6.64+0xbc] ;  /* 0x0000bc0606097980 */ /* 0x001ee4000c101900 */
[----:B---3--:R-:W-:-:S05]  /*2ff30*/  FMUL.FTZ R9, R28, R9 ;  /* 0x000000091c097220 */ /* 0x008fca0000410000 */
[----:B------:R0:W-:Y:S04]  /*2ff40*/  ST.E desc[UR4][R6.64+0xbc], R9 ;  /* 0x0000bc0906007985 */ /* 0x0001e8000c101904 */
[----:B--2---:R-:W2:Y:S02]  /*2ff50*/  LD.E R3, desc[UR6][R6.64+0xc8] ;  /* 0x0000c80606037980 */ /* 0x004ea4000c101900 */
        /* <DEDUP_REMOVED lines=119> */
[----:B------:R-:W3:Y:S01]  /*306d0*/  LDL.64 R2, [R0+0x80] ;  /* 0x0000800000027983 */ /* 0x000ee20000100a00 */
[----:B------:R-:W-:-:S03]  /*306e0*/  LEA.HI R28, R203, 0x8, RZ, 0x19 ;  /* 0x00000008cb1c7811 */ /* 0x000fc600078fc8ff */
[----:B------:R-:W4:Y:S02]  /*306f0*/  LDL.64 R26, [R0] ;  /* 0x00000000001a7983 */ /* 0x000f240000100a00 */
[----:B------:R5:W-:Y:S06]  /*30700*/  BAR.SYNC.DEFER_BLOCKING R28, 0x100 ;  /* 0x0004001c0000751d */ /* 0x000bec0000010000 */
[----:B-1----:R-:W2:Y:S04]  /*30710*/  LDL.64 R24, [R0+0x98] ;  /* 0x0000980000187983 */ /* 0x002ea80000100a00 */
[----:B0-----:R-:W5:Y:S04]  /*30720*/  LDL.64 R8, [R0+0x88] ;  /* 0x0000880000087983 */ /* 0x001f680000100a00 */
[----:B---3--:R-:W3:Y:S04]  /*30730*/  LD.E R31, desc[UR4][R2.64] ;  /* 0x00000004021f7980 */ /* 0x008ee8000c101900 */
[----:B----4-:R-:W4:Y:S04]  /*30740*/  LD.E R217, desc[UR6][R26.64] ;  /* 0x000000061ad97980 */ /* 0x010f28000c101900 */
[----:B--2---:R-:W4:Y:S04]  /*30750*/  LD.E.64 R6, desc[UR4][R24.64] ;  /* 0x0000000418067980 */ /* 0x004f28000c101b00 */
[----:B---3--:R-:W-:Y:S04]  /*30760*/  ST.E desc[UR8][R2.64], R31 ;  /* 0x0000001f02007985 */ /* 0x008fe8000c101908 */
[----:B------:R-:W2:Y:S04]  /*30770*/  LD.E R29, desc[UR10][R2.64+0x4] ;  /* 0x0000040a021d7980 */ /* 0x000ea8000c101900 */
[----:B--2---:R0:W-:Y:S04]  /*30780*/  ST.E desc[UR4][R2.64+0x4], R29 ;  /* 0x0000041d02007985 */ /* 0x0041e8000c101904 */
[----:B------:R-:W2:Y:S04]  /*30790*/  LD.E R33, desc[UR6][R2.64+0x8] ;  /* 0x0000080602217980 */ /* 0x000ea8000c101900 */
[----:B--2---:R-:W-:Y:S04]  /*307a0*/  ST.E desc[UR4][R2.64+0x8], R33 ;  /* 0x0000082102007985 */ /* 0x004fe8000c101904 */
[----:B------:R-:W2:Y:S04]  /*307b0*/  LD.E R27, desc[UR6][R2.64+0xc] ;  /* 0x00000c06021b7980 */ /* 0x000ea8000c101900 */
[----:B--2---:R1:W-:Y:S04]  /*307c0*/  ST.E desc[UR4][R2.64+0xc], R27 ;  /* 0x00000c1b02007985 */ /* 0x0043e8000c101904 */
[----:B------:R-:W2:Y:S04]  /*307d0*/  LD.E R25, desc[UR6][R2.64+0x10] ;  /* 0x0000100602197980 */ /* 0x000ea8000c101900 */
[----:B--2---:R2:W-:Y:S04]  /*307e0*/  ST.E desc[UR4][R2.64+0x10], R25 ;  /* 0x0000101902007985 */ /* 0x0045e8000c101904 */
[----:B0-----:R-:W3:Y:S04]  /*307f0*/  LD.E R29, desc[UR6][R2.64+0x14] ;  /* 0x00001406021d7980 */ /* 0x001ee8000c101900 */
[----:B---3--:R0:W-:Y:S04]  /*30800*/  ST.E desc[UR4][R2.64+0x14], R29 ;  /* 0x0000141d02007985 */ /* 0x0081e8000c101904 */
[----:B------:R-:W3:Y:S04]  /*30810*/  LD.E R31, desc[UR6][R2.64+0x18] ;  /* 0x00001806021f7980 */ /* 0x000ee8000c101900 */
[----:B---3--:R3:W-:Y:S04]  /*30820*/  ST.E desc[UR4][R2.64+0x18], R31 ;  /* 0x0000181f02007985 */ /* 0x0087e8000c101904 */
[----:B-1----:R-:W5:Y:S04]  /*30830*/  LD.E R27, desc[UR6][R2.64+0x1c] ;  /* 0x00001c06021b7980 */ /* 0x002f68000c101900 */
[----:B-----5:R1:W-:Y:S04]  /*30840*/  ST.E desc[UR4][R2.64+0x1c], R27 ;  /* 0x00001c1b02007985 */ /* 0x0203e8000c101904 */
[----:B--2---:R-:W2:Y:S04]  /*30850*/  LD.E R25, desc[UR6][R2.64+0x20] ;  /* 0x0000200602197980 */ /* 0x004ea8000c101900 */
[----:B--2---:R2:W-:Y:S04]  /*30860*/  ST.E desc[UR4][R2.64+0x20], R25 ;  /* 0x0000201902007985 */ /* 0x0045e8000c101904 */
[----:B0-----:R-:W5:Y:S04]  /*30870*/  LD.E R29, desc[UR6][R2.64+0x24] ;  /* 0x00002406021d7980 */ /* 0x001f68000c101900 */
[----:B-----5:R0:W-:Y:S04]  /*30880*/  ST.E desc[UR4][R2.64+0x24], R29 ;  /* 0x0000241d02007985 */ /* 0x0201e8000c101904 */
[----:B---3--:R-:W3:Y:S04]  /*30890*/  LD.E R31, desc[UR6][R2.64+0x28] ;  /* 0x00002806021f7980 */ /* 0x008ee8000c101900 */
        /* <DEDUP_REMOVED lines=230> */
[----:B-----5:R-:W-:Y:S04]  /*31700*/  ST.E desc[UR4][R2.64+0x1f4], R29 ;  /* 0x0001f41d02007985 */ /* 0x020fe8000c101904 */
[----:B---3--:R-:W3:Y:S01]  /*31710*/  LD.E R31, desc[UR6][R2.64+0x1f8] ;  /* 0x0001f806021f7980 */ /* 0x008ee2000c101900 */
[----:B------:R-:W-:-:S02]  /*31720*/  R2UR UR28, R4 ;  /* 0x00000000041c72ca */ /* 0x000fc400000e0000 */
[C---:B------:R-:W-:Y:S01]  /*31730*/  R2UR UR29, R5.reuse ;  /* 0x00000000051d72ca */ /* 0x040fe200000e0000 */
[----:B---3--:R-:W-:Y:S04]  /*31740*/  ST.E desc[UR4][R2.64+0x1f8], R31 ;  /* 0x0001f81f02007985 */ /* 0x008fe8000c101904 */
[----:B-1----:R-:W3:Y:S01]  /*31750*/  LD.E R27, desc[UR6][R2.64+0x1fc] ;  /* 0x0001fc06021b7980 */ /* 0x002ee2000c101900 */
[C---:B------:R-:W-:Y:S02]  /*31760*/  R2UR UR30, R4.reuse ;  /* 0x00000000041e72ca */ /* 0x040fe400000e0000 */
[----:B------:R-:W-:Y:S02]  /*31770*/  R2UR UR31, R5 ;  /* 0x00000000051f72ca */ /* 0x000fe400000e0000 */
[----:B------:R-:W-:-:S02]  /*31780*/  R2UR UR32, R4 ;  /* 0x00000000042072ca */ /* 0x000fc400000e0000 */
[C---:B------:R-:W-:Y:S02]  /*31790*/  R2UR UR33, R5.reuse ;  /* 0x00000000052172ca */ /* 0x040fe400000e0000 */
[C---:B------:R-:W-:Y:S02]  /*317a0*/  R2UR UR34, R4.reuse ;  /* 0x00000000042272ca */ /* 0x040fe400000e0000 */
[C---:B------:R-:W-:Y:S02]  /*317b0*/  R2UR UR35, R5.reuse ;  /* 0x00000000052372ca */ /* 0x040fe400000e0000 */
        /* <DEDUP_REMOVED lines=22> */
[----:B------:R-:W-:Y:S02]  /*31920*/  R2UR UR26, R4 ;  /* 0x00000000041a72ca */ /* 0x000fe400000e0000 */
[----:B------:R-:W-:Y:S01]  /*31930*/  R2UR UR27, R5 ;  /* 0x00000000051b72ca */ /* 0x000fe200000e0000 */
[----:B---3--:R0:W-:Y:S04]  /*31940*/  ST.E desc[UR4][R2.64+0x1fc], R27 ;  /* 0x0001fc1b02007985 */ /* 0x0081e8000c101904 */
[----:B------:R-:W3:Y:S04]  /*31950*/  LD.E R216, desc[UR28][R8.64] ;  /* 0x0000001c08d87980 */ /* 0x000ee8000c101900 */
[----:B------:R-:W5:Y:S04]  /*31960*/  LD.E R24, desc[UR30][R2.64] ;  /* 0x0000001e02187980 */ /* 0x000f68000c101900 */
[----:B--2---:R-:W5:Y:S04]  /*31970*/  LD.E R25, desc[UR32][R2.64+0x4] ;  /* 0x0000042002197980 */ /* 0x004f68000c101900 */
[----:B------:R-:W5:Y:S04]  /*31980*/  LD.E R26, desc[UR34][R2.64+0x8] ;  /* 0x00000822021a7980 */ /* 0x000f68000c101900 */
[----:B0-----:R-:W5:Y:S04]  /*31990*/  LD.E R27, desc[UR44][R2.64+0xc] ;  /* 0x00000c2c021b7980 */ /* 0x001f68000c101900 */
        /* <DEDUP_REMOVED lines=124> */
[----:B----4-:R-:W-:Y:S01]  /*32160*/  IMAD R6, R217, 0xc00, R6 ;  /* 0x00000c00d9067824 */ /* 0x010fe200078e0206 */
[----:B---3--:R-:W-:-:S02]  /*32170*/  ISETP.NE.U32.AND P1, PT, R216, RZ, PT ;  /* 0x000000ffd800720c */ /* 0x008fc40003f25070 */
[----:B------:R-:W-:Y:S02]  /*32180*/  R2UR UR7, R7 ;  /* 0x00000000070772ca */ /* 0x000fe400000e0000 */
[----:B------:R-:W-:Y:S02]  /*32190*/  R2UR UR6, R6 ;  /* 0x00000000060672ca */ /* 0x000fe400000e0000 */
[----:B------:R-:W-:Y:S02]  /*321a0*/  F2FP.BF16.F32.PACK_AB R152, R215, R152 ;  /* 0x00000098d798723e */ /* 0x000fe400000010ff */
[----:B------:R-:W-:Y:S02]  /*321b0*/  F2FP.BF16.F32.PACK_AB R154, R213, R154 ;  /* 0x0000009ad59a723e */ /* 0x000fe400000010ff */
[----:B------:R-:W-:Y:S02]  /*321c0*/  F2FP.BF16.F32.PACK_AB R153, R212, R153 ;  /* 0x00000099d499723e */ /* 0x000fe400000010ff */
[----:B------:R-:W-:Y:S01]  /*321d0*/  F2FP.BF16.F32.PACK_AB R155, R214, R155 ;  /* 0x0000009bd69b723e */ /* 0x000fe200000010ff */
[----:B------:R-:W-:Y:S01]  /*321e0*/  VOTEU.ANY UP0, P1 ;  /* 0x00000000003f7886 */ /* 0x000fe20000800100 */
        /* <DEDUP_REMOVED lines=19> */
[----:B------:R-:W-:Y:S01]  /*32320*/  R2UR UR25, R5 ;  /* 0x00000000051972ca */ /* 0x000fe200000e0000 */
[----:B-----5:R-:W-:-:S06]  /*32330*/  WARPGROUP.ARRIVE ;  /* 0x00000000000079c5 */ /* 0x020fcc0000000000 */
[----:B------:R-:W-:Y:S01]  /*32340*/  HGMMA.64x256x16.F32.BF16 R24, R152, gdesc[UR4].tnspB, R24, UP0, gsb0 ;  /* 0x43e0000498187df0 */ /* 0x000fe2000b801818 */
        /* <DEDUP_REMOVED lines=15> */
[----:B------:R-:W-:Y:S02]  /*32440*/  R2UR UR51, R5 ;  /* 0x00000000053372ca */ /* 0x000fe400000e0000 */
[C---:B------:R-:W-:Y:S01]  /*32450*/  R2UR UR52, R4.reuse ;  /* 0x00000000043472ca */ /* 0x040fe200000e0000 */
[----:B------:R-:W-:Y:S02]  /*32460*/  WARPGROUP.DEPBAR.LE gsb0, 0x0 ;  /* 0x00008000000079c5 */ /* 0x000fe40000010000 */
[----:B------:R0:W-:Y:S01]  /*32470*/  ST.E desc[UR4][R2.64], R24 ;  /* 0x0000001802007985 */ /* 0x0001e2000c101904 */
[----:B------:R-:W-:-:S02]  /*32480*/  R2UR UR4, R4 ;  /* 0x00000000040472ca */ /* 0x000fc400000e0000 */
[----:B------:R-:W-:-:S13]  /*32490*/  R2UR UR5, R5 ;  /* 0x00000000050572ca */ /* 0x000fda00000e0000 */
[----:B------:R1:W-:Y:S01]  /*324a0*/  ST.E desc[UR4][R2.64+0x4], R25 ;  /* 0x0000041902007985 */ /* 0x0003e2000c101904 */
[C---:B------:R-:W-:Y:S02]  /*324b0*/  R2UR UR4, R4.reuse ;  /* 0x00000000040472ca */ /* 0x040fe400000e0000 */
[C---:B------:R-:W-:Y:S01]  /*324c0*/  R2UR UR5, R5.reuse ;  /* 0x00000000050572ca */ /* 0x040fe200000e0000 */
[----:B------:R2:W-:Y:S01]  /*324d0*/  ST.E desc[UR6][R2.64+0x8], R26 ;  /* 0x0000081a02007985 */ /* 0x0005e2000c101906 */
[C---:B------:R-:W-:Y:S02]  /*324e0*/  R2UR UR6, R4.reuse ;  /* 0x00000000040672ca */ /* 0x040fe400000e0000 */
[C---:B------:R-:W-:Y:S01]  /*324f0*/  R2UR UR7, R5.reuse ;  /* 0x00000000050772ca */ /* 0x040fe200000e0000 */
[----:B------:R3:W-:Y:S01]  /*32500*/  ST.E desc[UR8][R2.64+0xc], R27 ;  /* 0x00000c1b02007985 */ /* 0x0007e2000c101908 */
[C---:B------:R-:W-:Y:S02]  /*32510*/  R2UR UR8, R4.reuse ;  /* 0x00000000040872ca */ /* 0x040fe400000e0000 */
[----:B------:R-:W-:Y:S01]  /*32520*/  R2UR UR9, R5 ;  /* 0x00000000050972ca */ /* 0x000fe200000e0000 */
[----:B------:R4:W-:Y:S01]  /*32530*/  ST.E desc[UR10][R2.64+0x10], R28 ;  /* 0x0000101c02007985 */ /* 0x0009e2000c10190a */
[----:B------:R-:W-:-:S02]  /*32540*/  R2UR UR10, R4 ;  /* 0x00000000040a72ca */ /* 0x000fc400000e0000 */
        /* <DEDUP_REMOVED lines=25> */
[----:B------:R5:W-:Y:S04]  /*326e0*/  ST.E desc[UR8][R2.64+0x34], R37 ;  /* 0x0000342502007985 */ /* 0x000be8000c101908 */
[----:B------:R5:W-:Y:S04]  /*326f0*/  ST.E desc[UR10][R2.64+0x38], R38 ;  /* 0x0000382602007985 */ /* 0x000be8000c10190a */
[----:B------:R5:W-:Y:S01]  /*32700*/  ST.E desc[UR12][R2.64+0x3c], R39 ;  /* 0x00003c2702007985 */ /* 0x000be2000c10190c */
[----:B------:R-:W-:-:S03]  /*32710*/  R2UR UR8, R4 ;  /* 0x00000000040872ca */ /* 0x000fc600000e0000 */
[----:B------:R5:W-:Y:S01]  /*32720*/  ST.E desc[UR14][R2.64+0x40], R40 ;  /* 0x0000402802007985 */ /* 0x000be2000c10190e */
[----:B------:R-:W-:-:S03]  /*32730*/  R2UR UR9, R5 ;  /* 0x00000000050972ca */ /* 0x000fc600000e0000 */
[----:B------:R5:W-:Y:S04]  /*32740*/  ST.E desc[UR16][R2.64+0x44], R41 ;  /* 0x0000442902007985 */ /* 0x000be8000c101910 */
[----:B------:R5:W-:Y:S04]  /*32750*/  ST.E desc[UR18][R2.64+0x48], R42 ;  /* 0x0000482a02007985 */ /* 0x000be8000c101912 */
[----:B------:R5:W-:Y:S04]  /*32760*/  ST.E desc[UR20][R2.64+0x4c], R43 ;  /* 0x00004c2b02007985 */ /* 0x000be8000c101914 */
[----:B------:R5:W-:Y:S04]  /*32770*/  ST.E desc[UR22][R2.64+0x50], R44 ;  /* 0x0000502c02007985 */ /* 0x000be8000c101916 */
[----:B------:R5:W-:Y:S01]  /*32780*/  ST.E desc[UR24][R2.64+0x54], R45 ;  /* 0x0000542d02007985 */ /* 0x000be2000c101918 */
[----:B------:R-:W-:-:S03]  /*32790*/  R2UR UR10, R4 ;  /* 0x00000000040a72ca */ /* 0x000fc600000e0000 */
[----:B------:R5:W-:Y:S01]  /*327a0*/  ST.E desc[UR4][R2.64+0x58], R46 ;  /* 0x0000582e02007985 */ /* 0x000be2000c101904 */
[C---:B------:R-:W-:Y:S02]  /*327b0*/  R2UR UR4, R4.reuse ;  /* 0x00000000040472ca */ /* 0x040fe400000e0000 */
[C---:B------:R-:W-:Y:S01]  /*327c0*/  R2UR UR5, R5.reuse ;  /* 0x00000000050572ca */ /* 0x040fe200000e0000 */
[----:B------:R5:W-:Y:S01]  /*327d0*/  ST.E desc[UR6][R2.64+0x5c], R47 ;  /* 0x00005c2f02007985 */ /* 0x000be2000c101906 */
        /* <DEDUP_REMOVED lines=12> */
[C---:B------:R-:W-:Y:S01]  /*328a0*/  R2UR UR21, R5.reuse ;  /* 0x00000000051572ca */ /* 0x040fe200000e0000 */
[----:B------:R5:W-:Y:S01]  /*328b0*/  ST.E desc[UR8][R2.64+0x60], R48 ;  /* 0x0000603002007985 */ /* 0x000be2000c101908 */
        /* <DEDUP_REMOVED lines=8> */
[----:B------:R-:W-:Y:S01]  /*32940*/  R2UR UR5, R5 ;  /* 0x00000000050572ca */ /* 0x000fe200000e0000 */
[----:B------:R5:W-:Y:S04]  /*32950*/  ST.E desc[UR6][R2.64+0x68], R50 ;  /* 0x0000683202007985 */ /* 0x000be8000c101906 */
[----:B------:R5:W-:Y:S04]  /*32960*/  ST.E desc[UR10][R2.64+0x6c], R51 ;  /* 0x00006c3302007985 */ /* 0x000be8000c10190a */
[----:B------:R5:W-:Y:S04]  /*32970*/  ST.E desc[UR12][R2.64+0x70], R52 ;  /* 0x0000703402007985 */ /* 0x000be8000c10190c */
        /* <DEDUP_REMOVED lines=8> */
[----:B------:R5:W-:Y:S01]  /*32a00*/  ST.E desc[UR8][R2.64+0x8c], R59 ;  /* 0x00008c3b02007985 */ /* 0x000be2000c101908 */
[C---:B------:R-:W-:Y:S02]  /*32a10*/  R2UR UR8, R4.reuse ;  /* 0x00000000040872ca */ /* 0x040fe400000e0000 */
[----:B------:R-:W-:Y:S01]  /*32a20*/  R2UR UR9, R5 ;  /* 0x00000000050972ca */ /* 0x000fe200000e0000 */
[----:B------:R5:W-:Y:S01]  /*32a30*/  ST.E desc[UR4][R2.64+0x90], R60 ;  /* 0x0000903c02007985 */ /* 0x000be2000c101904 */
        /* <DEDUP_REMOVED lines=13> */
[C---:B------:R-:W-:Y:S01]  /*32b10*/  R2UR UR21, R5.reuse ;  /* 0x00000000051572ca */ /* 0x040fe200000e0000 */
[----:B------:R5:W-:Y:S01]  /*32b20*/  ST.E desc[UR6][R2.64+0x94], R61 ;  /* 0x0000943d02007985 */ /* 0x000be2000c101906 */
        /* <DEDUP_REMOVED lines=245> */
[C---:B------:R-:W-:Y:S02]  /*33a80*/  R2UR UR54, R4.reuse ;  /* 0x00000000043672ca */ /* 0x040fe400000e0000 */
[----:B------:R-:W-:Y:S01]  /*33a90*/  R2UR UR55, R5 ;  /* 0x00000000053772ca */ /* 0x000fe200000e0000 */
        /* <DEDUP_REMOVED lines=12> */
[----:B------:R-:W-:Y:S01]  /*33b60*/  ST.E desc[UR28][R8.64], R195 ;  /* 0x000000c308007985 */ /* 0x000fe2000c10191c */
[C---:B------:R-:W-:Y:S02]  /*33b70*/  R2UR UR58, R4.reuse ;  /* 0x00000000043a72ca */ /* 0x040fe400000e0000 */
[C---:B------:R-:W-:Y:S01]  /*33b80*/  R2UR UR59, R5.reuse ;  /* 0x00000000053b72ca */ /* 0x040fe200000e0000 */
[----:B0-----:R-:W5:Y:S01]  /*33b90*/  LD.E R24, desc[UR30][R2.64] ;  /* 0x0000001e02187980 */ /* 0x001f62000c101900 */
[C---:B------:R-:W-:Y:S02]  /*33ba0*/  R2UR UR56, R4.reuse ;  /* 0x00000000043872ca */ /* 0x040fe400000e0000 */
[C---:B------:R-:W-:Y:S01]  /*33bb0*/  R2UR UR57, R5.reuse ;  /* 0x00000000053972ca */ /* 0x040fe200000e0000 */
[----:B-1----:R-:W5:Y:S01]  /*33bc0*/  LD.E R25, desc[UR32][R2.64+0x4] ;  /* 0x0000042002197980 */ /* 0x002f62000c101900 */
[C---:B------:R-:W-:Y:S02]  /*33bd0*/  R2UR UR4, R4.reuse ;  /* 0x00000000040472ca */ /* 0x040fe400000e0000 */
[----:B------:R-:W-:Y:S01]  /*33be0*/  R2UR UR5, R5 ;  /* 0x00000000050572ca */ /* 0x000fe200000e0000 */
[----:B--2---:R-:W2:Y:S01]  /*33bf0*/  LD.E R26, desc[UR34][R2.64+0x8] ;  /* 0x00000822021a7980 */ /* 0x004ea2000c101900 */
[----:B------:R-:W-:-:S02]  /*33c00*/  R2UR UR6, R4 ;  /* 0x00000000040672ca */ /* 0x000fc400000e0000 */
[C---:B------:R-:W-:Y:S01]  /*33c10*/  R2UR UR7, R5.reuse ;  /* 0x00000000050772ca */ /* 0x040fe200000e0000 */
[----:B---3--:R-:W2:Y:S01]  /*33c20*/  LD.E R27, desc[UR44][R2.64+0xc] ;  /* 0x00000c2c021b7980 */ /* 0x008ea2000c101900 */
[C---:B------:R-:W-:Y:S02]  /*33c30*/  R2UR UR8, R4.reuse ;  /* 0x00000000040872ca */ /* 0x040fe400000e0000 */
[C---:B------:R-:W-:Y:S01]  /*33c40*/  R2UR UR9, R5.reuse ;  /* 0x00000000050972ca */ /* 0x040fe200000e0000 */
[----:B----4-:R-:W2:Y:S01]  /*33c50*/  LD.E R28, desc[UR46][R2.64+0x10] ;  /* 0x0000102e021c7980 */ /* 0x010ea2000c101900 */
[C---:B------:R-:W-:Y:S02]  /*33c60*/  R2UR UR10, R4.reuse ;  /* 0x00000000040a72ca */ /* 0x040fe400000e0000 */
[----:B------:R-:W-:Y:S01]  /*33c70*/  R2UR UR11, R5 ;  /* 0x00000000050b72ca */ /* 0x000fe200000e0000 */
[----:B-----5:R-:W2:Y:S01]  /*33c80*/  LD.E R29, desc[UR50][R2.64+0x14] ;  /* 0x00001432021d7980 */ /* 0x020ea2000c101900 */
[----:B------:R-:W-:-:S02]  /*33c90*/  R2UR UR12, R4 ;  /* 0x00000000040c72ca */ /* 0x000fc400000e0000 */
[C---:B------:R-:W-:Y:S01]  /*33ca0*/  R2UR UR13, R5.reuse ;  /* 0x00000000050d72ca */ /* 0x040fe200000e0000 */
[----:B------:R-:W2:Y:S01]  /*33cb0*/  LD.E R30, desc[UR52][R2.64+0x18] ;  /* 0x00001834021e7980 */ /* 0x000ea2000c101900 */
[C---:B------:R-:W-:Y:S02]  /*33cc0*/  R2UR UR14, R4.reuse ;  /* 0x00000000040e72ca */ /* 0x040fe400000e0000 */
[C---:B------:R-:W-:Y:S01]  /*33cd0*/  R2UR UR15, R5.reuse ;  /* 0x00000000050f72ca */ /* 0x040fe200000e0000 */
[----:B------:R-:W2:Y:S01]  /*33ce0*/  LD.E R31, desc[UR54][R2.64+0x1c] ;  /* 0x00001c36021f7980 */ /* 0x000ea2000c101900 */
[C---:B------:R-:W-:Y:S02]  /*33cf0*/  R2UR UR16, R4.reuse ;  /* 0x00000000041072ca */ /* 0x040fe400000e0000 */
[----:B------:R-:W-:Y:S01]  /*33d00*/  R2UR UR17, R5 ;  /* 0x00000000051172ca */ /* 0x000fe200000e0000 */
[----:B------:R-:W2:Y:S01]  /*33d10*/  LD.E R32, desc[UR60][R2.64+0x20] ;  /* 0x0000203c02207980 */ /* 0x000ea2000c101900 */
        /* <DEDUP_REMOVED lines=327> */
[----:B------:R-:W-:Y:S02]  /*35190*/  R2UR UR54, R4 ;  /* 0x00000000043672ca */ /* 0x000fe400000e0000 */
[----:B------:R-:W-:Y:S01]  /*351a0*/  R2UR UR55, R5 ;  /* 0x00000000053772ca */ /* 0x000fe200000e0000 */
        /* <DEDUP_REMOVED lines=10> */
[----:B------:R-:W-:-:S02]  /*35250*/  VIADD R152, R6, 0x80 ;  /* 0x0000008006987836 */ /* 0x000fc40000000000 */
[----:B------:R-:W-:-:S03]  /*35260*/  IMAD.MOV.U32 R153, RZ, RZ, R7 ;  /* 0x000000ffff997224 */ /* 0x000fc600078e0007 */
[----:B------:R-:W-:Y:S02]  /*35270*/  R2UR UR6, R152 ;  /* 0x00000000980672ca */ /* 0x000fe400000e0000 */
[----:B------:R-:W-:Y:S02]  /*35280*/  R2UR UR7, R153 ;  /* 0x00000000990772ca */ /* 0x000fe400000e0000 */
[----:B------:R-:W-:Y:S02]  /*35290*/  F2FP.BF16.F32.PACK_AB R152, R20, R21 ;  /* 0x000000151498723e */ /* 0x000fe400000010ff */
[----:B------:R-:W-:Y:S02]  /*352a0*/  F2FP.BF16.F32.PACK_AB R154, R18, R19 ;  /* 0x00000013129a723e */ /* 0x000fe400000010ff */
[----:B------:R-:W-:Y:S02]  /*352b0*/  F2FP.BF16.F32.PACK_AB R153, R14, R15 ;  /* 0x0000000f0e99723e */ /* 0x000fe400000010ff */
[----:B------:R-:W-:-:S02]  /*352c0*/  F2FP.BF16.F32.PACK_AB R155, R12, R13 ;  /* 0x0000000d0c9b723e */ /* 0x000fc400000010ff */
        /* <DEDUP_REMOVED lines=18> */
[----:B------:R-:W-:Y:S02]  /*353f0*/  R2UR UR24, R4 ;  /* 0x00000000041872ca */ /* 0x000fe400000e0000 */
[----:B------:R-:W-:Y:S01]  /*35400*/  R2UR UR25, R5 ;  /* 0x00000000051972ca */ /* 0x000fe200000e0000 */
[----:B--2---:R-:W-:-:S06]  /*35410*/  WARPGROUP.ARRIVE ;  /* 0x00000000000079c5 */ /* 0x004fcc0000000000 */
[----:B------:R-:W-:Y:S01]  /*35420*/  HGMMA.64x256x16.F32.BF16 R24, R152, gdesc[UR4].tnspB, R24, gsb0 ;  /* 0x43e0000498187df0 */ /* 0x000fe20008001818 */
        /* <DEDUP_REMOVED lines=19> */
[C---:B------:R-:W-:Y:S01]  /*35560*/  R2UR UR55, R5.reuse ;  /* 0x00000000053772ca */ /* 0x040fe200000e0000 */
[----:B------:R-:W-:Y:S02]  /*35570*/  WARPGROUP.DEPBAR.LE gsb0, 0x0 ;  /* 0x00008000000079c5 */ /* 0x000fe40000010000 */
        /* <DEDUP_REMOVED lines=2670> */
[----:B------:R5:W-:Y:S04]  /*3fc60*/  ST.E desc[UR6][R2.64+0x1b4], R133 ;  /* 0x0001b48502007985 */ /* 0x000be8000c101906 */
[----:B------:R5:W-:Y:S04]  /*3fc70*/  ST.E desc[UR8][R2.64+0x1b8], R134 ;  /* 0x0001b88602007985 */ /* 0x000be8000c101908 */
[----:B------:R5:W-:Y:S04]  /*3fc80*/  ST.E desc[UR4][R2.64+0x1bc], R135 ;  /* 0x0001bc8702007985 */ /* 0x000be8000c101904 */
[----:B------:R5:W-:Y:S01]  /*3fc90*/  ST.E desc[UR10][R2.64+0x1c0], R136 ;  /* 0x0001c08802007985 */ /* 0x000be2000c10190a */
[----:B------:R-:W-:-:S03]  /*3fca0*/  R2UR UR6, R4 ;  /* 0x00000000040672ca */ /* 0x000fc600000e0000 */
[----:B------:R5:W-:Y:S01]  /*3fcb0*/  ST.E desc[UR12][R2.64+0x1c4], R137 ;  /* 0x0001c48902007985 */ /* 0x000be2000c10190c */
[----:B------:R-:W-:-:S03]  /*3fcc0*/  R2UR UR7, R5 ;  /* 0x00000000050772ca */ /* 0x000fc600000e0000 */
[----:B------:R5:W-:Y:S01]  /*3fcd0*/  ST.E desc[UR14][R2.64+0x1c8], R138 ;  /* 0x0001c88a02007985 */ /* 0x000be2000c10190e */
[----:B------:R-:W-:-:S03]  /*3fce0*/  R2UR UR8, R4 ;  /* 0x00000000040872ca */ /* 0x000fc600000e0000 */
[----:B------:R5:W-:Y:S01]  /*3fcf0*/  ST.E desc[UR16][R2.64+0x1cc], R139 ;  /* 0x0001cc8b02007985 */ /* 0x000be2000c101910 */
[----:B------:R-:W-:-:S03]  /*3fd00*/  R2UR UR9, R5 ;  /* 0x00000000050972ca */ /* 0x000fc600000e0000 */
        /* <DEDUP_REMOVED lines=13> */
[----:B------:R-:W-:-:S03]  /*3fde0*/  R2UR UR51, R5 ;  /* 0x00000000053372ca */ /* 0x000fc600000e0000 */
[----:B------:R5:W-:Y:S01]  /*3fdf0*/  ST.E desc[UR28][R2.64+0x1e4], R145 ;  /* 0x0001e49102007985 */ /* 0x000be2000c10191c */
[C---:B------:R-:W-:Y:S02]  /*3fe00*/  R2UR UR28, R4.reuse ;  /* 0x00000000041c72ca */ /* 0x040fe400000e0000 */
[C---:B------:R-:W-:Y:S02]  /*3fe10*/  R2UR UR29, R5.reuse ;  /* 0x00000000051d72ca */ /* 0x040fe400000e0000 */
[C---:B------:R-:W-:Y:S02]  /*3fe20*/  R2UR UR52, R4.reuse ;  /* 0x00000000043472ca */ /* 0x040fe400000e0000 */
[C---:B------:R-:W-:Y:S02]  /*3fe30*/  R2UR UR53, R5.reuse ;  /* 0x00000000053572ca */ /* 0x040fe400000e0000 */
[C---:B------:R-:W-:Y:S02]  /*3fe40*/  R2UR UR54, R4.reuse ;  /* 0x00000000043672ca */ /* 0x040fe400000e0000 */
[----:B------:R-:W-:Y:S01]  /*3fe50*/  R2UR UR55, R5 ;  /* 0x00000000053772ca */ /* 0x000fe200000e0000 */
[----:B------:R-:W-:Y:S04]  /*3fe60*/  ST.E desc[UR6][R2.64+0x1ec], R147 ;  /* 0x0001ec9302007985 */ /* 0x000fe8000c101906 */
[----:B------:R-:W-:Y:S04]  /*3fe70*/  ST.E desc[UR8][R2.64+0x1f0], R148 ;  /* 0x0001f09402007985 */ /* 0x000fe8000c101908 */
[----:B------:R-:W-:Y:S04]  /*3fe80*/  ST.E desc[UR10][R2.64+0x1f4], R149 ;  /* 0x0001f49502007985 */ /* 0x000fe8000c10190a */
[----:B------:R-:W-:Y:S04]  /*3fe90*/  ST.E desc[UR12][R2.64+0x1f8], R150 ;  /* 0x0001f89602007985 */ /* 0x000fe8000c10190c */
[----:B------:R-:W-:Y:S01]  /*3fea0*/  ST.E desc[UR14][R2.64+0x1fc], R151 ;  /* 0x0001fc9702007985 */ /* 0x000fe2000c10190e */
        /* <DEDUP_REMOVED lines=370> */
[----:B------:R-:W-:Y:S01]  /*415d0*/  VIADD R6, R6, 0x280 ;  /* 0x0000028006067836 */ /* 0x000fe20000000000 */
[----:B------:R-:W-:-:S02]  /*415e0*/  R2UR UR7, R7 ;  /* 0x00000000070772ca */ /* 0x000fc400000e0000 */
[----:B------:R-:W-:Y:S02]  /*415f0*/  F2FP.BF16.F32.PACK_AB R184, R187, R188 ;  /* 0x000000bcbbb8723e */ /* 0x000fe400000010ff */
[----:B------:R-:W-:Y:S02]  /*41600*/  R2UR UR6, R6 ;  /* 0x00000000060672ca */ /* 0x000fe400000e0000 */
[----:B------:R-:W-:Y:S02]  /*41610*/  F2FP.BF16.F32.PACK_AB R186, R185, R186 ;  /* 0x000000bab9ba723e */ /* 0x000fe400000010ff */
[----:B------:R-:W-:Y:S02]  /*41620*/  F2FP.BF16.F32.PACK_AB R185, R160, R161 ;  /* 0x000000a1a0b9723e */ /* 0x000fe400000010ff */
[----:B------:R-:W-:Y:S02]  /*41630*/  F2FP.BF16.F32.PACK_AB R187, R158, R159 ;  /* 0x0000009f9ebb723e */ /* 0x000fe400000010ff */
        /* <DEDUP_REMOVED lines=27> */
[----:B------:R-:W-:Y:S01]  /*417f0*/  R2UR UR29, R5 ;  /* 0x00000000051d72ca */ /* 0x000fe200000e0000 */
[----:B------:R-:W-:-:S02]  /*41800*/  WARPGROUP.DEPBAR.LE gsb0, 0x0 ;  /* 0x00008000000079c5 */ /* 0x000fc40000010000 */
[----:B------:R-:W-:Y:S01]  /*41810*/  ST.E desc[UR4][R2.64], R24 ;  /* 0x0000001802007985 */ /* 0x000fe2000c101904 */
[C---:B------:R-:W-:Y:S02]  /*41820*/  R2UR UR4, R4.reuse ;  /* 0x00000000040472ca */ /* 0x040fe400000e0000 */
[C---:B------:R-:W-:Y:S01]  /*41830*/  R2UR UR5, R5.reuse ;  /* 0x00000000050572ca */ /* 0x040fe200000e0000 */
[----:B------:R-:W-:Y:S01]  /*41840*/  ST.E desc[UR6][R2.64+0x4], R25 ;  /* 0x0000041902007985 */ /* 0x000fe2000c101906 */
[C---:B------:R-:W-:Y:S02]  /*41850*/  R2UR UR6, R4.reuse ;  /* 0x00000000040672ca */ /* 0x040fe400000e0000 */
[----:B------:R-:W-:Y:S01]  /*41860*/  R2UR UR7, R5 ;  /* 0x00000000050772ca */ /* 0x000fe200000e0000 */
[----:B------:R-:W-:Y:S04]  /*41870*/  ST.E desc[UR8][R2.64+0x8], R26 ;  /* 0x0000081a02007985 */ /* 0x000fe8000c101908 */
[----:B------:R-:W-:Y:S04]  /*41880*/  ST.E desc[UR10][R2.64+0xc], R27 ;  /* 0x00000c1b02007985 */ /* 0x000fe8000c10190a */
[----:B------:R-:W-:Y:S01]  /*41890*/  ST.E desc[UR12][R2.64+0x10], R28 ;  /* 0x0000101c02007985 */ /* 0x000fe2000c10190c */
[----:B------:R-:W-:-:S03]  /*418a0*/  R2UR UR8, R4 ;  /* 0x00000000040872ca */ /* 0x000fc600000e0000 */
[----:B------:R-:W-:Y:S01]  /*418b0*/  ST.E desc[UR14][R2.64+0x14], R29 ;  /* 0x0000141d02007985 */ /* 0x000fe2000c10190e */
[----:B------:R-:W-:-:S03]  /*418c0*/  R2UR UR9, R5 ;  /* 0x00000000050972ca */ /* 0x000fc600000e0000 */
[----:B------:R-:W-:Y:S04]  /*418d0*/  ST.E desc[UR16][R2.64+0x18], R30 ;  /* 0x0000181e02007985 */ /* 0x000fe8000c101910 */
[----:B------:R-:W-:Y:S04]  /*418e0*/  ST.E desc[UR18][R2.64+0x1c], R31 ;  /* 0x00001c1f02007985 */ /* 0x000fe8000c101912 */
[----:B------:R-:W-:Y:S04]  /*418f0*/  ST.E desc[UR20][R2.64+0x20], R32 ;  /* 0x0000202002007985 */ /* 0x000fe8000c101914 */
[----:B------:R-:W-:Y:S04]  /*41900*/  ST.E desc[UR22][R2.64+0x24], R33 ;  /* 0x0000242102007985 */ /* 0x000fe8000c101916 */
[----:B------:R-:W-:Y:S01]  /*41910*/  ST.E desc[UR24][R2.64+0x28], R34 ;  /* 0x0000282202007985 */ /* 0x000fe2000c101918 */
[----:B------:R-:W-:-:S03]  /*41920*/  R2UR UR10, R4 ;  /* 0x00000000040a72ca */ /* 0x000fc600000e0000 */
[----:B------:R-:W-:Y:S01]  /*41930*/  ST.E desc[UR4][R2.64+0x2c], R35 ;  /* 0x00002c2302007985 */ /* 0x000fe2000c101904 */
[C---:B------:R-:W-:Y:S02]  /*41940*/  R2UR UR4, R4.reuse ;  /* 0x00000000040472ca */ /* 0x040fe400000e0000 */
[C---:B------:R-:W-:Y:S01]  /*41950*/  R2UR UR5, R5.reuse ;  /* 0x00000000050572ca */ /* 0x040fe200000e0000 */
[----:B------:R-:W-:Y:S01]  /*41960*/  ST.E desc[UR6][R2.64+0x30], R36 ;  /* 0x0000302402007985 */ /* 0x000fe2000c101906 */
        /* <DEDUP_REMOVED lines=13> */
[----:B------:R-:W-:Y:S01]  /*41a40*/  ST.E desc[UR8][R2.64+0x34], R37 ;  /* 0x0000342502007985 */ /* 0x000fe2000c101908 */
        /* <DEDUP_REMOVED lines=8> */
[----:B------:R-:W-:Y:S01]  /*41ad0*/  R2UR UR5, R5 ;  /* 0x00000000050572ca */ /* 0x000fe200000e0000 */
[----:B------:R-:W-:Y:S04]  /*41ae0*/  ST.E desc[UR6][R2.64+0x3c], R39 ;  /* 0x00003c2702007985 */ /* 0x000fe8000c101906 */
[----:B------:R-:W-:Y:S04]  /*41af0*/  ST.E desc[UR10][R2.64+0x40], R40 ;  /* 0x0000402802007985 */ /* 0x000fe8000c10190a */
[----:B------:R-:W-:Y:S04]  /*41b00*/  ST.E desc[UR12][R2.64+0x44], R41 ;  /* 0x0000442902007985 */ /* 0x000fe8000c10190c */
        /* <DEDUP_REMOVED lines=8> */
[----:B------:R-:W-:Y:S01]  /*41b90*/  ST.E desc[UR8][R2.64+0x60], R48 ;  /* 0x0000603002007985 */ /* 0x000fe2000c101908 */
[C---:B------:R-:W-:Y:S02]  /*41ba0*/  R2UR UR8, R4.reuse ;  /* 0x00000000040872ca */ /* 0x040fe400000e0000 */
[----:B------:R-:W-:Y:S01]  /*41bb0*/  R2UR UR9, R5 ;  /* 0x00000000050972ca */ /* 0x000fe200000e0000 */
[----:B------:R-:W-:Y:S01]  /*41bc0*/  ST.E desc[UR4][R2.64+0x64], R49 ;  /* 0x0000643102007985 */ /* 0x000fe2000c101904 */
        /* <DEDUP_REMOVED lines=14> */
[----:B------:R-:W-:Y:S01]  /*41cb0*/  ST.E desc[UR6][R2.64+0x68], R50 ;  /* 0x0000683202007985 */ /* 0x000fe2000c101906 */
        /* <DEDUP_REMOVED lines=288> */
[----:B------:R-:W2:Y:S01]  /*42ec0*/  LD.E R7, desc[UR28][R2.64] ;  /* 0x0000001c02077980 */ /* 0x000ea2000c101900 */
[----:B------:R-:W-:-:S02]  /*42ed0*/  R2UR UR4, R4 ;  /* 0x00000000040472ca */ /* 0x000fc400000e0000 */
[C---:B------:R-:W-:Y:S02]  /*42ee0*/  R2UR UR5, R5.reuse ;  /* 0x00000000050572ca */ /* 0x040fe400000e0000 */
[----:B------:R-:W-:Y:S02]  /*42ef0*/  R2UR UR6, R4 ;  /* 0x00000000040672ca */ /* 0x000fe400000e0000 */
[----:B------:R-:W-:-:S09]  /*42f00*/  R2UR UR7, R5 ;  /* 0x00000000050772ca */ /* 0x000fd200000e0000 */
[----:B--2---:R1:W-:Y:S04]  /*42f10*/  ST.E desc[UR4][R2.64], R7 ;  /* 0x0000000702007985 */ /* 0x0043e8000c101904 */
[----:B------:R-:W2:Y:S01]  /*42f20*/  LD.E R11, desc[UR6][R2.64+0x4] ;  /* 0x00000406020b7980 */ /* 0x000ea2000c101900 */
[C---:B------:R-:W-:Y:S02]  /*42f30*/  R2UR UR4, R4.reuse ;  /* 0x00000000040472ca */ /* 0x040fe400000e0000 */
[C---:B------:R-:W-:Y:S02]  /*42f40*/  R2UR UR5, R5.reuse ;  /* 0x00000000050572ca */ /* 0x040fe400000e0000 */
[----:B------:R-:W-:Y:S02]  /*42f50*/  R2UR UR6, R4 ;  /* 0x00000000040672ca */ /* 0x000fe400000e0000 */
[----:B------:R-:W-:-:S09]  /*42f60*/  R2UR UR7, R5 ;  /* 0x00000000050772ca */ /* 0x000fd200000e0000 */
[----:B--2---:R2:W-:Y:S04]  /*42f70*/  ST.E desc[UR4][R2.64+0x4], R11 ;  /* 0x0000040b02007985 */ /* 0x0045e8000c101904 */
[----:B------:R-:W3:Y:S01]  /*42f80*/  LD.E R13, desc[UR6][R2.64+0x8] ;  /* 0x00000806020d7980 */ /* 0x000ee2000c101900 */
[C---:B------:R-:W-:Y:S02]  /*42f90*/  R2UR UR4, R4.reuse ;  /* 0x00000000040472ca */ /* 0x040fe400000e0000 */
[C---:B------:R-:W-:Y:S02]  /*42fa0*/  R2UR UR5, R5.reuse ;  /* 0x00000000050572ca */ /* 0x040fe400000e0000 */
[----:B------:R-:W-:Y:S02]  /*42fb0*/  R2UR UR6, R4 ;  /* 0x00000000040672ca */ /* 0x000fe400000e0000 */
[----:B------:R-:W-:-:S09]  /*42fc0*/  R2UR UR7, R5 ;  /* 0x00000000050772ca */ /* 0x000fd200000e0000 */
[----:B---3--:R3:W-:Y:S04]  /*42fd0*/  ST.E desc[UR4][R2.64+0x8], R13 ;  /* 0x0000080d02007985 */ /* 0x0087e8000c101904 */
[----:B0-----:R-:W4:Y:S01]  /*42fe0*/  LD.E R9, desc[UR6][R2.64+0xc] ;  /* 0x00000c0602097980 */ /* 0x001f22000c101900 */
[C---:B------:R-:W-:Y:S02]  /*42ff0*/  R2UR UR4, R4.reuse ;  /* 0x00000000040472ca */ /* 0x040fe400000e0000 */
[C---:B------:R-:W-:Y:S02]  /*43000*/  R2UR UR5, R5.reuse ;  /* 0x00000000050572ca */ /* 0x040fe400000e0000 */
[----:B------:R-:W-:Y:S02]  /*43010*/  R2UR UR6, R4 ;  /* 0x00000000040672ca */ /* 0x000fe400000e0000 */
[----:B------:R-:W-:-:S09]  /*43020*/  R2UR UR7, R5 ;  /* 0x00000000050772ca */ /* 0x000fd200000e0000 */
[----:B----4-:R0:W-:Y:S04]  /*43030*/  ST.E desc[UR4][R2.64+0xc], R9 ;  /* 0x00000c0902007985 */ /* 0x0101e8000c101904 */
[----:B-1----:R-:W4:Y:S01]  /*43040*/  LD.E R7, desc[UR6][R2.64+0x10] ;  /* 0x0000100602077980 */ /* 0x002f22000c101900 */
[C---:B------:R-:W-:Y:S02]  /*43050*/  R2UR UR4, R4.reuse ;  /* 0x00000000040472ca */ /* 0x040fe400000e0000 */
[C---:B------:R-:W-:Y:S02]  /*43060*/  R2UR UR5, R5.reuse ;  /* 0x00000000050572ca */ /* 0x040fe400000e0000 */
[----:B------:R-:W-:Y:S02]  /*43070*/  R2UR UR6, R4 ;  /* 0x00000000040672ca */ /* 0x000fe400000e0000 */
[----:B------:R-:W-:-:S09]  /*43080*/  R2UR UR7, R5 ;  /* 0x00000000050772ca */ /* 0x000fd200000e0000 */
[----:B----4-:R1:W-:Y:S04]  /*43090*/  ST.E desc[UR4][R2.64+0x10], R7 ;  /* 0x0000100702007985 */ /* 0x0103e8000c101904 */
[----:B--2---:R-:W2:Y:S01]  /*430a0*/  LD.E R11, desc[UR6][R2.64+0x14] ;  /* 0x00001406020b7980 */ /* 0x004ea2000c101900 */
[C---:B------:R-:W-:Y:S02]  /*430b0*/  R2UR UR4, R4.reuse ;  /* 0x00000000040472ca */ /* 0x040fe400000e0000 */
[C---:B------:R-:W-:Y:S02]  /*430c0*/  R2UR UR5, R5.reuse ;  /* 0x00000000050572ca */ /* 0x040fe400000e0000 */
[----:B------:R-:W-:Y:S02]  /*430d0*/  R2UR UR6, R4 ;  /* 0x00000000040672ca */ /* 0x000fe400000e0000 */
[----:B------:R-:W-:-:S09]  /*430e0*/  R2UR UR7, R5 ;  /* 0x00000000050772ca */ /* 0x000fd200000e0000 */
[----:B--2---:R2:W-:Y:S04]  /*430f0*/  ST.E desc[UR4][R2.64+0x14], R11 ;  /* 0x0000140b02007985 */ /* 0x0045e8000c101904 */
[----:B---3--:R-:W3:Y:S01]  /*43100*/  LD.E R13, desc[UR6][R2.64+0x18] ;  /* 0x00001806020d7980 */ /* 0x008ee2000c101900 */
        /* <DEDUP_REMOVED lines=719> */
[----:B---3--:R-:W2:Y:S01]  /*45e00*/  LD.E R13, desc[UR6][R2.64+0x1f8] ;  /* 0x0001f806020d7980 */ /* 0x008ea2000c101900 */
[C---:B------:R-:W-:Y:S02]  /*45e10*/  R2UR UR4, R4.reuse ;  /* 0x00000000040472ca */ /* 0x040fe400000e0000 */
[C---:B------:R-:W-:Y:S02]  /*45e20*/  R2UR UR5, R5.reuse ;  /* 0x00000000050572ca */ /* 0x040fe400000e0000 */
[----:B------:R-:W-:Y:S02]  /*45e30*/  R2UR UR6, R4 ;  /* 0x00000000040672ca */ /* 0x000fe400000e0000 */
[----:B------:R-:W-:-:S02]  /*45e40*/  R2UR UR7, R5 ;  /* 0x00000000050772ca */ /* 0x000fc400000e0000 */
[----:B------:R-:W-:-:S07]  /*45e50*/  LOP3.LUT P6, RZ, R203, 0x7f, RZ, 0xc0, !PT ;  /* 0x0000007fcbff7812 */ /* 0x000fce00078cc0ff */
[----:B--2---:R1:W-:Y:S04]  /*45e60*/  ST.E desc[UR4][R2.64+0x1f8], R13 ;  /* 0x0001f80d02007985 */ /* 0x0043e8000c101904 */
[----:B0-----:R-:W2:Y:S01]  /*45e70*/  LD.E R9, desc[UR6][R2.64+0x1fc] ;  /* 0x0001fc0602097980 */ /* 0x001ea2000c101900 */
[----:B------:R-:W-:Y:S02]  /*45e80*/  R2UR UR4, R4 ;  /* 0x00000000040472ca */ /* 0x000fe400000e0000 */
[----:B------:R-:W-:-:S13]  /*45e90*/  R2UR UR5, R5 ;  /* 0x00000000050572ca */ /* 0x000fda00000e0000 */
[----:B--2---:R1:W-:Y:S01]  /*45ea0*/  ST.E desc[UR4][R2.64+0x1fc], R9 ;  /* 0x0001fc0902007985 */ /* 0x0043e2000c101904 */
[----:B------:R-:W-:Y:S05]  /*45eb0*/  @P6 BRA `(.L_x_2339) ;  /* 0x0000000000306947 */ /* 0x000fea0003800000 */
[----:B-1----:R-:W2:Y:S04]  /*45ec0*/  LDL.64 R2, [R0+0x40] ;  /* 0x0000400000027983 */ /* 0x002ea80000100a00 */
[----:B------:R-:W3:Y:S01]  /*45ed0*/  LDL.64 R6, [R0] ;  /* 0x0000000000067983 */ /* 0x000ee20000100a00 */
[C---:B------:R-:W-:Y:S02]  /*45ee0*/  R2UR UR4, R4.reuse ;  /* 0x00000000040472ca */ /* 0x040fe400000e0000 */
[C---:B------:R-:W-:Y:S02]  /*45ef0*/  R2UR UR5, R5.reuse ;  /* 0x00000000050572ca */ /* 0x040fe400000e0000 */
[----:B------:R-:W-:Y:S02]  /*45f00*/  R2UR UR6, R4 ;  /* 0x00000000040672ca */ /* 0x000fe400000e0000 */
[----:B------:R-:W-:-:S09]  /*45f10*/  R2UR UR7, R5 ;  /* 0x00000000050772ca */ /* 0x000fd200000e0000 */
[----:B--2---:R-:W2:Y:S04]  /*45f20*/  LD.E.64 R2, desc[UR4][R2.64+0x30] ;  /* 0x0000300402027980 */ /* 0x004ea8000c101b00 */
[----:B---3--:R-:W3:Y:S01]  /*45f30*/  LD.E R6, desc[UR6][R6.64] ;  /* 0x0000000606067980 */ /* 0x008ee2000c101900 */
[----:B--2---:R-:W-:-:S05]  /*45f40*/  MOV R5, R2 ;  /* 0x0000000200057202 */ /* 0x004fca0000000f00 */
[----:B---3--:R-:W-:-:S05]  /*45f50*/  IMAD R4, R6, 0x8, R5 ;  /* 0x0000000806047824 */ /* 0x008fca00078e0205 */
[----:B------:R-:W-:-:S04]  /*45f60*/  PRMT R4, RZ, 0x654, R4 ;  /* 0x00000654ff047816 */ /* 0x000fc80000000004 */
[----:B------:R0:W-:Y:S03]  /*45f70*/  SYNCS.ARRIVE.TRANS64.RED.A1T0 RZ, [R4+URZ], RZ ;  /* 0x000000ff04ff79a7 */ /* 0x0001e6000810043f */
.L_x_2339:
[----:B-1----:R-:W-:Y:S02]  /*45f80*/  IMAD.MOV.U32 R2, RZ, RZ, R211 ;  /* 0x000000ffff027224 */ /* 0x002fe400078e00d3 */
[----:B------:R-:W-:-:S04]  /*45f90*/  IMAD.MOV.U32 R3, RZ, RZ, 0x0 ;  /* 0x00000000ff037424 */ /* 0x000fc800078e00ff */
[----:B0-----:R-:W-:Y:S05]  /*45fa0*/  RET.REL.NODEC R2 `(_ZN7cutlass13device_kernelIN5flash11enable_sm90INS1_16FlashAttnFwdSm90INS1_25CollectiveMainloopFwdSm90ILi2EN4cute5tupleIJNS5_1CILi1EEES8_S8_EEENS6_IJNS7_ILi128EEENS7_ILi96EEENS7_ILi64EEEEEELi256ENS_10bfloat16_tEfNS_4arch4Sm90ELb0ELb1ELb1ELb0ELb0ELb0ELb1ELb1ELb0ELb1ELb0ELb0EEENS1_21CollectiveEpilogueFwdINS6_IJSA_NS7_ILi256EEESB_EEES9_SE_SG_Li256ELb0ELb1ELb0ELb0EEENS1_30DynamicPersistentTileSchedulerILi256ELi128ELb0ELb1ELb1EEEEEEEEEvNT_6ParamsE) ;  /* 0xfffffba002147950 */ /* 0x001fea0003c3ffff */
.L_x_2317:
[----:B0-----:R0:W1:Y:S02]  /*45fb0*/  SYNCS.PHASECHK.TRANS64.TRYWAIT P1, [R2+URZ], R3 ;  /* 0x00000003020075a7 */ /* 0x001064000802017f */
[----:B-1----:R-:W-:Y:S05]  /*45fc0*/  @!P1 NANOSLEEP.SYNCS 0x989680 ;  /* 0x009896800000995d */ /* 0x002fea0003900000 */
[----:B------:R-:W1:Y:S02]  /*45fd0*/  @!P1 SYNCS.PHASECHK.TRANS64 P1, [R2+URZ], R3 ;  /* 0x00000003020095a7 */ /* 0x000e64000802007f */
[----:B-1----:R-:W-:Y:S05]  /*45fe0*/  @!P1 BRA `(.L_x_2317) ;  /* 0xfffffffc00f09947 */ /* 0x002fea000383ffff */
[----:B------:R-:W-:Y:S05]  /*45ff0*/  BRA `(.L_x_2316) ;  /* 0xfffffe4400f07947 */ /* 0x000fea000383ffff */
.L_x_2324:
[----:B0-----:R0:W1:Y:S02]  /*46000*/  SYNCS.PHASECHK.TRANS64.TRYWAIT P1, [R8+URZ], R9 ;  /* 0x00000009080075a7 */ /* 0x001064000802017f */
[----:B-1----:R-:W-:Y:S05]  /*46010*/  @!P1 NANOSLEEP.SYNCS 0x989680 ;  /* 0x009896800000995d */ /* 0x002fea0003900000 */
[----:B------:R-:W1:Y:S02]  /*46020*/  @!P1 SYNCS.PHASECHK.TRANS64 P1, [R8+URZ], R9 ;  /* 0x00000009080095a7 */ /* 0x000e64000802007f */
[----:B-1----:R-:W-:Y:S05]  /*46030*/  @!P1 BRA `(.L_x_2324) ;  /* 0xfffffffc00f09947 */ /* 0x002fea000383ffff */
[----:B------:R-:W-:Y:S05]  /*46040*/  BRA `(.L_x_2323) ;  /* 0xfffffe4c00c47947 */ /* 0x000fea000383ffff */
.L_x_2340:
        /* <DEDUP_REMOVED lines=11> */
.L_x_6037:


//--------------------- .text._ZN7cutlass13device_kernelIN5flash11enable_sm90INS1_16FlashAttnFwdSm90INS1_25CollectiveMainloopFwdSm90ILi2EN4cute5tupleIJNS5_1CILi1EEES8_S8_EEENS6_IJNS7_ILi128EEENS7_ILi96EEENS7_ILi64EEEEEELi256ENS_10bfloat16_tEfNS_4arch4Sm90ELb0ELb1ELb1ELb1ELb0ELb0ELb0ELb1ELb0ELb1ELb0ELb0EEENS1_21CollectiveEpilogueFwdINS6_IJSA_NS7_ILi256EEESB_EEES9_SE_SG_Li256ELb1ELb1ELb0ELb0EEENS1_36VarlenDynamicPersistentTileSchedulerILi128ELi96ELi256ELi128ELb0ELb1ELb1ELb1ELb0ELb1EEEEEEEEEvNT_6ParamsE --------------------------
	.section	.text._ZN7cutlass13device_kernelIN5flash11enable_sm90INS1_16FlashAttnFwdSm90INS1_25CollectiveMainloopFwdSm90ILi2EN4cute5tupleIJNS5_1CILi1EEES8_S8_EEENS6_IJNS7_ILi128EEENS7_ILi96EEENS7_ILi64EEEEEELi256ENS_10bfloat16_tEfNS_4arch4Sm90ELb0ELb1ELb1ELb1ELb0ELb0ELb0ELb1ELb0ELb1ELb0ELb0EEENS1_21CollectiveEpilogueFwdINS6_IJSA_NS7_ILi256EEESB_EEES9_SE_SG_Li256ELb1ELb1ELb0ELb0EEENS1_36VarlenDynamicPersistentTileSchedulerILi128ELi96ELi256ELi128ELb0ELb1ELb1ELb1ELb0ELb1EEEEEEEEEvNT_6ParamsE,"ax",@progbits
	.align	128
.text._ZN7cutlass13device_kernelIN5flash11enable_sm90INS1_16FlashAttnFwdSm90INS1_25CollectiveMainloopFwdSm90ILi2EN4cute5tupleIJNS5_1CILi1EEES8_S8_EEENS6_IJNS7_ILi128EEENS7_ILi96EEENS7_ILi64EEEEEELi256ENS_10bfloat16_tEfNS_4arch4Sm90ELb0ELb1ELb1ELb1ELb0ELb0ELb0ELb1ELb0ELb1ELb0ELb0EEENS1_21CollectiveEpilogueFwdINS6_IJSA_NS7_ILi256EEESB_EEES9_SE_SG_Li256ELb1ELb1ELb0ELb0EEENS1_36VarlenDynamicPersistentTileSchedulerILi128ELi96ELi256ELi128ELb0ELb1ELb1ELb1ELb0ELb1EEEEEEEEEvNT_6ParamsE:
        .type           _ZN7cutlass13device_kernelIN5flash11enable_sm90INS1_16FlashAttnFwdSm90INS1_25CollectiveMainloopFwdSm90ILi2EN4cute5tupleIJNS5_1CILi1EEES8_S8_EEENS6_IJNS7_ILi128EEENS7_ILi96EEENS7_ILi64EEEEEELi256ENS_10bfloat16_tEfNS_4arch4Sm90ELb0ELb1ELb1ELb1ELb0ELb0ELb0ELb1ELb0ELb1ELb0ELb0EEENS1_21CollectiveEpilogueFwdINS6_IJSA_NS7_ILi256EEESB_EEES9_SE_SG_Li256ELb1ELb1ELb0ELb0EEENS1_36VarlenDynamicPersistentTileSchedulerILi128ELi96ELi256ELi128ELb0ELb1ELb1ELb1ELb0ELb1EEEEEEEEEvNT_6ParamsE,@function
        .size           _ZN7cutlass13device_kernelIN5flash11enable_sm90INS1_16FlashAttnFwdSm90INS1_25CollectiveMainloopFwdSm90ILi2EN4cute5tupleIJNS5_1CILi1EEES8_S8_EEENS6_IJNS7_ILi128EEENS7_ILi96EEENS7_ILi64EEEEEELi256ENS_10bfloat16_tEfNS_4arch4Sm90ELb0ELb1ELb1ELb1ELb0ELb0ELb0ELb1ELb0ELb1ELb0ELb0EEENS1_21CollectiveEpilogueFwdINS6_IJSA_NS7_ILi256EEESB_EEES9_SE_SG_Li256ELb1ELb1ELb0ELb0EEENS1_36VarlenDynamicPersistentTileSchedulerILi128ELi96ELi256ELi128ELb0ELb1ELb1ELb1ELb0ELb1EEEEEEEEEvNT_6ParamsE,(.L_x_6039 - _ZN7cutlass13device_kernelIN5flash11enable_sm90INS1_16FlashAttnFwdSm90INS1_25CollectiveMainloopFwdSm90ILi2EN4cute5tupleIJNS5_1CILi1EEES8_S8_EEENS6_IJNS7_ILi128EEENS7_ILi96EEENS7_ILi64EEEEEELi256ENS_10bfloat16_tEfNS_4arch4Sm90ELb0ELb1ELb1ELb1ELb0ELb0ELb0ELb1ELb0ELb1ELb0ELb0EEENS1_21CollectiveEpilogueFwdINS6_IJSA_NS7_ILi256EEESB_EEES9_SE_SG_Li256ELb1ELb1ELb0ELb0EEENS1_36VarlenDynamicPersistentTileSchedulerILi128ELi96ELi256ELi128ELb0ELb1ELb1ELb1ELb0ELb1EEEEEEEEEvNT_6ParamsE)
        .other          _ZN7cutlass13device_kernelIN5flash11enable_sm90INS1_16FlashAttnFwdSm90INS1_25CollectiveMainloopFwdSm90ILi2EN4cute5tupleIJNS5_1CILi1EEES8_S8_EEENS6_IJNS7_ILi128EEENS7_ILi96EEENS7_ILi64EEEEEELi256ENS_10bfloat16_tEfNS_4arch4Sm90ELb0ELb1ELb1ELb1ELb0ELb0ELb0ELb1ELb0ELb1ELb0ELb0EEENS1_21CollectiveEpilogueFwdINS6_IJSA_NS7_ILi256EEESB_EEES9_SE_SG_Li256ELb1ELb1ELb0ELb0EEENS1_36VarlenDynamicPersistentTileSchedulerILi128ELi96ELi256ELi128ELb0ELb1ELb1ELb1ELb0ELb1EEEEEEEEEvNT_6ParamsE,@"STO_CUDA_ENTRY STV_DEFAULT"
_ZN7cutlass13device_kernelIN5flash11enable_sm90INS1_16FlashAttnFwdSm90INS1_25CollectiveMainloopFwdSm90ILi2EN4cute5tupleIJNS5_1CILi1EEES8_S8_EEENS6_IJNS7_ILi128EEENS7_ILi96EEENS7_ILi64EEEEEELi256ENS_10bfloat16_tEfNS_4arch4Sm90ELb0ELb1ELb1ELb1ELb0ELb0ELb0ELb1ELb0ELb1ELb0ELb0EEENS1_21CollectiveEpilogueFwdINS6_IJSA_NS7_ILi256EEESB_EEES9_SE_SG_Li256ELb1ELb1ELb0ELb0EEENS1_36VarlenDynamicPersistentTileSchedulerILi128ELi96ELi256ELi128ELb0ELb1ELb1ELb1ELb0ELb1EEEEEEEEEvNT_6ParamsE:
        /* <DEDUP_REMOVED lines=18> */
.L_x_2342:
[----:B------:R-:W-:Y:S05]  /*0120*/  BSYNC B0 ;  /* 0x0000000000007941 */ /* 0x000fea0003800000 */
.L_x_2341:
        /* <DEDUP_REMOVED lines=41> */
.L_x_2343:
        /* <DEDUP_REMOVED lines=22> */
.L_x_2344:
        /* <DEDUP_REMOVED lines=18> */
.L_x_2345:
        /* <DEDUP_REMOVED lines=22> */
.L_x_2346:
        /* <DEDUP_REMOVED lines=22> */
.L_x_2347:
[----:B------:R-:W-:Y:S01]  /*0900*/  PLOP3.LUT P0, PT, PT, PT, UP0, 0x80, 0x0 ;  /* 0x000000000000781c */ /* 0x000fe20003f0f008 */
[----:B------:R-:W-:Y:S01]  /*0910*/  UMOV UR36, 0x1 ;  /* 0x0000000100247882 */ /* 0x000fe20000000000 */
[----:B------:R-:W-:Y:S01]  /*0920*/  NOP ;  /* 0x0000000000007918 */ /* 0x000fe20000000000 */
[----:B------:R-:W-:Y:S01]  /*0930*/  USEL UR36, UR36, 0x2, !UP0 ;  /* 0x0000000224247887 */ /* 0x000fe2000c000000 */
[----:B------:R-:W-:Y:S01]  /*0940*/  ULDC.64 UR40, c[0x0][0x208] ;  /* 0x0000820000287ab9 */ /* 0x000fe20000000a00 */
[----:B012-4-:R-:W-:Y:S08]  /*0950*/  BAR.SYNC.DEFER_BLOCKING 0x0 ;  /* 0x0000000000007b1d */ /* 0x017ff00000010000 */
[----:B------:R-:W-:Y:S05]  /*0960*/  @!P0 BRA `(.L_x_2348) ;  /* 0x0000010c00648947 */ /* 0x000fea0003800000 */
.L_x_2349:
        /* <DEDUP_REMOVED lines=23> */
[----:B------:R-:W-:Y:S01]  /*0ae0*/  R2UR UR6, R11 ;  /* 0x000000000b0672ca */ /* 0x000fe200000e0000 */
[----:B------:R-:W-:Y:S01]  /*0af0*/  UMOV UR38, URZ ;  /* 0x0000003f00267c82 */ /* 0x000fe20008000000 */
[----:B------:R-:W-:Y:S01]  /*0b00*/  UMOV UR37, URZ ;  /* 0x0000003f00257c82 */ /* 0x000fe20008000000 */
[----:B0-----:R-:W-:-:S05]  /*0b10*/  VIADD R212, R0, 0xffffff80 ;  /* 0xffffff8000d47836 */ /* 0x001fca0000000000 */
[----:B------:R-:W-:-:S04]  /*0b20*/  SHF.R.S32.HI R3, RZ, 0x1f, R212 ;  /* 0x0000001fff037819 */ /* 0x000fc800000114d4 */
[CC--:B------:R-:W-:Y:S02]  /*0b30*/  LEA.HI R0, R3.reuse, R212.reuse, RZ, 0x7 ;  /* 0x000000d403007211 */ /* 0x0c0fe400078f38ff */
[CC--:B------:R-:W-:Y:S02]  /*0b40*/  LEA.HI R2, R3.reuse, R212.reuse, RZ, 0x4 ;  /* 0x000000d403027211 */ /* 0x0c0fe400078f20ff */
[----:B------:R-:W-:Y:S02]  /*0b50*/  LOP3.LUT R5, R0, 0xffffff80, RZ, 0xc0, !PT ;  /* 0xffffff8000057812 */ /* 0x000fe400078ec0ff */
[----:B------:R-:W-:Y:S02]  /*0b60*/  SHF.R.S32.HI R7, RZ, 0x4, R2 ;  /* 0x00000004ff077819 */ /* 0x000fe40000011402 */
[----:B------:R-:W-:Y:S01]  /*0b70*/  LEA.HI R4, R3, R212, RZ, 0x5 ;  /* 0x000000d403047211 */ /* 0x000fe200078f28ff */
[----:B------:R-:W-:Y:S01]  /*0b80*/  IMAD.IADD R204, R212, 0x1, -R5 ;  /* 0x00000001d4cc7824 */ /* 0x000fe200078e0a05 */
[----:B------:R-:W-:-:S02]  /*0b90*/  LOP3.LUT R5, R2, 0x3fffff0, RZ, 0xc0, !PT ;  /* 0x03fffff002057812 */ /* 0x000fc400078ec0ff */
[----:B------:R-:W-:Y:S01]  /*0ba0*/  LEA.HI R2, R2, R7, RZ, 0x1 ;  /* 0x0000000702027211 */ /* 0x000fe200078f08ff */
[----:B------:R-:W-:Y:S01]  /*0bb0*/  IMAD.SHL.U32 R4, R4, 0x20, RZ ;  /* 0x0000002004047824 */ /* 0x000fe200078e00ff */
[----:B------:R-:W-:Y:S01]  /*0bc0*/  SHF.R.S32.HI R9, RZ, 0x1f, R204 ;  /* 0x0000001fff097819 */ /* 0x000fe200000114cc */
[----:B------:R-:W-:Y:S01]  /*0bd0*/  IMAD.IADD R5, R212, 0x1, -R5 ;  /* 0x00000001d4057824 */ /* 0x000fe200078e0a05 */
[----:B------:R-:W-:Y:S02]  /*0be0*/  LOP3.LUT R2, R2, 0x1ffffffe, RZ, 0xc0, !PT ;  /* 0x1ffffffe02027812 */ /* 0x000fe400078ec0ff */
[----:B------:R-:W-:Y:S02]  /*0bf0*/  LEA.HI R6, R9, R204, RZ, 0x2 ;  /* 0x000000cc09067211 */ /* 0x000fe400078f10ff */
[----:B------:R-:W-:Y:S01]  /*0c00*/  LEA.HI R10, R3, R212, RZ, 0x2 ;  /* 0x000000d4030a7211 */ /* 0x000fe200078f10ff */
[----:B------:R-:W-:Y:S01]  /*0c10*/  IMAD.IADD R2, R7, 0x1, -R2 ;  /* 0x0000000107027824 */ /* 0x000fe200078e0a02 */
[----:B------:R-:W-:-:S02]  /*0c20*/  SHF.R.S32.HI R8, RZ, 0x2, R6 ;  /* 0x00000002ff087819 */ /* 0x000fc40000011406 */
[----:B------:R-:W-:Y:S02]  /*0c30*/  SHF.R.S32.HI R11, RZ, 0x1f, R6 ;  /* 0x0000001fff0b7819 */ /* 0x000fe40000011406 */
[----:B------:R-:W-:Y:S02]  /*0c40*/  LOP3.LUT R4, R4, 0xfffffc00, RZ, 0xc0, !PT ;  /* 0xfffffc0004047812 */ /* 0x000fe400078ec0ff */
[----:B------:R-:W-:Y:S02]  /*0c50*/  LOP3.LUT R7, R10, 0xfffffffc, RZ, 0xc0, !PT ;  /* 0xfffffffc0a077812 */ /* 0x000fe400078ec0ff */
[----:B------:R-:W-:Y:S01]  /*0c60*/  LEA.HI R3, R3, R212, RZ, 0x3 ;  /* 0x000000d403037211 */ /* 0x000fe200078f18ff */
[----:B------:R-:W-:Y:S01]  /*0c70*/  IMAD R5, R5, 0x40, R4 ;  /* 0x0000004005057824 */ /* 0x000fe200078e0204 */
[----:B------:R-:W-:Y:S01]  /*0c80*/  LEA.HI R11, R11, R8, RZ, 0x3 ;  /* 0x000000080b0b7211 */ /* 0x000fe200078f18ff */
[----:B------:R-:W-:Y:S01]  /*0c90*/  IMAD.IADD R4, R212, 0x1, -R7 ;  /* 0x00000001d4047824 */ /* 0x000fe200078e0a07 */
[----:B------:R-:W-:Y:S01]  /*0ca0*/  SHF.R.S32.HI R205, RZ, 0x7, R0 ;  /* 0x00000007ffcd7819 */ /* 0x000fe20000011400 */
[----:B------:R-:W-:Y:S01]  /*0cb0*/  IMAD R207, R2, 0x8, R5 ;  /* 0x0000000802cf7824 */ /* 0x000fe200078e0205 */
[----:B------:R-:W-:-:S02]  /*0cc0*/  LOP3.LUT R7, R3, 0xfffffff8, RZ, 0xc0, !PT ;  /* 0xfffffff803077812 */ /* 0x000fc400078ec0ff */
[----:B------:R-:W-:Y:S02]  /*0cd0*/  LOP3.LUT R11, R11, 0xfffffff8, RZ, 0xc0, !PT ;  /* 0xfffffff80b0b7812 */ /* 0x000fe400078ec0ff */
[----:B------:R-:W-:Y:S01]  /*0ce0*/  LEA.HI R9, R9, R204, RZ, 0x5 ;  /* 0x000000cc09097211 */ /* 0x000fe200078f28ff */
[----:B------:R-:W-:Y:S01]  /*0cf0*/  IMAD.IADD R202, R212, 0x1, -R7 ;  /* 0x00000001d4ca7824 */ /* 0x000fe200078e0a07 */
[----:B------:R-:W-:Y:S01]  /*0d00*/  LEA.HI R0, R0, R205, RZ, 0x1 ;  /* 0x000000cd00007211 */ /* 0x000fe200078f08ff */
[----:B------:R-:W-:Y:S01]  /*0d10*/  IMAD.IADD R8, R8, 0x1, -R11 ;  /* 0x0000000108087824 */ /* 0x000fe200078e0a0b */
[----:B------:R-:W-:Y:S01]  /*0d20*/  SHF.R.S32.HI R9, RZ, 0x5, R9 ;  /* 0x00000005ff097819 */ /* 0x000fe20000011409 */
[----:B------:R-:W-:Y:S01]  /*0d30*/  IMAD.SHL.U32 R19, R202, 0x8, RZ ;  /* 0x00000008ca137824 */ /* 0x000fe200078e00ff */
[----:B------:R-:W-:Y:S02]  /*0d40*/  LEA.HI R10, R4, R4, RZ, 0x1 ;  /* 0x00000004040a7211 */ /* 0x000fe400078f08ff */
[----:B------:R-:W-:Y:S01]  /*0d50*/  LOP3.LUT R0, R0, 0x3fffffe, RZ, 0xc0, !PT ;  /* 0x03fffffe00007812 */ /* 0x000fe200078ec0ff */
[----:B------:R-:W-:Y:S01]  /*0d60*/  IMAD R9, R9, 0x10, R8 ;  /* 0x0000001009097824 */ /* 0x000fe200078e0208 */
[----:B------:R-:W-:Y:S01]  /*0d70*/  LOP3.LUT R11, R10, 0x1ffffffe, RZ, 0xc0, !PT ;  /* 0x1ffffffe0a0b7812 */ /* 0x000fe200078ec0ff */
[----:B------:R-:W-:Y:S01]  /*0d80*/  VIADD R200, R19, 0x40 ;  /* 0x0000004013c87836 */ /* 0x000fe20000000000 */
[----:B------:R-:W-:Y:S01]  /*0d90*/  SHF.R.S32.HI R203, RZ, 0x3, R3 ;  /* 0x00000003ffcb7819 */ /* 0x000fe20000011403 */
[----:B------:R-:W-:Y:S01]  /*0da0*/  IMAD.IADD R0, R205, 0x1, -R0 ;  /* 0x00000001cd007824 */ /* 0x000fe200078e0a00 */
[----:B------:R-:W-:Y:S01]  /*0db0*/  LOP3.LUT R3, R6, 0x7ffffffc, RZ, 0xc0, !PT ;  /* 0x7ffffffc06037812 */ /* 0x000fe200078ec0ff */
        /* <DEDUP_REMOVED lines=8> */
[----:B------:R-:W-:-:S02]  /*0e40*/  IMAD.IADD R18, R204, 0x1, -R3 ;  /* 0x00000001cc127824 */ /* 0x000fc400078e0a03 */
[----:B------:R-:W-:-:S07]  /*0e50*/  IMAD R22, R11, 0x8, R206 ;  /* 0x000000080b167824 */ /* 0x000fce00078e02ce */
.L_x_2449:
[----:B------:R-:W-:Y:S01]  /*0e60*/  ULDC.64 UR8, c[0x0][0xa28] ;  /* 0x00028a0000087ab9 */ /* 0x000fe20000000a00 */
[----:B------:R-:W-:Y:S01]  /*0e70*/  IMAD.MOV.U32 R0, RZ, RZ, RZ ;  /* 0x000000ffff007224 */ /* 0x000fe200078e00ff */
[----:B------:R-:W-:-:S04]  /*0e80*/  UISETP.NE.U32.AND UP0, UPT, UR8, URZ, UPT ;  /* 0x0000003f0800728c */ /* 0x000fc8000bf05070 */
[----:B------:R-:W-:-:S03]  /*0e90*/  UISETP.NE.AND.EX UP0, UPT, UR9, URZ, UPT, UP0 ;  /* 0x0000003f0900728c */ /* 0x000fc6000bf05300 */
[----:B------:R-:W-:Y:S02]  /*0ea0*/  ULDC.64 UR8, c[0x0][0xa18] ;  /* 0x0002860000087ab9 */ /* 0x000fe40000000a00 */
[----:B------:R-:W-:Y:S01]  /*0eb0*/  UISETP.NE.U32.AND UP1, UPT, UR8, URZ, UPT ;  /* 0x0000003f0800728c */ /* 0x000fe2000bf25070 */
[----:B------:R-:W-:-:S03]  /*0ec0*/  PLOP3.LUT P0, PT, PT, PT, UP0, 0x80, 0x0 ;  /* 0x000000000000781c */ /* 0x000fc60003f0f008 */
[----:B------:R-:W-:-:S03]  /*0ed0*/  UISETP.NE.AND.EX UP1, UPT, UR9, URZ, UPT, UP1 ;  /* 0x0000003f0900728c */ /* 0x000fc6000bf25310 */
[----:B------:R-:W-:Y:S02]  /*0ee0*/  @UP0 ULDC.64 UR8, c[0x0][0xa28] ;  /* 0x00028a0000080ab9 */ /* 0x000fe40000000a00 */
[----:B------:R-:W-:Y:S01]  /*0ef0*/  @UP0 UIMAD.WIDE UR8, UR6, 0x4, UR8 ;  /* 0x00000004060808a5 */ /* 0x000fe2000f8e0208 */
[----:B------:R-:W-:-:S05]  /*0f00*/  PLOP3.LUT P2, PT, PT, PT, UP1, 0x80, 0x0 ;  /* 0x000000000000781c */ /* 0x000fca0003f4f018 */
[----:B------:R-:W-:Y:S01]  /*0f10*/  @UP1 ULDC.64 UR10, c[0x0][0xa18] ;  /* 0x00028600000a1ab9 */ /* 0x000fe20000000a00 */
[----:B01--4-:R-:W-:Y:S02]  /*0f20*/  IMAD.U32 R2, RZ, RZ, UR8 ;  /* 0x00000008ff027e24 */ /* 0x013fe4000f8e00ff */
[----:B------:R-:W-:Y:S01]  /*0f30*/  IMAD.U32 R3, RZ, RZ, UR9 ;  /* 0x00000009ff037e24 */ /* 0x000fe2000f8e00ff */
[----:B------:R-:W-:Y:S01]  /*0f40*/  @UP1 UIMAD.WIDE UR8, UR6, 0x4, UR10 ;  /* 0x00000004060818a5 */ /* 0x000fe2000f8e020a */
[----:B------:R-:W-:Y:S02]  /*0f50*/  ULDC UR4, c[0x0][0x288] ;  /* 0x0000a20000047ab9 */ /* 0x000fe40000000800 */
[----:B------:R-:W-:Y:S01]  /*0f60*/  IMAD.U32 R16, RZ, RZ, UR4 ;  /* 0x00000004ff107e24 */ /* 0x000fe2000f8e00ff */
[----:B------:R0:W5:Y:S02]  /*0f70*/  @P0 LDG.E R0, desc[UR40][R2.64] ;  /* 0x0000002802000981 */ /* 0x000164000c1e1900 */
[----:B--2---:R-:W-:Y:S01]  /*0f80*/  IMAD.U32 R4, RZ, RZ, UR8 ;  /* 0x00000008ff047e24 */ /* 0x004fe2000f8e00ff */
[----:B------:R-:W-:Y:S01]  /*0f90*/  ULDC UR4, c[0x0][0x424] ;  /* 0x0001090000047ab9 */ /* 0x000fe20000000800 */
[----:B------:R-:W-:Y:S01]  /*0fa0*/  IMAD.U32 R5, RZ, RZ, UR9 ;  /* 0x00000009ff057e24 */ /* 0x000fe2000f8e00ff */
[----:B------:R-:W-:-:S04]  /*0fb0*/  ULDC.64 UR8, c[0x0][0x418] ;  /* 0x0001060000087ab9 */ /* 0x000fc80000000a00 */
[----:B------:R0:W5:Y:S01]  /*0fc0*/  @P2 LDG.E R16, desc[UR40][R4.64] ;  /* 0x0000002804102981 */ /* 0x000162000c1e1900 */
[----:B------:R-:W-:Y:S01]  /*0fd0*/  UISETP.NE.U32.AND UP0, UPT, UR8, URZ, UPT ;  /* 0x0000003f0800728c */ /* 0x000fe2000bf05070 */
[----:B------:R-:W-:-:S03]  /*0fe0*/  UMOV UR45, UR7 ;  /* 0x00000007002d7c82 */ /* 0x000fc60008000000 */
[----:B------:R-:W-:-:S03]  /*0ff0*/  UISETP.NE.AND.EX UP0, UPT, UR9, URZ, UPT, UP0 ;  /* 0x0000003f0900728c */ /* 0x000fc6000bf05300 */
[----:B------:R-:W-:Y:S01]  /*1000*/  ULDC.64 UR8, c[0x0][0xa20] ;  /* 0x0002880000087ab9 */ /* 0x000fe20000000a00 */
[----:B------:R-:W-:Y:S01]  /*1010*/  USEL UR4, UR4, 0x1, UP0 ;  /* 0x0000000104047887 */ /* 0x000fe20008000000 */
[----:B------:R-:W-:Y:S01]  /*1020*/  ISETP.NE.U32.AND P1, PT, RZ, UR8, PT ;  /* 0x00000008ff007c0c */ /* 0x000fe2000bf25070 */
[----:B------:R-:W-:Y:S02]  /*1030*/  ULDC UR8, c[0x0][0x2f0] ;  /* 0x0000bc0000087ab9 */ /* 0x000fe40000000800 */
[----:B------:R-:W-:Y:S01]  /*1040*/  UIMAD UR4, UR4, UR8, URZ ;  /* 0x00000008040472a4 */ /* 0x000fe2000f8e023f */
[----:B------:R-:W-:Y:S01]  /*1050*/  ISETP.NE.AND.EX P1, PT, RZ, UR9, PT, P1 ;  /* 0x00000009ff007c0c */ /* 0x000fe2000bf25310 */
[----:B0--3--:R-:W-:-:S12]  /*1060*/  @P2 BRA `(.L_x_2350) ;  /* 0x00000000002c2947 */ /* 0x009fd80003800000 */
        /* <DEDUP_REMOVED lines=8> */
[----:B-----5:R-:W2:Y:S04]  /*10f0*/  LDG.E R16, desc[UR40][R2.64] ;  /* 0x0000002802107981 */ /* 0x020ea8000c1e1900 */
[----:B------:R-:W2:Y:S02]  /*1100*/  LDG.E R5, desc[UR40][R2.64+0x4] ;  /* 0x0000042802057981 */ /* 0x000ea4000c1e1900 */
[----:B--2---:R-:W-:-:S07]  /*1110*/  IMAD.IADD R16, R5, 0x1, -R16 ;  /* 0x0000000105107824 */ /* 0x004fce00078e0a10 */
.L_x_2350:
[----:B------:R-:W-:Y:S01]  /*1120*/  IMAD.U32 R17, RZ, RZ, UR4 ;  /* 0x00000004ff117e24 */ /* 0x000fe2000f8e00ff */
[----:B------:R-:W-:Y:S01]  /*1130*/  UMOV UR44, UR6 ;  /* 0x00000006002c7c82 */ /* 0x000fe20008000000 */
[----:B------:R-:W-:Y:S05]  /*1140*/  @!P1 BRA `(.L_x_2351) ;  /* 0x0000000000189947 */ /* 0x000fea0003800000 */
[----:B------:R-:W-:Y:S02]  /*1150*/  ULDC.64 UR8, c[0x0][0xa20] ;  /* 0x0002880000087ab9 */ /* 0x000fe40000000a00 */
[----:B------:R-:W-:-:S06]  /*1160*/  UIMAD.WIDE UR6, UR6, 0x4, UR8 ;  /* 0x00000004060678a5 */ /* 0x000fcc000f8e0208 */
[----:B------:R-:W-:Y:S02]  /*1170*/  IMAD.U32 R2, RZ, RZ, UR6 ;  /* 0x00000006ff027e24 */ /* 0x000fe4000f8e00ff */
[----:B------:R-:W-:-:S05]  /*1180*/  IMAD.U32 R3, RZ, RZ, UR7 ;  /* 0x00000007ff037e24 */ /* 0x000fca000f8e00ff */
[----:B------:R0:W5:Y:S01]  /*1190*/  LDG.E R17, desc[UR40][R2.64] ;  /* 0x0000002802117981 */ /* 0x000162000c1e1900 */
[----:B------:R-:W-:Y:S05]  /*11a0*/  BRA `(.L_x_2352) ;  /* 0x00000000002c7947 */ /* 0x000fea0003800000 */
.L_x_2351:
        /* <DEDUP_REMOVED lines=9> */
[----:B------:R-:W2:Y:S02]  /*1240*/  LDG.E R4, desc[UR40][R2.64+0x4] ;  /* 0x0000042802047981 */ /* 0x000ea4000c1e1900 */
[----:B--2---:R-:W-:-:S07]  /*1250*/  IMAD.IADD R17, R4, 0x1, -R17 ;  /* 0x0000000104117824 */ /* 0x004fce00078e0a11 */
.L_x_2352:
[----:B0-----:R-:W0:Y:S01]  /*1260*/  LDC R2, c[0x0][0x448] ;  /* 0x00011200ff027b82 */ /* 0x001e220000000800 */
[----:B------:R-:W-:Y:S01]  /*1270*/  USHF.L.U32 UR43, UR5, 0x7, URZ ;  /* 0x00000007052b7899 */ /* 0x000fe2000800063f */
[----:B-----5:R-:W-:-:S03]  /*1280*/  IMAD.IADD R17, R17, 0x1, -R0 ;  /* 0x0000000111117824 */ /* 0x020fc600078e0a00 */
[----:B------:R-:W-:Y:S02]  /*1290*/  UIADD3 UR4, UR43, 0x7f, URZ ;  /* 0x0000007f2b047890 */ /* 0x000fe4000fffe03f */
[----:B------:R-:W-:Y:S01]  /*12a0*/  IADD3 R3, R17, 0x1, -R16 ;  /* 0x0000000111037810 */ /* 0x000fe20007ffe810 */
[----:B------:R-:W1:Y:S03]  /*12b0*/  LDC.64 R6, c[0x0][0x9e0] ;  /* 0x00027800ff067b82 */ /* 0x000e660000000a00 */
[----:B------:R-:W-:Y:S01]  /*12c0*/  IMAD.U32 R0, RZ, RZ, UR4 ;  /* 0x00000004ff007e24 */ /* 0x000fe2000f8e00ff */
[----:B0-----:R-:W-:Y:S02]  /*12d0*/  ISETP.NE.AND P1, PT, R2, 0x1, PT ;  /* 0x000000010200780c */ /* 0x001fe40003f25270 */
[----:B-1----:R-:W-:-:S11]  /*12e0*/  ISETP.GE.AND P2, PT, R7, 0x1, PT ;  /* 0x000000010700780c */ /* 0x002fd60003f46270 */
[----:B------:R-:W0:Y:S08]  /*12f0*/  @P1 LDC R2, c[0x0][0x44c] ;  /* 0x00011300ff021b82 */ /* 0x000e300000000800 */
[----:B------:R-:W1:Y:S01]  /*1300*/  @P1 LDC R5, c[0x0][0x450] ;  /* 0x00011400ff051b82 */ /* 0x000e620000000800 */
[----:B0-----:R-:W-:-:S05]  /*1310*/  @P1 IMAD.HI.U32 R2, R2, UR4, RZ ;  /* 0x0000000402021c27 */ /* 0x001fca000f8e00ff */
[----:B-1----:R-:W-:-:S05]  /*1320*/  @P1 SHF.R.U32.HI R0, RZ, R5, R2 ;  /* 0x00000005ff001219 */ /* 0x002fca0000011602 */
        /* <DEDUP_REMOVED lines=13> */
.L_x_2354:
[----:B------:R-:W-:-:S13]  /*1400*/  ISETP.NE.AND P0, PT, R7, 0x1, PT ;  /* 0x000000010700780c */ /* 0x000fda0003f05270 */
[----:B------:R-:W0:Y:S02]  /*1410*/  @P0 LDC.64 R4, c[0x0][0x9e8] ;  /* 0x00027a00ff040b82 */ /* 0x000e240000000a00 */
[----:B0-----:R-:W-:-:S05]  /*1420*/  @P0 IMAD.HI.U32 R4, R2, R4, RZ ;  /* 0x0000000402040227 */ /* 0x001fca00078e00ff */
[----:B------:R-:W-:-:S07]  /*1430*/  @P0 SHF.R.U32.HI R2, RZ, R5, R4 ;  /* 0x00000005ff020219 */ /* 0x000fce0000011604 */
.L_x_2355:
[----:B------:R-:W-:-:S05]  /*1440*/  IMAD R3, R2, R7, R7 ;  /* 0x0000000702037224 */ /* 0x000fca00078e0207 */
[----:B------:R-:W-:-:S07]  /*1450*/  VIMNMX R0, R0, R3, PT ;  /* 0x0000000300007248 */ /* 0x000fce0003fe0100 */
.L_x_2353:
[----:B------:R-:W0:Y:S01]  /*1460*/  @P1 LDC R4, c[0x0][0x44c] ;  /* 0x00011300ff041b82 */ /* 0x000e220000000800 */
[----:B------:R-:W-:Y:S01]  /*1470*/  IMAD.U32 R3, RZ, RZ, UR43 ;  /* 0x0000002bff037e24 */ /* 0x000fe2000f8e00ff */
[----:B------:R-:W-:Y:S01]  /*1480*/  ULDC UR4, c[0x0][0x9dc] ;  /* 0x0002770000047ab9 */ /* 0x000fe20000000800 */
[----:B------:R-:W-:Y:S02]  /*1490*/  VIADD R2, R0, 0x5f ;  /* 0x0000005f00027836 */ /* 0x000fe40000000000 */
[----:B------:R-:W-:Y:S02]  /*14a0*/  VIADD R0, R17, 0x5f ;  /* 0x0000005f11007836 */ /* 0x000fe40000000000 */
[----:B------:R-:W-:Y:S01]  /*14b0*/  IMAD.HI R2, R2, 0x2aaaaaab, RZ ;  /* 0x2aaaaaab02027827 */ /* 0x000fe200078e02ff */
[----:B------:R-:W1:Y:S03]  /*14c0*/  @P1 LDC R5, c[0x0][0x450] ;  /* 0x00011400ff051b82 */ /* 0x000e660000000800 */
[----:B------:R-:W-:-:S04]  /*14d0*/  IMAD.HI R0, R0, 0x2aaaaaab, RZ ;  /* 0x2aaaaaab00007827 */ /* 0x000fc800078e02ff */
[----:B0-----:R-:W-:-:S05]  /*14e0*/  @P1 IMAD.HI.U32 R4, R4, UR43, RZ ;  /* 0x0000002b04041c27 */ /* 0x001fca000f8e00ff */
[----:B-1----:R-:W-:Y:S02]  /*14f0*/  @P1 SHF.R.U32.HI R3, RZ, R5, R4 ;  /* 0x00000005ff031219 */ /* 0x002fe40000011604 */
[----:B------:R-:W-:Y:S02]  /*1500*/  SHF.R.U32.HI R5, RZ, 0x1f, R2 ;  /* 0x0000001fff057819 */ /* 0x000fe40000011602 */
[----:B------:R-:W-:Y:S02]  /*1510*/  IADD3 R4, R3, R17, -R16 ;  /* 0x0000001103047210 */ /* 0x000fe40007ffe810 */
        /* <DEDUP_REMOVED lines=16> */
.L_x_2357:
[----:B------:R-:W-:-:S13]  /*1620*/  ISETP.NE.AND P0, PT, R7, 0x1, PT ;  /* 0x000000010700780c */ /* 0x000fda0003f05270 */
[----:B------:R-:W0:Y:S02]  /*1630*/  @P0 LDC.64 R2, c[0x0][0x9e8] ;  /* 0x00027a00ff020b82 */ /* 0x000e240000000a00 */
[----:B0-----:R-:W-:-:S05]  /*1640*/  @P0 IMAD.HI.U32 R0, R4, R2, RZ ;  /* 0x0000000204000227 */ /* 0x001fca00078e00ff */
[----:B------:R-:W-:-:S07]  /*1650*/  @P0 SHF.R.U32.HI R4, RZ, R3, R0 ;  /* 0x00000003ff040219 */ /* 0x000fce0000011600 */
.L_x_2358:
[----:B------:R-:W-:-:S05]  /*1660*/  IMAD R4, R4, R7, RZ ;  /* 0x0000000704047224 */ /* 0x000fca00078e02ff */
[----:B------:R-:W-:-:S13]  /*1670*/  R2UR UR5, R4 ;  /* 0x00000000040572ca */ /* 0x000fda00000e0000 */
[----:B------:R-:W-:-:S04]  /*1680*/  UISETP.LT.AND UP0, UPT, UR4, UR5, UPT ;  /* 0x000000050400728c */ /* 0x000fc8000bf01270 */
[----:B------:R-:W-:-:S12]  /*1690*/  USEL UR4, UR4, UR5, !UP0 ;  /* 0x0000000504047287 */ /* 0x000fd8000c000000 */
.L_x_2356:
[----:B------:R-:W-:Y:S01]  /*16a0*/  UIMAD.WIDE UR4, UR4, 0x2aaaaaab, URZ ;  /* 0x2aaaaaab040478a5 */ /* 0x000fe2000f8e023f */
[----:B------:R-:W-:Y:S02]  /*16b0*/  PLOP3.LUT P0, PT, PT, PT, PT, 0x80, 0x0 ;  /* 0x000000000000781c */ /* 0x000fe40003f0f070 */
[----:B------:R-:W-:Y:S01]  /*16c0*/  CS2R R2, SRZ ;  /* 0x0000000000027805 */ /* 0x000fe2000001ff00 */
[----:B------:R-:W-:Y:S01]  /*16d0*/  IMAD.MOV.U32 R0, RZ, RZ, RZ ;  /* 0x000000ffff007224 */ /* 0x000fe200078e00ff */
[----:B------:R-:W-:Y:S01]  /*16e0*/  USHF.R.U32.HI UR4, URZ, 0x1f, UR5 ;  /* 0x0000001f3f047899 */ /* 0x000fe20008011605 */
[----:B------:R-:W-:Y:S01]  /*16f0*/  IMAD.MOV.U32 R150, RZ, RZ, RZ ;  /* 0x000000ffff967224 */ /* 0x000fe200078e00ff */
        /* <DEDUP_REMOVED lines=24> */
[----:B------:R-:W-:Y:S01]  /*1880*/  CS2R R108, SRZ ;  /* 0x00000000006c7805 */ /* 0x000fe2000001ff00 */
        /* <DEDUP_REMOVED lines=75> */
.L_x_2360:
        /* <DEDUP_REMOVED lines=13> */
.L_x_2582:
[----:B------:R-:W-:Y:S01]  /*1e10*/  IMAD.U32 R0, RZ, RZ, UR46 ;  /* 0x0000002eff007e24 */ /* 0x000fe2000f8e00ff */
[----:B------:R-:W-:Y:S05]  /*1e20*/  WARPSYNC.ALL ;  /* 0x0000000000007948 */ /* 0x000fea0003800000 */
[----:B------:R1:W-:Y:S01]  /*1e30*/  BAR.SYNC.DEFER_BLOCKING R9, 0x100 ;  /* 0x000400090000751d */ /* 0x0003e20000010000 */
[----:B------:R-:W-:-:S13]  /*1e40*/  ISETP.NE.AND P0, PT, R0, 0x3, PT ;  /* 0x000000030000780c */ /* 0x000fda0003f05270 */
[----:B-1----:R-:W-:Y:S05]  /*1e50*/  @!P0 BRA `(.L_x_2362) ;  /* 0x0000000000048947 */ /* 0x002fea0003800000 */
[----:B------:R-:W-:Y:S01]  /*1e60*/  BPT.TRAP 0x1 ;  /* 0x000000040000795c */ /* 0x000fe20000300000 */
.L_x_2362:
[----:B------:R-:W-:Y:S02]  /*1e70*/  IMAD.U32 R10, RZ, RZ, UR38 ;  /* 0x00000026ff0a7e24 */ /* 0x000fe4000f8e00ff */
[----:B0-----:R-:W-:-:S03]  /*1e80*/  IMAD.U32 R3, RZ, RZ, UR37 ;  /* 0x00000025ff037e24 */ /* 0x001fc6000f8e00ff */
[----:B------:R-:W-:Y:S01]  /*1e90*/  SHF.L.U32 R10, R10, 0x1f, RZ ;  /* 0x0000001f0a0a7819 */ /* 0x000fe200000006ff */
[----:B------:R-:W-:-:S04]  /*1ea0*/  IMAD R3, R3, 0x8, R8 ;  /* 0x0000000803037824 */ /* 0x000fc800078e0208 */
[----:B------:R0:W1:Y:S01]  /*1eb0*/  SYNCS.PHASECHK.TRANS64.TRYWAIT P1, [R3+URZ+0x22830], R10 ;  /* 0x0228300a030075a7 */ /* 0x000062000802017f */
[----:B------:R-:W-:Y:S05]  /*1ec0*/  @!P0 BRA `(.L_x_2363) ;  /* 0x0000000000048947 */ /* 0x000fea0003800000 */
[----:B------:R-:W-:Y:S01]  /*1ed0*/  BPT.TRAP 0x1 ;  /* 0x000000040000795c */ /* 0x000fe20000300000 */
.L_x_2363:
[----:B-1----:R-:W-:Y:S05]  /*1ee0*/  @P1 BRA `(.L_x_2364) ;  /* 0x0000000000081947 */ /* 0x002fea0003800000 */
[----:B------:R-:W1:Y:S02]  /*1ef0*/  SYNCS.PHASECHK.TRANS64.TRYWAIT P1, [R3+URZ+0x22830], R10 ;  /* 0x0228300a030075a7 */ /* 0x000e64000802017f */
[----:B-1----:R-:W-:Y:S05]  /*1f00*/  @!P1 BRA `(.L_x_2365) ;  /* 0x0000015c005c9947 */ /* 0x002fea0003800000 */
.L_x_2364:
[----:B------:R-:W-:Y:S01]  /*1f10*/  R2UR UR4, R8 ;  /* 0x00000000080472ca */ /* 0x000fe200000e0000 */
[----:B------:R-:W-:Y:S01]  /*1f20*/  ULOP3.LUT UR16, UR47, 0x10000, URZ, 0xfc, !UPT ;  /* 0x000100002f107892 */ /* 0x000fe2000f8efc3f */
[----:B------:R-:W-:Y:S01]  /*1f30*/  WARPGROUP.ARRIVE ;  /* 0x00000000000079c5 */ /* 0x000fe20000000000 */
[----:B------:R-:W-:Y:S01]  /*1f40*/  UMOV UR17, 0x40000040 ;  /* 0x4000004000117882 */ /* 0x000fe20000000000 */
[----:B------:R-:W-:Y:S01]  /*1f50*/  UMOV UR19, 0x40000040 ;  /* 0x4000004000137882 */ /* 0x000fe20000000000 */
[----:B------:R-:W2:Y:S01]  /*1f60*/  LDL.LU R13, [R1] ;  /* 0x00000000010d7983 */ /* 0x000ea20000300800 */
[----:B------:R-:W-:Y:S01]  /*1f70*/  UMOV UR5, 0x40000040 ;  /* 0x4000004000057882 */ /* 0x000fe20000000000 */
[----:B------:R-:W-:Y:S01]  /*1f80*/  UMOV UR7, 0x40000040 ;  /* 0x4000004000077882 */ /* 0x000fe20000000000 */
[----:B------:R-:W-:Y:S01]  /*1f90*/  UIADD3 UR8, UR16, 0x4, URZ ;  /* 0x0000000410087890 */ /* 0x000fe2000fffe03f */
[----:B------:R-:W3:Y:S01]  /*1fa0*/  LDC R6, c[0x0][0x448] ;  /* 0x00011200ff067b82 */ /* 0x000ee20000000800 */
[----:B------:R-:W-:Y:S01]  /*1fb0*/  UMOV UR9, 0x40000040 ;  /* 0x4000004000097882 */ /* 0x000fe20000000000 */
[----:B------:R-:W-:Y:S01]  /*1fc0*/  UMOV UR11, 0x40000040 ;  /* 0x40000040000b7882 */ /* 0x000fe20000000000 */
[----:B------:R-:W-:Y:S01]  /*1fd0*/  UIADD3 UR12, UR16, 0x6, URZ ;  /* 0x00000006100c7890 */ /* 0x000fe2000fffe03f */
[----:B------:R-:W4:Y:S01]  /*1fe0*/  S2R R7, SR_TID.X ;  /* 0x0000000000077919 */ /* 0x000f220000002100 */
[----:B------:R-:W-:Y:S01]  /*1ff0*/  UIADD3 UR4, UR4, 0x1c400, URZ ;  /* 0x0001c40004047890 */ /* 0x000fe2000fffe03f */
[----:B------:R-:W-:Y:S01]  /*2000*/  VIADD R2, R22, UR43 ;  /* 0x0000002b16027c36 */ /* 0x000fe20008000000 */
[----:B------:R-:W-:Y:S01]  /*2010*/  UMOV UR13, 0x40000040 ;  /* 0x40000040000d7882 */ /* 0x000fe20000000000 */
[----:B------:R-:W-:Y:S01]  /*2020*/  UMOV UR15, 0x40000040 ;  /* 0x40000040000f7882 */ /* 0x000fe20000000000 */
[----:B------:R-:W-:Y:S01]  /*2030*/  USHF.R.U32.HI UR4, URZ, 0x4, UR4 ;  /* 0x000000043f047899 */ /* 0x000fe20008011604 */
[----:B------:R-:W-:-:S03]  /*2040*/  ULDC UR22, c[0x0][0x9dc] ;  /* 0x0002770000167ab9 */ /* 0x000fc60000000800 */
[----:B------:R-:W-:Y:S02]  /*2050*/  ULOP3.LUT UR4, UR4, 0x3fff, URZ, 0xc0, !UPT ;  /* 0x00003fff04047892 */ /* 0x000fe4000f8ec03f */
[----:B------:R-:W-:Y:S02]  /*2060*/  ULOP3.LUT UR22, URZ, UR22, URZ, 0x33, !UPT ;  /* 0x000000163f167292 */ /* 0x000fe4000f8e333f */
[----:B------:R-:W-:Y:S02]  /*2070*/  ULOP3.LUT UR20, UR4, 0x10000, URZ, 0xfc, !UPT ;  /* 0x0001000004147892 */ /* 0x000fe4000f8efc3f */
[----:B------:R-:W-:Y:S02]  /*2080*/  UIADD3 UR4, UR16, 0x2, URZ ;  /* 0x0000000210047890 */ /* 0x000fe4000fffe03f */
[----:B------:R-:W-:Y:S01]  /*2090*/  UIMAD UR18, UR37, 0x300, UR20 ;  /* 0x00000300251278a4 */ /* 0x000fe2000f8e0214 */
[----:B---3--:R-:W-:-:S03]  /*20a0*/  ISETP.NE.AND P2, PT, R6, 0x1, PT ;  /* 0x000000010600780c */ /* 0x008fc60003f45270 */
[----:B------:R-:W-:Y:S02]  /*20b0*/  UIADD3 UR6, UR18, 0x2, URZ ;  /* 0x0000000212067890 */ /* 0x000fe4000fffe03f */
[----:B------:R-:W-:Y:S02]  /*20c0*/  UIADD3 UR10, UR18, 0x4, URZ ;  /* 0x00000004120a7890 */ /* 0x000fe4000fffe03f */
[----:B------:R-:W-:Y:S02]  /*20d0*/  UIADD3 UR14, UR18, 0x6, URZ ;  /* 0x00000006120e7890 */ /* 0x000fe4000fffe03f */
[----:B------:R-:W-:Y:S01]  /*20e0*/  HGMMA.64x96x16.F32.BF16 R24, gdesc[UR16], RZ, !UPT, gsb0 ;  /* 0x01600000101879f0 */ /* 0x000fe2000c0018ff */
[----:B----4-:R-:W-:-:S03]  /*20f0*/  LOP3.LUT P1, RZ, R7, 0x7f, RZ, 0xc0, !PT ;  /* 0x0000007f07ff7812 */ /* 0x010fc6000782c0ff */
[----:B------:R-:W3:Y:S01]  /*2100*/  @P2 LDC R5, c[0x0][0x44c] ;  /* 0x00011300ff052b82 */ /* 0x000ee20000000800 */
[----:B------:R-:W-:-:S04]  /*2110*/  SHF.R.U32.HI R7, RZ, 0x7, R7 ;  /* 0x00000007ff077819 */ /* 0x000fc80000011607 */
[----:B------:R-:W-:-:S03]  /*2120*/  IADD3 R7, -R7, 0xb, RZ ;  /* 0x0000000b07077810 */ /* 0x000fc60007ffe1ff */
[----:B------:R-:W4:Y:S01]  /*2130*/  @P2 LDC R14, c[0x0][0x450] ;  /* 0x00011400ff0e2b82 */ /* 0x000f220000000800 */
[----:B---3--:R-:W-:Y:S01]  /*2140*/  @P2 IMAD.HI.U32 R5, R2, R5, RZ ;  /* 0x0000000502052227 */ /* 0x008fe200078e00ff */
[----:B------:R-:W-:Y:S02]  /*2150*/  WARPGROUP.DEPBAR.LE gsb0, 0x0 ;  /* 0x00008000000079c5 */ /* 0x000fe40000010000 */
[----:B------:R-:W-:-:S06]  /*2160*/  WARPGROUP.ARRIVE ;  /* 0x00000000000079c5 */ /* 0x000fcc0000000000 */
[----:B------:R-:W-:Y:S01]  /*2170*/  HGMMA.64x96x16.F32.BF16 R24, gdesc[UR4], R24, gsb0 ;  /* 0x01600000041879f0 */ /* 0x000fe20008001818 */
[----:B------:R-:W-:Y:S02]  /*2180*/  ULDC UR6, c[0x0][0x9d8] ;  /* 0x0002760000067ab9 */ /* 0x000fe40000000800 */
[----:B------:R-:W-:Y:S02]  /*2190*/  WARPGROUP.DEPBAR.LE gsb0, 0x0 ;  /* 0x00008000000079c5 */ /* 0x000fe40000010000 */
[----:B------:R-:W-:-:S06]  /*21a0*/  WARPGROUP.ARRIVE ;  /* 0x00000000000079c5 */ /* 0x000fcc0000000000 */
[----:B------:R-:W-:Y:S01]  /*21b0*/  HGMMA.64x96x16.F32.BF16 R24, gdesc[UR8], R24, gsb0 ;  /* 0x01600000081879f0 */ /* 0x000fe20008001818 */
[----:B--2---:R-:W-:-:S04]  /*21c0*/  LOP3.LUT R13, R13, 0xffefffff, RZ, 0xc0, !PT ;  /* 0xffefffff0d0d7812 */ /* 0x004fc800078ec0ff */
[----:B------:R-:W-:-:S04]  /*21d0*/  @P2 LOP3.LUT R13, R13, 0x100000, RZ, 0xfc, !PT ;  /* 0x001000000d0d2812 */ /* 0x000fc800078efcff */
[----:B------:R-:W-:-:S04]  /*21e0*/  LOP3.LUT R13, R13, 0xfff7ffff, RZ, 0xc0, !PT ;  /* 0xfff7ffff0d0d7812 */ /* 0x000fc800078ec0ff */
[----:B------:R-:W-:-:S05]  /*21f0*/  @P1 LOP3.LUT R13, R13, 0x80000, RZ, 0xfc, !PT ;  /* 0x000800000d0d1812 */ /* 0x000fca00078efcff */
[----:B------:R2:W-:Y:S02]  /*2200*/  STL [R1], R13 ;  /* 0x0000000d01007387 */ /* 0x0005e40000100800 */
[----:B--2---:R-:W-:Y:S01]  /*2210*/  IMAD.MOV.U32 R13, RZ, RZ, R2 ;  /* 0x000000ffff0d7224 */ /* 0x004fe200078e0002 */
[----:B----4-:R-:W-:Y:S01]  /*2220*/  @P2 SHF.R.U32.HI R13, RZ, R14, R5 ;  /* 0x0000000eff0d2219 */ /* 0x010fe20000011605 */
[----:B------:R-:W-:Y:S02]  /*2230*/  @!P1 VIADD R2, R3, 0x22840 ;  /* 0x0002284003029836 */ /* 0x000fe40000000000 */
[----:B------:R-:W-:Y:S02]  /*2240*/  IMAD R5, R176, -0x60, R17 ;  /* 0xffffffa0b0057824 */ /* 0x000fe400078e0211 */
[----:B------:R-:W2:Y:S01]  /*2250*/  SHFL.IDX PT, R73, R13, RZ, 0x1c1f ;  /* 0x001c1fff0d497589 */ /* 0x000ea200000e0000 */
[----:B------:R-:W-:Y:S01]  /*2260*/  @!P1 PRMT R2, RZ, 0x654, R2 ;  /* 0x00000654ff029816 */ /* 0x000fe20000000002 */
[----:B------:R-:W-:-:S02]  /*2270*/  VIADD R21, R5, 0x61 ;  /* 0x0000006105157836 */ /* 0x000fc40000000000 */
[----:B------:R-:W-:Y:S02]  /*2280*/  VIADD R5, R5, 0x60 ;  /* 0x0000006005057836 */ /* 0x000fe40000000000 */
[----:B------:R-:W-:-:S04]  /*2290*/  IMAD R21, R18, -0x2, R21 ;  /* 0xfffffffe12157824 */ /* 0x000fc800078e0215 */
[----:B------:R-:W-:Y:S01]  /*22a0*/  IMAD.IADD R21, R21, 0x1, -R16 ;  /* 0x0000000115157824 */ /* 0x000fe200078e0a10 */
        /* <DEDUP_REMOVED lines=52> */
[----:B------:R3:W-:Y:S06]  /*25f0*/  BAR.ARV R7, 0x100 ;  /* 0x000400070000751d */ /* 0x0007ec0000002000 */
[----:B------:R2:W-:Y:S01]  /*2600*/  @!P1 SYNCS.ARRIVE.TRANS64.RED.A1T0 RZ, [R2+URZ], RZ ;  /* 0x000000ff02ff99a7 */ /* 0x0005e2000810043f */
[----:B------:R-:W-:Y:S01]  /*2610*/  FMUL.FTZ R25, R25, UR6 ;  /* 0x0000000619197c20 */ /* 0x000fe20008410000 */
[----:B------:R-:W-:Y:S01]  /*2620*/  PLOP3.LUT P1, PT, PT, PT, UP0, 0x40, 0x0 ;  /* 0x000000000000781c */ /* 0x000fe20003f2e808 */
[----:B------:R-:W4:Y:S01]  /*2630*/  MUFU.TANH R24, R24 ;  /* 0x0000001800187308 */ /* 0x000f220000002400 */
[----:B------:R-:W-:Y:S01]  /*2640*/  FMUL.FTZ R30, R30, UR6 ;  /* 0x000000061e1e7c20 */ /* 0x000fe20008410000 */
[----:B------:R-:W-:-:S06]  /*2650*/  VIADD R26, R21, UR14 ;  /* 0x0000000e151a7c36 */ /* 0x000fcc0008000000 */
        /* <DEDUP_REMOVED lines=47> */
[----:B-----5:R-:W-:-:S04]  /*2950*/  IMAD.MOV.U32 R25, RZ, RZ, -0x60 ;  /* 0xffffffa0ff197424 */ /* 0x020fc800078e00ff */
[----:B------:R-:W-:Y:S02]  /*2960*/  IMAD R67, R176, R25, 0x60 ;  /* 0x00000060b0437424 */ /* 0x000fe400078e0219 */
[C---:B------:R-:W-:Y:S02]  /*2970*/  IMAD R25, R18.reuse, -0x2, R5 ;  /* 0xfffffffe12197824 */ /* 0x040fe400078e0205 */
[----:B-1----:R-:W-:Y:S02]  /*2980*/  VIADD R30, R21, UR22 ;  /* 0x00000016151e7c36 */ /* 0x002fe40008000000 */
[----:B------:R-:W-:Y:S01]  /*2990*/  IMAD R71, R18, -0x2, R67 ;  /* 0xfffffffe12477824 */ /* 0x000fe200078e0243 */
[----:B--2---:R-:W-:Y:S01]  /*29a0*/  VIADDMNMX R2, R73, R26, R25, PT ;  /* 0x0000001a49027246 */ /* 0x004fe20003800119 */
[----:B------:R-:W-:Y:S01]  /*29b0*/  IMAD.IADD R5, R30, 0x1, R73 ;  /* 0x000000011e057824 */ /* 0x000fe200078e0249 */
[----:B---34-:R-:W-:Y:S06]  /*29c0*/  @P1 BRA `(.L_x_2366) ;  /* 0x0000000000541947 */ /* 0x018fec0003800000 */
[----:B------:R-:W-:Y:S01]  /*29d0*/  IADD3 R20, -R16, R17, R73 ;  /* 0x0000001110147210 */ /* 0x000fe20007ffe149 */
        /* <DEDUP_REMOVED lines=11> */
.L_x_2368:
[----:B------:R-:W-:-:S06]  /*2a90*/  UISETP.NE.AND UP1, UPT, UR15, 0x1, UPT ;  /* 0x000000010f00788c */ /* 0x000fcc000bf25270 */
[----:B------:R-:W-:-:S05]  /*2aa0*/  PLOP3.LUT P1, PT, PT, PT, UP1, 0x80, 0x0 ;  /* 0x000000000000781c */ /* 0x000fca0003f2f018 */
[----:B------:R-:W-:-:S08]  /*2ab0*/  @UP1 ULDC.64 UR6, c[0x0][0x9e8] ;  /* 0x00027a0000061ab9 */ /* 0x000fd00000000a00 */
[----:B------:R-:W-:-:S05]  /*2ac0*/  @P1 IMAD.HI.U32 R21, R20, UR6, RZ ;  /* 0x0000000614151c27 */ /* 0x000fca000f8e00ff */
[----:B------:R-:W-:-:S07]  /*2ad0*/  @P1 SHF.R.U32.HI R20, RZ, UR7, R21 ;  /* 0x00000007ff141c19 */ /* 0x000fce0008011615 */
.L_x_2369:
[----:B------:R-:W-:Y:S05]  /*2ae0*/  BSYNC B0 ;  /* 0x0000000000007941 */ /* 0x000fea0003800000 */
.L_x_2367:
[----:B------:R-:W-:-:S05]  /*2af0*/  IMAD R20, R20, UR15, R71 ;  /* 0x0000000f14147c24 */ /* 0x000fca000f8e0247 */
[----:B------:R-:W-:Y:S02]  /*2b00*/  VIMNMX R5, R5, R20, !PT ;  /* 0x0000001405057248 */ /* 0x000fe40007fe0100 */
[----:B------:R-:W-:-:S07]  /*2b10*/  VIADDMNMX R2, R20, UR15, R2, PT ;  /* 0x0000000f14027c46 */ /* 0x000fce000b800102 */
.L_x_2366:
[C---:B------:R-:W-:Y:S01]  /*2b20*/  ISETP.GE.AND P6, PT, R67.reuse, 0x9, PT ;  /* 0x000000094300780c */ /* 0x040fe20003fc6270 */
[----:B------:R-:W1:Y:S01]  /*2b30*/  SHFL.IDX PT, R13, R13, 0x1, 0x1c1f ;  /* 0x003c1f000d0d7f89 */ /* 0x000e6200000e0000 */
[----:B------:R-:W-:Y:S02]  /*2b40*/  ISETP.GE.AND P1, PT, R67, 0x2, PT ;  /* 0x000000024300780c */ /* 0x000fe40003f26270 */
        /* <DEDUP_REMOVED lines=98> */
[----:B------:R-:W-:Y:S02]  /*3170*/  ISETP.GT.AND P3, PT, R5, 0x51, !P2 ;  /* 0x000000510500780c */ /* 0x000fe40005764270 */
[----:B-1----:R-:W-:-:S02]  /*3180*/  VIADDMNMX R21, R13, R26, R25, PT ;  /* 0x0000001a0d157246 */ /* 0x002fc40003800119 */
        /* <DEDUP_REMOVED lines=8> */
[----:B------:R-:W-:Y:S01]  /*3210*/  FSEL R44, R24, -INF , !P4 ;  /* 0xff800000182c7808 */ /* 0x000fe20006000000 */
[----:B------:R-:W-:Y:S01]  /*3220*/  IMAD.IADD R24, R30, 0x1, R13 ;  /* 0x000000011e187824 */ /* 0x000fe200078e020d */
[----:B------:R-:W-:-:S04]  /*3230*/  ISETP.GE.AND P4, PT, R67, 0x5a, PT ;  /* 0x0000005a4300780c */ /* 0x000fc80003f86270 */
[----:B------:R-:W-:Y:S02]  /*3240*/  P2R R65, PR, RZ, 0x10 ;  /* 0x00000010ff417803 */ /* 0x000fe40000000000 */
[----:B------:R-:W-:-:S04]  /*3250*/  ISETP.GT.AND P4, PT, R5, 0x59, !P4 ;  /* 0x000000590500780c */ /* 0x000fc80006784270 */
[----:B------:R-:W-:-:S04]  /*3260*/  ISETP.LT.OR P4, PT, R2, 0x5a, P4 ;  /* 0x0000005a0200780c */ /* 0x000fc80002781670 */
[----:B------:R-:W-:Y:S02]  /*3270*/  FSEL R68, R69, -INF , !P4 ;  /* 0xff80000045447808 */ /* 0x000fe40006000000 */
[----:B------:R-:W-:-:S13]  /*3280*/  PLOP3.LUT P4, PT, PT, PT, UP0, 0x40, 0x0 ;  /* 0x000000000000781c */ /* 0x000fda0003f8e808 */
[----:B------:R-:W-:Y:S05]  /*3290*/  @P4 BRA `(.L_x_2370) ;  /* 0x00000000005c4947 */ /* 0x000fea0003800000 */
        /* <DEDUP_REMOVED lines=13> */
.L_x_2372:
[----:B------:R-:W-:-:S06]  /*3370*/  UISETP.NE.AND UP1, UPT, UR15, 0x1, UPT ;  /* 0x000000010f00788c */ /* 0x000fcc000bf25270 */
[----:B------:R-:W-:-:S05]  /*3380*/  PLOP3.LUT P4, PT, PT, PT, UP1, 0x80, 0x0 ;  /* 0x000000000000781c */ /* 0x000fca0003f8f018 */
[----:B------:R-:W-:-:S08]  /*3390*/  @UP1 ULDC.64 UR6, c[0x0][0x9e8] ;  /* 0x00027a0000061ab9 */ /* 0x000fd00000000a00 */
[----:B------:R-:W-:Y:S01]  /*33a0*/  @P4 IMAD.HI.U32 R5, R2, UR6, RZ ;  /* 0x0000000602054c27 */ /* 0x000fe2000f8e00ff */
[----:B------:R-:W-:-:S13]  /*33b0*/  PLOP3.LUT P4, PT, PT, PT, UP1, 0x80, 0x0 ;  /* 0x000000000000781c */ /* 0x000fda0003f8f018 */
[----:B------:R-:W-:-:S07]  /*33c0*/  @P4 SHF.R.U32.HI R2, RZ, UR7, R5 ;  /* 0x00000007ff024c19 */ /* 0x000fce0008011605 */
.L_x_2373:
[----:B------:R-:W-:Y:S05]  /*33d0*/  BSYNC B0 ;  /* 0x0000000000007941 */ /* 0x000fea0003800000 */
.L_x_2371:
[----:B------:R-:W-:-:S05]  /*33e0*/  IMAD R2, R2, UR15, R71 ;  /* 0x0000000f02027c24 */ /* 0x000fca000f8e0247 */
[----:B------:R-:W-:Y:S02]  /*33f0*/  VIMNMX R24, R24, R2, !PT ;  /* 0x0000000218187248 */ /* 0x000fe40007fe0100 */
[----:B------:R-:W-:-:S07]  /*3400*/  VIADDMNMX R21, R2, UR15, R21, PT ;  /* 0x0000000f02157c46 */ /* 0x000fce000b800115 */
.L_x_2370:
[C---:B------:R-:W-:Y:S01]  /*3410*/  ISETP.GT.AND P1, PT, R24.reuse, 0x1, !P1 ;  /* 0x000000011800780c */ /* 0x040fe20004f24270 */
[----:B------:R-:W-:Y:S01]  /*3420*/  ULDC UR10, c[0x0][0x988] ;  /* 0x00026200000a7ab9 */ /* 0x000fe20000000800 */
[----:B------:R-:W-:Y:S02]  /*3430*/  ISETP.GT.AND P5, PT, R24, RZ, !P5 ;  /* 0x000000ff1800720c */ /* 0x000fe40006fa4270 */
[C---:B------:R-:W-:Y:S02]  /*3440*/  ISETP.LT.OR P1, PT, R21.reuse, 0x2, P1 ;  /* 0x000000021500780c */ /* 0x040fe40000f21670 */
[----:B------:R-:W-:Y:S02]  /*3450*/  ISETP.LT.OR P5, PT, R21, 0x1, P5 ;  /* 0x000000011500780c */ /* 0x000fe40002fa1670 */
[----:B------:R-:W-:Y:S02]  /*3460*/  FSEL R26, R0, -INF , !P1 ;  /* 0xff800000001a7808 */ /* 0x000fe40004800000 */
[----:B------:R-:W-:-:S02]  /*3470*/  ISETP.NE.AND P1, PT, R28, RZ, PT ;  /* 0x000000ff1c00720c */ /* 0x000fc40003f25270 */
[----:B------:R-:W-:Y:S02]  /*3480*/  FSEL R25, R4, -INF , !P5 ;  /* 0xff80000004197808 */ /* 0x000fe40006800000 */
[----:B------:R-:W-:Y:S02]  /*3490*/  ISETP.GT.AND P1, PT, R24, 0x9, !P1 ;  /* 0x000000091800780c */ /* 0x000fe40004f24270 */
[----:B------:R-:W-:Y:S02]  /*34a0*/  FMNMX.FTZ R4, R44, R72, !PT ;  /* 0x000000482c047209 */ /* 0x000fe40007810000 */
[----:B------:R-:W-:Y:S02]  /*34b0*/  ISETP.LT.OR P1, PT, R21, 0xa, P1 ;  /* 0x0000000a1500780c */ /* 0x000fe40000f21670 */
[----:B------:R-:W-:Y:S02]  /*34c0*/  ISETP.GT.AND P6, PT, R24, 0x8, !P6 ;  /* 0x000000081800780c */ /* 0x000fe400077c4270 */
[----:B------:R-:W-:-:S02]  /*34d0*/  FSEL R28, R31, -INF , !P1 ;  /* 0xff8000001f1c7808 */ /* 0x000fc40004800000 */
[----:B------:R-:W-:Y:S02]  /*34e0*/  ISETP.NE.AND P1, PT, R29, RZ, PT ;  /* 0x000000ff1d00720c */ /* 0x000fe40003f25270 */
[----:B------:R-:W-:Y:S02]  /*34f0*/  FMNMX.FTZ R4, R66, R4, !PT ;  /* 0x0000000442047209 */ /* 0x000fe40007810000 */
[----:B------:R-:W-:Y:S02]  /*3500*/  ISETP.GT.AND P1, PT, R24, 0x10, !P1 ;  /* 0x000000101800780c */ /* 0x000fe40004f24270 */
[C---:B------:R-:W-:Y:S02]  /*3510*/  ISETP.LT.OR P6, PT, R21.reuse, 0x9, P6 ;  /* 0x000000091500780c */ /* 0x040fe400037c1670 */
[----:B------:R-:W-:Y:S02]  /*3520*/  ISETP.LT.OR P1, PT, R21, 0x11, P1 ;  /* 0x000000111500780c */ /* 0x000fe40000f21670 */
[----:B------:R-:W-:-:S02]  /*3530*/  FMNMX.FTZ R4, R70, R4, !PT ;  /* 0x0000000446047209 */ /* 0x000fc40007810000 */
[----:B------:R-:W-:Y:S02]  /*3540*/  FSEL R29, R34, -INF , !P1 ;  /* 0xff800000221d7808 */ /* 0x000fe40004800000 */
[----:B------:R-:W-:Y:S02]  /*3550*/  ISETP.NE.AND P1, PT, R32, RZ, PT ;  /* 0x000000ff2000720c */ /* 0x000fe40003f25270 */
[----:B------:R-:W-:Y:S02]  /*3560*/  FSEL R27, R27, -INF , !P6 ;  /* 0xff8000001b1b7808 */ /* 0x000fe40007000000 */
[----:B------:R-:W-:Y:S02]  /*3570*/  ISETP.GT.AND P1, PT, R24, 0x11, !P1 ;  /* 0x000000111800780c */ /* 0x000fe40004f24270 */
[----:B------:R-:W-:Y:S02]  /*3580*/  ISETP.NE.AND P6, PT, R33, RZ, PT ;  /* 0x000000ff2100720c */ /* 0x000fe40003fc5270 */
[----:B------:R-:W-:-:S02]  /*3590*/  ISETP.LT.OR P1, PT, R21, 0x12, P1 ;  /* 0x000000121500780c */ /* 0x000fc40000f21670 */
[----:B------:R-:W-:Y:S02]  /*35a0*/  FMNMX.FTZ R4, R74, R4, !PT ;  /* 0x000000044a047209 */ /* 0x000fe40007810000 */
[----:B------:R-:W-:Y:S02]  /*35b0*/  FSEL R30, R35, -INF , !P1 ;  /* 0xff800000231e7808 */ /* 0x000fe40004800000 */
[----:B------:R-:W-:Y:S02]  /*35c0*/  ISETP.GT.AND P1, PT, R24, 0x18, !P6 ;  /* 0x000000181800780c */ /* 0x000fe40007724270 */
[----:B------:R-:W-:Y:S02]  /*35d0*/  FMNMX.FTZ R4, R76, R4, !PT ;  /* 0x000000044c047209 */ /* 0x000fe40007810000 */
[----:B------:R-:W-:Y:S02]  /*35e0*/  ISETP.LT.OR P1, PT, R21, 0x19, P1 ;  /* 0x000000191500780c */ /* 0x000fe40000f21670 */
[----:B------:R-:W-:-:S02]  /*35f0*/  ISETP.NE.AND P4, PT, R36, RZ, PT ;  /* 0x000000ff2400720c */ /* 0x000fc40003f85270 */
[----:B------:R-:W-:Y:S02]  /*3600*/  FMNMX.FTZ R4, R78, R4, !PT ;  /* 0x000000044e047209 */ /* 0x000fe40007810000 */
[----:B------:R-:W-:Y:S02]  /*3610*/  FSEL R31, R38, -INF , !P1 ;  /* 0xff800000261f7808 */ /* 0x000fe40004800000 */
[----:B------:R-:W-:Y:S02]  /*3620*/  ISETP.GT.AND P1, PT, R24, 0x19, !P4 ;  /* 0x000000191800780c */ /* 0x000fe40006724270 */
[----:B------:R-:W-:Y:S02]  /*3630*/  FMNMX.FTZ R4, R80, R4, !PT ;  /* 0x0000000450047209 */ /* 0x000fe40007810000 */
[----:B------:R-:W-:Y:S02]  /*3640*/  ISETP.LT.OR P1, PT, R21, 0x1a, P1 ;  /* 0x0000001a1500780c */ /* 0x000fe40000f21670 */
[----:B------:R-:W-:-:S02]  /*3650*/  FMNMX.FTZ R4, R82, R4, !PT ;  /* 0x0000000452047209 */ /* 0x000fc40007810000 */
[----:B------:R-:W-:Y:S02]  /*3660*/  FSEL R32, R39, -INF , !P1 ;  /* 0xff80000027207808 */ /* 0x000fe40004800000 */
[----:B------:R-:W-:Y:S02]  /*3670*/  FMNMX.FTZ R4, R84, R4, !PT ;  /* 0x0000000454047209 */ /* 0x000fe40007810000 */
        /* <DEDUP_REMOVED lines=21> */
[----:B------:R-:W-:-:S02]  /*37d0*/  ISETP.NE.AND P1, PT, R73, RZ, PT ;  /* 0x000000ff4900720c */ /* 0x000fc40003f25270 */
[----:B------:R-:W-:Y:S02]  /*37e0*/  FMNMX.FTZ R4, R104, R4, !PT ;  /* 0x0000000468047209 */ /* 0x000fe40007810000 */
        /* <DEDUP_REMOVED lines=9> */
[----:B------:R-:W-:Y:S01]  /*3880*/  ISETP.NE.AND P6, PT, R56, RZ, PT ;  /* 0x000000ff3800720c */ /* 0x000fe20003fc5270 */
[----:B------:R-:W0:Y:S01]  /*3890*/  SHFL.BFLY PT, R5, R4, 0x2, 0x1f ;  /* 0x0c401f0004057f89 */ /* 0x000e2200000e0000 */
[----:B------:R-:W-:-:S02]  /*38a0*/  ISETP.LT.OR P1, PT, R21, 0x31, P1 ;  /* 0x000000311500780c */ /* 0x000fc40000f21670 */
[----:B------:R-:W-:Y:S02]  /*38b0*/  ISETP.NE.AND P4, PT, R57, RZ, PT ;  /* 0x000000ff3900720c */ /* 0x000fe40003f85270 */
[----:B------:R-:W-:Y:S02]  /*38c0*/  FSEL R37, R50, -INF , !P1 ;  /* 0xff80000032257808 */ /* 0x000fe40004800000 */
[----:B------:R-:W-:Y:S02]  /*38d0*/  ISETP.NE.AND P1, PT, R48, RZ, PT ;  /* 0x000000ff3000720c */ /* 0x000fe40003f25270 */
[C---:B------:R-:W-:Y:S02]  /*38e0*/  ISETP.GT.AND P2, PT, R24.reuse, 0x51, !P2 ;  /* 0x000000511800780c */ /* 0x040fe40005744270 */
[C---:B------:R-:W-:Y:S02]  /*38f0*/  ISETP.GT.AND P1, PT, R24.reuse, 0x31, !P1 ;  /* 0x000000311800780c */ /* 0x040fe40004f24270 */
[----:B------:R-:W-:-:S02]  /*3900*/  ISETP.GT.AND P3, PT, R24, 0x58, !P3 ;  /* 0x000000581800780c */ /* 0x000fc40005f64270 */
[C---:B------:R-:W-:Y:S02]  /*3910*/  ISETP.LT.OR P1, PT, R21.reuse, 0x32, P1 ;  /* 0x000000321500780c */ /* 0x040fe40000f21670 */
[----:B------:R-:W-:Y:S02]  /*3920*/  ISETP.LT.OR P2, PT, R21, 0x52, P2 ;  /* 0x000000521500780c */ /* 0x000fe40001741670 */
[----:B------:R-:W-:Y:S02]  /*3930*/  FSEL R38, R51, -INF , !P1 ;  /* 0xff80000033267808 */ /* 0x000fe40004800000 */
[----:B------:R-:W-:Y:S02]  /*3940*/  ISETP.NE.AND P1, PT, R49, RZ, PT ;  /* 0x000000ff3100720c */ /* 0x000fe40003f25270 */
[----:B------:R-:W-:Y:S02]  /*3950*/  ISETP.LT.OR P3, PT, R21, 0x59, P3 ;  /* 0x000000591500780c */ /* 0x000fe40001f61670 */
[----:B------:R-:W-:-:S02]  /*3960*/  ISETP.GT.AND P1, PT, R24, 0x38, !P1 ;  /* 0x000000381800780c */ /* 0x000fc40004f24270 */
[----:B0-----:R-:W-:Y:S02]  /*3970*/  FMNMX.FTZ R42, R4, R5, !PT ;  /* 0x00000005042a7209 */ /* 0x001fe40007810000 */
[----:B------:R-:W-:Y:S02]  /*3980*/  FMNMX.FTZ R4, R25, R26, !PT ;  /* 0x0000001a19047209 */ /* 0x000fe40007810000 */
[----:B------:R-:W-:Y:S01]  /*3990*/  ISETP.LT.OR P1, PT, R21, 0x39, P1 ;  /* 0x000000391500780c */ /* 0x000fe20000f21670 */
[----:B------:R-:W0:Y:S01]  /*39a0*/  SHFL.BFLY PT, R5, R42, 0x1, 0x1f ;  /* 0x0c201f002a057f89 */ /* 0x000e2200000e0000 */
        /* <DEDUP_REMOVED lines=9> */
[----:B------:R-:W-:Y:S02]  /*3a40*/  ISETP.NE.AND P1, PT, R53, RZ, PT ;  /* 0x000000ff3500720c */ /* 0x000fe40003f25270 */
[----:B------:R-:W-:Y:S02]  /*3a50*/  FMNMX.FTZ R43, R31, R4, !PT ;  /* 0x000000041f2b7209 */ /* 0x000fe40007810000 */
[----:B------:R-:W-:Y:S02]  /*3a60*/  ISETP.GT.AND P1, PT, R24, 0x40, !P1 ;  /* 0x000000401800780c */ /* 0x000fe40004f24270 */
[----:B------:R-:W-:Y:S02]  /*3a70*/  FMNMX.FTZ R4, R32, R43, !PT ;  /* 0x0000002b20047209 */ /* 0x000fe40007810000 */
        /* <DEDUP_REMOVED lines=9> */
[----:B------:R-:W-:Y:S02]  /*3b10*/  ISETP.GT.AND P1, PT, R24, 0x48, !P4 ;  /* 0x000000481800780c */ /* 0x000fe40006724270 */
[----:B0-----:R-:W-:Y:S02]  /*3b20*/  FMNMX.FTZ R5, R42, R5, !PT ;  /* 0x000000052a057209 */ /* 0x001fe40007810000 */
[----:B------:R-:W-:Y:S02]  /*3b30*/  FMNMX.FTZ R43, R37, R4, !PT ;  /* 0x00000004252b7209 */ /* 0x000fe40007810000 */
[----:B------:R-:W-:Y:S01]  /*3b40*/  ISETP.LT.OR P1, PT, R21, 0x49, P1 ;  /* 0x000000491500780c */ /* 0x000fe20000f21670 */
[----:B------:R-:W-:Y:S01]  /*3b50*/  FMUL.FTZ R41, R5, UR10 ;  /* 0x0000000a05297c20 */ /* 0x000fe20008410000 */
[----:B------:R-:W-:-:S02]  /*3b60*/  FMNMX.FTZ R4, R38, R43, !PT ;  /* 0x0000002b26047209 */ /* 0x000fc40007810000 */
[----:B------:R-:W-:Y:S02]  /*3b70*/  FSEL R0, R62, -INF , !P1 ;  /* 0xff8000003e007808 */ /* 0x000fe40004800000 */
[----:B------:R-:W-:Y:S02]  /*3b80*/  FSETP.NEU.FTZ.AND P1, PT, R5, -INF , PT ;  /* 0xff8000000500780b */ /* 0x000fe40003f3d000 */
[----:B------:R-:W-:Y:S02]  /*3b90*/  ISETP.NE.AND P4, PT, R60, RZ, PT ;  /* 0x000000ff3c00720c */ /* 0x000fe40003f85270 */
[----:B------:R-:W-:Y:S02]  /*3ba0*/  FMNMX.FTZ R43, R39, R4, !PT ;  /* 0x00000004272b7209 */ /* 0x000fe40007810000 */
[----:B------:R-:W-:Y:S02]  /*3bb0*/  FSEL R45, R41, RZ, P1 ;  /* 0x000000ff292d7208 */ /* 0x000fe40000800000 */
[----:B------:R-:W-:-:S02]  /*3bc0*/  ISETP.GT.AND P1, PT, R24, 0x49, !P4 ;  /* 0x000000491800780c */ /* 0x000fc40006724270 */
        /* <DEDUP_REMOVED lines=26> */
[----:B------:R-:W-:Y:S01]  /*3d70*/  FSEL R11, R11, -INF , !P2 ;  /* 0xff8000000b0b7808 */ /* 0x000fe20005000000 */
[--C-:B------:R-:W-:Y:S01]  /*3d80*/  FFMA.FTZ R24, R82, UR10, -R45.reuse ;  /* 0x0000000a52187c23 */ /* 0x100fe2000801082d */
[----:B------:R-:W-:Y:S01]  /*3d90*/  FMNMX.FTZ R4, R12, R43, !PT ;  /* 0x0000002b0c047209 */ /* 0x000fe20007810000 */
[----:B------:R-:W-:Y:S01]  /*3da0*/  FFMA.FTZ R58, R94, UR10, -R45 ;  /* 0x0000000a5e3a7c23 */ /* 0x000fe2000801082d */
[----:B------:R-:W-:Y:S01]  /*3db0*/  ISETP.LT.OR P4, PT, R21, 0x5a, P4 ;  /* 0x0000005a1500780c */ /* 0x000fe20002781670 */
[----:B------:R0:W2:Y:S01]  /*3dc0*/  MUFU.EX2 R49, R48 ;  /* 0x0000003000317308 */ /* 0x0000a20000000800 */
[----:B------:R-:W-:Y:S01]  /*3dd0*/  FSEL R14, R14, -INF , !P3 ;  /* 0xff8000000e0e7808 */ /* 0x000fe20005800000 */
[----:B-1----:R-:W-:Y:S01]  /*3de0*/  FADD.FTZ R67, R44, R47 ;  /* 0x0000002f2c437221 */ /* 0x002fe20000010000 */
[----:B------:R-:W-:Y:S01]  /*3df0*/  FMNMX.FTZ R21, R11, R4, !PT ;  /* 0x000000040b157209 */ /* 0x000fe20007810000 */
[--C-:B------:R-:W-:Y:S01]  /*3e00*/  FFMA.FTZ R59, R96, UR10, -R45.reuse ;  /* 0x0000000a603b7c23 */ /* 0x100fe2000801082d */
[----:B------:R-:W-:Y:S01]  /*3e10*/  FSEL R15, R15, -INF , !P4 ;  /* 0xff8000000f0f7808 */ /* 0x000fe20006000000 */
[--C-:B------:R-:W-:Y:S01]  /*3e20*/  FFMA.FTZ R60, R98, UR10, -R45.reuse ;  /* 0x0000000a623c7c23 */ /* 0x100fe2000801082d */
[----:B------:R-:W-:Y:S01]  /*3e30*/  FMNMX.FTZ R4, R14, R21, !PT ;  /* 0x000000150e047209 */ /* 0x000fe20007810000 */
[----:B------:R-:W-:Y:S01]  /*3e40*/  MUFU.EX2 R50, R50 ;  /* 0x0000003200327308 */ /* 0x000fe20000000800 */
[--C-:B0-----:R-:W-:Y:S01]  /*3e50*/  FFMA.FTZ R48, R80, UR10, -R45.reuse ;  /* 0x0000000a50307c23 */ /* 0x101fe2000801082d */
[--C-:B------:R-:W-:Y:S01]  /*3e60*/  FFMA.FTZ R64, R64, UR10, -R45.reuse ;  /* 0x0000000a40407c23 */ /* 0x100fe2000801082d */
[----:B------:R-:W-:Y:S01]  /*3e70*/  FMNMX.FTZ R4, R15, R4, !PT ;  /* 0x000000040f047209 */ /* 0x000fe20007810000 */
[--C-:B------:R-:W-:Y:S01]  /*3e80*/  FFMA.FTZ R65, R106, UR10, -R45.reuse ;  /* 0x0000000a6a417c23 */ /* 0x100fe2000801082d */
[----:B------:R-:W-:Y:S01]  /*3e90*/  F2FP.BF16.F32.PACK_AB R152, R47, R44 ;  /* 0x0000002c2f98723e */ /* 0x000fe200000010ff */
[----:B------:R-:W-:-:S02]  /*3ea0*/  FFMA.FTZ R20, R20, UR10, -R45 ;  /* 0x0000000a14147c23 */ /* 0x000fc4000801082d */
[----:B------:R-:W0:Y:S01]  /*3eb0*/  SHFL.BFLY PT, R21, R4, 0x2, 0x1f ;  /* 0x0c401f0004157f89 */ /* 0x000e2200000e0000 */
[----:B------:R1:W-:Y:S01]  /*3ec0*/  MUFU.EX2 R55, R54 ;  /* 0x0000003600377308 */ /* 0x0003e20000000800 */
[----:B--2---:R-:W-:-:S07]  /*3ed0*/  F2FP.BF16.F32.PACK_AB R154, R49, R46 ;  /* 0x0000002e319a723e */ /* 0x004fce00000010ff */
[----:B------:R2:W3:Y:S01]  /*3ee0*/  MUFU.EX2 R51, R42 ;  /* 0x0000002a00337308 */ /* 0x0004e20000000800 */
[----:B-1----:R-:W-:-:S07]  /*3ef0*/  FFMA.FTZ R54, R100, UR10, -R45 ;  /* 0x0000000a64367c23 */ /* 0x002fce000801082d */
[----:B------:R-:W-:Y:S01]  /*3f00*/  MUFU.EX2 R52, R52 ;  /* 0x0000003400347308 */ /* 0x000fe20000000800 */
[----:B--2---:R-:W-:Y:S01]  /*3f10*/  FFMA.FTZ R42, R84, UR10, -R45 ;  /* 0x0000000a542a7c23 */ /* 0x004fe2000801082d */
[----:B0-----:R-:W-:-:S06]  /*3f20*/  FMNMX.FTZ R21, R4, R21, !PT ;  /* 0x0000001504157209 */ /* 0x001fcc0007810000 */
[----:B------:R0:W-:Y:S01]  /*3f30*/  MUFU.EX2 R61, R54 ;  /* 0x00000036003d7308 */ /* 0x0001e20000000800 */
[----:B---3--:R-:W-:Y:S01]  /*3f40*/  F2FP.BF16.F32.PACK_AB R156, R51, R50 ;  /* 0x00000032339c723e */ /* 0x008fe200000010ff */
[----:B------:R-:W1:Y:S06]  /*3f50*/  SHFL.BFLY PT, R4, R21, 0x1, 0x1f ;  /* 0x0c201f0015047f89 */ /* 0x000e6c00000e0000 */
[----:B------:R2:W3:Y:S01]  /*3f60*/  MUFU.EX2 R53, R48 ;  /* 0x0000003000357308 */ /* 0x0004e20000000800 */
[----:B0-----:R-:W-:-:S04]  /*3f70*/  FADD.FTZ R54, R46, R67 ;  /* 0x000000432e367221 */ /* 0x001fc80000010000 */
[----:B------:R-:W-:-:S03]  /*3f80*/  FADD.FTZ R67, R49, R54 ;  /* 0x0000003631437221 */ /* 0x000fc60000010000 */
[----:B------:R-:W0:Y:S01]  /*3f90*/  MUFU.EX2 R24, R24 ;  /* 0x0000001800187308 */ /* 0x000e220000000800 */
[----:B--2---:R-:W-:-:S07]  /*3fa0*/  FFMA.FTZ R48, R86, UR10, -R45 ;  /* 0x0000000a56307c23 */ /* 0x004fce000801082d */
[----:B------:R2:W-:Y:S01]  /*3fb0*/  MUFU.EX2 R63, R62 ;  /* 0x0000003e003f7308 */ /* 0x0005e20000000800 */
[----:B---3--:R-:W-:Y:S02]  /*3fc0*/  F2FP.BF16.F32.PACK_AB R158, R53, R52 ;  /* 0x00000034359e723e */ /* 0x008fe400000010ff */
[----:B-1----:R-:W-:-:S04]  /*3fd0*/  FMNMX.FTZ R4, R21, R4, !PT ;  /* 0x0000000415047209 */ /* 0x002fc80007810000 */
[C---:B------:R-:W-:Y:S01]  /*3fe0*/  FSETP.NEU.FTZ.AND P1, PT, R4.reuse, -INF , PT ;  /* 0xff8000000400780b */ /* 0x040fe20003f3d000 */
[----:B------:R-:W-:Y:S01]  /*3ff0*/  FMUL.FTZ R21, R4, UR10 ;  /* 0x0000000a04157c20 */ /* 0x000fe20008410000 */
[----:B--2---:R-:W-:Y:S01]  /*4000*/  FADD.FTZ R62, R50, R67 ;  /* 0x00000043323e7221 */ /* 0x004fe20000010000 */
[----:B------:R1:W2:Y:S03]  /*4010*/  MUFU.EX2 R43, R42 ;  /* 0x0000002a002b7308 */ /* 0x0002a60000000800 */
[----:B------:R-:W-:Y:S01]  /*4020*/  FSEL R21, R21, RZ, P1 ;  /* 0x000000ff15157208 */ /* 0x000fe20000800000 */
[----:B------:R-:W-:-:S04]  /*4030*/  FADD.FTZ R69, R51, R62 ;  /* 0x0000003e33457221 */ /* 0x000fc80000010000 */
        /* <DEDUP_REMOVED lines=9> */
[----:B------:R-:W-:Y:S01]  /*40d0*/  FFMA.FTZ R33, R33, UR10, -R21 ;  /* 0x0000000a21217c23 */ /* 0x000fe20008010815 */
[----:B------:R-:W-:Y:S01]  /*40e0*/  FADD.FTZ R62, R52, R69 ;  /* 0x00000045343e7221 */ /* 0x000fe20000010000 */
[--C-:B------:R-:W-:Y:S01]  /*40f0*/  FFMA.FTZ R34, R34, UR10, -R21.reuse ;  /* 0x0000000a22227c23 */ /* 0x100fe20008010815 */
[----:B------:R-:W-:Y:S01]  /*4100*/  FFMA.FTZ R35, R35, UR10, -R21 ;  /* 0x0000000a23237c23 */ /* 0x000fe20008010815 */
[----:B-1----:R-:W-:Y:S01]  /*4110*/  FFMA.FTZ R42, R92, UR10, -R45 ;  /* 0x0000000a5c2a7c23 */ /* 0x002fe2000801082d */
[----:B------:R-:W1:Y:S01]  /*4120*/  MUFU.EX2 R26, R26 ;  /* 0x0000001a001a7308 */ /* 0x000e620000000800 */
[----:B------:R-:W-:Y:S01]  /*4130*/  FADD.FTZ R69, R53, R62 ;  /* 0x0000003e35457221 */ /* 0x000fe20000010000 */
[--C-:B------:R-:W-:Y:S01]  /*4140*/  FFMA.FTZ R36, R36, UR10, -R21.reuse ;  /* 0x0000000a24247c23 */ /* 0x100fe20008010815 */
[--C-:B------:R-:W-:Y:S01]  /*4150*/  FFMA.FTZ R37, R37, UR10, -R21.reuse ;  /* 0x0000000a25257c23 */ /* 0x100fe20008010815 */
[----:B------:R-:W-:Y:S01]  /*4160*/  FFMA.FTZ R38, R38, UR10, -R21 ;  /* 0x0000000a26267c23 */ /* 0x000fe20008010815 */
[----:B0-----:R-:W-:Y:S01]  /*4170*/  FADD.FTZ R62, R24, R69 ;  /* 0x00000045183e7221 */ /* 0x001fe20000010000 */
[--C-:B------:R-:W-:Y:S01]  /*4180*/  FFMA.FTZ R39, R39, UR10, -R21.reuse ;  /* 0x0000000a27277c23 */ /* 0x100fe20008010815 */
[--C-:B------:R-:W-:Y:S01]  /*4190*/  FFMA.FTZ R40, R40, UR10, -R21.reuse ;  /* 0x0000000a28287c23 */ /* 0x100fe20008010815 */
[----:B------:R-:W0:Y:S01]  /*41a0*/  MUFU.EX2 R27, R27 ;  /* 0x0000001b001b7308 */ /* 0x000e220000000800 */
[----:B--2---:R-:W-:Y:S01]  /*41b0*/  FADD.FTZ R69, R43, R62 ;  /* 0x0000003e2b457221 */ /* 0x004fe20000010000 */
[--C-:B------:R-:W-:Y:S01]  /*41c0*/  FFMA.FTZ R2, R2, UR10, -R21.reuse ;  /* 0x0000000a02027c23 */ /* 0x100fe20008010815 */
[--C-:B------:R-:W-:Y:S01]  /*41d0*/  FFMA.FTZ R13, R13, UR10, -R21.reuse ;  /* 0x0000000a0d0d7c23 */ /* 0x100fe20008010815 */
[--C-:B------:R-:W-:Y:S01]  /*41e0*/  FFMA.FTZ R0, R0, UR10, -R21.reuse ;  /* 0x0000000a00007c23 */ /* 0x100fe20008010815 */
[--C-:B------:R-:W-:Y:S01]  /*41f0*/  FFMA.FTZ R41, R41, UR10, -R21.reuse ;  /* 0x0000000a29297c23 */ /* 0x100fe20008010815 */
[--C-:B------:R-:W-:Y:S01]  /*4200*/  FFMA.FTZ R12, R12, UR10, -R21.reuse ;  /* 0x0000000a0c0c7c23 */ /* 0x100fe20008010815 */
[--C-:B------:R-:W-:Y:S01]  /*4210*/  FFMA.FTZ R11, R11, UR10, -R21.reuse ;  /* 0x0000000a0b0b7c23 */ /* 0x100fe20008010815 */
[----:B------:R-:W2:Y:S01]  /*4220*/  MUFU.EX2 R28, R28 ;  /* 0x0000001c001c7308 */ /* 0x000ea20000000800 */
[----:B-1----:R-:W-:Y:S01]  /*4230*/  FADD.FTZ R54, R25, R26 ;  /* 0x0000001a19367221 */ /* 0x002fe20000010000 */
[--C-:B------:R-:W-:Y:S01]  /*4240*/  FFMA.FTZ R14, R14, UR10, -R21.reuse ;  /* 0x0000000a0e0e7c23 */ /* 0x100fe20008010815 */
[----:B------:R-:W-:Y:S01]  /*4250*/  FFMA.FTZ R15, R15, UR10, -R21 ;  /* 0x0000000a0f0f7c23 */ /* 0x000fe20008010815 */
[----:B------:R-:W-:-:S02]  /*4260*/  F2FP.BF16.F32.PACK_AB R160, R43, R24 ;  /* 0x000000182ba0723e */ /* 0x000fc400000010ff */
[----:B------:R-:W-:Y:S02]  /*4270*/  F2FP.BF16.F32.PACK_AB R153, R26, R25 ;  /* 0x000000191a99723e */ /* 0x000fe400000010ff */
        /* <DEDUP_REMOVED lines=13> */
[----:B-1----:R-:W-:Y:S01]  /*4350*/  FADD.FTZ R66, R48, R69 ;  /* 0x0000004530427221 */ /* 0x002fe20000010000 */
[----:B------:R-:W-:-:S03]  /*4360*/  F2FP.BF16.F32.PACK_AB R162, R55, R48 ;  /* 0x0000003037a2723e */ /* 0x000fc600000010ff */
[----:B------:R-:W-:-:S03]  /*4370*/  FADD.FTZ R69, R55, R66 ;  /* 0x0000004237457221 */ /* 0x000fc60000010000 */
[----:B------:R-:W1:Y:S01]  /*4380*/  MUFU.EX2 R56, R56 ;  /* 0x0000003800387308 */ /* 0x000e620000000800 */
[C---:B0-----:R-:W-:Y:S01]  /*4390*/  FADD.FTZ R62, R32.reuse, R67 ;  /* 0x00000043203e7221 */ /* 0x041fe20000010000 */
[----:B------:R-:W-:-:S06]  /*43a0*/  F2FP.BF16.F32.PACK_AB R159, R32, R31 ;  /* 0x0000001f209f723e */ /* 0x000fcc00000010ff */
[----:B------:R-:W0:Y:S01]  /*43b0*/  MUFU.EX2 R34, R34 ;  /* 0x0000002200227308 */ /* 0x000e220000000800 */
[----:B--2---:R-:W-:-:S07]  /*43c0*/  FADD.FTZ R67, R33, R62 ;  /* 0x0000003e21437221 */ /* 0x004fce0000010000 */
[----:B------:R2:W3:Y:S01]  /*43d0*/  MUFU.EX2 R57, R42 ;  /* 0x0000002a00397308 */ /* 0x0004e20000000800 */
[----:B-1----:R-:W-:-:S07]  /*43e0*/  FADD.FTZ R66, R56, R69 ;  /* 0x0000004538427221 */ /* 0x002fce0000010000 */
[----:B------:R-:W1:Y:S01]  /*43f0*/  MUFU.EX2 R35, R35 ;  /* 0x0000002300237308 */ /* 0x000e620000000800 */
[----:B--2---:R-:W-:Y:S01]  /*4400*/  FFMA.FTZ R42, R102, UR10, -R45 ;  /* 0x0000000a662a7c23 */ /* 0x004fe2000801082d */
[----:B0-----:R-:W-:Y:S01]  /*4410*/  FADD.FTZ R62, R34, R67 ;  /* 0x00000043223e7221 */ /* 0x001fe20000010000 */
[----:B------:R-:W-:Y:S01]  /*4420*/  FFMA.FTZ R45, R68, UR10, -R45 ;  /* 0x0000000a442d7c23 */ /* 0x000fe2000801082d */
[----:B------:R-:W-:-:S04]  /*4430*/  F2FP.BF16.F32.PACK_AB R161, R34, R33 ;  /* 0x0000002122a1723e */ /* 0x000fc800000010ff */
[----:B------:R-:W0:Y:S01]  /*4440*/  MUFU.EX2 R58, R58 ;  /* 0x0000003a003a7308 */ /* 0x000e220000000800 */
[C---:B---3--:R-:W-:Y:S01]  /*4450*/  FADD.FTZ R69, R57.reuse, R66 ;  /* 0x0000004239457221 */ /* 0x048fe20000010000 */
[----:B------:R-:W-:-:S06]  /*4460*/  F2FP.BF16.F32.PACK_AB R164, R57, R56 ;  /* 0x0000003839a4723e */ /* 0x000fcc00000010ff */
[----:B------:R-:W2:Y:S01]  /*4470*/  MUFU.EX2 R36, R36 ;  /* 0x0000002400247308 */ /* 0x000ea20000000800 */
[----:B-1----:R-:W-:-:S07]  /*4480*/  FADD.FTZ R67, R35, R62 ;  /* 0x0000003e23437221 */ /* 0x002fce0000010000 */
[----:B------:R-:W1:Y:S01]  /*4490*/  MUFU.EX2 R59, R59 ;  /* 0x0000003b003b7308 */ /* 0x000e620000000800 */
[----:B0-----:R-:W-:-:S07]  /*44a0*/  FADD.FTZ R62, R58, R69 ;  /* 0x000000453a3e7221 */ /* 0x001fce0000010000 */
[----:B------:R-:W-:Y:S01]  /*44b0*/  MUFU.EX2 R37, R37 ;  /* 0x0000002500257308 */ /* 0x000fe20000000800 */
[----:B--2---:R-:W-:-:S07]  /*44c0*/  F2FP.BF16.F32.PACK_AB R163, R36, R35 ;  /* 0x0000002324a3723e */ /* 0x004fce00000010ff */
[----:B------:R-:W0:Y:S01]  /*44d0*/  MUFU.EX2 R60, R60 ;  /* 0x0000003c003c7308 */ /* 0x000e220000000800 */
[----:B-1----:R-:W-:-:S07]  /*44e0*/  F2FP.BF16.F32.PACK_AB R166, R59, R58 ;  /* 0x0000003a3ba6723e */ /* 0x002fce00000010ff */
[----:B------:R-:W1:Y:S08]  /*44f0*/  MUFU.EX2 R38, R38 ;  /* 0x0000002600267308 */ /* 0x000e700000000800 */
[----:B------:R-:W-:Y:S01]  /*4500*/  MUFU.EX2 R39, R39 ;  /* 0x0000002700277308 */ /* 0x000fe20000000800 */
[----:B0-----:R-:W-:-:S07]  /*4510*/  F2FP.BF16.F32.PACK_AB R168, R61, R60 ;  /* 0x0000003c3da8723e */ /* 0x001fce00000010ff */
[----:B------:R-:W0:Y:S01]  /*4520*/  MUFU.EX2 R42, R42 ;  /* 0x0000002a002a7308 */ /* 0x000e220000000800 */
[----:B-1----:R-:W-:-:S07]  /*4530*/  F2FP.BF16.F32.PACK_AB R165, R38, R37 ;  /* 0x0000002526a5723e */ /* 0x002fce00000010ff */
[----:B------:R-:W1:Y:S08]  /*4540*/  MUFU.EX2 R40, R40 ;  /* 0x0000002800287308 */ /* 0x000e700000000800 */
[----:B------:R2:W-:Y:S01]  /*4550*/  MUFU.EX2 R54, R2 ;  /* 0x0000000200367308 */ /* 0x0005e20000000800 */
[----:B0-----:R-:W-:-:S07]  /*4560*/  F2FP.BF16.F32.PACK_AB R170, R63, R42 ;  /* 0x0000002a3faa723e */ /* 0x001fce00000010ff */
[----:B------:R-:W0:Y:S01]  /*4570*/  MUFU.EX2 R13, R13 ;  /* 0x0000000d000d7308 */ /* 0x000e220000000800 */
[----:B--2---:R-:W-:Y:S01]  /*4580*/  FADD.FTZ R2, R36, R67 ;  /* 0x0000004324027221 */ /* 0x004fe20000010000 */
[----:B------:R-:W-:Y:S01]  /*4590*/  FADD.FTZ R67, R59, R62 ;  /* 0x0000003e3b437221 */ /* 0x000fe20000010000 */
[----:B-1----:R-:W-:Y:S02]  /*45a0*/  F2FP.BF16.F32.PACK_AB R167, R40, R39 ;  /* 0x0000002728a7723e */ /* 0x002fe400000010ff */
[----:B------:R-:W-:Y:S01]  /*45b0*/  FADD.FTZ R21, R37, R2 ;  /* 0x0000000225157221 */ /* 0x000fe20000010000 */
[----:B------:R-:W-:Y:S02]  /*45c0*/  FADD.FTZ R44, R60, R67 ;  /* 0x000000433c2c7221 */ /* 0x000fe40000010000 */
[----:B------:R-:W1:Y:S01]  /*45d0*/  MUFU.EX2 R64, R64 ;  /* 0x0000004000407308 */ /* 0x000e620000000800 */
[----:B------:R-:W-:Y:S01]  /*45e0*/  FADD.FTZ R2, R38, R21 ;  /* 0x0000001526027221 */ /* 0x000fe20000010000 */
[----:B------:R-:W-:-:S03]  /*45f0*/  FADD.FTZ R47, R61, R44 ;  /* 0x0000002c3d2f7221 */ /* 0x000fc60000010000 */
[----:B------:R-:W-:Y:S01]  /*4600*/  FADD.FTZ R21, R39, R2 ;  /* 0x0000000227157221 */ /* 0x000fe20000010000 */
[----:B------:R-:W-:Y:S02]  /*4610*/  FADD.FTZ R44, R42, R47 ;  /* 0x0000002f2a2c7221 */ /* 0x000fe40000010000 */
[----:B------:R-:W2:Y:S01]  /*4620*/  MUFU.EX2 R65, R65 ;  /* 0x0000004100417308 */ /* 0x000ea20000000800 */
[----:B------:R-:W-:Y:S01]  /*4630*/  FADD.FTZ R2, R40, R21 ;  /* 0x0000001528027221 */ /* 0x000fe20000010000 */
[----:B------:R-:W-:Y:S01]  /*4640*/  FADD.FTZ R43, R63, R44 ;  /* 0x0000002c3f2b7221 */ /* 0x000fe20000010000 */
[----:B0-----:R-:W-:Y:S02]  /*4650*/  F2FP.BF16.F32.PACK_AB R169, R54, R13 ;  /* 0x0000000d36a9723e */ /* 0x001fe400000010ff */
[----:B------:R-:W-:-:S03]  /*4660*/  FADD.FTZ R21, R13, R2 ;  /* 0x000000020d157221 */ /* 0x000fc60000010000 */
[----:B------:R-:W0:Y:S01]  /*4670*/  MUFU.EX2 R0, R0 ;  /* 0x0000000000007308 */ /* 0x000e220000000800 */
[----:B-1----:R-:W-:Y:S01]  /*4680*/  FADD.FTZ R2, R64, R43 ;  /* 0x0000002b40027221 */ /* 0x002fe20000010000 */
[----:B------:R-:W-:-:S06]  /*4690*/  FADD.FTZ R21, R54, R21 ;  /* 0x0000001536157221 */ /* 0x000fcc0000010000 */
        /* <DEDUP_REMOVED lines=11> */
[C---:B0-----:R-:W-:Y:S01]  /*4750*/  F2FP.BF16.F32.PACK_AB R174, R45.reuse, R20 ;  /* 0x000000142dae723e */ /* 0x041fe200000010ff */
[----:B------:R-:W-:-:S06]  /*4760*/  FADD.FTZ R2, R45, R24 ;  /* 0x000000182d027221 */ /* 0x000fcc0000010000 */
[----:B------:R-:W0:Y:S01]  /*4770*/  MUFU.EX2 R14, R14 ;  /* 0x0000000e000e7308 */ /* 0x000e220000000800 */
[----:B-1----:R-:W-:-:S07]  /*4780*/  FADD.FTZ R20, R12, R21 ;  /* 0x000000150c147221 */ /* 0x002fce0000010000 */
[----:B------:R-:W1:Y:S01]  /*4790*/  MUFU.EX2 R15, R15 ;  /* 0x0000000f000f7308 */ /* 0x000e620000000800 */
[C---:B--2---:R-:W-:Y:S01]  /*47a0*/  FADD.FTZ R21, R11.reuse, R20 ;  /* 0x000000140b157221 */ /* 0x044fe20000010000 */
[----:B------:R-:W-:-:S03]  /*47b0*/  F2FP.BF16.F32.PACK_AB R173, R11, R12 ;  /* 0x0000000c0bad723e */ /* 0x000fc600000010ff */
[----:B0-----:R-:W-:-:S04]  /*47c0*/  FADD.FTZ R20, R14, R21 ;  /* 0x000000150e147221 */ /* 0x001fc80000010000 */
[C---:B-1----:R-:W-:Y:S01]  /*47d0*/  FADD.FTZ R0, R15.reuse, R20 ;  /* 0x000000140f007221 */ /* 0x042fe20000010000 */
[----:B------:R-:W-:Y:S01]  /*47e0*/  F2FP.BF16.F32.PACK_AB R175, R15, R14 ;  /* 0x0000000e0faf723e */ /* 0x000fe200000010ff */
[----:B------:R-:W-:Y:S06]  /*47f0*/  @!P0 BRA `(.L_x_2374) ;  /* 0x0000000000048947 */ /* 0x000fec0003800000 */
[----:B------:R-:W-:Y:S01]  /*4800*/  BPT.TRAP 0x1 ;  /* 0x000000040000795c */ /* 0x000fe20000300000 */
.L_x_2374:
[----:B------:R0:W1:Y:S01]  /*4810*/  SYNCS.PHASECHK.TRANS64.TRYWAIT P1, [R3+URZ+0x22850], R10 ;  /* 0x0228500a030075a7 */ /* 0x000062000802017f */
[----:B------:R-:W-:Y:S05]  /*4820*/  @!P0 BRA `(.L_x_2375) ;  /* 0x0000000000048947 */ /* 0x000fea0003800000 */
[----:B------:R-:W-:Y:S01]  /*4830*/  BPT.TRAP 0x1 ;  /* 0x000000040000795c */ /* 0x000fe20000300000 */
.L_x_2375:
[----:B-1----:R-:W-:Y:S05]  /*4840*/  @P1 BRA `(.L_x_2376) ;  /* 0x0000000000081947 */ /* 0x002fea0003800000 */
[----:B------:R-:W1:Y:S02]  /*4850*/  SYNCS.PHASECHK.TRANS64.TRYWAIT P1, [R3+URZ+0x22850], R10 ;  /* 0x0228500a030075a7 */ /* 0x000e64000802017f */
[----:B-1----:R-:W-:Y:S05]  /*4860*/  @!P1 BRA `(.L_x_2377) ;  /* 0x0000013400189947 */ /* 0x002fea0003800000 */
.L_x_2376:
[----:B------:R-:W-:Y:S01]  /*4870*/  R2UR UR6, R8 ;  /* 0x00000000080672ca */ /* 0x000fe200000e0000 */
[----:B------:R2:W-:Y:S01]  /*4880*/  BAR.SYNC.DEFER_BLOCKING R9, 0x100 ;  /* 0x000400090000751d */ /* 0x0005e20000010000 */
[----:B------:R-:W-:-:S05]  /*4890*/  ISETP.NE.AND P2, PT, R6, 0x1, PT ;  /* 0x000000010600780c */ /* 0x000fca0003f45270 */
[----:B------:R-:W-:Y:S01]  /*48a0*/  UMOV UR7, 0x40000040 ;  /* 0x4000004000077882 */ /* 0x000fe20000000000 */
[----:B------:R-:W3:Y:S05]  /*48b0*/  S2R R11, SR_TID.X ;  /* 0x00000000000b7919 */ /* 0x000eea0000002100 */
[----:B------:R-:W-:Y:S02]  /*48c0*/  UIADD3 UR6, UR6, 0x400, URZ ;  /* 0x0000040006067890 */ /* 0x000fe4000fffe03f */
[----:B------:R-:W2:Y:S02]  /*48d0*/  @P2 LDC R8, c[0x0][0x44c] ;  /* 0x00011300ff082b82 */ /* 0x000ea40000000800 */
[----:B------:R-:W-:-:S04]  /*48e0*/  USHF.R.U32.HI UR6, URZ, 0x4, UR6 ;  /* 0x000000043f067899 */ /* 0x000fc80008011606 */
[----:B------:R-:W-:Y:S02]  /*48f0*/  ULOP3.LUT UR6, UR6, 0x3fff, URZ, 0xc0, !UPT ;  /* 0x00003fff06067892 */ /* 0x000fe4000f8ec03f */
[----:B01----:R-:W0:Y:S02]  /*4900*/  @P2 LDC R10, c[0x0][0x450] ;  /* 0x00011400ff0a2b82 */ /* 0x003e240000000800 */
        /* <DEDUP_REMOVED lines=8> */
[----:B---3--:R-:W-:Y:S02]  /*4990*/  LOP3.LUT P1, RZ, R11, 0x7f, RZ, 0xc0, !PT ;  /* 0x0000007f0bff7812 */ /* 0x008fe4000782c0ff */
[----:B------:R-:W-:Y:S01]  /*49a0*/  IMAD.U32 R8, RZ, RZ, UR43 ;  /* 0x0000002bff087e24 */ /* 0x000fe2000f8e00ff */
[----:B0-----:R-:W-:-:S04]  /*49b0*/  @P2 SHF.R.U32.HI R8, RZ, R10, R9 ;  /* 0x0000000aff082219 */ /* 0x001fc80000011609 */
[----:B------:R-:W-:-:S06]  /*49c0*/  IADD3 R8, R8, R17, -R16 ;  /* 0x0000001108087210 */ /* 0x000fcc0007ffe810 */
        /* <DEDUP_REMOVED lines=47> */
.L_x_2379:
[----:B------:R-:W-:-:S11]  /*4cc0*/  UISETP.NE.AND UP1, UPT, UR15, 0x1, UPT ;  /* 0x000000010f00788c */ /* 0x000fd6000bf25270 */
[----:B------:R-:W-:Y:S02]  /*4cd0*/  @UP1 ULDC.64 UR18, c[0x0][0x9e8] ;  /* 0x00027a0000121ab9 */ /* 0x000fe40000000a00 */
[----:B------:R-:W-:-:S04]  /*4ce0*/  UIMAD.WIDE.U32 UR6, UR11, UR18, URZ ;  /* 0x000000120b0672a5 */ /* 0x000fc8000f8e003f */
[----:B------:R-:W-:-:S12]  /*4cf0*/  @UP1 USHF.R.U32.HI UR11, URZ, UR19, UR7 ;  /* 0x000000133f0b1299 */ /* 0x000fd80008011607 */
.L_x_2380:
[----:B------:R-:W-:-:S04]  /*4d00*/  UIMAD UR11, UR11, UR15, UR15 ;  /* 0x0000000f0b0b72a4 */ /* 0x000fc8000f8e020f */
[----:B------:R-:W-:-:S04]  /*4d10*/  UISETP.LT.AND UP1, UPT, UR14, UR11, UPT ;  /* 0x0000000b0e00728c */ /* 0x000fc8000bf21270 */
[----:B------:R-:W-:-:S12]  /*4d20*/  USEL UR14, UR14, UR11, UP1 ;  /* 0x0000000b0e0e7287 */ /* 0x000fd80008800000 */
.L_x_2378:
        /* <DEDUP_REMOVED lines=11> */
.L_x_2398:
[----:B------:R-:W-:-:S04]  /*4de0*/  UIADD3 UR37, UR37, 0x1, URZ ;  /* 0x0000000125257890 */ /* 0x000fc8000fffe03f */
[----:B------:R-:W-:-:S04]  /*4df0*/  UISETP.NE.AND UP1, UPT, UR37, 0x2, UPT ;  /* 0x000000022500788c */ /* 0x000fc8000bf25270 */
[----:B------:R-:W-:Y:S02]  /*4e00*/  USEL UR6, URZ, 0x1, UP1 ;  /* 0x000000013f067887 */ /* 0x000fe40008800000 */
[----:B------:R-:W-:Y:S02]  /*4e10*/  USEL UR37, UR37, URZ, UP1 ;  /* 0x0000003f25257287 */ /* 0x000fe40008800000 */
[----:B------:R-:W-:Y:S01]  /*4e20*/  ULOP3.LUT UR38, UR38, UR6, URZ, 0x3c, !UPT ;  /* 0x0000000626267292 */ /* 0x000fe2000f8e3c3f */
[----:B0-----:R-:W-:Y:S11]  /*4e30*/  @!P0 BRA `(.L_x_2382) ;  /* 0x0000000000048947 */ /* 0x001ff60003800000 */
[----:B------:R-:W-:Y:S01]  /*4e40*/  BPT.TRAP 0x1 ;  /* 0x000000040000795c */ /* 0x000fe20000300000 */
.L_x_2382:
        /* <DEDUP_REMOVED lines=9> */
.L_x_2383:
[----:B-1----:R-:W-:Y:S05]  /*4ee0*/  @P1 BRA `(.L_x_2384) ;  /* 0x0000000000081947 */ /* 0x002fea0003800000 */
[----:B------:R-:W1:Y:S02]  /*4ef0*/  SYNCS.PHASECHK.TRANS64.TRYWAIT P1, [UR28+0x22830], R8 ;  /* 0x02283008ff0075a7 */ /* 0x000e64000802015c */
[----:B-1----:R-:W-:Y:S05]  /*4f00*/  @!P1 BRA `(.L_x_2385) ;  /* 0x0000012c00849947 */ /* 0x002fea0003800000 */
.L_x_2384:
        /* <DEDUP_REMOVED lines=14> */
[----:B--2---:R-:W-:Y:S02]  /*4ff0*/  LOP3.LUT P1, RZ, R11, 0x7f, RZ, 0xc0, !PT ;  /* 0x0000007f0bff7812 */ /* 0x004fe4000782c0ff */
[----:B------:R-:W-:Y:S01]  /*5000*/  SHF.R.U32.HI R11, RZ, 0x7, R11 ;  /* 0x00000007ff0b7819 */ /* 0x000fe2000001160b */
        /* <DEDUP_REMOVED lines=24> */
[----:B------:R-:W-:Y:S01]  /*5190*/  IMAD.U32 R177, RZ, RZ, UR28 ;  /* 0x0000001cffb17e24 */ /* 0x000fe2000f8e00ff */
[----:B---3--:R-:W-:Y:S01]  /*51a0*/  @P2 SHF.R.U32.HI R194, RZ, R10, R7 ;  /* 0x0000000affc22219 */ /* 0x008fe20000011607 */
        /* <DEDUP_REMOVED lines=46> */
[----:B------:R-:W3:Y:S04]  /*5490*/  MUFU.TANH R13, R13 ;  /* 0x0000000d000d7308 */ /* 0x000ee80000002400 */
[----:B------:R-:W-:-:S04]  /*54a0*/  IADD3 R11, -R16, R11, R17 ;  /* 0x0000000b100b7210 */ /* 0x000fc80007ffe111 */
[----:B------:R-:W4:Y:S01]  /*54b0*/  MUFU.TANH R14, R14 ;  /* 0x0000000e000e7308 */ /* 0x000f220000002400 */
[C---:B------:R-:W-:Y:S02]  /*54c0*/  VIADD R199, R11.reuse, UR27 ;  /* 0x0000001b0bc77c36 */ /* 0x040fe40008000000 */
[----:B------:R-:W-:Y:S02]  /*54d0*/  VIADD R198, R11, UR22 ;  /* 0x000000160bc67c36 */ /* 0x000fe40008000000 */
        /* <DEDUP_REMOVED lines=49> */
[----:B------:R-:W-:Y:S01]  /*57f0*/  IADD3 R213, -R16, R17, R213 ;  /* 0x0000001110d57210 */ /* 0x000fe20007ffe1d5 */
        /* <DEDUP_REMOVED lines=11> */
.L_x_2388:
[----:B------:R-:W-:-:S05]  /*58b0*/  IMAD.U32 R214, RZ, RZ, UR25 ;  /* 0x00000019ffd67e24 */ /* 0x000fca000f8e00ff */
[----:B------:R-:W-:-:S13]  /*58c0*/  ISETP.NE.AND P1, PT, R214, 0x1, PT ;  /* 0x00000001d600780c */ /* 0x000fda0003f25270 */
[----:B------:R-:W1:Y:S02]  /*58d0*/  @P1 LDC.64 R10, c[0x0][0x9e8] ;  /* 0x00027a00ff0a1b82 */ /* 0x000e640000000a00 */
[----:B-1----:R-:W-:-:S05]  /*58e0*/  @P1 IMAD.HI.U32 R10, R213, R10, RZ ;  /* 0x0000000ad50a1227 */ /* 0x002fca00078e00ff */
[----:B------:R-:W-:-:S07]  /*58f0*/  @P1 SHF.R.U32.HI R213, RZ, R11, R10 ;  /* 0x0000000bffd51219 */ /* 0x000fce000001160a */
.L_x_2389:
[----:B------:R-:W-:Y:S05]  /*5900*/  BSYNC B0 ;  /* 0x0000000000007941 */ /* 0x000fea0003800000 */
.L_x_2387:
[----:B------:R-:W-:-:S04]  /*5910*/  IMAD R10, R18, -0x2, R189 ;  /* 0xfffffffe120a7824 */ /* 0x000fc800078e02bd */
[----:B------:R-:W-:-:S05]  /*5920*/  IMAD R10, R213, R214, R10 ;  /* 0x000000d6d50a7224 */ /* 0x000fca00078e020a */
[----:B------:R-:W-:Y:S02]  /*5930*/  VIADDMNMX R197, R10, R214, R197, PT ;  /* 0x000000d60ac57246 */ /* 0x000fe400038001c5 */
[----:B------:R-:W-:-:S07]  /*5940*/  VIMNMX R196, R196, R10, !PT ;  /* 0x0000000ac4c47248 */ /* 0x000fce0007fe0100 */
.L_x_2386:
[----:B------:R-:W2:Y:S01]  /*5950*/  LDL.LU R213, [R1] ;  /* 0x0000000001d57983 */ /* 0x000ea20000300800 */
[C---:B------:R-:W-:Y:S02]  /*5960*/  ISETP.GE.AND P2, PT, R189.reuse, 0x1, PT ;  /* 0x00000001bd00780c */ /* 0x040fe40003f46270 */
[C---:B------:R-:W-:Y:S02]  /*5970*/  ISETP.GE.AND P1, PT, R189.reuse, 0x2, PT ;  /* 0x00000002bd00780c */ /* 0x040fe40003f26270 */
[----:B------:R-:W-:Y:S02]  /*5980*/  ISETP.GT.AND P3, PT, R196, RZ, !P2 ;  /* 0x000000ffc400720c */ /* 0x000fe40005764270 */
[----:B------:R-:W-:Y:S02]  /*5990*/  ISETP.GE.AND P4, PT, R189, 0x9, PT ;  /* 0x00000009bd00780c */ /* 0x000fe40003f86270 */
[----:B------:R-:W-:-:S04]  /*59a0*/  ISETP.LT.OR P3, PT, R197, 0x1, P3 ;  /* 0x00000001c500780c */ /* 0x000fc80001f61670 */
[----:B------:R-:W-:Y:S02]  /*59b0*/  FSEL R214, R13, -INF , !P3 ;  /* 0xff8000000dd67808 */ /* 0x000fe40005800000 */
[----:B------:R-:W-:Y:S01]  /*59c0*/  ISETP.GE.AND P3, PT, R189, 0xa, PT ;  /* 0x0000000abd00780c */ /* 0x000fe20003f66270 */
[----:B------:R-:W1:Y:S02]  /*59d0*/  SHFL.IDX PT, R13, R194, 0x1, 0x1c1f ;  /* 0x003c1f00c20d7f89 */ /* 0x000e6400000e0000 */
[--C-:B-1----:R-:W-:Y:S02]  /*59e0*/  IMAD.IADD R199, R199, 0x1, R13.reuse ;  /* 0x00000001c7c77824 */ /* 0x102fe400078e020d */
[----:B------:R-:W-:Y:S01]  /*59f0*/  IMAD.IADD R198, R198, 0x1, R13 ;  /* 0x00000001c6c67824 */ /* 0x000fe200078e020d */
[----:B--2---:R-:W-:-:S04]  /*5a00*/  LOP3.LUT R213, R213, 0xfffbffff, RZ, 0xc0, !PT ;  /* 0xfffbffffd5d57812 */ /* 0x004fc800078ec0ff */
[----:B------:R-:W-:Y:S02]  /*5a10*/  @P2 LOP3.LUT R213, R213, 0x40000, RZ, 0xfc, !PT ;  /* 0x00040000d5d52812 */ /* 0x000fe400078efcff */
[----:B------:R-:W-:Y:S02]  /*5a20*/  ISETP.GT.AND P2, PT, R196, 0x1, !P1 ;  /* 0x00000001c400780c */ /* 0x000fe40004f44270 */
[----:B------:R-:W-:Y:S02]  /*5a30*/  LOP3.LUT R213, R213, 0xfffffffd, RZ, 0xc0, !PT ;  /* 0xfffffffdd5d57812 */ /* 0x000fe400078ec0ff */
[----:B------:R-:W-:Y:S02]  /*5a40*/  ISETP.LT.OR P2, PT, R197, 0x2, P2 ;  /* 0x00000002c500780c */ /* 0x000fe40001741670 */
[----:B------:R-:W-:Y:S02]  /*5a50*/  @P4 LOP3.LUT R213, R213, 0x2, RZ, 0xfc, !PT ;  /* 0x00000002d5d54812 */ /* 0x000fe400078efcff */
[----:B------:R-:W-:-:S02]  /*5a60*/  FSEL R14, R14, -INF , !P2 ;  /* 0xff8000000e0e7808 */ /* 0x000fc40005000000 */
[C---:B------:R-:W-:Y:S02]  /*5a70*/  ISETP.GT.AND P2, PT, R196.reuse, 0x8, !P4 ;  /* 0x00000008c400780c */ /* 0x040fe40006744270 */
[----:B------:R-:W-:Y:S02]  /*5a80*/  LOP3.LUT R213, R213, 0xfffffffb, RZ, 0xc0, !PT ;  /* 0xfffffffbd5d57812 */ /* 0x000fe400078ec0ff */
[----:B------:R-:W-:Y:S02]  /*5a90*/  ISETP.LT.OR P2, PT, R197, 0x9, P2 ;  /* 0x00000009c500780c */ /* 0x000fe40001741670 */
[----:B------:R-:W-:Y:S02]  /*5aa0*/  @P3 LOP3.LUT R213, R213, 0x4, RZ, 0xfc, !PT ;  /* 0x00000004d5d53812 */ /* 0x000fe400078efcff */
[----:B0-----:R-:W-:Y:S02]  /*5ab0*/  FSEL R21, R21, -INF , !P2 ;  /* 0xff80000015157808 */ /* 0x001fe40005000000 */
[----:B------:R-:W-:-:S02]  /*5ac0*/  ISETP.GT.AND P2, PT, R196, 0x9, !P3 ;  /* 0x00000009c400780c */ /* 0x000fc40005f44270 */
[----:B------:R-:W-:Y:S02]  /*5ad0*/  ISETP.GE.AND P3, PT, R189, 0x11, PT ;  /* 0x00000011bd00780c */ /* 0x000fe40003f66270 */
[----:B------:R-:W-:Y:S02]  /*5ae0*/  ISETP.LT.OR P2, PT, R197, 0xa, P2 ;  /* 0x0000000ac500780c */ /* 0x000fe40001741670 */
[----:B------:R-:W-:Y:S02]  /*5af0*/  LOP3.LUT R213, R213, 0xfffffff7, RZ, 0xc0, !PT ;  /* 0xfffffff7d5d57812 */ /* 0x000fe400078ec0ff */
        /* <DEDUP_REMOVED lines=108> */
[----:B------:R-:W-:-:S03]  /*61c0*/  ISETP.GT.AND P6, PT, R196, 0x59, !P6 ;  /* 0x00000059c400780c */ /* 0x000fc600077c4270 */
[----:B------:R0:W-:Y:S01]  /*61d0*/  STL [R1], R213 ;  /* 0x000000d501007387 */ /* 0x0001e20000100800 */
[----:B------:R-:W-:-:S04]  /*61e0*/  ISETP.LT.OR P6, PT, R197, 0x5a, P6 ;  /* 0x0000005ac500780c */ /* 0x000fc800037c1670 */
[----:B------:R-:W-:Y:S02]  /*61f0*/  FSEL R195, R195, -INF , !P6 ;  /* 0xff800000c3c37808 */ /* 0x000fe40007000000 */
[----:B------:R-:W-:-:S13]  /*6200*/  PLOP3.LUT P6, PT, PT, PT, UP0, 0x40, 0x0 ;  /* 0x000000000000781c */ /* 0x000fda0003fce808 */
[----:B0-----:R-:W-:Y:S05]  /*6210*/  @P6 BRA `(.L_x_2390) ;  /* 0x0000000000586947 */ /* 0x001fea0003800000 */
[----:B------:R-:W-:Y:S01]  /*6220*/  IADD3 R13, -R16, R17, R13 ;  /* 0x00000011100d7210 */ /* 0x000fe20007ffe10d */
        /* <DEDUP_REMOVED lines=11> */
.L_x_2392:
[----:B------:R-:W-:-:S05]  /*62e0*/  IMAD.U32 R194, RZ, RZ, UR25 ;  /* 0x00000019ffc27e24 */ /* 0x000fca000f8e00ff */
[----:B------:R-:W-:-:S13]  /*62f0*/  ISETP.NE.AND P6, PT, R194, 0x1, PT ;  /* 0x00000001c200780c */ /* 0x000fda0003fc5270 */
[----:B------:R-:W0:Y:S02]  /*6300*/  @P6 LDC.64 R10, c[0x0][0x9e8] ;  /* 0x00027a00ff0a6b82 */ /* 0x000e240000000a00 */
[----:B0-----:R-:W-:-:S05]  /*6310*/  @P6 IMAD.HI.U32 R10, R13, R10, RZ ;  /* 0x0000000a0d0a6227 */ /* 0x001fca00078e00ff */
[----:B------:R-:W-:-:S07]  /*6320*/  @P6 SHF.R.U32.HI R13, RZ, R11, R10 ;  /* 0x0000000bff0d6219 */ /* 0x000fce000001160a */
.L_x_2393:
[----:B------:R-:W-:Y:S05]  /*6330*/  BSYNC B0 ;  /* 0x0000000000007941 */ /* 0x000fea0003800000 */
.L_x_2391:
[----:B------:R-:W-:-:S04]  /*6340*/  IMAD R189, R18, -0x2, R189 ;  /* 0xfffffffe12bd7824 */ /* 0x000fc800078e02bd */
[----:B------:R-:W-:-:S05]  /*6350*/  IMAD R13, R13, R194, R189 ;  /* 0x000000c20d0d7224 */ /* 0x000fca00078e02bd */
[----:B------:R-:W-:Y:S02]  /*6360*/  VIADDMNMX R199, R13, R194, R199, PT ;  /* 0x000000c20dc77246 */ /* 0x000fe400038001c7 */
[----:B------:R-:W-:-:S07]  /*6370*/  VIMNMX R198, R198, R13, !PT ;  /* 0x0000000dc6c67248 */ /* 0x000fce0007fe0100 */
.L_x_2390:
        /* <DEDUP_REMOVED lines=156> */
[----:B------:R-:W-:Y:S01]  /*6d40*/  FFMA.FTZ R193, R193, UR10, -R11 ;  /* 0x0000000ac1c17c23 */ /* 0x000fe2000801080b */
[----:B------:R-:W-:-:S04]  /*6d50*/  FMNMX.FTZ R189, R165, R152, !PT ;  /* 0x00000098a5bd7209 */ /* 0x000fc80007810000 */
[----:B------:R-:W-:Y:S01]  /*6d60*/  FMNMX.FTZ R152, R166, R189, !PT ;  /* 0x000000bda6987209 */ /* 0x000fe20007810000 */
[----:B------:R-:W-:Y:S03]  /*6d70*/  MUFU.EX2 R155, R155 ;  /* 0x0000009b009b7308 */ /* 0x000fe60000000800 */
        /* <DEDUP_REMOVED lines=14> */
[----:B------:R-:W-:Y:S01]  /*6e60*/  MUFU.EX2 R164, R164 ;  /* 0x000000a400a47308 */ /* 0x000fe20000000800 */
[----:B------:R-:W-:Y:S01]  /*6e70*/  FSEL R152, R192, -INF , !P2 ;  /* 0xff800000c0987808 */ /* 0x000fe20005000000 */
[--C-:B------:R-:W-:Y:S01]  /*6e80*/  FFMA.FTZ R192, R176, UR10, -R11.reuse ;  /* 0x0000000ab0c07c23 */ /* 0x100fe2000801080b */
[----:B------:R-:W-:Y:S02]  /*6e90*/  FMNMX.FTZ R189, R191, R196, !PT ;  /* 0x000000c4bfbd7209 */ /* 0x000fe40007810000 */
[----:B------:R-:W-:Y:S02]  /*6ea0*/  FSEL R176, R10, RZ, P1 ;  /* 0x000000ff0ab07208 */ /* 0x000fe40000800000 */
[----:B------:R-:W-:Y:S01]  /*6eb0*/  FMNMX.FTZ R189, R152, R189, !PT ;  /* 0x000000bd98bd7209 */ /* 0x000fe20007810000 */
[----:B------:R-:W-:Y:S04]  /*6ec0*/  MUFU.EX2 R167, R167 ;  /* 0x000000a700a77308 */ /* 0x000fe80000000800 */
[----:B------:R-:W0:Y:S04]  /*6ed0*/  SHFL.BFLY PT, R196, R189, 0x2, 0x1f ;  /* 0x0c401f00bdc47f89 */ /* 0x000e2800000e0000 */
[----:B------:R-:W-:Y:S08]  /*6ee0*/  MUFU.EX2 R168, R168 ;  /* 0x000000a800a87308 */ /* 0x000ff00000000800 */
[----:B------:R-:W-:Y:S08]  /*6ef0*/  MUFU.EX2 R171, R171 ;  /* 0x000000ab00ab7308 */ /* 0x000ff00000000800 */
[----:B------:R-:W-:Y:S01]  /*6f00*/  MUFU.EX2 R172, R172 ;  /* 0x000000ac00ac7308 */ /* 0x000fe20000000800 */
[----:B0-----:R-:W-:Y:S01]  /*6f10*/  FMNMX.FTZ R196, R189, R196, !PT ;  /* 0x000000c4bdc47209 */ /* 0x001fe20007810000 */
[----:B------:R-:W-:Y:S01]  /*6f20*/  FFMA.FTZ R189, R190, UR10, -R11 ;  /* 0x0000000abebd7c23 */ /* 0x000fe2000801080b */
[----:B------:R-:W-:-:S05]  /*6f30*/  FADD.FTZ R190, -R176, R5 ;  /* 0x00000005b0be7221 */ /* 0x000fca0000010100 */
[----:B------:R-:W-:Y:S01]  /*6f40*/  MUFU.EX2 R5, R193 ;  /* 0x000000c100057308 */ /* 0x000fe20000000800 */
[----:B------:R-:W0:Y:S01]  /*6f50*/  SHFL.BFLY PT, R197, R196, 0x1, 0x1f ;  /* 0x0c201f00c4c57f89 */ /* 0x000e2200000e0000 */
[----:B------:R-:W-:-:S06]  /*6f60*/  FMUL.FTZ R190, R190, UR10 ;  /* 0x0000000abebe7c20 */ /* 0x000fcc0008410000 */
[----:B------:R-:W1:Y:S08]  /*6f70*/  MUFU.EX2 R190, R190 ;  /* 0x000000be00be7308 */ /* 0x000e700000000800 */
[----:B------:R-:W2:Y:S08]  /*6f80*/  MUFU.EX2 R175, R175 ;  /* 0x000000af00af7308 */ /* 0x000eb00000000800 */
[----:B------:R-:W3:Y:S01]  /*6f90*/  MUFU.EX2 R192, R192 ;  /* 0x000000c000c07308 */ /* 0x000ee20000000800 */
[----:B0-----:R-:W-:Y:S01]  /*6fa0*/  FMNMX.FTZ R176, R196, R197, !PT ;  /* 0x000000c5c4b07209 */ /* 0x001fe20007810000 */
[----:B------:R-:W-:Y:S01]  /*6fb0*/  FFMA.FTZ R196, R195, UR10, -R11 ;  /* 0x0000000ac3c47c23 */ /* 0x000fe2000801080b */
[----:B-1----:R-:W-:Y:S01]  /*6fc0*/  FFMA.FTZ R11, R190, R2, R13 ;  /* 0x00000002be0b7223 */ /* 0x002fe2000001000d */
[-C--:B------:R-:W-:Y:S01]  /*6fd0*/  FMUL.FTZ R24, R24, R190.reuse ;  /* 0x000000be18187220 */ /* 0x080fe20000410000 */
[C---:B------:R-:W-:Y:S01]  /*6fe0*/  FSETP.NEU.FTZ.AND P1, PT, R176.reuse, -INF , PT ;  /* 0xff800000b000780b */ /* 0x040fe20003f3d000 */
[----:B------:R-:W-:Y:S01]  /*6ff0*/  FMUL.FTZ R197, R176, UR10 ;  /* 0x0000000ab0c57c20 */ /* 0x000fe20008410000 */
[----:B------:R-:W-:Y:S01]  /*7000*/  FADD.FTZ R2, R14, R11 ;  /* 0x0000000b0e027221 */ /* 0x000fe20000010000 */
[----:B------:R-:W0:Y:S01]  /*7010*/  MUFU.EX2 R180, R180 ;  /* 0x000000b400b47308 */ /* 0x000e220000000800 */
[-C--:B------:R-:W-:Y:S01]  /*7020*/  FMUL.FTZ R25, R25, R190.reuse ;  /* 0x000000be19197220 */ /* 0x080fe20000410000 */
[-C--:B------:R-:W-:Y:S01]  /*7030*/  FMUL.FTZ R28, R28, R190.reuse ;  /* 0x000000be1c1c7220 */ /* 0x080fe20000410000 */
[----:B------:R-:W-:Y:S01]  /*7040*/  FSEL R195, R197, RZ, P1 ;  /* 0x000000ffc5c37208 */ /* 0x000fe20000800000 */
[-C--:B------:R-:W-:Y:S01]  /*7050*/  FMUL.FTZ R29, R29, R190.reuse ;  /* 0x000000be1d1d7220 */ /* 0x080fe20000410000 */
[-C--:B------:R-:W-:Y:S01]  /*7060*/  FMUL.FTZ R32, R32, R190.reuse ;  /* 0x000000be20207220 */ /* 0x080fe20000410000 */
[-C--:B------:R-:W-:Y:S01]  /*7070*/  FMUL.FTZ R33, R33, R190.reuse ;  /* 0x000000be21217220 */ /* 0x080fe20000410000 */
[-C--:B------:R-:W-:Y:S01]  /*7080*/  FMUL.FTZ R36, R36, R190.reuse ;  /* 0x000000be24247220 */ /* 0x080fe20000410000 */
[--C-:B------:R-:W-:Y:S01]  /*7090*/  FFMA.FTZ R11, R15, UR10, -R195.reuse ;  /* 0x0000000a0f0b7c23 */ /* 0x100fe200080108c3 */
[----:B------:R-:W-:Y:S01]  /*70a0*/  FADD.FTZ R15, R21, R2 ;  /* 0x00000002150f7221 */ /* 0x000fe20000010000 */
[--C-:B------:R-:W-:Y:S01]  /*70b0*/  FFMA.FTZ R193, R157, UR10, -R195.reuse ;  /* 0x0000000a9dc17c23 */ /* 0x100fe200080108c3 */
[----:B------:R-:W-:Y:S01]  /*70c0*/  FFMA.FTZ R198, R154, UR10, -R195 ;  /* 0x0000000a9ac67c23 */ /* 0x000fe200080108c3 */
[----:B------:R-:W1:Y:S01]  /*70d0*/  MUFU.EX2 R181, R181 ;  /* 0x000000b500b57308 */ /* 0x000e620000000800 */
[----:B------:R-:W-:Y:S01]  /*70e0*/  FADD.FTZ R2, R194, R15 ;  /* 0x0000000fc2027221 */ /* 0x000fe20000010000 */
[--C-:B------:R-:W-:Y:S01]  /*70f0*/  FFMA.FTZ R199, R165, UR10, -R195.reuse ;  /* 0x0000000aa5c77c23 */ /* 0x100fe200080108c3 */
[--C-:B------:R-:W-:Y:S01]  /*7100*/  FFMA.FTZ R162, R162, UR10, -R195.reuse ;  /* 0x0000000aa2a27c23 */ /* 0x100fe200080108c3 */
[--C-:B------:R-:W-:Y:S01]  /*7110*/  FFMA.FTZ R9, R9, UR10, -R195.reuse ;  /* 0x0000000a09097c23 */ /* 0x100fe200080108c3 */
[----:B------:R-:W-:Y:S01]  /*7120*/  FADD.FTZ R15, R155, R2 ;  /* 0x000000029b0f7221 */ /* 0x000fe20000010000 */
[--C-:B------:R-:W-:Y:S01]  /*7130*/  FFMA.FTZ R12, R12, UR10, -R195.reuse ;  /* 0x0000000a0c0c7c23 */ /* 0x100fe200080108c3 */
[----:B------:R-:W-:Y:S01]  /*7140*/  FFMA.FTZ R20, R20, UR10, -R195 ;  /* 0x0000000a14147c23 */ /* 0x000fe200080108c3 */
[----:B------:R-:W-:Y:S01]  /*7150*/  MUFU.EX2 R184, R184 ;  /* 0x000000b800b87308 */ /* 0x000fe20000000800 */
        /* <DEDUP_REMOVED lines=17> */
[----:B------:R-:W-:Y:S01]  /*7270*/  FSEL R153, R176, RZ, P1 ;  /* 0x000000ffb0997208 */ /* 0x000fe20000800000 */
[----:B------:R-:W-:Y:S01]  /*7280*/  FFMA.FTZ R191, R191, UR10, -R195 ;  /* 0x0000000abfbf7c23 */ /* 0x000fe200080108c3 */
[----:B------:R-:W-:Y:S01]  /*7290*/  F2FP.BF16.F32.PACK_AB R156, R156, R155 ;  /* 0x0000009b9c9c723e */ /* 0x000fe200000010ff */
[----:B------:R-:W-:Y:S01]  /*72a0*/  FADD.FTZ R157, R167, R2 ;  /* 0x00000002a79d7221 */ /* 0x000fe20000010000 */
[-C--:B------:R-:W-:Y:S01]  /*72b0*/  FMUL.FTZ R37, R37, R190.reuse ;  /* 0x000000be25257220 */ /* 0x080fe20000410000 */
[----:B------:R-:W-:Y:S01]  /*72c0*/  FADD.FTZ R2, -R153, R4 ;  /* 0x0000000499027221 */ /* 0x000fe20000010100 */
[----:B------:R-:W-:Y:S01]  /*72d0*/  MUFU.EX2 R189, R189 ;  /* 0x000000bd00bd7308 */ /* 0x000fe20000000800 */
[----:B------:R-:W-:Y:S01]  /*72e0*/  FADD.FTZ R154, R168, R157 ;  /* 0x0000009da89a7221 */ /* 0x000fe20000010000 */
[--C-:B------:R-:W-:Y:S01]  /*72f0*/  FFMA.FTZ R4, R158, UR10, -R195.reuse ;  /* 0x0000000a9e047c23 */ /* 0x100fe200080108c3 */
[----:B------:R-:W-:Y:S01]  /*7300*/  FFMA.FTZ R157, R174, UR10, -R195 ;  /* 0x0000000aae9d7c23 */ /* 0x000fe200080108c3 */
[-C--:B------:R-:W-:Y:S01]  /*7310*/  FMUL.FTZ R40, R40, R190.reuse ;  /* 0x000000be28287220 */ /* 0x080fe20000410000 */
[----:B------:R-:W-:Y:S01]  /*7320*/  FADD.FTZ R153, R171, R154 ;  /* 0x0000009aab997221 */ /* 0x000fe20000010000 */
[-C--:B------:R-:W-:Y:S01]  /*7330*/  FMUL.FTZ R41, R41, R190.reuse ;  /* 0x000000be29297220 */ /* 0x080fe20000410000 */
[-C--:B------:R-:W-:Y:S01]  /*7340*/  FMUL.FTZ R44, R44, R190.reuse ;  /* 0x000000be2c2c7220 */ /* 0x080fe20000410000 */
[----:B------:R-:W4:Y:S01]  /*7350*/  MUFU.EX2 R196, R196 ;  /* 0x000000c400c47308 */ /* 0x000f220000000800 */
[----:B------:R-:W-:Y:S01]  /*7360*/  FADD.FTZ R154, R172, R153 ;  /* 0x00000099ac9a7221 */ /* 0x000fe20000010000 */
[----:B------:R-:W-:Y:S01]  /*7370*/  FFMA.FTZ R153, R170, UR10, -R195 ;  /* 0x0000000aaa997c23 */ /* 0x000fe200080108c3 */
[-C--:B------:R-:W-:Y:S01]  /*7380*/  FMUL.FTZ R45, R45, R190.reuse ;  /* 0x000000be2d2d7220 */ /* 0x080fe20000410000 */
[-C--:B------:R-:W-:Y:S01]  /*7390*/  FMUL.FTZ R48, R48, R190.reuse ;  /* 0x000000be30307220 */ /* 0x080fe20000410000 */
[----:B--2---:R-:W-:Y:S01]  /*73a0*/  FADD.FTZ R165, R175, R154 ;  /* 0x0000009aafa57221 */ /* 0x004fe20000010000 */
[-C--:B------:R-:W-:Y:S01]  /*73b0*/  FMUL.FTZ R49, R49, R190.reuse ;  /* 0x000000be31317220 */ /* 0x080fe20000410000 */
[-C--:B------:R-:W-:Y:S01]  /*73c0*/  FMUL.FTZ R52, R52, R190.reuse ;  /* 0x000000be34347220 */ /* 0x080fe20000410000 */
[----:B------:R-:W-:Y:S01]  /*73d0*/  MUFU.EX2 R9, R9 ;  /* 0x0000000900097308 */ /* 0x000fe20000000800 */
[----:B---3--:R-:W-:Y:S01]  /*73e0*/  FADD.FTZ R213, R192, R165 ;  /* 0x000000a5c0d57221 */ /* 0x008fe20000010000 */
[--C-:B------:R-:W-:Y:S01]  /*73f0*/  FFMA.FTZ R165, R182, UR10, -R195.reuse ;  /* 0x0000000ab6a57c23 */ /* 0x100fe200080108c3 */
[----:B------:R-:W-:Y:S01]  /*7400*/  FFMA.FTZ R195, R152, UR10, -R195 ;  /* 0x0000000a98c37c23 */ /* 0x000fe200080108c3 */
[----:B------:R-:W-:Y:S01]  /*7410*/  F2FP.BF16.F32.PACK_AB R152, R14, R13 ;  /* 0x0000000d0e98723e */ /* 0x000fe200000010ff */
[----:B0-----:R-:W-:Y:S01]  /*7420*/  FADD.FTZ R154, R180, R213 ;  /* 0x000000d5b49a7221 */ /* 0x001fe20000010000 */
[-C--:B------:R-:W-:Y:S01]  /*7430*/  FMUL.FTZ R53, R53, R190.reuse ;  /* 0x000000be35357220 */ /* 0x080fe20000410000 */
[-C--:B------:R-:W-:Y:S01]  /*7440*/  FMUL.FTZ R56, R56, R190.reuse ;  /* 0x000000be38387220 */ /* 0x080fe20000410000 */
[----:B------:R0:W-:Y:S01]  /*7450*/  MUFU.EX2 R182, R162 ;  /* 0x000000a200b67308 */ /* 0x0001e20000000800 */
[----:B-1----:R-:W-:Y:S01]  /*7460*/  FADD.FTZ R213, R181, R154 ;  /* 0x0000009ab5d57221 */ /* 0x002fe20000010000 */
[----:B------:R-:W-:Y:S01]  /*7470*/  F2FP.BF16.F32.PACK_AB R154, R194, R21 ;  /* 0x00000015c29a723e */ /* 0x000fe200000010ff */
[-C--:B------:R-:W-:Y:S01]  /*7480*/  FMUL.FTZ R57, R57, R190.reuse ;  /* 0x000000be39397220 */ /* 0x080fe20000410000 */
[----:B----4-:R-:W-:Y:S01]  /*7490*/  F2FP.BF16.F32.PACK_AB R174, R196, R5 ;  /* 0x00000005c4ae723e */ /* 0x010fe200000010ff */
[----:B------:R-:W-:Y:S01]  /*74a0*/  FADD.FTZ R158, R184, R213 ;  /* 0x000000d5b89e7221 */ /* 0x000fe20000010000 */
[-C--:B------:R-:W-:Y:S01]  /*74b0*/  FMUL.FTZ R60, R60, R190.reuse ;  /* 0x000000be3c3c7220 */ /* 0x080fe20000410000 */
[----:B------:R-:W-:Y:S01]  /*74c0*/  FMUL.FTZ R61, R61, R190 ;  /* 0x000000be3d3d7220 */ /* 0x000fe20000410000 */
[----:B------:R-:W-:Y:S01]  /*74d0*/  MUFU.EX2 R12, R12 ;  /* 0x0000000c000c7308 */ /* 0x000fe20000000800 */
[----:B0-----:R-:W-:Y:S01]  /*74e0*/  F2FP.BF16.F32.PACK_AB R162, R168, R167 ;  /* 0x000000a7a8a2723e */ /* 0x001fe200000010ff */
[----:B------:R-:W-:Y:S01]  /*74f0*/  FADD.FTZ R21, R185, R158 ;  /* 0x0000009eb9157221 */ /* 0x000fe20000010000 */
[----:B------:R-:W-:Y:S01]  /*7500*/  F2FP.BF16.F32.PACK_AB R168, R181, R180 ;  /* 0x000000b4b5a8723e */ /* 0x000fe200000010ff */
[----:B------:R-:W-:Y:S01]  /*7510*/  FMUL.FTZ R180, R2, UR10 ;  /* 0x0000000a02b47c20 */ /* 0x000fe20008410000 */
[----:B------:R-:W-:Y:S01]  /*7520*/  F2FP.BF16.F32.PACK_AB R158, R160, R159 ;  /* 0x0000009fa09e723e */ /* 0x000fe200000010ff */
[----:B------:R-:W-:Y:S01]  /*7530*/  FADD.FTZ R166, R188, R21 ;  /* 0x00000015bca67221 */ /* 0x000fe20000010000 */
[----:B------:R-:W-:Y:S01]  /*7540*/  F2FP.BF16.F32.PACK_AB R160, R164, R163 ;  /* 0x000000a3a4a0723e */ /* 0x000fe200000010ff */
[----:B------:R-:W-:Y:S01]  /*7550*/  MUFU.EX2 R11, R11 ;  /* 0x0000000b000b7308 */ /* 0x000fe20000000800 */
[----:B------:R-:W-:Y:S01]  /*7560*/  F2FP.BF16.F32.PACK_AB R164, R172, R171 ;  /* 0x000000abaca4723e */ /* 0x000fe200000010ff */
[C---:B------:R-:W-:Y:S01]  /*7570*/  FADD.FTZ R170, R189.reuse, R166 ;  /* 0x000000a6bdaa7221 */ /* 0x040fe20000010000 */
[----:B------:R-:W-:Y:S01]  /*7580*/  F2FP.BF16.F32.PACK_AB R172, R189, R188 ;  /* 0x000000bcbdac723e */ /* 0x000fe200000010ff */
[----:B------:R-:W-:Y:S01]  /*7590*/  FMUL.FTZ R64, R64, R190 ;  /* 0x000000be40407220 */ /* 0x000fe20000410000 */
[----:B------:R-:W-:Y:S01]  /*75a0*/  F2FP.BF16.F32.PACK_AB R166, R192, R175 ;  /* 0x000000afc0a6723e */ /* 0x000fe200000010ff */
[----:B------:R-:W-:Y:S01]  /*75b0*/  FADD.FTZ R21, R5, R170 ;  /* 0x000000aa05157221 */ /* 0x000fe20000010000 */
[----:B------:R-:W-:Y:S01]  /*75c0*/  F2FP.BF16.F32.PACK_AB R170, R185, R184 ;  /* 0x000000b8b9aa723e */ /* 0x000fe200000010ff */
[----:B------:R-:W0:Y:S01]  /*75d0*/  MUFU.EX2 R180, R180 ;  /* 0x000000b400b47308 */ /* 0x000e220000000800 */
[-C--:B------:R-:W-:Y:S01]  /*75e0*/  FMUL.FTZ R65, R65, R190.reuse ;  /* 0x000000be41417220 */ /* 0x080fe20000410000 */
[----:B------:R-:W-:Y:S01]  /*75f0*/  FADD.FTZ R2, R196, R21 ;  /* 0x00000015c4027221 */ /* 0x000fe20000010000 */
[-C--:B------:R-:W-:Y:S01]  /*7600*/  FMUL.FTZ R68, R68, R190.reuse ;  /* 0x000000be44447220 */ /* 0x080fe20000410000 */
[-C--:B------:R-:W-:Y:S01]  /*7610*/  FMUL.FTZ R69, R69, R190.reuse ;  /* 0x000000be45457220 */ /* 0x080fe20000410000 */
[-C--:B------:R-:W-:Y:S01]  /*7620*/  FMUL.FTZ R72, R72, R190.reuse ;  /* 0x000000be48487220 */ /* 0x080fe20000410000 */
[-C--:B------:R-:W-:Y:S01]  /*7630*/  FMUL.FTZ R73, R73, R190.reuse ;  /* 0x000000be49497220 */ /* 0x080fe20000410000 */
[-C--:B------:R-:W-:Y:S01]  /*7640*/  FMUL.FTZ R76, R76, R190.reuse ;  /* 0x000000be4c4c7220 */ /* 0x080fe20000410000 */
[----:B------:R-:W1:Y:S01]  /*7650*/  MUFU.EX2 R20, R20 ;  /* 0x0000001400147308 */ /* 0x000e620000000800 */
[-C--:B------:R-:W-:Y:S01]  /*7660*/  FMUL.FTZ R77, R77, R190.reuse ;  /* 0x000000be4d4d7220 */ /* 0x080fe20000410000 */
[-C--:B------:R-:W-:Y:S01]  /*7670*/  FMUL.FTZ R80, R80, R190.reuse ;  /* 0x000000be50507220 */ /* 0x080fe20000410000 */
[-C--:B------:R-:W-:Y:S01]  /*7680*/  FMUL.FTZ R81, R81, R190.reuse ;  /* 0x000000be51517220 */ /* 0x080fe20000410000 */
[-C--:B------:R-:W-:Y:S01]  /*7690*/  FMUL.FTZ R84, R84, R190.reuse ;  /* 0x000000be54547220 */ /* 0x080fe20000410000 */
[-C--:B------:R-:W-:Y:S01]  /*76a0*/  FMUL.FTZ R85, R85, R190.reuse ;  /* 0x000000be55557220 */ /* 0x080fe20000410000 */
[-C--:B------:R-:W-:Y:S01]  /*76b0*/  FMUL.FTZ R88, R88, R190.reuse ;  /* 0x000000be58587220 */ /* 0x080fe20000410000 */
[----:B------:R-:W-:Y:S01]  /*76c0*/  FMUL.FTZ R89, R89, R190 ;  /* 0x000000be59597220 */ /* 0x000fe20000410000 */
[----:B------:R-:W2:Y:S01]  /*76d0*/  MUFU.EX2 R15, R15 ;  /* 0x0000000f000f7308 */ /* 0x000ea20000000800 */
[----:B0-----:R-:W-:Y:S01]  /*76e0*/  FFMA.FTZ R5, R180, R0, R9 ;  /* 0x00000000b4057223 */ /* 0x001fe20000010009 */
[-C--:B------:R-:W-:Y:S01]  /*76f0*/  FMUL.FTZ R92, R92, R190.reuse ;  /* 0x000000be5c5c7220 */ /* 0x080fe20000410000 */
[-C--:B------:R-:W-:Y:S01]  /*7700*/  FMUL.FTZ R93, R93, R190.reuse ;  /* 0x000000be5d5d7220 */ /* 0x080fe20000410000 */
[-C--:B------:R-:W-:Y:S01]  /*7710*/  FMUL.FTZ R96, R96, R190.reuse ;  /* 0x000000be60607220 */ /* 0x080fe20000410000 */
[----:B------:R-:W-:Y:S01]  /*7720*/  FADD.FTZ R0, R12, R5 ;  /* 0x000000050c007221 */ /* 0x000fe20000010000 */
[-C--:B------:R-:W-:Y:S01]  /*7730*/  FMUL.FTZ R97, R97, R190.reuse ;  /* 0x000000be61617220 */ /* 0x080fe20000410000 */
[-C--:B------:R-:W-:Y:S01]  /*7740*/  FMUL.FTZ R100, R100, R190.reuse ;  /* 0x000000be64647220 */ /* 0x080fe20000410000 */
[----:B------:R-:W0:Y:S01]  /*7750*/  MUFU.EX2 R198, R198 ;  /* 0x000000c600c67308 */ /* 0x000e220000000800 */
[----:B------:R-:W-:Y:S01]  /*7760*/  FADD.FTZ R5, R11, R0 ;  /* 0x000000000b057221 */ /* 0x000fe20000010000 */
[-C--:B------:R-:W-:Y:S01]  /*7770*/  FMUL.FTZ R101, R101, R190.reuse ;  /* 0x000000be65657220 */ /* 0x080fe20000410000 */
[-C--:B------:R-:W-:Y:S01]  /*7780*/  FMUL.FTZ R104, R104, R190.reuse ;  /* 0x000000be68687220 */ /* 0x080fe20000410000 */
[-C--:B------:R-:W-:Y:S01]  /*7790*/  FMUL.FTZ R105, R105, R190.reuse ;  /* 0x000000be69697220 */ /* 0x080fe20000410000 */
[----:B-1----:R-:W-:Y:S01]  /*77a0*/  FADD.FTZ R188, R20, R5 ;  /* 0x0000000514bc7221 */ /* 0x002fe20000010000 */
        /* <DEDUP_REMOVED lines=30> */
[----:B------:R-:W-:Y:S01]  /*7990*/  FMUL.FTZ R149, R149, R190 ;  /* 0x000000be95957220 */ /* 0x000fe20000410000 */
[----:B------:R-:W-:Y:S01]  /*79a0*/  F2FP.BF16.F32.PACK_AB R155, R20, R11 ;  /* 0x0000000b149b723e */ /* 0x000fe200000010ff */
[-C--:B------:R-:W-:Y:S01]  /*79b0*/  FMUL.FTZ R26, R26, R180.reuse ;  /* 0x000000b41a1a7220 */ /* 0x080fe20000410000 */
[-C--:B------:R-:W-:Y:S01]  /*79c0*/  FMUL.FTZ R27, R27, R180.reuse ;  /* 0x000000b41b1b7220 */ /* 0x080fe20000410000 */
[----:B------:R-:W2:Y:S01]  /*79d0*/  MUFU.EX2 R14, R197 ;  /* 0x000000c5000e7308 */ /* 0x000ea20000000800 */
[----:B0-----:R-:W-:Y:S01]  /*79e0*/  FADD.FTZ R5, R161, R188 ;  /* 0x000000bca1057221 */ /* 0x001fe20000010000 */
[----:B------:R-:W-:Y:S01]  /*79f0*/  F2FP.BF16.F32.PACK_AB R161, R182, R161 ;  /* 0x000000a1b6a1723e */ /* 0x000fe200000010ff */
[-C--:B------:R-:W-:Y:S01]  /*7a00*/  FMUL.FTZ R30, R30, R180.reuse ;  /* 0x000000b41e1e7220 */ /* 0x080fe20000410000 */
[-C--:B------:R-:W-:Y:S01]  /*7a10*/  FMUL.FTZ R31, R31, R180.reuse ;  /* 0x000000b41f1f7220 */ /* 0x080fe20000410000 */
[----:B------:R-:W-:Y:S01]  /*7a20*/  FADD.FTZ R188, R182, R5 ;  /* 0x00000005b6bc7221 */ /* 0x000fe20000010000 */
        /* <DEDUP_REMOVED lines=22> */
[-C--:B------:R-:W-:Y:S01]  /*7b90*/  FMUL.FTZ R62, R62, R180.reuse ;  /* 0x000000b43e3e7220 */ /* 0x080fe20000410000 */
[-C--:B------:R-:W-:Y:S01]  /*7ba0*/  FMUL.FTZ R63, R63, R180.reuse ;  /* 0x000000b43f3f7220 */ /* 0x080fe20000410000 */
[-C--:B------:R-:W-:Y:S01]  /*7bb0*/  FMUL.FTZ R66, R66, R180.reuse ;  /* 0x000000b442427220 */ /* 0x080fe20000410000 */
[-C--:B------:R-:W-:Y:S01]  /*7bc0*/  FMUL.FTZ R67, R67, R180.reuse ;  /* 0x000000b443437220 */ /* 0x080fe20000410000 */
[----:B------:R0:W1:Y:S01]  /*7bd0*/  MUFU.EX2 R0, R157 ;  /* 0x0000009d00007308 */ /* 0x0000620000000800 */
[----:B---3--:R-:W-:Y:S01]  /*7be0*/  FADD.FTZ R192, R184, R5 ;  /* 0x00000005b8c07221 */ /* 0x008fe20000010000 */
[-C--:B------:R-:W-:Y:S01]  /*7bf0*/  FMUL.FTZ R70, R70, R180.reuse ;  /* 0x000000b446467220 */ /* 0x080fe20000410000 */
[-C--:B------:R-:W-:Y:S01]  /*7c00*/  FMUL.FTZ R71, R71, R180.reuse ;  /* 0x000000b447477220 */ /* 0x080fe20000410000 */
[-C--:B------:R-:W-:Y:S01]  /*7c10*/  FMUL.FTZ R74, R74, R180.reuse ;  /* 0x000000b44a4a7220 */ /* 0x080fe20000410000 */
[-C--:B------:R-:W-:Y:S01]  /*7c20*/  FMUL.FTZ R75, R75, R180.reuse ;  /* 0x000000b44b4b7220 */ /* 0x080fe20000410000 */
[-C--:B------:R-:W-:Y:S01]  /*7c30*/  FMUL.FTZ R78, R78, R180.reuse ;  /* 0x000000b44e4e7220 */ /* 0x080fe20000410000 */
[-C--:B------:R-:W-:Y:S01]  /*7c40*/  FMUL.FTZ R79, R79, R180.reuse ;  /* 0x000000b44f4f7220 */ /* 0x080fe20000410000 */
[----:B------:R-:W-:Y:S01]  /*7c50*/  MUFU.EX2 R178, R178 ;  /* 0x000000b200b27308 */ /* 0x000fe20000000800 */
        /* <DEDUP_REMOVED lines=8> */
[C---:B-1----:R-:W-:Y:S01]  /*7ce0*/  FADD.FTZ R5, R0.reuse, R5 ;  /* 0x0000000500057221 */ /* 0x042fe20000010000 */
[----:B------:R-:W-:Y:S01]  /*7cf0*/  F2FP.BF16.F32.PACK_AB R167, R0, R167 ;  /* 0x000000a700a7723e */ /* 0x000fe200000010ff */
[-C--:B------:R-:W-:Y:S01]  /*7d00*/  FMUL.FTZ R91, R91, R180.reuse ;  /* 0x000000b45b5b7220 */ /* 0x080fe20000410000 */
[-C--:B------:R-:W-:Y:S01]  /*7d10*/  FMUL.FTZ R94, R94, R180.reuse ;  /* 0x000000b45e5e7220 */ /* 0x080fe20000410000 */
[-C--:B------:R-:W-:Y:S01]  /*7d20*/  FMUL.FTZ R95, R95, R180.reuse ;  /* 0x000000b45f5f7220 */ /* 0x080fe20000410000 */
[-C--:B------:R-:W-:Y:S01]  /*7d30*/  FMUL.FTZ R98, R98, R180.reuse ;  /* 0x000000b462627220 */ /* 0x080fe20000410000 */
[-C--:B------:R-:W-:Y:S01]  /*7d40*/  FMUL.FTZ R99, R99, R180.reuse ;  /* 0x000000b463637220 */ /* 0x080fe20000410000 */
[----:B------:R1:W2:Y:S01]  /*7d50*/  MUFU.EX2 R171, R165 ;  /* 0x000000a500ab7308 */ /* 0x0002a20000000800 */
[-C--:B------:R-:W-:Y:S01]  /*7d60*/  FMUL.FTZ R102, R102, R180.reuse ;  /* 0x000000b466667220 */ /* 0x080fe20000410000 */
[-C--:B------:R-:W-:Y:S01]  /*7d70*/  FMUL.FTZ R103, R103, R180.reuse ;  /* 0x000000b467677220 */ /* 0x080fe20000410000 */
[-C--:B------:R-:W-:Y:S01]  /*7d80*/  FMUL.FTZ R106, R106, R180.reuse ;  /* 0x000000b46a6a7220 */ /* 0x080fe20000410000 */
[-C--:B------:R-:W-:Y:S01]  /*7d90*/  FMUL.FTZ R107, R107, R180.reuse ;  /* 0x000000b46b6b7220 */ /* 0x080fe20000410000 */
[-C--:B------:R-:W-:Y:S01]  /*7da0*/  FMUL.FTZ R110, R110, R180.reuse ;  /* 0x000000b46e6e7220 */ /* 0x080fe20000410000 */
[-C--:B------:R-:W-:Y:S01]  /*7db0*/  FMUL.FTZ R111, R111, R180.reuse ;  /* 0x000000b46f6f7220 */ /* 0x080fe20000410000 */
[-C--:B------:R-:W-:Y:S01]  /*7dc0*/  FMUL.FTZ R114, R114, R180.reuse ;  /* 0x000000b472727220 */ /* 0x080fe20000410000 */
[----:B------:R-:W3:Y:S01]  /*7dd0*/  MUFU.EX2 R188, R183 ;  /* 0x000000b700bc7308 */ /* 0x000ee20000000800 */
[----:B-1----:R-:W-:Y:S01]  /*7de0*/  F2FP.BF16.F32.PACK_AB R165, R184, R169 ;  /* 0x000000a9b8a5723e */ /* 0x002fe200000010ff */
[----:B------:R-:W-:Y:S01]  /*7df0*/  FMUL.FTZ R115, R115, R180 ;  /* 0x000000b473737220 */ /* 0x000fe20000410000 */
[----:B0-----:R-:W-:Y:S01]  /*7e00*/  F2FP.BF16.F32.PACK_AB R169, R179, R178 ;  /* 0x000000b2b3a9723e */ /* 0x001fe200000010ff */
[-C--:B------:R-:W-:Y:S01]  /*7e10*/  FMUL.FTZ R118, R118, R180.reuse ;  /* 0x000000b476767220 */ /* 0x080fe20000410000 */
[-C--:B------:R-:W-:Y:S01]  /*7e20*/  FMUL.FTZ R119, R119, R180.reuse ;  /* 0x000000b477777220 */ /* 0x080fe20000410000 */
[-C--:B------:R-:W-:Y:S01]  /*7e30*/  FMUL.FTZ R122, R122, R180.reuse ;  /* 0x000000b47a7a7220 */ /* 0x080fe20000410000 */
[-C--:B------:R-:W-:Y:S01]  /*7e40*/  FMUL.FTZ R123, R123, R180.reuse ;  /* 0x000000b47b7b7220 */ /* 0x080fe20000410000 */
[----:B------:R0:W1:Y:S01]  /*7e50*/  MUFU.EX2 R173, R186 ;  /* 0x000000ba00ad7308 */ /* 0x0000620000000800 */
        /* <DEDUP_REMOVED lines=16> */
[----:B--2---:R-:W-:Y:S01]  /*7f60*/  FADD.FTZ R5, R171, R186 ;  /* 0x000000baab057221 */ /* 0x004fe20000010000 */
[----:B---3--:R-:W-:Y:S01]  /*7f70*/  F2FP.BF16.F32.PACK_AB R171, R188, R171 ;  /* 0x000000abbcab723e */ /* 0x008fe200000010ff */
[-C--:B------:R-:W-:Y:S01]  /*7f80*/  FMUL.FTZ R150, R150, R180.reuse ;  /* 0x000000b496967220 */ /* 0x080fe20000410000 */
[----:B------:R-:W-:Y:S01]  /*7f90*/  FMUL.FTZ R151, R151, R180 ;  /* 0x000000b497977220 */ /* 0x000fe20000410000 */
[----:B------:R-:W-:-:S03]  /*7fa0*/  FADD.FTZ R194, R188, R5 ;  /* 0x00000005bcc27221 */ /* 0x000fc60000010000 */
[----:B------:R-:W2:Y:S01]  /*7fb0*/  MUFU.EX2 R186, R195 ;  /* 0x000000c300ba7308 */ /* 0x000ea20000000800 */
[----:B-1----:R-:W-:Y:S01]  /*7fc0*/  FADD.FTZ R5, R173, R194 ;  /* 0x000000c2ad057221 */ /* 0x002fe20000010000 */
[----:B----4-:R-:W-:-:S03]  /*7fd0*/  F2FP.BF16.F32.PACK_AB R173, R192, R173 ;  /* 0x000000adc0ad723e */ /* 0x010fc600000010ff */
[----:B------:R-:W-:-:S04]  /*7fe0*/  FADD.FTZ R4, R192, R5 ;  /* 0x00000005c0047221 */ /* 0x000fc80000010000 */
[----:B0-----:R-:W-:-:S04]  /*7ff0*/  FADD.FTZ R5, R175, R4 ;  /* 0x00000004af057221 */ /* 0x001fc80000010000 */
[C---:B--2---:R-:W-:Y:S01]  /*8000*/  FADD.FTZ R0, R186.reuse, R5 ;  /* 0x00000005ba007221 */ /* 0x044fe20000010000 */
[----:B------:R-:W-:Y:S01]  /*8010*/  F2FP.BF16.F32.PACK_AB R175, R186, R175 ;  /* 0x000000afbaaf723e */ /* 0x000fe200000010ff */
[----:B------:R-:W-:Y:S06]  /*8020*/  @!P0 BRA `(.L_x_2394) ;  /* 0x0000000000048947 */ /* 0x000fec0003800000 */
[----:B------:R-:W-:Y:S01]  /*8030*/  BPT.TRAP 0x1 ;  /* 0x000000040000795c */ /* 0x000fe20000300000 */
.L_x_2394:
[----:B------:R0:W1:Y:S01]  /*8040*/  SYNCS.PHASECHK.TRANS64.TRYWAIT P1, [UR28+0x22850], R8 ;  /* 0x02285008ff0075a7 */ /* 0x000062000802015c */
[----:B------:R-:W-:Y:S05]  /*8050*/  @!P0 BRA `(.L_x_2395) ;  /* 0x0000000000048947 */ /* 0x000fea0003800000 */
[----:B------:R-:W-:Y:S01]  /*8060*/  BPT.TRAP 0x1 ;  /* 0x000000040000795c */ /* 0x000fe20000300000 */
.L_x_2395:
[----:B-1----:R-:W-:Y:S05]  /*8070*/  @P1 BRA `(.L_x_2396) ;  /* 0x0000000000081947 */ /* 0x002fea0003800000 */
[----:B------:R-:W1:Y:S02]  /*8080*/  SYNCS.PHASECHK.TRANS64.TRYWAIT P1, [UR28+0x22850], R8 ;  /* 0x02285008ff0075a7 */ /* 0x000e64000802015c */
[----:B-1----:R-:W-:Y:S05]  /*8090*/  @!P1 BRA `(.L_x_2397) ;  /* 0x000000fc00389947 */ /* 0x002fea0003800000 */
.L_x_2396:
        /* <DEDUP_REMOVED lines=52> */
.L_x_2381:
        /* <DEDUP_REMOVED lines=26> */
.L_x_2400:
[----:B------:R-:W-:-:S11]  /*8580*/  UISETP.NE.AND UP2, UPT, UR15, 0x1, UPT ;  /* 0x000000010f00788c */ /* 0x000fd6000bf45270 */
[----:B------:R-:W-:Y:S02]  /*8590*/  @UP2 ULDC.64 UR18, c[0x0][0x9e8] ;  /* 0x00027a0000122ab9 */ /* 0x000fe40000000a00 */
[----:B------:R-:W-:-:S04]  /*85a0*/  UIMAD.WIDE.U32 UR6, UR11, UR18, URZ ;  /* 0x000000120b0672a5 */ /* 0x000fc8000f8e003f */
[----:B------:R-:W-:-:S12]  /*85b0*/  @UP2 USHF.R.U32.HI UR11, URZ, UR19, UR7 ;  /* 0x000000133f0b2299 */ /* 0x000fd80008011607 */
.L_x_2401:
[----:B------:R-:W-:-:S04]  /*85c0*/  UIMAD UR11, UR11, UR15, URZ ;  /* 0x0000000f0b0b72a4 */ /* 0x000fc8000f8e023f */
[----:B------:R-:W-:-:S04]  /*85d0*/  UISETP.LT.AND UP2, UPT, UR14, UR11, UPT ;  /* 0x0000000b0e00728c */ /* 0x000fc8000bf41270 */
[----:B------:R-:W-:-:S12]  /*85e0*/  USEL UR14, UR14, UR11, !UP2 ;  /* 0x0000000b0e0e7287 */ /* 0x000fd8000d000000 */
.L_x_2399:
        /* <DEDUP_REMOVED lines=8> */
[----:B------:R-:W-:Y:S01]  /*8670*/  IMAD.MOV.U32 R9, RZ, RZ, R4 ;  /* 0x000000ffff097224 */ /* 0x000fe200078e0004 */
[----:B------:R-:W-:Y:S01]  /*8680*/  ULDC UR25, c[0x0][0x9d8] ;  /* 0x0002760000197ab9 */ /* 0x000fe20000000800 */
[----:B0-----:R-:W-:Y:S01]  /*8690*/  IMAD.MOV.U32 R8, RZ, RZ, R5 ;  /* 0x000000ffff087224 */ /* 0x001fe200078e0005 */
[----:B------:R-:W-:Y:S01]  /*86a0*/  ULDC UR24, c[0x0][0x988] ;  /* 0x0002620000187ab9 */ /* 0x000fe20000000800 */
[----:B------:R-:W-:-:S07]  /*86b0*/  IMAD.MOV.U32 R6, RZ, RZ, R3 ;  /* 0x000000ffff067224 */ /* 0x000fce00078e0003 */
.L_x_2411:
        /* <DEDUP_REMOVED lines=9> */
.L_x_2403:
        /* <DEDUP_REMOVED lines=9> */
.L_x_2404:
[----:B-1----:R-:W-:Y:S05]  /*87e0*/  @P2 BRA `(.L_x_2405) ;  /* 0x0000000000082947 */ /* 0x002fea0003800000 */
[----:B------:R-:W1:Y:S02]  /*87f0*/  SYNCS.PHASECHK.TRANS64.TRYWAIT P2, [UR26+0x22830], R3 ;  /* 0x02283003ff0075a7 */ /* 0x000e64000804015a */
[----:B-1----:R-:W-:Y:S05]  /*8800*/  @!P2 BRA `(.L_x_2406) ;  /* 0x000000f40070a947 */ /* 0x002fea0003800000 */
.L_x_2405:
        /* <DEDUP_REMOVED lines=25> */
[----:B-1----:R-:W-:Y:S01]  /*89a0*/  FMUL.FTZ R4, R153, UR25 ;  /* 0x0000001999047c20 */ /* 0x002fe20008410000 */
        /* <DEDUP_REMOVED lines=57> */
[----:B------:R-:W-:-:S05]  /*8d40*/  FMUL.FTZ R189, R199, UR25 ;  /* 0x00000019c7bd7c20 */ /* 0x000fca0008410000 */
        /* <DEDUP_REMOVED lines=14> */
[----:B---3--:R-:W-:Y:S01]  /*8e30*/  FMNMX.FTZ R5, R167, R176, !PT ;  /* 0x000000b0a7057209 */ /* 0x008fe20007810000 */
[----:B------:R-:W-:-:S06]  /*8e40*/  FMUL.FTZ R176, R196, UR25 ;  /* 0x00000019c4b07c20 */ /* 0x000fcc0008410000 */
        /* <DEDUP_REMOVED lines=22> */
[----:B------:R-:W4:Y:S08]  /*8fb0*/  MUFU.TANH R13, R13 ;  /* 0x0000000d000d7308 */ /* 0x000f300000002400 */
[----:B------:R-:W5:Y:S08]  /*8fc0*/  MUFU.TANH R15, R15 ;  /* 0x0000000f000f7308 */ /* 0x000f700000002400 */
[----:B------:R-:W0:Y:S01]  /*8fd0*/  MUFU.TANH R21, R21 ;  /* 0x0000001500157308 */ /* 0x000e220000002400 */
[----:B---3--:R-:W-:Y:S01]  /*8fe0*/  FMNMX.FTZ R192, R5, R184, !PT ;  /* 0x000000b805c07209 */ /* 0x008fe20007810000 */
[----:B------:R-:W-:-:S06]  /*8ff0*/  FMUL.FTZ R184, R190, UR25 ;  /* 0x00000019beb87c20 */ /* 0x000fcc0008410000 */
[----:B------:R-:W3:Y:S01]  /*9000*/  MUFU.TANH R153, R153 ;  /* 0x0000009900997308 */ /* 0x000ee20000002400 */
[----:B------:R-:W1:Y:S07]  /*9010*/  SHFL.BFLY PT, R5, R192, 0x1, 0x1f ;  /* 0x0c201f00c0057f89 */ /* 0x000e6e00000e0000 */
[----:B------:R-:W3:Y:S08]  /*9020*/  MUFU.TANH R156, R156 ;  /* 0x0000009c009c7308 */ /* 0x000ef00000002400 */
[----:B------:R-:W3:Y:S08]  /*9030*/  MUFU.TANH R157, R157 ;  /* 0x0000009d009d7308 */ /* 0x000ef00000002400 */
[----:B------:R-:W3:Y:S01]  /*9040*/  MUFU.TANH R160, R160 ;  /* 0x000000a000a07308 */ /* 0x000ee20000002400 */
[----:B-1----:R-:W-:-:S05]  /*9050*/  FMNMX.FTZ R5, R192, R5, !PT ;  /* 0x00000005c0057209 */ /* 0x002fca0007810000 */
[C---:B------:R-:W-:Y:S01]  /*9060*/  FADD.FTZ R8, -R5.reuse, R8 ;  /* 0x0000000805087221 */ /* 0x040fe20000010100 */
[----:B------:R-:W-:Y:S01]  /*9070*/  FMUL.FTZ R213, R5, UR10 ;  /* 0x0000000a05d57c20 */ /* 0x000fe20008410000 */
[----:B------:R-:W1:Y:S02]  /*9080*/  MUFU.TANH R161, R161 ;  /* 0x000000a100a17308 */ /* 0x000e640000002400 */
[----:B------:R-:W-:Y:S01]  /*9090*/  FMUL.FTZ R191, R8, UR10 ;  /* 0x0000000a08bf7c20 */ /* 0x000fe20008410000 */
[----:B------:R-:W-:Y:S01]  /*90a0*/  FMNMX.FTZ R8, R10, R9, !PT ;  /* 0x000000090a087209 */ /* 0x000fe20007810000 */
[--C-:B------:R-:W-:Y:S01]  /*90b0*/  FFMA.FTZ R192, R7, UR10, -R213.reuse ;  /* 0x0000000a07c07c23 */ /* 0x100fe200080108d5 */
[--C-:B------:R-:W-:Y:S01]  /*90c0*/  FFMA.FTZ R193, R4, UR10, -R213.reuse ;  /* 0x0000000a04c17c23 */ /* 0x100fe200080108d5 */
[--C-:B------:R-:W-:Y:S01]  /*90d0*/  FFMA.FTZ R197, R152, UR10, -R213.reuse ;  /* 0x0000000a98c57c23 */ /* 0x100fe200080108d5 */
[----:B--2---:R-:W-:Y:S01]  /*90e0*/  FMNMX.FTZ R190, R11, R8, !PT ;  /* 0x000000080bbe7209 */ /* 0x004fe20007810000 */
[----:B------:R-:W2:Y:S01]  /*90f0*/  MUFU.TANH R163, R163 ;  /* 0x000000a300a37308 */ /* 0x000ea20000002400 */
[--C-:B------:R-:W-:Y:S01]  /*9100*/  FFMA.FTZ R12, R12, UR10, -R213.reuse ;  /* 0x0000000a0c0c7c23 */ /* 0x100fe200080108d5 */
[--C-:B------:R-:W-:Y:S01]  /*9110*/  FFMA.FTZ R195, R14, UR10, -R213.reuse ;  /* 0x0000000a0ec37c23 */ /* 0x100fe200080108d5 */
[----:B----4-:R-:W-:Y:S01]  /*9120*/  FMNMX.FTZ R190, R13, R190, !PT ;  /* 0x000000be0dbe7209 */ /* 0x010fe20007810000 */
[--C-:B------:R-:W-:Y:S01]  /*9130*/  FFMA.FTZ R14, R20, UR10, -R213.reuse ;  /* 0x0000000a140e7c23 */ /* 0x100fe200080108d5 */
[--C-:B------:R-:W-:Y:S01]  /*9140*/  FFMA.FTZ R20, R154, UR10, -R213.reuse ;  /* 0x0000000a9a147c23 */ /* 0x100fe200080108d5 */
[--C-:B------:R-:W-:Y:S01]  /*9150*/  FFMA.FTZ R155, R155, UR10, -R213.reuse ;  /* 0x0000000a9b9b7c23 */ /* 0x100fe200080108d5 */
[----:B-----5:R-:W-:Y:S01]  /*9160*/  FMNMX.FTZ R190, R15, R190, !PT ;  /* 0x000000be0fbe7209 */ /* 0x020fe20007810000 */
[----:B------:R-:W4:Y:S01]  /*9170*/  MUFU.TANH R175, R175 ;  /* 0x000000af00af7308 */ /* 0x000f220000002400 */
[--C-:B------:R-:W-:Y:S01]  /*9180*/  FFMA.FTZ R159, R159, UR10, -R213.reuse ;  /* 0x0000000a9f9f7c23 */ /* 0x100fe200080108d5 */
[--C-:B------:R-:W-:Y:S01]  /*9190*/  FFMA.FTZ R162, R162, UR10, -R213.reuse ;  /* 0x0000000aa2a27c23 */ /* 0x100fe200080108d5 */
[----:B0-----:R-:W-:Y:S01]  /*91a0*/  FMNMX.FTZ R190, R21, R190, !PT ;  /* 0x000000be15be7209 */ /* 0x001fe20007810000 */
[--C-:B------:R-:W-:Y:S01]  /*91b0*/  FFMA.FTZ R199, R164, UR10, -R213.reuse ;  /* 0x0000000aa4c77c23 */ /* 0x100fe200080108d5 */
[--C-:B------:R-:W-:Y:S01]  /*91c0*/  FFMA.FTZ R164, R165, UR10, -R213.reuse ;  /* 0x0000000aa5a47c23 */ /* 0x100fe200080108d5 */
[--C-:B------:R-:W-:Y:S01]  /*91d0*/  FFMA.FTZ R165, R166, UR10, -R213.reuse ;  /* 0x0000000aa6a57c23 */ /* 0x100fe200080108d5 */
[----:B---3--:R-:W-:Y:S01]  /*91e0*/  FMNMX.FTZ R7, R153, R190, !PT ;  /* 0x000000be99077209 */ /* 0x008fe20007810000 */
[----:B------:R-:W0:Y:S01]  /*91f0*/  MUFU.TANH R178, R178 ;  /* 0x000000b200b27308 */ /* 0x000e220000002400 */
[--C-:B------:R-:W-:Y:S01]  /*9200*/  FFMA.FTZ R190, R158, UR10, -R213.reuse ;  /* 0x0000000a9ebe7c23 */ /* 0x100fe200080108d5 */
[--C-:B------:R-:W-:Y:S01]  /*9210*/  FFMA.FTZ R166, R167, UR10, -R213.reuse ;  /* 0x0000000aa7a67c23 */ /* 0x100fe200080108d5 */
[----:B------:R-:W-:Y:S01]  /*9220*/  FMNMX.FTZ R4, R156, R7, !PT ;  /* 0x000000079c047209 */ /* 0x000fe20007810000 */
[--C-:B------:R-:W-:Y:S01]  /*9230*/  FFMA.FTZ R167, R168, UR10, -R213.reuse ;  /* 0x0000000aa8a77c23 */ /* 0x100fe200080108d5 */
[--C-:B------:R-:W-:Y:S01]  /*9240*/  FFMA.FTZ R168, R169, UR10, -R213.reuse ;  /* 0x0000000aa9a87c23 */ /* 0x100fe200080108d5 */
[--C-:B------:R-:W-:Y:S01]  /*9250*/  FFMA.FTZ R169, R170, UR10, -R213.reuse ;  /* 0x0000000aaaa97c23 */ /* 0x100fe200080108d5 */
[----:B------:R-:W-:Y:S01]  /*9260*/  FMNMX.FTZ R7, R157, R4, !PT ;  /* 0x000000049d077209 */ /* 0x000fe20007810000 */
[----:B------:R-:W3:Y:S01]  /*9270*/  MUFU.TANH R179, R179 ;  /* 0x000000b300b37308 */ /* 0x000ee20000002400 */
[--C-:B------:R-:W-:Y:S01]  /*9280*/  FFMA.FTZ R170, R171, UR10, -R213.reuse ;  /* 0x0000000aabaa7c23 */ /* 0x100fe200080108d5 */
[--C-:B------:R-:W-:Y:S01]  /*9290*/  FFMA.FTZ R171, R172, UR10, -R213.reuse ;  /* 0x0000000aacab7c23 */ /* 0x100fe200080108d5 */
[----:B------:R-:W-:Y:S01]  /*92a0*/  FMNMX.FTZ R4, R160, R7, !PT ;  /* 0x00000007a0047209 */ /* 0x000fe20007810000 */
[--C-:B------:R-:W-:Y:S01]  /*92b0*/  FFMA.FTZ R172, R173, UR10, -R213.reuse ;  /* 0x0000000aadac7c23 */ /* 0x100fe200080108d5 */
[--C-:B------:R-:W-:Y:S01]  /*92c0*/  FFMA.FTZ R173, R174, UR10, -R213.reuse ;  /* 0x0000000aaead7c23 */ /* 0x100fe200080108d5 */
[--C-:B------:R-:W-:Y:S01]  /*92d0*/  FFMA.FTZ R174, R176, UR10, -R213.reuse ;  /* 0x0000000ab0ae7c23 */ /* 0x100fe200080108d5 */
[----:B-1----:R-:W-:Y:S01]  /*92e0*/  FMNMX.FTZ R4, R161, R4, !PT ;  /* 0x00000004a1047209 */ /* 0x002fe20007810000 */
[----:B------:R-:W1:Y:S01]  /*92f0*/  MUFU.TANH R180, R180 ;  /* 0x000000b400b47308 */ /* 0x000e620000002400 */
[----:B------:R-:W-:-:S02]  /*9300*/  FFMA.FTZ R177, R177, UR10, -R213 ;  /* 0x0000000ab1b17c23 */ /* 0x000fc400080108d5 */
[----:B--2---:R-:W-:-:S04]  /*9310*/  FMNMX.FTZ R4, R163, R4, !PT ;  /* 0x00000004a3047209 */ /* 0x004fc80007810000 */
[----:B----4-:R-:W-:Y:S01]  /*9320*/  FMNMX.FTZ R7, R175, R4, !PT ;  /* 0x00000004af077209 */ /* 0x010fe20007810000 */
[----:B------:R-:W2:Y:S03]  /*9330*/  MUFU.TANH R181, R181 ;  /* 0x000000b500b57308 */ /* 0x000ea60000002400 */
[----:B0-----:R-:W-:-:S04]  /*9340*/  FMNMX.FTZ R4, R178, R7, !PT ;  /* 0x00000007b2047209 */ /* 0x001fc80007810000 */
[----:B---3--:R-:W-:Y:S01]  /*9350*/  FMNMX.FTZ R7, R179, R4, !PT ;  /* 0x00000004b3077209 */ /* 0x008fe20007810000 */
[----:B------:R-:W0:Y:S03]  /*9360*/  MUFU.TANH R182, R182 ;  /* 0x000000b600b67308 */ /* 0x000e260000002400 */
[----:B-1----:R-:W-:-:S05]  /*9370*/  FMNMX.FTZ R4, R180, R7, !PT ;  /* 0x00000007b4047209 */ /* 0x002fca0007810000 */
        /* <DEDUP_REMOVED lines=14> */
[----:B------:R-:W2:Y:S01]  /*9460*/  MUFU.EX2 R191, R191 ;  /* 0x000000bf00bf7308 */ /* 0x000ea20000000800 */
[----:B0-----:R-:W-:-:S07]  /*9470*/  FMNMX.FTZ R4, R188, R7, !PT ;  /* 0x00000007bc047209 */ /* 0x001fce0007810000 */
[----:B------:R-:W0:Y:S01]  /*9480*/  MUFU.EX2 R8, R192 ;  /* 0x000000c000087308 */ /* 0x000e220000000800 */
[----:B-1----:R-:W-:-:S05]  /*9490*/  FMNMX.FTZ R4, R189, R4, !PT ;  /* 0x00000004bd047209 */ /* 0x002fca0007810000 */
[----:B------:R-:W1:Y:S02]  /*94a0*/  SHFL.BFLY PT, R7, R4, 0x2, 0x1f ;  /* 0x0c401f0004077f89 */ /* 0x000e6400000e0000 */
[----:B------:R-:W3:Y:S01]  /*94b0*/  MUFU.EX2 R193, R193 ;  /* 0x000000c100c17308 */ /* 0x000ee20000000800 */
        /* <DEDUP_REMOVED lines=20> */
[----:B------:R-:W-:Y:S01]  /*9600*/  FMUL.FTZ R57, R57, R191 ;  /* 0x000000bf39397220 */ /* 0x000fe20000410000 */
[----:B-1----:R-:W-:Y:S01]  /*9610*/  FMNMX.FTZ R7, R4, R7, !PT ;  /* 0x0000000704077209 */ /* 0x002fe20007810000 */
[-C--:B------:R-:W-:Y:S01]  /*9620*/  FMUL.FTZ R60, R60, R191.reuse ;  /* 0x000000bf3c3c7220 */ /* 0x080fe20000410000 */
[----:B------:R-:W-:Y:S01]  /*9630*/  MUFU.EX2 R14, R14 ;  /* 0x0000000e000e7308 */ /* 0x000fe20000000800 */
[-C--:B------:R-:W-:Y:S01]  /*9640*/  FMUL.FTZ R61, R61, R191.reuse ;  /* 0x000000bf3d3d7220 */ /* 0x080fe20000410000 */
[-C--:B------:R-:W-:Y:S01]  /*9650*/  FMUL.FTZ R64, R64, R191.reuse ;  /* 0x000000bf40407220 */ /* 0x080fe20000410000 */
[----:B------:R-:W1:Y:S01]  /*9660*/  SHFL.BFLY PT, R4, R7, 0x1, 0x1f ;  /* 0x0c201f0007047f89 */ /* 0x000e6200000e0000 */
        /* <DEDUP_REMOVED lines=28> */
[C---:B------:R-:W-:Y:S01]  /*9830*/  FMUL.FTZ R152, R4.reuse, UR10 ;  /* 0x0000000a04987c20 */ /* 0x040fe20008410000 */
[----:B------:R-:W-:Y:S01]  /*9840*/  FADD.FTZ R7, -R4, R9 ;  /* 0x0000000904077221 */ /* 0x000fe20000010100 */
[----:B------:R-:W-:Y:S01]  /*9850*/  MUFU.EX2 R190, R190 ;  /* 0x000000be00be7308 */ /* 0x000fe20000000800 */
[----:B------:R-:W-:Y:S01]  /*9860*/  FMUL.FTZ R113, R113, R191 ;  /* 0x000000bf71717220 */ /* 0x000fe20000410000 */
[--C-:B------:R-:W-:Y:S01]  /*9870*/  FFMA.FTZ R198, R175, UR10, -R152.reuse ;  /* 0x0000000aafc67c23 */ /* 0x100fe20008010898 */
[----:B------:R-:W-:Y:S01]  /*9880*/  FFMA.FTZ R175, R178, UR10, -R152 ;  /* 0x0000000ab2af7c23 */ /* 0x000fe20008010898 */
[----:B------:R-:W-:-:S02]  /*9890*/  IMAD.U32 R178, RZ, RZ, UR26 ;  /* 0x0000001affb27e24 */ /* 0x000fc4000f8e00ff */
[----:B------:R-:W-:Y:S01]  /*98a0*/  FMUL.FTZ R7, R7, UR10 ;  /* 0x0000000a07077c20 */ /* 0x000fe20008410000 */
[--C-:B------:R-:W-:Y:S01]  /*98b0*/  FFMA.FTZ R192, R153, UR10, -R152.reuse ;  /* 0x0000000a99c07c23 */ /* 0x100fe20008010898 */
[--C-:B------:R-:W-:Y:S01]  /*98c0*/  FFMA.FTZ R10, R10, UR10, -R152.reuse ;  /* 0x0000000a0a0a7c23 */ /* 0x100fe20008010898 */
[----:B------:R-:W-:Y:S01]  /*98d0*/  @!P2 VIADD R153, R178, 0x22840 ;  /* 0x00022840b299a836 */ /* 0x000fe20000000000 */
[----:B------:R1:W4:Y:S01]  /*98e0*/  MUFU.EX2 R9, R7 ;  /* 0x0000000700097308 */ /* 0x0003220000000800 */
[--C-:B------:R-:W-:Y:S01]  /*98f0*/  FFMA.FTZ R11, R11, UR10, -R152.reuse ;  /* 0x0000000a0b0b7c23 */ /* 0x100fe20008010898 */
[--C-:B------:R-:W-:Y:S01]  /*9900*/  FFMA.FTZ R13, R13, UR10, -R152.reuse ;  /* 0x0000000a0d0d7c23 */ /* 0x100fe20008010898 */
[--C-:B------:R-:W-:Y:S01]  /*9910*/  FFMA.FTZ R176, R15, UR10, -R152.reuse ;  /* 0x0000000a0fb07c23 */ /* 0x100fe20008010898 */
[----:B------:R-:W-:Y:S01]  /*9920*/  @!P2 PRMT R153, RZ, 0x654, R153 ;  /* 0x00000654ff99a816 */ /* 0x000fe20000000099 */
[--C-:B------:R-:W-:Y:S01]  /*9930*/  FFMA.FTZ R15, R21, UR10, -R152.reuse ;  /* 0x0000000a150f7c23 */ /* 0x100fe20008010898 */
[--C-:B------:R-:W-:Y:S01]  /*9940*/  FFMA.FTZ R21, R156, UR10, -R152.reuse ;  /* 0x0000000a9c157c23 */ /* 0x100fe20008010898 */
[--C-:B------:R-:W-:Y:S01]  /*9950*/  FFMA.FTZ R194, R157, UR10, -R152.reuse ;  /* 0x0000000a9dc27c23 */ /* 0x100fe20008010898 */
[----:B------:R-:W5:Y:S01]  /*9960*/  MUFU.EX2 R159, R159 ;  /* 0x0000009f009f7308 */ /* 0x000f620000000800 */
[----:B-1----:R-:W-:Y:S01]  /*9970*/  IADD3 R7, -R215, 0xb, RZ ;  /* 0x0000000bd7077810 */ /* 0x002fe20007ffe1ff */
[--C-:B------:R-:W-:Y:S01]  /*9980*/  FFMA.FTZ R196, R160, UR10, -R152.reuse ;  /* 0x0000000aa0c47c23 */ /* 0x100fe20008010898 */
[--C-:B------:R-:W-:Y:S01]  /*9990*/  FFMA.FTZ R161, R161, UR10, -R152.reuse ;  /* 0x0000000aa1a17c23 */ /* 0x100fe20008010898 */
[--C-:B------:R-:W-:Y:S01]  /*99a0*/  FFMA.FTZ R163, R163, UR10, -R152.reuse ;  /* 0x0000000aa3a37c23 */ /* 0x100fe20008010898 */
[--C-:B------:R-:W-:Y:S01]  /*99b0*/  FFMA.FTZ R214, R179, UR10, -R152.reuse ;  /* 0x0000000ab3d67c23 */ /* 0x100fe20008010898 */
[----:B------:R1:W-:Y:S06]  /*99c0*/  BAR.ARV R7, 0x100 ;  /* 0x000400070000751d */ /* 0x0003ec0000002000 */
[----:B------:R3:W-:Y:S01]  /*99d0*/  @!P2 SYNCS.ARRIVE.TRANS64.RED.A1T0 RZ, [R153+URZ], RZ ;  /* 0x000000ff99ffa9a7 */ /* 0x0007e2000810043f */
[----:B------:R-:W1:Y:S01]  /*99e0*/  MUFU.EX2 R162, R162 ;  /* 0x000000a200a27308 */ /* 0x000e620000000800 */
[--C-:B------:R-:W-:Y:S01]  /*99f0*/  FFMA.FTZ R179, R180, UR10, -R152.reuse ;  /* 0x0000000ab4b37c23 */ /* 0x100fe20008010898 */
[--C-:B------:R-:W-:Y:S01]  /*9a00*/  FFMA.FTZ R180, R181, UR10, -R152.reuse ;  /* 0x0000000ab5b47c23 */ /* 0x100fe20008010898 */
[--C-:B------:R-:W-:Y:S01]  /*9a10*/  FFMA.FTZ R181, R182, UR10, -R152.reuse ;  /* 0x0000000ab6b57c23 */ /* 0x100fe20008010898 */
[--C-:B------:R-:W-:Y:S01]  /*9a20*/  FFMA.FTZ R182, R183, UR10, -R152.reuse ;  /* 0x0000000ab7b67c23 */ /* 0x100fe20008010898 */
[--C-:B------:R-:W-:Y:S01]  /*9a30*/  FFMA.FTZ R183, R184, UR10, -R152.reuse ;  /* 0x0000000ab8b77c23 */ /* 0x100fe20008010898 */
[----:B------:R-:W-:Y:S01]  /*9a40*/  FFMA.FTZ R184, R185, UR10, -R152 ;  /* 0x0000000ab9b87c23 */ /* 0x000fe20008010898 */
[----:B---3--:R-:W-:Y:S01]  /*9a50*/  FADD.FTZ R153, R193, R2 ;  /* 0x00000002c1997221 */ /* 0x008fe20000010000 */
[----:B------:R-:W3:Y:S01]  /*9a60*/  MUFU.EX2 R199, R199 ;  /* 0x000000c700c77308 */ /* 0x000ee20000000800 */
[--C-:B------:R-:W-:Y:S01]  /*9a70*/  FFMA.FTZ R185, R186, UR10, -R152.reuse ;  /* 0x0000000abab97c23 */ /* 0x100fe20008010898 */
[--C-:B------:R-:W-:Y:S01]  /*9a80*/  FFMA.FTZ R187, R187, UR10, -R152.reuse ;  /* 0x0000000abbbb7c23 */ /* 0x100fe20008010898 */
[----:B--2---:R-:W-:Y:S01]  /*9a90*/  FADD.FTZ R2, R12, R153 ;  /* 0x000000990c027221 */ /* 0x004fe20000010000 */
[--C-:B------:R-:W-:Y:S01]  /*9aa0*/  FFMA.FTZ R188, R188, UR10, -R152.reuse ;  /* 0x0000000abcbc7c23 */ /* 0x100fe20008010898 */
[----:B------:R-:W-:Y:S01]  /*9ab0*/  FFMA.FTZ R189, R189, UR10, -R152 ;  /* 0x0000000abdbd7c23 */ /* 0x000fe20008010898 */
[----:B------:R-:W-:Y:S01]  /*9ac0*/  F2FP.BF16.F32.PACK_AB R152, R193, R8 ;  /* 0x00000008c198723e */ /* 0x000fe200000010ff */
[----:B0-----:R-:W-:Y:S01]  /*9ad0*/  FADD.FTZ R153, R195, R2 ;  /* 0x00000002c3997221 */ /* 0x001fe20000010000 */
[----:B------:R-:W0:Y:S01]  /*9ae0*/  MUFU.EX2 R164, R164 ;  /* 0x000000a400a47308 */ /* 0x000e220000000800 */
[-C--:B----4-:R-:W-:Y:S01]  /*9af0*/  FMUL.FTZ R26, R26, R9.reuse ;  /* 0x000000091a1a7220 */ /* 0x090fe20000410000 */
[-C--:B------:R-:W-:Y:S01]  /*9b00*/  FMUL.FTZ R27, R27, R9.reuse ;  /* 0x000000091b1b7220 */ /* 0x080fe20000410000 */
[----:B------:R-:W-:Y:S01]  /*9b10*/  FADD.FTZ R2, R14, R153 ;  /* 0x000000990e027221 */ /* 0x000fe20000010000 */
[-C--:B------:R-:W-:Y:S01]  /*9b20*/  FMUL.FTZ R30, R30, R9.reuse ;  /* 0x000000091e1e7220 */ /* 0x080fe20000410000 */
[-C--:B------:R-:W-:Y:S01]  /*9b30*/  FMUL.FTZ R31, R31, R9.reuse ;  /* 0x000000091f1f7220 */ /* 0x080fe20000410000 */
[-C--:B------:R-:W-:Y:S01]  /*9b40*/  FMUL.FTZ R34, R34, R9.reuse ;  /* 0x0000000922227220 */ /* 0x080fe20000410000 */
[----:B------:R-:W-:Y:S01]  /*9b50*/  FADD.FTZ R153, R197, R2 ;  /* 0x00000002c5997221 */ /* 0x000fe20000010000 */
[----:B------:R-:W2:Y:S01]  /*9b60*/  MUFU.EX2 R165, R165 ;  /* 0x000000a500a57308 */ /* 0x000ea20000000800 */
[-C--:B------:R-:W-:Y:S01]  /*9b70*/  FMUL.FTZ R35, R35, R9.reuse ;  /* 0x0000000923237220 */ /* 0x080fe20000410000 */
[-C--:B------:R-:W-:Y:S01]  /*9b80*/  FMUL.FTZ R38, R38, R9.reuse ;  /* 0x0000000926267220 */ /* 0x080fe20000410000 */
[----:B------:R-:W-:Y:S01]  /*9b90*/  FADD.FTZ R2, R20, R153 ;  /* 0x0000009914027221 */ /* 0x000fe20000010000 */
[-C--:B------:R-:W-:Y:S01]  /*9ba0*/  FMUL.FTZ R39, R39, R9.reuse ;  /* 0x0000000927277220 */ /* 0x080fe20000410000 */
[-C--:B------:R-:W-:Y:S01]  /*9bb0*/  FMUL.FTZ R42, R42, R9.reuse ;  /* 0x000000092a2a7220 */ /* 0x080fe20000410000 */
[-C--:B------:R-:W-:Y:S01]  /*9bc0*/  FMUL.FTZ R43, R43, R9.reuse ;  /* 0x000000092b2b7220 */ /* 0x080fe20000410000 */
[----:B------:R-:W-:Y:S01]  /*9bd0*/  FADD.FTZ R153, R155, R2 ;  /* 0x000000029b997221 */ /* 0x000fe20000010000 */
[----:B------:R-:W4:Y:S01]  /*9be0*/  MUFU.EX2 R166, R166 ;  /* 0x000000a600a67308 */ /* 0x000f220000000800 */
[-C--:B------:R-:W-:Y:S01]  /*9bf0*/  FMUL.FTZ R46, R46, R9.reuse ;  /* 0x000000092e2e7220 */ /* 0x080fe20000410000 */
[-C--:B------:R-:W-:Y:S01]  /*9c00*/  FMUL.FTZ R47, R47, R9.reuse ;  /* 0x000000092f2f7220 */ /* 0x080fe20000410000 */
[----:B------:R-:W-:Y:S01]  /*9c10*/  FADD.FTZ R2, R190, R153 ;  /* 0x00000099be027221 */ /* 0x000fe20000010000 */
[-C--:B------:R-:W-:Y:S01]  /*9c20*/  FMUL.FTZ R50, R50, R9.reuse ;  /* 0x0000000932327220 */ /* 0x080fe20000410000 */
[-C--:B------:R-:W-:Y:S01]  /*9c30*/  FMUL.FTZ R51, R51, R9.reuse ;  /* 0x0000000933337220 */ /* 0x080fe20000410000 */
[-C--:B------:R-:W-:Y:S01]  /*9c40*/  FMUL.FTZ R54, R54, R9.reuse ;  /* 0x0000000936367220 */ /* 0x080fe20000410000 */
[----:B-----5:R-:W-:Y:S01]  /*9c50*/  FADD.FTZ R153, R159, R2 ;  /* 0x000000029f997221 */ /* 0x020fe20000010000 */
[----:B------:R-:W5:Y:S01]  /*9c60*/  MUFU.EX2 R167, R167 ;  /* 0x000000a700a77308 */ /* 0x000f620000000800 */
[-C--:B------:R-:W-:Y:S01]  /*9c70*/  FMUL.FTZ R55, R55, R9.reuse ;  /* 0x0000000937377220 */ /* 0x080fe20000410000 */
[-C--:B------:R-:W-:Y:S01]  /*9c80*/  FMUL.FTZ R58, R58, R9.reuse ;  /* 0x000000093a3a7220 */ /* 0x080fe20000410000 */
[----:B-1----:R-:W-:Y:S01]  /*9c90*/  FADD.FTZ R2, R162, R153 ;  /* 0x00000099a2027221 */ /* 0x002fe20000010000 */
[-C--:B------:R-:W-:Y:S01]  /*9ca0*/  FMUL.FTZ R59, R59, R9.reuse ;  /* 0x000000093b3b7220 */ /* 0x080fe20000410000 */
[-C--:B------:R-:W-:Y:S01]  /*9cb0*/  FMUL.FTZ R62, R62, R9.reuse ;  /* 0x000000093e3e7220 */ /* 0x080fe20000410000 */
[-C--:B------:R-:W-:Y:S01]  /*9cc0*/  FMUL.FTZ R63, R63, R9.reuse ;  /* 0x000000093f3f7220 */ /* 0x080fe20000410000 */
[----:B---3--:R-:W-:Y:S01]  /*9cd0*/  FADD.FTZ R153, R199, R2 ;  /* 0x00000002c7997221 */ /* 0x008fe20000010000 */
[----:B------:R-:W1:Y:S01]  /*9ce0*/  MUFU.EX2 R168, R168 ;  /* 0x000000a800a87308 */ /* 0x000e620000000800 */
[-C--:B------:R-:W-:Y:S01]  /*9cf0*/  FMUL.FTZ R66, R66, R9.reuse ;  /* 0x0000000942427220 */ /* 0x080fe20000410000 */
[-C--:B------:R-:W-:Y:S01]  /*9d00*/  FMUL.FTZ R67, R67, R9.reuse ;  /* 0x0000000943437220 */ /* 0x080fe20000410000 */
[----:B0-----:R-:W-:Y:S01]  /*9d10*/  FADD.FTZ R2, R164, R153 ;  /* 0x00000099a4027221 */ /* 0x001fe20000010000 */
[-C--:B------:R-:W-:Y:S01]  /*9d20*/  FMUL.FTZ R70, R70, R9.reuse ;  /* 0x0000000946467220 */ /* 0x080fe20000410000 */
[-C--:B------:R-:W-:Y:S01]  /*9d30*/  FMUL.FTZ R71, R71, R9.reuse ;  /* 0x0000000947477220 */ /* 0x080fe20000410000 */
[-C--:B------:R-:W-:Y:S01]  /*9d40*/  FMUL.FTZ R74, R74, R9.reuse ;  /* 0x000000094a4a7220 */ /* 0x080fe20000410000 */
[----:B--2---:R-:W-:Y:S01]  /*9d50*/  FADD.FTZ R153, R165, R2 ;  /* 0x00000002a5997221 */ /* 0x004fe20000010000 */
[----:B------:R-:W0:Y:S01]  /*9d60*/  MUFU.EX2 R169, R169 ;  /* 0x000000a900a97308 */ /* 0x000e220000000800 */
[-C--:B------:R-:W-:Y:S01]  /*9d70*/  FMUL.FTZ R75, R75, R9.reuse ;  /* 0x000000094b4b7220 */ /* 0x080fe20000410000 */
[-C--:B------:R-:W-:Y:S01]  /*9d80*/  FMUL.FTZ R78, R78, R9.reuse ;  /* 0x000000094e4e7220 */ /* 0x080fe20000410000 */
[----:B----4-:R-:W-:Y:S01]  /*9d90*/  FADD.FTZ R2, R166, R153 ;  /* 0x00000099a6027221 */ /* 0x010fe20000010000 */
[-C--:B------:R-:W-:Y:S01]  /*9da0*/  FMUL.FTZ R79, R79, R9.reuse ;  /* 0x000000094f4f7220 */ /* 0x080fe20000410000 */
[-C--:B------:R-:W-:Y:S01]  /*9db0*/  FMUL.FTZ R82, R82, R9.reuse ;  /* 0x0000000952527220 */ /* 0x080fe20000410000 */
[-C--:B------:R-:W-:Y:S01]  /*9dc0*/  FMUL.FTZ R83, R83, R9.reuse ;  /* 0x0000000953537220 */ /* 0x080fe20000410000 */
[----:B-----5:R-:W-:Y:S01]  /*9dd0*/  FADD.FTZ R153, R167, R2 ;  /* 0x00000002a7997221 */ /* 0x020fe20000010000 */
[----:B------:R-:W2:Y:S01]  /*9de0*/  MUFU.EX2 R170, R170 ;  /* 0x000000aa00aa7308 */ /* 0x000ea20000000800 */
        /* <DEDUP_REMOVED lines=44> */
[----:B------:R-:W-:Y:S01]  /*a0b0*/  FMUL.FTZ R151, R151, R9 ;  /* 0x0000000997977220 */ /* 0x000fe20000410000 */
[----:B------:R-:W-:Y:S01]  /*a0c0*/  F2FP.BF16.F32.PACK_AB R164, R165, R164 ;  /* 0x000000a4a5a4723e */ /* 0x000fe200000010ff */
[-C--:B------:R-:W-:Y:S01]  /*a0d0*/  FMUL.FTZ R116, R116, R191.reuse ;  /* 0x000000bf74747220 */ /* 0x080fe20000410000 */
[----:B------:R-:W2:Y:S01]  /*a0e0*/  MUFU.EX2 R174, R174 ;  /* 0x000000ae00ae7308 */ /* 0x000ea20000000800 */
[----:B-1----:R-:W-:Y:S01]  /*a0f0*/  FADD.FTZ R153, R173, R2 ;  /* 0x00000002ad997221 */ /* 0x002fe20000010000 */
[----:B------:R-:W-:Y:S01]  /*a100*/  F2FP.BF16.F32.PACK_AB R158, R155, R20 ;  /* 0x000000149b9e723e */ /* 0x000fe200000010ff */
[-C--:B------:R-:W-:Y:S01]  /*a110*/  FMUL.FTZ R117, R117, R191.reuse ;  /* 0x000000bf75757220 */ /* 0x080fe20000410000 */
[----:B------:R-:W-:Y:S01]  /*a120*/  F2FP.BF16.F32.PACK_AB R160, R159, R190 ;  /* 0x000000be9fa0723e */ /* 0x000fe200000010ff */
[-C--:B------:R-:W-:Y:S01]  /*a130*/  FMUL.FTZ R120, R120, R191.reuse ;  /* 0x000000bf78787220 */ /* 0x080fe20000410000 */
[----:B------:R-:W-:Y:S01]  /*a140*/  F2FP.BF16.F32.PACK_AB R166, R167, R166 ;  /* 0x000000a6a7a6723e */ /* 0x000fe200000010ff */
[-C--:B------:R-:W-:Y:S01]  /*a150*/  FMUL.FTZ R121, R121, R191.reuse ;  /* 0x000000bf79797220 */ /* 0x080fe20000410000 */
[----:B------:R-:W1:Y:S01]  /*a160*/  MUFU.EX2 R13, R13 ;  /* 0x0000000d000d7308 */ /* 0x000e620000000800 */
[----:B0-----:R-:W-:Y:S01]  /*a170*/  FADD.FTZ R0, R11, R0 ;  /* 0x000000000b007221 */ /* 0x001fe20000010000 */
[----:B------:R-:W-:Y:S01]  /*a180*/  F2FP.BF16.F32.PACK_AB R168, R169, R168 ;  /* 0x000000a8a9a8723e */ /* 0x000fe200000010ff */
[-C--:B------:R-:W-:Y:S01]  /*a190*/  FMUL.FTZ R124, R124, R191.reuse ;  /* 0x000000bf7c7c7220 */ /* 0x080fe20000410000 */
[----:B------:R-:W-:Y:S01]  /*a1a0*/  F2FP.BF16.F32.PACK_AB R170, R171, R170 ;  /* 0x000000aaabaa723e */ /* 0x000fe200000010ff */
[-C--:B------:R-:W-:Y:S01]  /*a1b0*/  FMUL.FTZ R125, R125, R191.reuse ;  /* 0x000000bf7d7d7220 */ /* 0x080fe20000410000 */
[----:B------:R-:W-:Y:S01]  /*a1c0*/  F2FP.BF16.F32.PACK_AB R172, R173, R172 ;  /* 0x000000acadac723e */ /* 0x000fe200000010ff */
        /* <DEDUP_REMOVED lines=15> */
[----:B------:R-:W-:Y:S01]  /*a2c0*/  FMUL.FTZ R149, R149, R191 ;  /* 0x000000bf95957220 */ /* 0x000fe20000410000 */
[----:B------:R-:W-:Y:S01]  /*a2d0*/  F2FP.BF16.F32.PACK_AB R154, R195, R12 ;  /* 0x0000000cc39a723e */ /* 0x000fe200000010ff */
[----:B------:R-:W1:Y:S01]  /*a2e0*/  MUFU.EX2 R192, R192 ;  /* 0x000000c000c07308 */ /* 0x000e620000000800 */
[----:B0-----:R-:W-:Y:S01]  /*a2f0*/  FADD.FTZ R0, R176, R153 ;  /* 0x00000099b0007221 */ /* 0x001fe20000010000 */
[----:B------:R-:W-:-:S02]  /*a300*/  F2FP.BF16.F32.PACK_AB R156, R197, R14 ;  /* 0x0000000ec59c723e */ /* 0x000fc400000010ff */
[----:B------:R-:W-:Y:S02]  /*a310*/  F2FP.BF16.F32.PACK_AB R162, R199, R162 ;  /* 0x000000a2c7a2723e */ /* 0x000fe400000010ff */
[----:B------:R-:W-:Y:S02]  /*a320*/  F2FP.BF16.F32.PACK_AB R155, R176, R13 ;  /* 0x0000000db09b723e */ /* 0x000fe400000010ff */
        /* <DEDUP_REMOVED lines=39> */
[----:B------:R-:W-:Y:S02]  /*a5a0*/  F2FP.BF16.F32.PACK_AB R153, R11, R10 ;  /* 0x0000000a0b99723e */ /* 0x000fe400000010ff */
[----:B------:R-:W-:-:S04]  /*a5b0*/  F2FP.BF16.F32.PACK_AB R171, R184, R183 ;  /* 0x000000b7b8ab723e */ /* 0x000fc800000010ff */
        /* <DEDUP_REMOVED lines=13> */
.L_x_2407:
[----:B------:R0:W1:Y:S01]  /*a690*/  SYNCS.PHASECHK.TRANS64.TRYWAIT P2, [UR26+0x22850], R3 ;  /* 0x02285003ff0075a7 */ /* 0x000062000804015a */
[----:B------:R-:W-:Y:S05]  /*a6a0*/  @!P0 BRA `(.L_x_2408) ;  /* 0x0000000000048947 */ /* 0x000fea0003800000 */
[----:B------:R-:W-:Y:S01]  /*a6b0*/  BPT.TRAP 0x1 ;  /* 0x000000040000795c */ /* 0x000fe20000300000 */
.L_x_2408:
[----:B-1----:R-:W-:Y:S05]  /*a6c0*/  @P2 BRA `(.L_x_2409) ;  /* 0x0000000000082947 */ /* 0x002fea0003800000 */
[----:B------:R-:W1:Y:S02]  /*a6d0*/  SYNCS.PHASECHK.TRANS64.TRYWAIT P2, [UR26+0x22850], R3 ;  /* 0x02285003ff0075a7 */ /* 0x000e64000804015a */
[----:B-1----:R-:W-:Y:S05]  /*a6e0*/  @!P2 BRA `(.L_x_2410) ;  /* 0x000000d400d0a947 */ /* 0x002fea0003800000 */
.L_x_2409:
        /* <DEDUP_REMOVED lines=48> */
.L_x_2402:
[----:B------:R-:W-:-:S13]  /*a9f0*/  ISETP.GE.AND P1, PT, R3, UR42, PT ;  /* 0x0000002a03007c0c */ /* 0x000fda000bf26270 */
[----:B------:R-:W-:Y:S05]  /*aa00*/  @!P1 BRA `(.L_x_2412) ;  /* 0x00000034003c9947 */ /* 0x000fea0003800000 */
[----:B------:R-:W-:Y:S01]  /*aa10*/  IMAD.MOV.U32 R9, RZ, RZ, R4 ;  /* 0x000000ffff097224 */ /* 0x000fe200078e0004 */
[----:B------:R-:W-:Y:S01]  /*aa20*/  ULDC UR24, c[0x0][0x9e4] ;  /* 0x0002790000187ab9 */ /* 0x000fe20000000800 */
[----:B0-----:R-:W-:Y:S01]  /*aa30*/  IMAD.MOV.U32 R8, RZ, RZ, R5 ;  /* 0x000000ffff087224 */ /* 0x001fe200078e0005 */
[----:B------:R-:W-:Y:S01]  /*aa40*/  ULDC UR25, c[0x0][0x9d8] ;  /* 0x0002760000197ab9 */ /* 0x000fe20000000800 */
[----:B------:R-:W-:Y:S01]  /*aa50*/  ULDC UR23, c[0x0][0x988] ;  /* 0x0002620000177ab9 */ /* 0x000fe20000000800 */
[----:B------:R-:W-:-:S05]  /*aa60*/  ULDC UR26, c[0x0][0x9e0] ;  /* 0x00027800001a7ab9 */ /* 0x000fca0000000800 */
.L_x_2429:
[----:B------:R-:W-:-:S04]  /*aa70*/  UIADD3 UR37, UR37, 0x1, URZ ;  /* 0x0000000125257890 */ /* 0x000fc8000fffe03f */
[----:B------:R-:W-:-:S04]  /*aa80*/  UISETP.NE.AND UP2, UPT, UR37, 0x2, UPT ;  /* 0x000000022500788c */ /* 0x000fc8000bf45270 */
[----:B------:R-:W-:Y:S02]  /*aa90*/  USEL UR6, URZ, 0x1, UP2 ;  /* 0x000000013f067887 */ /* 0x000fe40009000000 */
[----:B------:R-:W-:Y:S02]  /*aaa0*/  USEL UR37, UR37, URZ, UP2 ;  /* 0x0000003f25257287 */ /* 0x000fe40009000000 */
[----:B------:R-:W-:Y:S01]  /*aab0*/  ULOP3.LUT UR38, UR38, UR6, URZ, 0x3c, !UPT ;  /* 0x0000000626267292 */ /* 0x000fe2000f8e3c3f */
[----:B------:R-:W-:Y:S11]  /*aac0*/  @!P0 BRA `(.L_x_2413) ;  /* 0x0000000000048947 */ /* 0x000ff60003800000 */
[----:B------:R-:W-:Y:S01]  /*aad0*/  BPT.TRAP 0x1 ;  /* 0x000000040000795c */ /* 0x000fe20000300000 */
.L_x_2413:
        /* <DEDUP_REMOVED lines=9> */
.L_x_2414:
[----:B-1----:R-:W-:Y:S05]  /*ab70*/  @P1 BRA `(.L_x_2415) ;  /* 0x0000000000081947 */ /* 0x002fea0003800000 */
[----:B------:R-:W1:Y:S02]  /*ab80*/  SYNCS.PHASECHK.TRANS64.TRYWAIT P1, [UR27+0x22830], R6 ;  /* 0x02283006ff0075a7 */ /* 0x000e64000802015b */
[----:B-1----:R-:W-:Y:S05]  /*ab90*/  @!P1 BRA `(.L_x_2416) ;  /* 0x000000d000b89947 */ /* 0x002fea0003800000 */
.L_x_2415:
        /* <DEDUP_REMOVED lines=87> */
[----:B------:R-:W-:Y:S02]  /*b110*/  IADD3 R5, -R16, R5, R17 ;  /* 0x0000000510057210 */ /* 0x000fe40007ffe111 */
        /* <DEDUP_REMOVED lines=67> */
.L_x_2419:
[----:B------:R-:W-:-:S05]  /*b550*/  IMAD.U32 R213, RZ, RZ, UR24 ;  /* 0x00000018ffd57e24 */ /* 0x000fca000f8e00ff */
[----:B------:R-:W-:-:S13]  /*b560*/  ISETP.NE.AND P1, PT, R213, 0x1, PT ;  /* 0x00000001d500780c */ /* 0x000fda0003f25270 */
[----:B------:R-:W1:Y:S02]  /*b570*/  @P1 LDC.64 R4, c[0x0][0x9e8] ;  /* 0x00027a00ff041b82 */ /* 0x000e640000000a00 */
[----:B-1----:R-:W-:-:S05]  /*b580*/  @P1 IMAD.HI.U32 R4, R195, R4, RZ ;  /* 0x00000004c3041227 */ /* 0x002fca00078e00ff */
[----:B------:R-:W-:-:S07]  /*b590*/  @P1 SHF.R.U32.HI R195, RZ, R5, R4 ;  /* 0x00000005ffc31219 */ /* 0x000fce0000011604 */
.L_x_2420:
[----:B------:R-:W-:Y:S05]  /*b5a0*/  BSYNC B0 ;  /* 0x0000000000007941 */ /* 0x000fea0003800000 */
.L_x_2418:
[----:B------:R-:W-:-:S04]  /*b5b0*/  IMAD R4, R18, -0x2, R187 ;  /* 0xfffffffe12047824 */ /* 0x000fc800078e02bb */
[----:B------:R-:W-:-:S05]  /*b5c0*/  IMAD R4, R195, R213, R4 ;  /* 0x000000d5c3047224 */ /* 0x000fca00078e0204 */
[----:B------:R-:W-:Y:S02]  /*b5d0*/  VIADDMNMX R197, R4, R213, R197, PT ;  /* 0x000000d504c57246 */ /* 0x000fe400038001c5 */
[----:B------:R-:W-:-:S07]  /*b5e0*/  VIMNMX R196, R196, R4, !PT ;  /* 0x00000004c4c47248 */ /* 0x000fce0007fe0100 */
.L_x_2417:
[C---:B------:R-:W-:Y:S01]  /*b5f0*/  ISETP.GE.AND P1, PT, R187.reuse, 0x1, PT ;  /* 0x00000001bb00780c */ /* 0x040fe20003f26270 */
[----:B------:R-:W1:Y:S01]  /*b600*/  SHFL.IDX PT, R193, R193, 0x1, 0x1c1f ;  /* 0x003c1f00c1c17f89 */ /* 0x000e6200000e0000 */
[----:B------:R-:W-:Y:S02]  /*b610*/  ISETP.GE.AND P4, PT, R187, 0x9, PT ;  /* 0x00000009bb00780c */ /* 0x000fe40003f86270 */
[----:B------:R-:W-:Y:S02]  /*b620*/  ISETP.GT.AND P2, PT, R196, RZ, !P1 ;  /* 0x000000ffc400720c */ /* 0x000fe40004f44270 */
[----:B------:R-:W-:Y:S02]  /*b630*/  P2R R213, PR, RZ, 0x2 ;  /* 0x00000002ffd57803 */ /* 0x000fe40000000000 */
[----:B------:R-:W-:Y:S02]  /*b640*/  ISETP.LT.OR P2, PT, R197, 0x1, P2 ;  /* 0x00000001c500780c */ /* 0x000fe40001741670 */
[----:B------:R-:W-:-:S02]  /*b650*/  ISETP.GE.AND P1, PT, R187, 0x2, PT ;  /* 0x00000002bb00780c */ /* 0x000fc40003f26270 */
[----:B------:R-:W-:Y:S02]  /*b660*/  FSEL R195, R12, -INF , !P2 ;  /* 0xff8000000cc37808 */ /* 0x000fe40005000000 */
[C---:B------:R-:W-:Y:S02]  /*b670*/  ISETP.GT.AND P2, PT, R196.reuse, 0x8, !P4 ;  /* 0x00000008c400780c */ /* 0x040fe40006744270 */
[----:B------:R-:W-:Y:S02]  /*b680*/  P2R R12, PR, RZ, 0x10 ;  /* 0x00000010ff0c7803 */ /* 0x000fe40000000000 */
[----:B------:R-:W-:Y:S02]  /*b690*/  ISETP.LT.OR P2, PT, R197, 0x9, P2 ;  /* 0x00000009c500780c */ /* 0x000fe40001741670 */
[----:B------:R-:W-:Y:S02]  /*b6a0*/  ISETP.GT.AND P3, PT, R196, 0x1, !P1 ;  /* 0x00000001c400780c */ /* 0x000fe40004f64270 */
[----:B------:R-:W-:-:S02]  /*b6b0*/  ISETP.GE.AND P4, PT, R187, 0xa, PT ;  /* 0x0000000abb00780c */ /* 0x000fc40003f86270 */
[----:B0-----:R-:W-:Y:S01]  /*b6c0*/  FSEL R20, R20, -INF , !P2 ;  /* 0xff80000014147808 */ /* 0x001fe20005000000 */
[--C-:B-1----:R-:W-:Y:S01]  /*b6d0*/  IMAD.IADD R199, R199, 0x1, R193.reuse ;  /* 0x00000001c7c77824 */ /* 0x102fe200078e02c1 */
[----:B------:R-:W-:Y:S01]  /*b6e0*/  ISETP.LT.OR P3, PT, R197, 0x2, P3 ;  /* 0x00000002c500780c */ /* 0x000fe20001f61670 */
[----:B------:R-:W-:Y:S01]  /*b6f0*/  IMAD.IADD R198, R198, 0x1, R193 ;  /* 0x00000001c6c67824 */ /* 0x000fe200078e02c1 */
        /* <DEDUP_REMOVED lines=115> */
.L_x_2423:
[----:B------:R-:W-:-:S05]  /*be30*/  IMAD.U32 R196, RZ, RZ, UR24 ;  /* 0x00000018ffc47e24 */ /* 0x000fca000f8e00ff */
[----:B------:R-:W-:-:S13]  /*be40*/  ISETP.NE.AND P6, PT, R196, 0x1, PT ;  /* 0x00000001c400780c */ /* 0x000fda0003fc5270 */
[----:B------:R-:W0:Y:S02]  /*be50*/  @P6 LDC.64 R4, c[0x0][0x9e8] ;  /* 0x00027a00ff046b82 */ /* 0x000e240000000a00 */
[----:B0-----:R-:W-:-:S05]  /*be60*/  @P6 IMAD.HI.U32 R4, R193, R4, RZ ;  /* 0x00000004c1046227 */ /* 0x001fca00078e00ff */
[----:B------:R-:W-:-:S07]  /*be70*/  @P6 SHF.R.U32.HI R193, RZ, R5, R4 ;  /* 0x00000005ffc16219 */ /* 0x000fce0000011604 */
.L_x_2424:
[----:B------:R-:W-:Y:S05]  /*be80*/  BSYNC B0 ;  /* 0x0000000000007941 */ /* 0x000fea0003800000 */
.L_x_2422:
[----:B------:R-:W-:-:S04]  /*be90*/  IMAD R187, R18, -0x2, R187 ;  /* 0xfffffffe12bb7824 */ /* 0x000fc800078e02bb */
[----:B------:R-:W-:-:S05]  /*bea0*/  IMAD R193, R193, R196, R187 ;  /* 0x000000c4c1c17224 */ /* 0x000fca00078e02bb */
[----:B------:R-:W-:Y:S02]  /*beb0*/  VIADDMNMX R199, R193, R196, R199, PT ;  /* 0x000000c4c1c77246 */ /* 0x000fe400038001c7 */
[----:B------:R-:W-:-:S07]  /*bec0*/  VIMNMX R198, R198, R193, !PT ;  /* 0x000000c1c6c67248 */ /* 0x000fce0007fe0100 */
.L_x_2421:
[----:B------:R-:W-:Y:S01]  /*bed0*/  ISETP.GT.AND P1, PT, R198, 0x1, !P1 ;  /* 0x00000001c600780c */ /* 0x000fe20004f24270 */
[----:B------:R-:W-:Y:S01]  /*bee0*/  UMOV UR10, UR23 ;  /* 0x00000017000a7c82 */ /* 0x000fe20008000000 */
[----:B------:R-:W-:Y:S02]  /*bef0*/  ISETP.NE.AND P6, PT, R218, RZ, PT ;  /* 0x000000ffda00720c */ /* 0x000fe40003fc5270 */
        /* <DEDUP_REMOVED lines=57> */
[----:B------:R-:W-:Y:S01]  /*c290*/  ISETP.NE.AND P1, PT, R221, RZ, PT ;  /* 0x000000ffdd00720c */ /* 0x000fe20003f25270 */
[----:B------:R-:W0:Y:S01]  /*c2a0*/  SHFL.BFLY PT, R5, R4, 0x2, 0x1f ;  /* 0x0c401f0004057f89 */ /* 0x000e2200000e0000 */
[----:B------:R-:W-:-:S02]  /*c2b0*/  ISETP.NE.AND P6, PT, R229, RZ, PT ;  /* 0x000000ffe500720c */ /* 0x000fc40003fc5270 */
[C---:B------:R-:W-:Y:S02]  /*c2c0*/  ISETP.GT.AND P1, PT, R198.reuse, 0x28, !P1 ;  /* 0x00000028c600780c */ /* 0x040fe40004f24270 */
[----:B------:R-:W-:Y:S02]  /*c2d0*/  ISETP.GT.AND P2, PT, R198, 0x49, !P2 ;  /* 0x00000049c600780c */ /* 0x000fe40005744270 */
        /* <DEDUP_REMOVED lines=8> */
[----:B------:R-:W-:Y:S02]  /*c360*/  ISETP.GT.AND P4, PT, R198, 0x51, !P4 ;  /* 0x00000051c600780c */ /* 0x000fe40006784270 */
[----:B------:R-:W-:-:S02]  /*c370*/  FSEL R165, R165, -INF , !P1 ;  /* 0xff800000a5a57808 */ /* 0x000fc40004800000 */
[----:B------:R-:W-:Y:S02]  /*c380*/  ISETP.NE.AND P1, PT, R223, RZ, PT ;  /* 0x000000ffdf00720c */ /* 0x000fe40003f25270 */
[----:B0-----:R-:W-:Y:S02]  /*c390*/  FMNMX.FTZ R193, R4, R5, !PT ;  /* 0x0000000504c17209 */ /* 0x001fe40007810000 */
[C---:B------:R-:W-:Y:S02]  /*c3a0*/  ISETP.GT.AND P1, PT, R198.reuse, 0x30, !P1 ;  /* 0x00000030c600780c */ /* 0x040fe40004f24270 */
[C---:B------:R-:W-:Y:S01]  /*c3b0*/  ISETP.LT.OR P3, PT, R199.reuse, 0x51, P3 ;  /* 0x00000051c700780c */ /* 0x040fe20001f61670 */
[----:B------:R-:W0:Y:S01]  /*c3c0*/  SHFL.BFLY PT, R12, R193, 0x1, 0x1f ;  /* 0x0c201f00c10c7f89 */ /* 0x000e2200000e0000 */
[----:B------:R-:W-:Y:S02]  /*c3d0*/  ISETP.LT.OR P1, PT, R199, 0x31, P1 ;  /* 0x00000031c700780c */ /* 0x000fe40000f21670 */
[----:B------:R-:W-:-:S02]  /*c3e0*/  ISETP.GT.AND P5, PT, R198, 0x58, !P5 ;  /* 0x00000058c600780c */ /* 0x000fc40006fa4270 */
[----:B------:R-:W-:Y:S02]  /*c3f0*/  FSEL R168, R168, -INF , !P1 ;  /* 0xff800000a8a87808 */ /* 0x000fe40004800000 */
[----:B------:R-:W-:Y:S02]  /*c400*/  ISETP.NE.AND P1, PT, R224, RZ, PT ;  /* 0x000000ffe000720c */ /* 0x000fe40003f25270 */
[C---:B------:R-:W-:Y:S02]  /*c410*/  ISETP.LT.OR P4, PT, R199.reuse, 0x52, P4 ;  /* 0x00000052c700780c */ /* 0x040fe40002781670 */
[----:B------:R-:W-:Y:S02]  /*c420*/  ISETP.GT.AND P1, PT, R198, 0x31, !P1 ;  /* 0x00000031c600780c */ /* 0x000fe40004f24270 */
[----:B------:R-:W-:Y:S02]  /*c430*/  FSEL R184, R184, -INF , !P3 ;  /* 0xff800000b8b87808 */ /* 0x000fe40005800000 */
[----:B------:R-:W-:-:S02]  /*c440*/  ISETP.LT.OR P1, PT, R199, 0x32, P1 ;  /* 0x00000032c700780c */ /* 0x000fc40000f21670 */
[----:B------:R-:W-:Y:S02]  /*c450*/  ISETP.LT.OR P5, PT, R199, 0x59, P5 ;  /* 0x00000059c700780c */ /* 0x000fe40002fa1670 */
[----:B------:R-:W-:Y:S02]  /*c460*/  FSEL R169, R169, -INF , !P1 ;  /* 0xff800000a9a97808 */ /* 0x000fe40004800000 */
[----:B------:R-:W-:Y:S02]  /*c470*/  ISETP.NE.AND P1, PT, R225, RZ, PT ;  /* 0x000000ffe100720c */ /* 0x000fe40003f25270 */
[----:B------:R-:W-:Y:S02]  /*c480*/  FSEL R186, R186, -INF , !P4 ;  /* 0xff800000baba7808 */ /* 0x000fe40006000000 */
[----:B------:R-:W-:Y:S02]  /*c490*/  ISETP.GT.AND P1, PT, R198, 0x38, !P1 ;  /* 0x00000038c600780c */ /* 0x000fe40004f24270 */
[----:B0-----:R-:W-:-:S02]  /*c4a0*/  FMNMX.FTZ R5, R193, R12, !PT ;  /* 0x0000000cc1057209 */ /* 0x001fc40007810000 */
[----:B------:R-:W-:Y:S02]  /*c4b0*/  ISETP.LT.OR P1, PT, R199, 0x39, P1 ;  /* 0x00000039c700780c */ /* 0x000fe40000f21670 */
[----:B------:R-:W-:Y:S01]  /*c4c0*/  FSEL R189, R189, -INF , !P5 ;  /* 0xff800000bdbd7808 */ /* 0x000fe20006800000 */
[----:B------:R-:W-:Y:S01]  /*c4d0*/  FMUL.FTZ R12, R5, UR10 ;  /* 0x0000000a050c7c20 */ /* 0x000fe20008410000 */
        /* <DEDUP_REMOVED lines=17> */
[----:B------:R-:W-:Y:S02]  /*c5f0*/  ISETP.GT.AND P1, PT, R198, RZ, !P6 ;  /* 0x000000ffc600720c */ /* 0x000fe40007724270 */
[----:B------:R-:W-:Y:S02]  /*c600*/  ISETP.NE.AND P6, PT, R230, RZ, PT ;  /* 0x000000ffe600720c */ /* 0x000fe40003fc5270 */
[----:B------:R-:W-:Y:S02]  /*c610*/  ISETP.LT.OR P1, PT, R199, 0x1, P1 ;  /* 0x00000001c700780c */ /* 0x000fe40000f21670 */
[----:B------:R-:W-:Y:S02]  /*c620*/  ISETP.GT.AND P2, PT, R198, 0x59, !P6 ;  /* 0x00000059c600780c */ /* 0x000fe40007744270 */
[----:B------:R-:W-:-:S02]  /*c630*/  FSEL R10, R10, -INF , !P1 ;  /* 0xff8000000a0a7808 */ /* 0x000fc40004800000 */
[----:B------:R-:W-:Y:S02]  /*c640*/  FSETP.NEU.FTZ.AND P1, PT, R5, -INF , PT ;  /* 0xff8000000500780b */ /* 0x000fe40003f3d000 */
[----:B------:R-:W-:Y:S02]  /*c650*/  FMNMX.FTZ R4, R10, R9, !PT ;  /* 0x000000090a047209 */ /* 0x000fe40007810000 */
[----:B------:R-:W-:Y:S02]  /*c660*/  FSEL R12, R12, RZ, P1 ;  /* 0x000000ff0c0c7208 */ /* 0x000fe40000800000 */
[----:B------:R-:W-:-:S03]  /*c670*/  ISETP.LT.OR P2, PT, R199, 0x5a, P2 ;  /* 0x0000005ac700780c */ /* 0x000fc60001741670 */
[--C-:B------:R-:W-:Y:S01]  /*c680*/  FFMA.FTZ R196, R13, UR10, -R12.reuse ;  /* 0x0000000a0dc47c23 */ /* 0x100fe2000801080c */
[----:B------:R-:W-:Y:S01]  /*c690*/  FMNMX.FTZ R13, R11, R4, !PT ;  /* 0x000000040b0d7209 */ /* 0x000fe20007810000 */
[--C-:B------:R-:W-:Y:S01]  /*c6a0*/  FFMA.FTZ R214, R155, UR10, -R12.reuse ;  /* 0x0000000a9bd67c23 */ /* 0x100fe2000801080c */
[----:B------:R-:W-:Y:S01]  /*c6b0*/  FSEL R191, R191, -INF , !P2 ;  /* 0xff800000bfbf7808 */ /* 0x000fe20005000000 */
[--C-:B------:R-:W-:Y:S01]  /*c6c0*/  FFMA.FTZ R198, R185, UR10, -R12.reuse ;  /* 0x0000000ab9c67c23 */ /* 0x100fe2000801080c */
[----:B------:R-:W-:Y:S01]  /*c6d0*/  FMNMX.FTZ R4, R14, R13, !PT ;  /* 0x0000000d0e047209 */ /* 0x000fe20007810000 */
[--C-:B------:R-:W-:Y:S01]  /*c6e0*/  FFMA.FTZ R13, R20, UR10, -R12.reuse ;  /* 0x0000000a140d7c23 */ /* 0x100fe2000801080c */
[--C-:B------:R-:W-:Y:S01]  /*c6f0*/  FFMA.FTZ R20, R21, UR10, -R12.reuse ;  /* 0x0000000a15147c23 */ /* 0x100fe2000801080c */
[----:B------:R-:W-:Y:S01]  /*c700*/  FSEL R185, R5, RZ, P1 ;  /* 0x000000ff05b97208 */ /* 0x000fe20000800000 */
[--C-:B------:R-:W-:Y:S01]  /*c710*/  FFMA.FTZ R187, R195, UR10, -R12.reuse ;  /* 0x0000000ac3bb7c23 */ /* 0x100fe2000801080c */
[----:B------:R-:W-:Y:S01]  /*c720*/  FMNMX.FTZ R193, R15, R4, !PT ;  /* 0x000000040fc17209 */ /* 0x000fe20007810000 */
[----:B------:R-:W-:Y:S01]  /*c730*/  MUFU.EX2 R196, R196 ;  /* 0x000000c400c47308 */ /* 0x000fe20000000800 */
[----:B------:R-:W-:Y:S01]  /*c740*/  FFMA.FTZ R158, R158, UR10, -R12 ;  /* 0x0000000a9e9e7c23 */ /* 0x000fe2000801080c */
[----:B------:R-:W-:Y:S01]  /*c750*/  FADD.FTZ R8, -R185, R8 ;  /* 0x00000008b9087221 */ /* 0x000fe20000010100 */
[----:B------:R-:W-:Y:S01]  /*c760*/  FMNMX.FTZ R4, R152, R193, !PT ;  /* 0x000000c198047209 */ /* 0x000fe20007810000 */
[--C-:B------:R-:W-:Y:S01]  /*c770*/  FFMA.FTZ R180, R180, UR10, -R12.reuse ;  /* 0x0000000ab4b47c23 */ /* 0x100fe2000801080c */
[--C-:B------:R-:W-:Y:S01]  /*c780*/  FFMA.FTZ R192, R192, UR10, -R12.reuse ;  /* 0x0000000ac0c07c23 */ /* 0x100fe2000801080c */
[----:B------:R-:W-:Y:S01]  /*c790*/  FMUL.FTZ R8, R8, UR10 ;  /* 0x0000000a08087c20 */ /* 0x000fe20008410000 */
[----:B------:R-:W-:Y:S01]  /*c7a0*/  FMNMX.FTZ R21, R153, R4, !PT ;  /* 0x0000000499157209 */ /* 0x000fe20007810000 */
[----:B------:R-:W-:Y:S03]  /*c7b0*/  MUFU.EX2 R187, R187 ;  /* 0x000000bb00bb7308 */ /* 0x000fe60000000800 */
[----:B------:R-:W-:Y:S01]  /*c7c0*/  FMNMX.FTZ R4, R156, R21, !PT ;  /* 0x000000159c047209 */ /* 0x000fe20007810000 */
[--C-:B------:R-:W-:Y:S01]  /*c7d0*/  FFMA.FTZ R21, R154, UR10, -R12.reuse ;  /* 0x0000000a9a157c23 */ /* 0x100fe2000801080c */
[--C-:B------:R-:W-:Y:S01]  /*c7e0*/  FFMA.FTZ R154, R166, UR10, -R12.reuse ;  /* 0x0000000aa69a7c23 */ /* 0x100fe2000801080c */
[--C-:B------:R-:W-:Y:S01]  /*c7f0*/  FFMA.FTZ R166, R167, UR10, -R12.reuse ;  /* 0x0000000aa7a67c23 */ /* 0x100fe2000801080c */
[----:B------:R-:W-:Y:S01]  /*c800*/  FMNMX.FTZ R193, R157, R4, !PT ;  /* 0x000000049dc17209 */ /* 0x000fe20007810000 */
[----:B------:R-:W0:Y:S01]  /*c810*/  MUFU.EX2 R8, R8 ;  /* 0x0000000800087308 */ /* 0x000e220000000800 */
        /* <DEDUP_REMOVED lines=11> */
[----:B------:R-:W-:-:S03]  /*c8d0*/  FFMA.FTZ R188, R190, UR10, -R12 ;  /* 0x0000000abebc7c23 */ /* 0x000fc6000801080c */
[----:B------:R-:W-:Y:S01]  /*c8e0*/  FMNMX.FTZ R155, R165, R4, !PT ;  /* 0x00000004a59b7209 */ /* 0x000fe20007810000 */
[----:B------:R-:W1:Y:S01]  /*c8f0*/  MUFU.EX2 R20, R20 ;  /* 0x0000001400147308 */ /* 0x000e620000000800 */
[-C--:B0-----:R-:W-:Y:S01]  /*c900*/  FMUL.FTZ R24, R24, R8.reuse ;  /* 0x0000000818187220 */ /* 0x081fe20000410000 */
[-C--:B------:R-:W-:Y:S01]  /*c910*/  FMUL.FTZ R25, R25, R8.reuse ;  /* 0x0000000819197220 */ /* 0x080fe20000410000 */
[----:B------:R-:W-:Y:S01]  /*c920*/  FMNMX.FTZ R4, R168, R155, !PT ;  /* 0x0000009ba8047209 */ /* 0x000fe20007810000 */
[--C-:B------:R-:W-:Y:S01]  /*c930*/  FFMA.FTZ R155, R159, UR10, -R12.reuse ;  /* 0x0000000a9f9b7c23 */ /* 0x100fe2000801080c */
[-C--:B------:R-:W-:Y:S01]  /*c940*/  FMUL.FTZ R28, R28, R8.reuse ;  /* 0x000000081c1c7220 */ /* 0x080fe20000410000 */
[----:B------:R-:W-:Y:S01]  /*c950*/  FMUL.FTZ R29, R29, R8 ;  /* 0x000000081d1d7220 */ /* 0x000fe20000410000 */
[----:B------:R-:W-:Y:S01]  /*c960*/  FMNMX.FTZ R159, R169, R4, !PT ;  /* 0x00000004a99f7209 */ /* 0x000fe20007810000 */
[----:B------:R-:W0:Y:S01]  /*c970*/  MUFU.EX2 R21, R21 ;  /* 0x0000001500157308 */ /* 0x000e220000000800 */
[-C--:B------:R-:W-:Y:S01]  /*c980*/  FMUL.FTZ R32, R32, R8.reuse ;  /* 0x0000000820207220 */ /* 0x080fe20000410000 */
[----:B------:R-:W-:Y:S01]  /*c990*/  FMUL.FTZ R33, R33, R8 ;  /* 0x0000000821217220 */ /* 0x000fe20000410000 */
[----:B------:R-:W-:Y:S01]  /*c9a0*/  FMNMX.FTZ R4, R172, R159, !PT ;  /* 0x0000009fac047209 */ /* 0x000fe20007810000 */
[--C-:B------:R-:W-:Y:S01]  /*c9b0*/  FFMA.FTZ R159, R162, UR10, -R12.reuse ;  /* 0x0000000aa29f7c23 */ /* 0x100fe2000801080c */
[--C-:B------:R-:W-:Y:S01]  /*c9c0*/  FFMA.FTZ R162, R163, UR10, -R12.reuse ;  /* 0x0000000aa3a27c23 */ /* 0x100fe2000801080c */
[----:B------:R-:W-:Y:S01]  /*c9d0*/  FFMA.FTZ R12, R194, UR10, -R12 ;  /* 0x0000000ac20c7c23 */ /* 0x000fe2000801080c */
[----:B------:R-:W-:Y:S01]  /*c9e0*/  FMNMX.FTZ R193, R173, R4, !PT ;  /* 0x00000004adc17209 */ /* 0x000fe20007810000 */
[----:B------:R-:W2:Y:S01]  /*c9f0*/  MUFU.EX2 R214, R214 ;  /* 0x000000d600d67308 */ /* 0x000ea20000000800 */
[-C--:B------:R-:W-:Y:S01]  /*ca00*/  FMUL.FTZ R36, R36, R8.reuse ;  /* 0x0000000824247220 */ /* 0x080fe20000410000 */
[-C--:B------:R-:W-:Y:S01]  /*ca10*/  FMUL.FTZ R37, R37, R8.reuse ;  /* 0x0000000825257220 */ /* 0x080fe20000410000 */
[----:B------:R-:W-:Y:S01]  /*ca20*/  FMNMX.FTZ R193, R176, R193, !PT ;  /* 0x000000c1b0c17209 */ /* 0x000fe20007810000 */
[-C--:B------:R-:W-:Y:S01]  /*ca30*/  FMUL.FTZ R40, R40, R8.reuse ;  /* 0x0000000828287220 */ /* 0x080fe20000410000 */
[-C--:B------:R-:W-:Y:S01]  /*ca40*/  FMUL.FTZ R41, R41, R8.reuse ;  /* 0x0000000829297220 */ /* 0x080fe20000410000 */
[-C--:B------:R-:W-:Y:S01]  /*ca50*/  FMUL.FTZ R44, R44, R8.reuse ;  /* 0x000000082c2c7220 */ /* 0x080fe20000410000 */
[----:B------:R-:W-:Y:S01]  /*ca60*/  FMNMX.FTZ R4, R178, R193, !PT ;  /* 0x000000c1b2047209 */ /* 0x000fe20007810000 */
[----:B------:R-:W3:Y:S01]  /*ca70*/  MUFU.EX2 R158, R158 ;  /* 0x0000009e009e7308 */ /* 0x000ee20000000800 */
[-C--:B------:R-:W-:Y:S01]  /*ca80*/  FMUL.FTZ R45, R45, R8.reuse ;  /* 0x000000082d2d7220 */ /* 0x080fe20000410000 */
[----:B------:R-:W-:Y:S01]  /*ca90*/  FMUL.FTZ R48, R48, R8 ;  /* 0x0000000830307220 */ /* 0x000fe20000410000 */
[----:B------:R-:W-:Y:S01]  /*caa0*/  FMNMX.FTZ R163, R181, R4, !PT ;  /* 0x00000004b5a37209 */ /* 0x000fe20007810000 */
[-C--:B------:R-:W-:Y:S01]  /*cab0*/  FMUL.FTZ R49, R49, R8.reuse ;  /* 0x0000000831317220 */ /* 0x080fe20000410000 */
[-C--:B------:R-:W-:Y:S01]  /*cac0*/  FMUL.FTZ R52, R52, R8.reuse ;  /* 0x0000000834347220 */ /* 0x080fe20000410000 */
[-C--:B------:R-:W-:Y:S01]  /*cad0*/  FMUL.FTZ R53, R53, R8.reuse ;  /* 0x0000000835357220 */ /* 0x080fe20000410000 */
[----:B------:R-:W-:Y:S01]  /*cae0*/  FMNMX.FTZ R193, R182, R163, !PT ;  /* 0x000000a3b6c17209 */ /* 0x000fe20007810000 */
[----:B------:R-:W4:Y:S01]  /*caf0*/  MUFU.EX2 R155, R155 ;  /* 0x0000009b009b7308 */ /* 0x000f220000000800 */
[-C--:B------:R-:W-:Y:S01]  /*cb00*/  FMUL.FTZ R56, R56, R8.reuse ;  /* 0x0000000838387220 */ /* 0x080fe20000410000 */
[-C--:B------:R-:W-:Y:S01]  /*cb10*/  FMUL.FTZ R57, R57, R8.reuse ;  /* 0x0000000839397220 */ /* 0x080fe20000410000 */
[----:B------:R-:W-:Y:S01]  /*cb20*/  FMNMX.FTZ R193, R184, R193, !PT ;  /* 0x000000c1b8c17209 */ /* 0x000fe20007810000 */
[-C--:B------:R-:W-:Y:S01]  /*cb30*/  FMUL.FTZ R60, R60, R8.reuse ;  /* 0x000000083c3c7220 */ /* 0x080fe20000410000 */
[-C--:B------:R-:W-:Y:S01]  /*cb40*/  FMUL.FTZ R61, R61, R8.reuse ;  /* 0x000000083d3d7220 */ /* 0x080fe20000410000 */
[-C--:B------:R-:W-:Y:S01]  /*cb50*/  FMUL.FTZ R64, R64, R8.reuse ;  /* 0x0000000840407220 */ /* 0x080fe20000410000 */
[----:B------:R-:W-:Y:S01]  /*cb60*/  FMNMX.FTZ R4, R186, R193, !PT ;  /* 0x000000c1ba047209 */ /* 0x000fe20007810000 */
[----:B------:R-:W-:Y:S01]  /*cb70*/  MUFU.EX2 R159, R159 ;  /* 0x0000009f009f7308 */ /* 0x000fe20000000800 */
[-C--:B------:R-:W-:Y:S01]  /*cb80*/  FMUL.FTZ R65, R65, R8.reuse ;  /* 0x0000000841417220 */ /* 0x080fe20000410000 */
[----:B------:R-:W-:Y:S01]  /*cb90*/  FMUL.FTZ R68, R68, R8 ;  /* 0x0000000844447220 */ /* 0x000fe20000410000 */
[----:B------:R-:W-:Y:S01]  /*cba0*/  FMNMX.FTZ R4, R189, R4, !PT ;  /* 0x00000004bd047209 */ /* 0x000fe20007810000 */
[-C--:B------:R-:W-:Y:S01]  /*cbb0*/  FMUL.FTZ R69, R69, R8.reuse ;  /* 0x0000000845457220 */ /* 0x080fe20000410000 */
[-C--:B------:R-:W-:Y:S01]  /*cbc0*/  FMUL.FTZ R72, R72, R8.reuse ;  /* 0x0000000848487220 */ /* 0x080fe20000410000 */
[----:B------:R-:W-:Y:S01]  /*cbd0*/  FMUL.FTZ R73, R73, R8 ;  /* 0x0000000849497220 */ /* 0x000fe20000410000 */
[----:B------:R-:W-:Y:S01]  /*cbe0*/  FMNMX.FTZ R4, R191, R4, !PT ;  /* 0x00000004bf047209 */ /* 0x000fe20007810000 */
[----:B------:R-:W-:Y:S01]  /*cbf0*/  MUFU.EX2 R162, R162 ;  /* 0x000000a200a27308 */ /* 0x000fe20000000800 */
[-C--:B------:R-:W-:Y:S01]  /*cc00*/  FMUL.FTZ R76, R76, R8.reuse ;  /* 0x000000084c4c7220 */ /* 0x080fe20000410000 */
[-C--:B------:R-:W-:Y:S01]  /*cc10*/  FMUL.FTZ R77, R77, R8.reuse ;  /* 0x000000084d4d7220 */ /* 0x080fe20000410000 */
[-C--:B------:R-:W-:Y:S01]  /*cc20*/  FMUL.FTZ R80, R80, R8.reuse ;  /* 0x0000000850507220 */ /* 0x080fe20000410000 */
[----:B------:R-:W5:Y:S01]  /*cc30*/  SHFL.BFLY PT, R193, R4, 0x2, 0x1f ;  /* 0x0c401f0004c17f89 */ /* 0x000f6200000e0000 */
        /* <DEDUP_REMOVED lines=12> */
[----:B-1----:R-:W-:Y:S01]  /*cd00*/  F2FP.BF16.F32.PACK_AB R154, R20, R13 ;  /* 0x0000000d149a723e */ /* 0x002fe200000010ff */
        /* <DEDUP_REMOVED lines=10> */
[----:B-----5:R-:W-:Y:S01]  /*cdb0*/  FMNMX.FTZ R193, R4, R193, !PT ;  /* 0x000000c104c17209 */ /* 0x020fe20007810000 */
[-C--:B------:R-:W-:Y:S01]  /*cdc0*/  FMUL.FTZ R120, R120, R8.reuse ;  /* 0x0000000878787220 */ /* 0x080fe20000410000 */
[-C--:B------:R-:W-:Y:S01]  /*cdd0*/  FMUL.FTZ R121, R121, R8.reuse ;  /* 0x0000000879797220 */ /* 0x080fe20000410000 */
[-C--:B------:R-:W-:Y:S01]  /*cde0*/  FMUL.FTZ R124, R124, R8.reuse ;  /* 0x000000087c7c7220 */ /* 0x080fe20000410000 */
[----:B------:R-:W1:Y:S01]  /*cdf0*/  MUFU.EX2 R170, R170 ;  /* 0x000000aa00aa7308 */ /* 0x000e620000000800 */
[----:B------:R-:W5:Y:S01]  /*ce00*/  SHFL.BFLY PT, R4, R193, 0x1, 0x1f ;  /* 0x0c201f00c1047f89 */ /* 0x000f6200000e0000 */
        /* <DEDUP_REMOVED lines=13> */
[----:B------:R-:W-:Y:S01]  /*cee0*/  FMUL.FTZ R149, R149, R8 ;  /* 0x0000000895957220 */ /* 0x000fe20000410000 */
[----:B------:R-:W-:Y:S08]  /*cef0*/  MUFU.EX2 R174, R174 ;  /* 0x000000ae00ae7308 */ /* 0x000ff00000000800 */
[----:B------:R-:W-:Y:S01]  /*cf00*/  MUFU.EX2 R175, R175 ;  /* 0x000000af00af7308 */ /* 0x000fe20000000800 */
[----:B-----5:R-:W-:-:S04]  /*cf10*/  FMNMX.FTZ R4, R193, R4, !PT ;  /* 0x00000004c1047209 */ /* 0x020fc80007810000 */
[C---:B------:R-:W-:Y:S01]  /*cf20*/  FSETP.NEU.FTZ.AND P1, PT, R4.reuse, -INF , PT ;  /* 0xff8000000400780b */ /* 0x040fe20003f3d000 */
[----:B------:R-:W-:Y:S02]  /*cf30*/  FMUL.FTZ R195, R4, UR10 ;  /* 0x0000000a04c37c20 */ /* 0x000fe40008410000 */
[----:B------:R-:W-:Y:S03]  /*cf40*/  MUFU.EX2 R180, R180 ;  /* 0x000000b400b47308 */ /* 0x000fe60000000800 */
[----:B------:R-:W-:-:S05]  /*cf50*/  FSEL R195, R195, RZ, P1 ;  /* 0x000000ffc3c37208 */ /* 0x000fca0000800000 */
[--C-:B------:R-:W-:Y:S01]  /*cf60*/  FFMA.FTZ R193, R10, UR10, -R195.reuse ;  /* 0x0000000a0ac17c23 */ /* 0x100fe200080108c3 */
[----:B------:R-:W-:Y:S01]  /*cf70*/  FFMA.FTZ R10, R11, UR10, -R195 ;  /* 0x0000000a0b0a7c23 */ /* 0x000fe200080108c3 */
[----:B------:R-:W-:Y:S01]  /*cf80*/  FFMA.FTZ R11, R8, R2, R187 ;  /* 0x00000002080b7223 */ /* 0x000fe200000100bb */
[--C-:B------:R-:W-:Y:S01]  /*cf90*/  FFMA.FTZ R190, R153, UR10, -R195.reuse ;  /* 0x0000000a99be7c23 */ /* 0x100fe200080108c3 */
[----:B------:R-:W-:Y:S01]  /*cfa0*/  MUFU.EX2 R179, R179 ;  /* 0x000000b300b37308 */ /* 0x000fe20000000800 */
[----:B------:R-:W-:Y:S01]  /*cfb0*/  FFMA.FTZ R194, R165, UR10, -R195 ;  /* 0x0000000aa5c27c23 */ /* 0x000fe200080108c3 */
[----:B------:R-:W-:Y:S01]  /*cfc0*/  FADD.FTZ R2, R196, R11 ;  /* 0x0000000bc4027221 */ /* 0x000fe20000010000 */
[--C-:B------:R-:W-:Y:S01]  /*cfd0*/  FFMA.FTZ R11, R14, UR10, -R195.reuse ;  /* 0x0000000a0e0b7c23 */ /* 0x100fe200080108c3 */
[--C-:B------:R-:W-:Y:S01]  /*cfe0*/  FFMA.FTZ R14, R15, UR10, -R195.reuse ;  /* 0x0000000a0f0e7c23 */ /* 0x100fe200080108c3 */
[--C-:B------:R-:W-:Y:S01]  /*cff0*/  FFMA.FTZ R160, R160, UR10, -R195.reuse ;  /* 0x0000000aa0a07c23 */ /* 0x100fe200080108c3 */
[----:B------:R-:W-:Y:S01]  /*d000*/  FADD.FTZ R197, R13, R2 ;  /* 0x000000020dc57221 */ /* 0x000fe20000010000 */
[--C-:B------:R-:W-:Y:S01]  /*d010*/  FFMA.FTZ R199, R164, UR10, -R195.reuse ;  /* 0x0000000aa4c77c23 */ /* 0x100fe200080108c3 */
[----:B------:R-:W-:Y:S01]  /*d020*/  MUFU.EX2 R198, R198 ;  /* 0x000000c600c67308 */ /* 0x000fe20000000800 */
[----:B------:R-:W-:Y:S01]  /*d030*/  FFMA.FTZ R169, R169, UR10, -R195 ;  /* 0x0000000aa9a97c23 */ /* 0x000fe200080108c3 */
[----:B------:R-:W-:Y:S01]  /*d040*/  FADD.FTZ R2, R20, R197 ;  /* 0x000000c514027221 */ /* 0x000fe20000010000 */
[--C-:B------:R-:W-:Y:S01]  /*d050*/  FFMA.FTZ R173, R173, UR10, -R195.reuse ;  /* 0x0000000aadad7c23 */ /* 0x100fe200080108c3 */
[--C-:B------:R-:W-:Y:S01]  /*d060*/  FFMA.FTZ R178, R178, UR10, -R195.reuse ;  /* 0x0000000ab2b27c23 */ /* 0x100fe200080108c3 */
[--C-:B------:R-:W-:Y:S01]  /*d070*/  FFMA.FTZ R181, R181, UR10, -R195.reuse ;  /* 0x0000000ab5b57c23 */ /* 0x100fe200080108c3 */
[----:B0-----:R-:W-:Y:S01]  /*d080*/  FADD.FTZ R15, R21, R2 ;  /* 0x00000002150f7221 */ /* 0x001fe20000010000 */
[--C-:B------:R-:W-:Y:S01]  /*d090*/  FFMA.FTZ R182, R182, UR10, -R195.reuse ;  /* 0x0000000ab6b67c23 */ /* 0x100fe200080108c3 */
[----:B------:R-:W-:Y:S01]  /*d0a0*/  MUFU.EX2 R183, R183 ;  /* 0x000000b700b77308 */ /* 0x000fe20000000800 */
[----:B------:R-:W-:Y:S01]  /*d0b0*/  FFMA.FTZ R184, R184, UR10, -R195 ;  /* 0x0000000ab8b87c23 */ /* 0x000fe200080108c3 */
[----:B--2---:R-:W-:Y:S01]  /*d0c0*/  FADD.FTZ R197, R214, R15 ;  /* 0x0000000fd6c57221 */ /* 0x004fe20000010000 */
[--C-:B------:R-:W-:Y:S01]  /*d0d0*/  FFMA.FTZ R15, R152, UR10, -R195.reuse ;  /* 0x0000000a980f7c23 */ /* 0x100fe200080108c3 */
[--C-:B------:R-:W-:Y:S01]  /*d0e0*/  FFMA.FTZ R186, R186, UR10, -R195.reuse ;  /* 0x0000000ababa7c23 */ /* 0x100fe200080108c3 */
[----:B------:R-:W-:Y:S01]  /*d0f0*/  FFMA.FTZ R189, R189, UR10, -R195 ;  /* 0x0000000abdbd7c23 */ /* 0x000fe200080108c3 */
[----:B---3--:R-:W-:Y:S01]  /*d100*/  FADD.FTZ R2, R158, R197 ;  /* 0x000000c59e027221 */ /* 0x008fe20000010000 */
[--C-:B------:R-:W-:Y:S01]  /*d110*/  FFMA.FTZ R197, R161, UR10, -R195.reuse ;  /* 0x0000000aa1c57c23 */ /* 0x100fe200080108c3 */
[----:B------:R-:W0:Y:S01]  /*d120*/  MUFU.EX2 R188, R188 ;  /* 0x000000bc00bc7308 */ /* 0x000e220000000800 */
[----:B------:R-:W-:Y:S01]  /*d130*/  FFMA.FTZ R191, R191, UR10, -R195 ;  /* 0x0000000abfbf7c23 */ /* 0x000fe200080108c3 */
[----:B----4-:R-:W-:Y:S01]  /*d140*/  FADD.FTZ R2, R155, R2 ;  /* 0x000000029b027221 */ /* 0x010fe20000010000 */
[----:B-1----:R-:W-:-:S02]  /*d150*/  F2FP.BF16.F32.PACK_AB R164, R170, R167 ;  /* 0x000000a7aaa4723e */ /* 0x002fc400000010ff */
[----:B------:R-:W-:Y:S01]  /*d160*/  F2FP.BF16.F32.PACK_AB R158, R155, R158 ;  /* 0x0000009e9b9e723e */ /* 0x000fe200000010ff */
[----:B------:R-:W-:Y:S01]  /*d170*/  FADD.FTZ R153, R159, R2 ;  /* 0x000000029f997221 */ /* 0x000fe20000010000 */
[----:B------:R-:W-:Y:S01]  /*d180*/  FSEL R2, R4, RZ, P1 ;  /* 0x000000ff04027208 */ /* 0x000fe20000800000 */
[----:B------:R1:W2:Y:S02]  /*d190*/  MUFU.EX2 R185, R192 ;  /* 0x000000c000b97308 */ /* 0x0002a40000000800 */
[----:B------:R-:W-:Y:S02]  /*d1a0*/  FADD.FTZ R152, R162, R153 ;  /* 0x00000099a2987221 */ /* 0x000fe40000010000 */
[----:B------:R-:W-:Y:S01]  /*d1b0*/  FADD.FTZ R2, -R2, R9 ;  /* 0x0000000902027221 */ /* 0x000fe20000010100 */
[--C-:B------:R-:W-:Y:S01]  /*d1c0*/  FFMA.FTZ R9, R157, UR10, -R195.reuse ;  /* 0x0000000a9d097c23 */ /* 0x100fe200080108c3 */
[----:B------:R-:W-:Y:S01]  /*d1d0*/  FADD.FTZ R153, R163, R152 ;  /* 0x00000098a3997221 */ /* 0x000fe20000010000 */
[--C-:B------:R-:W-:Y:S01]  /*d1e0*/  FFMA.FTZ R157, R172, UR10, -R195.reuse ;  /* 0x0000000aac9d7c23 */ /* 0x100fe200080108c3 */
[----:B------:R-:W-:Y:S01]  /*d1f0*/  MUFU.EX2 R12, R12 ;  /* 0x0000000c000c7308 */ /* 0x000fe20000000800 */
[----:B-1----:R-:W-:Y:S01]  /*d200*/  FFMA.FTZ R192, R156, UR10, -R195 ;  /* 0x0000000a9cc07c23 */ /* 0x002fe200080108c3 */
[----:B------:R-:W-:Y:S01]  /*d210*/  FADD.FTZ R152, R166, R153 ;  /* 0x00000099a6987221 */ /* 0x000fe20000010000 */
[----:B------:R-:W-:-:S02]  /*d220*/  F2FP.BF16.F32.PACK_AB R156, R214, R21 ;  /* 0x00000015d69c723e */ /* 0x000fc400000010ff */
[----:B0-----:R-:W-:Y:S01]  /*d230*/  F2FP.BF16.F32.PACK_AB R172, R188, R183 ;  /* 0x000000b7bcac723e */ /* 0x001fe200000010ff */
[----:B------:R-:W-:Y:S02]  /*d240*/  FADD.FTZ R153, R167, R152 ;  /* 0x00000098a7997221 */ /* 0x000fe40000010000 */
[----:B------:R-:W-:Y:S02]  /*d250*/  MUFU.EX2 R193, R193 ;  /* 0x000000c100c17308 */ /* 0x000fe40000000800 */
[----:B------:R-:W-:Y:S01]  /*d260*/  FADD.FTZ R152, R170, R153 ;  /* 0x00000099aa987221 */ /* 0x000fe20000010000 */
[----:B------:R-:W-:Y:S01]  /*d270*/  FFMA.FTZ R153, R168, UR10, -R195 ;  /* 0x0000000aa8997c23 */ /* 0x000fe200080108c3 */
[----:B------:R-:W-:Y:S02]  /*d280*/  F2FP.BF16.F32.PACK_AB R168, R180, R175 ;  /* 0x000000afb4a8723e */ /* 0x000fe400000010ff */
[----:B------:R-:W-:Y:S02]  /*d290*/  FADD.FTZ R165, R171, R152 ;  /* 0x00000098aba57221 */ /* 0x000fe40000010000 */
[----:B------:R-:W-:Y:S02]  /*d2a0*/  MUFU.EX2 R10, R10 ;  /* 0x0000000a000a7308 */ /* 0x000fe40000000800 */
[----:B------:R-:W-:Y:S01]  /*d2b0*/  FADD.FTZ R152, R174, R165 ;  /* 0x000000a5ae987221 */ /* 0x000fe20000010000 */
[----:B------:R-:W-:-:S03]  /*d2c0*/  FFMA.FTZ R165, R176, UR10, -R195 ;  /* 0x0000000ab0a57c23 */ /* 0x000fc600080108c3 */
[----:B------:R-:W-:Y:S02]  /*d2d0*/  FADD.FTZ R213, R175, R152 ;  /* 0x00000098afd57221 */ /* 0x000fe40000010000 */
[----:B------:R-:W-:Y:S02]  /*d2e0*/  MUFU.EX2 R11, R11 ;  /* 0x0000000b000b7308 */ /* 0x000fe40000000800 */
[----:B------:R-:W-:Y:S01]  /*d2f0*/  FADD.FTZ R152, R180, R213 ;  /* 0x000000d5b4987221 */ /* 0x000fe20000010000 */
[----:B------:R-:W-:-:S03]  /*d300*/  FMUL.FTZ R180, R2, UR10 ;  /* 0x0000000a02b47c20 */ /* 0x000fc60008410000 */
[----:B------:R-:W-:Y:S01]  /*d310*/  FADD.FTZ R195, R179, R152 ;  /* 0x00000098b3c37221 */ /* 0x000fe20000010000 */
[----:B------:R-:W-:Y:S01]  /*d320*/  F2FP.BF16.F32.PACK_AB R152, R196, R187 ;  /* 0x000000bbc498723e */ /* 0x000fe200000010ff */
[----:B------:R-:W0:Y:S02]  /*d330*/  MUFU.EX2 R14, R14 ;  /* 0x0000000e000e7308 */ /* 0x000e240000000800 */
[----:B------:R-:W-:-:S04]  /*d340*/  FADD.FTZ R20, R198, R195 ;  /* 0x000000c3c6147221 */ /* 0x000fc80000010000 */
[----:B------:R-:W-:Y:S02]  /*d350*/  FADD.FTZ R21, R183, R20 ;  /* 0x00000014b7157221 */ /* 0x000fe40000010000 */
[----:B------:R-:W1:Y:S02]  /*d360*/  MUFU.EX2 R180, R180 ;  /* 0x000000b400b47308 */ /* 0x000e640000000800 */
[----:B------:R-:W-:-:S04]  /*d370*/  FADD.FTZ R170, R188, R21 ;  /* 0x00000015bcaa7221 */ /* 0x000fc80000010000 */
[----:B--2---:R-:W-:Y:S01]  /*d380*/  FADD.FTZ R21, R185, R170 ;  /* 0x000000aab9157221 */ /* 0x004fe20000010000 */
[----:B------:R-:W-:Y:S01]  /*d390*/  F2FP.BF16.F32.PACK_AB R170, R198, R179 ;  /* 0x000000b3c6aa723e */ /* 0x000fe200000010ff */
[----:B------:R-:W-:Y:S01]  /*d3a0*/  MUFU.EX2 R15, R15 ;  /* 0x0000000f000f7308 */ /* 0x000fe20000000800 */
[----:B0-----:R-:W-:Y:S01]  /*d3b0*/  F2FP.BF16.F32.PACK_AB R155, R14, R11 ;  /* 0x0000000b0e9b723e */ /* 0x001fe200000010ff */
[----:B------:R-:W-:-:S06]  /*d3c0*/  FADD.FTZ R2, R12, R21 ;  /* 0x000000150c027221 */ /* 0x000fcc0000010000 */
[----:B------:R-:W-:Y:S01]  /*d3d0*/  MUFU.EX2 R190, R190 ;  /* 0x000000be00be7308 */ /* 0x000fe20000000800 */
[----:B-1----:R-:W-:Y:S01]  /*d3e0*/  FFMA.FTZ R21, R180, R0, R193 ;  /* 0x00000000b4157223 */ /* 0x002fe200000100c1 */
[-C--:B------:R-:W-:Y:S01]  /*d3f0*/  FMUL.FTZ R26, R26, R180.reuse ;  /* 0x000000b41a1a7220 */ /* 0x080fe20000410000 */
[-C--:B------:R-:W-:Y:S01]  /*d400*/  FMUL.FTZ R27, R27, R180.reuse ;  /* 0x000000b41b1b7220 */ /* 0x080fe20000410000 */
[-C--:B------:R-:W-:Y:S01]  /*d410*/  FMUL.FTZ R30, R30, R180.reuse ;  /* 0x000000b41e1e7220 */ /* 0x080fe20000410000 */
[----:B------:R-:W-:Y:S01]  /*d420*/  FADD.FTZ R0, R10, R21 ;  /* 0x000000150a007221 */ /* 0x000fe20000010000 */
[-C--:B------:R-:W-:Y:S01]  /*d430*/  FMUL.FTZ R31, R31, R180.reuse ;  /* 0x000000b41f1f7220 */ /* 0x080fe20000410000 */
[-C--:B------:R-:W-:Y:S01]  /*d440*/  FMUL.FTZ R34, R34, R180.reuse ;  /* 0x000000b422227220 */ /* 0x080fe20000410000 */
[----:B------:R-:W-:Y:S01]  /*d450*/  MUFU.EX2 R192, R192 ;  /* 0x000000c000c07308 */ /* 0x000fe20000000800 */
[----:B------:R-:W-:Y:S01]  /*d460*/  FADD.FTZ R21, R11, R0 ;  /* 0x000000000b157221 */ /* 0x000fe20000010000 */
[-C--:B------:R-:W-:Y:S01]  /*d470*/  FMUL.FTZ R35, R35, R180.reuse ;  /* 0x000000b423237220 */ /* 0x080fe20000410000 */
[-C--:B------:R-:W-:Y:S01]  /*d480*/  FMUL.FTZ R38, R38, R180.reuse ;  /* 0x000000b426267220 */ /* 0x080fe20000410000 */
[-C--:B------:R-:W-:Y:S01]  /*d490*/  FMUL.FTZ R39, R39, R180.reuse ;  /* 0x000000b427277220 */ /* 0x080fe20000410000 */
[----:B------:R-:W-:Y:S01]  /*d4a0*/  FADD.FTZ R188, R14, R21 ;  /* 0x000000150ebc7221 */ /* 0x000fe20000010000 */
        /* <DEDUP_REMOVED lines=10> */
[----:B------:R-:W1:Y:S01]  /*d550*/  MUFU.EX2 R9, R9 ;  /* 0x0000000900097308 */ /* 0x000e620000000800 */
[----:B0-----:R-:W-:Y:S01]  /*d560*/  F2FP.BF16.F32.PACK_AB R160, R162, R159 ;  /* 0x0000009fa2a0723e */ /* 0x001fe200000010ff */
[-C--:B------:R-:W-:Y:S01]  /*d570*/  FMUL.FTZ R59, R59, R180.reuse ;  /* 0x000000b43b3b7220 */ /* 0x080fe20000410000 */
[----:B------:R-:W-:Y:S01]  /*d580*/  F2FP.BF16.F32.PACK_AB R162, R166, R163 ;  /* 0x000000a3a6a2723e */ /* 0x000fe200000010ff */
[-C--:B------:R-:W-:Y:S01]  /*d590*/  FMUL.FTZ R62, R62, R180.reuse ;  /* 0x000000b43e3e7220 */ /* 0x080fe20000410000 */
[----:B------:R-:W-:Y:S01]  /*d5a0*/  F2FP.BF16.F32.PACK_AB R166, R174, R171 ;  /* 0x000000abaea6723e */ /* 0x000fe200000010ff */
[-C--:B------:R-:W-:Y:S01]  /*d5b0*/  FMUL.FTZ R63, R63, R180.reuse ;  /* 0x000000b43f3f7220 */ /* 0x080fe20000410000 */
[----:B------:R-:W-:Y:S01]  /*d5c0*/  F2FP.BF16.F32.PACK_AB R174, R12, R185 ;  /* 0x000000b90cae723e */ /* 0x000fe200000010ff */
[----:B------:R-:W0:Y:S01]  /*d5d0*/  MUFU.EX2 R176, R197 ;  /* 0x000000c500b07308 */ /* 0x000e220000000800 */
[-C--:B------:R-:W-:Y:S01]  /*d5e0*/  FMUL.FTZ R66, R66, R180.reuse ;  /* 0x000000b442427220 */ /* 0x080fe20000410000 */
[-C--:B------:R-:W-:Y:S01]  /*d5f0*/  FMUL.FTZ R67, R67, R180.reuse ;  /* 0x000000b443437220 */ /* 0x080fe20000410000 */
[-C--:B------:R-:W-:Y:S01]  /*d600*/  FMUL.FTZ R70, R70, R180.reuse ;  /* 0x000000b446467220 */ /* 0x080fe20000410000 */
[-C--:B------:R-:W-:Y:S01]  /*d610*/  FMUL.FTZ R71, R71, R180.reuse ;  /* 0x000000b447477220 */ /* 0x080fe20000410000 */
[-C--:B------:R-:W-:Y:S01]  /*d620*/  FMUL.FTZ R74, R74, R180.reuse ;  /* 0x000000b44a4a7220 */ /* 0x080fe20000410000 */
[-C--:B------:R-:W-:Y:S01]  /*d630*/  FMUL.FTZ R75, R75, R180.reuse ;  /* 0x000000b44b4b7220 */ /* 0x080fe20000410000 */
[----:B------:R-:W-:Y:S01]  /*d640*/  FMUL.FTZ R78, R78, R180 ;  /* 0x000000b44e4e7220 */ /* 0x000fe20000410000 */
[----:B------:R2:W-:Y:S01]  /*d650*/  MUFU.EX2 R12, R153 ;  /* 0x00000099000c7308 */ /* 0x0005e20000000800 */
[----:B-1----:R-:W-:Y:S01]  /*d660*/  F2FP.BF16.F32.PACK_AB R159, R9, R192 ;  /* 0x000000c0099f723e */ /* 0x002fe200000010ff */
        /* <DEDUP_REMOVED lines=11> */
[----:B------:R-:W-:Y:S01]  /*d720*/  FADD.FTZ R153, R190, R153 ;  /* 0x00000099be997221 */ /* 0x000fe20000010000 */
[-C--:B------:R-:W-:Y:S01]  /*d730*/  FMUL.FTZ R98, R98, R180.reuse ;  /* 0x000000b462627220 */ /* 0x080fe20000410000 */
        /* <DEDUP_REMOVED lines=8> */
[-C--:B------:R-:W-:Y:S01]  /*d7c0*/  FMUL.FTZ R110, R110, R180.reuse ;  /* 0x000000b46e6e7220 */ /* 0x080fe20000410000 */
[----:B------:R-:W3:Y:S01]  /*d7d0*/  MUFU.EX2 R169, R169 ;  /* 0x000000a900a97308 */ /* 0x000ee20000000800 */
[----:B------:R-:W-:Y:S01]  /*d7e0*/  FADD.FTZ R153, R161, R188 ;  /* 0x000000bca1997221 */ /* 0x000fe20000010000 */
[----:B0-----:R-:W-:Y:S01]  /*d7f0*/  F2FP.BF16.F32.PACK_AB R161, R176, R161 ;  /* 0x000000a1b0a1723e */ /* 0x001fe200000010ff */
[-C--:B------:R-:W-:Y:S01]  /*d800*/  FMUL.FTZ R111, R111, R180.reuse ;  /* 0x000000b46f6f7220 */ /* 0x080fe20000410000 */
[-C--:B------:R-:W-:Y:S01]  /*d810*/  FMUL.FTZ R114, R114, R180.reuse ;  /* 0x000000b472727220 */ /* 0x080fe20000410000 */
[----:B------:R-:W-:Y:S01]  /*d820*/  FADD.FTZ R188, R176, R153 ;  /* 0x00000099b0bc7221 */ /* 0x000fe20000010000 */
[-C--:B------:R-:W-:Y:S01]  /*d830*/  FMUL.FTZ R115, R115, R180.reuse ;  /* 0x000000b473737220 */ /* 0x080fe20000410000 */
[-C--:B------:R-:W-:Y:S01]  /*d840*/  FMUL.FTZ R118, R118, R180.reuse ;  /* 0x000000b476767220 */ /* 0x080fe20000410000 */
[----:B------:R0:W4:Y:S01]  /*d850*/  MUFU.EX2 R167, R157 ;  /* 0x0000009d00a77308 */ /* 0x0001220000000800 */
[----:B-1----:R-:W-:Y:S01]  /*d860*/  FADD.FTZ R153, R13, R188 ;  /* 0x000000bc0d997221 */ /* 0x002fe20000010000 */
[----:B--2---:R-:W-:Y:S01]  /*d870*/  F2FP.BF16.F32.PACK_AB R163, R20, R13 ;  /* 0x0000000d14a3723e */ /* 0x004fe200000010ff */
[-C--:B------:R-:W-:Y:S01]  /*d880*/  FMUL.FTZ R119, R119, R180.reuse ;  /* 0x000000b477777220 */ /* 0x080fe20000410000 */
[-C--:B------:R-:W-:Y:S01]  /*d890*/  FMUL.FTZ R122, R122, R180.reuse ;  /* 0x000000b47a7a7220 */ /* 0x080fe20000410000 */
[----:B------:R-:W-:Y:S01]  /*d8a0*/  FADD.FTZ R153, R20, R153 ;  /* 0x0000009914997221 */ /* 0x000fe20000010000 */
[-C--:B------:R-:W-:Y:S01]  /*d8b0*/  FMUL.FTZ R123, R123, R180.reuse ;  /* 0x000000b47b7b7220 */ /* 0x080fe20000410000 */
[-C--:B------:R-:W-:Y:S01]  /*d8c0*/  FMUL.FTZ R126, R126, R180.reuse ;  /* 0x000000b47e7e7220 */ /* 0x080fe20000410000 */
[----:B------:R-:W1:Y:S01]  /*d8d0*/  MUFU.EX2 R0, R173 ;  /* 0x000000ad00007308 */ /* 0x000e620000000800 */
[----:B------:R-:W-:Y:S01]  /*d8e0*/  FADD.FTZ R188, R12, R153 ;  /* 0x000000990cbc7221 */ /* 0x000fe20000010000 */
[----:B0-----:R-:W-:Y:S01]  /*d8f0*/  F2FP.BF16.F32.PACK_AB R157, R190, R15 ;  /* 0x0000000fbe9d723e */ /* 0x001fe200000010ff */
[-C--:B------:R-:W-:Y:S01]  /*d900*/  FMUL.FTZ R127, R127, R180.reuse ;  /* 0x000000b47f7f7220 */ /* 0x080fe20000410000 */
[-C--:B------:R-:W-:Y:S01]  /*d910*/  FMUL.FTZ R130, R130, R180.reuse ;  /* 0x000000b482827220 */ /* 0x080fe20000410000 */
[----:B---3--:R-:W-:Y:S01]  /*d920*/  FADD.FTZ R188, R169, R188 ;  /* 0x000000bca9bc7221 */ /* 0x008fe20000010000 */
[-C--:B------:R-:W-:Y:S01]  /*d930*/  FMUL.FTZ R131, R131, R180.reuse ;  /* 0x000000b483837220 */ /* 0x080fe20000410000 */
[-C--:B------:R-:W-:Y:S01]  /*d940*/  FMUL.FTZ R134, R134, R180.reuse ;  /* 0x000000b486867220 */ /* 0x080fe20000410000 */
[----:B------:R0:W2:Y:S01]  /*d950*/  MUFU.EX2 R21, R165 ;  /* 0x000000a500157308 */ /* 0x0000a20000000800 */
[----:B----4-:R-:W-:Y:S01]  /*d960*/  FADD.FTZ R153, R167, R188 ;  /* 0x000000bca7997221 */ /* 0x010fe20000010000 */
[-C--:B------:R-:W-:Y:S01]  /*d970*/  FMUL.FTZ R135, R135, R180.reuse ;  /* 0x000000b487877220 */ /* 0x080fe20000410000 */
[-C--:B------:R-:W-:Y:S01]  /*d980*/  FMUL.FTZ R138, R138, R180.reuse ;  /* 0x000000b48a8a7220 */ /* 0x080fe20000410000 */
[-C--:B------:R-:W-:Y:S01]  /*d990*/  FMUL.FTZ R139, R139, R180.reuse ;  /* 0x000000b48b8b7220 */ /* 0x080fe20000410000 */
[-C--:B------:R-:W-:Y:S01]  /*d9a0*/  FMUL.FTZ R142, R142, R180.reuse ;  /* 0x000000b48e8e7220 */ /* 0x080fe20000410000 */
[-C--:B------:R-:W-:Y:S01]  /*d9b0*/  FMUL.FTZ R143, R143, R180.reuse ;  /* 0x000000b48f8f7220 */ /* 0x080fe20000410000 */
[----:B------:R-:W-:Y:S01]  /*d9c0*/  FMUL.FTZ R146, R146, R180 ;  /* 0x000000b492927220 */ /* 0x000fe20000410000 */
[----:B------:R-:W3:Y:S01]  /*d9d0*/  MUFU.EX2 R178, R178 ;  /* 0x000000b200b27308 */ /* 0x000ee20000000800 */
[C---:B-1----:R-:W-:Y:S01]  /*d9e0*/  FADD.FTZ R188, R0.reuse, R153 ;  /* 0x0000009900bc7221 */ /* 0x042fe20000010000 */
[----:B0-----:R-:W-:Y:S01]  /*d9f0*/  F2FP.BF16.F32.PACK_AB R165, R169, R12 ;  /* 0x0000000ca9a5723e */ /* 0x001fe200000010ff */
[-C--:B------:R-:W-:Y:S01]  /*da00*/  FMUL.FTZ R147, R147, R180.reuse ;  /* 0x000000b493937220 */ /* 0x080fe20000410000 */
[----:B------:R-:W-:Y:S01]  /*da10*/  F2FP.BF16.F32.PACK_AB R167, R0, R167 ;  /* 0x000000a700a7723e */ /* 0x000fe200000010ff */
[-C--:B------:R-:W-:Y:S01]  /*da20*/  FMUL.FTZ R150, R150, R180.reuse ;  /* 0x000000b496967220 */ /* 0x080fe20000410000 */
[----:B------:R-:W-:-:S02]  /*da30*/  FMUL.FTZ R151, R151, R180 ;  /* 0x000000b497977220 */ /* 0x000fc40000410000 */
[----:B------:R-:W0:Y:S01]  /*da40*/  MUFU.EX2 R171, R181 ;  /* 0x000000b500ab7308 */ /* 0x000e220000000800 */
[----:B--2---:R-:W-:-:S07]  /*da50*/  FADD.FTZ R153, R21, R188 ;  /* 0x000000bc15997221 */ /* 0x004fce0000010000 */
[----:B------:R-:W1:Y:S01]  /*da60*/  MUFU.EX2 R182, R182 ;  /* 0x000000b600b67308 */ /* 0x000e620000000800 */
[----:B---3--:R-:W-:-:S07]  /*da70*/  F2FP.BF16.F32.PACK_AB R169, R178, R21 ;  /* 0x00000015b2a9723e */ /* 0x008fce00000010ff */
[----:B------:R2:W3:Y:S08]  /*da80*/  MUFU.EX2 R173, R184 ;  /* 0x000000b800ad7308 */ /* 0x0004f00000000800 */
[----:B------:R-:W4:Y:S01]  /*da90*/  MUFU.EX2 R186, R186 ;  /* 0x000000ba00ba7308 */ /* 0x000f220000000800 */
[----:B--2---:R-:W-:-:S04]  /*daa0*/  FADD.FTZ R184, R178, R153 ;  /* 0x00000099b2b87221 */ /* 0x004fc80000010000 */
[----:B0-----:R-:W-:Y:S01]  /*dab0*/  FADD.FTZ R153, R171, R184 ;  /* 0x000000b8ab997221 */ /* 0x001fe20000010000 */
[C---:B-1----:R-:W-:Y:S02]  /*dac0*/  F2FP.BF16.F32.PACK_AB R171, R182.reuse, R171 ;  /* 0x000000abb6ab723e */ /* 0x042fe400000010ff */
[----:B------:R-:W0:Y:S01]  /*dad0*/  MUFU.EX2 R175, R189 ;  /* 0x000000bd00af7308 */ /* 0x000e220000000800 */
[----:B------:R-:W-:Y:S01]  /*dae0*/  FADD.FTZ R188, R182, R153 ;  /* 0x00000099b6bc7221 */ /* 0x000fe20000010000 */
[----:B------:R-:W-:-:S03]  /*daf0*/  F2FP.BF16.F32.PACK_AB R153, R10, R193 ;  /* 0x000000c10a99723e */ /* 0x000fc600000010ff */
[----:B---3--:R-:W-:-:S03]  /*db00*/  FADD.FTZ R11, R173, R188 ;  /* 0x000000bcad0b7221 */ /* 0x008fc60000010000 */
[----:B------:R-:W1:Y:S01]  /*db10*/  MUFU.EX2 R184, R191 ;  /* 0x000000bf00b87308 */ /* 0x000e620000000800 */
[C---:B----4-:R-:W-:Y:S01]  /*db20*/  FADD.FTZ R8, R186.reuse, R11 ;  /* 0x0000000bba087221 */ /* 0x050fe20000010000 */
[----:B------:R-:W-:-:S03]  /*db30*/  F2FP.BF16.F32.PACK_AB R173, R186, R173 ;  /* 0x000000adbaad723e */ /* 0x000fc600000010ff */
[----:B0-----:R-:W-:-:S04]  /*db40*/  FADD.FTZ R9, R175, R8 ;  /* 0x00000008af097221 */ /* 0x001fc80000010000 */
[C---:B-1----:R-:W-:Y:S01]  /*db50*/  FADD.FTZ R0, R184.reuse, R9 ;  /* 0x00000009b8007221 */ /* 0x042fe20000010000 */
[----:B------:R-:W-:Y:S01]  /*db60*/  F2FP.BF16.F32.PACK_AB R175, R184, R175 ;  /* 0x000000afb8af723e */ /* 0x000fe200000010ff */
[----:B------:R-:W-:Y:S06]  /*db70*/  @!P0 BRA `(.L_x_2425) ;  /* 0x0000000000048947 */ /* 0x000fec0003800000 */
[----:B------:R-:W-:Y:S01]  /*db80*/  BPT.TRAP 0x1 ;  /* 0x000000040000795c */ /* 0x000fe20000300000 */
.L_x_2425:
[----:B------:R0:W1:Y:S01]  /*db90*/  SYNCS.PHASECHK.TRANS64.TRYWAIT P1, [UR27+0x22850], R6 ;  /* 0x02285006ff0075a7 */ /* 0x000062000802015b */
[----:B------:R-:W-:Y:S05]  /*dba0*/  @!P0 BRA `(.L_x_2426) ;  /* 0x0000000000048947 */ /* 0x000fea0003800000 */
[----:B------:R-:W-:Y:S01]  /*dbb0*/  BPT.TRAP 0x1 ;  /* 0x000000040000795c */ /* 0x000fe20000300000 */
.L_x_2426:
[----:B-1----:R-:W-:Y:S05]  /*dbc0*/  @P1 BRA `(.L_x_2427) ;  /* 0x0000000000081947 */ /* 0x002fea0003800000 */
[----:B------:R-:W1:Y:S02]  /*dbd0*/  SYNCS.PHASECHK.TRANS64.TRYWAIT P1, [UR27+0x22850], R6 ;  /* 0x02285006ff0075a7 */ /* 0x000e64000802015b */
[----:B-1----:R-:W-:Y:S05]  /*dbe0*/  @!P1 BRA `(.L_x_2428) ;  /* 0x000000a000bc9947 */ /* 0x002fea0003800000 */
.L_x_2427:
        /* <DEDUP_REMOVED lines=49> */
.L_x_2412:
[----:B------:R-:W1:Y:S01]  /*df00*/  SHFL.BFLY PT, R3, R2, 0x2, 0x1f ;  /* 0x0c401f0002037f89 */ /* 0x000e6200000e0000 */
[----:B0-----:R-:W-:Y:S01]  /*df10*/  IMAD.MOV.U32 R8, RZ, RZ, RZ ;  /* 0x000000ffff087224 */ /* 0x001fe200078e00ff */
[----:B------:R-:W-:Y:S01]  /*df20*/  UIADD3 UR37, UR37, 0x1, URZ ;  /* 0x0000000125257890 */ /* 0x000fe2000fffe03f */
[----:B------:R-:W-:Y:S01]  /*df30*/  IMAD.U32 R14, RZ, RZ, UR10 ;  /* 0x0000000aff0e7e24 */ /* 0x000fe2000f8e00ff */
[----:B------:R-:W0:Y:S01]  /*df40*/  SHFL.BFLY PT, R9, R0, 0x2, 0x1f ;  /* 0x0c401f0000097f89 */ /* 0x000e2200000e0000 */
[----:B------:R2:W-:Y:S06]  /*df50*/  BAR.ARV R7, 0x100 ;  /* 0x000400070000751d */ /* 0x0005ec0000002000 */
[----:B------:R-:W-:-:S02]  /*df60*/  UISETP.NE.AND UP0, UPT, UR37, 0x2, UPT ;  /* 0x000000022500788c */ /* 0x000fc4000bf05270 */
[----:B------:R-:W-:Y:S06]  /*df70*/  BAR.ARV 0x8, 0x180 ;  /* 0x0206000000007b1d */ /* 0x000fec0000002000 */
[----:B------:R-:W-:Y:S01]  /*df80*/  USEL UR4, URZ, 0x1, UP0 ;  /* 0x000000013f047887 */ /* 0x000fe20008000000 */
[----:B------:R-:W-:Y:S01]  /*df90*/  PLOP3.LUT P0, PT, PT, PT, PT, 0x8, 0x0 ;  /* 0x000000000000781c */ /* 0x000fe20003f0e170 */
[----:B-1----:R-:W-:Y:S01]  /*dfa0*/  FADD.FTZ R3, R3, R2 ;  /* 0x0000000203037221 */ /* 0x002fe20000010000 */
[----:B------:R-:W-:Y:S01]  /*dfb0*/  IMAD.MOV.U32 R2, RZ, RZ, -0x800000 ;  /* 0xff800000ff027424 */ /* 0x000fe200078e00ff */
[----:B------:R-:W-:Y:S01]  /*dfc0*/  UIADD3 UR39, UR39, 0x1, URZ ;  /* 0x0000000127277890 */ /* 0x000fe2000fffe03f */
[----:B0-----:R-:W-:-:S02]  /*dfd0*/  FADD.FTZ R9, R9, R0 ;  /* 0x0000000009097221 */ /* 0x001fc40000010000 */
[----:B------:R-:W0:Y:S01]  /*dfe0*/  SHFL.BFLY PT, R6, R3, 0x1, 0x1f ;  /* 0x0c201f0003067f89 */ /* 0x000e2200000e0000 */
[----:B------:R-:W-:Y:S01]  /*dff0*/  IMAD.MOV.U32 R0, RZ, RZ, RZ ;  /* 0x000000ffff007224 */ /* 0x000fe200078e00ff */
[----:B------:R-:W-:Y:S02]  /*e000*/  USEL UR37, UR37, URZ, UP0 ;  /* 0x0000003f25257287 */ /* 0x000fe40008000000 */
[----:B------:R-:W-:Y:S01]  /*e010*/  ULOP3.LUT UR38, UR38, UR4, URZ, 0x3c, !UPT ;  /* 0x0000000426267292 */ /* 0x000fe2000f8e3c3f */
[----:B0-----:R-:W-:Y:S01]  /*e020*/  FADD.FTZ R12, R3, R6 ;  /* 0x00000006030c7221 */ /* 0x001fe20000010000 */
[----:B------:R-:W-:Y:S01]  /*e030*/  IMAD.MOV.U32 R3, RZ, RZ, -0x800000 ;  /* 0xff800000ff037424 */ /* 0x000fe200078e00ff */
[----:B------:R-:W0:Y:S03]  /*e040*/  SHFL.BFLY PT, R6, R9, 0x1, 0x1f ;  /* 0x0c201f0009067f89 */ /* 0x000e2600000e0000 */
[----:B------:R-:W-:-:S13]  /*e050*/  FSETP.NE.FTZ.AND P1, PT, R12, RZ, PT ;  /* 0x000000ff0c00720b */ /* 0x000fda0003f35000 */
[----:B------:R-:W1:Y:S01]  /*e060*/  @P1 MUFU.RCP R8, R12 ;  /* 0x0000000c00081308 */ /* 0x000e620000001000 */
[----:B0-----:R-:W-:-:S07]  /*e070*/  FADD.FTZ R11, R9, R6 ;  /* 0x00000006090b7221 */ /* 0x001fce0000010000 */
[----:B--2---:R-:W0:Y:S01]  /*e080*/  @P1 MUFU.LG2 R7, R12 ;  /* 0x0000000c00071308 */ /* 0x004e220000000c00 */
[----:B------:R-:W-:Y:S01]  /*e090*/  IMAD.U32 R6, RZ, RZ, UR10 ;  /* 0x0000000aff067e24 */ /* 0x000fe2000f8e00ff */
[----:B------:R-:W-:-:S03]  /*e0a0*/  FSETP.NE.FTZ.AND P2, PT, R11, RZ, PT ;  /* 0x000000ff0b00720b */ /* 0x000fc60003f55000 */
[----:B------:R-:W-:Y:S01]  /*e0b0*/  @P1 FMUL.FTZ R6, R6, 0.69314718246459960938 ;  /* 0x3f31721806061820 */ /* 0x000fe20000410000 */
        /* <DEDUP_REMOVED lines=9> */
[----:B------:R-:W-:Y:S01]  /*e150*/  @P2 MUFU.RCP R0, R11 ;  /* 0x0000000b00002308 */ /* 0x000fe20000001000 */
[-C--:B------:R-:W-:Y:S01]  /*e160*/  FMUL.FTZ R41, R41, R8.reuse ;  /* 0x0000000829297220 */ /* 0x080fe20000410000 */
        /* <DEDUP_REMOVED lines=55> */
[----:B------:R-:W-:Y:S01]  /*e4e0*/  @P2 FMUL.FTZ R14, R14, 0.69314718246459960938 ;  /* 0x3f3172180e0e2820 */ /* 0x000fe20000410000 */
[----:B0-----:R-:W-:Y:S01]  /*e4f0*/  @P1 FMUL.FTZ R7, R7, 0.69314718246459960938 ;  /* 0x3f31721807071820 */ /* 0x001fe20000410000 */
        /* <DEDUP_REMOVED lines=67> */
.L_x_2359:
[----:B------:R-:W0:Y:S01]  /*e930*/  S2R R4, SR_CgaCtaId ;  /* 0x0000000000047919 */ /* 0x000e220000008800 */
[----:B------:R-:W-:Y:S01]  /*e940*/  MOV R151, 0x400 ;  /* 0x0000040000977802 */ /* 0x000fe20000000f00 */
[----:B------:R-:W-:Y:S01]  /*e950*/  BSSY B0, `(.L_x_2430) ;  /* 0x00002d5000007945 */ /* 0x000fe20003800000 */
[----:B------:R-:W-:Y:S02]  /*e960*/  BAR.SYNC.DEFER_BLOCKING 0x5, 0x180 ;  /* 0x0146000000007b1d */ /* 0x000fe40000010000 */
[----:B0-----:R-:W-:-:S05]  /*e970*/  LEA R151, R4, R151, 0x18 ;  /* 0x0000009704977211 */ /* 0x001fca00078ec0ff */
[----:B------:R-:W0:Y:S02]  /*e980*/  LDS.128 R4, [R151+0x228d0] ;  /* 0x0228d00097047984 */ /* 0x000e240000000c00 */
[----:B0-----:R-:W-:Y:S02]  /*e990*/  R2UR UR5, R5 ;  /* 0x00000000050572ca */ /* 0x001fe400000e0000 */
[----:B------:R-:W-:Y:S02]  /*e9a0*/  R2UR UR7, R6 ;  /* 0x00000000060772ca */ /* 0x000fe400000e0000 */
        /* <DEDUP_REMOVED lines=8> */
[----:B------:R-:W-:Y:S02]  /*ea30*/  F2FP.BF16.F32.PACK_AB R26, R29, R28 ;  /* 0x0000001c1d1a723e */ /* 0x000fe400000010ff */
[----:B------:R-:W-:Y:S01]  /*ea40*/  F2FP.BF16.F32.PACK_AB R27, R10, R27 ;  /* 0x0000001b0a1b723e */ /* 0x000fe200000010ff */
[----:B------:R-:W-:Y:S01]  /*ea50*/  UISETP.NE.AND.EX UP0, UPT, UR9, URZ, UPT, UP0 ;  /* 0x0000003f0900728c */ /* 0x000fe2000bf05300 */
[----:B------:R-:W-:Y:S02]  /*ea60*/  F2FP.BF16.F32.PACK_AB R32, R33, R32 ;  /* 0x000000202120723e */ /* 0x000fe400000010ff */
[----:B------:R-:W-:Y:S01]  /*ea70*/  F2FP.BF16.F32.PACK_AB R33, R161, R34 ;  /* 0x00000022a121723e */ /* 0x000fe200000010ff */
[----:B------:R-:W-:Y:S01]  /*ea80*/  ULDC.64 UR8, c[0x0][0xc00] ;  /* 0x0003000000087ab9 */ /* 0x000fe20000000a00 */
[----:B------:R-:W-:Y:S01]  /*ea90*/  F2FP.BF16.F32.PACK_AB R40, R41, R40 ;  /* 0x000000282928723e */ /* 0x000fe200000010ff */
[----:B------:R-:W-:Y:S01]  /*eaa0*/  UIMAD.WIDE UR8, UR44, 0x4, UR8 ;  /* 0x000000042c0878a5 */ /* 0x000fe2000f8e0208 */
        /* <DEDUP_REMOVED lines=9> */
[----:B------:R-:W-:Y:S02]  /*eb40*/  MOV R4, R151 ;  /* 0x0000009700047202 */ /* 0x000fe40000000f00 */
[----:B0-----:R-:W-:Y:S02]  /*eb50*/  MOV R5, R6 ;  /* 0x0000000600057202 */ /* 0x001fe40000000f00 */
[----:B------:R-:W-:Y:S02]  /*eb60*/  F2FP.BF16.F32.PACK_AB R51, R156, R51 ;  /* 0x000000339c33723e */ /* 0x000fe400000010ff */
[----:B------:R-:W-:Y:S01]  /*eb70*/  F2FP.BF16.F32.PACK_AB R57, R155, R58 ;  /* 0x0000003a9b39723e */ /* 0x000fe200000010ff */
[----:B------:R-:W-:Y:S01]  /*eb80*/  IMAD.WIDE R106, R207, 0x2, R4 ;  /* 0x00000002cf6a7825 */ /* 0x000fe200078e0204 */
[----:B------:R-:W-:-:S02]  /*eb90*/  F2FP.BF16.F32.PACK_AB R64, R65, R64 ;  /* 0x000000404140723e */ /* 0x000fc400000010ff */
[----:B------:R-:W-:Y:S02]  /*eba0*/  F2FP.BF16.F32.PACK_AB R58, R61, R60 ;  /* 0x0000003c3d3a723e */ /* 0x000fe400000010ff */
[C---:B------:R-:W-:Y:S02]  /*ebb0*/  IADD3 R171, P1, R106.reuse, 0x20, RZ ;  /* 0x000000206aab7810 */ /* 0x040fe40007f3e0ff */
[C---:B------:R-:W-:Y:S02]  /*ebc0*/  IADD3 R173, P0, R106.reuse, 0x40, RZ ;  /* 0x000000406aad7810 */ /* 0x040fe40007f1e0ff */
[C---:B------:R-:W-:Y:S01]  /*ebd0*/  IADD3 R179, P6, R106.reuse, 0x4020, RZ ;  /* 0x000040206ab37810 */ /* 0x040fe20007fde0ff */
[--C-:B------:R-:W-:Y:S01]  /*ebe0*/  IMAD.X R13, RZ, RZ, R107.reuse, P1 ;  /* 0x000000ffff0d7224 */ /* 0x100fe200008e066b */
[C---:B------:R-:W-:Y:S01]  /*ebf0*/  IADD3 R185, P1, R106.reuse, 0x8000, RZ ;  /* 0x000080006ab97810 */ /* 0x040fe20007f3e0ff */
[--C-:B------:R-:W-:Y:S01]  /*ec00*/  IMAD.X R15, RZ, RZ, R107.reuse, P0 ;  /* 0x000000ffff0f7224 */ /* 0x100fe200000e066b */
        /* <DEDUP_REMOVED lines=11> */
[----:B------:R-:W-:Y:S01]  /*ecc0*/  LOP3.LUT R12, R171, 0x380, RZ, 0xc0, !PT ;  /* 0x00000380ab0c7812 */ /* 0x000fe200078ec0ff */
[--C-:B------:R-:W-:Y:S01]  /*ecd0*/  IMAD.X R39, RZ, RZ, R107.reuse, P5 ;  /* 0x000000ffff277224 */ /* 0x100fe200028e066b */
[----:B------:R-:W-:Y:S01]  /*ece0*/  LOP3.LUT R14, R173, 0x380, RZ, 0xc0, !PT ;  /* 0x00000380ad0e7812 */ /* 0x000fe200078ec0ff */
[----:B------:R-:W-:Y:S01]  /*ecf0*/  IMAD.X R47, RZ, RZ, R107, P2 ;  /* 0x000000ffff2f7224 */ /* 0x000fe200010e066b */
[----:B------:R-:W-:Y:S02]  /*ed00*/  LOP3.LUT R16, R175, 0x380, RZ, 0xc0, !PT ;  /* 0x00000380af107812 */ /* 0x000fe400078ec0ff */
[----:B------:R-:W-:-:S02]  /*ed10*/  IADD3 R193, P6, R106, 0xc000, RZ ;  /* 0x0000c0006ac17810 */ /* 0x000fc40007fde0ff */
[----:B------:R-:W-:Y:S02]  /*ed20*/  SHF.R.U64 R7, R7, 0x3, RZ ;  /* 0x0000000307077819 */ /* 0x000fe400000012ff */
[----:B------:R-:W-:Y:S01]  /*ed30*/  LOP3.LUT R20, R177, 0x380, RZ, 0xc0, !PT ;  /* 0x00000380b1147812 */ /* 0x000fe200078ec0ff */
[--C-:B------:R-:W-:Y:S01]  /*ed40*/  IMAD.X R99, RZ, RZ, R107.reuse, P6 ;  /* 0x000000ffff637224 */ /* 0x100fe200030e066b */
        /* <DEDUP_REMOVED lines=20> */
[----:B------:R-:W-:Y:S02]  /*ee90*/  LOP3.LUT R98, R193, 0x380, RZ, 0xc0, !PT ;  /* 0x00000380c1627812 */ /* 0x000fe400078ec0ff */
[----:B------:R-:W-:Y:S02]  /*eea0*/  SHF.R.U64 R28, R162, 0x3, RZ ;  /* 0x00000003a21c7819 */ /* 0x000fe400000012ff */
        /* <DEDUP_REMOVED lines=8> */
[----:B------:R-:W-:Y:S02]  /*ef30*/  LOP3.LUT R94, R191, 0x380, RZ, 0xc0, !PT ;  /* 0x00000380bf5e7812 */ /* 0x000fe400078ec0ff */
[----:B------:R-:W-:Y:S02]  /*ef40*/  LOP3.LUT R20, R20, R177, RZ, 0x3c, !PT ;  /* 0x000000b114147212 */ /* 0x000fe400078e3cff */
[----:B------:R-:W-:Y:S02]  /*ef50*/  SHF.R.U64 R54, R54, 0x3, RZ ;  /* 0x0000000336367819 */ /* 0x000fe400000012ff */
[----:B------:R-:W-:Y:S02]  /*ef60*/  SHF.R.U64 R98, R98, 0x3, RZ ;  /* 0x0000000362627819 */ /* 0x000fe400000012ff */
[----:B------:R-:W-:Y:S01]  /*ef70*/  MOV R106, R106 ;  /* 0x0000006a006a7202 */ /* 0x000fe20000000f00 */
[----:B------:R-:W-:Y:S01]  /*ef80*/  BAR.SYNC.DEFER_BLOCKING 0x1, 0x100 ;  /* 0x0044000000007b1d */ /* 0x000fe20000010000 */
[----:B------:R-:W-:-:S02]  /*ef90*/  LOP3.LUT R102, R6, 0x380, RZ, 0xc0, !PT ;  /* 0x0000038006667812 */ /* 0x000fc400078ec0ff */
[----:B------:R-:W-:Y:S02]  /*efa0*/  LOP3.LUT R10, R28, R169, RZ, 0x3c, !PT ;  /* 0x000000a91c0a7212 */ /* 0x000fe400078e3cff */
[----:B------:R-:W-:Y:S02]  /*efb0*/  LOP3.LUT R30, R30, R179, RZ, 0x3c, !PT ;  /* 0x000000b31e1e7212 */ /* 0x000fe400078e3cff */
[----:B------:R-:W-:Y:S02]  /*efc0*/  SHF.R.U64 R62, R62, 0x3, RZ ;  /* 0x000000033e3e7819 */ /* 0x000fe400000012ff */
[----:B------:R-:W-:Y:S02]  /*efd0*/  LOP3.LUT R107, R170, 0x380, RZ, 0xc0, !PT ;  /* 0x00000380aa6b7812 */ /* 0x000fe400078ec0ff */
[----:B------:R-:W-:Y:S02]  /*efe0*/  MOV R28, R12 ;  /* 0x0000000c001c7202 */ /* 0x000fe40000000f00 */
[----:B------:R-:W-:-:S02]  /*eff0*/  LOP3.LUT R38, R38, R181, RZ, 0x3c, !PT ;  /* 0x000000b526267212 */ /* 0x000fc400078e3cff */
[----:B------:R-:W-:Y:S02]  /*f000*/  SHF.R.U64 R70, R70, 0x3, RZ ;  /* 0x0000000346467819 */ /* 0x000fe400000012ff */
[----:B------:R-:W-:Y:S02]  /*f010*/  MOV R14, R14 ;  /* 0x0000000e000e7202 */ /* 0x000fe40000000f00 */
[----:B------:R-:W-:Y:S02]  /*f020*/  LOP3.LUT R46, R46, R183, RZ, 0x3c, !PT ;  /* 0x000000b72e2e7212 */ /* 0x000fe400078e3cff */
[----:B------:R-:W-:Y:S02]  /*f030*/  SHF.R.U64 R94, R94, 0x3, RZ ;  /* 0x000000035e5e7819 */ /* 0x000fe400000012ff */
[----:B------:R-:W-:Y:S01]  /*f040*/  MOV R16, R16 ;  /* 0x0000001000107202 */ /* 0x000fe20000000f00 */
[----:B------:R0:W-:Y:S01]  /*f050*/  STSM.16.M88.4 [R106], R24 ;  /* 0x000000186a007844 */ /* 0x0001e20000000200 */
[----:B------:R-:W-:-:S02]  /*f060*/  LOP3.LUT R54, R54, R185, RZ, 0x3c, !PT ;  /* 0x000000b936367212 */ /* 0x000fc400078e3cff */
[----:B------:R-:W-:Y:S01]  /*f070*/  LOP3.LUT R98, R98, R193, RZ, 0x3c, !PT ;  /* 0x000000c162627212 */ /* 0x000fe200078e3cff */
[----:B------:R-:W-:Y:S01]  /*f080*/  STSM.16.M88.4 [R28], R32 ;  /* 0x000000201c007844 */ /* 0x000fe20000000200 */
[----:B------:R-:W-:Y:S02]  /*f090*/  SHF.R.U64 R29, R102, 0x3, RZ ;  /* 0x00000003661d7819 */ /* 0x000fe400000012ff */
[----:B------:R-:W-:Y:S01]  /*f0a0*/  MOV R20, R20 ;  /* 0x0000001400147202 */ /* 0x000fe20000000f00 */
[----:B------:R1:W-:Y:S01]  /*f0b0*/  STSM.16.M88.4 [R14], R40 ;  /* 0x000000280e007844 */ /* 0x0003e20000000200 */
[----:B------:R-:W-:Y:S02]  /*f0c0*/  F2FP.BF16.F32.PACK_AB R59, R154, R59 ;  /* 0x0000003b9a3b723e */ /* 0x000fe400000010ff */
[----:B------:R-:W-:Y:S01]  /*f0d0*/  F2FP.BF16.F32.PACK_AB R65, R153, R66 ;  /* 0x000000429941723e */ /* 0x000fe200000010ff */
[----:B------:R-:W-:Y:S01]  /*f0e0*/  STSM.16.M88.4 [R16], R48 ;  /* 0x0000003010007844 */ /* 0x000fe20000000200 */
[----:B------:R-:W-:-:S02]  /*f0f0*/  F2FP.BF16.F32.PACK_AB R72, R73, R72 ;  /* 0x000000484948723e */ /* 0x000fc400000010ff */
[----:B------:R-:W-:Y:S01]  /*f100*/  LOP3.LUT R62, R62, R187, RZ, 0x3c, !PT ;  /* 0x000000bb3e3e7212 */ /* 0x000fe200078e3cff */
[----:B------:R-:W-:Y:S01]  /*f110*/  STSM.16.M88.4 [R20], R56 ;  /* 0x0000003814007844 */ /* 0x000fe20000000200 */
[----:B------:R-:W-:Y:S02]  /*f120*/  SHF.R.U64 R107, R107, 0x3, RZ ;  /* 0x000000036b6b7819 */ /* 0x000fe400000012ff */
[----:B------:R-:W-:Y:S02]  /*f130*/  MOV R30, R30 ;  /* 0x0000001e001e7202 */ /* 0x000fe40000000f00 */
[----:B------:R-:W-:Y:S02]  /*f140*/  F2FP.BF16.F32.PACK_AB R66, R69, R68 ;  /* 0x000000444542723e */ /* 0x000fe400000010ff */
[----:B------:R-:W-:Y:S02]  /*f150*/  F2FP.BF16.F32.PACK_AB R67, R152, R67 ;  /* 0x000000439843723e */ /* 0x000fe400000010ff */
[----:B------:R-:W-:-:S02]  /*f160*/  F2FP.BF16.F32.PACK_AB R73, R9, R74 ;  /* 0x0000004a0949723e */ /* 0x000fc400000010ff */
[----:B------:R-:W-:Y:S01]  /*f170*/  F2FP.BF16.F32.PACK_AB R80, R81, R80 ;  /* 0x000000505150723e */ /* 0x000fe200000010ff */
[----:B------:R-:W-:Y:S01]  /*f180*/  STSM.16.M88.4 [R30], R64 ;  /* 0x000000401e007844 */ /* 0x000fe20000000200 */
[----:B------:R-:W-:Y:S02]  /*f190*/  LOP3.LUT R70, R70, R189, RZ, 0x3c, !PT ;  /* 0x000000bd46467212 */ /* 0x000fe400078e3cff */
[----:B------:R-:W-:Y:S02]  /*f1a0*/  MOV R38, R38 ;  /* 0x0000002600267202 */ /* 0x000fe40000000f00 */
[----:B------:R-:W-:Y:S02]  /*f1b0*/  F2FP.BF16.F32.PACK_AB R74, R77, R76 ;  /* 0x0000004c4d4a723e */ /* 0x000fe400000010ff */
[----:B------:R-:W-:Y:S02]  /*f1c0*/  F2FP.BF16.F32.PACK_AB R75, R79, R75 ;  /* 0x0000004b4f4b723e */ /* 0x000fe400000010ff */
[----:B------:R-:W-:-:S02]  /*f1d0*/  F2FP.BF16.F32.PACK_AB R83, R83, R86 ;  /* 0x000000565353723e */ /* 0x000fc400000010ff */
[----:B------:R-:W-:Y:S01]  /*f1e0*/  F2FP.BF16.F32.PACK_AB R87, R87, R78 ;  /* 0x0000004e5757723e */ /* 0x000fe200000010ff */
[----:B------:R-:W-:Y:S01]  /*f1f0*/  STSM.16.M88.4 [R38], R72 ;  /* 0x0000004826007844 */ /* 0x000fe20000000200 */
[----:B------:R-:W-:Y:S02]  /*f200*/  F2FP.BF16.F32.PACK_AB R81, R8, R82 ;  /* 0x000000520851723e */ /* 0x000fe400000010ff */
[----:B------:R-:W-:Y:S02]  /*f210*/  F2FP.BF16.F32.PACK_AB R96, R97, R96 ;  /* 0x000000606160723e */ /* 0x000fe400000010ff */
[----:B------:R-:W-:Y:S02]  /*f220*/  F2FP.BF16.F32.PACK_AB R104, R105, R104 ;  /* 0x000000686968723e */ /* 0x000fe400000010ff */
[----:B------:R-:W-:Y:S02]  /*f230*/  F2FP.BF16.F32.PACK_AB R112, R113, R112 ;  /* 0x000000707170723e */ /* 0x000fe400000010ff */
[----:B------:R-:W-:-:S02]  /*f240*/  F2FP.BF16.F32.PACK_AB R120, R121, R120 ;  /* 0x000000787978723e */ /* 0x000fc400000010ff */
[----:B------:R-:W-:Y:S02]  /*f250*/  F2FP.BF16.F32.PACK_AB R128, R129, R128 ;  /* 0x000000808180723e */ /* 0x000fe400000010ff */
[----:B------:R-:W-:Y:S02]  /*f260*/  F2FP.BF16.F32.PACK_AB R136, R137, R136 ;  /* 0x000000888988723e */ /* 0x000fe400000010ff */
[----:B------:R-:W-:Y:S01]  /*f270*/  F2FP.BF16.F32.PACK_AB R144, R145, R144 ;  /* 0x000000909190723e */ /* 0x000fe200000010ff */
[----:B------:R-:W-:Y:S01]  /*f280*/  ULDC UR10, c[0x0][0xa88] ;  /* 0x0002a200000a7ab9 */ /* 0x000fe20000000800 */
[----:B------:R-:W-:Y:S01]  /*f290*/  LOP3.LUT R94, R94, R191, RZ, 0x3c, !PT ;  /* 0x000000bf5e5e7212 */ /* 0x000fe200078e3cff */
[----:B------:R-:W-:Y:S01]  /*f2a0*/  UMOV UR4, URZ ;  /* 0x0000003f00047c82 */ /* 0x000fe20008000000 */
[----:B------:R-:W-:Y:S01]  /*f2b0*/  MOV R46, R46 ;  /* 0x0000002e002e7202 */ /* 0x000fe20000000f00 */
[----:B------:R-:W2:Y:S01]  /*f2c0*/  LDC R77, c[0x0][0xbe8] ;  /* 0x0002fa00ff4d7b82 */ /* 0x000ea20000000800 */
[----:B------:R-:W-:-:S02]  /*f2d0*/  F2FP.BF16.F32.PACK_AB R82, R85, R84 ;  /* 0x000000545552723e */ /* 0x000fc400000010ff */
[----:B------:R-:W-:Y:S02]  /*f2e0*/  LOP3.LUT R102, R29, R6, RZ, 0x3c, !PT ;  /* 0x000000061d667212 */ /* 0x000fe400078e3cff */
[----:B------:R-:W-:Y:S01]  /*f2f0*/  MOV R54, R54 ;  /* 0x0000003600367202 */ /* 0x000fe20000000f00 */
[----:B------:R-:W-:Y:S01]  /*f300*/  STSM.16.M88.4 [R46], R80 ;  /* 0x000000502e007844 */ /* 0x000fe20000000200 */
[----:B------:R-:W-:Y:S02]  /*f310*/  MOV R13, R98 ;  /* 0x00000062000d7202 */ /* 0x000fe40000000f00 */
[----:B------:R-:W-:Y:S02]  /*f320*/  F2FP.BF16.F32.PACK_AB R84, R89, R88 ;  /* 0x000000585954723e */ /* 0x000fe400000010ff */
[----:B------:R-:W-:Y:S02]  /*f330*/  F2FP.BF16.F32.PACK_AB R85, R91, R90 ;  /* 0x0000005a5b55723e */ /* 0x000fe400000010ff */
[----:B------:R-:W-:-:S02]  /*f340*/  F2FP.BF16.F32.PACK_AB R86, R93, R92 ;  /* 0x0000005c5d56723e */ /* 0x000fc400000010ff */
[----:B------:R-:W-:Y:S02]  /*f350*/  LOP3.LUT R6, R107, R170, RZ, 0x3c, !PT ;  /* 0x000000aa6b067212 */ /* 0x000fe400078e3cff */
[----:B------:R-:W-:Y:S01]  /*f360*/  MOV R62, R62 ;  /* 0x0000003e003e7202 */ /* 0x000fe20000000f00 */
[----:B------:R-:W-:Y:S01]  /*f370*/  STSM.16.M88.4 [R54], R84 ;  /* 0x0000005436007844 */ /* 0x000fe20000000200 */
[----:B------:R-:W-:Y:S02]  /*f380*/  F2FP.BF16.F32.PACK_AB R97, R164, R163 ;  /* 0x000000a3a461723e */ /* 0x000fe400000010ff */
[----:B------:R-:W-:Y:S02]  /*f390*/  F2FP.BF16.F32.PACK_AB R98, R101, R100 ;  /* 0x000000646562723e */ /* 0x000fe400000010ff */
[----:B------:R-:W-:Y:S02]  /*f3a0*/  F2FP.BF16.F32.PACK_AB R99, R166, R165 ;  /* 0x000000a5a663723e */ /* 0x000fe400000010ff */
[----:B------:R-:W-:-:S02]  /*f3b0*/  MOV R70, R70 ;  /* 0x0000004600467202 */ /* 0x000fc40000000f00 */
[----:B------:R-:W-:Y:S01]  /*f3c0*/  F2FP.BF16.F32.PACK_AB R105, R168, R167 ;  /* 0x000000a7a869723e */ /* 0x000fe200000010ff */
[----:B------:R-:W-:Y:S01]  /*f3d0*/  STSM.16.M88.4 [R62], R96 ;  /* 0x000000603e007844 */ /* 0x000fe20000000200 */
[----:B0-----:R-:W-:Y:S02]  /*f3e0*/  F2FP.BF16.F32.PACK_AB R106, R109, R108 ;  /* 0x0000006c6d6a723e */ /* 0x001fe400000010ff */
[----:B------:R-:W-:Y:S02]  /*f3f0*/  F2FP.BF16.F32.PACK_AB R107, R111, R110 ;  /* 0x0000006e6f6b723e */ /* 0x000fe400000010ff */
[----:B------:R-:W-:Y:S02]  /*f400*/  F2FP.BF16.F32.PACK_AB R113, R115, R114 ;  /* 0x000000727371723e */ /* 0x000fe400000010ff */
[----:B------:R-:W-:Y:S01]  /*f410*/  MOV R94, R94 ;  /* 0x0000005e005e7202 */ /* 0x000fe20000000f00 */
[----:B------:R-:W-:Y:S01]  /*f420*/  STSM.16.M88.4 [R70], R104 ;  /* 0x0000006846007844 */ /* 0x000fe20000000200 */
[----:B------:R-:W-:-:S02]  /*f430*/  F2FP.BF16.F32.PACK_AB R114, R117, R116 ;  /* 0x000000747572723e */ /* 0x000fc400000010ff */
[----:B------:R-:W-:Y:S02]  /*f440*/  F2FP.BF16.F32.PACK_AB R115, R119, R118 ;  /* 0x000000767773723e */ /* 0x000fe400000010ff */
[----:B------:R-:W-:Y:S02]  /*f450*/  F2FP.BF16.F32.PACK_AB R121, R123, R122 ;  /* 0x0000007a7b79723e */ /* 0x000fe400000010ff */
[----:B------:R-:W-:Y:S01]  /*f460*/  F2FP.BF16.F32.PACK_AB R122, R125, R124 ;  /* 0x0000007c7d7a723e */ /* 0x000fe200000010ff */
[----:B------:R-:W-:Y:S01]  /*f470*/  STSM.16.M88.4 [R94], R112 ;  /* 0x000000705e007844 */ /* 0x000fe20000000200 */
[----:B------:R-:W-:Y:S02]  /*f480*/  F2FP.BF16.F32.PACK_AB R123, R127, R126 ;  /* 0x0000007e7f7b723e */ /* 0x000fe400000010ff */
[----:B------:R-:W-:Y:S02]  /*f490*/  F2FP.BF16.F32.PACK_AB R129, R131, R130 ;  /* 0x000000828381723e */ /* 0x000fe400000010ff */
[----:B------:R-:W-:Y:S01]  /*f4a0*/  MOV R102, R102 ;  /* 0x0000006600667202 */ /* 0x000fe20000000f00 */
[----:B------:R-:W-:Y:S01]  /*f4b0*/  STSM.16.M88.4 [R13], R120 ;  /* 0x000000780d007844 */ /* 0x000fe20000000200 */
[----:B------:R-:W-:-:S02]  /*f4c0*/  F2FP.BF16.F32.PACK_AB R130, R133, R132 ;  /* 0x000000848582723e */ /* 0x000fc400000010ff */
[----:B------:R-:W-:Y:S02]  /*f4d0*/  F2FP.BF16.F32.PACK_AB R131, R135, R134 ;  /* 0x000000868783723e */ /* 0x000fe400000010ff */
[----:B------:R-:W-:Y:S02]  /*f4e0*/  F2FP.BF16.F32.PACK_AB R137, R139, R138 ;  /* 0x0000008a8b89723e */ /* 0x000fe400000010ff */
[----:B------:R-:W-:Y:S01]  /*f4f0*/  MOV R12, R6 ;  /* 0x00000006000c7202 */ /* 0x000fe20000000f00 */
[----:B------:R-:W-:Y:S01]  /*f500*/  STSM.16.M88.4 [R102], R128 ;  /* 0x0000008066007844 */ /* 0x000fe20000000200 */
[----:B------:R-:W-:Y:S01]  /*f510*/  F2FP.BF16.F32.PACK_AB R138, R141, R140 ;  /* 0x0000008c8d8a723e */ /* 0x000fe200000010ff */
[----:B------:R-:W-:Y:S01]  /*f520*/  IMAD.U32 R6, RZ, RZ, UR8 ;  /* 0x00000008ff067e24 */ /* 0x000fe2000f8e00ff */
[----:B------:R-:W-:Y:S01]  /*f530*/  F2FP.BF16.F32.PACK_AB R139, R143, R142 ;  /* 0x0000008e8f8b723e */ /* 0x000fe200000010ff */
[----:B------:R-:W-:Y:S01]  /*f540*/  IMAD.U32 R7, RZ, RZ, UR9 ;  /* 0x00000009ff077e24 */ /* 0x000fe2000f8e00ff */
[----:B------:R-:W-:Y:S01]  /*f550*/  F2FP.BF16.F32.PACK_AB R145, R147, R146 ;  /* 0x000000929391723e */ /* 0x000fe200000010ff */
[----:B------:R-:W-:Y:S01]  /*f560*/  ULDC.64 UR8, c[0x0][0xc08] ;  /* 0x0003020000087ab9 */ /* 0x000fe20000000a00 */
[----:B------:R-:W-:Y:S01]  /*f570*/  MOV R10, R10 ;  /* 0x0000000a000a7202 */ /* 0x000fe20000000f00 */
[----:B------:R-:W-:Y:S01]  /*f580*/  STSM.16.M88.4 [R12], R136 ;  /* 0x000000880c007844 */ /* 0x000fe20000000200 */
[----:B------:R-:W-:-:S02]  /*f590*/  F2FP.BF16.F32.PACK_AB R146, R149, R148 ;  /* 0x000000949592723e */ /* 0x000fc400000010ff */
[----:B------:R-:W-:Y:S02]  /*f5a0*/  F2FP.BF16.F32.PACK_AB R147, R0, R150 ;  /* 0x000000960093723e */ /* 0x000fe400000010ff */
[----:B------:R-:W-:-:S03]  /*f5b0*/  PLOP3.LUT P0, PT, PT, PT, UP0, 0x80, 0x0 ;  /* 0x000000000000781c */ /* 0x000fc60003f0f008 */
[----:B------:R0:W-:Y:S01]  /*f5c0*/  STSM.16.M88.4 [R10], R144 ;  /* 0x000000900a007844 */ /* 0x0001e20000000200 */
[----:B------:R-:W-:Y:S09]  /*f5d0*/  BAR.SYNC.DEFER_BLOCKING 0x1, 0x100 ;  /* 0x0044000000007b1d */ /* 0x000ff20000010000 */
[----:B------:R-:W3:Y:S01]  /*f5e0*/  @P0 LDG.E R0, desc[UR40][R6.64] ;  /* 0x0000002806000981 */ /* 0x000ee2000c1e1900 */
[----:B------:R-:W-:Y:S01]  /*f5f0*/  UISETP.NE.U32.AND UP1, UPT, UR8, URZ, UPT ;  /* 0x0000003f0800728c */ /* 0x000fe2000bf25070 */
[----:B--2---:R-:W-:-:S03]  /*f600*/  ISETP.NE.AND P1, PT, R77, 0x1, PT ;  /* 0x000000014d00780c */ /* 0x004fc60003f25270 */
[----:B------:R-:W-:-:S06]  /*f610*/  UISETP.NE.AND.EX UP1, UPT, UR9, URZ, UPT, UP1 ;  /* 0x0000003f0900728c */ /* 0x000fcc000bf25310 */
[----:B------:R-:W-:-:S04]  /*f620*/  PLOP3.LUT P2, PT, PT, PT, UP1, 0x80, 0x0 ;  /* 0x000000000000781c */ /* 0x000fc80003f4f018 */
[----:B------:R-:W2:Y:S01]  /*f630*/  @P1 LDC R8, c[0x0][0xbec] ;  /* 0x0002fb00ff081b82 */ /* 0x000ea20000000800 */
[----:B------:R-:W-:Y:S02]  /*f640*/  @UP1 ULDC.64 UR8, c[0x0][0xc08] ;  /* 0x0003020000081ab9 */ /* 0x000fe40000000a00 */
[----:B------:R-:W-:-:S05]  /*f650*/  @UP1 UIMAD.WIDE UR8, UR44, 0x4, UR8 ;  /* 0x000000042c0818a5 */ /* 0x000fca000f8e0208 */
[----:B-1----:R-:W1:Y:S01]  /*f660*/  @P1 LDC R14, c[0x0][0xbf0] ;  /* 0x0002fc00ff0e1b82 */ /* 0x002e620000000800 */
[----:B0-----:R-:W-:Y:S02]  /*f670*/  IMAD.U32 R10, RZ, RZ, UR8 ;  /* 0x00000008ff0a7e24 */ /* 0x001fe4000f8e00ff */
[----:B------:R-:W-:Y:S01]  /*f680*/  IMAD.U32 R11, RZ, RZ, UR9 ;  /* 0x00000009ff0b7e24 */ /* 0x000fe2000f8e00ff */
[----:B---3--:R-:W-:Y:S01]  /*f690*/  @P0 R2UR UR4, R0 ;  /* 0x00000000000402ca */ /* 0x008fe200000e0000 */
[----:B------:R-:W-:-:S06]  /*f6a0*/  IMAD.U32 R0, RZ, RZ, UR10 ;  /* 0x0000000aff007e24 */ /* 0x000fcc000f8e00ff */
[----:B------:R0:W5:Y:S01]  /*f6b0*/  @P2 LDG.E R0, desc[UR40][R10.64] ;  /* 0x000000280a002981 */ /* 0x000162000c1e1900 */
[----:B-12---:R-:W-:Y:S07]  /*f6c0*/  @P2 BRA `(.L_x_2432) ;  /* 0x0000000000102947 */ /* 0x006fee0003800000 */
[----:B------:R-:W-:Y:S05]  /*f6d0*/  @!P0 BRA `(.L_x_2432) ;  /* 0x00000000000c8947 */ /* 0x000fea0003800000 */
[----:B------:R-:W2:Y:S04]  /*f6e0*/  LDG.E R9, desc[UR40][R6.64] ;  /* 0x0000002806097981 */ /* 0x000ea8000c1e1900 */
[----:B-----5:R-:W2:Y:S02]  /*f6f0*/  LDG.E R0, desc[UR40][R6.64+0x4] ;  /* 0x0000042806007981 */ /* 0x020ea4000c1e1900 */
[----:B--2---:R-:W-:-:S07]  /*f700*/  IMAD.IADD R0, R0, 0x1, -R9 ;  /* 0x0000000100007824 */ /* 0x004fce00078e0a09 */
.L_x_2432:
[----:B------:R-:W-:Y:S01]  /*f710*/  USHF.R.S32.HI UR9, URZ, 0x1f, UR4 ;  /* 0x0000001f3f097899 */ /* 0x000fe20008011404 */
[----:B------:R-:W-:Y:S01]  /*f720*/  VIADD R9, R22, UR43 ;  /* 0x0000002b16097c36 */ /* 0x000fe20008000000 */
[----:B------:R-:W-:Y:S01]  /*f730*/  USHF.R.S32.HI UR16, URZ, 0x1f, UR45 ;  /* 0x0000001f3f107899 */ /* 0x000fe2000801142d */
[----:B------:R-:W-:Y:S01]  /*f740*/  VIADD R26, R206, UR43 ;  /* 0x0000002bce1a7c36 */ /* 0x000fe20008000000 */
[----:B------:R-:W-:Y:S01]  /*f750*/  ULDC.64 UR14, c[0x0][0xb90] ;  /* 0x0002e400000e7ab9 */ /* 0x000fe20000000a00 */
[----:B------:R-:W-:Y:S01]  /*f760*/  UMOV UR8, UR4 ;  /* 0x0000000400087c82 */ /* 0x000fe20008000000 */
[----:B------:R-:W-:Y:S01]  /*f770*/  UIMAD UR12, UR16, UR14, URZ ;  /* 0x0000000e100c72a4 */ /* 0x000fe2000f8e023f */
[----:B------:R-:W-:Y:S01]  /*f780*/  @P1 IMAD.HI.U32 R7, R9, R8, RZ ;  /* 0x0000000809071227 */ /* 0x000fe200078e00ff */
[----:B------:R-:W-:Y:S02]  /*f790*/  UIMAD.WIDE.U32 UR10, UR45, UR14, UR8 ;  /* 0x0000000e2d0a72a5 */ /* 0x000fe4000f8e0008 */
[----:B------:R-:W-:Y:S01]  /*f7a0*/  USHF.R.S32.HI UR8, URZ, 0x1f, UR44 ;  /* 0x0000001f3f087899 */ /* 0x000fe2000801142c */
[----:B------:R-:W-:Y:S01]  /*f7b0*/  IMAD.MOV.U32 R6, RZ, RZ, R9 ;  /* 0x000000ffff067224 */ /* 0x000fe200078e0009 */
[----:B------:R-:W-:Y:S01]  /*f7c0*/  UIMAD UR12, UR45, UR15, UR12 ;  /* 0x0000000f2d0c72a4 */ /* 0x000fe2000f8e020c */
[----:B------:R-:W-:Y:S01]  /*f7d0*/  @P1 SHF.R.U32.HI R6, RZ, R14, R7 ;  /* 0x0000000eff061219 */ /* 0x000fe20000011607 */
[----:B------:R-:W-:Y:S01]  /*f7e0*/  USEL UR18, UR8, URZ, !UP0 ;  /* 0x0000003f08127287 */ /* 0x000fe2000c000000 */
[----:B------:R-:W-:Y:S01]  /*f7f0*/  IMAD R7, R203, 0x40, R19 ;  /* 0x00000040cb077824 */ /* 0x000fe200078e0213 */
[----:B------:R-:W-:Y:S01]  /*f800*/  ULDC.64 UR14, c[0x0][0xb98] ;  /* 0x0002e600000e7ab9 */ /* 0x000fe20000000a00 */
[----:B------:R-:W-:Y:S01]  /*f810*/  USEL UR17, UR44, URZ, !UP0 ;  /* 0x0000003f2c117287 */ /* 0x000fe2000c000000 */
[----:B------:R-:W-:Y:S01]  /*f820*/  IMAD.MOV R8, RZ, RZ, -R6 ;  /* 0x000000ffff087224 */ /* 0x000fe200078e0a06 */
[----:B------:R-:W-:Y:S01]  /*f830*/  UIMAD UR8, UR18, UR14, URZ ;  /* 0x0000000e120872a4 */ /* 0x000fe2000f8e023f */
[----:B------:R-:W-:Y:S01]  /*f840*/  IMAD.WIDE R4, R7, 0x2, R4 ;  /* 0x0000000207047825 */ /* 0x000fe200078e0204 */
[----:B------:R-:W-:Y:S01]  /*f850*/  UIADD3 UR11, UR11, UR12, URZ ;  /* 0x0000000c0b0b7290 */ /* 0x000fe2000fffe03f */
[----:B------:R-:W-:Y:S01]  /*f860*/  SHF.R.S32.HI R7, RZ, 0x1f, R6 ;  /* 0x0000001fff077819 */ /* 0x000fe20000011406 */
[----:B------:R-:W-:Y:S01]  /*f870*/  UIMAD UR8, UR17, UR15, UR8 ;  /* 0x0000000f110872a4 */ /* 0x000fe2000f8e0208 */
[----:B------:R-:W-:Y:S01]  /*f880*/  IMAD R9, R77, R8, R9 ;  /* 0x000000084d097224 */ /* 0x000fe200078e0209 */
[----:B------:R-:W-:Y:S01]  /*f890*/  UIMAD.WIDE.U32 UR10, UR17, UR14, UR10 ;  /* 0x0000000e110a72a5 */ /* 0x000fe2000f8e000a */
[----:B------:R-:W-:Y:S01]  /*f8a0*/  IADD3 R29, P2, R4, 0x5000, RZ ;  /* 0x00005000041d7810 */ /* 0x000fe20007f5e0ff */
[----:B-----5:R-:W-:Y:S01]  /*f8b0*/  IMAD R79, R0, R77, RZ ;  /* 0x0000004d004f7224 */ /* 0x020fe200078e02ff */
[----:B------:R-:W-:Y:S01]  /*f8c0*/  IADD3 R53, P3, R4, 0x4000, RZ ;  /* 0x0000400004357810 */ /* 0x000fe20007f7e0ff */
[----:B0-----:R-:W-:Y:S01]  /*f8d0*/  IMAD.U32 R10, RZ, RZ, UR8 ;  /* 0x00000008ff0a7e24 */ /* 0x001fe2000f8e00ff */
[----:B------:R-:W-:Y:S01]  /*f8e0*/  SHF.R.S32.HI R8, RZ, 0x1f, R9 ;  /* 0x0000001fff087819 */ /* 0x000fe20000011409 */
[----:B------:R-:W-:Y:S01]  /*f8f0*/  ULDC.64 UR12, c[0x0][0xaa0] ;  /* 0x0002a800000c7ab9 */ /* 0x000fe20000000a00 */
[----:B------:R-:W-:-:S02]  /*f900*/  IADD3 R6, P0, R6, UR10, RZ ;  /* 0x0000000a06067c10 */ /* 0x000fc4000ff1e0ff */
[----:B------:R-:W-:Y:S02]  /*f910*/  LOP3.LUT R28, R29, 0x380, RZ, 0xc0, !PT ;  /* 0x000003801d1c7812 */ /* 0x000fe400078ec0ff */
[----:B------:R-:W-:Y:S01]  /*f920*/  IADD3.X R7, R7, UR11, R10, P0, !PT ;  /* 0x0000000b07077c10 */ /* 0x000fe200087fe40a */
[----:B------:R-:W-:Y:S01]  /*f930*/  ULDC.64 UR10, c[0x0][0xb88] ;  /* 0x0002e200000a7ab9 */ /* 0x000fe20000000a00 */
[----:B------:R-:W-:Y:S01]  /*f940*/  SHF.R.U64 R28, R28, 0x3, RZ ;  /* 0x000000031c1c7819 */ /* 0x000fe200000012ff */
[----:B------:R-:W-:Y:S01]  /*f950*/  IMAD R10, R8, UR10, RZ ;  /* 0x0000000a080a7c24 */ /* 0x000fe2000f8e02ff */
[----:B------:R-:W-:Y:S01]  /*f960*/  LOP3.LUT R52, R53, 0x380, RZ, 0xc0, !PT ;  /* 0x0000038035347812 */ /* 0x000fe200078ec0ff */
[C---:B------:R-:W-:Y:S01]  /*f970*/  IMAD.WIDE.U32 R6, R9.reuse, UR10, R6 ;  /* 0x0000000a09067c25 */ /* 0x040fe2000f8e0006 */
[----:B------:R-:W-:Y:S02]  /*f980*/  LOP3.LUT R28, R28, R29, RZ, 0x3c, !PT ;  /* 0x0000001d1c1c7212 */ /* 0x000fe400078e3cff */
[----:B------:R-:W-:Y:S01]  /*f990*/  SHF.R.U64 R52, R52, 0x3, RZ ;  /* 0x0000000334347819 */ /* 0x000fe200000012ff */
[----:B------:R-:W-:Y:S01]  /*f9a0*/  IMAD R15, R9, UR11, R10 ;  /* 0x0000000b090f7c24 */ /* 0x000fe2000f8e020a */
[----:B------:R-:W-:Y:S01]  /*f9b0*/  ULDC.64 UR10, c[0x0][0xb50] ;  /* 0x0002d400000a7ab9 */ /* 0x000fe20000000a00 */
[----:B------:R-:W-:Y:S01]  /*f9c0*/  IMAD.X R29, RZ, RZ, R5, P2 ;  /* 0x000000ffff1d7224 */ /* 0x000fe200010e0605 */
[----:B------:R-:W-:Y:S01]  /*f9d0*/  LEA R10, P0, R6, UR10, 0x2 ;  /* 0x0000000a060a7c11 */ /* 0x000fe2000f8010ff */
[----:B------:R-:W-:Y:S01]  /*f9e0*/  IMAD.IADD R7, R7, 0x1, R15 ;  /* 0x0000000107077824 */ /* 0x000fe200078e020f */
[----:B------:R-:W-:-:S02]  /*f9f0*/  IADD3 R41, P2, R4, 0xb000, RZ ;  /* 0x0000b00004297810 */ /* 0x000fc40007f5e0ff */
[----:B------:R-:W-:Y:S01]  /*fa00*/  LOP3.LUT R52, R52, R53, RZ, 0x3c, !PT ;  /* 0x0000003534347212 */ /* 0x000fe200078e3cff */
[----:B------:R-:W-:Y:S01]  /*fa10*/  SHFL.IDX PT, R16, R10, RZ, 0x1c1f ;  /* 0x001c1fff0a107589 */ /* 0x000fe200000e0000 */
[----:B------:R-:W-:Y:S01]  /*fa20*/  LEA.HI.X R14, R6, UR11, R7, 0x2, P0 ;  /* 0x0000000b060e7c11 */ /* 0x000fe200080f1407 */
[----:B------:R-:W-:Y:S01]  /*fa30*/  VIADD R6, R26, 0x8 ;  /* 0x000000081a067836 */ /* 0x000fe20000000000 */
[----:B------:R-:W-:Y:S01]  /*fa40*/  IADD3 R25, P0, R4, 0x3000, RZ ;  /* 0x0000300004197810 */ /* 0x000fe20007f1e0ff */
[----:B------:R-:W-:Y:S01]  /*fa50*/  SHFL.IDX PT, R20, R10, 0x1, 0x1c1f ;  /* 0x003c1f000a147f89 */ /* 0x000fe200000e0000 */
[----:B------:R-:W-:Y:S01]  /*fa60*/  LOP3.LUT R40, R41, 0x380, RZ, 0xc0, !PT ;  /* 0x0000038029287812 */ /* 0x000fe200078ec0ff */
[----:B------:R-:W-:Y:S01]  /*fa70*/  IMAD.X R53, RZ, RZ, R5, P3 ;  /* 0x000000ffff357224 */ /* 0x000fe200018e0605 */
[----:B------:R-:W-:Y:S01]  /*fa80*/  LOP3.LUT R24, R25, 0x380, RZ, 0xc0, !PT ;  /* 0x0000038019187812 */ /* 0x000fe200078ec0ff */
[----:B------:R-:W0:Y:S01]  /*fa90*/  SHFL.IDX PT, R17, R14, RZ, 0x1c1f ;  /* 0x001c1fff0e117589 */ /* 0x000e2200000e0000 */
[----:B------:R-:W-:-:S02]  /*faa0*/  SHF.R.U64 R40, R40, 0x3, RZ ;  /* 0x0000000328287819 */ /* 0x000fc400000012ff */
[----:B------:R-:W-:Y:S01]  /*fab0*/  SHF.R.U64 R24, R24, 0x3, RZ ;  /* 0x0000000318187819 */ /* 0x000fe200000012ff */
[----:B------:R-:W1:Y:S01]  /*fac0*/  SHFL.IDX PT, R21, R14, 0x1, 0x1c1f ;  /* 0x003c1f000e157f89 */ /* 0x000e6200000e0000 */
[----:B------:R-:W-:Y:S01]  /*fad0*/  LOP3.LUT R40, R40, R41, RZ, 0x3c, !PT ;  /* 0x0000002928287212 */ /* 0x000fe200078e3cff */
[--C-:B------:R-:W-:Y:S01]  /*fae0*/  IMAD.X R41, RZ, RZ, R5.reuse, P2 ;  /* 0x000000ffff297224 */ /* 0x100fe200010e0605 */
[----:B------:R-:W-:Y:S01]  /*faf0*/  LOP3.LUT R24, R24, R25, RZ, 0x3c, !PT ;  /* 0x0000001918187212 */ /* 0x000fe200078e3cff */
[----:B------:R-:W-:Y:S01]  /*fb00*/  IMAD.X R25, RZ, RZ, R5, P0 ;  /* 0x000000ffff197224 */ /* 0x000fe200000e0605 */
[C---:B------:R-:W-:Y:S02]  /*fb10*/  IADD3 R57, P0, R4.reuse, 0x9000, RZ ;  /* 0x0000900004397810 */ /* 0x040fe40007f1e0ff */
[----:B------:R-:W-:Y:S02]  /*fb20*/  IADD3 R45, P3, R4, 0xa000, RZ ;  /* 0x0000a000042d7810 */ /* 0x000fe40007f7e0ff */
[----:B------:R-:W-:-:S02]  /*fb30*/  LOP3.LUT R56, R57, 0x380, RZ, 0xc0, !PT ;  /* 0x0000038039387812 */ /* 0x000fc400078ec0ff */
[----:B------:R-:W-:Y:S02]  /*fb40*/  LOP3.LUT R44, R45, 0x380, RZ, 0xc0, !PT ;  /* 0x000003802d2c7812 */ /* 0x000fe400078ec0ff */
[----:B------:R-:W-:Y:S02]  /*fb50*/  SHF.R.U64 R56, R56, 0x3, RZ ;  /* 0x0000000338387819 */ /* 0x000fe400000012ff */
[----:B------:R-:W-:Y:S02]  /*fb60*/  IADD3 R13, P4, R4, 0x2000, RZ ;  /* 0x00002000040d7810 */ /* 0x000fe40007f9e0ff */
[----:B------:R-:W-:Y:S01]  /*fb70*/  LOP3.LUT R56, R56, R57, RZ, 0x3c, !PT ;  /* 0x0000003938387212 */ /* 0x000fe200078e3cff */
[----:B------:R-:W-:Y:S01]  /*fb80*/  IMAD.X R57, RZ, RZ, R5, P0 ;  /* 0x000000ffff397224 */ /* 0x000fe200000e0605 */
[----:B------:R-:W-:Y:S02]  /*fb90*/  LOP3.LUT P0, RZ, R204, 0x3, RZ, 0xc0, !PT ;  /* 0x00000003ccff7812 */ /* 0x000fe4000780c0ff */
[----:B------:R-:W-:-:S02]  /*fba0*/  SHF.R.U64 R44, R44, 0x3, RZ ;  /* 0x000000032c2c7819 */ /* 0x000fc400000012ff */
[-C--:B------:R-:W-:Y:S02]  /*fbb0*/  ISETP.GE.OR P2, PT, R26, R79.reuse, P0 ;  /* 0x0000004f1a00720c */ /* 0x080fe40000746670 */
[----:B------:R-:W-:Y:S02]  /*fbc0*/  ISETP.GE.OR P0, PT, R6, R79, P0 ;  /* 0x0000004f0600720c */ /* 0x000fe40000706670 */
[----:B------:R-:W-:Y:S02]  /*fbd0*/  LOP3.LUT R12, R13, 0x380, RZ, 0xc0, !PT ;  /* 0x000003800d0c7812 */ /* 0x000fe400078ec0ff */
[----:B------:R-:W-:Y:S01]  /*fbe0*/  LOP3.LUT R44, R44, R45, RZ, 0x3c, !PT ;  /* 0x0000002d2c2c7212 */ /* 0x000fe200078e3cff */
[----:B------:R-:W-:Y:S01]  /*fbf0*/  IMAD.X R45, RZ, RZ, R5, P3 ;  /* 0x000000ffff2d7224 */ /* 0x000fe200018e0605 */
[----:B------:R-:W-:Y:S02]  /*fc00*/  IADD3 R11, P5, R4, 0x1000, RZ ;  /* 0x00001000040b7810 */ /* 0x000fe40007fbe0ff */
[----:B------:R-:W-:-:S02]  /*fc10*/  SHF.R.U64 R12, R12, 0x3, RZ ;  /* 0x000000030c0c7819 */ /* 0x000fc400000012ff */
[----:B------:R-:W-:Y:S01]  /*fc20*/  IADD3 R7, P3, R4, 0xf000, RZ ;  /* 0x0000f00004077810 */ /* 0x000fe20007f7e0ff */
[----:B0-----:R0:W-:Y:S01]  /*fc30*/  @!P2 ST.E desc[UR40][R16.64], R3 ;  /* 0x000000031000a985 */ /* 0x0011e2000c101928 */
[----:B------:R-:W-:Y:S01]  /*fc40*/  LOP3.LUT R12, R12, R13, RZ, 0x3c, !PT ;  /* 0x0000000d0c0c7212 */ /* 0x000fe200078e3cff */
[--C-:B------:R-:W-:Y:S01]  /*fc50*/  IMAD.X R9, RZ, RZ, R5.reuse, P5 ;  /* 0x000000ffff097224 */ /* 0x100fe200028e0605 */
[----:B------:R-:W-:Y:S01]  /*fc60*/  LOP3.LUT R0, R7, 0x380, RZ, 0xc0, !PT ;  /* 0x0000038007007812 */ /* 0x000fe200078ec0ff */
[----:B-1----:R1:W-:Y:S01]  /*fc70*/  @!P0 ST.E desc[UR40][R20.64], R2 ;  /* 0x0000000214008985 */ /* 0x0023e2000c101928 */
[--C-:B------:R-:W-:Y:S01]  /*fc80*/  IMAD.X R13, RZ, RZ, R5.reuse, P4 ;  /* 0x000000ffff0d7224 */ /* 0x100fe200020e0605 */
[C---:B------:R-:W-:Y:S01]  /*fc90*/  IADD3 R33, P6, R4.reuse, 0x6000, RZ ;  /* 0x0000600004217810 */ /* 0x040fe20007fde0ff */
[----:B------:R-:W-:Y:S01]  /*fca0*/  UIMAD UR10, UR9, UR12, URZ ;  /* 0x0000000c090a72a4 */ /* 0x000fe2000f8e023f */
[C---:B------:R-:W-:Y:S01]  /*fcb0*/  IADD3 R37, P5, R4.reuse, 0x7000, RZ ;  /* 0x0000700004257810 */ /* 0x040fe20007fbe0ff */
[----:B------:R-:W-:Y:S01]  /*fcc0*/  IMAD.X R49, RZ, RZ, R5, P3 ;  /* 0x000000ffff317224 */ /* 0x000fe200018e0605 */
[----:B------:R-:W-:Y:S01]  /*fcd0*/  IADD3 R65, P4, R4, 0x8000, RZ ;  /* 0x0000800004417810 */ /* 0x000fe20007f9e0ff */
[----:B0-----:R-:W0:Y:S01]  /*fce0*/  @P1 LDC R3, c[0x0][0xbec] ;  /* 0x0002fb00ff031b82 */ /* 0x001e220000000800 */
[----:B------:R-:W-:-:S02]  /*fcf0*/  SHF.R.U64 R0, R0, 0x3, RZ ;  /* 0x0000000300007819 */ /* 0x000fc400000012ff */
[----:B------:R-:W-:-:S05]  /*fd00*/  LOP3.LUT R8, R11, 0x380, RZ, 0xc0, !PT ;  /* 0x000003800b087812 */ /* 0x000fca00078ec0ff */
[----:B-1----:R-:W1:Y:S01]  /*fd10*/  @P1 LDC R21, c[0x0][0xbf0] ;  /* 0x0002fc00ff151b82 */ /* 0x002e620000000800 */
[----:B------:R-:W-:Y:S01]  /*fd20*/  LOP3.LUT R32, R33, 0x380, RZ, 0xc0, !PT ;  /* 0x0000038021207812 */ /* 0x000fe200078ec0ff */
[----:B------:R-:W-:Y:S01]  /*fd30*/  UIMAD.WIDE.U32 UR8, UR4, UR12, URZ ;  /* 0x0000000c040872a5 */ /* 0x000fe2000f8e003f */
[----:B------:R-:W-:Y:S01]  /*fd40*/  LOP3.LUT R36, R37, 0x380, RZ, 0xc0, !PT ;  /* 0x0000038025247812 */ /* 0x000fe200078ec0ff */
[----:B------:R-:W-:Y:S01]  /*fd50*/  UIMAD UR10, UR4, UR13, UR10 ;  /* 0x0000000d040a72a4 */ /* 0x000fe2000f8e020a */
[----:B------:R-:W-:Y:S01]  /*fd60*/  LOP3.LUT R64, R65, 0x380, RZ, 0xc0, !PT ;  /* 0x0000038041407812 */ /* 0x000fe200078ec0ff */
[----:B------:R-:W5:Y:S01]  /*fd70*/  LD.E.128 R12, desc[UR40][R12.64] ;  /* 0x000000280c0c7980 */ /* 0x000f62000c101d00 */
[----:B------:R-:W-:Y:S01]  /*fd80*/  LOP3.LUT R48, R0, R7, RZ, 0x3c, !PT ;  /* 0x0000000700307212 */ /* 0x000fe200078e3cff */
[----:B------:R-:W-:Y:S01]  /*fd90*/  ULDC.64 UR12, c[0x0][0xae8] ;  /* 0x0002ba00000c7ab9 */ /* 0x000fe20000000a00 */
[----:B------:R-:W-:Y:S01]  /*fda0*/  SHF.R.U64 R32, R32, 0x3, RZ ;  /* 0x0000000320207819 */ /* 0x000fe200000012ff */
[----:B------:R-:W-:Y:S01]  /*fdb0*/  IMAD R0, R202, 0x20, R203 ;  /* 0x00000020ca007824 */ /* 0x000fe200078e02cb */
[----:B------:R-:W-:Y:S01]  /*fdc0*/  SHF.R.U64 R36, R36, 0x3, RZ ;  /* 0x0000000324247819 */ /* 0x000fe200000012ff */
[----:B------:R-:W-:Y:S01]  /*fdd0*/  UIADD3 UR9, UR9, UR10, URZ ;  /* 0x0000000a09097290 */ /* 0x000fe2000fffe03f */
        /* <DEDUP_REMOVED lines=8> */
[----:B------:R-:W-:Y:S01]  /*fe60*/  UIMAD UR4, UR45, UR13, UR4 ;  /* 0x0000000d2d0472a4 */ /* 0x000fe2000f8e0204 */
[----:B------:R-:W-:Y:S01]  /*fe70*/  IMAD.X R65, RZ, RZ, R5, P4 ;  /* 0x000000ffff417224 */ /* 0x000fe200020e0605 */
[----:B------:R-:W-:Y:S01]  /*fe80*/  UIMAD.WIDE.U32 UR8, UR45, UR12, UR8 ;  /* 0x0000000c2d0872a5 */ /* 0x000fe2000f8e0008 */
[----:B------:R-:W-:Y:S01]  /*fe90*/  SHF.R.U64 R8, R8, 0x3, RZ ;  /* 0x0000000308087819 */ /* 0x000fe200000012ff */
[----:B------:R-:W-:Y:S01]  /*fea0*/  ULDC.64 UR10, c[0x0][0xaf0] ;  /* 0x0002bc00000a7ab9 */ /* 0x000fe20000000a00 */
[----:B------:R-:W-:Y:S01]  /*feb0*/  IADD3 R73, P6, R4, 0xc000, RZ ;  /* 0x0000c00004497810 */ /* 0x000fe20007fde0ff */
[----:B0-----:R-:W-:Y:S01]  /*fec0*/  @P1 IMAD.HI.U32 R0, R20, R3, RZ ;  /* 0x0000000314001227 */ /* 0x001fe200078e00ff */
[C---:B------:R-:W-:Y:S01]  /*fed0*/  IADD3 R69, P5, R4.reuse, 0xd000, RZ ;  /* 0x0000d00004457810 */ /* 0x040fe20007fbe0ff */
[----:B------:R-:W5:Y:S01]  /*fee0*/  LD.E.128 R24, desc[UR40][R24.64] ;  /* 0x0000002818187980 */ /* 0x000f62000c101d00 */
[----:B------:R-:W-:Y:S01]  /*fef0*/  IADD3 R61, P4, R4, 0xe000, RZ ;  /* 0x0000e000043d7810 */ /* 0x000fe20007f9e0ff */
[----:B------:R-:W-:Y:S01]  /*ff00*/  UIADD3 UR9, UR9, UR4, URZ ;  /* 0x0000000409097290 */ /* 0x000fe2000fffe03f */
[----:B------:R-:W-:Y:S01]  /*ff10*/  LOP3.LUT R8, R8, R11, RZ, 0x3c, !PT ;  /* 0x0000000b08087212 */ /* 0x000fe200078e3cff */
[----:B------:R-:W-:Y:S01]  /*ff20*/  UIMAD UR4, UR18, UR10, URZ ;  /* 0x0000000a120472a4 */ /* 0x000fe2000f8e023f */
[----:B------:R-:W-:Y:S01]  /*ff30*/  LOP3.LUT R72, R73, 0x380, RZ, 0xc0, !PT ;  /* 0x0000038049487812 */ /* 0x000fe200078ec0ff */
[----:B------:R-:W-:Y:S01]  /*ff40*/  IMAD.MOV.U32 R17, RZ, RZ, R20 ;  /* 0x000000ffff117224 */ /* 0x000fe200078e0014 */
[----:B------:R-:W-:Y:S01]  /*ff50*/  LOP3.LUT R68, R69, 0x380, RZ, 0xc0, !PT ;  /* 0x0000038045447812 */ /* 0x000fe200078ec0ff */
[----:B------:R-:W5:Y:S01]  /*ff60*/  LD.E.128 R52, desc[UR40][R52.64] ;  /* 0x0000002834347980 */ /* 0x000f62000c101d00 */
[----:B------:R-:W-:-:S02]  /*ff70*/  LOP3.LUT R60, R61, 0x380, RZ, 0xc0, !PT ;  /* 0x000003803d3c7812 */ /* 0x000fc400078ec0ff */
[----:B------:R-:W-:Y:S01]  /*ff80*/  LOP3.LUT R11, R4, 0x380, RZ, 0xc0, !PT ;  /* 0x00000380040b7812 */ /* 0x000fe200078ec0ff */
[----:B------:R-:W-:Y:S01]  /*ff90*/  UIMAD UR4, UR17, UR11, UR4 ;  /* 0x0000000b110472a4 */ /* 0x000fe2000f8e0204 */
[----:B-1----:R-:W-:Y:S01]  /*ffa0*/  @P1 SHF.R.U32.HI R17, RZ, R21, R0 ;  /* 0x00000015ff111219 */ /* 0x002fe20000011600 */
[----:B------:R-:W-:Y:S01]  /*ffb0*/  UIMAD.WIDE.U32 UR8, UR17, UR10, UR8 ;  /* 0x0000000a110872a5 */ /* 0x000fe2000f8e0008 */
[----:B------:R-:W-:Y:S01]  /*ffc0*/  SHF.R.U64 R72, R72, 0x3, RZ ;  /* 0x0000000348487819 */ /* 0x000fe200000012ff */
[----:B------:R-:W5:Y:S01]  /*ffd0*/  LD.E.128 R28, desc[UR40][R28.64] ;  /* 0x000000281c1c7980 */ /* 0x000f62000c101d00 */
[----:B------:R-:W-:Y:S02]  /*ffe0*/  SHF.R.U64 R68, R68, 0x3, RZ ;  /* 0x0000000344447819 */ /* 0x000fe400000012ff */
[----:B------:R-:W-:Y:S01]  /*fff0*/  SHF.R.U64 R60, R60, 0x3, RZ ;  /* 0x000000033c3c7819 */ /* 0x000fe200000012ff */
[----:B------:R-:W5:Y:S01]  /*10000*/  LD.E.128 R32, desc[UR40][R32.64] ;  /* 0x0000002820207980 */ /* 0x000f62000c101d00 */
[----:B------:R-:W-:Y:S01]  /*10010*/  SHF.R.U64 R11, R11, 0x3, RZ ;  /* 0x000000030b0b7819 */ /* 0x000fe200000012ff */
[----:B------:R-:W-:Y:S01]  /*10020*/  UIADD3 UR4, UR9, UR4, URZ ;  /* 0x0000000409047290 */ /* 0x000fe2000fffe03f */
[--C-:B------:R-:W-:Y:S01]  /*10030*/  SHF.R.S32.HI R0, RZ, 0x1f, R17.reuse ;  /* 0x0000001fff007819 */ /* 0x100fe20000011411 */
[----:B------:R-:W-:Y:S01]  /*10040*/  IMAD.MOV R16, RZ, RZ, -R17 ;  /* 0x000000ffff107224 */ /* 0x000fe200078e0a11 */
        /* <DEDUP_REMOVED lines=8> */
[----:B------:R-:W-:Y:S01]  /*100d0*/  IMAD R21, R77, R16, R20 ;  /* 0x000000104d157224 */ /* 0x000fe200078e0214 */
[----:B------:R-:W5:Y:S01]  /*100e0*/  LD.E.128 R8, desc[UR40][R8.64] ;  /* 0x0000002808087980 */ /* 0x000f62000c101d00 */
[----:B------:R-:W-:-:S02]  /*100f0*/  IMAD R0, R0, UR10, RZ ;  /* 0x0000000a00007c24 */ /* 0x000fc4000f8e02ff */
[----:B------:R-:W-:Y:S01]  /*10100*/  IMAD.U32 R3, RZ, RZ, UR9 ;  /* 0x00000009ff037e24 */ /* 0x000fe2000f8e00ff */
[----:B------:R-:W5:Y:S01]  /*10110*/  LD.E.128 R4, desc[UR40][R4.64] ;  /* 0x0000002804047980 */ /* 0x000f62000c101d00 */
[----:B------:R-:W-:Y:S01]  /*10120*/  IMAD.U32 R2, RZ, RZ, UR8 ;  /* 0x00000008ff027e24 */ /* 0x000fe2000f8e00ff */
[----:B------:R-:W-:Y:S01]  /*10130*/  ULDC.64 UR8, c[0x0][0xad8] ;  /* 0x0002b60000087ab9 */ /* 0x000fe20000000a00 */
[----:B------:R-:W-:Y:S01]  /*10140*/  IMAD.U32 R3, RZ, RZ, UR4 ;  /* 0x00000004ff037e24 */ /* 0x000fe2000f8e00ff */
[----:B------:R-:W5:Y:S01]  /*10150*/  LD.E.128 R36, desc[UR40][R36.64] ;  /* 0x0000002824247980 */ /* 0x000f62000c101d00 */
[C---:B------:R-:W-:Y:S01]  /*10160*/  IMAD R77, R17.reuse, UR11, R0 ;  /* 0x0000000b114d7c24 */ /* 0x040fe2000f8e0200 */
[----:B------:R-:W-:Y:S02]  /*10170*/  SHF.R.S32.HI R0, RZ, 0x1f, R21 ;  /* 0x0000001fff007819 */ /* 0x000fe40000011415 */
[----:B------:R-:W5:Y:S01]  /*10180*/  LD.E.128 R64, desc[UR40][R64.64] ;  /* 0x0000002840407980 */ /* 0x000f62000c101d00 */
[----:B------:R-:W-:-:S03]  /*10190*/  IMAD.WIDE.U32 R2, R17, UR10, R2 ;  /* 0x0000000a11027c25 */ /* 0x000fc6000f8e0002 */
[----:B------:R-:W5:Y:S04]  /*101a0*/  LD.E.128 R56, desc[UR40][R56.64] ;  /* 0x0000002838387980 */ /* 0x000f68000c101d00 */
[----:B------:R-:W5:Y:S04]  /*101b0*/  LD.E.128 R44, desc[UR40][R44.64] ;  /* 0x000000282c2c7980 */ /* 0x000f68000c101d00 */
[----:B------:R-:W5:Y:S04]  /*101c0*/  LD.E.128 R40, desc[UR40][R40.64] ;  /* 0x0000002828287980 */ /* 0x000f68000c101d00 */
[----:B------:R-:W5:Y:S04]  /*101d0*/  LD.E.128 R72, desc[UR40][R72.64] ;  /* 0x0000002848487980 */ /* 0x000f68000c101d00 */
[----:B------:R-:W5:Y:S04]  /*101e0*/  LD.E.128 R68, desc[UR40][R68.64] ;  /* 0x0000002844447980 */ /* 0x000f68000c101d00 */
        /* <DEDUP_REMOVED lines=10> */
[----:B------:R-:W-:Y:S02]  /*10290*/  VIADD R82, R203, UR43 ;  /* 0x0000002bcb527c36 */ /* 0x000fe40008000000 */
[C---:B------:R-:W-:Y:S02]  /*102a0*/  IMAD R17, R21.reuse, UR9, R16 ;  /* 0x0000000915117c24 */ /* 0x040fe4000f8e0210 */
[----:B------:R-:W-:Y:S01]  /*102b0*/  IMAD.WIDE.U32 R2, R21, UR8, R2 ;  /* 0x0000000815027c25 */ /* 0x000fe2000f8e0002 */
[C---:B------:R-:W-:Y:S01]  /*102c0*/  ISETP.GE.AND P2, PT, R82.reuse, R79, PT ;  /* 0x0000004f5200720c */ /* 0x040fe20003f46270 */
[----:B------:R-:W-:Y:S02]  /*102d0*/  ULDC.64 UR8, c[0x0][0xa80] ;  /* 0x0002a00000087ab9 */ /* 0x000fe40000000a00 */
[----:B------:R-:W-:Y:S01]  /*102e0*/  VIADD R0, R82, 0x20 ;  /* 0x0000002052007836 */ /* 0x000fe20000000000 */
[----:B------:R-:W-:Y:S01]  /*102f0*/  LEA R78, P3, R2, UR8, 0x1 ;  /* 0x00000008024e7c11 */ /* 0x000fe2000f8608ff */
[----:B------:R-:W-:-:S02]  /*10300*/  IMAD.IADD R3, R3, 0x1, R17 ;  /* 0x0000000103037824 */ /* 0x000fc400078e0211 */
[----:B------:R-:W-:Y:S01]  /*10310*/  VIADD R151, R151, 0x22820 ;  /* 0x0002282097977836 */ /* 0x000fe20000000000 */
[-C--:B------:R-:W-:Y:S01]  /*10320*/  ISETP.GE.AND P1, PT, R0, R79.reuse, PT ;  /* 0x0000004f0000720c */ /* 0x080fe20003f26270 */
[----:B------:R-:W-:Y:S01]  /*10330*/  VIADD R0, R82, 0x40 ;  /* 0x0000004052007836 */ /* 0x000fe20000000000 */
[----:B------:R-:W-:Y:S02]  /*10340*/  LEA.HI.X R80, R2, UR9, R3, 0x1, P3 ;  /* 0x0000000902507c11 */ /* 0x000fe400098f0c03 */
[----:B------:R-:W-:Y:S01]  /*10350*/  PRMT R151, RZ, 0x654, R151 ;  /* 0x00000654ff977816 */ /* 0x000fe20000000097 */
[----:B0-----:R0:W1:Y:S01]  /*10360*/  SHFL.IDX PT, R76, R78, RZ, 0x181f ;  /* 0x00181fff4e4c7589 */ /* 0x00106200000e0000 */
[----:B------:R-:W-:Y:S01]  /*10370*/  ISETP.GE.AND P0, PT, R0, R79, PT ;  /* 0x0000004f0000720c */ /* 0x000fe20003f06270 */
[----:B------:R-:W-:Y:S01]  /*10380*/  BSSY B1, `(.L_x_2433) ;  /* 0x0000015000017945 */ /* 0x000fe20003800000 */
[----:B------:R0:W-:Y:S01]  /*10390*/  SYNCS.ARRIVE.TRANS64.RED.A1T0 RZ, [R151+URZ], RZ ;  /* 0x000000ff97ff79a7 */ /* 0x0001e2000810043f */
[----:B------:R0:W2:Y:S02]  /*103a0*/  SHFL.IDX PT, R0, R80, RZ, 0x181f ;  /* 0x00181fff50007589 */ /* 0x0000a400000e0000 */
[----:B------:R-:W-:Y:S08]  /*103b0*/  @P2 BRA `(.L_x_2434) ;  /* 0x0000000000442947 */ /* 0x000ff00003800000 */
        /* <DEDUP_REMOVED lines=17> */
.L_x_2434:
[----:B------:R-:W-:Y:S05]  /*104d0*/  BSYNC B1 ;  /* 0x0000000000017941 */ /* 0x000fea0003800000 */
.L_x_2433:
[----:B--2---:R2:W4:Y:S01]  /*104e0*/  SHFL.IDX PT, R0, R80, 0x1, 0x181f ;  /* 0x00381f0050007f89 */ /* 0x00452200000e0000 */
        /* <DEDUP_REMOVED lines=9> */
[C---:B-----5:R-:W-:Y:S02]  /*10580*/  @!P3 LEA R4, P5, R200.reuse, R16, 0x1 ;  /* 0x00000010c804b211 */ /* 0x060fe400078a08ff */
        /* <DEDUP_REMOVED lines=10> */
.L_x_2436:
[----:B------:R-:W-:Y:S05]  /*10630*/  BSYNC B1 ;  /* 0x0000000000017941 */ /* 0x000fea0003800000 */
.L_x_2435:
[----:B----4-:R4:W0:Y:S01]  /*10640*/  SHFL.IDX PT, R0, R80, 0x2, 0x181f ;  /* 0x00581f0050007f89 */ /* 0x01082200000e0000 */
        /* <DEDUP_REMOVED lines=8> */
[-C--:B---3--:R-:W-:Y:S02]  /*106d0*/  @!P3 LEA R2, P6, R19, R8.reuse, 0x1 ;  /* 0x000000081302b211 */ /* 0x088fe400078c08ff */
[CC--:B------:R-:W-:Y:S02]  /*106e0*/  @!P2 LEA R4, P5, R200.reuse, R8.reuse, 0x1 ;  /* 0x00000008c804a211 */ /* 0x0c0fe400078a08ff */
[----:B------:R-:W-:Y:S02]  /*106f0*/  @!P1 LEA R6, P4, R23, R8, 0x1 ;  /* 0x0000000817069211 */ /* 0x000fe400078808ff */
[----:B0-----:R-:W-:Y:S02]  /*10700*/  @!P3 LEA.HI.X R3, R19, R0, R211, 0x1, P6 ;  /* 0x000000001303b211 */ /* 0x001fe400030f0cd3 */
        /* <DEDUP_REMOVED lines=8> */
.L_x_2438:
[----:B------:R-:W-:Y:S05]  /*10790*/  BSYNC B1 ;  /* 0x0000000000017941 */ /* 0x000fea0003800000 */
.L_x_2437:
[----:B0-----:R-:W-:Y:S01]  /*107a0*/  VIADD R0, R82, 0x60 ;  /* 0x0000006052007836 */ /* 0x001fe20000000000 */
[----:B--2-4-:R-:W0:Y:S04]  /*107b0*/  SHFL.IDX PT, R80, R80, 0x3, 0x181f ;  /* 0x00781f0050507f89 */ /* 0x014e2800000e0000 */
[----:B------:R-:W-:Y:S01]  /*107c0*/  ISETP.GE.AND P0, PT, R0, R79, PT ;  /* 0x0000004f0000720c */ /* 0x000fe20003f06270 */
[----:B------:R-:W2:-:S12]  /*107d0*/  SHFL.IDX PT, R78, R78, 0x3, 0x181f ;  /* 0x00781f004e4e7f89 */ /* 0x000e9800000e0000 */
[----:B------:R-:W-:Y:S05]  /*107e0*/  @P0 BRA `(.L_x_2439) ;  /* 0x0000000c00ac0947 */ /* 0x000fea0003800000 */
[----:B------:R-:W-:Y:S02]  /*107f0*/  ULDC UR4, c[0x0][0xac8] ;  /* 0x0002b20000047ab9 */ /* 0x000fe40000000800 */
[----:B------:R-:W-:Y:S02]  /*10800*/  ISETP.GE.AND P3, PT, R19, UR4, PT ;  /* 0x0000000413007c0c */ /* 0x000fe4000bf66270 */
[----:B------:R-:W-:Y:S02]  /*10810*/  ISETP.GE.AND P4, PT, R200, UR4, PT ;  /* 0x00000004c8007c0c */ /* 0x000fe4000bf86270 */
[----:B------:R-:W-:-:S09]  /*10820*/  ISETP.GE.AND P5, PT, R23, UR4, PT ;  /* 0x0000000417007c0c */ /* 0x000fd2000bfa6270 */
[-C--:B--2---:R-:W-:Y:S02]  /*10830*/  @!P3 LEA R2, P0, R19, R78.reuse, 0x1 ;  /* 0x0000004e1302b211 */ /* 0x084fe400078008ff */
[CC--:B------:R-:W-:Y:S02]  /*10840*/  @!P4 LEA R4, P1, R200.reuse, R78.reuse, 0x1 ;  /* 0x0000004ec804c211 */ /* 0x0c0fe400078208ff */
[----:B------:R-:W-:Y:S02]  /*10850*/  @!P5 LEA R6, P2, R23, R78, 0x1 ;  /* 0x0000004e1706d211 */ /* 0x000fe400078408ff */
        /* <DEDUP_REMOVED lines=12> */
.L_x_2431:
        /* <DEDUP_REMOVED lines=11> */
[----:B------:R-:W-:Y:S01]  /*109d0*/  UISETP.NE.U32.AND UP1, UPT, UR8, URZ, UPT ;  /* 0x0000003f0800728c */ /* 0x000fe2000bf25070 */
[----:B------:R-:W-:Y:S02]  /*109e0*/  IMAD.U32 R0, RZ, RZ, UR4 ;  /* 0x00000004ff007e24 */ /* 0x000fe4000f8e00ff */
[----:B------:R-:W2:Y:S01]  /*109f0*/  @P2 LDG.E R6, desc[UR40][R2.64] ;  /* 0x0000002802062981 */ /* 0x000ea2000c1e1900 */
[----:B------:R-:W-:-:S06]  /*10a00*/  UISETP.NE.AND.EX UP1, UPT, UR9, URZ, UPT, UP1 ;  /* 0x0000003f0900728c */ /* 0x000fcc000bf25310 */
        /* <DEDUP_REMOVED lines=11> */
[----:B--2---:R-:W-:Y:S01]  /*10ac0*/  @P2 R2UR UR4, R6 ;  /* 0x00000000060422ca */ /* 0x004fe200000e0000 */
[----:B01----:R-:W-:-:S14]  /*10ad0*/  @P3 BRA `(.L_x_2440) ;  /* 0x0000000000103947 */ /* 0x003fdc0003800000 */
[----:B------:R-:W-:Y:S05]  /*10ae0*/  @!P2 BRA `(.L_x_2440) ;  /* 0x00000000000ca947 */ /* 0x000fea0003800000 */
[----:B------:R-:W2:Y:S04]  /*10af0*/  LDG.E R5, desc[UR40][R2.64] ;  /* 0x0000002802057981 */ /* 0x000ea8000c1e1900 */
[----:B-----5:R-:W2:Y:S02]  /*10b00*/  LDG.E R0, desc[UR40][R2.64+0x4] ;  /* 0x0000042802007981 */ /* 0x020ea4000c1e1900 */
[----:B--2---:R-:W-:-:S07]  /*10b10*/  IMAD.IADD R0, R0, 0x1, -R5 ;  /* 0x0000000100007824 */ /* 0x004fce00078e0a05 */
.L_x_2440:
[----:B------:R-:W-:Y:S01]  /*10b20*/  USHF.R.S32.HI UR8, URZ, 0x1f, UR44 ;  /* 0x0000001f3f087899 */ /* 0x000fe2000801142c */
[----:B------:R-:W-:Y:S01]  /*10b30*/  BSSY B1, `(.L_x_2441) ;  /* 0x000002e000017945 */ /* 0x000fe20003800000 */
[----:B------:R-:W-:Y:S02]  /*10b40*/  USHF.R.S32.HI UR11, URZ, 0x1f, UR4 ;  /* 0x0000001f3f0b7899 */ /* 0x000fe40008011404 */
[----:B------:R-:W-:Y:S02]  /*10b50*/  USEL UR13, UR44, URZ, !UP0 ;  /* 0x0000003f2c0d7287 */ /* 0x000fe4000c000000 */
[----:B------:R-:W-:Y:S01]  /*10b60*/  USEL UR14, UR8, URZ, !UP0 ;  /* 0x0000003f080e7287 */ /* 0x000fe2000c000000 */
[----:B------:R-:W-:Y:S11]  /*10b70*/  @P1 BRA `(.L_x_2442) ;  /* 0x0000000000a41947 */ /* 0x000ff60003800000 */
[----:B------:R-:W0:Y:S01]  /*10b80*/  S2R R3, SR_TID.X ;  /* 0x0000000000037919 */ /* 0x000e220000002100 */
[----:B------:R-:W1:Y:S01]  /*10b90*/  LDC R7, c[0x0][0xbe8] ;  /* 0x0002fa00ff077b82 */ /* 0x000e620000000800 */
[----:B------:R-:W-:Y:S02]  /*10ba0*/  IMAD.U32 R4, RZ, RZ, UR43 ;  /* 0x0000002bff047e24 */ /* 0x000fe4000f8e00ff */
[----:B-1---5:R-:W-:-:S03]  /*10bb0*/  IMAD R2, R0, R7, RZ ;  /* 0x0000000700027224 */ /* 0x022fc600078e02ff */
[----:B0-----:R-:W-:-:S04]  /*10bc0*/  IADD3 R4, R4, -0x80, R3 ;  /* 0xffffff8004047810 */ /* 0x001fc80007ffe003 */
[----:B------:R-:W-:-:S13]  /*10bd0*/  ISETP.GE.AND P1, PT, R4, R2, PT ;  /* 0x000000020400720c */ /* 0x000fda0003f26270 */
[----:B------:R-:W-:Y:S05]  /*10be0*/  @P1 BRA `(.L_x_2442) ;  /* 0x0000000000881947 */ /* 0x000fea0003800000 */
[----:B------:R-:W-:Y:S01]  /*10bf0*/  ISETP.NE.AND P1, PT, R7, 0x1, PT ;  /* 0x000000010700780c */ /* 0x000fe20003f25270 */
[----:B------:R-:W-:Y:S01]  /*10c00*/  ULDC.64 UR16, c[0x0][0xb90] ;  /* 0x0002e40000107ab9 */ /* 0x000fe20000000a00 */
[----:B------:R-:W-:Y:S01]  /*10c10*/  UMOV UR8, UR4 ;  /* 0x0000000400087c82 */ /* 0x000fe20008000000 */
[----:B------:R-:W-:Y:S01]  /*10c20*/  UIMAD UR10, UR12, UR16, URZ ;  /* 0x000000100c0a72a4 */ /* 0x000fe2000f8e023f */
[----:B------:R-:W-:Y:S01]  /*10c30*/  IMAD.MOV.U32 R2, RZ, RZ, R4 ;  /* 0x000000ffff027224 */ /* 0x000fe200078e0004 */
[----:B------:R-:W-:Y:S02]  /*10c40*/  UMOV UR9, UR11 ;  /* 0x0000000b00097c82 */ /* 0x000fe40008000000 */
[----:B------:R-:W-:Y:S02]  /*10c50*/  UIMAD.WIDE.U32 UR8, UR45, UR16, UR8 ;  /* 0x000000102d0872a5 */ /* 0x000fe4000f8e0008 */
[----:B------:R-:W-:-:S03]  /*10c60*/  UIMAD UR10, UR45, UR17, UR10 ;  /* 0x000000112d0a72a4 */ /* 0x000fc6000f8e020a */
[----:B------:R-:W-:Y:S01]  /*10c70*/  ULDC.64 UR16, c[0x0][0xb98] ;  /* 0x0002e60000107ab9 */ /* 0x000fe20000000a00 */
[----:B------:R-:W0:Y:S01]  /*10c80*/  @P1 LDC R3, c[0x0][0xbec] ;  /* 0x0002fb00ff031b82 */ /* 0x000e220000000800 */
[----:B------:R-:W-:Y:S02]  /*10c90*/  UIADD3 UR9, UR9, UR10, URZ ;  /* 0x0000000a09097290 */ /* 0x000fe4000fffe03f */
[----:B------:R-:W-:Y:S02]  /*10ca0*/  UIMAD UR10, UR14, UR16, URZ ;  /* 0x000000100e0a72a4 */ /* 0x000fe4000f8e023f */
[----:B------:R-:W-:Y:S02]  /*10cb0*/  UIMAD.WIDE.U32 UR8, UR13, UR16, UR8 ;  /* 0x000000100d0872a5 */ /* 0x000fe4000f8e0008 */
[----:B------:R-:W-:Y:S01]  /*10cc0*/  UIMAD UR10, UR13, UR17, UR10 ;  /* 0x000000110d0a72a4 */ /* 0x000fe2000f8e020a */
[----:B------:R-:W1:Y:S02]  /*10cd0*/  @P1 LDC R6, c[0x0][0xbf0] ;  /* 0x0002fc00ff061b82 */ /* 0x000e640000000800 */
[----:B------:R-:W-:Y:S01]  /*10ce0*/  ULDC.64 UR16, c[0x0][0xb88] ;  /* 0x0002e20000107ab9 */ /* 0x000fe20000000a00 */
[----:B0-----:R-:W-:-:S05]  /*10cf0*/  @P1 IMAD.HI.U32 R3, R4, R3, RZ ;  /* 0x0000000304031227 */ /* 0x001fca00078e00ff */
[----:B-1----:R-:W-:Y:S01]  /*10d00*/  @P1 SHF.R.U32.HI R2, RZ, R6, R3 ;  /* 0x00000006ff021219 */ /* 0x002fe20000011603 */
[----:B------:R-:W-:-:S03]  /*10d10*/  IMAD.U32 R6, RZ, RZ, UR10 ;  /* 0x0000000aff067e24 */ /* 0x000fc6000f8e00ff */
[--C-:B------:R-:W-:Y:S01]  /*10d20*/  SHF.R.S32.HI R3, RZ, 0x1f, R2.reuse ;  /* 0x0000001fff037819 */ /* 0x100fe20000011402 */
[----:B------:R-:W-:Y:S01]  /*10d30*/  IMAD.MOV R5, RZ, RZ, -R2 ;  /* 0x000000ffff057224 */ /* 0x000fe200078e0a02 */
[----:B------:R-:W-:-:S03]  /*10d40*/  IADD3 R2, P1, R2, UR8, RZ ;  /* 0x0000000802027c10 */ /* 0x000fc6000ff3e0ff */
[----:B------:R-:W-:Y:S01]  /*10d50*/  IMAD R5, R7, R5, R4 ;  /* 0x0000000507057224 */ /* 0x000fe200078e0204 */
[----:B------:R-:W-:Y:S01]  /*10d60*/  IADD3.X R3, R3, UR9, R6, P1, !PT ;  /* 0x0000000903037c10 */ /* 0x000fe20008ffe406 */
[----:B------:R-:W-:-:S03]  /*10d70*/  ULDC.64 UR8, c[0x0][0xb50] ;  /* 0x0002d40000087ab9 */ /* 0x000fc60000000a00 */
[----:B------:R-:W-:Y:S01]  /*10d80*/  SHF.R.S32.HI R4, RZ, 0x1f, R5 ;  /* 0x0000001fff047819 */ /* 0x000fe20000011405 */
[----:B------:R-:W-:-:S04]  /*10d90*/  IMAD.WIDE.U32 R2, R5, UR16, R2 ;  /* 0x0000001005027c25 */ /* 0x000fc8000f8e0002 */
[----:B------:R-:W-:-:S04]  /*10da0*/  IMAD R4, R4, UR16, RZ ;  /* 0x0000001004047c24 */ /* 0x000fc8000f8e02ff */
[----:B------:R-:W-:Y:S01]  /*10db0*/  IMAD R7, R5, UR17, R4 ;  /* 0x0000001105077c24 */ /* 0x000fe2000f8e0204 */
[----:B------:R-:W-:-:S03]  /*10dc0*/  LEA R4, P1, R2, UR8, 0x2 ;  /* 0x0000000802047c11 */ /* 0x000fc6000f8210ff */
[----:B------:R-:W-:-:S05]  /*10dd0*/  IMAD.IADD R3, R3, 0x1, R7 ;  /* 0x0000000103037824 */ /* 0x000fca00078e0207 */
[----:B------:R-:W-:Y:S01]  /*10de0*/  LEA.HI.X R5, R2, UR9, R3, 0x2, P1 ;  /* 0x0000000902057c11 */ /* 0x000fe200088f1403 */
[----:B------:R-:W-:-:S05]  /*10df0*/  IMAD.MOV.U32 R3, RZ, RZ, -0x800000 ;  /* 0xff800000ff037424 */ /* 0x000fca00078e00ff */
[----:B------:R0:W-:Y:S02]  /*10e00*/  STG.E desc[UR40][R4.64], R3 ;  /* 0x0000000304007986 */ /* 0x0001e4000c101928 */
.L_x_2442:
[----:B------:R-:W-:Y:S05]  /*10e10*/  BSYNC B1 ;  /* 0x0000000000017941 */ /* 0x000fea0003800000 */
.L_x_2441:
[----:B0-----:R-:W0:Y:S01]  /*10e20*/  @P0 LDC R3, c[0x0][0xbf0] ;  /* 0x0002fc00ff030b82 */ /* 0x001e220000000800 */
[----:B------:R-:W-:Y:S01]  /*10e30*/  ULDC.64 UR16, c[0x0][0xaa0] ;  /* 0x0002a80000107ab9 */ /* 0x000fe20000000a00 */
[----:B------:R-:W-:Y:S01]  /*10e40*/  IMAD R2, R202, 0x20, R203 ;  /* 0x00000020ca027824 */ /* 0x000fe200078e02cb */
[----:B------:R-:W-:Y:S01]  /*10e50*/  UIMAD UR10, UR11, UR16, URZ ;  /* 0x000000100b0a72a4 */ /* 0x000fe2000f8e023f */
[----:B------:R-:W-:Y:S01]  /*10e60*/  VIADD R8, R203, UR43 ;  /* 0x0000002bcb087c36 */ /* 0x000fe20008000000 */
[----:B------:R-:W-:Y:S01]  /*10e70*/  UIMAD.WIDE.U32 UR8, UR4, UR16, URZ ;  /* 0x00000010040872a5 */ /* 0x000fe2000f8e003f */
[----:B------:R-:W-:Y:S01]  /*10e80*/  VIADD R6, R2, UR43 ;  /* 0x0000002b02067c36 */ /* 0x000fe20008000000 */
[----:B------:R-:W-:Y:S01]  /*10e90*/  UIMAD UR10, UR4, UR17, UR10 ;  /* 0x00000011040a72a4 */ /* 0x000fe2000f8e020a */
[----:B------:R-:W-:Y:S02]  /*10ea0*/  BSSY B1, `(.L_x_2443) ;  /* 0x000003d000017945 */ /* 0x000fe40003800000 */
        /* <DEDUP_REMOVED lines=10> */
[----:B0-----:R-:W-:Y:S01]  /*10f50*/  @P0 SHF.R.U32.HI R5, RZ, R3, R2 ;  /* 0x00000003ff050219 */ /* 0x001fe20000011602 */
        /* <DEDUP_REMOVED lines=11> */
[----:B------:R-:W-:Y:S02]  /*11010*/  IMAD.U32 R3, RZ, RZ, UR4 ;  /* 0x00000004ff037e24 */ /* 0x000fe4000f8e00ff */
[C---:B------:R-:W-:Y:S01]  /*11020*/  IMAD R9, R5.reuse, UR11, R4 ;  /* 0x0000000b05097c24 */ /* 0x040fe2000f8e0204 */
[----:B------:R-:W-:Y:S01]  /*11030*/  SHF.R.S32.HI R4, RZ, 0x1f, R7 ;  /* 0x0000001fff047819 */ /* 0x000fe20000011407 */
[----:B------:R-:W-:-:S04]  /*11040*/  IMAD.WIDE.U32 R2, R5, UR10, R2 ;  /* 0x0000000a05027c25 */ /* 0x000fc8000f8e0002 */
[----:B------:R-:W-:Y:S02]  /*11050*/  IMAD.IADD R3, R3, 0x1, R9 ;  /* 0x0000000103037824 */ /* 0x000fe400078e0209 */
[----:B------:R-:W-:Y:S02]  /*11060*/  IMAD R4, R4, UR8, RZ ;  /* 0x0000000804047c24 */ /* 0x000fe4000f8e02ff */
[----:B-----5:R-:W-:Y:S02]  /*11070*/  IMAD R11, R0, R11, RZ ;  /* 0x0000000b000b7224 */ /* 0x020fe400078e02ff */
        /* <DEDUP_REMOVED lines=31> */
.L_x_2444:
[----:B------:R-:W-:Y:S05]  /*11270*/  BSYNC B1 ;  /* 0x0000000000017941 */ /* 0x000fea0003800000 */
.L_x_2443:
        /* <DEDUP_REMOVED lines=21> */
.L_x_2446:
[----:B------:R-:W-:Y:S05]  /*113d0*/  BSYNC B1 ;  /* 0x0000000000017941 */ /* 0x000fea0003800000 */
.L_x_2445:
        /* <DEDUP_REMOVED lines=21> */
.L_x_2448:
[----:B------:R-:W-:Y:S05]  /*11530*/  BSYNC B1 ;  /* 0x0000000000017941 */ /* 0x000fea0003800000 */
.L_x_2447:
[----:B0-----:R-:W-:Y:S01]  /*11540*/  VIADD R0, R8, 0x60 ;  /* 0x0000006008007836 */ /* 0x001fe20000000000 */
[----:B---3--:R0:W3:Y:S04]  /*11550*/  SHFL.IDX PT, R6, R5, 0x3, 0x181f ;  /* 0x00781f0005067f89 */ /* 0x0080e800000e0000 */
        /* <DEDUP_REMOVED lines=20> */
.L_x_2439:
[----:B------:R-:W-:Y:S05]  /*116a0*/  BSYNC B0 ;  /* 0x0000000000007941 */ /* 0x000fea0003800000 */
.L_x_2430:
[----:B------:R-:W-:Y:S02]  /*116b0*/  ULDC UR4, c[0x0][0xc3c] ;  /* 0x00030f0000047ab9 */ /* 0x000fe40000000800 */
[----:B------:R-:W-:-:S06]  /*116c0*/  UISETP.GE.AND UP0, UPT, UR6, UR4, UPT ;  /* 0x000000040600728c */ /* 0x000fcc000bf06270 */
[----:B------:R-:W-:-:S13]  /*116d0*/  PLOP3.LUT P0, PT, PT, PT, UP0, 0x80, 0x0 ;  /* 0x000000000000781c */ /* 0x000fda0003f0f008 */
[----:B------:R-:W-:Y:S05]  /*116e0*/  @!P0 BRA `(.L_x_2449) ;  /* 0xfffffef400dc8947 */ /* 0x000fea000383ffff */
[----:B------:R-:W-:Y:S05]  /*116f0*/  EXIT ;  /* 0x000000000000794d */ /* 0x000fea0003800000 */
.L_x_2348:
[----:B------:R-:W-:-:S08]  /*11700*/  NOP ;  /* 0x0000000000007918 */ /* 0x000fd00000000000 */
[----:B------:R-:W0:-:S00]  /*11710*/  USETMAXREG.DEALLOC.CTAPOOL 0x18 ;  /* 0x00000018000079c8 */ /* 0x000e0000080e0500 */
[----:B0-----:R-:W2:Y:S01]  /*11720*/  LDL.LU R2, [R1] ;  /* 0x0000000001027983 */ /* 0x001ea20000300800 */
[----:B------:R-:W-:Y:S01]  /*11730*/  LOP3.LUT R0, R0, 0x3, RZ, 0xc0, !PT ;  /* 0x0000000300007812 */ /* 0x000fe200078ec0ff */
[----:B------:R-:W-:-:S05]  /*11740*/  IMAD.MOV.U32 R4, RZ, RZ, RZ ;  /* 0x000000ffff047224 */ /* 0x000fca00078e00ff */
[----:B------:R-:W0:Y:S02]  /*11750*/  SHFL.IDX PT, R0, R0, RZ, 0x1f ;  /* 0x00001fff00007589 */ /* 0x000e2400000e0000 */
[----:B0-----:R-:W-:Y:S02]  /*11760*/  ISETP.NE.AND P0, PT, R0, RZ, PT ;  /* 0x000000ff0000720c */ /* 0x001fe40003f05270 */
[----:B--2---:R-:W-:-:S11]  /*11770*/  LOP3.LUT R2, R2, 0xfffffffd, RZ, 0xc0, !PT ;  /* 0xfffffffd02027812 */ /* 0x004fd600078ec0ff */
[----:B------:R-:W-:-:S05]  /*11780*/  @P0 LOP3.LUT R2, R2, 0x2, RZ, 0xfc, !PT ;  /* 0x0000000202020812 */ /* 0x000fca00078efcff */
[----:B------:R0:W-:Y:S01]  /*11790*/  STL [R1], R2 ;  /* 0x0000000201007387 */ /* 0x0001e20000100800 */
[----:B------:R-:W-:Y:S05]  /*117a0*/  @!P0 BRA `(.L_x_2450) ;  /* 0x00000000001c8947 */ /* 0x000fea0003800000 */
[----:B------:R-:W1:Y:S08]  /*117b0*/  S2UR UR5, SR_CgaCtaId ;  /* 0x00000000000579c3 */ /* 0x000e700000008800 */
[----:B------:R-:W-:Y:S06]  /*117c0*/  BAR.SYNC.DEFER_BLOCKING 0x5, 0x180 ;  /* 0x0146000000007b1d */ /* 0x000fec0000010000 */
[----:B------:R-:W-:-:S02]  /*117d0*/  UMOV UR4, 0x400 ;  /* 0x0000040000047882 */ /* 0x000fc40000000000 */
[----:B-1----:R-:W-:-:S09]  /*117e0*/  ULEA UR4, UR5, UR4, 0x18 ;  /* 0x0000000405047291 */ /* 0x002fd2000f8ec03f */
[----:B------:R-:W2:Y:S01]  /*117f0*/  LDS.128 R16, [UR4+0x228d0] ;  /* 0x0228d004ff107984 */ /* 0x000ea20008000c00 */
[----:B------:R-:W-:Y:S06]  /*11800*/  BAR.ARV 0x4, 0x180 ;  /* 0x0106000000007b1d */ /* 0x000fec0000002000 */
[----:B------:R-:W-:Y:S05]  /*11810*/  BRA `(.L_x_2451) ;  /* 0x0000000800847947 */ /* 0x000fea0003800000 */
.L_x_2450:
[----:B------:R-:W1:Y:S01]  /*11820*/  S2R R0, SR_TID.X ;  /* 0x0000000000007919 */ /* 0x000e620000002100 */
[----:B------:R-:W-:Y:S01]  /*11830*/  ULDC UR4, c[0x0][0xc3c] ;  /* 0x00030f0000047ab9 */ /* 0x000fe20000000800 */
[----:B------:R-:W2:Y:S01]  /*11840*/  S2UR UR6, SR_CTAID.X ;  /* 0x00000000000679c3 */ /* 0x000ea20000002500 */
[----:B------:R-:W-:Y:S01]  /*11850*/  ULDC UR5, c[0x0][0xc38] ;  /* 0x00030e0000057ab9 */ /* 0x000fe20000000800 */
[----:B-1----:R-:W-:-:S04]  /*11860*/  LOP3.LUT R0, R0, 0x1f, RZ, 0xc0, !PT ;  /* 0x0000001f00007812 */ /* 0x002fc800078ec0ff */
[----:B------:R-:W-:-:S04]  /*11870*/  ISETP.NE.AND P0, PT, R0, 0x1f, PT ;  /* 0x0000001f0000780c */ /* 0x000fc80003f05270 */
[----:B------:R-:W-:-:S13]  /*11880*/  ISETP.GE.OR P1, PT, R0, UR4, !P0 ;  /* 0x0000000400007c0c */ /* 0x000fda000c726670 */
[----:B0-----:R-:W0:Y:S02]  /*11890*/  @!P1 LDC.64 R2, c[0x0][0xc80] ;  /* 0x00032000ff029b82 */ /* 0x001e240000000a00 */
[----:B0-----:R-:W-:-:S05]  /*118a0*/  @!P1 IMAD.WIDE.U32 R2, R0, 0x4, R2 ;  /* 0x0000000400029825 */ /* 0x001fca00078e0002 */
[----:B------:R-:W3:Y:S01]  /*118b0*/  @!P1 LDG.E R4, desc[UR40][R2.64] ;  /* 0x0000002802049981 */ /* 0x000ee2000c1e1900 */
[C---:B------:R-:W-:Y:S01]  /*118c0*/  ISETP.NE.AND P1, PT, R0.reuse, RZ, PT ;  /* 0x000000ff0000720c */ /* 0x040fe20003f25270 */
[----:B------:R-:W-:Y:S01]  /*118d0*/  UMOV UR4, URZ ;  /* 0x0000003f00047c82 */ /* 0x000fe20008000000 */
[C---:B------:R-:W-:Y:S01]  /*118e0*/  ISETP.GE.U32.AND P2, PT, R0.reuse, 0x2, PT ;  /* 0x000000020000780c */ /* 0x040fe20003f46070 */
[----:B------:R-:W-:Y:S01]  /*118f0*/  IMAD.MOV.U32 R16, RZ, RZ, RZ ;  /* 0x000000ffff107224 */ /* 0x000fe200078e00ff */
[C---:B------:R-:W-:Y:S02]  /*11900*/  ISETP.GE.U32.AND P3, PT, R0.reuse, 0x4, PT ;  /* 0x000000040000780c */ /* 0x040fe40003f66070 */
[C---:B------:R-:W-:Y:S02]  /*11910*/  ISETP.GE.U32.AND P4, PT, R0.reuse, 0x8, PT ;  /* 0x000000080000780c */ /* 0x040fe40003f86070 */
[----:B------:R-:W-:Y:S01]  /*11920*/  ISETP.GE.U32.AND P5, PT, R0, 0x10, PT ;  /* 0x000000100000780c */ /* 0x000fe20003fa6070 */
[----:B---3--:R-:W0:Y:S02]  /*11930*/  SHFL.UP PT, R5, R4, 0x1, RZ ;  /* 0x0420000004057989 */ /* 0x008e2400000e00ff */
        /* <DEDUP_REMOVED lines=17> */
[----:B--2---:R-:W-:-:S13]  /*11a50*/  ISETP.GT.AND P6, PT, R6, UR6, PT ;  /* 0x0000000606007c0c */ /* 0x004fda000bfc4270 */
[----:B------:R-:W-:Y:S05]  /*11a60*/  @P6 BRA `(.L_x_2452) ;  /* 0x00000000009c6947 */ /* 0x000fea0003800000 */
[----:B------:R-:W0:Y:S01]  /*11a70*/  LDC R5, c[0x0][0xc3c] ;  /* 0x00030f00ff057b82 */ /* 0x000e220000000800 */
[----:B------:R-:W-:Y:S01]  /*11a80*/  IMAD.MOV.U32 R6, RZ, RZ, R3 ;  /* 0x000000ffff067224 */ /* 0x000fe200078e0003 */
[----:B------:R-:W-:Y:S01]  /*11a90*/  UMOV UR4, URZ ;  /* 0x0000003f00047c82 */ /* 0x000fe20008000000 */
[----:B------:R-:W-:Y:S01]  /*11aa0*/  ULDC UR7, c[0x0][0xc3c] ;  /* 0x00030f0000077ab9 */ /* 0x000fe20000000800 */
[----:B------:R-:W-:-:S05]  /*11ab0*/  ULDC UR5, c[0x0][0xc38] ;  /* 0x00030e0000057ab9 */ /* 0x000fca0000000800 */
.L_x_2456:
        /* <DEDUP_REMOVED lines=12> */
.L_x_2455:
[----:B------:R-:W-:Y:S05]  /*11b80*/  BSYNC B0 ;  /* 0x0000000000007941 */ /* 0x000fea0003800000 */
.L_x_2454:
        /* <DEDUP_REMOVED lines=20> */
[----:B------:R-:W-:-:S07]  /*11cd0*/  IMAD.MOV.U32 R5, RZ, RZ, R9 ;  /* 0x000000ffff057224 */ /* 0x000fce00078e0009 */
.L_x_2452:
[----:B------:R-:W-:-:S04]  /*11ce0*/  IMAD.IADD R6, R6, 0x1, -R3 ;  /* 0x0000000106067824 */ /* 0x000fc800078e0a03 */
[----:B------:R-:W-:-:S05]  /*11cf0*/  IMAD R2, R5, UR5, R6 ;  /* 0x0000000505027c24 */ /* 0x000fca000f8e0206 */
[----:B------:R-:W-:Y:S02]  /*11d00*/  ISETP.GT.AND P0, PT, R2, UR6, PT ;  /* 0x0000000602007c0c */ /* 0x000fe4000bf04270 */
[----:B------:R-:W0:Y:S11]  /*11d10*/  LDC.64 R2, c[0x0][0xc90] ;  /* 0x00032400ff027b82 */ /* 0x000e360000000a00 */
[----:B------:R-:W-:-:S04]  /*11d20*/  VOTE.ANY R11, PT, !P0 ;  /* 0x00000000000b7806 */ /* 0x000fc800040e0100 */
[----:B------:R-:W1:Y:S02]  /*11d30*/  POPC R7, R11 ;  /* 0x0000000b00077309 */ /* 0x000e640000000000 */
[----:B-1----:R-:W-:-:S04]  /*11d40*/  VIADD R19, R7, UR4 ;  /* 0x0000000407137c36 */ /* 0x002fc80008000000 */
[----:B0-----:R-:W-:-:S05]  /*11d50*/  IMAD.WIDE R2, R19, 0x4, R2 ;  /* 0x0000000413027825 */ /* 0x001fca00078e0202 */
[----:B------:R-:W2:Y:S01]  /*11d60*/  LDG.E R9, desc[UR40][R2.64] ;  /* 0x0000002802097981 */ /* 0x000ea2000c1e1900 */
[----:B------:R-:W-:-:S03]  /*11d70*/  ISETP.NE.AND P0, PT, R11, RZ, PT ;  /* 0x000000ff0b00720c */ /* 0x000fc60003f05270 */
[----:B------:R-:W2:Y:S02]  /*11d80*/  SHFL.IDX PT, R4, R4, R7, 0x1f ;  /* 0x00001f0704047589 */ /* 0x000ea400000e0000 */
[----:B--2---:R-:W-:-:S05]  /*11d90*/  IMAD R8, R4, R9, RZ ;  /* 0x0000000904087224 */ /* 0x004fca00078e02ff */
[----:B------:R-:W-:-:S04]  /*11da0*/  IABS R10, R8 ;  /* 0x00000008000a7213 */ /* 0x000fc80000000000 */
[----:B------:R-:W0:Y:S08]  /*11db0*/  I2F.RP R12, R10 ;  /* 0x0000000a000c7306 */ /* 0x000e300000209400 */
[----:B0-----:R-:W0:Y:S02]  /*11dc0*/  MUFU.RCP R12, R12 ;  /* 0x0000000c000c7308 */ /* 0x001e240000001000 */
[----:B0-----:R-:W-:-:S06]  /*11dd0*/  VIADD R13, R12, 0xffffffe ;  /* 0x0ffffffe0c0d7836 */ /* 0x001fcc0000000000 */
[----:B------:R0:W1:Y:S01]  /*11de0*/  F2I.FTZ.U32.TRUNC.NTZ R3, R13 ;  /* 0x0000000d00037305 */ /* 0x000062000021f000 */
[----:B------:R-:W-:Y:S05]  /*11df0*/  @!P0 BRA `(.L_x_2457) ;  /* 0x0000000000088947 */ /* 0x000fea0003800000 */
[----:B------:R-:W-:-:S06]  /*11e00*/  VIADD R16, R7, 0xffffffff ;  /* 0xffffffff07107836 */ /* 0x000fcc0000000000 */
[----:B------:R2:W3:Y:S02]  /*11e10*/  SHFL.IDX PT, R16, R5, R16, 0x1f ;  /* 0x00001f1005107589 */ /* 0x0004e400000e0000 */
.L_x_2457:
[--C-:B-12---:R-:W-:Y:S02]  /*11e20*/  IMAD.MOV R5, RZ, RZ, -R3.reuse ;  /* 0x000000ffff057224 */ /* 0x106fe400078e0a03 */
[----:B---3--:R-:W-:Y:S01]  /*11e30*/  IMAD R16, R16, UR5, R6 ;  /* 0x0000000510107c24 */ /* 0x008fe2000f8e0206 */
[----:B------:R-:W-:Y:S01]  /*11e40*/  IABS R6, R8 ;  /* 0x0000000800067213 */ /* 0x000fe20000000000 */
[----:B------:R-:W-:Y:S02]  /*11e50*/  IMAD R5, R5, R10, RZ ;  /* 0x0000000a05057224 */ /* 0x000fe400078e02ff */
[----:B------:R-:W-:Y:S02]  /*11e60*/  IMAD.MOV.U32 R2, RZ, RZ, RZ ;  /* 0x000000ffff027224 */ /* 0x000fe400078e00ff */
[----:B------:R-:W-:Y:S02]  /*11e70*/  IMAD.MOV R6, RZ, RZ, -R6 ;  /* 0x000000ffff067224 */ /* 0x000fe400078e0a06 */
[----:B------:R-:W-:Y:S01]  /*11e80*/  IMAD.HI.U32 R2, R3, R5, R2 ;  /* 0x0000000503027227 */ /* 0x000fe200078e0002 */
[----:B------:R-:W-:-:S04]  /*11e90*/  IADD3 R5, -R16, UR6, RZ ;  /* 0x0000000610057c10 */ /* 0x000fc8000fffe1ff */
        /* <DEDUP_REMOVED lines=13> */
[----:B------:R-:W-:Y:S02]  /*11f70*/  IMAD R6, R9, R2, RZ ;  /* 0x0000000209067224 */ /* 0x000fe400078e02ff */
[----:B------:R-:W-:Y:S02]  /*11f80*/  IMAD.MOV R2, RZ, RZ, -R2 ;  /* 0x000000ffff027224 */ /* 0x000fe400078e0a02 */
[----:B------:R-:W-:Y:S02]  /*11f90*/  IMAD.MOV R10, RZ, RZ, -R6 ;  /* 0x000000ffff0a7224 */ /* 0x000fe400078e0a06 */
[----:B------:R-:W-:-:S03]  /*11fa0*/  IMAD R5, R8, R2, R5 ;  /* 0x0000000208057224 */ /* 0x000fc600078e0205 */
[----:B------:R-:W-:-:S04]  /*11fb0*/  VIADDMNMX R9, R10, UR5, R9, PT ;  /* 0x000000050a097c46 */ /* 0x000fc8000b800109 */
[-C--:B------:R-:W-:Y:S02]  /*11fc0*/  IABS R7, R9.reuse ;  /* 0x0000000900077213 */ /* 0x080fe40000000000 */
[----:B------:R-:W-:Y:S02]  /*11fd0*/  IABS R8, R9 ;  /* 0x0000000900087213 */ /* 0x000fe40000000000 */
[----:B------:R-:W1:Y:S03]  /*11fe0*/  I2F.RP R10, R7 ;  /* 0x00000007000a7306 */ /* 0x000e660000209400 */
[----:B------:R-:W-:-:S05]  /*11ff0*/  IMAD.MOV R8, RZ, RZ, -R8 ;  /* 0x000000ffff087224 */ /* 0x000fca00078e0a08 */
[----:B-1----:R-:W1:Y:S02]  /*12000*/  MUFU.RCP R10, R10 ;  /* 0x0000000a000a7308 */ /* 0x002e640000001000 */
[----:B-1----:R-:W-:-:S06]  /*12010*/  VIADD R3, R10, 0xffffffe ;  /* 0x0ffffffe0a037836 */ /* 0x002fcc0000000000 */
[----:B------:R-:W1:Y:S02]  /*12020*/  F2I.FTZ.U32.TRUNC.NTZ R3, R3 ;  /* 0x0000000300037305 */ /* 0x000e64000021f000 */
[----:B-1----:R-:W-:-:S04]  /*12030*/  IMAD.MOV R2, RZ, RZ, -R3 ;  /* 0x000000ffff027224 */ /* 0x002fc800078e0a03 */
[----:B------:R-:W-:Y:S02]  /*12040*/  IMAD R11, R2, R7, RZ ;  /* 0x00000007020b7224 */ /* 0x000fe400078e02ff */
[----:B------:R-:W-:-:S04]  /*12050*/  IMAD.MOV.U32 R2, RZ, RZ, RZ ;  /* 0x000000ffff027224 */ /* 0x000fc800078e00ff */
[----:B------:R-:W-:Y:S01]  /*12060*/  IMAD.HI.U32 R2, R3, R11, R2 ;  /* 0x0000000b03027227 */ /* 0x000fe200078e0002 */
[----:B------:R-:W-:Y:S02]  /*12070*/  IABS R11, R5 ;  /* 0x00000005000b7213 */ /* 0x000fe40000000000 */
[C---:B------:R-:W-:Y:S01]  /*12080*/  LOP3.LUT R3, R5.reuse, R9, RZ, 0x3c, !PT ;  /* 0x0000000905037212 */ /* 0x040fe200078e3cff */
[----:B------:R-:W-:Y:S02]  /*12090*/  IMAD.IADD R5, R5, 0x1, R6 ;  /* 0x0000000105057824 */ /* 0x000fe400078e0206 */
[----:B------:R-:W-:Y:S01]  /*120a0*/  IMAD.HI.U32 R2, R2, R11, RZ ;  /* 0x0000000b02027227 */ /* 0x000fe200078e00ff */
[----:B------:R-:W-:-:S03]  /*120b0*/  ISETP.GE.AND P2, PT, R3, RZ, PT ;  /* 0x000000ff0300720c */ /* 0x000fc60003f46270 */
[----:B------:R-:W-:-:S05]  /*120c0*/  IMAD R8, R2, R8, R11 ;  /* 0x0000000802087224 */ /* 0x000fca00078e020b */
[----:B------:R-:W-:-:S13]  /*120d0*/  ISETP.GT.U32.AND P1, PT, R7, R8, PT ;  /* 0x000000080700720c */ /* 0x000fda0003f24070 */
[----:B------:R-:W-:Y:S02]  /*120e0*/  @!P1 IMAD.IADD R8, R8, 0x1, -R7 ;  /* 0x0000000108089824 */ /* 0x000fe400078e0a07 */
[----:B------:R-:W-:Y:S01]  /*120f0*/  @!P1 VIADD R2, R2, 0x1 ;  /* 0x0000000102029836 */ /* 0x000fe20000000000 */
[----:B------:R-:W-:Y:S02]  /*12100*/  ISETP.NE.AND P1, PT, R9, RZ, PT ;  /* 0x000000ff0900720c */ /* 0x000fe40003f25270 */
[----:B------:R-:W-:-:S13]  /*12110*/  ISETP.GE.U32.AND P0, PT, R8, R7, PT ;  /* 0x000000070800720c */ /* 0x000fda0003f06070 */
[----:B------:R-:W-:-:S04]  /*12120*/  @P0 VIADD R2, R2, 0x1 ;  /* 0x0000000102020836 */ /* 0x000fc80000000000 */
[----:B------:R-:W-:Y:S01]  /*12130*/  @!P2 IMAD.MOV R2, RZ, RZ, -R2 ;  /* 0x000000ffff02a224 */ /* 0x000fe200078e0a02 */
[----:B------:R-:W-:Y:S01]  /*12140*/  @!P1 LOP3.LUT R2, RZ, R9, RZ, 0x33, !PT ;  /* 0x00000009ff029212 */ /* 0x000fe200078e33ff */
[----:B------:R-:W-:-:S03]  /*12150*/  IMAD.MOV R9, RZ, RZ, -R9 ;  /* 0x000000ffff097224 */ /* 0x000fc600078e0a09 */
[----:B------:R-:W-:Y:S01]  /*12160*/  LOP3.LUT R17, RZ, R2, RZ, 0x33, !PT ;  /* 0x00000002ff117212 */ /* 0x000fe200078e33ff */
[----:B------:R-:W-:-:S04]  /*12170*/  IMAD R18, R2, R9, R5 ;  /* 0x0000000902127224 */ /* 0x000fc800078e0205 */
[----:B------:R-:W-:Y:S01]  /*12180*/  IMAD.IADD R17, R4, 0x1, R17 ;  /* 0x0000000104117824 */ /* 0x000fe200078e0211 */
[----:B------:R-:W-:Y:S06]  /*12190*/  BRA `(.L_x_2458) ;  /* 0x00000000000c7947 */ /* 0x000fec0003800000 */
.L_x_2453:
[----:B------:R-:W-:Y:S02]  /*121a0*/  IMAD.MOV.U32 R17, RZ, RZ, RZ ;  /* 0x000000ffff117224 */ /* 0x000fe400078e00ff */
[----:B------:R-:W-:Y:S02]  /*121b0*/  IMAD.U32 R16, RZ, RZ, UR6 ;  /* 0x00000006ff107e24 */ /* 0x000fe4000f8e00ff */
[----:B------:R-:W-:-:S07]  /*121c0*/  IMAD.MOV.U32 R18, RZ, RZ, RZ ;  /* 0x000000ffff127224 */ /* 0x000fce00078e00ff */
.L_x_2458:
[----:B------:R-:W-:-:S13]  /*121d0*/  ISETP.NE.AND P0, PT, R0, RZ, PT ;  /* 0x000000ff0000720c */ /* 0x000fda0003f05270 */
[----:B------:R-:W1:Y:S01]  /*121e0*/  @!P0 S2R R3, SR_CgaCtaId ;  /* 0x0000000000038919 */ /* 0x000e620000008800 */
[----:B------:R-:W-:-:S04]  /*121f0*/  @!P0 MOV R0, 0x400 ;  /* 0x0000040000008802 */ /* 0x000fc80000000f00 */
[----:B-1----:R-:W-:-:S05]  /*12200*/  @!P0 LEA R0, R3, R0, 0x18 ;  /* 0x0000000003008211 */ /* 0x002fca00078ec0ff */
[----:B------:R1:W-:Y:S01]  /*12210*/  @!P0 STS.128 [R0+0x228d0], R16 ;  /* 0x0228d01000008388 */ /* 0x0003e20000000c00 */
[----:B------:R-:W-:Y:S06]  /*12220*/  BAR.ARV 0x5, 0x180 ;  /* 0x0146000000007b1d */ /* 0x000fec0000002000 */
.L_x_2451:
[----:B-1----:R-:W-:Y:S01]  /*12230*/  IMAD.MOV.U32 R0, RZ, RZ, 0x1 ;  /* 0x00000001ff007424 */ /* 0x002fe200078e00ff */
[----:B------:R1:W-:Y:S01]  /*12240*/  STL [R1+0x8], RZ ;  /* 0x000008ff01007387 */ /* 0x0003e20000100800 */
[----:B------:R-:W-:Y:S02]  /*12250*/  ULDC UR4, c[0x0][0xc3c] ;  /* 0x00030f0000047ab9 */ /* 0x000fe40000000800 */
[----:B--2---:R-:W-:Y:S01]  /*12260*/  ISETP.GE.AND P0, PT, R19, UR4, PT ;  /* 0x0000000413007c0c */ /* 0x004fe2000bf06270 */
[----:B------:R1:W-:Y:S04]  /*12270*/  STL [R1+0x10], R0 ;  /* 0x0000100001007387 */ /* 0x0003e80000100800 */
[----:B------:R1:W-:Y:S08]  /*12280*/  STL [R1+0x40], RZ ;  /* 0x000040ff01007387 */ /* 0x0003f00000100800 */
[----:B-1----:R-:W-:Y:S05]  /*12290*/  @P0 BRA `(.L_x_2459) ;  /* 0x0000005400700947 */ /* 0x002fea0003800000 */
        /* <DEDUP_REMOVED lines=24> */
.L_x_2569:
[----:B------:R-:W-:Y:S05]  /*12420*/  YIELD ;  /* 0x0000000000007946 */ /* 0x000fea0003800000 */
[----:B------:R-:W-:Y:S01]  /*12430*/  ULDC.64 UR4, c[0x0][0xa28] ;  /* 0x00028a0000047ab9 */ /* 0x000fe20000000a00 */
[----:B0--3--:R-:W-:Y:S01]  /*12440*/  IMAD.MOV.U32 R0, RZ, RZ, RZ ;  /* 0x000000ffff007224 */ /* 0x009fe200078e00ff */
[----:B------:R-:W-:Y:S01]  /*12450*/  ISETP.NE.U32.AND P0, PT, RZ, UR4, PT ;  /* 0x00000004ff007c0c */ /* 0x000fe2000bf05070 */
[----:B------:R-:W0:Y:S01]  /*12460*/  LDC.64 R4, c[0x0][0xa00] ;  /* 0x00028000ff047b82 */ /* 0x000e220000000a00 */
[----:B-1---5:R-:W-:Y:S01]  /*12470*/  CS2R R8, SRZ ;  /* 0x0000000000087805 */ /* 0x022fe2000001ff00 */
[----:B------:R-:W-:Y:S01]  /*12480*/  ULDC.64 UR6, c[0x0][0xa08] ;  /* 0x0002820000067ab9 */ /* 0x000fe20000000a00 */
[----:B------:R-:W-:Y:S01]  /*12490*/  ISETP.NE.AND.EX P0, PT, RZ, UR5, PT, P0 ;  /* 0x00000005ff007c0c */ /* 0x000fe2000bf05300 */
[----:B------:R-:W-:-:S12]  /*124a0*/  ULDC.64 UR4, c[0x0][0xa18] ;  /* 0x0002860000047ab9 */ /* 0x000fd80000000a00 */
[----:B------:R-:W1:Y:S02]  /*124b0*/  @P0 LDC.64 R2, c[0x0][0xa28] ;  /* 0x00028a00ff020b82 */ /* 0x000e640000000a00 */
[----:B-1----:R-:W-:-:S05]  /*124c0*/  @P0 IMAD.WIDE R2, R19, 0x4, R2 ;  /* 0x0000000413020825 */ /* 0x002fca00078e0202 */
[----:B------:R1:W5:Y:S01]  /*124d0*/  @P0 LDG.E R0, desc[UR40][R2.64] ;  /* 0x0000002802000981 */ /* 0x000362000c1e1900 */
[----:B------:R-:W-:Y:S01]  /*124e0*/  ISETP.NE.U32.AND P0, PT, RZ, UR4, PT ;  /* 0x00000004ff007c0c */ /* 0x000fe2000bf05070 */
[----:B0-----:R-:W-:Y:S01]  /*124f0*/  IMAD.WIDE R4, R19, 0x4, R4 ;  /* 0x0000000413047825 */ /* 0x001fe200078e0204 */
[----:B------:R-:W-:Y:S02]  /*12500*/  ISETP.NE.U32.AND P1, PT, RZ, UR6, PT ;  /* 0x00000006ff007c0c */ /* 0x000fe4000bf25070 */
[----:B------:R-:W-:Y:S01]  /*12510*/  ISETP.NE.AND.EX P2, PT, RZ, UR5, PT, P0 ;  /* 0x00000005ff007c0c */ /* 0x000fe2000bf45300 */
[----:B------:R-:W-:Y:S01]  /*12520*/  ULDC.64 UR4, c[0x0][0xa00] ;  /* 0x0002800000047ab9 */ /* 0x000fe20000000a00 */
[----:B------:R-:W-:Y:S02]  /*12530*/  ISETP.NE.AND.EX P1, PT, RZ, UR7, PT, P1 ;  /* 0x00000007ff007c0c */ /* 0x000fe4000bf25310 */
[----:B------:R-:W-:Y:S01]  /*12540*/  ISETP.NE.U32.AND P0, PT, RZ, UR4, PT ;  /* 0x00000004ff007c0c */ /* 0x000fe2000bf05070 */
[----:B-1----:R-:W0:Y:S03]  /*12550*/  LDC.64 R2, c[0x0][0xa08] ;  /* 0x00028200ff027b82 */ /* 0x002e260000000a00 */
[----:B------:R-:W-:-:S05]  /*12560*/  ISETP.NE.AND.EX P0, PT, RZ, UR5, PT, P0 ;  /* 0x00000005ff007c0c */ /* 0x000fca000bf05300 */
[----:B--2---:R-:W1:Y:S08]  /*12570*/  @P2 LDC.64 R6, c[0x0][0xa18] ;  /* 0x00028600ff062b82 */ /* 0x004e700000000a00 */
[----:B------:R-:W2:Y:S01]  /*12580*/  @P0 LDG.E R9, desc[UR40][R4.64] ;  /* 0x0000002804090981 */ /* 0x000ea2000c1e1900 */
[----:B------:R-:W-:Y:S01]  /*12590*/  ULDC UR4, c[0x0][0x288] ;  /* 0x0000a20000047ab9 */ /* 0x000fe20000000800 */
[----:B0-----:R-:W-:-:S05]  /*125a0*/  IMAD.WIDE R2, R19, 0x4, R2 ;  /* 0x0000000413027825 */ /* 0x001fca00078e0202 */
[----:B------:R-:W5:Y:S01]  /*125b0*/  @P1 LDG.E R8, desc[UR40][R2.64] ;  /* 0x0000002802081981 */ /* 0x000f62000c1e1900 */
[----:B-1----:R-:W-:-:S03]  /*125c0*/  @P2 IMAD.WIDE R6, R19, 0x4, R6 ;  /* 0x0000000413062825 */ /* 0x002fc600078e0206 */
        /* <DEDUP_REMOVED lines=14> */
[----:B------:R-:W0:Y:S04]  /*126b0*/  LDG.E R7, desc[UR40][R4.64] ;  /* 0x0000002804077981 */ /* 0x000e28000c1e1900 */
[----:B------:R-:W0:Y:S02]  /*126c0*/  LDG.E R4, desc[UR40][R4.64+0x4] ;  /* 0x0000042804047981 */ /* 0x000e24000c1e1900 */
[----:B0-----:R-:W-:-:S05]  /*126d0*/  IMAD.IADD R9, R4, 0x1, -R7 ;  /* 0x0000000104097824 */ /* 0x001fca00078e0a07 */
[----:B------:R1:W-:Y:S02]  /*126e0*/  STL [R1+0x30], R9 ;  /* 0x0000300901007387 */ /* 0x0003e40000100800 */
.L_x_2460:
[----:B-----5:R-:W-:Y:S01]  /*126f0*/  IMAD.IADD R4, R8, 0x1, R0 ;  /* 0x0000000108047824 */ /* 0x020fe200078e0200 */
[----:B------:R-:W-:Y:S02]  /*12700*/  ULDC.64 UR4, c[0x0][0xa20] ;  /* 0x0002880000047ab9 */ /* 0x000fe40000000a00 */
[----:B------:R-:W-:Y:S02]  /*12710*/  ISETP.NE.U32.AND P0, PT, RZ, UR4, PT ;  /* 0x00000004ff007c0c */ /* 0x000fe4000bf05070 */
[----:B------:R2:W-:Y:S02]  /*12720*/  STL [R1+0x18], R4 ;  /* 0x0000180401007387 */ /* 0x0005e40000100800 */
[----:B------:R-:W-:-:S13]  /*12730*/  ISETP.NE.AND.EX P0, PT, RZ, UR5, PT, P0 ;  /* 0x00000005ff007c0c */ /* 0x000fda000bf05300 */
[----:B--2---:R-:W-:Y:S05]  /*12740*/  @!P0 BRA `(.L_x_2461) ;  /* 0x0000000000108947 */ /* 0x004fea0003800000 */
[----:B------:R-:W2:Y:S02]  /*12750*/  LDC.64 R2, c[0x0][0xa20] ;  /* 0x00028800ff027b82 */ /* 0x000ea40000000a00 */
[----:B--2---:R-:W-:-:S05]  /*12760*/  IMAD.WIDE R2, R19, 0x4, R2 ;  /* 0x0000000413027825 */ /* 0x004fca00078e0202 */
[----:B------:R2:W5:Y:S01]  /*12770*/  LDG.E R6, desc[UR40][R2.64] ;  /* 0x0000002802067981 */ /* 0x000562000c1e1900 */
[----:B------:R-:W-:Y:S05]  /*12780*/  BRA `(.L_x_2462) ;  /* 0x0000000000107947 */ /* 0x000fea0003800000 */
.L_x_2461:
[----:B------:R-:W-:Y:S05]  /*12790*/  @!P1 BRA `(.L_x_2462) ;  /* 0x00000000000c9947 */ /* 0x000fea0003800000 */
[----:B------:R-:W2:Y:S04]  /*127a0*/  LDG.E R6, desc[UR40][R2.64] ;  /* 0x0000002802067981 */ /* 0x000ea8000c1e1900 */
[----:B------:R-:W2:Y:S02]  /*127b0*/  LDG.E R2, desc[UR40][R2.64+0x4] ;  /* 0x0000042802027981 */ /* 0x000ea4000c1e1900 */
[----:B--2---:R-:W-:-:S07]  /*127c0*/  IMAD.IADD R6, R2, 0x1, -R6 ;  /* 0x0000000102067824 */ /* 0x004fce00078e0a06 */
.L_x_2462:
[----:B--2---:R-:W2:Y:S01]  /*127d0*/  LDC R2, c[0x0][0x448] ;  /* 0x00011200ff027b82 */ /* 0x004ea20000000800 */
[----:B------:R-:W-:Y:S02]  /*127e0*/  IMAD.SHL.U32 R8, R17, 0x80, RZ ;  /* 0x0000008011087824 */ /* 0x000fe400078e00ff */
[----:B-----5:R-:W-:Y:S02]  /*127f0*/  IMAD.IADD R0, R6, 0x1, -R0 ;  /* 0x0000000106007824 */ /* 0x020fe400078e0a00 */
[----:B------:R-:W-:Y:S01]  /*12800*/  VIADD R4, R8, 0x7f ;  /* 0x0000007f08047836 */ /* 0x000fe20000000000 */
[----:B------:R3:W-:Y:S03]  /*12810*/  STL [R1+0x2c], R8 ;  /* 0x00002c0801007387 */ /* 0x0007e60000100800 */
[----:B------:R-:W-:Y:S01]  /*12820*/  IMAD.MOV.U32 R6, RZ, RZ, R4 ;  /* 0x000000ffff067224 */ /* 0x000fe200078e0004 */
[----:B--2---:R-:W-:-:S13]  /*12830*/  ISETP.NE.AND P1, PT, R2, 0x1, PT ;  /* 0x000000010200780c */ /* 0x004fda0003f25270 */
[----:B------:R-:W2:Y:S08]  /*12840*/  @P1 LDC R3, c[0x0][0x44c] ;  /* 0x00011300ff031b82 */ /* 0x000eb00000000800 */
[----:B------:R-:W4:Y:S01]  /*12850*/  @P1 LDC R2, c[0x0][0x450] ;  /* 0x00011400ff021b82 */ /* 0x000f220000000800 */
[----:B--2---:R-:W-:-:S05]  /*12860*/  @P1 IMAD.HI.U32 R3, R4, R3, RZ ;  /* 0x0000000304031227 */ /* 0x004fca00078e00ff */
[----:B----4-:R-:W-:Y:S02]  /*12870*/  @P1 SHF.R.U32.HI R6, RZ, R2, R3 ;  /* 0x00000002ff061219 */ /* 0x010fe40000011603 */
[----:B------:R-:W-:-:S05]  /*12880*/  IADD3 R2, R0, 0x1, -R9 ;  /* 0x0000000100027810 */ /* 0x000fca0007ffe809 */
[----:B------:R-:W-:Y:S02]  /*12890*/  IMAD.IADD R6, R2, 0x1, R6 ;  /* 0x0000000102067824 */ /* 0x000fe400078e0206 */
[----:B------:R-:W2:Y:S02]  /*128a0*/  LDC.64 R2, c[0x0][0x9e0] ;  /* 0x00027800ff027b82 */ /* 0x000ea40000000a00 */
[----:B--2---:R-:W-:Y:S01]  /*128b0*/  ISETP.GE.AND P2, PT, R3, 0x1, PT ;  /* 0x000000010300780c */ /* 0x004fe20003f46270 */
[----:B------:R-:W-:-:S12]  /*128c0*/  IMAD.IADD R2, R6, 0x1, R2 ;  /* 0x0000000106027824 */ /* 0x000fd800078e0202 */
[----:B---3--:R-:W-:Y:S05]  /*128d0*/  @!P2 BRA `(.L_x_2463) ;  /* 0x000000000048a947 */ /* 0x008fea0003800000 */
[C---:B------:R-:W-:Y:S01]  /*128e0*/  ISETP.GT.AND P0, PT, R6.reuse, RZ, PT ;  /* 0x000000ff0600720c */ /* 0x040fe20003f04270 */
[----:B------:R-:W-:Y:S01]  /*128f0*/  BSSY B0, `(.L_x_2464) ;  /* 0x000000e000007945 */ /* 0x000fe20003800000 */
[----:B------:R-:W-:-:S11]  /*12900*/  VIADD R7, R6, 0xffffffff ;  /* 0xffffffff06077836 */ /* 0x000fd60000000000 */
[----:B------:R-:W-:Y:S05]  /*12910*/  @P0 BRA `(.L_x_2465) ;  /* 0x00000000001c0947 */ /* 0x000fea0003800000 */
[----:B------:R-:W-:Y:S01]  /*12920*/  ISETP.NE.AND P0, PT, R3, 0x1, PT ;  /* 0x000000010300780c */ /* 0x000fe20003f05270 */
[----:B------:R-:W-:-:S12]  /*12930*/  IMAD.MOV R6, RZ, RZ, -R6 ;  /* 0x000000ffff067224 */ /* 0x000fd800078e0a06 */
[----:B------:R-:W2:Y:S02]  /*12940*/  @P0 LDC.64 R4, c[0x0][0x9e8] ;  /* 0x00027a00ff040b82 */ /* 0x000ea40000000a00 */
[----:B--2---:R-:W-:-:S05]  /*12950*/  @P0 IMAD.HI.U32 R4, R6, R4, RZ ;  /* 0x0000000406040227 */ /* 0x004fca00078e00ff */
[----:B------:R-:W-:-:S04]  /*12960*/  @P0 SHF.R.U32.HI R6, RZ, R5, R4 ;  /* 0x00000005ff060219 */ /* 0x000fc80000011604 */
[----:B------:R-:W-:Y:S01]  /*12970*/  LOP3.LUT R7, RZ, R6, RZ, 0x33, !PT ;  /* 0x00000006ff077212 */ /* 0x000fe200078e33ff */
[----:B------:R-:W-:Y:S06]  /*12980*/  BRA `(.L_x_2466) ;  /* 0x0000000000107947 */ /* 0x000fec0003800000 */
.L_x_2465:
[----:B------:R-:W-:-:S13]  /*12990*/  ISETP.NE.AND P0, PT, R3, 0x1, PT ;  /* 0x000000010300780c */ /* 0x000fda0003f05270 */
[----:B------:R-:W2:Y:S02]  /*129a0*/  @P0 LDC.64 R4, c[0x0][0x9e8] ;  /* 0x00027a00ff040b82 */ /* 0x000ea40000000a00 */
[----:B--2---:R-:W-:-:S05]  /*129b0*/  @P0 IMAD.HI.U32 R4, R7, R4, RZ ;  /* 0x0000000407040227 */ /* 0x004fca00078e00ff */
[----:B------:R-:W-:-:S07]  /*129c0*/  @P0 SHF.R.U32.HI R7, RZ, R5, R4 ;  /* 0x00000005ff070219 */ /* 0x000fce0000011604 */
.L_x_2466:
[----:B------:R-:W-:Y:S05]  /*129d0*/  BSYNC B0 ;  /* 0x0000000000007941 */ /* 0x000fea0003800000 */
.L_x_2464:
[----:B------:R-:W-:-:S05]  /*129e0*/  IMAD R7, R7, R3, R3 ;  /* 0x0000000307077224 */ /* 0x000fca00078e0203 */
[----:B------:R-:W-:-:S07]  /*129f0*/  VIMNMX R2, R2, R7, PT ;  /* 0x0000000702027248 */ /* 0x000fce0003fe0100 */
.L_x_2463:
[----:B------:R-:W2:Y:S01]  /*12a00*/  @P1 LDC R6, c[0x0][0x44c] ;  /* 0x00011300ff061b82 */ /* 0x000ea20000000800 */
[----:B------:R-:W-:Y:S01]  /*12a10*/  IMAD.MOV.U32 R4, RZ, RZ, R8 ;  /* 0x000000ffff047224 */ /* 0x000fe200078e0008 */
[----:B------:R-:W-:-:S06]  /*12a20*/  ULDC UR4, c[0x0][0x9dc] ;  /* 0x0002770000047ab9 */ /* 0x000fcc0000000800 */
[----:B------:R-:W3:Y:S01]  /*12a30*/  @P1 LDC R5, c[0x0][0x450] ;  /* 0x00011400ff051b82 */ /* 0x000ee20000000800 */
[----:B--2---:R-:W-:-:S05]  /*12a40*/  @P1 IMAD.HI.U32 R6, R8, R6, RZ ;  /* 0x0000000608061227 */ /* 0x004fca00078e00ff */
[----:B---3--:R-:W-:Y:S01]  /*12a50*/  @P1 SHF.R.U32.HI R4, RZ, R5, R6 ;  /* 0x00000005ff041219 */ /* 0x008fe20000011606 */
[----:B------:R-:W-:Y:S02]  /*12a60*/  VIADD R5, R2, 0x5f ;  /* 0x0000005f02057836 */ /* 0x000fe40000000000 */
[----:B------:R-:W-:Y:S01]  /*12a70*/  VIADD R6, R0, 0x5f ;  /* 0x0000005f00067836 */ /* 0x000fe20000000000 */
[----:B------:R-:W-:Y:S01]  /*12a80*/  IADD3 R2, R4, R0, -R9 ;  /* 0x0000000004027210 */ /* 0x000fe20007ffe809 */
[----:B------:R-:W-:-:S04]  /*12a90*/  IMAD.HI R5, R5, 0x2aaaaaab, RZ ;  /* 0x2aaaaaab05057827 */ /* 0x000fc800078e02ff */
[----:B------:R-:W-:Y:S01]  /*12aa0*/  IMAD.HI R6, R6, 0x2aaaaaab, RZ ;  /* 0x2aaaaaab06067827 */ /* 0x000fe200078e02ff */
[----:B------:R-:W-:-:S04]  /*12ab0*/  SHF.R.U32.HI R0, RZ, 0x1f, R5 ;  /* 0x0000001fff007819 */ /* 0x000fc80000011605 */
[----:B------:R-:W-:Y:S02]  /*12ac0*/  SHF.R.U32.HI R4, RZ, 0x1f, R6 ;  /* 0x0000001fff047819 */ /* 0x000fe40000011606 */
[----:B------:R-:W-:Y:S02]  /*12ad0*/  LEA.HI.SX32 R0, R5, R0, 0x1c ;  /* 0x0000000005007211 */ /* 0x000fe400078fe2ff */
[----:B------:R-:W-:-:S04]  /*12ae0*/  LEA.HI.SX32 R4, R6, R4, 0x1c ;  /* 0x0000000406047211 */ /* 0x000fc800078fe2ff */
[----:B------:R-:W-:Y:S01]  /*12af0*/  VIMNMX R7, R4, R0, PT ;  /* 0x0000000004077248 */ /* 0x000fe20003fe0100 */
[----:B------:R-:W-:-:S04]  /*12b00*/  VIADD R0, R2, -UR4 ;  /* 0x8000000402007c36 */ /* 0x000fc80008000000 */
[----:B------:R2:W-:Y:S01]  /*12b10*/  STL [R1+0x20], R7 ;  /* 0x0000200701007387 */ /* 0x0005e20000100800 */
[----:B------:R-:W-:Y:S05]  /*12b20*/  @!P2 BRA `(.L_x_2467) ;  /* 0x000000000044a947 */ /* 0x000fea0003800000 */
[----:B------:R-:W-:Y:S01]  /*12b30*/  ISETP.GT.AND P0, PT, R2, -0x1, PT ;  /* 0xffffffff0200780c */ /* 0x000fe20003f04270 */
[----:B------:R-:W-:-:S12]  /*12b40*/  BSSY B0, `(.L_x_2468) ;  /* 0x000000d000007945 */ /* 0x000fd80003800000 */
[----:B------:R-:W-:Y:S05]  /*12b50*/  @P0 BRA `(.L_x_2469) ;  /* 0x00000000001c0947 */ /* 0x000fea0003800000 */
[----:B------:R-:W-:Y:S02]  /*12b60*/  ISETP.NE.AND P0, PT, R3, 0x1, PT ;  /* 0x000000010300780c */ /* 0x000fe40003f05270 */
[----:B------:R-:W-:-:S11]  /*12b70*/  LOP3.LUT R2, RZ, R2, RZ, 0x33, !PT ;  /* 0x00000002ff027212 */ /* 0x000fd600078e33ff */
[----:B------:R-:W3:Y:S02]  /*12b80*/  @P0 LDC.64 R4, c[0x0][0x9e8] ;  /* 0x00027a00ff040b82 */ /* 0x000ee40000000a00 */
[----:B---3--:R-:W-:-:S05]  /*12b90*/  @P0 IMAD.HI.U32 R4, R2, R4, RZ ;  /* 0x0000000402040227 */ /* 0x008fca00078e00ff */
[----:B------:R-:W-:-:S04]  /*12ba0*/  @P0 SHF.R.U32.HI R2, RZ, R5, R4 ;  /* 0x00000005ff020219 */ /* 0x000fc80000011604 */
[----:B------:R-:W-:Y:S01]  /*12bb0*/  LOP3.LUT R2, RZ, R2, RZ, 0x33, !PT ;  /* 0x00000002ff027212 */ /* 0x000fe200078e33ff */
[----:B------:R-:W-:Y:S06]  /*12bc0*/  BRA `(.L_x_2470) ;  /* 0x0000000000107947 */ /* 0x000fec0003800000 */
.L_x_2469:
[----:B------:R-:W-:-:S13]  /*12bd0*/  ISETP.NE.AND P0, PT, R3, 0x1, PT ;  /* 0x000000010300780c */ /* 0x000fda0003f05270 */
[----:B------:R-:W3:Y:S02]  /*12be0*/  @P0 LDC.64 R4, c[0x0][0x9e8] ;  /* 0x00027a00ff040b82 */ /* 0x000ee40000000a00 */
[----:B---3--:R-:W-:-:S05]  /*12bf0*/  @P0 IMAD.HI.U32 R4, R2, R4, RZ ;  /* 0x0000000402040227 */ /* 0x008fca00078e00ff */
[----:B------:R-:W-:-:S07]  /*12c00*/  @P0 SHF.R.U32.HI R2, RZ, R5, R4 ;  /* 0x00000005ff020219 */ /* 0x000fce0000011604 */
.L_x_2470:
[----:B------:R-:W-:Y:S05]  /*12c10*/  BSYNC B0 ;  /* 0x0000000000007941 */ /* 0x000fea0003800000 */
.L_x_2468:
[----:B------:R-:W-:-:S05]  /*12c20*/  IMAD R2, R2, R3, RZ ;  /* 0x0000000302027224 */ /* 0x000fca00078e02ff */
[----:B------:R-:W-:-:S07]  /*12c30*/  VIMNMX R0, R0, R2, !PT ;  /* 0x0000000200007248 */ /* 0x000fce0007fe0100 */
.L_x_2467:
[----:B------:R-:W-:Y:S01]  /*12c40*/  IMAD.HI R0, R0, 0x2aaaaaab, RZ ;  /* 0x2aaaaaab00007827 */ /* 0x000fe200078e02ff */
[----:B------:R-:W-:Y:S04]  /*12c50*/  BSSY B7, `(.L_x_2471) ;  /* 0x00003fa000077945 */ /* 0x000fe80003800000 */
[----:B------:R-:W-:-:S04]  /*12c60*/  SHF.R.U32.HI R2, RZ, 0x1f, R0 ;  /* 0x0000001fff027819 */ /* 0x000fc80000011600 */
[----:B------:R-:W-:-:S04]  /*12c70*/  LEA.HI.SX32 R2, R0, R2, 0x1c ;  /* 0x0000000200027211 */ /* 0x000fc800078fe2ff */
[----:B------:R-:W-:-:S04]  /*12c80*/  VIMNMX R3, RZ, R2, !PT ;  /* 0x00000002ff037248 */ /* 0x000fc80007fe0100 */
[----:B------:R-:W-:Y:S01]  /*12c90*/  ISETP.GT.AND P0, PT, R7, R3, PT ;  /* 0x000000030700720c */ /* 0x000fe20003f04270 */
[----:B------:R3:W-:-:S12]  /*12ca0*/  STL [R1+0x1c], R3 ;  /* 0x00001c0301007387 */ /* 0x0007d80000100800 */
[----:B---3--:R-:W-:Y:S05]  /*12cb0*/  @P0 BRA `(.L_x_2472) ;  /* 0x0000000000440947 */ /* 0x008fea0003800000 */
[----:B------:R-:W3:Y:S02]  /*12cc0*/  S2R R3, SR_TID.X ;  /* 0x0000000000037919 */ /* 0x000ee40000002100 */
[----:B---3--:R-:W-:-:S04]  /*12cd0*/  LOP3.LUT R3, R3, 0x7f, RZ, 0xc0, !PT ;  /* 0x0000007f03037812 */ /* 0x008fc800078ec0ff */
[----:B------:R-:W-:-:S13]  /*12ce0*/  ISETP.NE.AND P0, PT, R3, RZ, PT ;  /* 0x000000ff0300720c */ /* 0x000fda0003f05270 */
[----:B------:R-:W-:Y:S05]  /*12cf0*/  @P0 BRA `(.L_x_2473) ;  /* 0x0000003c00bc0947 */ /* 0x000fea0003800000 */
[----:B------:R-:W3:Y:S01]  /*12d00*/  S2R R5, SR_LANEID ;  /* 0x0000000000057919 */ /* 0x000ee20000000000 */
[----:B------:R-:W-:Y:S01]  /*12d10*/  VOTEU.ANY UR4, UPT, PT ;  /* 0x0000000000047886 */ /* 0x000fe200038e0100 */
[----:B------:R-:W4:Y:S01]  /*12d20*/  LDC.64 R2, c[0x0][0xc60] ;  /* 0x00031800ff027b82 */ /* 0x000f220000000a00 */
[----:B------:R-:W3:Y:S02]  /*12d30*/  FLO.U32 R0, UR4 ;  /* 0x0000000400007d00 */ /* 0x000ee400080e0000 */
[----:B---3--:R-:W-:-:S06]  /*12d40*/  ISETP.EQ.U32.AND P0, PT, R0, R5, PT ;  /* 0x000000050000720c */ /* 0x008fcc0003f02070 */
[----:B------:R-:W4:Y:S07]  /*12d50*/  POPC R5, UR4 ;  /* 0x0000000400057d09 */ /* 0x000f2e0008000000 */
[----:B----4-:R-:W3:Y:S01]  /*12d60*/  @P0 ATOMG.E.ADD.STRONG.GPU PT, R3, desc[UR40][R2.64], R5 ;  /* 0x00000005020309a8 */ /* 0x010ee200081ee1e8 */
[----:B------:R-:W4:Y:S02]  /*12d70*/  S2R R4, SR_LTMASK ;  /* 0x0000000000047919 */ /* 0x000f240000003900 */
[----:B----4-:R-:W-:-:S04]  /*12d80*/  LOP3.LUT R4, R4, UR4, RZ, 0xc0, !PT ;  /* 0x0000000404047c12 */ /* 0x010fc8000f8ec0ff */
[----:B--2---:R-:W2:Y:S01]  /*12d90*/  POPC R7, R4 ;  /* 0x0000000400077309 */ /* 0x004ea20000000000 */
[----:B---3--:R-:W2:Y:S02]  /*12da0*/  SHFL.IDX PT, R0, R3, R0, 0x1f ;  /* 0x00001f0003007589 */ /* 0x008ea400000e0000 */
[----:B--2---:R-:W-:Y:S01]  /*12db0*/  IADD3 R16, R0, UR37, R7 ;  /* 0x0000002500107c10 */ /* 0x004fe2000fffe007 */
[----:B------:R-:W-:Y:S06]  /*12dc0*/  BRA `(.L_x_2473) ;  /* 0x0000003c00887947 */ /* 0x000fec0003800000 */
.L_x_2472:
        /* <DEDUP_REMOVED lines=17> */
[----:B------:R-:W-:Y:S02]  /*12ee0*/  IMAD.MOV.U32 R12, RZ, RZ, 0x1 ;  /* 0x00000001ff0c7424 */ /* 0x000fe400078e00ff */
[----:B------:R-:W-:-:S07]  /*12ef0*/  IMAD.MOV.U32 R13, RZ, RZ, RZ ;  /* 0x000000ffff0d7224 */ /* 0x000fce00078e00ff */
[----:B------:R-:W-:-:S07]  /*12f00*/  LEPC R20, `(.L_x_2475) ;  /* 0x000000001014794e */ /* 0x000fce0000000000 */
[----:B01-3--:R-:W-:Y:S05]  /*12f10*/  CALL.ABS.NOINC R2 ;  /* 0x0000000002007343 */ /* 0x00bfea0003c00000 */
.L_x_2475:
[----:B------:R-:W-:Y:S05]  /*12f20*/  BSYNC B6 ;  /* 0x0000000000067941 */ /* 0x000fea0003800000 */
.L_x_2474:
        /* <DEDUP_REMOVED lines=16> */
[----:B------:R-:W-:Y:S02]  /*13030*/  IMAD.MOV.U32 R12, RZ, RZ, 0x1 ;  /* 0x00000001ff0c7424 */ /* 0x000fe400078e00ff */
[----:B---3--:R-:W-:-:S07]  /*13040*/  IMAD.MOV.U32 R13, RZ, RZ, RZ ;  /* 0x000000ffff0d7224 */ /* 0x008fce00078e00ff */
[----:B------:R-:W-:-:S07]  /*13050*/  LEPC R20, `(.L_x_2478) ;  /* 0x000000001014794e */ /* 0x000fce0000000000 */
[----:B01--4-:R-:W-:Y:S05]  /*13060*/  CALL.ABS.NOINC R2 ;  /* 0x0000000002007343 */ /* 0x013fea0003c00000 */
.L_x_2478:
        /* <DEDUP_REMOVED lines=15> */
.L_x_2477:
[----:B------:R-:W-:Y:S05]  /*13160*/  BSYNC B6 ;  /* 0x0000000000067941 */ /* 0x000fea0003800000 */
.L_x_2476:
[----:B------:R-:W-:Y:S01]  /*13170*/  ULDC.64 UR4, c[0x0][0x9f8] ;  /* 0x00027e0000047ab9 */ /* 0x000fe20000000a00 */
[----:B------:R-:W3:Y:S01]  /*13180*/  LDL R17, [R1+0x20] ;  /* 0x0000200001117983 */ /* 0x000ee20000100800 */
[----:B------:R-:W-:Y:S01]  /*13190*/  ISETP.NE.U32.AND P0, PT, RZ, UR4, PT ;  /* 0x00000004ff007c0c */ /* 0x000fe2000bf05070 */
[----:B--2---:R-:W-:-:S03]  /*131a0*/  IMAD.MOV.U32 R7, RZ, RZ, R19 ;  /* 0x000000ffff077224 */ /* 0x004fc600078e0013 */
[----:B------:R-:W-:Y:S01]  /*131b0*/  ISETP.NE.AND.EX P0, PT, RZ, UR5, PT, P0 ;  /* 0x00000005ff007c0c */ /* 0x000fe2000bf05300 */
[----:B------:R-:W-:-:S12]  /*131c0*/  ULDC.64 UR4, c[0x0][0xa08] ;  /* 0x0002820000047ab9 */ /* 0x000fd80000000a00 */
[----:B------:R-:W2:Y:S02]  /*131d0*/  @P0 LDC.64 R2, c[0x0][0x9f8] ;  /* 0x00027e00ff020b82 */ /* 0x000ea40000000a00 */
[----:B--2---:R-:W-:-:S05]  /*131e0*/  @P0 IMAD.WIDE R2, R19, 0x4, R2 ;  /* 0x0000000413020825 */ /* 0x004fca00078e0202 */
[----:B------:R2:W4:Y:S02]  /*131f0*/  @P0 LDG.E R7, desc[UR40][R2.64] ;  /* 0x0000002802070981 */ /* 0x000524000c1e1900 */
[----:B--2---:R-:W2:Y:S02]  /*13200*/  LDC.64 R2, c[0x0][0x418] ;  /* 0x00010600ff027b82 */ /* 0x004ea40000000a00 */
[----:B--2---:R-:W-:Y:S01]  /*13210*/  LOP3.LUT P0, RZ, R2, UR4, RZ, 0xfc, !PT ;  /* 0x0000000402ff7c12 */ /* 0x004fe2000f80fcff */
[----:B------:R-:W-:-:S03]  /*13220*/  UMOV UR4, 0xffffffff ;  /* 0xffffffff00047882 */ /* 0x000fc60000000000 */
[----:B------:R-:W-:Y:S01]  /*13230*/  LOP3.LUT P0, RZ, R3, UR5, RZ, 0xfc, P0 ;  /* 0x0000000503ff7c12 */ /* 0x000fe2000800fcff */
[----:B---3--:R-:W-:Y:S01]  /*13240*/  VIADD R0, R17, 0xffffffff ;  /* 0xffffffff11007836 */ /* 0x008fe20000000000 */
[----:B----4-:R-:W-:Y:S01]  /*13250*/  SHF.R.S32.HI R8, RZ, 0x1f, R7 ;  /* 0x0000001fff087819 */ /* 0x010fe20000011407 */
[----:B------:R2:W-:Y:S01]  /*13260*/  STL [R1+0xc], R7 ;  /* 0x00000c0701007387 */ /* 0x0005e20000100800 */
[----:B------:R-:W-:-:S03]  /*13270*/  SEL R17, R7, RZ, !P0 ;  /* 0x000000ff07117207 */ /* 0x000fc60004000000 */
[----:B------:R2:W-:Y:S01]  /*13280*/  STL [R1+0x14], R8 ;  /* 0x0000140801007387 */ /* 0x0005e20000100800 */
[----:B------:R-:W-:Y:S05]  /*13290*/  BRA.DIV UR4, `(.L_x_2479) ;  /* 0x0000004e04247947 */ /* 0x000fea000b800000 */
[----:B------:R-:W3:Y:S02]  /*132a0*/  S2R R4, SR_TID.X ;  /* 0x0000000000047919 */ /* 0x000ee40000002100 */
[----:B---3--:R-:W-:-:S04]  /*132b0*/  SHF.R.U32.HI R4, RZ, 0x5, R4 ;  /* 0x00000005ff047819 */ /* 0x008fc80000011604 */
[----:B------:R-:W-:-:S05]  /*132c0*/  LOP3.LUT R4, R4, 0x3, RZ, 0xc0, !PT ;  /* 0x0000000304047812 */ /* 0x000fca00078ec0ff */
[----:B------:R3:W4:Y:S02]  /*132d0*/  SHFL.IDX PT, R14, R4, RZ, 0x1f ;  /* 0x00001fff040e7589 */ /* 0x00072400000e0000 */
.L_x_2585:
[----:B---3--:R-:W3:Y:S01]  /*132e0*/  LDL.LU R4, [R1] ;  /* 0x0000000001047983 */ /* 0x008ee20000300800 */
[----:B------:R-:W-:Y:S02]  /*132f0*/  PLOP3.LUT P1, PT, PT, PT, PT, 0x8, 0x0 ;  /* 0x000000000000781c */ /* 0x000fe40003f2e170 */
[----:B----4-:R-:W-:Y:S01]  /*13300*/  ISETP.NE.AND P0, PT, R14, RZ, PT ;  /* 0x000000ff0e00720c */ /* 0x010fe20003f05270 */
[----:B------:R4:W-:Y:S01]  /*13310*/  STL [R1+0x28], R0 ;  /* 0x0000280001007387 */ /* 0x0009e20000100800 */
[----:B---3--:R-:W-:-:S09]  /*13320*/  LOP3.LUT R4, R4, 0xfffffffe, RZ, 0xc0, !PT ;  /* 0xfffffffe04047812 */ /* 0x008fd200078ec0ff */
[----:B------:R-:W-:-:S05]  /*13330*/  @P1 LOP3.LUT R4, R4, 0x1, RZ, 0xfc, !PT ;  /* 0x0000000104041812 */ /* 0x000fca00078efcff */
[----:B------:R4:W-:Y:S01]  /*13340*/  STL [R1], R4 ;  /* 0x0000000401007387 */ /* 0x0009e20000100800 */
[----:B------:R-:W-:Y:S05]  /*13350*/  @P0 BRA `(.L_x_2480) ;  /* 0x00000004001c0947 */ /* 0x000fea0003800000 */
[----:B------:R-:W-:-:S03]  /*13360*/  UMOV UR4, 0xffffffff ;  /* 0xffffffff00047882 */ /* 0x000fc60000000000 */
[----:B------:R-:W-:Y:S05]  /*13370*/  BRA.DIV UR4, `(.L_x_2481) ;  /* 0x0000004e04207947 */ /* 0x000fea000b800000 */
[----:B------:R-:W-:-:S13]  /*13380*/  ELECT P6, URZ, PT ;  /* 0x00000000003f782f */ /* 0x000fda00038c0000 */
.L_x_2588:
[----:B------:R-:W-:Y:S05]  /*13390*/  @!P6 BRA `(.L_x_2480) ;  /* 0x00000004000ce947 */ /* 0x000fea0003800000 */
[----:B------:R-:W-:-:S04]  /*133a0*/  ISETP.NE.U32.AND P0, PT, R2, RZ, PT ;  /* 0x000000ff0200720c */ /* 0x000fc80003f05070 */
[----:B------:R-:W-:-:S13]  /*133b0*/  ISETP.NE.AND.EX P0, PT, R3, RZ, PT, P0 ;  /* 0x000000ff0300720c */ /* 0x000fda0003f05300 */
[----:B------:R-:W-:Y:S05]  /*133c0*/  @!P0 BRA `(.L_x_2482) ;  /* 0x0000000000508947 */ /* 0x000fea0003800000 */
[----:B------:R-:W3:Y:S01]  /*133d0*/  LDC R6, c[0x0][0x43c] ;  /* 0x00010f00ff067b82 */ /* 0x000ee20000000800 */
[----:B01----:R-:W-:Y:S01]  /*133e0*/  IMAD.MOV.U32 R9, RZ, RZ, R0 ;  /* 0x000000ffff097224 */ /* 0x003fe200078e0000 */
[----:B------:R-:W-:-:S03]  /*133f0*/  ULDC.64 UR4, c[0x0][0x428] ;  /* 0x00010a0000047ab9 */ /* 0x000fc60000000a00 */
[----:B----4-:R-:W-:Y:S01]  /*13400*/  IMAD.MOV.U32 R0, RZ, RZ, R9 ;  /* 0x000000ffff007224 */ /* 0x010fe200078e0009 */
[----:B---3--:R-:W-:-:S13]  /*13410*/  ISETP.NE.AND P0, PT, R6, 0x1, PT ;  /* 0x000000010600780c */ /* 0x008fda0003f05270 */
[----:B------:R-:W0:Y:S02]  /*13420*/  @P0 LDC.64 R4, c[0x0][0x440] ;  /* 0x00011000ff040b82 */ /* 0x000e240000000a00 */
[----:B0-----:R-:W-:-:S05]  /*13430*/  @P0 IMAD.HI.U32 R4, R9, R4, RZ ;  /* 0x0000000409040227 */ /* 0x001fca00078e00ff */
[----:B------:R-:W-:-:S04]  /*13440*/  @P0 SHF.R.U32.HI R0, RZ, R5, R4 ;  /* 0x00000005ff000219 */ /* 0x000fc80000011604 */
[--C-:B------:R-:W-:Y:S01]  /*13450*/  SHF.R.S32.HI R5, RZ, 0x1f, R0.reuse ;  /* 0x0000001fff057819 */ /* 0x100fe20000011400 */
[----:B------:R-:W-:-:S04]  /*13460*/  IMAD.MOV R4, RZ, RZ, -R0 ;  /* 0x000000ffff047224 */ /* 0x000fc800078e0a00 */
[----:B------:R-:W-:Y:S02]  /*13470*/  IMAD R9, R6, R4, R9 ;  /* 0x0000000406097224 */ /* 0x000fe400078e0209 */
[----:B------:R-:W-:Y:S02]  /*13480*/  IMAD R6, R8, UR4, RZ ;  /* 0x0000000408067c24 */ /* 0x000fe4000f8e02ff */
[----:B------:R-:W-:Y:S01]  /*13490*/  IMAD.MOV.U32 R4, RZ, RZ, R0 ;  /* 0x000000ffff047224 */ /* 0x000fe200078e0000 */
[----:B------:R3:W-:Y:S01]  /*134a0*/  STL [R1+0x28], R9 ;  /* 0x0000280901007387 */ /* 0x0007e20000100800 */
[C---:B------:R-:W-:Y:S02]  /*134b0*/  IMAD R0, R7.reuse, UR5, R6 ;  /* 0x0000000507007c24 */ /* 0x040fe4000f8e0206 */
[----:B------:R-:W-:-:S04]  /*134c0*/  IMAD.WIDE.U32 R4, R7, UR4, R4 ;  /* 0x0000000407047c25 */ /* 0x000fc8000f8e0004 */
[----:B------:R-:W-:Y:S01]  /*134d0*/  IMAD.IADD R0, R5, 0x1, R0 ;  /* 0x0000000105007824 */ /* 0x000fe200078e0200 */
[----:B------:R-:W-:-:S04]  /*134e0*/  LEA R2, P0, R4, R2, 0x2 ;  /* 0x0000000204027211 */ /* 0x000fc800078010ff */
[----:B------:R-:W-:-:S05]  /*134f0*/  LEA.HI.X R3, R4, R3, R0, 0x2, P0 ;  /* 0x0000000304037211 */ /* 0x000fca00000f1400 */
[----:B------:R3:W5:Y:S04]  /*13500*/  LDG.E R17, desc[UR40][R2.64] ;  /* 0x0000002802117981 */ /* 0x000768000c1e1900 */
.L_x_2482:
[----:B--2---:R-:W2:Y:S04]  /*13510*/  LDL R7, [R1+0x4] ;  /* 0x0000040001077983 */ /* 0x004ea80000100800 */
[----:B----4-:R-:W2:Y:S04]  /*13520*/  LDL R0, [R1+0x8] ;  /* 0x0000080001007983 */ /* 0x010ea80000100800 */
[----:B---3--:R-:W3:Y:S01]  /*13530*/  LDL R2, [R1+0x10] ;  /* 0x0000100001027983 */ /* 0x008ee20000100800 */
[----:B--2---:R-:W-:Y:S01]  /*13540*/  IMAD R0, R0, 0x8, R7 ;  /* 0x0000000800007824 */ /* 0x004fe200078e0207 */
[----:B---3--:R-:W-:-:S04]  /*13550*/  SHF.L.U32 R2, R2, 0x1f, RZ ;  /* 0x0000001f02027819 */ /* 0x008fc800000006ff */
[----:B------:R-:W2:Y:S02]  /*13560*/  SYNCS.PHASECHK.TRANS64.TRYWAIT P0, [R0+URZ+0x22840], R2 ;  /* 0x02284002000075a7 */ /* 0x000ea4000800017f */
[----:B--2---:R-:W-:Y:S05]  /*13570*/  @!P0 BRA `(.L_x_2483) ;  /* 0x0000004800c08947 */ /* 0x004fea0003800000 */
.L_x_2589:
        /* <DEDUP_REMOVED lines=11> */
.L_x_2484:
[----:B------:R-:W3:Y:S04]  /*13630*/  LDL R6, [R1+0x4] ;  /* 0x0000040001067983 */ /* 0x000ee80000100800 */
[----:B------:R-:W3:Y:S04]  /*13640*/  LDL R5, [R1+0x8] ;  /* 0x0000080001057983 */ /* 0x000ee80000100800 */
[----:B------:R-:W4:Y:S04]  /*13650*/  LDL R4, [R1+0x28] ;  /* 0x0000280001047983 */ /* 0x000f280000100800 */
[----:B------:R-:W4:Y:S04]  /*13660*/  LDL R3, [R1+0x18] ;  /* 0x0000180001037983 */ /* 0x000f280000100800 */
[----:B--2---:R-:W2:Y:S01]  /*13670*/  LDL.LU R2, [R1] ;  /* 0x0000000001027983 */ /* 0x004ea20000300800 */
[----:B------:R-:W-:Y:S01]  /*13680*/  R2UR UR9, R0 ;  /* 0x00000000000972ca */ /* 0x000fe200000e0000 */
[----:B------:R-:W-:Y:S01]  /*13690*/  UIADD3 UR6, UP0, UR38, 0x370, URZ ;  /* 0x0000037026067890 */ /* 0x000fe2000ff1e03f */
[----:B------:R-:W-:Y:S01]  /*136a0*/  PLOP3.LUT P0, PT, PT, PT, PT, 0x80, 0x0 ;  /* 0x000000000000781c */ /* 0x000fe20003f0f070 */
[----:B------:R-:W-:Y:S01]  /*136b0*/  UMOV UR5, 0x14f00000 ;  /* 0x14f0000000057882 */ /* 0x000fe20000000000 */
[----:B------:R-:W-:Y:S01]  /*136c0*/  R2UR UR12, R18 ;  /* 0x00000000120c72ca */ /* 0x000fe200000e0000 */
[----:B------:R-:W-:Y:S01]  /*136d0*/  UIADD3.X UR7, URZ, UR39, URZ, UP0, !UPT ;  /* 0x000000273f077290 */ /* 0x000fe200087fe43f */
[----:B-----5:R-:W-:Y:S01]  /*136e0*/  R2UR UR13, R17 ;  /* 0x00000000110d72ca */ /* 0x020fe200000e0000 */
[----:B------:R-:W-:-:S06]  /*136f0*/  UMOV UR10, URZ ;  /* 0x0000003f000a7c82 */ /* 0x000fcc0008000000 */
[----:B------:R-:W-:Y:S01]  /*13700*/  UIADD3 UR9, UR9, 0x22830, URZ ;  /* 0x0002283009097890 */ /* 0x000fe2000fffe03f */
[----:B---3--:R-:W-:Y:S01]  /*13710*/  IMAD R0, R5, 0x3000, R6 ;  /* 0x0000300005007824 */ /* 0x008fe200078e0206 */
[----:B----4-:R-:W-:-:S04]  /*13720*/  R2UR UR11, R4 ;  /* 0x00000000040b72ca */ /* 0x010fc800000e0000 */
[----:B------:R-:W-:Y:S02]  /*13730*/  R2UR UR8, R0 ;  /* 0x00000000000872ca */ /* 0x000fe400000e0000 */
[----:B------:R-:W-:Y:S02]  /*13740*/  R2UR UR4, R3 ;  /* 0x00000000030472ca */ /* 0x000fe400000e0000 */
[----:B--2---:R-:W-:-:S04]  /*13750*/  LOP3.LUT R2, R2, 0xfffffffe, RZ, 0xc0, !PT ;  /* 0xfffffffe02027812 */ /* 0x004fc800078ec0ff */
[----:B------:R-:W-:-:S05]  /*13760*/  @P0 LOP3.LUT R2, R2, 0x1, RZ, 0xfc, !PT ;  /* 0x0000000102020812 */ /* 0x000fca00078efcff */
[----:B------:R-:W-:Y:S02]  /*13770*/  UIADD3 UR8, UR8, 0x1c400, URZ ;  /* 0x0001c40008087890 */ /* 0x000fe4000fffe03f */
[----:B------:R-:W-:Y:S01]  /*13780*/  UIMAD UR11, UR11, 0x60, UR4 ;  /* 0x000000600b0b78a4 */ /* 0x000fe2000f8e0204 */
[----:B------:R3:W-:Y:S02]  /*13790*/  STL [R1], R2 ;  /* 0x0000000201007387 */ /* 0x0007e40000100800 */
[----:B------:R-:W-:-:S06]  /*137a0*/  UMOV UR4, 0x0 ;  /* 0x0000000000047882 */ /* 0x000fcc0000000000 */
[----:B------:R3:W-:Y:S01]  /*137b0*/  UTMALDG.4D [UR8], [UR6], desc[UR4] ;  /* 0x00000408060075b4 */ /* 0x0007e20008019000 */
[----:B------:R-:W-:Y:S02]  /*137c0*/  NOP ;  /* 0x0000000000007918 */ /* 0x000fe40000000000 */
.L_x_2480:
[----:B----4-:R-:W4:Y:S04]  /*137d0*/  LDL R0, [R1+0x4] ;  /* 0x0000040001007983 */ /* 0x010f280000100800 */
[----:B------:R-:W5:Y:S01]  /*137e0*/  LDL.LU R3, [R1+0x38] ;  /* 0x0000380001037983 */ /* 0x000f620000300800 */
[----:B------:R-:W-:Y:S05]  /*137f0*/  WARPSYNC.ALL ;  /* 0x0000000000007948 */ /* 0x000fea0003800000 */
[----:B---3--:R-:W-:Y:S01]  /*13800*/  ULDC.64 UR4, c[0x0][0x298] ;  /* 0x0000a60000047ab9 */ /* 0x008fe20000000a00 */
[----:B------:R-:W-:Y:S01]  /*13810*/  BSSY B6, `(.L_x_2485) ;  /* 0x000001c000067945 */ /* 0x000fe20003800000 */
[----:B------:R-:W-:Y:S01]  /*13820*/  BAR.SYNC.DEFER_BLOCKING 0x8, 0x180 ;  /* 0x0206000000007b1d */ /* 0x000fe20000010000 */
[----:B----4-:R-:W-:Y:S01]  /*13830*/  VIADD R0, R0, 0x18400 ;  /* 0x0001840000007836 */ /* 0x010fe20000000000 */
[----:B-----5:R-:W-:Y:S01]  /*13840*/  SHF.R.S32.HI R2, RZ, 0x1f, R3 ;  /* 0x0000001fff027819 */ /* 0x020fe20000011403 */
[----:B------:R-:W-:-:S03]  /*13850*/  IMAD.WIDE.U32 R4, R3, UR4, RZ ;  /* 0x0000000403047c25 */ /* 0x000fc6000f8e00ff */
[----:B------:R-:W-:Y:S01]  /*13860*/  LOP3.LUT P0, RZ, R0, 0x3ff, RZ, 0xc0, !PT ;  /* 0x000003ff00ff7812 */ /* 0x000fe2000780c0ff */
[----:B------:R-:W-:Y:S01]  /*13870*/  IMAD R2, R2, UR4, RZ ;  /* 0x0000000402027c24 */ /* 0x000fe2000f8e02ff */
[----:B------:R3:W-:Y:S03]  /*13880*/  STL.64 [R1+0x38], R4 ;  /* 0x0000380401007387 */ /* 0x0007e60000100a00 */
[----:B------:R-:W-:-:S04]  /*13890*/  IMAD R2, R3, UR5, R2 ;  /* 0x0000000503027c24 */ /* 0x000fc8000f8e0202 */
[----:B------:R-:W-:-:S05]  /*138a0*/  IMAD.IADD R0, R5, 0x1, R2 ;  /* 0x0000000105007824 */ /* 0x000fca00078e0202 */
[----:B------:R3:W-:Y:S01]  /*138b0*/  STL [R1+0x44], R0 ;  /* 0x0000440001007387 */ /* 0x0007e20000100800 */
[----:B------:R-:W-:Y:S05]  /*138c0*/  @!P0 BRA `(.L_x_2486) ;  /* 0x0000000000408947 */ /* 0x000fea0003800000 */
[----:B------:R-:W-:Y:S01]  /*138d0*/  MOV R2, 0x0 ;  /* 0x0000000000027802 */ /* 0x000fe20000000f00 */
[----:B------:R-:W-:Y:S01]  /*138e0*/  ULDC.64 UR6, c[0x4][0x98] ;  /* 0x0100260000067ab9 */ /* 0x000fe20000000a00 */
[----:B------:R-:W-:Y:S01]  /*138f0*/  ULDC.64 UR8, c[0x4][0xa0] ;  /* 0x0100280000087ab9 */ /* 0x000fe20000000a00 */
[----:B------:R-:W-:Y:S01]  /*13900*/  ULDC.64 UR4, c[0x4][0x20] ;  /* 0x0100080000047ab9 */ /* 0x000fe20000000a00 */
[----:B---3--:R-:W-:Y:S02]  /*13910*/  IMAD.U32 R4, RZ, RZ, UR6 ;  /* 0x00000006ff047e24 */ /* 0x008fe4000f8e00ff */
        /* <DEDUP_REMOVED lines=11> */
.L_x_2486:
[----:B------:R-:W-:Y:S05]  /*139d0*/  BSYNC B6 ;  /* 0x0000000000067941 */ /* 0x000fea0003800000 */
.L_x_2485:
[----:B---3--:R-:W3:Y:S01]  /*139e0*/  LDL.LU R0, [R1+0x44] ;  /* 0x0000440001007983 */ /* 0x008ee20000300800 */
[----:B--2---:R-:W2:Y:S01]  /*139f0*/  LDC R7, c[0x0][0x448] ;  /* 0x00011200ff077b82 */ /* 0x004ea20000000800 */
[----:B------:R-:W-:Y:S01]  /*13a00*/  ULDC.64 UR4, c[0x0][0x2d8] ;  /* 0x0000b60000047ab9 */ /* 0x000fe20000000a00 */
[----:B------:R-:W-:Y:S01]  /*13a10*/  ULDC UR6, c[0x0][0x2b8] ;  /* 0x0000ae0000067ab9 */ /* 0x000fe20000000800 */
[----:B------:R-:W3:Y:S04]  /*13a20*/  LDL.LU.64 R2, [R1+0x38] ;  /* 0x0000380001027983 */ /* 0x000ee80000300a00 */
[----:B------:R-:W4:Y:S04]  /*13a30*/  LDL R12, [R1+0x2c] ;  /* 0x00002c00010c7983 */ /* 0x000f280000100800 */
[----:B01----:R0:W5:Y:S01]  /*13a40*/  LDL R9, [R1+0x24] ;  /* 0x0000240001097983 */ /* 0x0031620000100800 */
[----:B------:R-:W1:Y:S01]  /*13a50*/  S2R R5, SR_TID.X ;  /* 0x0000000000057919 */ /* 0x000e620000002100 */
[----:B------:R-:W0:Y:S01]  /*13a60*/  S2R R6, SR_TID.X ;  /* 0x0000000000067919 */ /* 0x000e220000002100 */
[----:B-1----:R-:W-:-:S04]  /*13a70*/  LOP3.LUT R5, R5, 0x7f, RZ, 0xc0, !PT ;  /* 0x0000007f05057812 */ /* 0x002fc800078ec0ff */
[----:B------:R-:W-:Y:S01]  /*13a80*/  SHF.R.U32.HI R5, RZ, 0x3, R5 ;  /* 0x00000003ff057819 */ /* 0x000fe20000011605 */
[----:B0-----:R-:W-:-:S05]  /*13a90*/  IMAD.SHL.U32 R8, R6, 0x10, RZ ;  /* 0x0000001006087824 */ /* 0x001fca00078e00ff */
[----:B------:R-:W-:Y:S01]  /*13aa0*/  LOP3.LUT R8, R5, 0x70, R8, 0xf8, !PT ;  /* 0x0000007005087812 */ /* 0x000fe200078ef808 */
[----:B---3--:R-:W-:Y:S01]  /*13ab0*/  IMAD.MOV.U32 R3, RZ, RZ, R0 ;  /* 0x000000ffff037224 */ /* 0x008fe200078e0000 */
[----:B------:R-:W-:-:S05]  /*13ac0*/  SHF.R.S32.HI R0, RZ, 0x1f, R18 ;  /* 0x0000001fff007819 */ /* 0x000fca0000011412 */
[----:B------:R-:W-:Y:S02]  /*13ad0*/  IMAD R0, R0, UR4, RZ ;  /* 0x0000000400007c24 */ /* 0x000fe4000f8e02ff */
[----:B------:R-:W-:-:S04]  /*13ae0*/  IMAD.WIDE.U32 R2, R18, UR4, R2 ;  /* 0x0000000412027c25 */ /* 0x000fc8000f8e0002 */
[----:B------:R-:W-:Y:S01]  /*13af0*/  IMAD R0, R18, UR5, R0 ;  /* 0x0000000512007c24 */ /* 0x000fe2000f8e0200 */
[----:B------:R-:W-:Y:S02]  /*13b00*/  ULDC.64 UR4, c[0x0][0xa00] ;  /* 0x0002800000047ab9 */ /* 0x000fe40000000a00 */
[----:B------:R-:W-:Y:S01]  /*13b10*/  ISETP.NE.U32.AND P0, PT, RZ, UR4, PT ;  /* 0x00000004ff007c0c */ /* 0x000fe2000bf05070 */
[----:B------:R-:W-:Y:S01]  /*13b20*/  IMAD.IADD R3, R3, 0x1, R0 ;  /* 0x0000000103037824 */ /* 0x000fe200078e0200 */
[----:B------:R-:W-:Y:S02]  /*13b30*/  SHF.R.S32.HI R0, RZ, 0x1f, R19 ;  /* 0x0000001fff007819 */ /* 0x000fe40000011413 */
[----:B------:R-:W-:Y:S01]  /*13b40*/  ISETP.NE.AND.EX P0, PT, RZ, UR5, PT, P0 ;  /* 0x00000005ff007c0c */ /* 0x000fe2000bf05300 */
[----:B------:R-:W-:-:S03]  /*13b50*/  ULDC.64 UR4, c[0x0][0x2e0] ;  /* 0x0000b80000047ab9 */ /* 0x000fc60000000a00 */
[----:B------:R-:W-:Y:S02]  /*13b60*/  SEL R4, R0, RZ, !P0 ;  /* 0x000000ff00047207 */ /* 0x000fe40004000000 */
[----:B------:R-:W-:Y:S02]  /*13b70*/  SEL R0, R19, RZ, !P0 ;  /* 0x000000ff13007207 */ /* 0x000fe40004000000 */
[----:B--2---:R-:W-:-:S13]  /*13b80*/  ISETP.NE.AND P0, PT, R7, 0x1, PT ;  /* 0x000000010700780c */ /* 0x004fda0003f05270 */
[----:B------:R-:W0:Y:S08]  /*13b90*/  @P0 LDC R5, c[0x0][0x44c] ;  /* 0x00011300ff050b82 */ /* 0x000e300000000800 */
[----:B------:R-:W1:Y:S01]  /*13ba0*/  @P0 LDC R6, c[0x0][0x450] ;  /* 0x00011400ff060b82 */ /* 0x000e620000000800 */
[----:B------:R-:W-:Y:S02]  /*13bb0*/  IMAD R4, R4, UR4, RZ ;  /* 0x0000000404047c24 */ /* 0x000fe4000f8e02ff */
[----:B------:R-:W-:-:S04]  /*13bc0*/  IMAD.WIDE.U32 R2, R0, UR4, R2 ;  /* 0x0000000400027c25 */ /* 0x000fc8000f8e0002 */
[----:B------:R-:W-:Y:S01]  /*13bd0*/  IMAD R0, R0, UR5, R4 ;  /* 0x0000000500007c24 */ /* 0x000fe2000f8e0204 */
[----:B------:R-:W-:Y:S01]  /*13be0*/  ULDC.64 UR4, c[0x0][0x2d0] ;  /* 0x0000b40000047ab9 */ /* 0x000fe20000000a00 */
[----:B----4-:R-:W-:Y:S02]  /*13bf0*/  IMAD.IADD R4, R8, 0x1, R12 ;  /* 0x0000000108047824 */ /* 0x010fe400078e020c */
[----:B------:R-:W-:Y:S02]  /*13c00*/  IMAD.IADD R3, R3, 0x1, R0 ;  /* 0x0000000103037824 */ /* 0x000fe400078e0200 */
[----:B0-----:R-:W-:Y:S01]  /*13c10*/  @P0 IMAD.HI.U32 R5, R4, R5, RZ ;  /* 0x0000000504050227 */ /* 0x001fe200078e00ff */
[----:B------:R-:W0:Y:S03]  /*13c20*/  S2R R8, SR_TID.X ;  /* 0x0000000000087919 */ /* 0x000e260000002100 */
[----:B------:R-:W-:Y:S01]  /*13c30*/  IMAD.MOV.U32 R0, RZ, RZ, R4 ;  /* 0x000000ffff007224 */ /* 0x000fe200078e0004 */
[----:B-1----:R-:W-:-:S05]  /*13c40*/  @P0 SHF.R.U32.HI R0, RZ, R6, R5 ;  /* 0x00000006ff000219 */ /* 0x002fca0000011605 */
        /* <DEDUP_REMOVED lines=18> */
[----:B------:R-:W-:Y:S02]  /*13d70*/  LOP3.LUT R8, R8, 0x7f, RZ, 0xc0, !PT ;  /* 0x0000007f08087812 */ /* 0x000fe400078ec0ff */
[----:B------:R-:W-:Y:S02]  /*13d80*/  ISETP.GE.AND P0, PT, R10, UR6, PT ;  /* 0x000000060a007c0c */ /* 0x000fe4000bf06270 */
[----:B------:R-:W-:-:S02]  /*13d90*/  LEA.HI.X R2, R2, UR5, R4, 0x1, P1 ;  /* 0x0000000502027c11 */ /* 0x000fc400088f0c04 */
[----:B------:R-:W-:Y:S01]  /*13da0*/  SHF.R.U32.HI R8, RZ, 0x3, R8 ;  /* 0x00000003ff087819 */ /* 0x000fe20000011608 */
[----:B------:R-:W-:Y:S08]  /*13db0*/  BRA.DIV UR4, `(.L_x_2487) ;  /* 0x0000004204c47947 */ /* 0x000ff0000b800000 */
[----:B------:R-:W2:Y:S04]  /*13dc0*/  LDL.LU R6, [R1+0x30] ;  /* 0x0000300001067983 */ /* 0x000ea80000300800 */
[----:B------:R-:W3:Y:S01]  /*13dd0*/  LDL.LU R11, [R1+0x2c] ;  /* 0x00002c00010b7983 */ /* 0x000ee20000300800 */
[----:B--2---:R-:W-:-:S03]  /*13de0*/  IMAD R4, R6, R7, RZ ;  /* 0x0000000706047224 */ /* 0x004fc600078e02ff */
[----:B------:R-:W0:Y:S01]  /*13df0*/  SHFL.IDX PT, R7, R0, RZ, 0x181f ;  /* 0x00181fff00077589 */ /* 0x000e2200000e0000 */
[----:B---3--:R-:W-:-:S03]  /*13e00*/  IMAD.IADD R3, R8, 0x1, R11 ;  /* 0x0000000108037824 */ /* 0x008fc600078e020b */
[----:B------:R-:W1:Y:S01]  /*13e10*/  SHFL.IDX PT, R6, R2, RZ, 0x181f ;  /* 0x00181fff02067589 */ /* 0x000e6200000e0000 */
[C---:B------:R-:W-:Y:S01]  /*13e20*/  VIADD R5, R3.reuse, 0x10 ;  /* 0x0000001003057836 */ /* 0x040fe20000000000 */
        /* <DEDUP_REMOVED lines=63> */
.L_x_2606:
        /* <DEDUP_REMOVED lines=11> */
.L_x_2488:
        /* <DEDUP_REMOVED lines=19> */
.L_x_2607:
[----:B------:R-:W-:Y:S05]  /*14400*/  BSYNC B0 ;  /* 0x0000000000007941 */ /* 0x000fea0003800000 */
.L_x_2489:
[----:B0-----:R-:W2:Y:S01]  /*14410*/  LDL R2, [R1] ;  /* 0x0000000001027983 */ /* 0x001ea20000100800 */
        /* <DEDUP_REMOVED lines=15> */
.L_x_2608:
[----:B------:R-:W-:Y:S05]  /*14510*/  BSYNC B1 ;  /* 0x0000000000017941 */ /* 0x000fea0003800000 */
.L_x_2493:
        /* <DEDUP_REMOVED lines=9> */
.L_x_2496:
[----:B------:R-:W-:Y:S05]  /*145b0*/  BSYNC B1 ;  /* 0x0000000000017941 */ /* 0x000fea0003800000 */
.L_x_2495:
[----:B------:R-:W2:Y:S04]  /*145c0*/  LDL R5, [R1+0x4] ;  /* 0x0000040001057983 */ /* 0x000ea80000100800 */
[----:B0-----:R-:W2:Y:S04]  /*145d0*/  LDL R0, [R1+0x8] ;  /* 0x0000080001007983 */ /* 0x001ea80000100800 */
[----:B------:R-:W3:Y:S04]  /*145e0*/  LDL R4, [R1+0x18] ;  /* 0x0000180001047983 */ /* 0x000ee80000100800 */
[----:B------:R-:W3:Y:S01]  /*145f0*/  LDL.LU R3, [R1+0x28] ;  /* 0x0000280001037983 */ /* 0x000ee20000300800 */
        /* <DEDUP_REMOVED lines=10> */
.L_x_2497:
        /* <DEDUP_REMOVED lines=15> */
.L_x_2498:
        /* <DEDUP_REMOVED lines=15> */
.L_x_2499:
        /* <DEDUP_REMOVED lines=15> */
.L_x_2500:
        /* <DEDUP_REMOVED lines=10> */
.L_x_2492:
[----:B------:R-:W-:Y:S05]  /*14a10*/  BSYNC B0 ;  /* 0x0000000000007941 */ /* 0x000fea0003800000 */
.L_x_2491:
[----:B------:R-:W2:Y:S04]  /*14a20*/  LDL R4, [R1+0x20] ;  /* 0x0000200001047983 */ /* 0x000ea80000100800 */
[----:B------:R-:W3:Y:S01]  /*14a30*/  LDL R5, [R1+0x1c] ;  /* 0x00001c0001057983 */ /* 0x000ee20000100800 */
[----:B------:R-:W-:Y:S01]  /*14a40*/  BSSY B0, `(.L_x_2501) ;  /* 0x00001ff000007945 */ /* 0x000fe20003800000 */
[----:B--2---:R-:W-:-:S05]  /*14a50*/  VIADD R0, R4, 0xfffffffe ;  /* 0xfffffffe04007836 */ /* 0x004fca0000000000 */
[----:B---3--:R-:W-:-:S13]  /*14a60*/  ISETP.GE.AND P0, PT, R0, R5, PT ;  /* 0x000000050000720c */ /* 0x008fda0003f06270 */
[----:B------:R-:W-:Y:S05]  /*14a70*/  @!P0 BRA `(.L_x_2502) ;  /* 0x0000001c00ec8947 */ /* 0x000fea0003800000 */
[----:B------:R-:W-:Y:S01]  /*14a80*/  IMAD.MOV R2, RZ, RZ, -R4 ;  /* 0x000000ffff027224 */ /* 0x000fe200078e0a04 */
[----:B------:R-:W-:Y:S01]  /*14a90*/  LOP3.LUT R6, RZ, R5, RZ, 0x33, !PT ;  /* 0x00000005ff067212 */ /* 0x000fe200078e33ff */
[----:B------:R-:W-:Y:S03]  /*14aa0*/  BSSY B2, `(.L_x_2503) ;  /* 0x00000ab000027945 */ /* 0x000fe60003800000 */
[----:B------:R-:W-:-:S05]  /*14ab0*/  VIADDMNMX R6, R2, 0x1, R6, !PT ;  /* 0x0000000102067846 */ /* 0x000fca0007800106 */
[----:B------:R-:W-:-:S05]  /*14ac0*/  IMAD.IADD R2, R4, 0x1, R6 ;  /* 0x0000000104027824 */ /* 0x000fca00078e0206 */
[----:B------:R-:W-:-:S04]  /*14ad0*/  LOP3.LUT R2, R2, 0x1, RZ, 0xc0, !PT ;  /* 0x0000000102027812 */ /* 0x000fc800078ec0ff */
[----:B------:R-:W-:-:S13]  /*14ae0*/  ISETP.NE.U32.AND P0, PT, R2, 0x1, PT ;  /* 0x000000010200780c */ /* 0x000fda0003f05070 */
[----:B------:R-:W-:Y:S05]  /*14af0*/  @P0 BRA `(.L_x_2504) ;  /* 0x0000000800940947 */ /* 0x000fea0003800000 */
[----:B------:R-:W2:Y:S04]  /*14b00*/  LDL R5, [R1] ;  /* 0x0000000001057983 */ /* 0x000ea80000100800 */
        /* <DEDUP_REMOVED lines=34> */
[----:B------:R1:W5:Y:S04]  /*14d30*/  LDG.E R17, desc[UR40][R4.64] ;  /* 0x0000002804117981 */ /* 0x000368000c1e1900 */
.L_x_2507:
[----:B------:R-:W2:Y:S01]  /*14d40*/  LDL R2, [R1+0x4] ;  /* 0x0000040001027983 */ /* 0x000ea20000100800 */
        /* <DEDUP_REMOVED lines=8> */
.L_x_2609:
[----:B------:R-:W-:Y:S05]  /*14dd0*/  BSYNC B3 ;  /* 0x0000000000037941 */ /* 0x000fea0003800000 */
.L_x_2508:
        /* <DEDUP_REMOVED lines=9> */
.L_x_2511:
[----:B------:R-:W-:Y:S05]  /*14e70*/  BSYNC B3 ;  /* 0x0000000000037941 */ /* 0x000fea0003800000 */
.L_x_2510:
        /* <DEDUP_REMOVED lines=14> */
.L_x_2512:
        /* <DEDUP_REMOVED lines=13> */
.L_x_2610:
[----:B------:R-:W-:Y:S05]  /*15030*/  BSYNC B3 ;  /* 0x0000000000037941 */ /* 0x000fea0003800000 */
.L_x_2513:
        /* <DEDUP_REMOVED lines=11> */
.L_x_2516:
[----:B------:R-:W-:Y:S05]  /*150f0*/  BSYNC B3 ;  /* 0x0000000000037941 */ /* 0x000fea0003800000 */
.L_x_2515:
        /* <DEDUP_REMOVED lines=11> */
.L_x_2517:
        /* <DEDUP_REMOVED lines=15> */
.L_x_2518:
        /* <DEDUP_REMOVED lines=15> */
.L_x_2519:
        /* <DEDUP_REMOVED lines=15> */
.L_x_2520:
        /* <DEDUP_REMOVED lines=10> */
.L_x_2506:
[----:B------:R-:W-:Y:S05]  /*15520*/  BSYNC B1 ;  /* 0x0000000000017941 */ /* 0x000fea0003800000 */
.L_x_2505:
[----:B------:R-:W2:Y:S02]  /*15530*/  LDL R4, [R1+0x20] ;  /* 0x0000200001047983 */ /* 0x000ea40000100800 */
[----:B--2---:R-:W-:-:S07]  /*15540*/  VIADD R0, R4, 0xfffffffd ;  /* 0xfffffffd04007836 */ /* 0x004fce0000000000 */
.L_x_2504:
[----:B------:R-:W-:Y:S05]  /*15550*/  BSYNC B2 ;  /* 0x0000000000027941 */ /* 0x000fea0003800000 */
.L_x_2503:
[----:B------:R-:W2:Y:S01]  /*15560*/  LDL.LU R2, [R1+0x20] ;  /* 0x0000200001027983 */ /* 0x000ea20000300800 */
[----:B------:R-:W-:Y:S01]  /*15570*/  VIADD R6, R6, 0xfffffffe ;  /* 0xfffffffe06067836 */ /* 0x000fe20000000000 */
[----:B--2---:R-:W-:-:S04]  /*15580*/  LOP3.LUT R2, RZ, R2, RZ, 0x33, !PT ;  /* 0x00000002ff027212 */ /* 0x004fc800078e33ff */
[----:B------:R-:W-:-:S13]  /*15590*/  ISETP.NE.AND P0, PT, R6, R2, PT ;  /* 0x000000020600720c */ /* 0x000fda0003f05270 */
[----:B------:R-:W-:Y:S05]  /*155a0*/  @!P0 BRA `(.L_x_2502) ;  /* 0x0000001400208947 */ /* 0x000fea0003800000 */
.L_x_2553:
[----:B------:R-:W2:Y:S04]  /*155b0*/  LDL R4, [R1] ;  /* 0x0000000001047983 */ /* 0x000ea80000100800 */
        /* <DEDUP_REMOVED lines=35> */
.L_x_2523:
[----:B------:R-:W2:Y:S01]  /*157f0*/  LDL R2, [R1+0x4] ;  /* 0x0000040001027983 */ /* 0x000ea20000100800 */
        /* <DEDUP_REMOVED lines=8> */
.L_x_2611:
[----:B------:R-:W-:Y:S05]  /*15880*/  BSYNC B2 ;  /* 0x0000000000027941 */ /* 0x000fea0003800000 */
.L_x_2524:
        /* <DEDUP_REMOVED lines=9> */
.L_x_2527:
[----:B------:R-:W-:Y:S05]  /*15920*/  BSYNC B2 ;  /* 0x0000000000027941 */ /* 0x000fea0003800000 */
.L_x_2526:
        /* <DEDUP_REMOVED lines=13> */
.L_x_2528:
        /* <DEDUP_REMOVED lines=13> */
.L_x_2612:
[----:B------:R-:W-:Y:S05]  /*15ad0*/  BSYNC B2 ;  /* 0x0000000000027941 */ /* 0x000fea0003800000 */
.L_x_2529:
        /* <DEDUP_REMOVED lines=11> */
.L_x_2532:
[----:B------:R-:W-:Y:S05]  /*15b90*/  BSYNC B2 ;  /* 0x0000000000027941 */ /* 0x000fea0003800000 */
.L_x_2531:
        /* <DEDUP_REMOVED lines=10> */
.L_x_2533:
        /* <DEDUP_REMOVED lines=15> */
.L_x_2534:
        /* <DEDUP_REMOVED lines=15> */
.L_x_2535:
        /* <DEDUP_REMOVED lines=15> */
.L_x_2536:
        /* <DEDUP_REMOVED lines=10> */
.L_x_2522:
[----:B------:R-:W-:Y:S05]  /*15fb0*/  BSYNC B1 ;  /* 0x0000000000017941 */ /* 0x000fea0003800000 */
.L_x_2521:
[----:B------:R-:W2:Y:S01]  /*15fc0*/  LDL R5, [R1] ;  /* 0x0000000001057983 */ /* 0x000ea20000100800 */
[----:B------:R-:W-:Y:S01]  /*15fd0*/  VIADD R7, R7, 0x1 ;  /* 0x0000000107077836 */ /* 0x000fe20000000000 */
[----:B------:R-:W-:Y:S04]  /*15fe0*/  BSSY B1, `(.L_x_2537) ;  /* 0x00000a0000017945 */ /* 0x000fe80003800000 */
[----:B------:R-:W-:-:S04]  /*15ff0*/  ISETP.NE.AND P0, PT, R7, 0x2, PT ;  /* 0x000000020700780c */ /* 0x000fc80003f05270 */
[----:B------:R-:W-:Y:S02]  /*16000*/  SEL R2, RZ, 0x1, P0 ;  /* 0x00000001ff027807 */ /* 0x000fe40000000000 */
[----:B------:R-:W-:Y:S02]  /*16010*/  SEL R9, R7, RZ, P0 ;  /* 0x000000ff07097207 */ /* 0x000fe40000000000 */
[----:B-----5:R-:W-:Y:S01]  /*16020*/  LOP3.LUT R8, R6, R2, RZ, 0x3c, !PT ;  /* 0x0000000206087212 */ /* 0x020fe200078e3cff */
[----:B------:R-:W-:-:S04]  /*16030*/  VIADD R6, R0, 0xffffffff ;  /* 0xffffffff00067836 */ /* 0x000fc80000000000 */
[----:B------:R0:W-:Y:S04]  /*16040*/  STL [R1+0x10], R8 ;  /* 0x0000100801007387 */ /* 0x0001e80000100800 */
[----:B------:R0:W-:Y:S01]  /*16050*/  STL [R1+0x8], R9 ;  /* 0x0000080901007387 */ /* 0x0001e20000100800 */
[----:B--2---:R-:W-:-:S13]  /*16060*/  LOP3.LUT P2, RZ, R5, 0x1, RZ, 0xc0, !PT ;  /* 0x0000000105ff7812 */ /* 0x004fda000784c0ff */
[----:B0-----:R-:W-:Y:S05]  /*16070*/  @!P2 BRA `(.L_x_2538) ;  /* 0x000000080058a947 */ /* 0x001fea0003800000 */
        /* <DEDUP_REMOVED lines=24> */
.L_x_2539:
[----:B------:R-:W2:Y:S01]  /*16200*/  LDL R2, [R1+0x4] ;  /* 0x0000040001027983 */ /* 0x000ea20000100800 */
        /* <DEDUP_REMOVED lines=8> */
.L_x_2613:
[----:B------:R-:W-:Y:S05]  /*16290*/  BSYNC B2 ;  /* 0x0000000000027941 */ /* 0x000fea0003800000 */
.L_x_2540:
        /* <DEDUP_REMOVED lines=9> */
.L_x_2543:
[----:B------:R-:W-:Y:S05]  /*16330*/  BSYNC B2 ;  /* 0x0000000000027941 */ /* 0x000fea0003800000 */
.L_x_2542:
        /* <DEDUP_REMOVED lines=14> */
.L_x_2544:
        /* <DEDUP_REMOVED lines=13> */
.L_x_2614:
[----:B------:R-:W-:Y:S05]  /*164f0*/  BSYNC B2 ;  /* 0x0000000000027941 */ /* 0x000fea0003800000 */
.L_x_2545:
        /* <DEDUP_REMOVED lines=11> */
.L_x_2548:
[----:B------:R-:W-:Y:S05]  /*165b0*/  BSYNC B2 ;  /* 0x0000000000027941 */ /* 0x000fea0003800000 */
.L_x_2547:
        /* <DEDUP_REMOVED lines=11> */
.L_x_2549:
        /* <DEDUP_REMOVED lines=15> */
.L_x_2550:
        /* <DEDUP_REMOVED lines=15> */
.L_x_2551:
        /* <DEDUP_REMOVED lines=15> */
.L_x_2552:
        /* <DEDUP_REMOVED lines=10> */
.L_x_2538:
[----:B------:R-:W-:Y:S05]  /*169e0*/  BSYNC B1 ;  /* 0x0000000000017941 */ /* 0x000fea0003800000 */
.L_x_2537:
[----:B------:R-:W2:Y:S01]  /*169f0*/  LDL R5, [R1+0x1c] ;  /* 0x00001c0001057983 */ /* 0x000ea20000100800 */
[----:B------:R-:W-:Y:S01]  /*16a00*/  VIADD R0, R0, 0xfffffffe ;  /* 0xfffffffe00007836 */ /* 0x000fe20000000000 */
[----:B--2---:R-:W-:-:S13]  /*16a10*/  ISETP.GT.AND P0, PT, R6, R5, PT ;  /* 0x000000050600720c */ /* 0x004fda0003f04270 */
[----:B------:R-:W-:Y:S05]  /*16a20*/  @P0 BRA `(.L_x_2553) ;  /* 0xffffffe800e00947 */ /* 0x000fea000383ffff */
.L_x_2502:
[----:B------:R-:W-:Y:S05]  /*16a30*/  BSYNC B0 ;  /* 0x0000000000007941 */ /* 0x000fea0003800000 */
.L_x_2501:
        /* <DEDUP_REMOVED lines=24> */
.L_x_2555:
[----:B------:R-:W-:Y:S05]  /*16bc0*/  BSYNC B0 ;  /* 0x0000000000007941 */ /* 0x000fea0003800000 */
.L_x_2554:
[----:B------:R-:W-:-:S05]  /*16bd0*/  SEL R0, R0, RZ, P0 ;  /* 0x000000ff00007207 */ /* 0x000fca0000000000 */
[----:B------:R3:W-:Y:S02]  /*16be0*/  STL [R1+0x8], R0 ;  /* 0x0000080001007387 */ /* 0x0007e40000100800 */
.L_x_2473:
[----:B------:R-:W-:Y:S05]  /*16bf0*/  BSYNC B7 ;  /* 0x0000000000077941 */ /* 0x000fea0003800000 */
.L_x_2471:
[----:B---3--:R-:W3:Y:S02]  /*16c00*/  LDL R0, [R1] ;  /* 0x0000000001007983 */ /* 0x008ee40000100800 */
        /* <DEDUP_REMOVED lines=12> */
.L_x_2556:
[----:B------:R-:W3:Y:S01]  /*16cd0*/  S2R R0, SR_TID.X ;  /* 0x0000000000007919 */ /* 0x000ee20000002100 */
[----:B------:R-:W-:Y:S01]  /*16ce0*/  UMOV UR4, 0xffffffff ;  /* 0xffffffff00047882 */ /* 0x000fe20000000000 */
[----:B---3--:R-:W-:-:S04]  /*16cf0*/  LOP3.LUT R4, R0, 0x1f, RZ, 0xc0, !PT ;  /* 0x0000001f00047812 */ /* 0x008fc800078ec0ff */
[----:B------:R-:W-:Y:S01]  /*16d00*/  ISETP.NE.AND P0, PT, R4, 0x1f, PT ;  /* 0x0000001f0400780c */ /* 0x000fe20003f05270 */
[----:B------:R-:W-:-:S12]  /*16d10*/  BRA.DIV UR4, `(.L_x_2558) ;  /* 0x0000002204247947 */ /* 0x000fd8000b800000 */
[----:B------:R-:W-:Y:S01]  /*16d20*/  IMAD.IADD R5, R19, 0x1, R4 ;  /* 0x0000000113057824 */ /* 0x000fe200078e0204 */
[----:B------:R-:W-:-:S04]  /*16d30*/  ULDC UR4, c[0x0][0xc3c] ;  /* 0x00030f0000047ab9 */ /* 0x000fc80000000800 */
[----:B------:R-:W-:-:S13]  /*16d40*/  ISETP.GE.OR P1, PT, R5, UR4, !P0 ;  /* 0x0000000405007c0c */ /* 0x000fda000c726670 */
[----:B-1----:R-:W1:Y:S02]  /*16d50*/  @!P1 LDC.64 R2, c[0x0][0xc80] ;  /* 0x00032000ff029b82 */ /* 0x002e640000000a00 */
[----:B-1----:R-:W-:-:S06]  /*16d60*/  @!P1 IMAD.WIDE R2, R5, 0x4, R2 ;  /* 0x0000000405029825 */ /* 0x002fcc00078e0202 */
[----:B------:R1:W3:Y:S01]  /*16d70*/  @!P1 LDG.E R3, desc[UR40][R2.64] ;  /* 0x0000002802039981 */ /* 0x0002e2000c1e1900 */
[C---:B------:R-:W-:Y:S02]  /*16d80*/  ISETP.GE.U32.AND P2, PT, R4.reuse, 0x2, PT ;  /* 0x000000020400780c */ /* 0x040fe40003f46070 */
[C---:B------:R-:W-:Y:S01]  /*16d90*/  ISETP.GE.U32.AND P3, PT, R4.reuse, 0x4, PT ;  /* 0x000000040400780c */ /* 0x040fe20003f66070 */
[----:B------:R-:W-:Y:S01]  /*16da0*/  SHFL.IDX PT, R0, R16, RZ, 0x1f ;  /* 0x00001fff10007589 */ /* 0x000fe200000e0000 */
[C---:B------:R-:W-:Y:S02]  /*16db0*/  ISETP.GE.U32.AND P4, PT, R4.reuse, 0x8, PT ;  /* 0x000000080400780c */ /* 0x040fe40003f86070 */
[C---:B------:R-:W-:Y:S01]  /*16dc0*/  ISETP.GE.U32.AND P5, PT, R4.reuse, 0x10, PT ;  /* 0x000000100400780c */ /* 0x040fe20003fa6070 */
[----:B-1----:R-:W-:Y:S02]  /*16dd0*/  IMAD.MOV.U32 R2, RZ, RZ, RZ ;  /* 0x000000ffff027224 */ /* 0x002fe400078e00ff */
[----:B---3--:R-:W-:Y:S01]  /*16de0*/  @!P1 IMAD.MOV.U32 R2, RZ, RZ, R3 ;  /* 0x000000ffff029224 */ /* 0x008fe200078e0003 */
[----:B------:R-:W-:-:S04]  /*16df0*/  ISETP.NE.AND P1, PT, R4, RZ, PT ;  /* 0x000000ff0400720c */ /* 0x000fc80003f25270 */
[----:B------:R-:W1:Y:S02]  /*16e00*/  SHFL.UP PT, R14, R2, 0x1, RZ ;  /* 0x04200000020e7989 */ /* 0x000e6400000e00ff */
[----:B-1----:R-:W-:-:S05]  /*16e10*/  SEL R5, R14, RZ, P1 ;  /* 0x000000ff0e057207 */ /* 0x002fca0000800000 */
[----:B------:R-:W-:Y:S02]  /*16e20*/  IMAD.IADD R3, R2, 0x1, R5 ;  /* 0x0000000102037824 */ /* 0x000fe400078e0205 */
[----:B------:R-:W-:Y:S04]  /*16e30*/  SHFL.IDX PT, R5, R16, 0x1, 0x1f ;  /* 0x00201f0010057f89 */ /* 0x000fe800000e0000 */
        /* <DEDUP_REMOVED lines=12> */
[----:B------:R1:W3:Y:S02]  /*16f00*/  SHFL.IDX PT, R14, R3, 0x1f, 0x1f ;  /* 0x03e01f00030e7f89 */ /* 0x0002e400000e0000 */
.L_x_2624:
[----:B------:R-:W-:Y:S02]  /*16f10*/  ULDC UR4, c[0x0][0xc38] ;  /* 0x00030e0000047ab9 */ /* 0x000fe40000000800 */
[----:B------:R-:W-:-:S04]  /*16f20*/  IMAD.U32 R4, RZ, RZ, UR4 ;  /* 0x00000004ff047e24 */ /* 0x000fc8000f8e00ff */
[----:B---3--:R-:W-:-:S04]  /*16f30*/  IMAD R14, R14, R4, RZ ;  /* 0x000000040e0e7224 */ /* 0x008fc800078e02ff */
[----:B------:R-:W-:-:S05]  /*16f40*/  IMAD.IADD R5, R5, 0x1, R14 ;  /* 0x0000000105057824 */ /* 0x000fca00078e020e */
[----:B------:R-:W-:-:S13]  /*16f50*/  ISETP.GT.AND P6, PT, R5, R0, PT ;  /* 0x000000000500720c */ /* 0x000fda0003fc4270 */
[----:B------:R-:W-:Y:S05]  /*16f60*/  @P6 BRA `(.L_x_2559) ;  /* 0x00000000009c6947 */ /* 0x000fea0003800000 */
.L_x_2564:
[----:B------:R-:W3:Y:S01]  /*16f70*/  LDC R4, c[0x0][0xc3c] ;  /* 0x00030f00ff047b82 */ /* 0x000ee20000000800 */
[----:B------:R-:W-:-:S05]  /*16f80*/  VIADD R19, R19, 0x1f ;  /* 0x0000001f13137836 */ /* 0x000fca0000000000 */
[----:B---3--:R-:W-:-:S13]  /*16f90*/  ISETP.GE.AND P6, PT, R19, R4, PT ;  /* 0x000000041300720c */ /* 0x008fda0003fc6270 */
[----:B0-----:R-:W-:Y:S05]  /*16fa0*/  @P6 BRA `(.L_x_2560) ;  /* 0x0000000400d06947 */ /* 0x001fea0003800000 */
[----:B------:R-:W3:Y:S01]  /*16fb0*/  S2R R2, SR_TID.X ;  /* 0x0000000000027919 */ /* 0x000ee20000002100 */
[----:B------:R-:W-:Y:S01]  /*16fc0*/  BSSY B0, `(.L_x_2561) ;  /* 0x0000009000007945 */ /* 0x000fe20003800000 */
[----:B---3--:R-:W-:-:S05]  /*16fd0*/  LOP3.LUT R2, R2, 0x1f, RZ, 0xc0, !PT ;  /* 0x0000001f02027812 */ /* 0x008fca00078ec0ff */
[----:B0-2---:R-:W-:Y:S02]  /*16fe0*/  IMAD.IADD R7, R19, 0x1, R2 ;  /* 0x0000000113077824 */ /* 0x005fe400078e0202 */
[----:B------:R-:W-:-:S03]  /*16ff0*/  IMAD.MOV.U32 R2, RZ, RZ, RZ ;  /* 0x000000ffff027224 */ /* 0x000fc600078e00ff */
[----:B------:R-:W-:-:S13]  /*17000*/  ISETP.GE.OR P6, PT, R7, R4, !P0 ;  /* 0x000000040700720c */ /* 0x000fda00047c6670 */
[----:B------:R-:W-:Y:S05]  /*17010*/  @P6 BRA `(.L_x_2562) ;  /* 0x00000000000c6947 */ /* 0x000fea0003800000 */
[----:B-1----:R-:W0:Y:S02]  /*17020*/  LDC.64 R2, c[0x0][0xc80] ;  /* 0x00032000ff027b82 */ /* 0x002e240000000a00 */
[----:B0-----:R-:W-:-:S06]  /*17030*/  IMAD.WIDE R2, R7, 0x4, R2 ;  /* 0x0000000407027825 */ /* 0x001fcc00078e0202 */
[----:B------:R0:W5:Y:S02]  /*17040*/  LDG.E R2, desc[UR40][R2.64] ;  /* 0x0000002802027981 */ /* 0x000164000c1e1900 */
.L_x_2562:
[----:B------:R-:W-:Y:S05]  /*17050*/  BSYNC B0 ;  /* 0x0000000000007941 */ /* 0x000fea0003800000 */
.L_x_2561:
[----:B------:R-:W-:-:S03]  /*17060*/  UMOV UR4, 0xffffffff ;  /* 0xffffffff00047882 */ /* 0x000fc60000000000 */
[----:B------:R-:W-:Y:S05]  /*17070*/  BRA.DIV UR4, `(.L_x_2563) ;  /* 0x0000002204707947 */ /* 0x000fea000b800000 */
[----:B-----5:R-:W2:Y:S02]  /*17080*/  SHFL.UP PT, R14, R2, 0x1, RZ ;  /* 0x04200000020e7989 */ /* 0x020ea400000e00ff */
[----:B--2---:R-:W-:-:S05]  /*17090*/  SEL R13, R14, RZ, P1 ;  /* 0x000000ff0e0d7207 */ /* 0x004fca0000800000 */
[----:B------:R-:W-:-:S05]  /*170a0*/  IMAD.IADD R13, R2, 0x1, R13 ;  /* 0x00000001020d7824 */ /* 0x000fca00078e020d */
[----:B------:R-:W2:Y:S02]  /*170b0*/  SHFL.UP PT, R14, R13, 0x2, RZ ;  /* 0x044000000d0e7989 */ /* 0x000ea400000e00ff */
[----:B--2---:R-:W-:-:S05]  /*170c0*/  SEL R4, R14, RZ, P2 ;  /* 0x000000ff0e047207 */ /* 0x004fca0001000000 */
[----:B------:R-:W-:-:S05]  /*170d0*/  IMAD.IADD R4, R13, 0x1, R4 ;  /* 0x000000010d047824 */ /* 0x000fca00078e0204 */
[----:B------:R-:W0:Y:S02]  /*170e0*/  SHFL.UP PT, R14, R4, 0x4, RZ ;  /* 0x04800000040e7989 */ /* 0x000e2400000e00ff */
[----:B01----:R-:W-:-:S05]  /*170f0*/  SEL R3, R14, RZ, P3 ;  /* 0x000000ff0e037207 */ /* 0x003fca0001800000 */
        /* <DEDUP_REMOVED lines=8> */
.L_x_2632:
[----:B------:R-:W-:Y:S02]  /*17180*/  ULDC UR4, c[0x0][0xc38] ;  /* 0x00030e0000047ab9 */ /* 0x000fe40000000800 */
[----:B------:R-:W-:-:S04]  /*17190*/  IMAD.U32 R4, RZ, RZ, UR4 ;  /* 0x00000004ff047e24 */ /* 0x000fc8000f8e00ff */
[----:B-1----:R-:W-:-:S04]  /*171a0*/  IMAD R14, R14, R4, RZ ;  /* 0x000000040e0e7224 */ /* 0x002fc800078e02ff */
[----:B------:R-:W-:-:S05]  /*171b0*/  IMAD.IADD R5, R14, 0x1, R5 ;  /* 0x000000010e057824 */ /* 0x000fca00078e0205 */
[----:B------:R-:W-:-:S13]  /*171c0*/  ISETP.GT.AND P6, PT, R5, R0, PT ;  /* 0x000000000500720c */ /* 0x000fda0003fc4270 */
[----:B------:R-:W-:Y:S05]  /*171d0*/  @!P6 BRA `(.L_x_2564) ;  /* 0xfffffffc0064e947 */ /* 0x000fea000383ffff */
.L_x_2559:
[----:B------:R-:W-:Y:S01]  /*171e0*/  IMAD.IADD R16, R5, 0x1, -R14 ;  /* 0x0000000105107824 */ /* 0x000fe200078e0a0e */
[----:B------:R-:W-:-:S03]  /*171f0*/  UMOV UR4, 0xffffffff ;  /* 0xffffffff00047882 */ /* 0x000fc60000000000 */
[----:B------:R-:W-:-:S05]  /*17200*/  IMAD R5, R3, R4, R16 ;  /* 0x0000000403057224 */ /* 0x000fca00078e0210 */
[----:B------:R-:W-:Y:S01]  /*17210*/  ISETP.GT.AND P6, PT, R5, R0, PT ;  /* 0x000000000500720c */ /* 0x000fe20003fc4270 */
[----:B------:R-:W-:-:S12]  /*17220*/  BRA.DIV UR4, `(.L_x_2565) ;  /* 0x0000002204c07947 */ /* 0x000fd8000b800000 */
[----:B------:R-:W-:-:S04]  /*17230*/  VOTE.ANY R5, PT, !P6 ;  /* 0x0000000000057806 */ /* 0x000fc800070e0100 */
[----:B------:R-:W3:Y:S02]  /*17240*/  POPC R6, R5 ;  /* 0x0000000500067309 */ /* 0x000ee40000000000 */
[----:B---3--:R3:W4:Y:S02]  /*17250*/  SHFL.IDX PT, R17, R2, R6, 0x1f ;  /* 0x00001f0602117589 */ /* 0x00872400000e0000 */
.L_x_2636:
[----:B------:R-:W-:Y:S01]  /*17260*/  ISETP.NE.AND P0, PT, R5, RZ, PT ;  /* 0x000000ff0500720c */ /* 0x000fe20003f05270 */
[----:B------:R-:W-:-:S12]  /*17270*/  IMAD.MOV.U32 R5, RZ, RZ, RZ ;  /* 0x000000ffff057224 */ /* 0x000fd800078e00ff */
[----:B------:R-:W-:Y:S05]  /*17280*/  @!P0 BRA `(.L_x_2566) ;  /* 0x0000000000108947 */ /* 0x000fea0003800000 */
[----:B------:R-:W-:Y:S01]  /*17290*/  UMOV UR4, 0xffffffff ;  /* 0xffffffff00047882 */ /* 0x000fe20000000000 */
[----:B------:R-:W-:Y:S02]  /*172a0*/  VIADD R12, R6, 0xffffffff ;  /* 0xffffffff060c7836 */ /* 0x000fe40000000000 */
[----:B------:R-:W-:Y:S05]  /*172b0*/  BRA.DIV UR4, `(.L_x_2567) ;  /* 0x0000002204e47947 */ /* 0x000fea000b800000 */
[----:B------:R0:W0:Y:S02]  /*172c0*/  SHFL.IDX PT, R5, R3, R12, 0x1f ;  /* 0x00001f0c03057589 */ /* 0x00002400000e0000 */
.L_x_2566:
[----:B01-3--:R-:W0:Y:S01]  /*172d0*/  LDC.64 R2, c[0x0][0xc90] ;  /* 0x00032400ff027b82 */ /* 0x00be220000000a00 */
[----:B------:R-:W-:-:S04]  /*172e0*/  IMAD.IADD R19, R6, 0x1, R19 ;  /* 0x0000000106137824 */ /* 0x000fc800078e0213 */
[----:B0-----:R-:W-:-:S05]  /*172f0*/  IMAD.WIDE R2, R19, 0x4, R2 ;  /* 0x0000000413027825 */ /* 0x001fca00078e0202 */
[----:B--2---:R-:W4:Y:S01]  /*17300*/  LDG.E R7, desc[UR40][R2.64] ;  /* 0x0000002802077981 */ /* 0x004f22000c1e1900 */
[----:B------:R-:W-:-:S04]  /*17310*/  IMAD R16, R5, R4, R16 ;  /* 0x0000000405107224 */ /* 0x000fc800078e0210 */
[----:B------:R-:W-:Y:S02]  /*17320*/  IMAD.IADD R0, R0, 0x1, -R16 ;  /* 0x0000000100007824 */ /* 0x000fe400078e0a10 */
[----:B----4-:R-:W-:-:S05]  /*17330*/  IMAD R6, R17, R7, RZ ;  /* 0x0000000711067224 */ /* 0x010fca00078e02ff */
[----:B-----5:R-:W-:-:S04]  /*17340*/  IABS R8, R6 ;  /* 0x0000000600087213 */ /* 0x020fc80000000000 */
[----:B------:R-:W0:Y:S08]  /*17350*/  I2F.RP R2, R8 ;  /* 0x0000000800027306 */ /* 0x000e300000209400 */
[----:B0-----:R-:W0:Y:S02]  /*17360*/  MUFU.RCP R2, R2 ;  /* 0x0000000200027308 */ /* 0x001e240000001000 */
[----:B0-----:R-:W-:-:S06]  /*17370*/  VIADD R2, R2, 0xffffffe ;  /* 0x0ffffffe02027836 */ /* 0x001fcc0000000000 */
[----:B------:R-:W0:Y:S02]  /*17380*/  F2I.FTZ.U32.TRUNC.NTZ R3, R2 ;  /* 0x0000000200037305 */ /* 0x000e24000021f000 */
[----:B0-----:R-:W-:-:S04]  /*17390*/  IMAD.MOV R2, RZ, RZ, -R3 ;  /* 0x000000ffff027224 */ /* 0x001fc800078e0a03 */
[----:B------:R-:W-:Y:S02]  /*173a0*/  IMAD R5, R2, R8, RZ ;  /* 0x0000000802057224 */ /* 0x000fe400078e02ff */
[----:B------:R-:W-:-:S04]  /*173b0*/  IMAD.MOV.U32 R2, RZ, RZ, RZ ;  /* 0x000000ffff027224 */ /* 0x000fc800078e00ff */
[----:B------:R-:W-:Y:S01]  /*173c0*/  IMAD.HI.U32 R2, R3, R5, R2 ;  /* 0x0000000503027227 */ /* 0x000fe200078e0002 */
[----:B------:R-:W-:Y:S02]  /*173d0*/  IABS R3, R0 ;  /* 0x0000000000037213 */ /* 0x000fe40000000000 */
[----:B------:R-:W-:-:S03]  /*173e0*/  IABS R5, R6 ;  /* 0x0000000600057213 */ /* 0x000fc60000000000 */
[----:B------:R-:W-:-:S04]  /*173f0*/  IMAD.HI.U32 R2, R2, R3, RZ ;  /* 0x0000000302027227 */ /* 0x000fc800078e00ff */
[----:B------:R-:W-:-:S04]  /*17400*/  IMAD.MOV R5, RZ, RZ, -R5 ;  /* 0x000000ffff057224 */ /* 0x000fc800078e0a05 */
        /* <DEDUP_REMOVED lines=15> */
[----:B------:R-:W-:Y:S01]  /*17500*/  VIADDMNMX R4, R3, R4, R7, PT ;  /* 0x0000000403047246 */ /* 0x000fe20003800107 */
[----:B------:R-:W-:-:S03]  /*17510*/  IMAD.IADD R5, R0, 0x1, R5 ;  /* 0x0000000100057824 */ /* 0x000fc600078e0205 */
[----:B------:R-:W-:-:S04]  /*17520*/  IABS R7, R4 ;  /* 0x0000000400077213 */ /* 0x000fc80000000000 */
        /* <DEDUP_REMOVED lines=22> */
[----:B------:R-:W-:Y:S01]  /*17690*/  @!P1 LOP3.LUT R2, RZ, R4, RZ, 0x33, !PT ;  /* 0x00000004ff029212 */ /* 0x000fe200078e33ff */
[----:B------:R-:W-:-:S04]  /*176a0*/  IMAD.MOV R4, RZ, RZ, -R4 ;  /* 0x000000ffff047224 */ /* 0x000fc800078e0a04 */
[----:B------:R-:W-:Y:S01]  /*176b0*/  IMAD R18, R2, R4, R5 ;  /* 0x0000000402127224 */ /* 0x000fe200078e0205 */
[----:B------:R-:W-:-:S05]  /*176c0*/  LOP3.LUT R2, RZ, R2, RZ, 0x33, !PT ;  /* 0x00000002ff027212 */ /* 0x000fca00078e33ff */
[----:B------:R-:W-:Y:S01]  /*176d0*/  IMAD.IADD R17, R17, 0x1, R2 ;  /* 0x0000000111117824 */ /* 0x000fe200078e0202 */
[----:B------:R-:W-:Y:S06]  /*176e0*/  BRA `(.L_x_2568) ;  /* 0x00000000001c7947 */ /* 0x000fec0003800000 */
.L_x_2560:
[----:B------:R-:W-:Y:S01]  /*176f0*/  UMOV UR4, URZ ;  /* 0x0000003f00047c82 */ /* 0x000fe20008000000 */
[----:B------:R-:W-:Y:S01]  /*17700*/  UMOV UR5, URZ ;  /* 0x0000003f00057c82 */ /* 0x000fe20008000000 */
[----:B------:R-:W-:Y:S01]  /*17710*/  ULDC UR6, c[0x0][0xc3c] ;  /* 0x00030f0000067ab9 */ /* 0x000fe20000000800 */
[----:B------:R-:W-:Y:S02]  /*17720*/  IMAD.MOV.U32 R16, RZ, RZ, R0 ;  /* 0x000000ffff107224 */ /* 0x000fe400078e0000 */
[----:B------:R-:W-:Y:S02]  /*17730*/  IMAD.U32 R17, RZ, RZ, UR4 ;  /* 0x00000004ff117e24 */ /* 0x000fe4000f8e00ff */
[----:B------:R-:W-:Y:S02]  /*17740*/  IMAD.U32 R18, RZ, RZ, UR5 ;  /* 0x00000005ff127e24 */ /* 0x000fe4000f8e00ff */
[----:B------:R-:W-:-:S07]  /*17750*/  IMAD.U32 R19, RZ, RZ, UR6 ;  /* 0x00000006ff137e24 */ /* 0x000fce000f8e00ff */
.L_x_2568:
[----:B------:R3:W4:Y:S01]  /*17760*/  LDL R2, [R1+0x4] ;  /* 0x0000040001027983 */ /* 0x0007220000100800 */
[----:B------:R-:W0:Y:S01]  /*17770*/  S2R R0, SR_TID.X ;  /* 0x0000000000007919 */ /* 0x000e220000002100 */
[----:B------:R-:W-:Y:S05]  /*17780*/  WARPSYNC.ALL ;  /* 0x0000000000007948 */ /* 0x000fea0003800000 */
[----:B0-----:R-:W-:Y:S01]  /*17790*/  LOP3.LUT R0, R0, 0x1f, RZ, 0xc0, !PT ;  /* 0x0000001f00007812 */ /* 0x001fe200078ec0ff */
[----:B------:R-:W-:Y:S03]  /*177a0*/  BAR.SYNC.DEFER_BLOCKING 0x4, 0x180 ;  /* 0x0106000000007b1d */ /* 0x000fe60000010000 */
[----:B------:R-:W-:-:S13]  /*177b0*/  ISETP.NE.AND P0, PT, R0, RZ, PT ;  /* 0x000000ff0000720c */ /* 0x000fda0003f05270 */
[----:B-1----:R-:W4:Y:S01]  /*177c0*/  @!P0 S2R R3, SR_CgaCtaId ;  /* 0x0000000000038919 */ /* 0x002f220000008800 */
[----:B------:R-:W-:-:S04]  /*177d0*/  @!P0 MOV R0, 0x400 ;  /* 0x0000040000008802 */ /* 0x000fc80000000f00 */
[----:B----4-:R-:W-:-:S05]  /*177e0*/  @!P0 LEA R2, R3, R0, 0x18 ;  /* 0x0000000003028211 */ /* 0x010fca00078ec0ff */
[----:B------:R3:W-:Y:S04]  /*177f0*/  @!P0 STS.128 [R2+0x228d0], R16 ;  /* 0x0228d01002008388 */ /* 0x0007e80000000c00 */
[----:B------:R3:W-:Y:S01]  /*17800*/  @!P0 STL [R1+0x4], R2 ;  /* 0x0000040201008387 */ /* 0x0007e20000100800 */
[----:B------:R-:W-:Y:S06]  /*17810*/  BAR.ARV 0x5, 0x180 ;  /* 0x0146000000007b1d */ /* 0x000fec0000002000 */
.L_x_2557:
[----:B------:R-:W-:Y:S02]  /*17820*/  ULDC UR4, c[0x0][0xc3c] ;  /* 0x00030f0000047ab9 */ /* 0x000fe40000000800 */
[----:B----4-:R-:W-:-:S13]  /*17830*/  ISETP.GE.AND P0, PT, R19, UR4, PT ;  /* 0x0000000413007c0c */ /* 0x010fda000bf06270 */
[----:B------:R-:W-:Y:S05]  /*17840*/  @!P0 BRA `(.L_x_2569) ;  /* 0xffffffa800f48947 */ /* 0x000fea000383ffff */
[----:B------:R-:W-:Y:S05]  /*17850*/  BSYNC B8 ;  /* 0x0000000000087941 */ /* 0x000fea0003800000 */
.L_x_2459:
[----:B---3--:R-:W3:Y:S01]  /*17860*/  LDL.LU R0, [R1+0x40] ;  /* 0x0000400001007983 */ /* 0x008ee20000300800 */
[----:B------:R-:W-:Y:S01]  /*17870*/  BSSY B0, `(.L_x_2570) ;  /* 0x000000b000007945 */ /* 0x000fe20003800000 */
[----:B------:R-:W4:Y:S01]  /*17880*/  S2R R5, SR_CgaCtaId ;  /* 0x0000000000057919 */ /* 0x000f220000008800 */
[----:B---3--:R-:W-:-:S05]  /*17890*/  VIADD R0, R0, 0x1 ;  /* 0x0000000100007836 */ /* 0x008fca0000000000 */
[----:B0-----:R-:W-:-:S04]  /*178a0*/  LEA.HI R2, R0, R0, RZ, 0x1 ;  /* 0x0000000000027211 */ /* 0x001fc800078f08ff */
[----:B-1----:R-:W-:-:S05]  /*178b0*/  LOP3.LUT R3, R2, 0xfffffffe, RZ, 0xc0, !PT ;  /* 0xfffffffe02037812 */ /* 0x002fca00078ec0ff */
[----:B------:R-:W-:Y:S01]  /*178c0*/  IMAD.IADD R3, R0, 0x1, -R3 ;  /* 0x0000000100037824 */ /* 0x000fe200078e0a03 */
[----:B------:R-:W-:-:S04]  /*178d0*/  MOV R0, 0x400 ;  /* 0x0000040000007802 */ /* 0x000fc80000000f00 */
[----:B----4-:R-:W-:Y:S02]  /*178e0*/  LEA R0, R5, R0, 0x18 ;  /* 0x0000000005007211 */ /* 0x010fe400078ec0ff */
[----:B------:R-:W-:-:S04]  /*178f0*/  SHF.L.U32 R3, R3, 0x1f, RZ ;  /* 0x0000001f03037819 */ /* 0x000fc800000006ff */
[----:B------:R-:W0:Y:S02]  /*17900*/  SYNCS.PHASECHK.TRANS64.TRYWAIT P0, [R0+URZ+0x22820], R3 ;  /* 0x02282003000075a7 */ /* 0x000e24000800017f */
[----:B0-----:R-:W-:Y:S05]  /*17910*/  @!P0 BRA `(.L_x_2571) ;  /* 0x0000001c00748947 */ /* 0x001fea0003800000 */
.L_x_2639:
[----:B------:R-:W-:Y:S05]  /*17920*/  BSYNC B0 ;  /* 0x0000000000007941 */ /* 0x000fea0003800000 */
.L_x_2570:
[----:B------:R-:W-:-:S03]  /*17930*/  UMOV UR4, 0xffffffff ;  /* 0xffffffff00047882 */ /* 0x000fc60000000000 */
[----:B------:R-:W-:Y:S05]  /*17940*/  BRA.DIV UR4, `(.L_x_2572) ;  /* 0x0000001e047c7947 */ /* 0x000fea000b800000 */
[----:B------:R-:W1:Y:S02]  /*17950*/  S2R R2, SR_TID.X ;  /* 0x0000000000027919 */ /* 0x000e640000002100 */
[----:B-1----:R-:W-:-:S04]  /*17960*/  SHF.R.U32.HI R2, RZ, 0x5, R2 ;  /* 0x00000005ff027819 */ /* 0x002fc80000011602 */
[----:B------:R-:W-:-:S05]  /*17970*/  LOP3.LUT R2, R2, 0x3, RZ, 0xc0, !PT ;  /* 0x0000000302027812 */ /* 0x000fca00078ec0ff */
[----:B------:R1:W3:Y:S02]  /*17980*/  SHFL.IDX PT, R14, R2, RZ, 0x1f ;  /* 0x00001fff020e7589 */ /* 0x0002e400000e0000 */
.L_x_2642:
[----:B---3--:R-:W-:Y:S01]  /*17990*/  ISETP.NE.AND P0, PT, R14, RZ, PT ;  /* 0x000000ff0e00720c */ /* 0x008fe20003f05270 */
[----:B------:R-:W-:-:S12]  /*179a0*/  BSSY B0, `(.L_x_2573) ;  /* 0x0000027000007945 */ /* 0x000fd80003800000 */
[----:B------:R-:W-:Y:S05]  /*179b0*/  @P0 BRA `(.L_x_2574) ;  /* 0x0000000000940947 */ /* 0x000fea0003800000 */
[----:B------:R-:W-:-:S03]  /*179c0*/  UMOV UR4, 0xffffffff ;  /* 0xffffffff00047882 */ /* 0x000fc60000000000 */
[----:B------:R-:W-:Y:S05]  /*179d0*/  BRA.DIV UR4, `(.L_x_2575) ;  /* 0x0000001e048c7947 */ /* 0x000fea000b800000 */
[----:B------:R-:W-:-:S13]  /*179e0*/  ELECT P6, URZ, PT ;  /* 0x00000000003f782f */ /* 0x000fda00038c0000 */
.L_x_2645:
[----:B------:R-:W-:Y:S05]  /*179f0*/  @!P6 BRA `(.L_x_2574) ;  /* 0x000000000084e947 */ /* 0x000fea0003800000 */
[----:B------:R-:W-:-:S06]  /*17a00*/  ULOP3.LUT UR4, UR36, 0x2, URZ, 0xfc, !UPT ;  /* 0x0000000224047892 */ /* 0x000fcc000f8efc3f */
[----:B-1----:R-:W-:-:S05]  /*17a10*/  IMAD.U32 R2, RZ, RZ, UR4 ;  /* 0x00000004ff027e24 */ /* 0x002fca000f8e00ff */
[----:B------:R-:W-:-:S13]  /*17a20*/  ISETP.NE.AND P2, PT, R2, 0x3, PT ;  /* 0x000000030200780c */ /* 0x000fda0003f45270 */
[----:B------:R-:W-:Y:S05]  /*17a30*/  @!P2 BRA `(.L_x_2576) ;  /* 0x000000000004a947 */ /* 0x000fea0003800000 */
[----:B------:R-:W-:Y:S01]  /*17a40*/  BPT.TRAP 0x1 ;  /* 0x000000040000795c */ /* 0x000fe20000300000 */
.L_x_2576:
[----:B0-----:R-:W3:Y:S04]  /*17a50*/  LDL R3, [R1+0x8] ;  /* 0x0000080001037983 */ /* 0x001ee80000100800 */
[----:B--2---:R-:W2:Y:S01]  /*17a60*/  LDL.LU R7, [R1+0x10] ;  /* 0x0000100001077983 */ /* 0x004ea20000300800 */
[----:B------:R-:W-:-:S04]  /*17a70*/  VIADD R2, R0, 0x22840 ;  /* 0x0002284000027836 */ /* 0x000fc80000000000 */
[C---:B---3--:R-:W-:Y:S02]  /*17a80*/  IMAD R6, R3.reuse, 0x8, R2 ;  /* 0x0000000803067824 */ /* 0x048fe400078e0202 */
[----:B------:R-:W-:Y:S01]  /*17a90*/  VIADD R3, R3, 0x1 ;  /* 0x0000000103037836 */ /* 0x000fe20000000000 */
[----:B--2---:R-:W-:-:S04]  /*17aa0*/  SHF.L.U32 R5, R7, 0x1f, RZ ;  /* 0x0000001f07057819 */ /* 0x004fc800000006ff */
        /* <DEDUP_REMOVED lines=8> */
.L_x_2646:
[----:B------:R-:W1:Y:S02]  /*17b30*/  SYNCS.PHASECHK.TRANS64.TRYWAIT P0, [R7+URZ], R2 ;  /* 0x00000002070075a7 */ /* 0x000e64000800017f */
[----:B-1----:R-:W-:Y:S05]  /*17b40*/  @!P0 BRA `(.L_x_2578) ;  /* 0x0000001c00648947 */ /* 0x002fea0003800000 */
.L_x_2647:
[----:B------:R-:W-:Y:S05]  /*17b50*/  @!P2 BRA `(.L_x_2579) ;  /* 0x000000000004a947 */ /* 0x000fea0003800000 */
[----:B------:R-:W-:Y:S01]  /*17b60*/  BPT.TRAP 0x1 ;  /* 0x000000040000795c */ /* 0x000fe20000300000 */
.L_x_2579:
[----:B------:R-:W2:Y:S01]  /*17b70*/  LDL.LU R4, [R1+0x8] ;  /* 0x0000080001047983 */ /* 0x000ea20000300800 */
[----:B------:R-:W-:-:S04]  /*17b80*/  VIADD R0, R0, 0x22860 ;  /* 0x0002286000007836 */ /* 0x000fc80000000000 */
[----:B--2---:R-:W-:-:S04]  /*17b90*/  IMAD R4, R4, 0x8, R0 ;  /* 0x0000000804047824 */ /* 0x004fc800078e0200 */
[----:B------:R-:W2:Y:S02]  /*17ba0*/  SYNCS.PHASECHK.TRANS64.TRYWAIT P0, [R4+URZ], R5 ;  /* 0x00000005040075a7 */ /* 0x000ea4000800017f */
[----:B--2---:R-:W-:Y:S05]  /*17bb0*/  @!P0 BRA `(.L_x_2580) ;  /* 0x0000001c005c8947 */ /* 0x004fea0003800000 */
.L_x_2648:
[----:B------:R-:W-:-:S07]  /*17bc0*/  IMAD R3, R3, 0x8, R0 ;  /* 0x0000000803037824 */ /* 0x000fce00078e0200 */
.L_x_2581:
[----:B---3--:R3:W4:Y:S02]  /*17bd0*/  SYNCS.PHASECHK.TRANS64.TRYWAIT P0, [R3+URZ], R2 ;  /* 0x00000002030075a7 */ /* 0x008724000800017f */
[----:B----4-:R-:W-:Y:S05]  /*17be0*/  @!P0 NANOSLEEP.SYNCS 0x989680 ;  /* 0x009896800000895d */ /* 0x010fea0003900000 */
[----:B------:R-:W4:Y:S02]  /*17bf0*/  @!P0 SYNCS.PHASECHK.TRANS64 P0, [R3+URZ], R2 ;  /* 0x00000002030085a7 */ /* 0x000f24000800007f */
[----:B----4-:R-:W-:Y:S05]  /*17c00*/  @!P0 BRA `(.L_x_2581) ;  /* 0xfffffffc00f08947 */ /* 0x010fea000383ffff */
.L_x_2574:
[----:B------:R-:W-:Y:S05]  /*17c10*/  BSYNC B0 ;  /* 0x0000000000007941 */ /* 0x000fea0003800000 */
.L_x_2573:
[----:B------:R-:W-:Y:S05]  /*17c20*/  EXIT ;  /* 0x000000000000794d */ /* 0x000fea0003800000 */
.L_x_2361:
[----:B0-----:R0:W1:Y:S02]  /*17c30*/  SYNCS.PHASECHK.TRANS64.TRYWAIT P0, [R8+URZ+0x22800], R3 ;  /* 0x02280003080075a7 */ /* 0x001064000800017f */
[----:B-1----:R-:W-:Y:S05]  /*17c40*/  @!P0 NANOSLEEP.SYNCS 0x989680 ;  /* 0x009896800000895d */ /* 0x002fea0003900000 */
[----:B------:R-:W1:Y:S02]  /*17c50*/  @!P0 SYNCS.PHASECHK.TRANS64 P0, [R8+URZ+0x22800], R3 ;  /* 0x02280003080085a7 */ /* 0x000e64000800007f */
[----:B-1----:R-:W-:Y:S05]  /*17c60*/  @!P0 BRA `(.L_x_2361) ;  /* 0xfffffffc00f08947 */ /* 0x002fea000383ffff */
[----:B------:R-:W-:Y:S05]  /*17c70*/  BRA `(.L_x_2582) ;  /* 0xfffffea000647947 */ /* 0x000fea000383ffff */
.L_x_2365:
[----:B-1----:R1:W2:Y:S02]  /*17c80*/  SYNCS.PHASECHK.TRANS64.TRYWAIT P1, [R3+URZ+0x22830], R10 ;  /* 0x0228300a030075a7 */ /* 0x0022a4000802017f */
[----:B--2---:R-:W-:Y:S05]  /*17c90*/  @!P1 NANOSLEEP.SYNCS 0x989680 ;  /* 0x009896800000995d */ /* 0x004fea0003900000 */
[----:B------:R-:W2:Y:S02]  /*17ca0*/  @!P1 SYNCS.PHASECHK.TRANS64 P1, [R3+URZ+0x22830], R10 ;  /* 0x0228300a030095a7 */ /* 0x000ea4000802007f */
[----:B--2---:R-:W-:Y:S05]  /*17cb0*/  @!P1 BRA `(.L_x_2365) ;  /* 0xfffffffc00f09947 */ /* 0x004fea000383ffff */
[----:B------:R-:W-:Y:S05]  /*17cc0*/  BRA `(.L_x_2364) ;  /* 0xfffffea000907947 */ /* 0x000fea000383ffff */
.L_x_2377:
[----:B-1----:R1:W2:Y:S02]  /*17cd0*/  SYNCS.PHASECHK.TRANS64.TRYWAIT P1, [R3+URZ+0x22850], R10 ;  /* 0x0228500a030075a7 */ /* 0x0022a4000802017f */
[----:B--2---:R-:W-:Y:S05]  /*17ce0*/  @!P1 NANOSLEEP.SYNCS 0x989680 ;  /* 0x009896800000995d */ /* 0x004fea0003900000 */
[----:B------:R-:W2:Y:S02]  /*17cf0*/  @!P1 SYNCS.PHASECHK.TRANS64 P1, [R3+URZ+0x22850], R10 ;  /* 0x0228500a030095a7 */ /* 0x000ea4000802007f */
[----:B--2---:R-:W-:Y:S05]  /*17d00*/  @!P1 BRA `(.L_x_2377) ;  /* 0xfffffffc00f09947 */ /* 0x004fea000383ffff */
[----:B------:R-:W-:Y:S05]  /*17d10*/  BRA `(.L_x_2376) ;  /* 0xfffffec800d47947 */ /* 0x000fea000383ffff */
.L_x_2385:
[----:B-1----:R-:W-:-:S04]  /*17d20*/  IMAD.U32 R7, RZ, RZ, UR28 ;  /* 0x0000001cff077e24 */ /* 0x002fc8000f8e00ff */
[----:B------:R1:W2:Y:S03]  /*17d30*/  SYNCS.PHASECHK.TRANS64.TRYWAIT P1, [R7+URZ+0x22830], R8 ;  /* 0x02283008070075a7 */ /* 0x0002a6000802017f */
[----:B--2---:R-:W-:Y:S05]  /*17d40*/  @!P1 NANOSLEEP.SYNCS 0x989680 ;  /* 0x009896800000995d */ /* 0x004fea0003900000 */
[----:B------:R-:W2:Y:S02]  /*17d50*/  @!P1 SYNCS.PHASECHK.TRANS64 P1, [R7+URZ+0x22830], R8 ;  /* 0x02283008070095a7 */ /* 0x000ea4000802007f */
[----:B--2---:R-:W-:Y:S05]  /*17d60*/  @!P1 BRA `(.L_x_2385) ;  /* 0xfffffffc00ec9947 */ /* 0x004fea000383ffff */
[----:B------:R-:W-:Y:S05]  /*17d70*/  BRA `(.L_x_2384) ;  /* 0xfffffed000647947 */ /* 0x000fea000383ffff */
.L_x_2397:
[----:B-1----:R1:W2:Y:S02]  /*17d80*/  SYNCS.PHASECHK.TRANS64.TRYWAIT P1, [R177+URZ+0x22850], R8 ;  /* 0x02285008b10075a7 */ /* 0x0022a4000802017f */
[----:B--2---:R-:W-:Y:S05]  /*17d90*/  @!P1 NANOSLEEP.SYNCS 0x989680 ;  /* 0x009896800000995d */ /* 0x004fea0003900000 */
[----:B------:R-:W2:Y:S02]  /*17da0*/  @!P1 SYNCS.PHASECHK.TRANS64 P1, [R177+URZ+0x22850], R8 ;  /* 0x02285008b10095a7 */ /* 0x000ea4000802007f */
[----:B--2---:R-:W-:Y:S05]  /*17db0*/  @!P1 BRA `(.L_x_2397) ;  /* 0xfffffffc00f09947 */ /* 0x004fea000383ffff */
[----:B------:R-:W-:Y:S05]  /*17dc0*/  BRA `(.L_x_2396) ;  /* 0xffffff0000b47947 */ /* 0x000fea000383ffff */
.L_x_2406:
[----:B-1----:R-:W-:-:S04]  /*17dd0*/  IMAD.U32 R4, RZ, RZ, UR26 ;  /* 0x0000001aff047e24 */ /* 0x002fc8000f8e00ff */
[----:B------:R1:W2:Y:S03]  /*17de0*/  SYNCS.PHASECHK.TRANS64.TRYWAIT P2, [R4+URZ+0x22830], R3 ;  /* 0x02283003040075a7 */ /* 0x0002a6000804017f */
[----:B--2---:R-:W-:Y:S05]  /*17df0*/  @!P2 NANOSLEEP.SYNCS 0x989680 ;  /* 0x009896800000a95d */ /* 0x004fea0003900000 */
[----:B------:R-:W2:Y:S02]  /*17e00*/  @!P2 SYNCS.PHASECHK.TRANS64 P2, [R4+URZ+0x22830], R3 ;  /* 0x022830030400a5a7 */ /* 0x000ea4000804007f */
[----:B--2---:R-:W-:Y:S05]  /*17e10*/  @!P2 BRA `(.L_x_2406) ;  /* 0xfffffffc00eca947 */ /* 0x004fea000383ffff */
[----:B------:R-:W-:Y:S05]  /*17e20*/  BRA `(.L_x_2405) ;  /* 0xffffff0800787947 */ /* 0x000fea000383ffff */
.L_x_2410:
[----:B-1----:R1:W2:Y:S02]  /*17e30*/  SYNCS.PHASECHK.TRANS64.TRYWAIT P2, [R178+URZ+0x22850], R3 ;  /* 0x02285003b20075a7 */ /* 0x0022a4000804017f */
[----:B--2---:R-:W-:Y:S05]  /*17e40*/  @!P2 NANOSLEEP.SYNCS 0x989680 ;  /* 0x009896800000a95d */ /* 0x004fea0003900000 */
[----:B------:R-:W2:Y:S02]  /*17e50*/  @!P2 SYNCS.PHASECHK.TRANS64 P2, [R178+URZ+0x22850], R3 ;  /* 0x02285003b200a5a7 */ /* 0x000ea4000804007f */
[----:B--2---:R-:W-:Y:S05]  /*17e60*/  @!P2 BRA `(.L_x_2410) ;  /* 0xfffffffc00f0a947 */ /* 0x004fea000383ffff */
[----:B------:R-:W-:Y:S05]  /*17e70*/  BRA `(.L_x_2409) ;  /* 0xffffff28001c7947 */ /* 0x000fea000383ffff */
.L_x_2416:
[----:B-1----:R-:W-:-:S04]  /*17e80*/  IMAD.U32 R5, RZ, RZ, UR27 ;  /* 0x0000001bff057e24 */ /* 0x002fc8000f8e00ff */
[----:B------:R1:W2:Y:S03]  /*17e90*/  SYNCS.PHASECHK.TRANS64.TRYWAIT P1, [R5+URZ+0x22830], R6 ;  /* 0x02283006050075a7 */ /* 0x0002a6000802017f */
[----:B--2---:R-:W-:Y:S05]  /*17ea0*/  @!P1 NANOSLEEP.SYNCS 0x989680 ;  /* 0x009896800000995d */ /* 0x004fea0003900000 */
[----:B------:R-:W2:Y:S02]  /*17eb0*/  @!P1 SYNCS.PHASECHK.TRANS64 P1, [R5+URZ+0x22830], R6 ;  /* 0x02283006050095a7 */ /* 0x000ea4000802007f */
[----:B--2---:R-:W-:Y:S05]  /*17ec0*/  @!P1 BRA `(.L_x_2416) ;  /* 0xfffffffc00ec9947 */ /* 0x004fea000383ffff */
[----:B------:R-:W-:Y:S05]  /*17ed0*/  BRA `(.L_x_2415) ;  /* 0xffffff2c00307947 */ /* 0x000fea000383ffff */
.L_x_2428:
[----:B-1----:R1:W2:Y:S02]  /*17ee0*/  SYNCS.PHASECHK.TRANS64.TRYWAIT P1, [R177+URZ+0x22850], R6 ;  /* 0x02285006b10075a7 */ /* 0x0022a4000802017f */
[----:B--2---:R-:W-:Y:S05]  /*17ef0*/  @!P1 NANOSLEEP.SYNCS 0x989680 ;  /* 0x009896800000995d */ /* 0x004fea0003900000 */
[----:B------:R-:W2:Y:S02]  /*17f00*/  @!P1 SYNCS.PHASECHK.TRANS64 P1, [R177+URZ+0x22850], R6 ;  /* 0x02285006b10095a7 */ /* 0x000ea4000802007f */
[----:B--2---:R-:W-:Y:S05]  /*17f10*/  @!P1 BRA `(.L_x_2428) ;  /* 0xfffffffc00f09947 */ /* 0x004fea000383ffff */
[----:B------:R-:W-:Y:S05]  /*17f20*/  BRA `(.L_x_2427) ;  /* 0xffffff5c00307947 */ /* 0x000fea000383ffff */
.L_x_2479:
[----:B------:R-:W3:Y:S01]  /*17f30*/  S2R R4, SR_TID.X ;  /* 0x0000000000047919 */ /* 0x000ee20000002100 */
[----:B------:R-:W-:Y:S01]  /*17f40*/  BSSY B0, `(.L_x_2583) ;  /* 0x000000a000007945 */ /* 0x000fe20003800000 */
[----:B------:R-:W-:Y:S02]  /*17f50*/  IMAD.MOV.U32 R12, RZ, RZ, RZ ;  /* 0x000000ffff0c7224 */ /* 0x000fe400078e00ff */
[----:B------:R-:W-:Y:S02]  /*17f60*/  IMAD.MOV.U32 R11, RZ, RZ, 0x1f ;  /* 0x0000001fff0b7424 */ /* 0x000fe400078e00ff */
[----:B------:R-:W-:Y:S01]  /*17f70*/  IMAD.MOV.U32 R15, RZ, RZ, -0x1 ;  /* 0xffffffffff0f7424 */ /* 0x000fe200078e00ff */
[----:B---3--:R-:W-:-:S04]  /*17f80*/  SHF.R.U32.HI R4, RZ, 0x5, R4 ;  /* 0x00000005ff047819 */ /* 0x008fc80000011604 */
[----:B------:R-:W-:-:S05]  /*17f90*/  LOP3.LUT R4, R4, 0x3, RZ, 0xc0, !PT ;  /* 0x0000000304047812 */ /* 0x000fca00078ec0ff */
[----:B------:R-:W-:-:S07]  /*17fa0*/  IMAD.MOV.U32 R13, RZ, RZ, R4 ;  /* 0x000000ffff0d7224 */ /* 0x000fce00078e0004 */
[----:B012---:R-:W-:Y:S05]  /*17fb0*/  WARPSYNC.COLLECTIVE R15, `(.L_x_2584) ;  /* 0x000000000f087348 */ /* 0x007fea0003c00000 */
[----:B------:R3:W4:Y:S02]  /*17fc0*/  SHFL.IDX P6, R14, R13, R12, R11 ;  /* 0x0000000c0d0e7389 */ /* 0x00072400000c000b */
[----:B01234-:R-:W-:Y:S01]  /*17fd0*/  ENDCOLLECTIVE ;  /* 0x000000000000791b */ /* 0x01ffe20003800000 */
.L_x_2584:
[----:B------:R-:W-:Y:S05]  /*17fe0*/  BSYNC B0 ;  /* 0x0000000000007941 */ /* 0x000fea0003800000 */
.L_x_2583:
[----:B------:R-:W-:Y:S05]  /*17ff0*/  BRA `(.L_x_2585) ;  /* 0xffffffb000b87947 */ /* 0x000fea000383ffff */
.L_x_2481:
[----:B------:R-:W-:Y:S01]  /*18000*/  BSSY B0, `(.L_x_2586) ;  /* 0x0000006000007945 */ /* 0x000fe20003800000 */
[----:B------:R-:W-:-:S07]  /*18010*/  IMAD.MOV.U32 R15, RZ, RZ, -0x1 ;  /* 0xffffffffff0f7424 */ /* 0x000fce00078e00ff */
[----:B012-4-:R-:W-:Y:S05]  /*18020*/  WARPSYNC.COLLECTIVE R15, `(.L_x_2587) ;  /* 0x000000000f0c7348 */ /* 0x017fea0003c00000 */
[----:B------:R-:W-:Y:S02]  /*18030*/  ELECT P6, UR62, PT ;  /* 0x00000000003e782f */ /* 0x000fe400038c0000 */
[----:B------:R-:W-:Y:S01]  /*18040*/  MOV R14, UR62 ;  /* 0x0000003e000e7c02 */ /* 0x000fe20008000f00 */
[----:B012-4-:R-:W-:Y:S10]  /*18050*/  ENDCOLLECTIVE ;  /* 0x000000000000791b */ /* 0x017ff40003800000 */
.L_x_2587:
[----:B------:R-:W-:Y:S05]  /*18060*/  BSYNC B0 ;  /* 0x0000000000007941 */ /* 0x000fea0003800000 */
.L_x_2586:
[----:B------:R-:W-:Y:S05]  /*18070*/  BRA `(.L_x_2588) ;  /* 0xffffffb000c47947 */ /* 0x000fea000383ffff */
.L_x_2483:
[----:B--2---:R2:W3:Y:S02]  /*18080*/  SYNCS.PHASECHK.TRANS64.TRYWAIT P0, [R0+URZ+0x22840], R2 ;  /* 0x02284002000075a7 */ /* 0x0044e4000800017f */
[----:B---3--:R-:W-:Y:S05]  /*18090*/  @!P0 NANOSLEEP.SYNCS 0x989680 ;  /* 0x009896800000895d */ /* 0x008fea0003900000 */
[----:B------:R-:W3:Y:S02]  /*180a0*/  @!P0 SYNCS.PHASECHK.TRANS64 P0, [R0+URZ+0x22840], R2 ;  /* 0x02284002000085a7 */ /* 0x000ee4000800007f */
[----:B---3--:R-:W-:Y:S05]  /*180b0*/  @!P0 BRA `(.L_x_2483) ;  /* 0xfffffffc00f08947 */ /* 0x008fea000383ffff */
[----:B------:R-:W-:Y:S05]  /*180c0*/  BRA `(.L_x_2589) ;  /* 0xffffffb4002c7947 */ /* 0x000fea000383ffff */
.L_x_2487:
[----:B------:R-:W2:Y:S01]  /*180d0*/  LDL.LU R11, [R1+0x30] ;  /* 0x00003000010b7983 */ /* 0x000ea20000300800 */
[----:B------:R-:W-:Y:S02]  /*180e0*/  IMAD.MOV.U32 R5, RZ, RZ, R12 ;  /* 0x000000ffff057224 */ /* 0x000fe400078e000c */
        /* <DEDUP_REMOVED lines=11> */
.L_x_2590:
[----:B------:R-:W-:Y:S02]  /*181a0*/  IMAD.MOV.U32 R13, RZ, RZ, R0 ;  /* 0x000000ffff0d7224 */ /* 0x000fe400078e0000 */
[----:B------:R-:W-:-:S07]  /*181b0*/  IMAD.MOV.U32 R6, RZ, RZ, R14 ;  /* 0x000000ffff067224 */ /* 0x000fce00078e000e */
[----:B------:R-:W-:Y:S05]  /*181c0*/  WARPSYNC.COLLECTIVE R15, `(.L_x_2591) ;  /* 0x000000000f087348 */ /* 0x000fea0003c00000 */
[----:B------:R0:W1:Y:S02]  /*181d0*/  SHFL.IDX P6, R14, R13, R12, R11 ;  /* 0x0000000c0d0e7389 */ /* 0x00006400000c000b */
[----:B01----:R-:W-:Y:S01]  /*181e0*/  ENDCOLLECTIVE ;  /* 0x000000000000791b */ /* 0x003fe20003800000 */
.L_x_2591:
[----:B------:R-:W-:Y:S02]  /*181f0*/  IMAD.MOV.U32 R13, RZ, RZ, R2 ;  /* 0x000000ffff0d7224 */ /* 0x000fe400078e0002 */
[----:B------:R-:W-:Y:S02]  /*18200*/  IMAD.MOV.U32 R12, RZ, RZ, 0x1 ;  /* 0x00000001ff0c7424 */ /* 0x000fe400078e00ff */
[----:B------:R-:W-:-:S07]  /*18210*/  IMAD.MOV.U32 R7, RZ, RZ, R14 ;  /* 0x000000ffff077224 */ /* 0x000fce00078e000e */
[----:B------:R-:W-:Y:S05]  /*18220*/  WARPSYNC.COLLECTIVE R15, `(.L_x_2592) ;  /* 0x000000000f087348 */ /* 0x000fea0003c00000 */
[----:B------:R0:W1:Y:S02]  /*18230*/  SHFL.IDX P6, R14, R13, R12, R11 ;  /* 0x0000000c0d0e7389 */ /* 0x00006400000c000b */
[----:B01----:R-:W-:Y:S01]  /*18240*/  ENDCOLLECTIVE ;  /* 0x000000000000791b */ /* 0x003fe20003800000 */
.L_x_2592:
        /* <DEDUP_REMOVED lines=15> */
.L_x_2593:
[----:B------:R-:W-:Y:S02]  /*18340*/  IMAD.MOV.U32 R13, RZ, RZ, R2 ;  /* 0x000000ffff0d7224 */ /* 0x000fe400078e0002 */
[----:B------:R-:W-:Y:S02]  /*18350*/  IMAD.MOV.U32 R12, RZ, RZ, 0x2 ;  /* 0x00000002ff0c7424 */ /* 0x000fe400078e00ff */
[----:B------:R-:W-:-:S07]  /*18360*/  IMAD.MOV.U32 R5, RZ, RZ, R14 ;  /* 0x000000ffff057224 */ /* 0x000fce00078e000e */
[----:B------:R-:W-:Y:S05]  /*18370*/  WARPSYNC.COLLECTIVE R15, `(.L_x_2594) ;  /* 0x000000000f087348 */ /* 0x000fea0003c00000 */
[----:B------:R0:W1:Y:S02]  /*18380*/  SHFL.IDX P6, R14, R13, R12, R11 ;  /* 0x0000000c0d0e7389 */ /* 0x00006400000c000b */
[----:B01----:R-:W-:Y:S01]  /*18390*/  ENDCOLLECTIVE ;  /* 0x000000000000791b */ /* 0x003fe20003800000 */
.L_x_2594:
        /* <DEDUP_REMOVED lines=15> */
.L_x_2595:
[----:B------:R-:W-:Y:S02]  /*18490*/  IMAD.MOV.U32 R13, RZ, RZ, R2 ;  /* 0x000000ffff0d7224 */ /* 0x000fe400078e0002 */
[----:B------:R-:W-:Y:S02]  /*184a0*/  IMAD.MOV.U32 R12, RZ, RZ, 0x3 ;  /* 0x00000003ff0c7424 */ /* 0x000fe400078e00ff */
[----:B------:R-:W-:-:S07]  /*184b0*/  IMAD.MOV.U32 R5, RZ, RZ, R14 ;  /* 0x000000ffff057224 */ /* 0x000fce00078e000e */
[----:B------:R-:W-:Y:S05]  /*184c0*/  WARPSYNC.COLLECTIVE R15, `(.L_x_2596) ;  /* 0x000000000f087348 */ /* 0x000fea0003c00000 */
[----:B------:R0:W1:Y:S02]  /*184d0*/  SHFL.IDX P6, R14, R13, R12, R11 ;  /* 0x0000000c0d0e7389 */ /* 0x00006400000c000b */
[----:B01----:R-:W-:Y:S01]  /*184e0*/  ENDCOLLECTIVE ;  /* 0x000000000000791b */ /* 0x003fe20003800000 */
.L_x_2596:
        /* <DEDUP_REMOVED lines=15> */
.L_x_2597:
[----:B------:R-:W-:Y:S02]  /*185e0*/  IMAD.MOV.U32 R13, RZ, RZ, R2 ;  /* 0x000000ffff0d7224 */ /* 0x000fe400078e0002 */
[----:B------:R-:W-:Y:S02]  /*185f0*/  IMAD.MOV.U32 R12, RZ, RZ, 0x4 ;  /* 0x00000004ff0c7424 */ /* 0x000fe400078e00ff */
[----:B------:R-:W-:-:S07]  /*18600*/  IMAD.MOV.U32 R5, RZ, RZ, R14 ;  /* 0x000000ffff057224 */ /* 0x000fce00078e000e */
[----:B------:R-:W-:Y:S05]  /*18610*/  WARPSYNC.COLLECTIVE R15, `(.L_x_2598) ;  /* 0x000000000f087348 */ /* 0x000fea0003c00000 */
[----:B------:R0:W1:Y:S02]  /*18620*/  SHFL.IDX P6, R14, R13, R12, R11 ;  /* 0x0000000c0d0e7389 */ /* 0x00006400000c000b */
[----:B01----:R-:W-:Y:S01]  /*18630*/  ENDCOLLECTIVE ;  /* 0x000000000000791b */ /* 0x003fe20003800000 */
.L_x_2598:
        /* <DEDUP_REMOVED lines=15> */
.L_x_2599:
[----:B------:R-:W-:Y:S02]  /*18730*/  IMAD.MOV.U32 R13, RZ, RZ, R2 ;  /* 0x000000ffff0d7224 */ /* 0x000fe400078e0002 */
[----:B------:R-:W-:Y:S02]  /*18740*/  IMAD.MOV.U32 R12, RZ, RZ, 0x5 ;  /* 0x00000005ff0c7424 */ /* 0x000fe400078e00ff */
[----:B------:R-:W-:-:S07]  /*18750*/  IMAD.MOV.U32 R5, RZ, RZ, R14 ;  /* 0x000000ffff057224 */ /* 0x000fce00078e000e */
[----:B------:R-:W-:Y:S05]  /*18760*/  WARPSYNC.COLLECTIVE R15, `(.L_x_2600) ;  /* 0x000000000f087348 */ /* 0x000fea0003c00000 */
[----:B------:R0:W1:Y:S02]  /*18770*/  SHFL.IDX P6, R14, R13, R12, R11 ;  /* 0x0000000c0d0e7389 */ /* 0x00006400000c000b */
[----:B01----:R-:W-:Y:S01]  /*18780*/  ENDCOLLECTIVE ;  /* 0x000000000000791b */ /* 0x003fe20003800000 */
.L_x_2600:
        /* <DEDUP_REMOVED lines=15> */
.L_x_2601:
[----:B------:R-:W-:Y:S02]  /*18880*/  IMAD.MOV.U32 R13, RZ, RZ, R2 ;  /* 0x000000ffff0d7224 */ /* 0x000fe400078e0002 */
[----:B------:R-:W-:Y:S02]  /*18890*/  IMAD.MOV.U32 R12, RZ, RZ, 0x6 ;  /* 0x00000006ff0c7424 */ /* 0x000fe400078e00ff */
[----:B------:R-:W-:-:S07]  /*188a0*/  IMAD.MOV.U32 R5, RZ, RZ, R14 ;  /* 0x000000ffff057224 */ /* 0x000fce00078e000e */
[----:B------:R-:W-:Y:S05]  /*188b0*/  WARPSYNC.COLLECTIVE R15, `(.L_x_2602) ;  /* 0x000000000f087348 */ /* 0x000fea0003c00000 */
[----:B------:R0:W1:Y:S02]  /*188c0*/  SHFL.IDX P6, R14, R13, R12, R11 ;  /* 0x0000000c0d0e7389 */ /* 0x00006400000c000b */
[----:B01----:R-:W-:Y:S01]  /*188d0*/  ENDCOLLECTIVE ;  /* 0x000000000000791b */ /* 0x003fe20003800000 */
.L_x_2602:
        /* <DEDUP_REMOVED lines=13> */
.L_x_2603:
        /* <DEDUP_REMOVED lines=8> */
.L_x_2604:
        /* <DEDUP_REMOVED lines=13> */
.L_x_2605:
[----:B------:R-:W-:Y:S01]  /*18b00*/  IMAD.MOV.U32 R0, RZ, RZ, R14 ;  /* 0x000000ffff007224 */ /* 0x000fe200078e000e */
[----:B------:R-:W-:Y:S06]  /*18b10*/  BRA `(.L_x_2606) ;  /* 0xffffffb400c07947 */ /* 0x000fec000383ffff */
.L_x_2490:
[----:B0-----:R-:W2:Y:S02]  /*18b20*/  LDL R2, [R1+0x4] ;  /* 0x0000040001027983 */ /* 0x001ea40000100800 */
[----:B--2---:R0:W1:Y:S02]  /*18b30*/  SYNCS.PHASECHK.TRANS64.TRYWAIT P0, [R2+URZ+0x22820], R0 ;  /* 0x02282000020075a7 */ /* 0x004064000800017f */
[----:B-1----:R-:W-:Y:S05]  /*18b40*/  @!P0 NANOSLEEP.SYNCS 0x989680 ;  /* 0x009896800000895d */ /* 0x002fea0003900000 */
[----:B------:R-:W1:Y:S02]  /*18b50*/  @!P0 SYNCS.PHASECHK.TRANS64 P0, [R2+URZ+0x22820], R0 ;  /* 0x02282000020085a7 */ /* 0x000e64000800007f */
[----:B-1----:R-:W-:Y:S05]  /*18b60*/  @!P0 BRA `(.L_x_2490) ;  /* 0xfffffffc00ec8947 */ /* 0x002fea000383ffff */
[----:B------:R-:W-:Y:S05]  /*18b70*/  BRA `(.L_x_2607) ;  /* 0xffffffb800207947 */ /* 0x000fea000383ffff */
.L_x_2494:
[----:B0-----:R0:W1:Y:S02]  /*18b80*/  SYNCS.PHASECHK.TRANS64.TRYWAIT P0, [R2+URZ+0x22860], R0 ;  /* 0x02286000020075a7 */ /* 0x001064000800017f */
[----:B-1----:R-:W-:Y:S05]  /*18b90*/  @!P0 NANOSLEEP.SYNCS 0x989680 ;  /* 0x009896800000895d */ /* 0x002fea0003900000 */
[----:B------:R-:W1:Y:S02]  /*18ba0*/  @!P0 SYNCS.PHASECHK.TRANS64 P0, [R2+URZ+0x22860], R0 ;  /* 0x02286000020085a7 */ /* 0x000e64000800007f */
[----:B-1----:R-:W-:Y:S05]  /*18bb0*/  @!P0 BRA `(.L_x_2494) ;  /* 0xfffffffc00f08947 */ /* 0x002fea000383ffff */
[----:B------:R-:W-:Y:S05]  /*18bc0*/  BRA `(.L_x_2608) ;  /* 0xffffffb800507947 */ /* 0x000fea000383ffff */
.L_x_2509:
[----:B-1----:R1:W2:Y:S02]  /*18bd0*/  SYNCS.PHASECHK.TRANS64.TRYWAIT P0, [R3+URZ+0x22840], R2 ;  /* 0x02284002030075a7 */ /* 0x0022a4000800017f */
[----:B--2---:R-:W-:Y:S05]  /*18be0*/  @!P0 NANOSLEEP.SYNCS 0x989680 ;  /* 0x009896800000895d */ /* 0x004fea0003900000 */
[----:B------:R-:W2:Y:S02]  /*18bf0*/  @!P0 SYNCS.PHASECHK.TRANS64 P0, [R3+URZ+0x22840], R2 ;  /* 0x02284002030085a7 */ /* 0x000ea4000800007f */
[----:B--2---:R-:W-:Y:S05]  /*18c00*/  @!P0 BRA `(.L_x_2509) ;  /* 0xfffffffc00f08947 */ /* 0x004fea000383ffff */
[----:B------:R-:W-:Y:S05]  /*18c10*/  BRA `(.L_x_2609) ;  /* 0xffffffc0006c7947 */ /* 0x000fea000383ffff */
.L_x_2514:
[----:B0-----:R0:W2:Y:S02]  /*18c20*/  SYNCS.PHASECHK.TRANS64.TRYWAIT P0, [R3+URZ+0x22860], R2 ;  /* 0x02286002030075a7 */ /* 0x0010a4000800017f */
[----:B--2---:R-:W-:Y:S05]  /*18c30*/  @!P0 NANOSLEEP.SYNCS 0x989680 ;  /* 0x009896800000895d */ /* 0x004fea0003900000 */
[----:B------:R-:W2:Y:S02]  /*18c40*/  @!P0 SYNCS.PHASECHK.TRANS64 P0, [R3+URZ+0x22860], R2 ;  /* 0x02286002030085a7 */ /* 0x000ea4000800007f */
[----:B--2---:R-:W-:Y:S05]  /*18c50*/  @!P0 BRA `(.L_x_2514) ;  /* 0xfffffffc00f08947 */ /* 0x004fea000383ffff */
[----:B------:R-:W-:Y:S05]  /*18c60*/  BRA `(.L_x_2610) ;  /* 0xffffffc000f07947 */ /* 0x000fea000383ffff */
.L_x_2525:
[----:B0-----:R0:W1:Y:S02]  /*18c70*/  SYNCS.PHASECHK.TRANS64.TRYWAIT P0, [R2+URZ+0x22840], R3 ;  /* 0x02284003020075a7 */ /* 0x001064000800017f */
[----:B-1----:R-:W-:Y:S05]  /*18c80*/  @!P0 NANOSLEEP.SYNCS 0x989680 ;  /* 0x009896800000895d */ /* 0x002fea0003900000 */
[----:B------:R-:W1:Y:S02]  /*18c90*/  @!P0 SYNCS.PHASECHK.TRANS64 P0, [R2+URZ+0x22840], R3 ;  /* 0x02284003020085a7 */ /* 0x000e64000800007f */
[----:B-1----:R-:W-:Y:S05]  /*18ca0*/  @!P0 BRA `(.L_x_2525) ;  /* 0xfffffffc00f08947 */ /* 0x002fea000383ffff */
[----:B------:R-:W-:Y:S05]  /*18cb0*/  BRA `(.L_x_2611) ;  /* 0xffffffc800f07947 */ /* 0x000fea000383ffff */
.L_x_2530:
[----:B-1----:R1:W2:Y:S02]  /*18cc0*/  SYNCS.PHASECHK.TRANS64.TRYWAIT P0, [R2+URZ+0x22860], R3 ;  /* 0x02286003020075a7 */ /* 0x0022a4000800017f */
[----:B--2---:R-:W-:Y:S05]  /*18cd0*/  @!P0 NANOSLEEP.SYNCS 0x989680 ;  /* 0x009896800000895d */ /* 0x004fea0003900000 */
[----:B------:R-:W2:Y:S02]  /*18ce0*/  @!P0 SYNCS.PHASECHK.TRANS64 P0, [R2+URZ+0x22860], R3 ;  /* 0x02286003020085a7 */ /* 0x000ea4000800007f */
[----:B--2---:R-:W-:Y:S05]  /*18cf0*/  @!P0 BRA `(.L_x_2530) ;  /* 0xfffffffc00f08947 */ /* 0x004fea000383ffff */
[----:B------:R-:W-:Y:S05]  /*18d00*/  BRA `(.L_x_2612) ;  /* 0xffffffcc00707947 */ /* 0x000fea000383ffff */
.L_x_2541:
[----:B0-----:R0:W1:Y:S02]  /*18d10*/  SYNCS.PHASECHK.TRANS64.TRYWAIT P0, [R3+URZ+0x22840], R2 ;  /* 0x02284002030075a7 */ /* 0x001064000800017f */
[----:B-1----:R-:W-:Y:S05]  /*18d20*/  @!P0 NANOSLEEP.SYNCS 0x989680 ;  /* 0x009896800000895d */ /* 0x002fea0003900000 */
[----:B------:R-:W1:Y:S02]  /*18d30*/  @!P0 SYNCS.PHASECHK.TRANS64 P0, [R3+URZ+0x22840], R2 ;  /* 0x02284002030085a7 */ /* 0x000e64000800007f */
[----:B-1----:R-:W-:Y:S05]  /*18d40*/  @!P0 BRA `(.L_x_2541) ;  /* 0xfffffffc00f08947 */ /* 0x002fea000383ffff */
[----:B------:R-:W-:Y:S05]  /*18d50*/  BRA `(.L_x_2613) ;  /* 0xffffffd4004c7947 */ /* 0x000fea000383ffff */
.L_x_2546:
[----:B-1----:R1:W2:Y:S02]  /*18d60*/  SYNCS.PHASECHK.TRANS64.TRYWAIT P0, [R3+URZ+0x22860], R2 ;  /* 0x02286002030075a7 */ /* 0x0022a4000800017f */
[----:B--2---:R-:W-:Y:S05]  /*18d70*/  @!P0 NANOSLEEP.SYNCS 0x989680 ;  /* 0x009896800000895d */ /* 0x004fea0003900000 */
[----:B------:R-:W2:Y:S02]  /*18d80*/  @!P0 SYNCS.PHASECHK.TRANS64 P0, [R3+URZ+0x22860], R2 ;  /* 0x02286002030085a7 */ /* 0x000ea4000800007f */
[----:B--2---:R-:W-:Y:S05]  /*18d90*/  @!P0 BRA `(.L_x_2546) ;  /* 0xfffffffc00f08947 */ /* 0x004fea000383ffff */
[----:B------:R-:W-:Y:S05]  /*18da0*/  BRA `(.L_x_2614) ;  /* 0xffffffd400d07947 */ /* 0x000fea000383ffff */
.L_x_2558:
[----:B------:R-:W-:Y:S01]  /*18db0*/  BSSY B0, `(.L_x_2615) ;  /* 0x0000008000007945 */ /* 0x000fe20003800000 */
[----:B------:R-:W-:Y:S02]  /*18dc0*/  IMAD.MOV.U32 R13, RZ, RZ, R16 ;  /* 0x000000ffff0d7224 */ /* 0x000fe400078e0010 */
[----:B------:R-:W-:Y:S02]  /*18dd0*/  IMAD.MOV.U32 R12, RZ, RZ, RZ ;  /* 0x000000ffff0c7224 */ /* 0x000fe400078e00ff */
[----:B------:R-:W-:Y:S02]  /*18de0*/  IMAD.MOV.U32 R11, RZ, RZ, 0x1f ;  /* 0x0000001fff0b7424 */ /* 0x000fe400078e00ff */
[----:B------:R-:W-:-:S07]  /*18df0*/  IMAD.MOV.U32 R15, RZ, RZ, -0x1 ;  /* 0xffffffffff0f7424 */ /* 0x000fce00078e00ff */
[----:B012--5:R-:W-:Y:S05]  /*18e00*/  WARPSYNC.COLLECTIVE R15, `(.L_x_2616) ;  /* 0x000000000f087348 */ /* 0x027fea0003c00000 */
[----:B------:R3:W4:Y:S02]  /*18e10*/  SHFL.IDX P6, R14, R13, R12, R11 ;  /* 0x0000000c0d0e7389 */ /* 0x00072400000c000b */
[----:B012345:R-:W-:Y:S01]  /*18e20*/  ENDCOLLECTIVE ;  /* 0x000000000000791b */ /* 0x03ffe20003800000 */
.L_x_2616:
[----:B------:R-:W-:Y:S05]  /*18e30*/  BSYNC B0 ;  /* 0x0000000000007941 */ /* 0x000fea0003800000 */
.L_x_2615:
        /* <DEDUP_REMOVED lines=9> */
.L_x_2617:
        /* <DEDUP_REMOVED lines=18> */
.L_x_2618:
[----:B------:R-:W-:Y:S01]  /*18ff0*/  IMAD.MOV.U32 R12, RZ, RZ, 0x2 ;  /* 0x00000002ff0c7424 */ /* 0x000fe200078e00ff */
[----:B------:R-:W-:-:S05]  /*19000*/  SEL R7, R14, RZ, P1 ;  /* 0x000000ff0e077207 */ /* 0x000fca0000800000 */
[----:B------:R-:W-:-:S04]  /*19010*/  IMAD.IADD R3, R2, 0x1, R7 ;  /* 0x0000000102037824 */ /* 0x000fc800078e0207 */
[----:B------:R-:W-:-:S07]  /*19020*/  IMAD.MOV.U32 R13, RZ, RZ, R3 ;  /* 0x000000ffff0d7224 */ /* 0x000fce00078e0003 */
[----:B------:R-:W-:Y:S05]  /*19030*/  WARPSYNC.COLLECTIVE R15, `(.L_x_2619) ;  /* 0x000000000f087348 */ /* 0x000fea0003c00000 */
[----:B------:R0:W1:Y:S02]  /*19040*/  SHFL.UP P6, R14, R13, R12, R11 ;  /* 0x0400000c0d0e7389 */ /* 0x00006400000c000b */
[----:B01----:R-:W-:Y:S01]  /*19050*/  ENDCOLLECTIVE ;  /* 0x000000000000791b */ /* 0x003fe20003800000 */
.L_x_2619:
[----:B------:R-:W-:Y:S01]  /*19060*/  IMAD.MOV.U32 R12, RZ, RZ, 0x4 ;  /* 0x00000004ff0c7424 */ /* 0x000fe200078e00ff */
[----:B------:R-:W-:-:S05]  /*19070*/  SEL R14, R14, RZ, P2 ;  /* 0x000000ff0e0e7207 */ /* 0x000fca0001000000 */
[----:B------:R-:W-:-:S04]  /*19080*/  IMAD.IADD R3, R3, 0x1, R14 ;  /* 0x0000000103037824 */ /* 0x000fc800078e020e */
[----:B------:R-:W-:-:S07]  /*19090*/  IMAD.MOV.U32 R13, RZ, RZ, R3 ;  /* 0x000000ffff0d7224 */ /* 0x000fce00078e0003 */
[----:B------:R-:W-:Y:S05]  /*190a0*/  WARPSYNC.COLLECTIVE R15, `(.L_x_2620) ;  /* 0x000000000f087348 */ /* 0x000fea0003c00000 */
[----:B------:R0:W1:Y:S02]  /*190b0*/  SHFL.UP P6, R14, R13, R12, R11 ;  /* 0x0400000c0d0e7389 */ /* 0x00006400000c000b */
[----:B01----:R-:W-:Y:S01]  /*190c0*/  ENDCOLLECTIVE ;  /* 0x000000000000791b */ /* 0x003fe20003800000 */
.L_x_2620:
[----:B------:R-:W-:Y:S01]  /*190d0*/  IMAD.MOV.U32 R12, RZ, RZ, 0x8 ;  /* 0x00000008ff0c7424 */ /* 0x000fe200078e00ff */
[----:B------:R-:W-:-:S05]  /*190e0*/  SEL R14, R14, RZ, P3 ;  /* 0x000000ff0e0e7207 */ /* 0x000fca0001800000 */
[----:B------:R-:W-:-:S04]  /*190f0*/  IMAD.IADD R3, R3, 0x1, R14 ;  /* 0x0000000103037824 */ /* 0x000fc800078e020e */
[----:B------:R-:W-:-:S07]  /*19100*/  IMAD.MOV.U32 R13, RZ, RZ, R3 ;  /* 0x000000ffff0d7224 */ /* 0x000fce00078e0003 */
[----:B------:R-:W-:Y:S05]  /*19110*/  WARPSYNC.COLLECTIVE R15, `(.L_x_2621) ;  /* 0x000000000f087348 */ /* 0x000fea0003c00000 */
[----:B------:R0:W1:Y:S02]  /*19120*/  SHFL.UP P6, R14, R13, R12, R11 ;  /* 0x0400000c0d0e7389 */ /* 0x00006400000c000b */
[----:B01----:R-:W-:Y:S01]  /*19130*/  ENDCOLLECTIVE ;  /* 0x000000000000791b */ /* 0x003fe20003800000 */
.L_x_2621:
[----:B------:R-:W-:Y:S01]  /*19140*/  IMAD.MOV.U32 R12, RZ, RZ, 0x10 ;  /* 0x00000010ff0c7424 */ /* 0x000fe200078e00ff */
[----:B------:R-:W-:-:S05]  /*19150*/  SEL R14, R14, RZ, P4 ;  /* 0x000000ff0e0e7207 */ /* 0x000fca0002000000 */
[----:B------:R-:W-:-:S04]  /*19160*/  IMAD.IADD R3, R3, 0x1, R14 ;  /* 0x0000000103037824 */ /* 0x000fc800078e020e */
[----:B------:R-:W-:-:S07]  /*19170*/  IMAD.MOV.U32 R13, RZ, RZ, R3 ;  /* 0x000000ffff0d7224 */ /* 0x000fce00078e0003 */
[----:B------:R-:W-:Y:S05]  /*19180*/  WARPSYNC.COLLECTIVE R15, `(.L_x_2622) ;  /* 0x000000000f087348 */ /* 0x000fea0003c00000 */
[----:B------:R0:W1:Y:S02]  /*19190*/  SHFL.UP P6, R14, R13, R12, R11 ;  /* 0x0400000c0d0e7389 */ /* 0x00006400000c000b */
[----:B01----:R-:W-:Y:S01]  /*191a0*/  ENDCOLLECTIVE ;  /* 0x000000000000791b */ /* 0x003fe20003800000 */
.L_x_2622:
        /* <DEDUP_REMOVED lines=8> */
.L_x_2623:
[----:B------:R-:W-:Y:S05]  /*19230*/  BRA `(.L_x_2624) ;  /* 0xffffffdc00347947 */ /* 0x000fea000383ffff */
.L_x_2563:
[----:B------:R-:W-:Y:S01]  /*19240*/  BSSY B0, `(.L_x_2625) ;  /* 0x0000008000007945 */ /* 0x000fe20003800000 */
[----:B-----5:R-:W-:Y:S02]  /*19250*/  IMAD.MOV.U32 R13, RZ, RZ, R2 ;  /* 0x000000ffff0d7224 */ /* 0x020fe400078e0002 */
[----:B------:R-:W-:Y:S02]  /*19260*/  IMAD.MOV.U32 R12, RZ, RZ, 0x1 ;  /* 0x00000001ff0c7424 */ /* 0x000fe400078e00ff */
[----:B------:R-:W-:Y:S02]  /*19270*/  IMAD.MOV.U32 R11, RZ, RZ, RZ ;  /* 0x000000ffff0b7224 */ /* 0x000fe400078e00ff */
[----:B------:R-:W-:-:S07]  /*19280*/  IMAD.MOV.U32 R15, RZ, RZ, -0x1 ;  /* 0xffffffffff0f7424 */ /* 0x000fce00078e00ff */
[----:B01----:R-:W-:Y:S05]  /*19290*/  WARPSYNC.COLLECTIVE R15, `(.L_x_2626) ;  /* 0x000000000f087348 */ /* 0x003fea0003c00000 */
[----:B------:R2:W3:Y:S02]  /*192a0*/  SHFL.UP P6, R14, R13, R12, R11 ;  /* 0x0400000c0d0e7389 */ /* 0x0004e400000c000b */
[----:B0123--:R-:W-:Y:S01]  /*192b0*/  ENDCOLLECTIVE ;  /* 0x000000000000791b */ /* 0x00ffe20003800000 */
.L_x_2626:
[----:B------:R-:W-:Y:S05]  /*192c0*/  BSYNC B0 ;  /* 0x0000000000007941 */ /* 0x000fea0003800000 */
.L_x_2625:
[----:B------:R-:W-:Y:S01]  /*192d0*/  SEL R13, R14, RZ, P1 ;  /* 0x000000ff0e0d7207 */ /* 0x000fe20000800000 */
[----:B------:R-:W-:Y:S02]  /*192e0*/  IMAD.MOV.U32 R12, RZ, RZ, 0x2 ;  /* 0x00000002ff0c7424 */ /* 0x000fe400078e00ff */
[----:B------:R-:W-:Y:S02]  /*192f0*/  IMAD.MOV.U32 R11, RZ, RZ, RZ ;  /* 0x000000ffff0b7224 */ /* 0x000fe400078e00ff */
[----:B------:R-:W-:Y:S02]  /*19300*/  IMAD.IADD R13, R2, 0x1, R13 ;  /* 0x00000001020d7824 */ /* 0x000fe400078e020d */
[----:B------:R-:W-:-:S07]  /*19310*/  IMAD.MOV.U32 R15, RZ, RZ, -0x1 ;  /* 0xffffffffff0f7424 */ /* 0x000fce00078e00ff */
[----:B------:R-:W-:Y:S05]  /*19320*/  WARPSYNC.COLLECTIVE R15, `(.L_x_2627) ;  /* 0x000000000f087348 */ /* 0x000fea0003c00000 */
[----:B------:R0:W1:Y:S02]  /*19330*/  SHFL.UP P6, R14, R13, R12, R11 ;  /* 0x0400000c0d0e7389 */ /* 0x00006400000c000b */
[----:B01----:R-:W-:Y:S01]  /*19340*/  ENDCOLLECTIVE ;  /* 0x000000000000791b */ /* 0x003fe20003800000 */
.L_x_2627:
[----:B------:R-:W-:Y:S01]  /*19350*/  IMAD.MOV.U32 R12, RZ, RZ, 0x4 ;  /* 0x00000004ff0c7424 */ /* 0x000fe200078e00ff */
[----:B------:R-:W-:-:S05]  /*19360*/  SEL R4, R14, RZ, P2 ;  /* 0x000000ff0e047207 */ /* 0x000fca0001000000 */
[----:B------:R-:W-:-:S04]  /*19370*/  IMAD.IADD R4, R13, 0x1, R4 ;  /* 0x000000010d047824 */ /* 0x000fc800078e0204 */
[----:B------:R-:W-:-:S07]  /*19380*/  IMAD.MOV.U32 R13, RZ, RZ, R4 ;  /* 0x000000ffff0d7224 */ /* 0x000fce00078e0004 */
[----:B------:R-:W-:Y:S05]  /*19390*/  WARPSYNC.COLLECTIVE R15, `(.L_x_2628) ;  /* 0x000000000f087348 */ /* 0x000fea0003c00000 */
[----:B------:R0:W1:Y:S02]  /*193a0*/  SHFL.UP P6, R14, R13, R12, R11 ;  /* 0x0400000c0d0e7389 */ /* 0x00006400000c000b */
[----:B01----:R-:W-:Y:S01]  /*193b0*/  ENDCOLLECTIVE ;  /* 0x000000000000791b */ /* 0x003fe20003800000 */
.L_x_2628:
[----:B------:R-:W-:Y:S01]  /*193c0*/  IMAD.MOV.U32 R12, RZ, RZ, 0x8 ;  /* 0x00000008ff0c7424 */ /* 0x000fe200078e00ff */
[----:B------:R-:W-:-:S05]  /*193d0*/  SEL R3, R14, RZ, P3 ;  /* 0x000000ff0e037207 */ /* 0x000fca0001800000 */
[----:B------:R-:W-:-:S04]  /*193e0*/  IMAD.IADD R6, R4, 0x1, R3 ;  /* 0x0000000104067824 */ /* 0x000fc800078e0203 */
[----:B------:R-:W-:-:S07]  /*193f0*/  IMAD.MOV.U32 R13, RZ, RZ, R6 ;  /* 0x000000ffff0d7224 */ /* 0x000fce00078e0006 */
[----:B------:R-:W-:Y:S05]  /*19400*/  WARPSYNC.COLLECTIVE R15, `(.L_x_2629) ;  /* 0x000000000f087348 */ /* 0x000fea0003c00000 */
[----:B------:R0:W1:Y:S02]  /*19410*/  SHFL.UP P6, R14, R13, R12, R11 ;  /* 0x0400000c0d0e7389 */ /* 0x00006400000c000b */
[----:B01----:R-:W-:Y:S01]  /*19420*/  ENDCOLLECTIVE ;  /* 0x000000000000791b */ /* 0x003fe20003800000 */
.L_x_2629:
[----:B------:R-:W-:Y:S01]  /*19430*/  IMAD.MOV.U32 R12, RZ, RZ, 0x10 ;  /* 0x00000010ff0c7424 */ /* 0x000fe200078e00ff */
[----:B------:R-:W-:-:S05]  /*19440*/  SEL R7, R14, RZ, P4 ;  /* 0x000000ff0e077207 */ /* 0x000fca0002000000 */
[----:B------:R-:W-:-:S04]  /*19450*/  IMAD.IADD R7, R6, 0x1, R7 ;  /* 0x0000000106077824 */ /* 0x000fc800078e0207 */
[----:B------:R-:W-:-:S07]  /*19460*/  IMAD.MOV.U32 R13, RZ, RZ, R7 ;  /* 0x000000ffff0d7224 */ /* 0x000fce00078e0007 */
[----:B------:R-:W-:Y:S05]  /*19470*/  WARPSYNC.COLLECTIVE R15, `(.L_x_2630) ;  /* 0x000000000f087348 */ /* 0x000fea0003c00000 */
[----:B------:R0:W1:Y:S02]  /*19480*/  SHFL.UP P6, R14, R13, R12, R11 ;  /* 0x0400000c0d0e7389 */ /* 0x00006400000c000b */
[----:B01----:R-:W-:Y:S01]  /*19490*/  ENDCOLLECTIVE ;  /* 0x000000000000791b */ /* 0x003fe20003800000 */
.L_x_2630:
        /* <DEDUP_REMOVED lines=8> */
.L_x_2631:
[----:B------:R-:W-:Y:S05]  /*19520*/  BRA `(.L_x_2632) ;  /* 0xffffffdc00147947 */ /* 0x000fea000383ffff */
.L_x_2565:
[----:B------:R-:W-:Y:S01]  /*19530*/  BSSY B0, `(.L_x_2633) ;  /* 0x0000006000007945 */ /* 0x000fe20003800000 */
[----:B------:R-:W-:Y:S01]  /*19540*/  PLOP3.LUT P6, PT, P6, PT, PT, 0x8, 0x0 ;  /* 0x000000000000781c */ /* 0x000fe200037ce170 */
[----:B------:R-:W-:-:S12]  /*19550*/  IMAD.MOV.U32 R15, RZ, RZ, -0x1 ;  /* 0xffffffffff0f7424 */ /* 0x000fd800078e00ff */
[----:B012--5:R-:W-:Y:S05]  /*19560*/  WARPSYNC.COLLECTIVE R15, `(.L_x_2634) ;  /* 0x000000000f087348 */ /* 0x027fea0003c00000 */
[----:B------:R-:W-:Y:S01]  /*19570*/  VOTE.ANY R14, PT, P6 ;  /* 0x00000000000e7806 */ /* 0x000fe200030e0100 */
[----:B012--5:R-:W-:Y:S06]  /*19580*/  ENDCOLLECTIVE ;  /* 0x000000000000791b */ /* 0x027fec0003800000 */
.L_x_2634:
[----:B------:R-:W-:Y:S05]  /*19590*/  BSYNC B0 ;  /* 0x0000000000007941 */ /* 0x000fea0003800000 */
.L_x_2633:
        /* <DEDUP_REMOVED lines=9> */
.L_x_2635:
[----:B------:R-:W-:Y:S01]  /*19630*/  IMAD.MOV.U32 R17, RZ, RZ, R14 ;  /* 0x000000ffff117224 */ /* 0x000fe200078e000e */
[----:B------:R-:W-:Y:S06]  /*19640*/  BRA `(.L_x_2636) ;  /* 0xffffffdc00047947 */ /* 0x000fec000383ffff */
.L_x_2567:
[----:B------:R-:W-:Y:S01]  /*19650*/  BSSY B0, `(.L_x_2637) ;  /* 0x0000007000007945 */ /* 0x000fe20003800000 */
[----:B------:R-:W-:Y:S02]  /*19660*/  IMAD.MOV.U32 R13, RZ, RZ, R3 ;  /* 0x000000ffff0d7224 */ /* 0x000fe400078e0003 */
[----:B------:R-:W-:Y:S02]  /*19670*/  IMAD.MOV.U32 R11, RZ, RZ, 0x1f ;  /* 0x0000001fff0b7424 */ /* 0x000fe400078e00ff */
[----:B------:R-:W-:-:S07]  /*19680*/  IMAD.MOV.U32 R15, RZ, RZ, -0x1 ;  /* 0xffffffffff0f7424 */ /* 0x000fce00078e00ff */
[----:B012345:R-:W-:Y:S05]  /*19690*/  WARPSYNC.COLLECTIVE R15, `(.L_x_2638) ;  /* 0x000000000f087348 */ /* 0x03ffea0003c00000 */
[----:B------:R0:W0:Y:S02]  /*196a0*/  SHFL.IDX P6, R14, R13, R12, R11 ;  /* 0x0000000c0d0e7389 */ /* 0x00002400000c000b */
[----:B012345:R-:W-:Y:S01]  /*196b0*/  ENDCOLLECTIVE ;  /* 0x000000000000791b */ /* 0x03ffe20003800000 */
.L_x_2638:
[----:B------:R-:W-:Y:S05]  /*196c0*/  BSYNC B0 ;  /* 0x0000000000007941 */ /* 0x000fea0003800000 */
.L_x_2637:
[----:B------:R-:W-:Y:S01]  /*196d0*/  IMAD.MOV.U32 R5, RZ, RZ, R14 ;  /* 0x000000ffff057224 */ /* 0x000fe200078e000e */
[----:B------:R-:W-:Y:S06]  /*196e0*/  BRA `(.L_x_2566) ;  /* 0xffffffd800f87947 */ /* 0x000fec000383ffff */
.L_x_2571:
[----:B0-----:R0:W1:Y:S02]  /*196f0*/  SYNCS.PHASECHK.TRANS64.TRYWAIT P0, [R0+URZ+0x22820], R3 ;  /* 0x02282003000075a7 */ /* 0x001064000800017f */
[----:B-1----:R-:W-:Y:S05]  /*19700*/  @!P0 NANOSLEEP.SYNCS 0x989680 ;  /* 0x009896800000895d */ /* 0x002fea0003900000 */
[----:B------:R-:W1:Y:S02]  /*19710*/  @!P0 SYNCS.PHASECHK.TRANS64 P0, [R0+URZ+0x22820], R3 ;  /* 0x02282003000085a7 */ /* 0x000e64000800007f */
[----:B-1----:R-:W-:Y:S05]  /*19720*/  @!P0 BRA `(.L_x_2571) ;  /* 0xfffffffc00f08947 */ /* 0x002fea000383ffff */
[----:B------:R-:W-:Y:S05]  /*19730*/  BRA `(.L_x_2639) ;  /* 0xffffffe000787947 */ /* 0x000fea000383ffff */
.L_x_2572:
        /* <DEDUP_REMOVED lines=8> */
[----:B0-2--5:R-:W-:Y:S05]  /*197c0*/  WARPSYNC.COLLECTIVE R15, `(.L_x_2641) ;  /* 0x000000000f087348 */ /* 0x025fea0003c00000 */
[----:B------:R1:W3:Y:S02]  /*197d0*/  SHFL.IDX P6, R14, R13, R12, R11 ;  /* 0x0000000c0d0e7389 */ /* 0x0002e400000c000b */
[----:B0123-5:R-:W-:Y:S01]  /*197e0*/  ENDCOLLECTIVE ;  /* 0x000000000000791b */ /* 0x02ffe20003800000 */
.L_x_2641:
[----:B------:R-:W-:Y:S05]  /*197f0*/  BSYNC B0 ;  /* 0x0000000000007941 */ /* 0x000fea0003800000 */
.L_x_2640:
[----:B------:R-:W-:Y:S05]  /*19800*/  BRA `(.L_x_2642) ;  /* 0xffffffe000607947 */ /* 0x000fea000383ffff */
.L_x_2575:
[----:B------:R-:W-:Y:S01]  /*19810*/  BSSY B1, `(.L_x_2643) ;  /* 0x0000006000017945 */ /* 0x000fe20003800000 */
[----:B------:R-:W-:-:S07]  /*19820*/  IMAD.MOV.U32 R15, RZ, RZ, -0x1 ;  /* 0xffffffffff0f7424 */ /* 0x000fce00078e00ff */
[----:B012--5:R-:W-:Y:S05]  /*19830*/  WARPSYNC.COLLECTIVE R15, `(.L_x_2644) ;  /* 0x000000000f0c7348 */ /* 0x027fea0003c00000 */
[----:B------:R-:W-:Y:S02]  /*19840*/  ELECT P6, UR62, PT ;  /* 0x00000000003e782f */ /* 0x000fe400038c0000 */
[----:B------:R-:W-:Y:S01]  /*19850*/  MOV R14, UR62 ;  /* 0x0000003e000e7c02 */ /* 0x000fe20008000f00 */
[----:B012--5:R-:W-:Y:S10]  /*19860*/  ENDCOLLECTIVE ;  /* 0x000000000000791b */ /* 0x027ff40003800000 */
.L_x_2644:
[----:B------:R-:W-:Y:S05]  /*19870*/  BSYNC B1 ;  /* 0x0000000000017941 */ /* 0x000fea0003800000 */
.L_x_2643:
[----:B------:R-:W-:Y:S05]  /*19880*/  BRA `(.L_x_2645) ;  /* 0xffffffe000587947 */ /* 0x000fea000383ffff */
.L_x_2577:
[----:B0-----:R0:W1:Y:S02]  /*19890*/  SYNCS.PHASECHK.TRANS64.TRYWAIT P0, [R6+URZ], R5 ;  /* 0x00000005060075a7 */ /* 0x001064000800017f */
[----:B-1----:R-:W-:Y:S05]  /*198a0*/  @!P0 NANOSLEEP.SYNCS 0x989680 ;  /* 0x009896800000895d */ /* 0x002fea0003900000 */
[----:B------:R-:W1:Y:S02]  /*198b0*/  @!P0 SYNCS.PHASECHK.TRANS64 P0, [R6+URZ], R5 ;  /* 0x00000005060085a7 */ /* 0x000e64000800007f */
[----:B-1----:R-:W-:Y:S05]  /*198c0*/  @!P0 BRA `(.L_x_2577) ;  /* 0xfffffffc00f08947 */ /* 0x002fea000383ffff */
[----:B------:R-:W-:Y:S05]  /*198d0*/  BRA `(.L_x_2646) ;  /* 0xffffffe000947947 */ /* 0x000fea000383ffff */
.L_x_2578:
[----:B-1----:R1:W2:Y:S02]  /*198e0*/  SYNCS.PHASECHK.TRANS64.TRYWAIT P0, [R7+URZ], R2 ;  /* 0x00000002070075a7 */ /* 0x0022a4000800017f */
[----:B--2---:R-:W-:Y:S05]  /*198f0*/  @!P0 NANOSLEEP.SYNCS 0x989680 ;  /* 0x009896800000895d */ /* 0x004fea0003900000 */
[----:B------:R-:W2:Y:S02]  /*19900*/  @!P0 SYNCS.PHASECHK.TRANS64 P0, [R7+URZ], R2 ;  /* 0x00000002070085a7 */ /* 0x000ea4000800007f */
[----:B--2---:R-:W-:Y:S05]  /*19910*/  @!P0 BRA `(.L_x_2578) ;  /* 0xfffffffc00f08947 */ /* 0x004fea000383ffff */
[----:B------:R-:W-:Y:S05]  /*19920*/  BRA `(.L_x_2647) ;  /* 0xffffffe000887947 */ /* 0x000fea000383ffff */
.L_x_2580:
[----:B--2---:R2:W3:Y:S02]  /*19930*/  SYNCS.PHASECHK.TRANS64.TRYWAIT P0, [R4+URZ], R5 ;  /* 0x00000005040075a7 */ /* 0x0044e4000800017f */
[----:B---3--:R-:W-:Y:S05]  /*19940*/  @!P0 NANOSLEEP.SYNCS 0x989680 ;  /* 0x009896800000895d */ /* 0x008fea0003900000 */
[----:B------:R-:W3:Y:S02]  /*19950*/  @!P0 SYNCS.PHASECHK.TRANS64 P0, [R4+URZ], R5 ;  /* 0x00000005040085a7 */ /* 0x000ee4000800007f */
[----:B---3--:R-:W-:Y:S05]  /*19960*/  @!P0 BRA `(.L_x_2580) ;  /* 0xfffffffc00f08947 */ /* 0x008fea000383ffff */
[----:B------:R-:W-:Y:S05]  /*19970*/  BRA `(.L_x_2648) ;  /* 0xffffffe000907947 */ /* 0x000fea000383ffff */
.L_x_2649:
        /* <DEDUP_REMOVED lines=16> */
.L_x_6039:


//--------------------- .text._ZN7cutlass13device_kernelIN5flash11enable_sm90INS1_16FlashAttnFwdSm90INS1_25CollectiveMainloopFwdSm90ILi2EN4cute5tupleIJNS5_1CILi1EEES8_S8_EEENS6_IJNS7_ILi128EEENS7_ILi96EEENS7_ILi64EEEEEELi256ENS_10bfloat16_tEfNS_4arch4Sm90ELb0ELb1ELb1ELb1ELb0ELb1ELb0ELb1ELb0ELb1ELb0ELb0EEENS1_21CollectiveEpilogueFwdINS6_IJSA_NS7_ILi256EEESB_EEES9_SE_SG_Li256ELb1ELb1ELb0ELb0EEENS1_36VarlenDynamicPersistentTileSchedulerILi128ELi96ELi256ELi128ELb0ELb1ELb1ELb1ELb0ELb1EEEEEEEEEvNT_6ParamsE --------------------------
	.section	.text._ZN7cutlass13device_kernelIN5flash11enable_sm90INS1_16FlashAttnFwdSm90INS1_25CollectiveMainloopFwdSm90ILi2EN4cute5tupleIJNS5_1CILi1EEES8_S8_EEENS6_IJNS7_ILi128EEENS7_ILi96EEENS7_ILi64EEEEEELi256ENS_10bfloat16_tEfNS_4arch4Sm90ELb0ELb1ELb1ELb1ELb0ELb1ELb0ELb1ELb0ELb1ELb0ELb0EEENS1_21CollectiveEpilogueFwdINS6_IJSA_NS7_ILi256EEESB_EEES9_SE_SG_Li256ELb1ELb1ELb0ELb0EEENS1_36VarlenDynamicPersistentTileSchedulerILi128ELi96ELi256ELi128ELb0ELb1ELb1ELb1ELb0ELb1EEEEEEEEEvNT_6ParamsE,"ax",@progbits
	.align	128
.text._ZN7cutlass13device_kernelIN5flash11enable_sm90INS1_16FlashAttnFwdSm90INS1_25CollectiveMainloopFwdSm90ILi2EN4cute5tupleIJNS5_1CILi1EEES8_S8_EEENS6_IJNS7_ILi128EEENS7_ILi96EEENS7_ILi64EEEEEELi256ENS_10bfloat16_tEfNS_4arch4Sm90ELb0ELb1ELb1ELb1ELb0ELb1ELb0ELb1ELb0ELb1ELb0ELb0EEENS1_21CollectiveEpilogueFwdINS6_IJSA_NS7_ILi256EEESB_EEES9_SE_SG_Li256ELb1ELb1ELb0ELb0EEENS1_36VarlenDynamicPersistentTileSchedulerILi128ELi96ELi256ELi128ELb0ELb1ELb1ELb1ELb0ELb1EEEEEEEEEvNT_6ParamsE:
        .type           _ZN7cutlass13device_kernelIN5flash11enable_sm90INS1_16FlashAttnFwdSm90INS1_25CollectiveMainloopFwdSm90ILi2EN4cute5tupleIJNS5_1CILi1EEES8_S8_EEENS6_IJNS7_ILi128EEENS7_ILi96EEENS7_ILi64EEEEEELi256ENS_10bfloat16_tEfNS_4arch4Sm90ELb0ELb1ELb1ELb1ELb0ELb1ELb0ELb1ELb0ELb1ELb0ELb0EEENS1_21CollectiveEpilogueFwdINS6_IJSA_NS7_ILi256EEESB_EEES9_SE_SG_Li256ELb1ELb1ELb0ELb0EEENS1_36VarlenDynamicPersistentTileSchedulerILi128ELi96ELi256ELi128ELb0ELb1ELb1ELb1ELb0ELb1EEEEEEEEEvNT_6ParamsE,@function
        .size           _ZN7cutlass13device_kernelIN5flash11enable_sm90INS1_16FlashAttnFwdSm90INS1_25CollectiveMainloopFwdSm90ILi2EN4cute5tupleIJNS5_1CILi1EEES8_S8_EEENS6_IJNS7_ILi128EEENS7_ILi96EEENS7_ILi64EEEEEELi256ENS_10bfloat16_tEfNS_4arch4Sm90ELb0ELb1ELb1ELb1ELb0ELb1ELb0ELb1ELb0ELb1ELb0ELb0EEENS1_21CollectiveEpilogueFwdINS6_IJSA_NS7_ILi256EEESB_EEES9_SE_SG_Li256ELb1ELb1ELb0ELb0EEENS1_36VarlenDynamicPersistentTileSchedulerILi128ELi96ELi256ELi128ELb0ELb1ELb1ELb1ELb0ELb1EEEEEEEEEvNT_6ParamsE,(.L_x_6040 - _ZN7cutlass13device_kernelIN5flash11enable_sm90INS1_16FlashAttnFwdSm90INS1_25CollectiveMainloopFwdSm90ILi2EN4cute5tupleIJNS5_1CILi1EEES8_S8_EEENS6_IJNS7_ILi128EEENS7_ILi96EEENS7_ILi64EEEEEELi256ENS_10bfloat16_tEfNS_4arch4Sm90ELb0ELb1ELb1ELb1ELb0ELb1ELb0ELb1ELb0ELb1ELb0ELb0EEENS1_21CollectiveEpilogueFwdINS6_IJSA_NS7_ILi256EEESB_EEES9_SE_SG_Li256ELb1ELb1ELb0ELb0EEENS1_36VarlenDynamicPersistentTileSchedulerILi128ELi96ELi256ELi128ELb0ELb1ELb1ELb1ELb0ELb1EEEEEEEEEvNT_6ParamsE)
        .other          _ZN7cutlass13device_kernelIN5flash11enable_sm90INS1_16FlashAttnFwdSm90INS1_25CollectiveMainloopFwdSm90ILi2EN4cute5tupleIJNS5_1CILi1EEES8_S8_EEENS6_IJNS7_ILi128EEENS7_ILi96EEENS7_ILi64EEEEEELi256ENS_10bfloat16_tEfNS_4arch4Sm90ELb0ELb1ELb1ELb1ELb0ELb1ELb0ELb1ELb0ELb1ELb0ELb0EEENS1_21CollectiveEpilogueFwdINS6_IJSA_NS7_ILi256EEESB_EEES9_SE_SG_Li256ELb1ELb1ELb0ELb0EEENS1_36VarlenDynamicPersistentTileSchedulerILi128ELi96ELi256ELi128ELb0ELb1ELb1ELb1ELb0ELb1EEEEEEEEEvNT_6ParamsE,@"STO_CUDA_ENTRY STV_DEFAULT"
_ZN7cutlass13device_kernelIN5flash11enable_sm90INS1_16FlashAttnFwdSm90INS1_25CollectiveMainloopFwdSm90ILi2EN4cute5tupleIJNS5_1CILi1EEES8_S8_EEENS6_IJNS7_ILi128EEENS7_ILi96EEENS7_ILi64EEEEEELi256ENS_10bfloat16_tEfNS_4arch4Sm90ELb0ELb1ELb1ELb1ELb0ELb1ELb0ELb1ELb0ELb1ELb0ELb0EEENS1_21CollectiveEpilogueFwdINS6_IJSA_NS7_ILi256EEESB_EEES9_SE_SG_Li256ELb1ELb1ELb0ELb0EEENS1_36VarlenDynamicPersistentTileSchedulerILi128ELi96ELi256ELi128ELb0ELb1ELb1ELb1ELb0ELb1EEEEEEEEEvNT_6ParamsE:
        /* <DEDUP_REMOVED lines=23> */
.L_x_2651:
[----:B------:R-:W-:Y:S05]  /*0170*/  BSYNC B0 ;  /* 0x0000000000007941 */ /* 0x000fea0003800000 */
.L_x_2650:
        /* <DEDUP_REMOVED lines=40> */
.L_x_2652:
        /* <DEDUP_REMOVED lines=22> */
.L_x_2653:
        /* <DEDUP_REMOVED lines=18> */
.L_x_2654:
        /* <DEDUP_REMOVED lines=22> */
.L_x_2655:
        /* <DEDUP_REMOVED lines=22> */
.L_x_2656:
        /* <DEDUP_REMOVED lines=9> */
.L_x_2659:
[----:B------:R-:W-:-:S08]  /*09d0*/  NOP ;  /* 0x0000000000007918 */ /* 0x000fd00000000000 */
[----:B------:R-:W0:Y:S02]  /*09e0*/  USETMAXREG.TRY_ALLOC.CTAPOOL UP0, 0xf0 ;  /* 0x000000f0000079c8 */ /* 0x000e240008000600 */
[----:B0-----:R-:W-:-:S13]  /*09f0*/  PLOP3.LUT P0, PT, PT, PT, UP0, 0x80, 0x0 ;  /* 0x000000000000781c */ /* 0x001fda0003f0f008 */
[----:B------:R-:W-:Y:S05]  /*0a00*/  @!P0 BRA `(.L_x_2659) ;  /* 0xfffffffc00f08947 */ /* 0x000fea000383ffff */
[----:B------:R-:W3:Y:S01]  /*0a10*/  LDL.LU R0, [R1] ;  /* 0x0000000001007983 */ /* 0x000ee20000300800 */
[----:B--2---:R-:W-:Y:S01]  /*0a20*/  SHF.R.U32.HI R2, RZ, 0x7, R4 ;  /* 0x00000007ff027819 */ /* 0x004fe20000011604 */
[----:B------:R-:W0:Y:S01]  /*0a30*/  S2UR UR5, SR_CgaCtaId ;  /* 0x00000000000579c3 */ /* 0x000e220000008800 */
[----:B------:R-:W-:-:S07]  /*0a40*/  UMOV UR4, 0x400 ;  /* 0x0000040000047882 */ /* 0x000fce0000000000 */
[----:B------:R-:W-:Y:S06]  /*0a50*/  BAR.ARV 0x8, 0x180 ;  /* 0x0206000000007b1d */ /* 0x000fec0000002000 */
[----:B------:R-:W-:-:S13]  /*0a60*/  ISETP.NE.AND P0, PT, R2, 0x1, PT ;  /* 0x000000010200780c */ /* 0x000fda0003f05270 */
[----:B------:R-:W-:Y:S06]  /*0a70*/  @!P0 BAR.ARV 0x9, 0x100 ;  /* 0x0244000000008b1d */ /* 0x000fec0000002000 */
[----:B0-----:R-:W-:Y:S02]  /*0a80*/  ULEA UR4, UR5, UR4, 0x18 ;  /* 0x0000000405047291 */ /* 0x001fe4000f8ec03f */
[----:B------:R-:W-:Y:S04]  /*0a90*/  BAR.SYNC.DEFER_BLOCKING 0x5, 0x180 ;  /* 0x0146000000007b1d */ /* 0x000fe80000010000 */
[----:B------:R-:W-:-:S02]  /*0aa0*/  IMAD.U32 R16, RZ, RZ, UR4 ;  /* 0x00000004ff107e24 */ /* 0x000fc4000f8e00ff */
[----:B------:R-:W-:-:S03]  /*0ab0*/  ULDC UR4, c[0x0][0xc3c] ;  /* 0x00030f0000047ab9 */ /* 0x000fc60000000800 */
[----:B------:R-:W0:Y:S01]  /*0ac0*/  LDS.128 R80, [R16+0x228d0] ;  /* 0x0228d00010507984 */ /* 0x000e220000000c00 */
[----:B------:R-:W-:Y:S06]  /*0ad0*/  BAR.ARV 0x4, 0x180 ;  /* 0x0106000000007b1d */ /* 0x000fec0000002000 */
[----:B---3--:R-:W-:-:S04]  /*0ae0*/  LOP3.LUT R0, R0, 0xffbfffff, RZ, 0xc0, !PT ;  /* 0xffbfffff00007812 */ /* 0x008fc800078ec0ff */
[----:B------:R-:W-:Y:S02]  /*0af0*/  @P0 LOP3.LUT R0, R0, 0x400000, RZ, 0xfc, !PT ;  /* 0x0040000000000812 */ /* 0x000fe400078efcff */
[----:B0-----:R-:W-:-:S03]  /*0b00*/  ISETP.GE.AND P0, PT, R83, UR4, PT ;  /* 0x0000000453007c0c */ /* 0x001fc6000bf06270 */
[----:B------:R0:W-:Y:S10]  /*0b10*/  STL [R1], R0 ;  /* 0x0000000001007387 */ /* 0x0001f40000100800 */
[----:B0-----:R-:W-:Y:S05]  /*0b20*/  @P0 BRA `(.L_x_2660) ;  /* 0x0000020800e00947 */ /* 0x001fea0003800000 */
[----:B------:R-:W2:Y:S01]  /*0b30*/  LDL.LU R11, [R1+0x50] ;  /* 0x00005000010b7983 */ /* 0x000ea20000300800 */
[----:B------:R-:W-:Y:S02]  /*0b40*/  VIADD R10, R4, 0xffffff80 ;  /* 0xffffff80040a7836 */ /* 0x000fe40000000000 */
[----:B------:R-:W-:Y:S02]  /*0b50*/  IMAD.MOV.U32 R234, RZ, RZ, RZ ;  /* 0x000000ffffea7224 */ /* 0x000fe400078e00ff */
[----:B------:R-:W-:Y:S01]  /*0b60*/  IMAD.MOV.U32 R17, RZ, RZ, RZ ;  /* 0x000000ffff117224 */ /* 0x000fe200078e00ff */
[----:B------:R-:W-:Y:S01]  /*0b70*/  SHF.R.S32.HI R0, RZ, 0x1f, R10 ;  /* 0x0000001fff007819 */ /* 0x000fe2000001140a */
[----:B------:R-:W-:Y:S02]  /*0b80*/  IMAD.MOV.U32 R204, RZ, RZ, RZ ;  /* 0x000000ffffcc7224 */ /* 0x000fe400078e00ff */
[----:B------:R-:W-:Y:S01]  /*0b90*/  IMAD.MOV.U32 R19, RZ, RZ, RZ ;  /* 0x000000ffff137224 */ /* 0x000fe200078e00ff */
[----:B------:R-:W-:-:S02]  /*0ba0*/  LEA.HI R2, R0, R10, RZ, 0x7 ;  /* 0x0000000a00027211 */ /* 0x000fc400078f38ff */
[----:B------:R-:W-:Y:S02]  /*0bb0*/  LEA.HI R219, R0, R10, RZ, 0x5 ;  /* 0x0000000a00db7211 */ /* 0x000fe400078f28ff */
[----:B------:R-:W-:Y:S02]  /*0bc0*/  LOP3.LUT R237, R2, 0xffffff80, RZ, 0xc0, !PT ;  /* 0xffffff8002ed7812 */ /* 0x000fe400078ec0ff */
[----:B------:R-:W-:Y:S02]  /*0bd0*/  SHF.R.S32.HI R219, RZ, 0x5, R219 ;  /* 0x00000005ffdb7819 */ /* 0x000fe400000114db */
[----:B------:R-:W-:Y:S01]  /*0be0*/  SHF.R.S32.HI R9, RZ, 0x7, R2 ;  /* 0x00000007ff097819 */ /* 0x000fe20000011402 */
[----:B------:R-:W-:-:S03]  /*0bf0*/  IMAD.IADD R237, R10, 0x1, -R237 ;  /* 0x000000010aed7824 */ /* 0x000fc600078e0aed */
[----:B------:R-:W-:Y:S02]  /*0c00*/  LEA.HI R2, R2, R9, RZ, 0x1 ;  /* 0x0000000902027211 */ /* 0x000fe400078f08ff */
[----:B------:R-:W-:Y:S02]  /*0c10*/  SHF.R.S32.HI R8, RZ, 0x1f, R237 ;  /* 0x0000001fff087819 */ /* 0x000fe400000114ed */
[----:B------:R-:W-:Y:S02]  /*0c20*/  LOP3.LUT R2, R2, 0x3fffffe, RZ, 0xc0, !PT ;  /* 0x03fffffe02027812 */ /* 0x000fe400078ec0ff */
[CC--:B------:R-:W-:Y:S02]  /*0c30*/  LEA.HI R7, R8.reuse, R237.reuse, RZ, 0x2 ;  /* 0x000000ed08077211 */ /* 0x0c0fe400078f10ff */
[----:B------:R-:W-:Y:S01]  /*0c40*/  LEA.HI R8, R8, R237, RZ, 0x5 ;  /* 0x000000ed08087211 */ /* 0x000fe200078f28ff */
[----:B------:R-:W-:Y:S01]  /*0c50*/  IMAD.IADD R2, R9, 0x1, -R2 ;  /* 0x0000000109027824 */ /* 0x000fe200078e0a02 */
[----:B------:R-:W-:-:S02]  /*0c60*/  SHF.R.S32.HI R4, RZ, 0x2, R7 ;  /* 0x00000002ff047819 */ /* 0x000fc40000011407 */
[----:B------:R-:W-:Y:S02]  /*0c70*/  SHF.R.S32.HI R3, RZ, 0x1f, R7 ;  /* 0x0000001fff037819 */ /* 0x000fe40000011407 */
[----:B------:R-:W-:Y:S02]  /*0c80*/  SHF.R.S32.HI R8, RZ, 0x5, R8 ;  /* 0x00000005ff087819 */ /* 0x000fe40000011408 */
[----:B------:R-:W-:Y:S02]  /*0c90*/  LEA.HI R5, R3, R4, RZ, 0x3 ;  /* 0x0000000403057211 */ /* 0x000fe400078f18ff */
[----:B------:R-:W-:Y:S02]  /*0ca0*/  LEA.HI R3, R0, R10, RZ, 0x4 ;  /* 0x0000000a00037211 */ /* 0x000fe400078f20ff */
[----:B------:R-:W-:Y:S02]  /*0cb0*/  LOP3.LUT R5, R5, 0xfffffff8, RZ, 0xc0, !PT ;  /* 0xfffffff805057812 */ /* 0x000fe400078ec0ff */
[----:B------:R-:W-:-:S02]  /*0cc0*/  SHF.R.S32.HI R6, RZ, 0x4, R3 ;  /* 0x00000004ff067819 */ /* 0x000fc40000011403 */
[----:B------:R-:W-:Y:S01]  /*0cd0*/  LOP3.LUT R202, R7, 0x7ffffffc, RZ, 0xc0, !PT ;  /* 0x7ffffffc07ca7812 */ /* 0x000fe200078ec0ff */
[----:B------:R-:W-:Y:S01]  /*0ce0*/  IMAD.IADD R5, R4, 0x1, -R5 ;  /* 0x0000000104057824 */ /* 0x000fe200078e0a05 */
[C---:B------:R-:W-:Y:S02]  /*0cf0*/  LOP3.LUT R4, R3.reuse, 0x3fffff0, RZ, 0xc0, !PT ;  /* 0x03fffff003047812 */ /* 0x040fe400078ec0ff */
[----:B------:R-:W-:Y:S01]  /*0d00*/  LEA.HI R3, R3, R6, RZ, 0x1 ;  /* 0x0000000603037211 */ /* 0x000fe200078f08ff */
[----:B------:R-:W-:Y:S02]  /*0d10*/  IMAD R5, R8, 0x10, R5 ;  /* 0x0000001008057824 */ /* 0x000fe400078e0205 */
[----:B------:R-:W-:Y:S01]  /*0d20*/  IMAD.IADD R4, R10, 0x1, -R4 ;  /* 0x000000010a047824 */ /* 0x000fe200078e0a04 */
[----:B------:R-:W-:Y:S01]  /*0d30*/  LOP3.LUT R3, R3, 0x1ffffffe, RZ, 0xc0, !PT ;  /* 0x1ffffffe03037812 */ /* 0x000fe200078ec0ff */
[----:B------:R-:W-:Y:S02]  /*0d40*/  IMAD R9, R2, 0x40, R5 ;  /* 0x0000004002097824 */ /* 0x000fe400078e0205 */
[----:B------:R-:W-:-:S02]  /*0d50*/  IMAD R4, R219, 0x10, R4 ;  /* 0x00000010db047824 */ /* 0x000fc400078e0204 */
[----:B------:R-:W-:Y:S01]  /*0d60*/  IMAD.IADD R3, R6, 0x1, -R3 ;  /* 0x0000000106037824 */ /* 0x000fe200078e0a03 */
[----:B------:R0:W-:Y:S01]  /*0d70*/  STL [R1+0x14], R9 ;  /* 0x0000140901007387 */ /* 0x0001e20000100800 */
[----:B------:R-:W-:Y:S02]  /*0d80*/  IMAD.MOV.U32 R2, RZ, RZ, RZ ;  /* 0x000000ffff027224 */ /* 0x000fe400078e00ff */
[----:B------:R-:W-:Y:S01]  /*0d90*/  IMAD R8, R4, 0x8, R3 ;  /* 0x0000000804087824 */ /* 0x000fe200078e0203 */
[CC--:B------:R-:W-:Y:S01]  /*0da0*/  LEA.HI R3, R0.reuse, R10.reuse, RZ, 0x2 ;  /* 0x0000000a00037211 */ /* 0x0c0fe200078f10ff */
[----:B------:R-:W-:Y:S01]  /*0db0*/  IMAD.IADD R202, R237, 0x1, -R202 ;  /* 0x00000001edca7824 */ /* 0x000fe200078e0aca */
[----:B------:R-:W-:Y:S02]  /*0dc0*/  LEA.HI R0, R0, R10, RZ, 0x3 ;  /* 0x0000000a00007211 */ /* 0x000fe400078f18ff */
[----:B------:R-:W-:Y:S02]  /*0dd0*/  SHF.R.S32.HI R18, RZ, 0x2, R3 ;  /* 0x00000002ff127819 */ /* 0x000fe40000011403 */
[----:B------:R-:W-:-:S02]  /*0de0*/  LOP3.LUT R231, R3, 0xfffffffc, RZ, 0xc0, !PT ;  /* 0xfffffffc03e77812 */ /* 0x000fc400078ec0ff */
[----:B------:R-:W-:Y:S01]  /*0df0*/  LOP3.LUT R224, R0, 0xfffffff8, RZ, 0xc0, !PT ;  /* 0xfffffff800e07812 */ /* 0x000fe200078ec0ff */
[----:B------:R-:W-:Y:S01]  /*0e00*/  VIADD R233, R18, 0x40 ;  /* 0x0000004012e97836 */ /* 0x000fe20000000000 */
[----:B------:R-:W-:Y:S01]  /*0e10*/  SHF.R.S32.HI R5, RZ, 0x1f, R3 ;  /* 0x0000001fff057819 */ /* 0x000fe20000011403 */
[C---:B------:R-:W-:Y:S01]  /*0e20*/  IMAD.IADD R231, R10.reuse, 0x1, -R231 ;  /* 0x000000010ae77824 */ /* 0x040fe200078e0ae7 */
[----:B------:R-:W-:Y:S01]  /*0e30*/  SHF.R.S32.HI R235, RZ, 0x3, R0 ;  /* 0x00000003ffeb7819 */ /* 0x000fe20000011400 */
[----:B------:R-:W-:Y:S01]  /*0e40*/  IMAD.IADD R224, R10, 0x1, -R224 ;  /* 0x000000010ae07824 */ /* 0x000fe200078e0ae0 */
[----:B------:R-:W-:Y:S01]  /*0e50*/  SHF.R.S32.HI R6, RZ, 0x1f, R233 ;  /* 0x0000001fff067819 */ /* 0x000fe200000114e9 */
[----:B------:R-:W-:Y:S01]  /*0e60*/  IMAD.SHL.U32 R217, R233, 0x40, RZ ;  /* 0x00000040e9d97824 */ /* 0x000fe200078e00ff */
[----:B------:R-:W-:Y:S01]  /*0e70*/  LEA.HI R5, R5, R18, RZ, 0x3 ;  /* 0x0000001205057211 */ /* 0x000fe200078f18ff */
[----:B------:R-:W-:Y:S01]  /*0e80*/  IMAD.SHL.U32 R208, R224, 0x8, RZ ;  /* 0x00000008e0d07824 */ /* 0x000fe200078e00ff */
[----:B------:R-:W-:Y:S01]  /*0e90*/  LEA.HI R6, R6, R233, RZ, 0x3 ;  /* 0x000000e906067211 */ /* 0x000fe200078f18ff */
[----:B------:R-:W-:Y:S01]  /*0ea0*/  IMAD.SHL.U32 R0, R231, 0x8, RZ ;  /* 0x00000008e7007824 */ /* 0x000fe200078e00ff */
[----:B------:R-:W-:Y:S01]  /*0eb0*/  LOP3.LUT R5, R5, 0xfffffff8, RZ, 0xc0, !PT ;  /* 0xfffffff805057812 */ /* 0x000fe200078ec0ff */
[----:B------:R-:W-:Y:S01]  /*0ec0*/  VIADD R222, R208, 0x40 ;  /* 0x00000040d0de7836 */ /* 0x000fe20000000000 */
[----:B------:R-:W-:Y:S01]  /*0ed0*/  LEA.HI R3, R231, R231, RZ, 0x1 ;  /* 0x000000e7e7037211 */ /* 0x000fe200078f08ff */
[----:B------:R-:W-:Y:S01]  /*0ee0*/  IMAD.SHL.U32 R6, R6, 0x40, RZ ;  /* 0x0000004006067824 */ /* 0x000fe200078e00ff */
[----:B------:R-:W-:Y:S01]  /*0ef0*/  LOP3.LUT R217, R217, 0x1c0, RZ, 0xc0, !PT ;  /* 0x000001c0d9d97812 */ /* 0x000fe200078ec0ff */
[----:B------:R-:W-:Y:S01]  /*0f00*/  IMAD.IADD R236, R18, 0x1, -R5 ;  /* 0x0000000112ec7824 */ /* 0x000fe200078e0a05 */
[----:B------:R-:W-:Y:S01]  /*0f10*/  LOP3.LUT R4, R3, 0x1ffffffe, RZ, 0xc0, !PT ;  /* 0x1ffffffe03047812 */ /* 0x000fe200078ec0ff */
[C---:B------:R-:W-:Y:S01]  /*0f20*/  VIADD R223, R208.reuse, 0xc0 ;  /* 0x000000c0d0df7836 */ /* 0x040fe20000000000 */
[----:B------:R-:W-:Y:S01]  /*0f30*/  SHF.R.S32.HI R3, RZ, 0x1f, R208 ;  /* 0x0000001fff037819 */ /* 0x000fe200000114d0 */
[----:B------:R-:W-:Y:S01]  /*0f40*/  VIADD R221, R208, 0x80 ;  /* 0x00000080d0dd7836 */ /* 0x000fe20000000000 */
[----:B------:R-:W-:Y:S01]  /*0f50*/  LOP3.LUT R3, R217, 0x38, R0, 0xf8, !PT ;  /* 0x00000038d9037812 */ /* 0x000fe200078ef800 */
[C---:B------:R-:W-:Y:S01]  /*0f60*/  IMAD.SHL.U32 R22, R231.reuse, 0x4, RZ ;  /* 0x00000004e7167824 */ /* 0x040fe200078e00ff */
[----:B------:R-:W-:Y:S01]  /*0f70*/  SHF.R.U32.HI R5, RZ, 0x3, R217 ;  /* 0x00000003ff057819 */ /* 0x000fe200000116d9 */
[----:B------:R-:W-:Y:S01]  /*0f80*/  IMAD.IADD R4, R231, 0x1, -R4 ;  /* 0x00000001e7047824 */ /* 0x000fe200078e0a04 */
[----:B------:R-:W-:Y:S01]  /*0f90*/  LOP3.LUT R220, R6, 0xfffffe00, RZ, 0xc0, !PT ;  /* 0xfffffe0006dc7812 */ /* 0x000fe200078ec0ff */
[----:B------:R-:W-:Y:S01]  /*0fa0*/  VIADD R205, R22, 0x10 ;  /* 0x0000001016cd7836 */ /* 0x000fe20000000000 */
[----:B------:R-:W-:Y:S01]  /*0fb0*/  SHF.R.S32.HI R0, RZ, 0x1f, R222 ;  /* 0x0000001fff007819 */ /* 0x000fe200000114de */
[----:B------:R-:W-:Y:S01]  /*0fc0*/  IMAD R211, R4, 0x8, R9 ;  /* 0x0000000804d37824 */ /* 0x000fe200078e0209 */
[----:B------:R-:W-:Y:S01]  /*0fd0*/  LOP3.LUT R3, R220, R3, R5, 0xf6, !PT ;  /* 0x00000003dc037212 */ /* 0x000fe200078ef605 */
[----:B------:R-:W-:Y:S01]  /*0fe0*/  IMAD.SHL.U32 R5, R8, 0x8, RZ ;  /* 0x0000000808057824 */ /* 0x000fe200078e00ff */
[----:B------:R-:W-:-:S02]  /*0ff0*/  SHF.R.S32.HI R0, RZ, 0x1f, R223 ;  /* 0x0000001fff007819 */ /* 0x000fc400000114df */
[----:B------:R-:W-:Y:S01]  /*1000*/  SHF.R.S32.HI R6, RZ, 0x1f, R221 ;  /* 0x0000001fff067819 */ /* 0x000fe200000114dd */
[----:B------:R-:W-:Y:S01]  /*1010*/  IMAD R0, R3, 0x2, R16 ;  /* 0x0000000203007824 */ /* 0x000fe200078e0210 */
[----:B------:R0:W-:Y:S04]  /*1020*/  STL [R1+0x18], R5 ;  /* 0x0000180501007387 */ /* 0x0001e80000100800 */
[----:B------:R0:W-:Y:S02]  /*1030*/  STL [R1+0x8], R0 ;  /* 0x0000080001007387 */ /* 0x0001e40000100800 */
[----:B0-2---:R-:W-:-:S07]  /*1040*/  LOP3.LUT R203, R11, 0x1, RZ, 0xfc, !PT ;  /* 0x000000010bcb7812 */ /* 0x005fce00078efcff */
.L_x_2866:
[----:B------:R-:W-:Y:S05]  /*1050*/  YIELD ;  /* 0x0000000000007946 */ /* 0x000fea0003800000 */
[----:B------:R-:W-:Y:S01]  /*1060*/  ULDC.64 UR4, c[0x0][0xa28] ;  /* 0x00028a0000047ab9 */ /* 0x000fe20000000a00 */
[----:B0-----:R-:W0:Y:S01]  /*1070*/  LDC.64 R6, c[0x0][0xa08] ;  /* 0x00028200ff067b82 */ /* 0x001e220000000a00 */
[----:B------:R-:W-:Y:S01]  /*1080*/  ISETP.NE.U32.AND P1, PT, RZ, UR4, PT ;  /* 0x00000004ff007c0c */ /* 0x000fe2000bf25070 */
[----:B------:R-:W-:Y:S02]  /*1090*/  IMAD.MOV.U32 R0, RZ, RZ, RZ ;  /* 0x000000ffff007224 */ /* 0x000fe400078e00ff */
[----:B------:R-:W-:Y:S01]  /*10a0*/  IMAD.MOV.U32 R32, RZ, RZ, RZ ;  /* 0x000000ffff207224 */ /* 0x000fe200078e00ff */
[----:B------:R-:W-:Y:S01]  /*10b0*/  ISETP.NE.AND.EX P1, PT, RZ, UR5, PT, P1 ;  /* 0x00000005ff007c0c */ /* 0x000fe2000bf25310 */
[----:B------:R-:W-:-:S02]  /*10c0*/  ULDC.64 UR4, c[0x0][0xa18] ;  /* 0x0002860000047ab9 */ /* 0x000fc40000000a00 */
[----:B------:R-:W-:-:S04]  /*10d0*/  ISETP.NE.U32.AND P2, PT, RZ, UR4, PT ;  /* 0x00000004ff007c0c */ /* 0x000fc8000bf45070 */
[----:B------:R-:W-:Y:S01]  /*10e0*/  ISETP.NE.AND.EX P2, PT, RZ, UR5, PT, P2 ;  /* 0x00000005ff007c0c */ /* 0x000fe2000bf45320 */
[----:B------:R-:W-:Y:S02]  /*10f0*/  ULDC.64 UR4, c[0x0][0xa08] ;  /* 0x0002820000047ab9 */ /* 0x000fe40000000a00 */
[----:B------:R-:W-:-:S03]  /*1100*/  ISETP.NE.U32.AND P0, PT, RZ, UR4, PT ;  /* 0x00000004ff007c0c */ /* 0x000fc6000bf05070 */
[----:B-1----:R-:W1:Y:S01]  /*1110*/  @P1 LDC.64 R4, c[0x0][0xa28] ;  /* 0x00028a00ff041b82 */ /* 0x002e620000000a00 */
[----:B------:R-:W-:Y:S01]  /*1120*/  ISETP.NE.AND.EX P0, PT, RZ, UR5, PT, P0 ;  /* 0x00000005ff007c0c */ /* 0x000fe2000bf05300 */
[----:B0-----:R-:W-:-:S06]  /*1130*/  IMAD.WIDE R10, R83, 0x4, R6 ;  /* 0x00000004530a7825 */ /* 0x001fcc00078e0206 */
[----:B------:R-:W0:Y:S01]  /*1140*/  @P2 LDC.64 R8, c[0x0][0xa18] ;  /* 0x00028600ff082b82 */ /* 0x000e220000000a00 */
[----:B------:R-:W-:Y:S02]  /*1150*/  ULDC UR4, c[0x0][0x288] ;  /* 0x0000a20000047ab9 */ /* 0x000fe40000000800 */
[----:B------:R-:W-:Y:S01]  /*1160*/  IMAD.U32 R200, RZ, RZ, UR4 ;  /* 0x00000004ffc87e24 */ /* 0x000fe2000f8e00ff */
[----:B------:R-:W-:Y:S02]  /*1170*/  ULDC.64 UR4, c[0x0][0x418] ;  /* 0x0001060000047ab9 */ /* 0x000fe40000000a00 */
[----:B--2---:R2:W5:Y:S01]  /*1180*/  @P0 LDG.E R32, desc[UR38][R10.64] ;  /* 0x000000260a200981 */ /* 0x004562000c1e1900 */
[----:B-1----:R-:W-:-:S05]  /*1190*/  @P1 IMAD.WIDE R4, R83, 0x4, R4 ;  /* 0x0000000453041825 */ /* 0x002fca00078e0204 */
[----:B------:R2:W5:Y:S01]  /*11a0*/  @P1 LDG.E R0, desc[UR38][R4.64] ;  /* 0x0000002604001981 */ /* 0x000562000c1e1900 */
[----:B0-----:R-:W-:-:S05]  /*11b0*/  @P2 IMAD.WIDE R6, R83, 0x4, R8 ;  /* 0x0000000453062825 */ /* 0x001fca00078e0208 */
        /* <DEDUP_REMOVED lines=9> */
[----:B------:R-:W-:Y:S01]  /*1250*/  IMAD.U32 R31, RZ, RZ, UR4 ;  /* 0x00000004ff1f7e24 */ /* 0x000fe2000f8e00ff */
[----:B--2-4-:R-:W-:Y:S06]  /*1260*/  @P2 BRA `(.L_x_2661) ;  /* 0x0000000000242947 */ /* 0x014fec0003800000 */
        /* <DEDUP_REMOVED lines=9> */
.L_x_2661:
[----:B------:R-:W-:Y:S01]  /*1300*/  ULDC.64 UR4, c[0x0][0xa20] ;  /* 0x0002880000047ab9 */ /* 0x000fe20000000a00 */
[----:B------:R-:W-:Y:S01]  /*1310*/  IMAD.MOV.U32 R225, RZ, RZ, R82 ;  /* 0x000000ffffe17224 */ /* 0x000fe200078e0052 */
[----:B------:R-:W-:Y:S01]  /*1320*/  ISETP.NE.U32.AND P1, PT, RZ, UR4, PT ;  /* 0x00000004ff007c0c */ /* 0x000fe2000bf25070 */
[----:B------:R-:W-:-:S03]  /*1330*/  IMAD.MOV.U32 R232, RZ, RZ, R83 ;  /* 0x000000ffffe87224 */ /* 0x000fc600078e0053 */
[----:B------:R-:W-:-:S13]  /*1340*/  ISETP.NE.AND.EX P1, PT, RZ, UR5, PT, P1 ;  /* 0x00000005ff007c0c */ /* 0x000fda000bf25310 */
[----:B------:R-:W-:Y:S05]  /*1350*/  @!P1 BRA `(.L_x_2662) ;  /* 0x0000000000109947 */ /* 0x000fea0003800000 */
[----:B------:R-:W0:Y:S02]  /*1360*/  LDC.64 R4, c[0x0][0xa20] ;  /* 0x00028800ff047b82 */ /* 0x000e240000000a00 */
[----:B0-----:R-:W-:-:S05]  /*1370*/  IMAD.WIDE R4, R83, 0x4, R4 ;  /* 0x0000000453047825 */ /* 0x001fca00078e0204 */
[----:B------:R0:W5:Y:S01]  /*1380*/  LDG.E R31, desc[UR38][R4.64] ;  /* 0x00000026041f7981 */ /* 0x000162000c1e1900 */
[----:B------:R-:W-:Y:S05]  /*1390*/  BRA `(.L_x_2663) ;  /* 0x0000000000107947 */ /* 0x000fea0003800000 */
.L_x_2662:
[----:B------:R-:W-:Y:S05]  /*13a0*/  @!P0 BRA `(.L_x_2663) ;  /* 0x00000000000c8947 */ /* 0x000fea0003800000 */
[----:B------:R-:W2:Y:S04]  /*13b0*/  LDG.E R4, desc[UR38][R10.64] ;  /* 0x000000260a047981 */ /* 0x000ea8000c1e1900 */
[----:B------:R-:W2:Y:S02]  /*13c0*/  LDG.E R31, desc[UR38][R10.64+0x4] ;  /* 0x000004260a1f7981 */ /* 0x000ea4000c1e1900 */
[----:B--2---:R-:W-:-:S07]  /*13d0*/  IMAD.IADD R31, R31, 0x1, -R4 ;  /* 0x000000011f1f7824 */ /* 0x004fce00078e0a04 */
.L_x_2663:
[----:B------:R-:W-:Y:S01]  /*13e0*/  ULDC.64 UR4, c[0x0][0xa10] ;  /* 0x0002840000047ab9 */ /* 0x000fe20000000a00 */
[----:B------:R-:W1:Y:S01]  /*13f0*/  LDC R9, c[0x0][0x448] ;  /* 0x00011200ff097b82 */ /* 0x000e620000000800 */
[----:B------:R-:W-:-:S04]  /*1400*/  ISETP.NE.U32.AND P0, PT, RZ, UR4, PT ;  /* 0x00000004ff007c0c */ /* 0x000fc8000bf05070 */
[----:B------:R-:W-:Y:S01]  /*1410*/  ISETP.NE.AND.EX P0, PT, RZ, UR5, PT, P0 ;  /* 0x00000005ff007c0c */ /* 0x000fe2000bf05300 */
[----:B------:R-:W-:Y:S02]  /*1420*/  ULDC.64 UR4, c[0x0][0xa30] ;  /* 0x00028c0000047ab9 */ /* 0x000fe40000000a00 */
[----:B------:R-:W-:Y:S01]  /*1430*/  ISETP.NE.U32.AND P1, PT, RZ, UR4, PT ;  /* 0x00000004ff007c0c */ /* 0x000fe2000bf25070 */
[----:B-----5:R-:W-:Y:S01]  /*1440*/  IMAD.MOV.U32 R30, RZ, RZ, R31 ;  /* 0x000000ffff1e7224 */ /* 0x020fe200078e001f */
[----:B------:R-:W2:Y:S02]  /*1450*/  LDC.64 R14, c[0x0][0x9e0] ;  /* 0x00027800ff0e7b82 */ /* 0x000ea40000000a00 */
[----:B------:R-:W-:-:S06]  /*1460*/  ISETP.NE.AND.EX P1, PT, RZ, UR5, PT, P1 ;  /* 0x00000005ff007c0c */ /* 0x000fcc000bf25310 */
[----:B0-----:R-:W0:Y:S08]  /*1470*/  @P0 LDC.64 R4, c[0x0][0xa10] ;  /* 0x00028400ff040b82 */ /* 0x001e300000000a00 */
[----:B------:R-:W3:Y:S01]  /*1480*/  @P1 LDC.64 R6, c[0x0][0xa30] ;  /* 0x00028c00ff061b82 */ /* 0x000ee20000000a00 */
[----:B0-----:R-:W-:-:S05]  /*1490*/  @P0 IMAD.WIDE R4, R83, 0x4, R4 ;  /* 0x0000000453040825 */ /* 0x001fca00078e0204 */
[----:B------:R-:W4:Y:S04]  /*14a0*/  @P0 LDG.E R3, desc[UR38][R4.64] ;  /* 0x0000002604030981 */ /* 0x000f28000c1e1900 */
[----:B------:R-:W4:Y:S01]  /*14b0*/  @P0 LDG.E R8, desc[UR38][R4.64+0x4] ;  /* 0x0000042604080981 */ /* 0x000f22000c1e1900 */
[----:B---3--:R-:W-:-:S05]  /*14c0*/  @P1 IMAD.WIDE R6, R83, 0x4, R6 ;  /* 0x0000000453061825 */ /* 0x008fca00078e0206 */
[----:B------:R0:W5:Y:S01]  /*14d0*/  @P1 LDG.E R30, desc[UR38][R6.64] ;  /* 0x00000026061e1981 */ /* 0x000162000c1e1900 */
[----:B-1----:R-:W-:Y:S01]  /*14e0*/  ISETP.NE.AND P1, PT, R9, 0x1, PT ;  /* 0x000000010900780c */ /* 0x002fe20003f25270 */
[----:B------:R-:W-:Y:S01]  /*14f0*/  IMAD.SHL.U32 R206, R81, 0x80, RZ ;  /* 0x0000008051ce7824 */ /* 0x000fe200078e00ff */
[----:B--2---:R-:W-:-:S11]  /*1500*/  ISETP.GE.AND P2, PT, R15, 0x1, PT ;  /* 0x000000010f00780c */ /* 0x004fd60003f46270 */
[----:B------:R-:W1:Y:S08]  /*1510*/  @P1 LDC R10, c[0x0][0x44c] ;  /* 0x00011300ff0a1b82 */ /* 0x000e700000000800 */
[----:B------:R-:W2:Y:S01]  /*1520*/  @P1 LDC R12, c[0x0][0x450] ;  /* 0x00011400ff0c1b82 */ /* 0x000ea20000000800 */
[----:B----4-:R-:W-:Y:S02]  /*1530*/  @P0 IMAD.IADD R24, R8, 0x1, -R3 ;  /* 0x0000000108180824 */ /* 0x010fe400078e0a03 */
[----:B------:R-:W-:-:S02]  /*1540*/  IMAD.IADD R8, R31, 0x1, -R0 ;  /* 0x000000011f087824 */ /* 0x000fc400078e0a00 */
[----:B------:R-:W-:Y:S02]  /*1550*/  VIADD R3, R206, 0x7f ;  /* 0x0000007fce037836 */ /* 0x000fe40000000000 */
[----:B------:R-:W-:Y:S02]  /*1560*/  IMAD.IADD R201, R8, 0x1, R24 ;  /* 0x0000000108c97824 */ /* 0x000fe400078e0218 */
[----:B-1----:R-:W-:-:S04]  /*1570*/  @P1 IMAD.HI.U32 R5, R3, R10, RZ ;  /* 0x0000000a03051227 */ /* 0x002fc800078e00ff */
[C---:B------:R-:W-:Y:S02]  /*1580*/  VIADD R0, R201.reuse, 0x5f ;  /* 0x0000005fc9007836 */ /* 0x040fe40000000000 */
[----:B------:R-:W-:Y:S01]  /*1590*/  IMAD.MOV.U32 R4, RZ, RZ, R3 ;  /* 0x000000ffff047224 */ /* 0x000fe200078e0003 */
[----:B--2---:R-:W-:Y:S01]  /*15a0*/  @P1 SHF.R.U32.HI R4, RZ, R12, R5 ;  /* 0x0000000cff041219 */ /* 0x004fe20000011605 */
[----:B------:R-:W-:Y:S01]  /*15b0*/  IMAD.HI R0, R0, 0x2aaaaaab, RZ ;  /* 0x2aaaaaab00007827 */ /* 0x000fe200078e02ff */
[----:B------:R-:W-:-:S04]  /*15c0*/  IADD3 R5, R201, 0x1, -R200 ;  /* 0x00000001c9057810 */ /* 0x000fc80007ffe8c8 */
[----:B------:R-:W-:Y:S01]  /*15d0*/  SHF.R.U32.HI R3, RZ, 0x1f, R0 ;  /* 0x0000001fff037819 */ /* 0x000fe20000011600 */
[----:B0-----:R-:W-:-:S03]  /*15e0*/  IMAD.IADD R7, R5, 0x1, R4 ;  /* 0x0000000105077824 */ /* 0x001fc600078e0204 */
[----:B------:R-:W-:Y:S01]  /*15f0*/  LEA.HI.SX32 R178, R0, R3, 0x1c ;  /* 0x0000000300b27211 */ /* 0x000fe200078fe2ff */
[----:B------:R-:W-:Y:S01]  /*1600*/  IMAD.IADD R0, R7, 0x1, R14 ;  /* 0x0000000107007824 */ /* 0x000fe200078e020e */
[----:B------:R-:W-:Y:S06]  /*1610*/  @!P2 BRA `(.L_x_2664) ;  /* 0x000000000048a947 */ /* 0x000fec0003800000 */
[C---:B------:R-:W-:Y:S01]  /*1620*/  ISETP.GT.AND P0, PT, R7.reuse, RZ, PT ;  /* 0x000000ff0700720c */ /* 0x040fe20003f04270 */
[----:B------:R-:W-:Y:S01]  /*1630*/  BSSY B0, `(.L_x_2665) ;  /* 0x000000e000007945 */ /* 0x000fe20003800000 */
[----:B------:R-:W-:-:S11]  /*1640*/  VIADD R3, R7, 0xffffffff ;  /* 0xffffffff07037836 */ /* 0x000fd60000000000 */
        /* <DEDUP_REMOVED lines=8> */
.L_x_2666:
[----:B------:R-:W-:-:S13]  /*16d0*/  ISETP.NE.AND P0, PT, R15, 0x1, PT ;  /* 0x000000010f00780c */ /* 0x000fda0003f05270 */
[----:B------:R-:W0:Y:S02]  /*16e0*/  @P0 LDC.64 R4, c[0x0][0x9e8] ;  /* 0x00027a00ff040b82 */ /* 0x000e240000000a00 */
[----:B0-----:R-:W-:-:S05]  /*16f0*/  @P0 IMAD.HI.U32 R4, R3, R4, RZ ;  /* 0x0000000403040227 */ /* 0x001fca00078e00ff */
[----:B------:R-:W-:-:S07]  /*1700*/  @P0 SHF.R.U32.HI R3, RZ, R5, R4 ;  /* 0x00000005ff030219 */ /* 0x000fce0000011604 */
.L_x_2667:
[----:B------:R-:W-:Y:S05]  /*1710*/  BSYNC B0 ;  /* 0x0000000000007941 */ /* 0x000fea0003800000 */
.L_x_2665:
[----:B------:R-:W-:-:S05]  /*1720*/  IMAD R3, R3, R15, R15 ;  /* 0x0000000f03037224 */ /* 0x000fca00078e020f */
[----:B------:R-:W-:-:S07]  /*1730*/  VIMNMX R0, R0, R3, PT ;  /* 0x0000000300007248 */ /* 0x000fce0003fe0100 */
.L_x_2664:
[----:B------:R-:W0:Y:S01]  /*1740*/  @P1 LDC R3, c[0x0][0x44c] ;  /* 0x00011300ff031b82 */ /* 0x000e220000000800 */
[----:B------:R-:W-:-:S07]  /*1750*/  ULDC UR4, c[0x0][0x9dc] ;  /* 0x0002770000047ab9 */ /* 0x000fce0000000800 */
[----:B------:R-:W1:Y:S01]  /*1760*/  @P1 LDC R5, c[0x0][0x450] ;  /* 0x00011400ff051b82 */ /* 0x000e620000000800 */
[----:B0-----:R-:W-:-:S04]  /*1770*/  @P1 IMAD.HI.U32 R4, R206, R3, RZ ;  /* 0x00000003ce041227 */ /* 0x001fc800078e00ff */
[----:B------:R-:W-:Y:S01]  /*1780*/  IMAD.MOV.U32 R3, RZ, RZ, R206 ;  /* 0x000000ffff037224 */ /* 0x000fe200078e00ce */
[----:B-1----:R-:W-:-:S04]  /*1790*/  @P1 SHF.R.U32.HI R3, RZ, R5, R4 ;  /* 0x00000005ff031219 */ /* 0x002fc80000011604 */
[----:B------:R-:W-:-:S05]  /*17a0*/  IADD3 R3, R3, R201, -R200 ;  /* 0x000000c903037210 */ /* 0x000fca0007ffe8c8 */
[----:B------:R-:W-:Y:S01]  /*17b0*/  VIADD R4, R3, -UR4 ;  /* 0x8000000403047c36 */ /* 0x000fe20008000000 */
[----:B------:R-:W-:Y:S06]  /*17c0*/  @!P2 BRA `(.L_x_2668) ;  /* 0x000000000044a947 */ /* 0x000fec0003800000 */
        /* <DEDUP_REMOVED lines=10> */
.L_x_2670:
[----:B------:R-:W-:-:S13]  /*1870*/  ISETP.NE.AND P0, PT, R15, 0x1, PT ;  /* 0x000000010f00780c */ /* 0x000fda0003f05270 */
[----:B------:R-:W0:Y:S02]  /*1880*/  @P0 LDC.64 R6, c[0x0][0x9e8] ;  /* 0x00027a00ff060b82 */ /* 0x000e240000000a00 */
[----:B0-----:R-:W-:-:S05]  /*1890*/  @P0 IMAD.HI.U32 R6, R3, R6, RZ ;  /* 0x0000000603060227 */ /* 0x001fca00078e00ff */
[----:B------:R-:W-:-:S07]  /*18a0*/  @P0 SHF.R.U32.HI R3, RZ, R7, R6 ;  /* 0x00000007ff030219 */ /* 0x000fce0000011606 */
.L_x_2671:
[----:B------:R-:W-:Y:S05]  /*18b0*/  BSYNC B0 ;  /* 0x0000000000007941 */ /* 0x000fea0003800000 */
.L_x_2669:
[----:B------:R-:W-:-:S05]  /*18c0*/  IMAD R3, R3, R15, RZ ;  /* 0x0000000f03037224 */ /* 0x000fca00078e02ff */
[----:B------:R-:W-:-:S07]  /*18d0*/  VIMNMX R4, R4, R3, !PT ;  /* 0x0000000304047248 */ /* 0x000fce0007fe0100 */
.L_x_2668:
[----:B------:R-:W-:Y:S02]  /*18e0*/  VIADD R0, R0, 0x5f ;  /* 0x0000005f00007836 */ /* 0x000fe40000000000 */
[----:B------:R-:W-:-:S04]  /*18f0*/  IMAD.HI R4, R4, 0x2aaaaaab, RZ ;  /* 0x2aaaaaab04047827 */ /* 0x000fc800078e02ff */
[----:B------:R-:W-:Y:S01]  /*1900*/  IMAD.HI R0, R0, 0x2aaaaaab, RZ ;  /* 0x2aaaaaab00007827 */ /* 0x000fe200078e02ff */
[----:B------:R-:W-:-:S04]  /*1910*/  SHF.R.U32.HI R5, RZ, 0x1f, R4 ;  /* 0x0000001fff057819 */ /* 0x000fc80000011604 */
[----:B------:R-:W-:Y:S02]  /*1920*/  SHF.R.U32.HI R3, RZ, 0x1f, R0 ;  /* 0x0000001fff037819 */ /* 0x000fe40000011600 */
[----:B------:R-:W-:Y:S02]  /*1930*/  LEA.HI.SX32 R5, R4, R5, 0x1c ;  /* 0x0000000504057211 */ /* 0x000fe400078fe2ff */
[----:B------:R-:W-:Y:S02]  /*1940*/  LEA.HI.SX32 R3, R0, R3, 0x1c ;  /* 0x0000000300037211 */ /* 0x000fe400078fe2ff */
[----:B------:R-:W-:Y:S02]  /*1950*/  VIMNMX R5, RZ, R5, !PT ;  /* 0x00000005ff057248 */ /* 0x000fe40007fe0100 */
[----:B------:R-:W-:-:S03]  /*1960*/  VIMNMX R3, R178, R3, PT ;  /* 0x00000003b2037248 */ /* 0x000fc60003fe0100 */
[--C-:B------:R-:W-:Y:S02]  /*1970*/  IMAD R5, R5, 0x60, -R8.reuse ;  /* 0x0000006005057824 */ /* 0x100fe400078e0a08 */
[----:B------:R-:W-:-:S03]  /*1980*/  IMAD R3, R3, 0x60, -R8 ;  /* 0x0000006003037824 */ /* 0x000fc600078e0a08 */
[----:B------:R-:W-:Y:S02]  /*1990*/  VIMNMX R5, RZ, R5, !PT ;  /* 0x00000005ff057248 */ /* 0x000fe40007fe0100 */
[----:B------:R-:W-:-:S03]  /*19a0*/  VIMNMX R0, R3, R24, PT ;  /* 0x0000001803007248 */ /* 0x000fc60003fe0100 */
[----:B------:R-:W-:Y:S01]  /*19b0*/  IMAD.WIDE.U32 R28, R5, -0x55555555, RZ ;  /* 0xaaaaaaab051c7825 */ /* 0x000fe200078e00ff */
[----:B------:R-:W-:-:S04]  /*19c0*/  ISETP.GT.AND P0, PT, R0, R5, PT ;  /* 0x000000050000720c */ /* 0x000fc80003f04270 */
[----:B------:R-:W-:-:S05]  /*19d0*/  SHF.R.U32.HI R28, RZ, 0x6, R29 ;  /* 0x00000006ff1c7819 */ /* 0x000fca000001161d */
[----:B------:R-:W-:-:S04]  /*19e0*/  IMAD.MOV.U32 R27, RZ, RZ, R28 ;  /* 0x000000ffff1b7224 */ /* 0x000fc800078e001c */
[----:B------:R-:W-:-:S04]  /*19f0*/  @P0 VIADD R0, R0, 0x5f ;  /* 0x0000005f00000836 */ /* 0x000fc80000000000 */
[----:B------:R-:W-:-:S05]  /*1a00*/  @P0 IMAD.HI R0, R0, 0x2aaaaaab, RZ ;  /* 0x2aaaaaab00000827 */ /* 0x000fca00078e02ff */
[----:B------:R-:W-:-:S04]  /*1a10*/  @P0 SHF.R.U32.HI R3, RZ, 0x1f, R0 ;  /* 0x0000001fff030819 */ /* 0x000fc80000011600 */
[----:B------:R-:W-:Y:S02]  /*1a20*/  @P0 LEA.HI.SX32 R27, R0, R3, 0x1c ;  /* 0x00000003001b0211 */ /* 0x000fe400078fe2ff */
[----:B------:R-:W-:Y:S02]  /*1a30*/  PLOP3.LUT P0, PT, PT, PT, PT, 0x80, 0x0 ;  /* 0x000000000000781c */ /* 0x000fe40003f0f070 */
[----:B------:R-:W-:-:S13]  /*1a40*/  ISETP.GT.AND P1, PT, R27, R28, PT ;  /* 0x0000001c1b00720c */ /* 0x000fda0003f24270 */
[----:B------:R-:W-:Y:S05]  /*1a50*/  @!P1 BRA `(.L_x_2672) ;  /* 0x0000004000849947 */ /* 0x000fea0003800000 */
        /* <DEDUP_REMOVED lines=20> */
.L_x_2674:
[----:B------:R-:W-:Y:S05]  /*1ba0*/  BSYNC B6 ;  /* 0x0000000000067941 */ /* 0x000fea0003800000 */
.L_x_2673:
        /* <DEDUP_REMOVED lines=20> */
.L_x_2676:
[----:B------:R-:W-:Y:S05]  /*1cf0*/  BSYNC B6 ;  /* 0x0000000000067941 */ /* 0x000fea0003800000 */
.L_x_2675:
[----:B------:R-:W-:Y:S01]  /*1d00*/  ULDC.64 UR4, c[0x0][0x9f8] ;  /* 0x00027e0000047ab9 */ /* 0x000fe20000000a00 */
[----:B------:R-:W0:Y:S01]  /*1d10*/  S2R R38, SR_TID.X ;  /* 0x0000000000267919 */ /* 0x000e220000002100 */
[----:B------:R-:W-:Y:S01]  /*1d20*/  ISETP.NE.U32.AND P0, PT, RZ, UR4, PT ;  /* 0x00000004ff007c0c */ /* 0x000fe2000bf05070 */
[----:B------:R-:W1:Y:S01]  /*1d30*/  LDC.64 R10, c[0x0][0x300] ;  /* 0x0000c000ff0a7b82 */ /* 0x000e620000000a00 */
[----:B------:R-:W-:Y:S01]  /*1d40*/  IMAD.IADD R63, R32, 0x1, R31 ;  /* 0x00000001203f7824 */ /* 0x000fe200078e021f */
[----:B------:R-:W-:Y:S01]  /*1d50*/  ULDC.64 UR6, c[0x0][0xa08] ;  /* 0x0002820000067ab9 */ /* 0x000fe20000000a00 */
[----:B------:R-:W-:Y:S01]  /*1d60*/  ISETP.NE.AND.EX P0, PT, RZ, UR5, PT, P0 ;  /* 0x00000005ff007c0c */ /* 0x000fe2000bf05300 */
[----:B------:R-:W-:Y:S01]  /*1d70*/  ULDC.64 UR4, c[0x0][0x308] ;  /* 0x0000c20000047ab9 */ /* 0x000fe20000000a00 */
[----:B------:R-:W-:Y:S02]  /*1d80*/  SHF.R.S32.HI R12, RZ, 0x1f, R82 ;  /* 0x0000001fff0c7819 */ /* 0x000fe40000011452 */
[----:B------:R-:W-:Y:S01]  /*1d90*/  SHF.R.S32.HI R64, RZ, 0x1f, R18 ;  /* 0x0000001fff407819 */ /* 0x000fe20000011412 */
[----:B------:R-:W2:Y:S08]  /*1da0*/  LDC.64 R60, c[0x0][0x3f8] ;  /* 0x0000fe00ff3c7b82 */ /* 0x000eb00000000a00 */
[----:B------:R-:W3:Y:S08]  /*1db0*/  @P0 LDC.64 R4, c[0x0][0x9f8] ;  /* 0x00027e00ff040b82 */ /* 0x000ef00000000a00 */
[----:B------:R-:W4:Y:S01]  /*1dc0*/  LDC R41, c[0x0][0x3f4] ;  /* 0x0000fd00ff297b82 */ /* 0x000f220000000800 */
[----:B---3--:R-:W-:-:S05]  /*1dd0*/  @P0 IMAD.WIDE R4, R83, 0x4, R4 ;  /* 0x0000000453040825 */ /* 0x008fca00078e0204 */
[----:B------:R3:W4:Y:S01]  /*1de0*/  @P0 LDG.E R83, desc[UR38][R4.64] ;  /* 0x0000002604530981 */ /* 0x000722000c1e1900 */
[----:B------:R-:W-:Y:S01]  /*1df0*/  SHF.R.S32.HI R43, RZ, 0x1f, R63 ;  /* 0x0000001fff2b7819 */ /* 0x000fe2000001143f */
[-C--:B-1----:R-:W-:Y:S01]  /*1e00*/  IMAD.WIDE.U32 R6, R63, R10.reuse, RZ ;  /* 0x0000000a3f067225 */ /* 0x082fe200078e00ff */
[----:B------:R-:W-:Y:S02]  /*1e10*/  ISETP.NE.U32.AND P0, PT, RZ, UR6, PT ;  /* 0x00000006ff007c0c */ /* 0x000fe4000bf05070 */
[----:B0-----:R-:W-:Y:S01]  /*1e20*/  SHF.R.U32.HI R38, RZ, 0x7, R38 ;  /* 0x00000007ff267819 */ /* 0x001fe20000011626 */
[----:B------:R-:W-:Y:S01]  /*1e30*/  IMAD R0, R43, R10, RZ ;  /* 0x0000000a2b007224 */ /* 0x000fe200078e02ff */
[----:B------:R-:W-:Y:S01]  /*1e40*/  ISETP.NE.AND.EX P0, PT, RZ, UR7, PT, P0 ;  /* 0x00000007ff007c0c */ /* 0x000fe2000bf05300 */
[----:B------:R-:W-:Y:S01]  /*1e50*/  IMAD.SHL.U32 R73, R236, 0x40, RZ ;  /* 0x00000040ec497824 */ /* 0x000fe200078e00ff */
[----:B------:R-:W-:Y:S01]  /*1e60*/  ISETP.NE.AND P6, PT, R38, 0x1, PT ;  /* 0x000000012600780c */ /* 0x000fe20003fc5270 */
[----:B------:R-:W-:Y:S01]  /*1e70*/  IMAD R3, R63, R11, R0 ;  /* 0x0000000b3f037224 */ /* 0x000fe200078e0200 */
[----:B------:R-:W-:Y:S01]  /*1e80*/  SHF.R.S32.HI R23, RZ, 0x1f, R22 ;  /* 0x0000001fff177819 */ /* 0x000fe20000011416 */
[----:B---3--:R-:W-:Y:S01]  /*1e90*/  IMAD.SHL.U32 R4, R231, 0x8, RZ ;  /* 0x00000008e7047824 */ /* 0x008fe200078e00ff */
[----:B------:R-:W-:Y:S01]  /*1ea0*/  LOP3.LUT R73, R73, 0x1c0, RZ, 0xc0, !PT ;  /* 0x000001c049497812 */ /* 0x000fe200078ec0ff */
[----:B------:R-:W-:Y:S01]  /*1eb0*/  IMAD.IADD R7, R7, 0x1, R3 ;  /* 0x0000000107077824 */ /* 0x000fe200078e0203 */
[----:B------:R-:W-:Y:S01]  /*1ec0*/  SHF.L.U64.HI R69, R10, 0x6, R11 ;  /* 0x000000060a457819 */ /* 0x000fe2000001020b */
[----:B------:R-:W-:Y:S01]  /*1ed0*/  IMAD R3, R12, UR4, RZ ;  /* 0x000000040c037c24 */ /* 0x000fe2000f8e02ff */
[----:B------:R-:W-:Y:S01]  /*1ee0*/  SHF.R.S32.HI R5, RZ, 0x1f, R4 ;  /* 0x0000001fff057819 */ /* 0x000fe20000011404 */
[----:B------:R-:W-:Y:S01]  /*1ef0*/  IMAD.WIDE.U32 R6, R82, UR4, R6 ;  /* 0x0000000452067c25 */ /* 0x000fe2000f8e0006 */
[----:B------:R-:W-:-:S02]  /*1f00*/  SHF.R.U32.HI R76, RZ, 0x3, R73 ;  /* 0x00000003ff4c7819 */ /* 0x000fc40000011649 */
[----:B--2---:R-:W-:Y:S01]  /*1f10*/  SHF.L.U64.HI R74, R60, 0x6, R61 ;  /* 0x000000063c4a7819 */ /* 0x004fe2000001023d */
[----:B------:R-:W-:Y:S01]  /*1f20*/  IMAD R3, R82, UR5, R3 ;  /* 0x0000000552037c24 */ /* 0x000fe2000f8e0203 */
[----:B------:R-:W-:Y:S01]  /*1f30*/  ULDC.64 UR4, c[0x0][0x310] ;  /* 0x0000c40000047ab9 */ /* 0x000fe20000000a00 */
[----:B------:R-:W-:Y:S01]  /*1f40*/  IMAD.WIDE.U32 R8, R18, R10, R4 ;  /* 0x0000000a12087225 */ /* 0x000fe200078e0004 */
[----:B------:R-:W-:-:S03]  /*1f50*/  SHF.R.S32.HI R77, RZ, 0x1f, R233 ;  /* 0x0000001fff4d7819 */ /* 0x000fc600000114e9 */
[----:B------:R-:W-:Y:S02]  /*1f60*/  IMAD.IADD R7, R7, 0x1, R3 ;  /* 0x0000000107077824 */ /* 0x000fe400078e0203 */
[C---:B------:R-:W-:Y:S02]  /*1f70*/  VIADD R31, R4.reuse, 0x20 ;  /* 0x00000020041f7836 */ /* 0x040fe40000000000 */
[C---:B------:R-:W-:Y:S02]  /*1f80*/  VIADD R13, R4.reuse, 0xc0 ;  /* 0x000000c0040d7836 */ /* 0x040fe40000000000 */
[C---:B------:R-:W-:Y:S02]  /*1f90*/  VIADD R65, R4.reuse, 0x40 ;  /* 0x0000004004417836 */ /* 0x040fe40000000000 */
[C---:B------:R-:W-:Y:S02]  /*1fa0*/  VIADD R66, R4.reuse, 0x60 ;  /* 0x0000006004427836 */ /* 0x040fe40000000000 */
[----:B------:R-:W-:-:S02]  /*1fb0*/  VIADD R14, R4, 0xe0 ;  /* 0x000000e0040e7836 */ /* 0x000fc40000000000 */
[C---:B------:R-:W-:Y:S02]  /*1fc0*/  VIADD R67, R4.reuse, 0x80 ;  /* 0x0000008004437836 */ /* 0x040fe40000000000 */
[----:B------:R-:W-:Y:S02]  /*1fd0*/  VIADD R68, R4, 0xa0 ;  /* 0x000000a004447836 */ /* 0x000fe40000000000 */
[----:B------:R-:W-:Y:S02]  /*1fe0*/  IMAD.MOV.U32 R79, RZ, RZ, 0x20 ;  /* 0x00000020ff4f7424 */ /* 0x000fe400078e00ff */
[----:B------:R-:W-:Y:S01]  /*1ff0*/  VIADD R78, R38, 0x8 ;  /* 0x00000008264e7836 */ /* 0x000fe20000000000 */
[----:B------:R-:W-:Y:S01]  /*2000*/  SHF.R.U32.HI R38, RZ, 0x3, R217 ;  /* 0x00000003ff267819 */ /* 0x000fe200000116d9 */
[----:B------:R-:W-:Y:S02]  /*2010*/  IMAD.SHL.U32 R70, R10, 0x40, RZ ;  /* 0x000000400a467824 */ /* 0x000fe400078e00ff */
[----:B------:R-:W-:-:S02]  /*2020*/  IMAD R39, R61, 0x60, RZ ;  /* 0x000000603d277824 */ /* 0x000fc400078e02ff */
[----:B------:R-:W-:Y:S02]  /*2030*/  IMAD.SHL.U32 R75, R60, 0x40, RZ ;  /* 0x000000403c4b7824 */ /* 0x000fe400078e00ff */
[----:B----4-:R-:W-:Y:S01]  /*2040*/  IMAD.SHL.U32 R80, R41, 0x2, RZ ;  /* 0x0000000229507824 */ /* 0x010fe200078e00ff */
[----:B------:R-:W-:Y:S02]  /*2050*/  SHF.R.S32.HI R0, RZ, 0x1f, R83 ;  /* 0x0000001fff007819 */ /* 0x000fe40000011453 */
[----:B------:R-:W-:Y:S02]  /*2060*/  SEL R21, R83, RZ, !P0 ;  /* 0x000000ff53157207 */ /* 0x000fe40004000000 */
[----:B------:R-:W-:-:S03]  /*2070*/  SEL R20, R0, RZ, !P0 ;  /* 0x000000ff00147207 */ /* 0x000fc60004000000 */
[----:B------:R-:W-:-:S04]  /*2080*/  IMAD.WIDE.U32 R6, R21, UR4, R6 ;  /* 0x0000000415067c25 */ /* 0x000fc8000f8e0006 */
[----:B------:R-:W-:Y:S01]  /*2090*/  IMAD R0, R20, UR4, RZ ;  /* 0x0000000414007c24 */ /* 0x000fe2000f8e02ff */
[----:B------:R-:W-:-:S03]  /*20a0*/  IADD3 R3, P0, R6, R8, RZ ;  /* 0x0000000806037210 */ /* 0x000fc60007f1e0ff */
[----:B------:R-:W-:Y:S01]  /*20b0*/  IMAD R29, R21, UR5, R0 ;  /* 0x00000005151d7c24 */ /* 0x000fe2000f8e0200 */
[----:B------:R-:W-:Y:S05]  /*20c0*/  @!P6 WARPSYNC.ALL ;  /* 0x000000000000e948 */ /* 0x000fea0003800000 */
[----:B------:R-:W-:Y:S01]  /*20d0*/  IMAD R0, R64, R10, RZ ;  /* 0x0000000a40007224 */ /* 0x000fe200078e02ff */
[----:B------:R-:W-:Y:S01]  /*20e0*/  ULDC UR4, c[0x0][0x320] ;  /* 0x0000c80000047ab9 */ /* 0x000fe20000000800 */
[----:B------:R-:W-:Y:S01]  /*20f0*/  IMAD.IADD R29, R7, 0x1, R29 ;  /* 0x00000001071d7824 */ /* 0x000fe200078e021d */
[----:B------:R-:W-:Y:S01]  /*2100*/  @!P6 BAR.SYNC.DEFER_BLOCKING 0x9, 0x100 ;  /* 0x024400000000eb1d */ /* 0x000fe20000010000 */
[----:B------:R-:W-:Y:S01]  /*2110*/  IMAD R0, R18, R11, R0 ;  /* 0x0000000b12007224 */ /* 0x000fe200078e0200 */
[----:B------:R-:W-:-:S02]  /*2120*/  ISETP.GE.AND P2, PT, R31, UR4, PT ;  /* 0x000000041f007c0c */ /* 0x000fc4000bf46270 */
[----:B------:R-:W-:Y:S02]  /*2130*/  ISETP.GE.AND P1, PT, R4, UR4, PT ;  /* 0x0000000404007c0c */ /* 0x000fe4000bf26270 */
[----:B------:R-:W-:Y:S01]  /*2140*/  ULDC.64 UR6, c[0x0][0x330] ;  /* 0x0000cc0000067ab9 */ /* 0x000fe20000000a00 */
[----:B------:R-:W-:Y:S01]  /*2150*/  IADD3.X R0, R29, R9, R0, P0, !PT ;  /* 0x000000091d007210 */ /* 0x000fe200007fe400 */
[----:B------:R-:W-:Y:S01]  /*2160*/  IMAD R9, R12, UR6, RZ ;  /* 0x000000060c097c24 */ /* 0x000fe2000f8e02ff */
[----:B------:R-:W-:Y:S02]  /*2170*/  SEL R8, RZ, 0xffffffff, P2 ;  /* 0xffffffffff087807 */ /* 0x000fe40001000000 */
[----:B------:R-:W-:Y:S01]  /*2180*/  ISETP.GE.AND P0, PT, R13, UR4, PT ;  /* 0x000000040d007c0c */ /* 0x000fe2000bf06270 */
[----:B------:R-:W-:Y:S01]  /*2190*/  IMAD R15, R82, UR7, R9 ;  /* 0x00000007520f7c24 */ /* 0x000fe2000f8e0209 */
[----:B------:R-:W-:Y:S01]  /*21a0*/  SEL R12, RZ, 0x1, P1 ;  /* 0x00000001ff0c7807 */ /* 0x000fe20000800000 */
[----:B------:R-:W-:Y:S01]  /*21b0*/  IMAD.SHL.U32 R13, R8, 0x2, RZ ;  /* 0x00000002080d7824 */ /* 0x000fe200078e00ff */
[----:B------:R-:W-:Y:S01]  /*21c0*/  ISETP.GE.AND P1, PT, R65, UR4, PT ;  /* 0x0000000441007c0c */ /* 0x000fe2000bf26270 */
[----:B------:R-:W-:Y:S01]  /*21d0*/  IMAD.WIDE.U32 R8, R82, UR6, R4 ;  /* 0x0000000652087c25 */ /* 0x000fe2000f8e0004 */
[----:B------:R-:W-:Y:S01]  /*21e0*/  ISETP.GE.AND P2, PT, R66, UR4, PT ;  /* 0x0000000442007c0c */ /* 0x000fe2000bf46270 */
[----:B------:R-:W0:Y:S01]  /*21f0*/  LDC.64 R82, c[0x0][0x408] ;  /* 0x00010200ff527b82 */ /* 0x000e220000000a00 */
[----:B------:R-:W-:Y:S01]  /*2200*/  ISETP.GE.AND P3, PT, R14, UR4, PT ;  /* 0x000000040e007c0c */ /* 0x000fe2000bf66270 */
[----:B------:R-:W-:Y:S01]  /*2210*/  IMAD.IADD R9, R9, 0x1, R15 ;  /* 0x0000000109097824 */ /* 0x000fe200078e020f */
[----:B------:R-:W-:-:S02]  /*2220*/  LOP3.LUT R12, R13, 0x2, R12, 0xe2, !PT ;  /* 0x000000020d0c7812 */ /* 0x000fc400078ee20c */
[----:B------:R-:W-:Y:S02]  /*2230*/  SEL R13, RZ, 0x4, P1 ;  /* 0x00000004ff0d7807 */ /* 0x000fe40000800000 */
[----:B------:R-:W-:Y:S02]  /*2240*/  SEL R14, RZ, 0x8, P2 ;  /* 0x00000008ff0e7807 */ /* 0x000fe40001000000 */
[----:B------:R-:W-:Y:S02]  /*2250*/  ISETP.GE.AND P1, PT, R67, UR4, PT ;  /* 0x0000000443007c0c */ /* 0x000fe4000bf26270 */
[----:B------:R-:W-:Y:S01]  /*2260*/  ISETP.GE.AND P2, PT, R68, UR4, PT ;  /* 0x0000000444007c0c */ /* 0x000fe2000bf46270 */
[----:B------:R-:W-:Y:S01]  /*2270*/  ULDC.64 UR4, c[0x0][0x338] ;  /* 0x0000ce0000047ab9 */ /* 0x000fe20000000a00 */
[----:B------:R-:W-:Y:S01]  /*2280*/  LOP3.LUT R12, R14, R12, R13, 0xfe, !PT ;  /* 0x0000000c0e0c7212 */ /* 0x000fe200078efe0d */
[----:B------:R-:W-:Y:S01]  /*2290*/  IMAD R15, R20, UR4, RZ ;  /* 0x00000004140f7c24 */ /* 0x000fe2000f8e02ff */
[----:B------:R-:W-:Y:S01]  /*22a0*/  SEL R13, RZ, 0x10, P1 ;  /* 0x00000010ff0d7807 */ /* 0x000fe20000800000 */
[----:B------:R-:W-:Y:S01]  /*22b0*/  IMAD R20, R64, R60, RZ ;  /* 0x0000003c40147224 */ /* 0x000fe200078e02ff */
[----:B------:R-:W-:Y:S01]  /*22c0*/  SEL R14, RZ, 0x20, P2 ;  /* 0x00000020ff0e7807 */ /* 0x000fe20001000000 */
[C---:B------:R-:W-:Y:S01]  /*22d0*/  IMAD R95, R21.reuse, UR5, R15 ;  /* 0x00000005155f7c24 */ /* 0x040fe2000f8e020f */
[----:B------:R-:W-:Y:S01]  /*22e0*/  LOP3.LUT P1, RZ, R236, 0x4, RZ, 0xc0, !PT ;  /* 0x00000004ecff7812 */ /* 0x000fe2000782c0ff */
[----:B------:R-:W-:Y:S01]  /*22f0*/  IMAD R59, R18, R61, R20 ;  /* 0x0000003d123b7224 */ /* 0x000fe200078e0214 */
[----:B------:R-:W-:Y:S01]  /*2300*/  LOP3.LUT R13, R14, R12, R13, 0xfe, !PT ;  /* 0x0000000c0e0d7212 */ /* 0x000fe200078efe0d */
[----:B------:R-:W-:Y:S01]  /*2310*/  IMAD.WIDE.U32 R8, R21, UR4, R8 ;  /* 0x0000000415087c25 */ /* 0x000fe2000f8e0008 */
[----:B------:R-:W-:Y:S01]  /*2320*/  SEL R12, RZ, 0x40, P0 ;  /* 0x00000040ff0c7807 */ /* 0x000fe20000000000 */
[----:B------:R-:W-:Y:S01]  /*2330*/  ULDC UR4, c[0x0][0x2f4] ;  /* 0x0000bd0000047ab9 */ /* 0x000fe20000000800 */
[----:B------:R-:W-:Y:S01]  /*2340*/  ISETP.GE.AND P0, PT, R4, R41, PT ;  /* 0x000000290400720c */ /* 0x000fe20003f06270 */
[----:B0-----:R-:W-:Y:S01]  /*2350*/  IMAD.WIDE.U32 R14, R18, R82, R22 ;  /* 0x00000052120e7225 */ /* 0x001fe200078e0016 */
[----:B------:R-:W-:-:S02]  /*2360*/  LOP3.LUT R97, R13, R12, RZ, 0xfc, !PT ;  /* 0x0000000c0d617212 */ /* 0x000fc400078efcff */
[----:B------:R-:W-:Y:S01]  /*2370*/  SEL R35, R41, RZ, P0 ;  /* 0x000000ff29237207 */ /* 0x000fe20000000000 */
[-C--:B------:R-:W-:Y:S01]  /*2380*/  IMAD R12, R64, R82.reuse, RZ ;  /* 0x00000052400c7224 */ /* 0x080fe200078e02ff */
[C---:B------:R-:W-:Y:S01]  /*2390*/  IADD3 R62, P2, R18.reuse, R63, RZ ;  /* 0x0000003f123e7210 */ /* 0x040fe20007f5e0ff */
[----:B------:R-:W-:Y:S01]  /*23a0*/  IMAD.WIDE.U32 R32, R18, R82, R4 ;  /* 0x0000005212207225 */ /* 0x000fe200078e0004 */
[----:B------:R-:W-:Y:S02]  /*23b0*/  SHF.L.U64.HI R71, R82, 0x6, R83 ;  /* 0x0000000652477819 */ /* 0x000fe40000010253 */
[----:B------:R-:W-:Y:S01]  /*23c0*/  SEL R79, R79, 0xffffffe0, !P1 ;  /* 0xffffffe04f4f7807 */ /* 0x000fe20004800000 */
[C---:B------:R-:W-:Y:S01]  /*23d0*/  IMAD R37, R18.reuse, R83, R12 ;  /* 0x0000005312257224 */ /* 0x040fe200078e020c */
[----:B------:R-:W-:Y:S01]  /*23e0*/  SEL R96, RZ, 0xffffff80, P3 ;  /* 0xffffff80ff607807 */ /* 0x000fe20001800000 */
[----:B------:R-:W-:Y:S01]  /*23f0*/  IMAD.WIDE.U32 R12, R18, R60, R22 ;  /* 0x0000003c120c7225 */ /* 0x000fe200078e0016 */
[----:B------:R-:W-:-:S02]  /*2400*/  ISETP.GE.AND P1, PT, R4, UR4, PT ;  /* 0x0000000404007c0c */ /* 0x000fc4000bf26270 */
[----:B------:R-:W-:Y:S01]  /*2410*/  LOP3.LUT R96, R97, 0x80, R96, 0xc8, !PT ;  /* 0x0000008061607812 */ /* 0x000fe200078ec860 */
[----:B------:R-:W-:Y:S01]  /*2420*/  IMAD.IADD R57, R13, 0x1, R59 ;  /* 0x000000010d397824 */ /* 0x000fe200078e023b */
[----:B-----5:R-:W-:Y:S01]  /*2430*/  SHF.R.S32.HI R13, RZ, 0x1f, R30 ;  /* 0x0000001fff0d7819 */ /* 0x020fe2000001141e */
[----:B------:R-:W-:Y:S01]  /*2440*/  IMAD.MOV.U32 R56, RZ, RZ, R12 ;  /* 0x000000ffff387224 */ /* 0x000fe200078e000c */
[----:B------:R-:W-:Y:S01]  /*2450*/  LOP3.LUT R97, R97, 0x40, RZ, 0xc0, !PT ;  /* 0x0000004061617812 */ /* 0x000fe200078ec0ff */
[----:B------:R-:W-:Y:S02]  /*2460*/  IMAD.IADD R35, R4, 0x1, R35 ;  /* 0x0000000104237824 */ /* 0x000fe400078e0223 */
[----:B------:R-:W-:Y:S02]  /*2470*/  IMAD R12, R13, R82, RZ ;  /* 0x000000520d0c7224 */ /* 0x000fe400078e02ff */
[----:B------:R-:W-:Y:S01]  /*2480*/  IMAD.IADD R15, R15, 0x1, R37 ;  /* 0x000000010f0f7824 */ /* 0x000fe200078e0225 */
[----:B------:R-:W-:Y:S01]  /*2490*/  SHF.R.S32.HI R34, RZ, 0x1f, R35 ;  /* 0x0000001fff227819 */ /* 0x000fe20000011423 */
[----:B------:R-:W-:-:S02]  /*24a0*/  IMAD.IADD R33, R37, 0x1, R33 ;  /* 0x0000000125217824 */ /* 0x000fc400078e0221 */
[----:B------:R-:W-:Y:S01]  /*24b0*/  IMAD R37, R30, R83, R12 ;  /* 0x000000531e257224 */ /* 0x000fe200078e020c */
[----:B------:R-:W-:Y:S01]  /*24c0*/  LEA.HI R34, R34, R35, RZ, 0x3 ;  /* 0x0000002322227211 */ /* 0x000fe200078f18ff */
[----:B------:R-:W-:Y:S02]  /*24d0*/  IMAD R36, R13, R60, RZ ;  /* 0x0000003c0d247224 */ /* 0x000fe400078e02ff */
[-C--:B------:R-:W-:Y:S01]  /*24e0*/  IMAD.WIDE.U32 R12, R30, R82.reuse, R14 ;  /* 0x000000521e0c7225 */ /* 0x080fe200078e000e */
[----:B------:R-:W-:Y:S02]  /*24f0*/  SHF.R.S32.HI R88, RZ, 0x3, R34 ;  /* 0x00000003ff587819 */ /* 0x000fe40000011422 */
[----:B------:R-:W-:Y:S01]  /*2500*/  LOP3.LUT R89, R34, 0xfffffff8, RZ, 0xc0, !PT ;  /* 0xfffffff822597812 */ /* 0x000fe200078ec0ff */
[----:B------:R-:W-:Y:S01]  /*2510*/  IMAD.WIDE.U32 R14, R30, R82, R32 ;  /* 0x000000521e0e7225 */ /* 0x000fe200078e0020 */
[--C-:B------:R-:W-:Y:S02]  /*2520*/  LOP3.LUT R33, R73, 0x18, R4.reuse, 0xf8, !PT ;  /* 0x0000001849217812 */ /* 0x100fe400078ef804 */
[----:B------:R-:W-:Y:S01]  /*2530*/  SHF.R.S32.HI R92, RZ, 0x1f, R89 ;  /* 0x0000001fff5c7819 */ /* 0x000fe20000011459 */
[----:B------:R-:W-:Y:S01]  /*2540*/  IMAD.WIDE.U32 R20, R18, R60, R4 ;  /* 0x0000003c12147225 */ /* 0x000fe200078e0004 */
[----:B------:R-:W-:-:S02]  /*2550*/  LOP3.LUT R32, R33, R76, RZ, 0x3c, !PT ;  /* 0x0000004c21207212 */ /* 0x000fc400078e3cff */
[--C-:B------:R-:W-:Y:S01]  /*2560*/  LOP3.LUT R33, R73, 0x38, R34.reuse, 0xf8, !PT ;  /* 0x0000003849217812 */ /* 0x100fe200078ef822 */
[----:B------:R-:W-:Y:S01]  /*2570*/  IMAD.IADD R59, R59, 0x1, R21 ;  /* 0x000000013b3b7824 */ /* 0x000fe200078e0215 */
[----:B------:R-:W-:Y:S01]  /*2580*/  LOP3.LUT R34, R217, 0x38, R34, 0xf8, !PT ;  /* 0x00000038d9227812 */ /* 0x000fe200078ef822 */
[----:B------:R-:W-:Y:S02]  /*2590*/  IMAD.MOV.U32 R58, RZ, RZ, R20 ;  /* 0x000000ffff3a7224 */ /* 0x000fe400078e0014 */
[----:B------:R-:W-:Y:S01]  /*25a0*/  IMAD R81, R219, 0x200, R32 ;  /* 0x00000200db517824 */ /* 0x000fe200078e0220 */
[----:B------:R-:W-:Y:S01]  /*25b0*/  LOP3.LUT R32, R33, R76, RZ, 0x3c, !PT ;  /* 0x0000004c21207212 */ /* 0x000fe200078e3cff */
[----:B------:R-:W-:Y:S01]  /*25c0*/  IMAD R35, R11, 0x60, RZ ;  /* 0x000000600b237824 */ /* 0x000fe200078e02ff */
[----:B------:R-:W-:Y:S01]  /*25d0*/  LOP3.LUT R33, R34, R38, RZ, 0x3c, !PT ;  /* 0x0000002622217212 */ /* 0x000fe200078e3cff */
[C---:B------:R-:W-:Y:S02]  /*25e0*/  IMAD R91, R30.reuse, R61, R36 ;  /* 0x0000003d1e5b7224 */ /* 0x040fe400078e0224 */
[----:B------:R-:W-:-:S04]  /*25f0*/  IMAD.WIDE.U32 R56, R30, R60, R56 ;  /* 0x0000003c1e387225 */ /* 0x000fc800078e0038 */
[----:B------:R-:W-:-:S04]  /*2600*/  IMAD.WIDE.U32 R58, R30, R60, R58 ;  /* 0x0000003c1e3a7225 */ /* 0x000fc800078e003a */
[----:B------:R-:W-:-:S04]  /*2610*/  IMAD.WIDE.U32 R10, R10, 0x60, RZ ;  /* 0x000000600a0a7825 */ /* 0x000fc800078e00ff */
[----:B------:R-:W-:Y:S02]  /*2620*/  IMAD R83, R83, 0x60, RZ ;  /* 0x0000006053537824 */ /* 0x000fe400078e02ff */
[----:B------:R-:W-:-:S04]  /*2630*/  IMAD.WIDE.U32 R20, R82, 0x60, RZ ;  /* 0x0000006052147825 */ /* 0x000fc800078e00ff */
[----:B------:R-:W-:-:S04]  /*2640*/  IMAD.WIDE.U32 R60, R60, 0x60, RZ ;  /* 0x000000603c3c7825 */ /* 0x000fc800078e00ff */
[----:B------:R-:W-:Y:S02]  /*2650*/  IMAD.SHL.U32 R72, R82, 0x40, RZ ;  /* 0x0000004052487824 */ /* 0x000fe400078e00ff */
[----:B------:R-:W-:Y:S01]  /*2660*/  IMAD.X R63, R64, 0x1, R43, P2 ;  /* 0x00000001403f7824 */ /* 0x000fe200010e062b */
[----:B------:R-:W-:Y:S01]  /*2670*/  ISETP.GE.AND P2, PT, R31, UR4, PT ;  /* 0x000000041f007c0c */ /* 0x000fe2000bf46270 */
[----:B------:R-:W-:Y:S02]  /*2680*/  IMAD.IADD R87, R57, 0x1, R91 ;  /* 0x0000000139577824 */ /* 0x000fe400078e025b */
[----:B------:R-:W-:Y:S02]  /*2690*/  IMAD.IADD R82, R11, 0x1, R35 ;  /* 0x000000010b527824 */ /* 0x000fe400078e0223 */
[----:B------:R-:W-:Y:S02]  /*26a0*/  IMAD.IADD R83, R21, 0x1, R83 ;  /* 0x0000000115537824 */ /* 0x000fe400078e0253 */
[----:B------:R-:W-:-:S02]  /*26b0*/  IMAD.IADD R84, R61, 0x1, R39 ;  /* 0x000000013d547824 */ /* 0x000fc400078e0227 */
[----:B------:R-:W-:Y:S02]  /*26c0*/  IMAD.IADD R85, R79, 0x1, R81 ;  /* 0x000000014f557824 */ /* 0x000fe400078e0251 */
[----:B------:R-:W-:Y:S02]  /*26d0*/  IMAD.IADD R86, R13, 0x1, R37 ;  /* 0x000000010d567824 */ /* 0x000fe400078e0225 */
[----:B------:R-:W-:Y:S02]  /*26e0*/  IMAD.IADD R90, R37, 0x1, R15 ;  /* 0x00000001255a7824 */ /* 0x000fe400078e020f */
[----:B------:R-:W-:Y:S02]  /*26f0*/  IMAD.IADD R91, R91, 0x1, R59 ;  /* 0x000000015b5b7824 */ /* 0x000fe400078e023b */
[----:B------:R-:W-:Y:S02]  /*2700*/  IMAD R93, R219, 0x200, R32 ;  /* 0x00000200db5d7824 */ /* 0x000fe400078e0220 */
[----:B------:R-:W-:-:S02]  /*2710*/  IMAD.IADD R94, R220, 0x1, R33 ;  /* 0x00000001dc5e7824 */ /* 0x000fc400078e0221 */
[----:B------:R-:W-:-:S07]  /*2720*/  IMAD.IADD R95, R9, 0x1, R95 ;  /* 0x00000001095f7824 */ /* 0x000fce00078e025f */
.L_x_2724:
        /* <DEDUP_REMOVED lines=9> */
[----:B------:R-:W-:-:S03]  /*27c0*/  IADD3 R33, P5, R3, R104, RZ ;  /* 0x0000006803217210 */ /* 0x000fc60007fbe0ff */
[----:B------:R-:W-:Y:S01]  /*27d0*/  IMAD.IADD R109, R105, 0x1, R27 ;  /* 0x00000001696d7824 */ /* 0x000fe200078e021b */
[----:B------:R-:W-:-:S03]  /*27e0*/  IADD3 R27, P3, P4, R3, R104, R70 ;  /* 0x00000068031b7210 */ /* 0x000fc60007c7e046 */
[----:B------:R-:W-:Y:S01]  /*27f0*/  IMAD.X R34, R109, 0x1, R0, P5 ;  /* 0x000000016d227824 */ /* 0x000fe200028e0600 */
[----:B------:R-:W-:Y:S02]  /*2800*/  IADD3.X R32, R0, R109, R69, P3, P4 ;  /* 0x0000006d00207210 */ /* 0x000fe40001fe8445 */
[-C--:B0-----:R-:W-:Y:S02]  /*2810*/  LEA R40, P3, R27, R100.reuse, 0x1 ;  /* 0x000000641b287211 */ /* 0x081fe400078608ff */
[----:B------:R-:W-:Y:S02]  /*2820*/  LEA R42, P5, R33, R100, 0x1 ;  /* 0x00000064212a7211 */ /* 0x000fe400078a08ff */
[-C--:B------:R-:W-:Y:S01]  /*2830*/  LEA.HI.X R41, R27, R101.reuse, R32, 0x1, P3 ;  /* 0x000000651b297211 */ /* 0x080fe200018f0c20 */
[----:B------:R-:W-:Y:S01]  /*2840*/  IMAD R27, R17, 0x1800, R81 ;  /* 0x00001800111b7824 */ /* 0x000fe200078e0251 */
[----:B-1----:R-:W-:Y:S02]  /*2850*/  ISETP.GE.AND P3, PT, R107, 0x1, PT ;  /* 0x000000016b00780c */ /* 0x002fe40003f66270 */
[----:B------:R-:W-:Y:S01]  /*2860*/  LEA.HI.X R43, R33, R101, R34, 0x1, P5 ;  /* 0x00000065212b7211 */ /* 0x000fe200028f0c22 */
[----:B------:R-:W-:Y:S01]  /*2870*/  IMAD R33, R17, 0x1800, R85 ;  /* 0x0000180011217824 */ /* 0x000fe200078e0255 */
[----:B------:R-:W-:Y:S01]  /*2880*/  ISETP.GT.AND P4, PT, R45, R28, PT ;  /* 0x0000001c2d00720c */ /* 0x000fe20003f84270 */
[----:B------:R-:W-:-:S02]  /*2890*/  IMAD R108, R27, 0x2, R26 ;  /* 0x000000021b6c7824 */ /* 0x000fc400078e021a */
[----:B------:R-:W-:Y:S01]  /*28a0*/  IMAD R106, R33, 0x2, R26 ;  /* 0x00000002216a7824 */ /* 0x000fe200078e021a */
[----:B------:R-:W-:Y:S01]  /*28b0*/  P2R R99, PR, RZ, 0x10 ;  /* 0x00000010ff637803 */ /* 0x000fe20000000000 */
[----:B------:R-:W-:-:S04]  /*28c0*/  IMAD.MOV.U32 R27, RZ, RZ, R45 ;  /* 0x000000ffff1b7224 */ /* 0x000fc800078e002d */
        /* <DEDUP_REMOVED lines=42> */
.L_x_2681:
[----:B------:R-:W-:Y:S05]  /*2b70*/  BSYNC B1 ;  /* 0x0000000000017941 */ /* 0x000fea0003800000 */
.L_x_2680:
[----:B------:R-:W-:Y:S01]  /*2b80*/  ISETP.GE.AND P5, PT, R233, R102, PT ;  /* 0x00000066e900720c */ /* 0x000fe20003fa6270 */
[----:B------:R-:W-:Y:S01]  /*2b90*/  BSSY B1, `(.L_x_2682) ;  /* 0x000001b000017945 */ /* 0x000fe20003800000 */
[----:B------:R-:W-:Y:S02]  /*2ba0*/  CS2R R46, SRZ ;  /* 0x00000000002e7805 */ /* 0x000fe4000001ff00 */
[----:B0-----:R-:W-:Y:S01]  /*2bb0*/  CS2R R38, SRZ ;  /* 0x0000000000267805 */ /* 0x001fe2000001ff00 */
        /* <DEDUP_REMOVED lines=24> */
.L_x_2683:
[----:B------:R-:W-:Y:S05]  /*2d40*/  BSYNC B1 ;  /* 0x0000000000017941 */ /* 0x000fea0003800000 */
.L_x_2682:
        /* <DEDUP_REMOVED lines=33> */
.L_x_2684:
[----:B------:R-:W-:Y:S01]  /*2f60*/  IMAD R98, R17, 0x8, R16 ;  /* 0x0000000811627824 */ /* 0x000fe200078e0210 */
[----:B------:R-:W-:Y:S01]  /*2f70*/  SHF.L.U32 R103, R204, 0x1f, RZ ;  /* 0x0000001fcc677819 */ /* 0x000fe200000006ff */
[----:B------:R-:W-:Y:S03]  /*2f80*/  BSSY B1, `(.L_x_2685) ;  /* 0x0000003000017945 */ /* 0x000fe60003800000 */
[----:B------:R-:W0:Y:S02]  /*2f90*/  SYNCS.PHASECHK.TRANS64.TRYWAIT P6, [R98+URZ+0x22890], R103 ;  /* 0x02289067620075a7 */ /* 0x000e2400080c017f */
[----:B0-----:R-:W-:Y:S05]  /*2fa0*/  @!P6 BRA `(.L_x_2686) ;  /* 0x000001e400c8e947 */ /* 0x001fea0003800000 */
.L_x_3043:
[----:B------:R-:W-:Y:S05]  /*2fb0*/  BSYNC B1 ;  /* 0x0000000000017941 */ /* 0x000fea0003800000 */
.L_x_2685:
        /* <DEDUP_REMOVED lines=29> */
[----:B------:R-:W-:Y:S01]  /*3190*/  FMUL.FTZ R35, R35, R114 ;  /* 0x0000007223237220 */ /* 0x000fe20000410000 */
[----:B------:R-:W-:Y:S01]  /*31a0*/  LOP3.LUT R32, R32, 0xffff0000, RZ, 0xc0, !PT ;  /* 0xffff000020207812 */ /* 0x000fe200078ec0ff */
[C---:B------:R-:W-:Y:S01]  /*31b0*/  FMUL.FTZ R123, R53.reuse, R120 ;  /* 0x00000078357b7220 */ /* 0x040fe20000410000 */
[----:B------:R-:W-:Y:S01]  /*31c0*/  FMUL.FTZ R53, R53, R116 ;  /* 0x0000007435357220 */ /* 0x000fe20000410000 */
        /* <DEDUP_REMOVED lines=10> */
[----:B------:R-:W-:Y:S01]  /*3270*/  FMUL.FTZ R114, R55, R115 ;  /* 0x0000007337727220 */ /* 0x000fe20000410000 */
        /* <DEDUP_REMOVED lines=10> */
.L_x_2692:
[----:B------:R-:W-:Y:S05]  /*3320*/  BSYNC B3 ;  /* 0x0000000000037941 */ /* 0x000fea0003800000 */
.L_x_2691:
[----:B--2---:R1:W-:Y:S02]  /*3330*/  STG.E.128 desc[UR38][R42.64], R32 ;  /* 0x000000202a007986 */ /* 0x0043e4000c101d26 */
.L_x_2690:
[----:B------:R-:W-:Y:S05]  /*3340*/  BSYNC B2 ;  /* 0x0000000000027941 */ /* 0x000fea0003800000 */
.L_x_2689:
[----:B------:R-:W-:Y:S05]  /*3350*/  @P2 BRA `(.L_x_2688) ;  /* 0x0000000000d02947 */ /* 0x000fea0003800000 */
[----:B-1----:R1:W2:Y:S01]  /*3360*/  LDS.128 R32, [R106] ;  /* 0x000000006a207984 */ /* 0x0022a20000000c00 */
        /* <DEDUP_REMOVED lines=16> */
[C---:B------:R-:W-:Y:S01]  /*3470*/  LOP3.LUT R114, R113.reuse, 0xffff0000, RZ, 0xc0, !PT ;  /* 0xffff000071727812 */ /* 0x040fe200078ec0ff */
        /* <DEDUP_REMOVED lines=32> */
.L_x_2694:
[----:B------:R-:W-:Y:S05]  /*3680*/  BSYNC B2 ;  /* 0x0000000000027941 */ /* 0x000fea0003800000 */
.L_x_2693:
[----:B--2---:R2:W-:Y:S02]  /*3690*/  STG.E.128 desc[UR38][R42.64+0x40], R32 ;  /* 0x000040202a007986 */ /* 0x0045e4000c101d26 */
.L_x_2688:
[----:B------:R-:W-:Y:S05]  /*36a0*/  BSYNC B1 ;  /* 0x0000000000017941 */ /* 0x000fea0003800000 */
.L_x_2687:
[----:B------:R-:W-:Y:S05]  /*36b0*/  @P5 BRA `(.L_x_2695) ;  /* 0x0000001c00705947 */ /* 0x000fea0003800000 */
[----:B------:R-:W-:Y:S04]  /*36c0*/  BSSY B1, `(.L_x_2696) ;  /* 0x0000036000017945 */ /* 0x000fe80003800000 */
[----:B------:R-:W-:Y:S05]  /*36d0*/  @P1 BRA `(.L_x_2697) ;  /* 0x0000000000d01947 */ /* 0x000fea0003800000 */
[----:B-12---:R1:W2:Y:S01]  /*36e0*/  LDS.128 R32, [R108+0x2000] ;  /* 0x002000006c207984 */ /* 0x0062a20000000c00 */
[----:B------:R-:W-:Y:S01]  /*36f0*/  ISETP.GE.AND P4, PT, R22, R107, PT ;  /* 0x0000006b1600720c */ /* 0x000fe20003f86270 */
[----:B------:R-:W-:-:S12]  /*3700*/  BSSY B2, `(.L_x_2698) ;  /* 0x0000030000027945 */ /* 0x000fd80003800000 */
[----:B-1----:R-:W-:Y:S05]  /*3710*/  @P4 BRA `(.L_x_2699) ;  /* 0x0000000000b84947 */ /* 0x002fea0003800000 */
[--C-:B------:R-:W-:Y:S01]  /*3720*/  SHF.R.U64 R49, R46, 0x10, R47.reuse ;  /* 0x000000102e317819 */ /* 0x100fe2000000122f */
[----:B--2---:R-:W-:Y:S01]  /*3730*/  IMAD.U32 R42, R34, 0x10000, RZ ;  /* 0x00010000222a7824 */ /* 0x004fe200078e00ff */
[----:B------:R-:W-:Y:S02]  /*3740*/  SHF.R.U32.HI R48, RZ, 0x10, R47 ;  /* 0x00000010ff307819 */ /* 0x000fe4000001162f */
[--C-:B------:R-:W-:Y:S02]  /*3750*/  SHF.R.U32.HI R46, RZ, 0x10, R45.reuse ;  /* 0x00000010ff2e7819 */ /* 0x100fe4000001162d */
        /* <DEDUP_REMOVED lines=42> */
.L_x_2699:
[----:B------:R-:W-:Y:S05]  /*3a00*/  BSYNC B2 ;  /* 0x0000000000027941 */ /* 0x000fea0003800000 */
.L_x_2698:
[----:B--2---:R3:W-:Y:S02]  /*3a10*/  STG.E.128 desc[UR38][R40.64], R32 ;  /* 0x0000002028007986 */ /* 0x0047e4000c101d26 */
.L_x_2697:
[----:B------:R-:W-:Y:S05]  /*3a20*/  BSYNC B1 ;  /* 0x0000000000017941 */ /* 0x000fea0003800000 */
.L_x_2696:
        /* <DEDUP_REMOVED lines=51> */
.L_x_2701:
[----:B------:R-:W-:Y:S05]  /*3d60*/  BSYNC B1 ;  /* 0x0000000000017941 */ /* 0x000fea0003800000 */
.L_x_2700:
[----:B--2---:R4:W-:Y:S01]  /*3d70*/  STG.E.128 desc[UR38][R40.64+0x40], R32 ;  /* 0x0000402028007986 */ /* 0x0049e2000c101d26 */
[----:B------:R-:W-:Y:S05]  /*3d80*/  BRA `(.L_x_2695) ;  /* 0x0000001400bc7947 */ /* 0x000fea0003800000 */
.L_x_2679:
        /* <DEDUP_REMOVED lines=18> */
[----:B------:R-:W-:Y:S02]  /*3eb0*/  CS2R R34, SRZ ;  /* 0x0000000000227805 */ /* 0x000fe4000001ff00 */
[----:B------:R-:W-:-:S05]  /*3ec0*/  @!P4 IADD3 R32, P5, R14, R32, RZ ;  /* 0x000000200e20c210 */ /* 0x000fca0007fbe0ff */
[----:B------:R-:W-:Y:S01]  /*3ed0*/  @!P4 IMAD.X R33, R103, 0x1, R90, P5 ;  /* 0x000000016721c824 */ /* 0x000fe200028e065a */
[----:B---3--:R-:W-:-:S04]  /*3ee0*/  @!P4 LEA R50, P5, R32, R50, 0x1 ;  /* 0x000000322032c211 */ /* 0x008fc800078a08ff */
[----:B------:R-:W-:Y:S02]  /*3ef0*/  @!P4 LEA.HI.X R51, R32, R51, R33, 0x1, P5 ;  /* 0x000000332033c211 */ /* 0x000fe400028f0c21 */
[----:B------:R-:W-:-:S03]  /*3f00*/  CS2R R32, SRZ ;  /* 0x0000000000207805 */ /* 0x000fc6000001ff00 */
[----:B------:R2:W3:Y:S04]  /*3f10*/  @!P4 LDG.E.128 R36, desc[UR38][R50.64] ;  /* 0x000000263224c981 */ /* 0x0004e8000c1e1d00 */
[----:B------:R-:W4:Y:S01]  /*3f20*/  @!P4 LDG.E.128 R32, desc[UR38][R48.64] ;  /* 0x000000263020c981 */ /* 0x000f22000c1e1d00 */
[C---:B0-----:R-:W-:Y:S02]  /*3f30*/  @!P3 LEA R52, P4, R40.reuse, R52, 0x1 ;  /* 0x000000342834b211 */ /* 0x041fe400078808ff */
[----:B------:R-:W-:Y:S02]  /*3f40*/  CS2R R42, SRZ ;  /* 0x00000000002a7805 */ /* 0x000fe4000001ff00 */
[----:B------:R-:W-:Y:S02]  /*3f50*/  @!P3 LEA.HI.X R53, R40, R53, R41, 0x1, P4 ;  /* 0x000000352835b211 */ /* 0x000fe400020f0c29 */
[----:B------:R-:W-:-:S02]  /*3f60*/  CS2R R40, SRZ ;  /* 0x0000000000287805 */ /* 0x000fc4000001ff00 */
[----:B-1----:R-:W-:-:S04]  /*3f70*/  @!P3 LEA R54, P4, R46, R44, 0x1 ;  /* 0x0000002c2e36b211 */ /* 0x002fc800078808ff */
[----:B------:R-:W-:Y:S01]  /*3f80*/  @!P3 LEA.HI.X R55, R46, R45, R47, 0x1, P4 ;  /* 0x0000002d2e37b211 */ /* 0x000fe200020f0c2f */
[----:B------:R-:W5:Y:S01]  /*3f90*/  @!P3 LDG.E.128 R40, desc[UR38][R52.64] ;  /* 0x000000263428b981 */ /* 0x000f62000c1e1d00 */
[----:B------:R-:W-:Y:S02]  /*3fa0*/  CS2R R46, SRZ ;  /* 0x00000000002e7805 */ /* 0x000fe4000001ff00 */
[----:B------:R-:W-:-:S06]  /*3fb0*/  CS2R R44, SRZ ;  /* 0x00000000002c7805 */ /* 0x000fcc000001ff00 */
[----:B------:R-:W5:Y:S01]  /*3fc0*/  @!P3 LDG.E.128 R44, desc[UR38][R54.64] ;  /* 0x00000026362cb981 */ /* 0x000f62000c1e1d00 */
[----:B------:R-:W-:Y:S02]  /*3fd0*/  ISETP.NE.AND P3, PT, R203, 0x3, PT ;  /* 0x00000003cb00780c */ /* 0x000fe40003f65270 */
[----:B------:R-:W-:Y:S01]  /*3fe0*/  ISETP.GE.AND P4, PT, R4, R107, PT ;  /* 0x0000006b0400720c */ /* 0x000fe20003f86270 */
[----:B----4-:R-:W-:Y:S02]  /*3ff0*/  IMAD.MOV.U32 R48, RZ, RZ, R34 ;  /* 0x000000ffff307224 */ /* 0x010fe400078e0022 */
[----:B------:R-:W-:Y:S02]  /*4000*/  IMAD.MOV.U32 R49, RZ, RZ, R35 ;  /* 0x000000ffff317224 */ /* 0x000fe400078e0023 */
[----:B--2---:R-:W-:Y:S02]  /*4010*/  IMAD.MOV.U32 R50, RZ, RZ, R32 ;  /* 0x000000ffff327224 */ /* 0x004fe400078e0020 */
[----:B------:R-:W-:Y:S01]  /*4020*/  IMAD.MOV.U32 R51, RZ, RZ, R33 ;  /* 0x000000ffff337224 */ /* 0x000fe200078e0021 */
[----:B------:R-:W-:Y:S01]  /*4030*/  PRMT R126, R48, 0x7610, R126 ;  /* 0x00007610307e7816 */ /* 0x000fe2000000007e */
[----:B---3--:R-:W-:Y:S01]  /*4040*/  IMAD.MOV.U32 R48, RZ, RZ, R38 ;  /* 0x000000ffff307224 */ /* 0x008fe200078e0026 */
        /* <DEDUP_REMOVED lines=28> */
.L_x_2702:
        /* <DEDUP_REMOVED lines=9> */
.L_x_3044:
[----:B------:R-:W-:Y:S05]  /*42a0*/  BSYNC B1 ;  /* 0x0000000000017941 */ /* 0x000fea0003800000 */
.L_x_2703:
        /* <DEDUP_REMOVED lines=29> */
[----:B------:R-:W-:Y:S02]  /*4480*/  PRMT R130, R117, 0x5432, R130 ;  /* 0x0000543275827816 */ /* 0x000fe40000000082 */
[----:B------:R-:W-:-:S02]  /*4490*/  SHF.R.U32.HI R133, RZ, 0x10, R39 ;  /* 0x00000010ff857819 */ /* 0x000fc40000011627 */
[----:B------:R-:W-:Y:S01]  /*44a0*/  SHF.R.U64 R129, R36, 0x10, R37 ;  /* 0x0000001024817819 */ /* 0x000fe20000001225 */
[----:B------:R-:W-:Y:S01]  /*44b0*/  IMAD.U32 R132, R130, 0x10000, RZ ;  /* 0x0001000082847824 */ /* 0x000fe200078e00ff */
[----:B------:R-:W-:Y:S01]  /*44c0*/  SHF.R.U64 R131, R38, 0x10, R39 ;  /* 0x0000001026837819 */ /* 0x000fe20000001227 */
[----:B--2---:R-:W-:Y:S01]  /*44d0*/  IMAD.U32 R39, R53, 0x10000, RZ ;  /* 0x0001000035277824 */ /* 0x004fe200078e00ff */
[----:B------:R-:W-:Y:S01]  /*44e0*/  PRMT R127, R126, 0x5410, R127 ;  /* 0x000054107e7f7816 */ /* 0x000fe2000000007f */
[----:B------:R-:W-:Y:S01]  /*44f0*/  IMAD.U32 R126, R125, 0x10000, RZ ;  /* 0x000100007d7e7824 */ /* 0x000fe200078e00ff */
[----:B------:R-:W-:Y:S01]  /*4500*/  SHF.R.U64 R124, R32, 0x10, R33 ;  /* 0x00000010207c7819 */ /* 0x000fe20000001221 */
[----:B-1----:R-:W-:Y:S01]  /*4510*/  IMAD.U32 R33, R49, 0x10000, RZ ;  /* 0x0001000031217824 */ /* 0x002fe200078e00ff */
[----:B------:R-:W-:Y:S01]  /*4520*/  SHF.R.U32.HI R128, RZ, 0x10, R35 ;  /* 0x00000010ff807819 */ /* 0x000fe20000011623 */
[----:B------:R-:W-:Y:S01]  /*4530*/  IMAD.U32 R36, R51, 0x10000, RZ ;  /* 0x0001000033247824 */ /* 0x000fe200078e00ff */
[----:B------:R-:W-:Y:S01]  /*4540*/  PRMT R133, R135, 0x5410, R133 ;  /* 0x0000541087857816 */ /* 0x000fe20000000085 */
[----:B------:R-:W-:Y:S01]  /*4550*/  IMAD.U32 R38, R52, 0x10000, RZ ;  /* 0x0001000034267824 */ /* 0x000fe200078e00ff */
[----:B------:R-:W-:Y:S01]  /*4560*/  LOP3.LUT R34, R49, 0xffff0000, RZ, 0xc0, !PT ;  /* 0xffff000031227812 */ /* 0x000fe200078ec0ff */
[----:B------:R-:W-:Y:S01]  /*4570*/  IMAD.U32 R32, R48, 0x10000, RZ ;  /* 0x0001000030207824 */ /* 0x000fe200078e00ff */
[----:B------:R-:W-:Y:S01]  /*4580*/  LOP3.LUT R49, R53, 0xffff0000, RZ, 0xc0, !PT ;  /* 0xffff000035317812 */ /* 0x000fe200078ec0ff */
[----:B------:R-:W-:Y:S01]  /*4590*/  IMAD.U32 R53, R55, 0x10000, RZ ;  /* 0x0001000037357824 */ /* 0x000fe200078e00ff */
[----:B------:R-:W-:Y:S01]  /*45a0*/  LOP3.LUT R130, R130, 0xffff0000, RZ, 0xc0, !PT ;  /* 0xffff000082827812 */ /* 0x000fe200078ec0ff */
[----:B------:R-:W-:Y:S01]  /*45b0*/  IMAD.U32 R35, R50, 0x10000, RZ ;  /* 0x0001000032237824 */ /* 0x000fe200078e00ff */
[----:B------:R-:W-:Y:S01]  /*45c0*/  PRMT R129, R136, 0x5410, R129 ;  /* 0x0000541088817816 */ /* 0x000fe20000000081 */
[C---:B------:R-:W-:Y:S01]  /*45d0*/  FMUL.FTZ R136, R39.reuse, R126 ;  /* 0x0000007e27887220 */ /* 0x040fe20000410000 */
[----:B------:R-:W-:Y:S01]  /*45e0*/  PRMT R131, R134, 0x5410, R131 ;  /* 0x0000541086837816 */ /* 0x000fe20000000083 */
[----:B------:R-:W-:Y:S01]  /*45f0*/  FMUL.FTZ R134, R39, R132 ;  /* 0x0000008427867220 */ /* 0x000fe20000410000 */
[----:B------:R-:W-:Y:S01]  /*4600*/  LOP3.LUT R125, R125, 0xffff0000, RZ, 0xc0, !PT ;  /* 0xffff00007d7d7812 */ /* 0x000fe200078ec0ff */
[----:B------:R-:W-:Y:S01]  /*4610*/  IMAD.U32 R39, R133, 0x10000, RZ ;  /* 0x0001000085277824 */ /* 0x000fe200078e00ff */
[----:B------:R-:W-:Y:S01]  /*4620*/  PRMT R128, R115, 0x5432, R128 ;  /* 0x0000543273807816 */ /* 0x000fe20000000080 */
[----:B------:R-:W-:Y:S01]  /*4630*/  FMUL.FTZ R135, R49, R130 ;  /* 0x0000008231877220 */ /* 0x000fe20000410000 */
[C---:B------:R-:W-:Y:S01]  /*4640*/  FFMA.FTZ R134, R33.reuse, R126, -R134 ;  /* 0x0000007e21867223 */ /* 0x040fe20000010886 */
[----:B------:R-:W-:Y:S01]  /*4650*/  FFMA.FTZ R136, R33, R132, R136 ;  /* 0x0000008421887223 */ /* 0x000fe20000010088 */
[----:B------:R-:W-:Y:S01]  /*4660*/  FMUL.FTZ R49, R49, R125 ;  /* 0x0000007d31317220 */ /* 0x000fe20000410000 */
[----:B------:R-:W-:Y:S01]  /*4670*/  PRMT R124, R116, 0x5432, R124 ;  /* 0x00005432747c7816 */ /* 0x000fe2000000007c */
[----:B------:R-:W-:-:S02]  /*4680*/  IMAD.U32 R33, R128, 0x10000, RZ ;  /* 0x0001000080217824 */ /* 0x000fc400078e00ff */
[----:B------:R-:W-:Y:S01]  /*4690*/  FMUL.FTZ R137, R53, R39 ;  /* 0x0000002735897220 */ /* 0x000fe20000410000 */
[C---:B------:R-:W-:Y:S01]  /*46a0*/  FFMA.FTZ R135, R34.reuse, R125, -R135 ;  /* 0x0000007d22877223 */ /* 0x040fe20000010887 */
[----:B------:R-:W-:Y:S01]  /*46b0*/  LOP3.LUT R55, R55, 0xffff0000, RZ, 0xc0, !PT ;  /* 0xffff000037377812 */ /* 0x000fe200078ec0ff */
[----:B------:R-:W-:Y:S01]  /*46c0*/  FFMA.FTZ R125, R34, R130, R49 ;  /* 0x00000082227d7223 */ /* 0x000fe20000010031 */
[----:B------:R-:W-:Y:S01]  /*46d0*/  LOP3.LUT R126, R133, 0xffff0000, RZ, 0xc0, !PT ;  /* 0xffff0000857e7812 */ /* 0x000fe200078ec0ff */
[-C--:B------:R-:W-:Y:S01]  /*46e0*/  FMUL.FTZ R132, R53, R33.reuse ;  /* 0x0000002135847220 */ /* 0x080fe20000410000 */
[----:B------:R-:W-:Y:S01]  /*46f0*/  FFMA.FTZ R137, R36, R33, -R137 ;  /* 0x0000002124897223 */ /* 0x000fe20000010889 */
[----:B------:R-:W-:Y:S01]  /*4700*/  LOP3.LUT R128, R128, 0xffff0000, RZ, 0xc0, !PT ;  /* 0xffff000080807812 */ /* 0x000fe200078ec0ff */
[----:B------:R-:W-:Y:S01]  /*4710*/  IMAD.U32 R49, R129, 0x10000, RZ ;  /* 0x0001000081317824 */ /* 0x000fe200078e00ff */
[----:B------:R-:W-:Y:S01]  /*4720*/  LOP3.LUT R37, R51, 0xffff0000, RZ, 0xc0, !PT ;  /* 0xffff000033257812 */ /* 0x000fe200078ec0ff */
[----:B------:R-:W-:-:S02]  /*4730*/  IMAD.U32 R33, R124, 0x10000, RZ ;  /* 0x000100007c217824 */ /* 0x000fc400078e00ff */
[----:B------:R-:W-:Y:S01]  /*4740*/  FFMA.FTZ R132, R36, R39, R132 ;  /* 0x0000002724847223 */ /* 0x000fe20000010084 */
[C---:B------:R-:W-:Y:S01]  /*4750*/  FMUL.FTZ R34, R55.reuse, R126 ;  /* 0x0000007e37227220 */ /* 0x040fe20000410000 */
[----:B------:R-:W-:Y:S01]  /*4760*/  FMUL.FTZ R53, R38, R49 ;  /* 0x0000003126357220 */ /* 0x000fe20000410000 */
[----:B------:R-:W-:Y:S01]  /*4770*/  LOP3.LUT R52, R52, 0xffff0000, RZ, 0xc0, !PT ;  /* 0xffff000034347812 */ /* 0x000fe200078ec0ff */
[-C--:B------:R-:W-:Y:S01]  /*4780*/  FMUL.FTZ R36, R55, R128.reuse ;  /* 0x0000008037247220 */ /* 0x080fe20000410000 */
[----:B------:R-:W-:Y:S01]  /*4790*/  LOP3.LUT R129, R129, 0xffff0000, RZ, 0xc0, !PT ;  /* 0xffff000081817812 */ /* 0x000fe200078ec0ff */
[----:B------:R-:W-:Y:S01]  /*47a0*/  FMUL.FTZ R38, R38, R33 ;  /* 0x0000002126267220 */ /* 0x000fe20000410000 */
[----:B------:R-:W-:Y:S01]  /*47b0*/  LOP3.LUT R39, R124, 0xffff0000, RZ, 0xc0, !PT ;  /* 0xffff00007c277812 */ /* 0x000fe200078ec0ff */
[----:B------:R-:W-:Y:S01]  /*47c0*/  FFMA.FTZ R128, R37, R128, -R34 ;  /* 0x0000008025807223 */ /* 0x000fe20000010822 */
[----:B------:R-:W-:Y:S01]  /*47d0*/  LOP3.LUT R48, R48, 0xffff0000, RZ, 0xc0, !PT ;  /* 0xffff000030307812 */ /* 0x000fe200078ec0ff */
[----:B------:R-:W-:-:S02]  /*47e0*/  IMAD.U32 R51, R54, 0x10000, RZ ;  /* 0x0001000036337824 */ /* 0x000fc400078e00ff */
[----:B------:R-:W-:Y:S01]  /*47f0*/  FFMA.FTZ R55, R37, R126, R36 ;  /* 0x0000007e25377223 */ /* 0x000fe20000010024 */
[C---:B------:R-:W-:Y:S01]  /*4800*/  FFMA.FTZ R53, R32.reuse, R33, -R53 ;  /* 0x0000002120357223 */ /* 0x040fe20000010835 */
[----:B------:R-:W-:Y:S01]  /*4810*/  FFMA.FTZ R38, R32, R49, R38 ;  /* 0x0000003120267223 */ /* 0x000fe20000010026 */
[----:B------:R-:W-:Y:S01]  /*4820*/  IMAD.U32 R34, R131, 0x10000, RZ ;  /* 0x0001000083227824 */ /* 0x000fe200078e00ff */
[----:B------:R-:W-:Y:S01]  /*4830*/  LOP3.LUT R54, R54, 0xffff0000, RZ, 0xc0, !PT ;  /* 0xffff000036367812 */ /* 0x000fe200078ec0ff */
[C---:B------:R-:W-:Y:S01]  /*4840*/  FMUL.FTZ R37, R52.reuse, R129 ;  /* 0x0000008134257220 */ /* 0x040fe20000410000 */
[-C--:B------:R-:W-:Y:S01]  /*4850*/  FMUL.FTZ R33, R52, R39.reuse ;  /* 0x0000002734217220 */ /* 0x080fe20000410000 */
[----:B------:R-:W-:Y:S01]  /*4860*/  IMAD.U32 R32, R127, 0x10000, RZ ;  /* 0x000100007f207824 */ /* 0x000fe200078e00ff */
[----:B------:R-:W-:Y:S01]  /*4870*/  LOP3.LUT R131, R131, 0xffff0000, RZ, 0xc0, !PT ;  /* 0xffff000083837812 */ /* 0x000fe200078ec0ff */
[C---:B------:R-:W-:Y:S01]  /*4880*/  FFMA.FTZ R36, R48.reuse, R39, -R37 ;  /* 0x0000002730247223 */ /* 0x040fe20000010825 */
[----:B------:R-:W-:Y:S01]  /*4890*/  LOP3.LUT R127, R127, 0xffff0000, RZ, 0xc0, !PT ;  /* 0xffff00007f7f7812 */ /* 0x000fe200078ec0ff */
[----:B------:R-:W-:Y:S01]  /*48a0*/  FFMA.FTZ R33, R48, R129, R33 ;  /* 0x0000008130217223 */ /* 0x000fe20000010021 */
[----:B------:R-:W-:Y:S01]  /*48b0*/  LOP3.LUT R50, R50, 0xffff0000, RZ, 0xc0, !PT ;  /* 0xffff000032327812 */ /* 0x000fe200078ec0ff */
[C---:B------:R-:W-:Y:S01]  /*48c0*/  FMUL.FTZ R48, R51.reuse, R34 ;  /* 0x0000002233307220 */ /* 0x040fe20000410000 */
[C---:B------:R-:W-:Y:S01]  /*48d0*/  FMUL.FTZ R37, R54.reuse, R131 ;  /* 0x0000008336257220 */ /* 0x040fe20000410000 */
[-C--:B------:R-:W-:Y:S01]  /*48e0*/  FMUL.FTZ R51, R51, R32.reuse ;  /* 0x0000002033337220 */ /* 0x080fe20000410000 */
[-C--:B------:R-:W-:Y:S01]  /*48f0*/  FMUL.FTZ R54, R54, R127.reuse ;  /* 0x0000007f36367220 */ /* 0x080fe20000410000 */
[C---:B------:R-:W-:Y:S01]  /*4900*/  FFMA.FTZ R48, R35.reuse, R32, -R48 ;  /* 0x0000002023307223 */ /* 0x040fe20000010830 */
        /* <DEDUP_REMOVED lines=14> */
.L_x_2708:
[----:B------:R-:W-:Y:S05]  /*49f0*/  BSYNC B2 ;  /* 0x0000000000027941 */ /* 0x000fea0003800000 */
.L_x_2707:
        /* <DEDUP_REMOVED lines=12> */
.L_x_2706:
[----:B------:R-:W-:Y:S05]  /*4ac0*/  BSYNC B1 ;  /* 0x0000000000017941 */ /* 0x000fea0003800000 */
.L_x_2705:
        /* <DEDUP_REMOVED lines=119> */
.L_x_2710:
[----:B------:R-:W-:Y:S05]  /*5240*/  BSYNC B1 ;  /* 0x0000000000017941 */ /* 0x000fea0003800000 */
.L_x_2709:
[----:B-1----:R1:W-:Y:S01]  /*5250*/  STG.E.128 desc[UR38][R48.64], R32 ;  /* 0x0000002030007986 */ /* 0x0023e2000c101d26 */
[----:B------:R-:W-:-:S13]  /*5260*/  ISETP.GE.AND P4, PT, R51, R111, PT ;  /* 0x0000006f3300720c */ /* 0x000fda0003f86270 */
[----:B------:R-:W-:Y:S05]  /*5270*/  @P4 BRA `(.L_x_2695) ;  /* 0x0000000000804947 */ /* 0x000fea0003800000 */
[--C-:B-1----:R-:W-:Y:S02]  /*5280*/  SHF.R.S32.HI R32, RZ, 0x1f, R51.reuse ;  /* 0x0000001fff207819 */ /* 0x102fe40000011433 */
[----:B------:R-:W-:-:S04]  /*5290*/  IADD3 R51, P4, P5, R6, R104, R51 ;  /* 0x0000006806337210 */ /* 0x000fc80007d9e033 */
[----:B------:R-:W-:Y:S02]  /*52a0*/  IADD3.X R50, R29, R50, R32, P4, P5 ;  /* 0x000000321d327210 */ /* 0x000fe400027ea420 */
[----:B------:R-:W-:-:S04]  /*52b0*/  LEA R100, P4, R51, R100, 0x1 ;  /* 0x0000006433647211 */ /* 0x000fc800078808ff */
[----:B------:R-:W-:-:S05]  /*52c0*/  LEA.HI.X R101, R51, R101, R50, 0x1, P4 ;  /* 0x0000006533657211 */ /* 0x000fca00020f0c32 */
[----:B--2---:R1:W-:Y:S01]  /*52d0*/  STG.E.128 desc[UR38][R100.64], R36 ;  /* 0x0000002464007986 */ /* 0x0043e2000c101d26 */
[----:B------:R-:W-:Y:S05]  /*52e0*/  BRA `(.L_x_2695) ;  /* 0x0000000000647947 */ /* 0x000fea0003800000 */
.L_x_2678:
[----:B------:R-:W-:-:S13]  /*52f0*/  ISETP.NE.AND P3, PT, R203, 0x3, PT ;  /* 0x00000003cb00780c */ /* 0x000fda0003f65270 */
[----:B------:R-:W-:Y:S05]  /*5300*/  @!P3 BRA `(.L_x_2711) ;  /* 0x000000000004b947 */ /* 0x000fea0003800000 */
[----:B------:R-:W-:Y:S01]  /*5310*/  BPT.TRAP 0x1 ;  /* 0x000000040000795c */ /* 0x000fe20000300000 */
.L_x_2711:
[----:B------:R-:W-:Y:S01]  /*5320*/  IMAD R98, R17, 0x8, R16 ;  /* 0x0000000811627824 */ /* 0x000fe200078e0210 */
[----:B------:R-:W-:Y:S01]  /*5330*/  SHF.L.U32 R103, R204, 0x1f, RZ ;  /* 0x0000001fcc677819 */ /* 0x000fe200000006ff */
[----:B------:R-:W-:Y:S01]  /*5340*/  IMAD R102, R27, -0x60, R24 ;  /* 0xffffffa01b667824 */ /* 0x000fe200078e0218 */
[----:B------:R-:W-:Y:S02]  /*5350*/  BSSY B1, `(.L_x_2712) ;  /* 0x0000004000017945 */ /* 0x000fe40003800000 */
[----:B------:R-:W0:Y:S02]  /*5360*/  SYNCS.PHASECHK.TRANS64.TRYWAIT P4, [R98+URZ+0x22890], R103 ;  /* 0x02289067620075a7 */ /* 0x000e24000808017f */
[----:B------:R-:W-:Y:S01]  /*5370*/  VIMNMX R102, R102, 0x60, PT ;  /* 0x0000006066667848 */ /* 0x000fe20003fe0100 */
[----:B0-----:R-:W-:Y:S06]  /*5380*/  @!P4 BRA `(.L_x_2713) ;  /* 0x000001c000f8c947 */ /* 0x001fec0003800000 */
.L_x_3045:
[----:B------:R-:W-:Y:S05]  /*5390*/  BSYNC B1 ;  /* 0x0000000000017941 */ /* 0x000fea0003800000 */
.L_x_2712:
        /* <DEDUP_REMOVED lines=8> */
.L_x_2715:
[----:B------:R-:W-:Y:S05]  /*5420*/  BSYNC B1 ;  /* 0x0000000000017941 */ /* 0x000fea0003800000 */
.L_x_2714:
[----:B------:R-:W-:Y:S05]  /*5430*/  @P4 BRA `(.L_x_2695) ;  /* 0x0000000000104947 */ /* 0x000fea0003800000 */
[----:B-1----:R-:W1:Y:S04]  /*5440*/  @!P1 LDS.128 R32, [R108+0x2000] ;  /* 0x002000006c209984 */ /* 0x002e680000000c00 */
[----:B------:R-:W2:Y:S04]  /*5450*/  @!P2 LDS.128 R36, [R106+0x2000] ;  /* 0x002000006a24a984 */ /* 0x000ea80000000c00 */
[----:B-1----:R1:W-:Y:S04]  /*5460*/  @!P1 STG.E.128 desc[UR38][R40.64], R32 ;  /* 0x0000002028009986 */ /* 0x0023e8000c101d26 */
[----:B--2---:R1:W-:Y:S02]  /*5470*/  @!P2 STG.E.128 desc[UR38][R40.64+0x40], R36 ;  /* 0x000040242800a986 */ /* 0x0043e4000c101d26 */
.L_x_2695:
[----:B------:R-:W-:Y:S05]  /*5480*/  BSYNC B0 ;  /* 0x0000000000007941 */ /* 0x000fea0003800000 */
.L_x_2677:
        /* <DEDUP_REMOVED lines=17> */
.L_x_2717:
[----:B------:R-:W-:Y:S05]  /*55a0*/  BSYNC B0 ;  /* 0x0000000000007941 */ /* 0x000fea0003800000 */
.L_x_2716:
[----:B------:R-:W2:Y:S01]  /*55b0*/  SYNCS.PHASECHK.TRANS64.TRYWAIT P3, [R98+URZ+0x228b0], R103 ;  /* 0x0228b067620075a7 */ /* 0x000ea2000806017f */
[----:B------:R-:W-:Y:S01]  /*55c0*/  ULDC UR52, c[0x0][0x320] ;  /* 0x0000c80000347ab9 */ /* 0x000fe20000000800 */
[----:B------:R-:W-:Y:S01]  /*55d0*/  ULDC.64 UR48, c[0x0][0x328] ;  /* 0x0000ca0000307ab9 */ /* 0x000fe20000000a00 */
[----:B------:R-:W-:Y:S01]  /*55e0*/  ULDC.64 UR46, c[0x0][0x318] ;  /* 0x0000c600002e7ab9 */ /* 0x000fe20000000a00 */
[----:B------:R-:W-:Y:S01]  /*55f0*/  BSSY B0, `(.L_x_2718) ;  /* 0x0000003000007945 */ /* 0x000fe20003800000 */
[----:B-1----:R-:W-:-:S03]  /*5600*/  IMAD R32, R17, 0x6000, R81 ;  /* 0x0000600011207824 */ /* 0x002fc600078e0251 */
[----:B--2---:R-:W-:Y:S05]  /*5610*/  @!P3 BRA `(.L_x_2719) ;  /* 0x000001c00068b947 */ /* 0x004fea0003800000 */
.L_x_3046:
[----:B------:R-:W-:Y:S05]  /*5620*/  BSYNC B0 ;  /* 0x0000000000007941 */ /* 0x000fea0003800000 */
.L_x_2718:
        /* <DEDUP_REMOVED lines=39> */
.L_x_2721:
[----:B------:R-:W-:Y:S05]  /*58a0*/  BSYNC B0 ;  /* 0x0000000000007941 */ /* 0x000fea0003800000 */
.L_x_2720:
        /* <DEDUP_REMOVED lines=37> */
.L_x_2723:
[----:B------:R-:W-:Y:S05]  /*5b00*/  BSYNC B0 ;  /* 0x0000000000007941 */ /* 0x000fea0003800000 */
.L_x_2722:
        /* <DEDUP_REMOVED lines=22> */
.L_x_2672:
[----:B------:R-:W0:Y:S01]  /*5c70*/  LDC R0, c[0x0][0x448] ;  /* 0x00011200ff007b82 */ /* 0x000e220000000800 */
[----:B------:R-:W-:-:S07]  /*5c80*/  IADD3 R5, R201, 0x1, -R200 ;  /* 0x00000001c9057810 */ /* 0x000fce0007ffe8c8 */
[----:B------:R-:W1:Y:S01]  /*5c90*/  LDC.64 R6, c[0x0][0x9e0] ;  /* 0x00027800ff067b82 */ /* 0x000e620000000a00 */
[----:B0-----:R-:W-:Y:S01]  /*5ca0*/  ISETP.NE.AND P1, PT, R0, 0x1, PT ;  /* 0x000000010000780c */ /* 0x001fe20003f25270 */
[----:B------:R-:W-:Y:S01]  /*5cb0*/  VIADD R0, R206, 0x7f ;  /* 0x0000007fce007836 */ /* 0x000fe20000000000 */
[----:B-1----:R-:W-:-:S11]  /*5cc0*/  ISETP.GE.AND P2, PT, R7, 0x1, PT ;  /* 0x000000010700780c */ /* 0x002fd60003f46270 */
[----:B------:R-:W0:Y:S08]  /*5cd0*/  @P1 LDC R3, c[0x0][0x44c] ;  /* 0x00011300ff031b82 */ /* 0x000e300000000800 */
[----:B------:R-:W1:Y:S01]  /*5ce0*/  @P1 LDC R4, c[0x0][0x450] ;  /* 0x00011400ff041b82 */ /* 0x000e620000000800 */
[----:B0-----:R-:W-:-:S05]  /*5cf0*/  @P1 IMAD.HI.U32 R3, R0, R3, RZ ;  /* 0x0000000300031227 */ /* 0x001fca00078e00ff */
[----:B-1----:R-:W-:-:S05]  /*5d00*/  @P1 SHF.R.U32.HI R0, RZ, R4, R3 ;  /* 0x00000004ff001219 */ /* 0x002fca0000011603 */
[----:B------:R-:W-:Y:S01]  /*5d10*/  IMAD.IADD R5, R5, 0x1, R0 ;  /* 0x0000000105057824 */ /* 0x000fe200078e0200 */
[----:B------:R-:W-:Y:S06]  /*5d20*/  @P0 BRA `(.L_x_2725) ;  /* 0x00000000000c0947 */ /* 0x000fec0003800000 */
[----:B------:R-:W0:Y:S01]  /*5d30*/  FENCE.VIEW.ASYNC.G ;  /* 0x00000000000073c6 */ /* 0x000e220000000100 */
[----:B------:R-:W-:Y:S05]  /*5d40*/  WARPSYNC.ALL ;  /* 0x0000000000007948 */ /* 0x000fea0003800000 */
[----:B0-----:R-:W-:Y:S06]  /*5d50*/  BAR.ARV 0xc, 0x180 ;  /* 0x0306000000007b1d */ /* 0x001fec0000002000 */
.L_x_2725:
        /* <DEDUP_REMOVED lines=13> */
.L_x_2728:
[----:B------:R-:W-:-:S13]  /*5e30*/  ISETP.NE.AND P0, PT, R7, 0x1, PT ;  /* 0x000000010700780c */ /* 0x000fda0003f05270 */
[----:B------:R-:W0:Y:S02]  /*5e40*/  @P0 LDC.64 R4, c[0x0][0x9e8] ;  /* 0x00027a00ff040b82 */ /* 0x000e240000000a00 */
[----:B0-----:R-:W-:-:S05]  /*5e50*/  @P0 IMAD.HI.U32 R4, R3, R4, RZ ;  /* 0x0000000403040227 */ /* 0x001fca00078e00ff */
[----:B------:R-:W-:-:S07]  /*5e60*/  @P0 SHF.R.U32.HI R3, RZ, R5, R4 ;  /* 0x00000005ff030219 */ /* 0x000fce0000011604 */
.L_x_2729:
[----:B------:R-:W-:Y:S05]  /*5e70*/  BSYNC B0 ;  /* 0x0000000000007941 */ /* 0x000fea0003800000 */
.L_x_2727:
[----:B------:R-:W-:-:S05]  /*5e80*/  IMAD R3, R3, R7, R7 ;  /* 0x0000000703037224 */ /* 0x000fca00078e0207 */
[----:B------:R-:W-:-:S07]  /*5e90*/  VIMNMX R0, R0, R3, PT ;  /* 0x0000000300007248 */ /* 0x000fce0003fe0100 */
.L_x_2726:
[----:B------:R-:W0:Y:S01]  /*5ea0*/  @P1 LDC R3, c[0x0][0x44c] ;  /* 0x00011300ff031b82 */ /* 0x000e220000000800 */
[----:B------:R-:W-:Y:S01]  /*5eb0*/  VIADD R0, R0, 0x5f ;  /* 0x0000005f00007836 */ /* 0x000fe20000000000 */
[----:B------:R-:W-:Y:S01]  /*5ec0*/  ULDC UR4, c[0x0][0x9dc] ;  /* 0x0002770000047ab9 */ /* 0x000fe20000000800 */
[----:B------:R-:W-:Y:S02]  /*5ed0*/  IMAD.MOV.U32 R4, RZ, RZ, R206 ;  /* 0x000000ffff047224 */ /* 0x000fe400078e00ce */
[----:B------:R-:W-:-:S03]  /*5ee0*/  IMAD.HI R0, R0, 0x2aaaaaab, RZ ;  /* 0x2aaaaaab00007827 */ /* 0x000fc600078e02ff */
[----:B------:R-:W1:Y:S01]  /*5ef0*/  @P1 LDC R6, c[0x0][0x450] ;  /* 0x00011400ff061b82 */ /* 0x000e620000000800 */
[----:B0-----:R-:W-:Y:S01]  /*5f00*/  @P1 IMAD.HI.U32 R5, R206, R3, RZ ;  /* 0x00000003ce051227 */ /* 0x001fe200078e00ff */
[----:B------:R-:W-:-:S04]  /*5f10*/  SHF.R.U32.HI R3, RZ, 0x1f, R0 ;  /* 0x0000001fff037819 */ /* 0x000fc80000011600 */
[----:B------:R-:W-:Y:S02]  /*5f20*/  LEA.HI.SX32 R3, R0, R3, 0x1c ;  /* 0x0000000300037211 */ /* 0x000fe400078fe2ff */
[----:B-1----:R-:W-:Y:S02]  /*5f30*/  @P1 SHF.R.U32.HI R4, RZ, R6, R5 ;  /* 0x00000006ff041219 */ /* 0x002fe40000011605 */
[----:B------:R-:W-:Y:S02]  /*5f40*/  VIMNMX R178, R178, R3, PT ;  /* 0x00000003b2b27248 */ /* 0x000fe40003fe0100 */
        /* <DEDUP_REMOVED lines=13> */
.L_x_2732:
[----:B------:R-:W-:-:S13]  /*6020*/  ISETP.NE.AND P0, PT, R7, 0x1, PT ;  /* 0x000000010700780c */ /* 0x000fda0003f05270 */
[----:B------:R-:W0:Y:S02]  /*6030*/  @P0 LDC.64 R4, c[0x0][0x9e8] ;  /* 0x00027a00ff040b82 */ /* 0x000e240000000a00 */
[----:B0-----:R-:W-:-:S05]  /*6040*/  @P0 IMAD.HI.U32 R4, R0, R4, RZ ;  /* 0x0000000400040227 */ /* 0x001fca00078e00ff */
[----:B------:R-:W-:-:S07]  /*6050*/  @P0 SHF.R.U32.HI R0, RZ, R5, R4 ;  /* 0x00000005ff000219 */ /* 0x000fce0000011604 */
.L_x_2733:
[----:B------:R-:W-:Y:S05]  /*6060*/  BSYNC B0 ;  /* 0x0000000000007941 */ /* 0x000fea0003800000 */
.L_x_2731:
[----:B------:R-:W-:-:S05]  /*6070*/  IMAD R0, R0, R7, RZ ;  /* 0x0000000700007224 */ /* 0x000fca00078e02ff */
[----:B------:R-:W-:-:S07]  /*6080*/  VIMNMX R3, R3, R0, !PT ;  /* 0x0000000003037248 */ /* 0x000fce0007fe0100 */
.L_x_2730:
[----:B------:R-:W-:Y:S01]  /*6090*/  IMAD.HI R3, R3, 0x2aaaaaab, RZ ;  /* 0x2aaaaaab03037827 */ /* 0x000fe200078e02ff */
[----:B------:R-:W-:Y:S02]  /*60a0*/  PLOP3.LUT P0, PT, PT, PT, PT, 0x80, 0x0 ;  /* 0x000000000000781c */ /* 0x000fe40003f0f070 */
[----:B------:R-:W-:Y:S02]  /*60b0*/  CS2R R4, SRZ ;  /* 0x0000000000047805 */ /* 0x000fe4000001ff00 */
[----:B------:R-:W-:Y:S01]  /*60c0*/  CS2R R148, SRZ ;  /* 0x0000000000947805 */ /* 0x000fe2000001ff00 */
[----:B------:R-:W-:Y:S01]  /*60d0*/  IMAD.MOV.U32 R6, RZ, RZ, RZ ;  /* 0x000000ffff067224 */ /* 0x000fe200078e00ff */
[----:B------:R-:W-:Y:S01]  /*60e0*/  SHF.R.U32.HI R0, RZ, 0x1f, R3 ;  /* 0x0000001fff007819 */ /* 0x000fe20000011603 */
[----:B------:R-:W-:Y:S01]  /*60f0*/  IMAD.MOV.U32 R150, RZ, RZ, RZ ;  /* 0x000000ffff967224 */ /* 0x000fe200078e00ff */
[----:B------:R-:W-:Y:S02]  /*6100*/  CS2R R146, SRZ ;  /* 0x0000000000927805 */ /* 0x000fe4000001ff00 */
[----:B------:R-:W-:-:S02]  /*6110*/  CS2R R144, SRZ ;  /* 0x0000000000907805 */ /* 0x000fc4000001ff00 */
[----:B------:R-:W-:Y:S01]  /*6120*/  LEA.HI.SX32 R218, R3, R0, 0x1c ;  /* 0x0000000003da7211 */ /* 0x000fe200078fe2ff */
[----:B------:R-:W-:Y:S01]  /*6130*/  IMAD.MOV.U32 R0, RZ, RZ, RZ ;  /* 0x000000ffff007224 */ /* 0x000fe200078e00ff */
[----:B------:R-:W-:Y:S02]  /*6140*/  CS2R R142, SRZ ;  /* 0x00000000008e7805 */ /* 0x000fe4000001ff00 */
[----:B------:R-:W-:Y:S02]  /*6150*/  CS2R R140, SRZ ;  /* 0x00000000008c7805 */ /* 0x000fe4000001ff00 */
[----:B------:R-:W-:Y:S02]  /*6160*/  VIMNMX R218, RZ, R218, !PT ;  /* 0x000000daffda7248 */ /* 0x000fe40007fe0100 */
[----:B------:R-:W-:Y:S02]  /*6170*/  CS2R R138, SRZ ;  /* 0x00000000008a7805 */ /* 0x000fe4000001ff00 */
[----:B------:R-:W-:-:S02]  /*6180*/  CS2R R136, SRZ ;  /* 0x0000000000887805 */ /* 0x000fc4000001ff00 */
[----:B------:R-:W-:Y:S02]  /*6190*/  CS2R R134, SRZ ;  /* 0x0000000000867805 */ /* 0x000fe4000001ff00 */
[----:B------:R-:W-:Y:S02]  /*61a0*/  ISETP.GT.AND P1, PT, R178, R218, PT ;  /* 0x000000dab200720c */ /* 0x000fe40003f24270 */
        /* <DEDUP_REMOVED lines=32> */
[----:B----4-:R-:W-:Y:S02]  /*63b0*/  CS2R R78, SRZ ;  /* 0x00000000004e7805 */ /* 0x010fe4000001ff00 */
        /* <DEDUP_REMOVED lines=31> */
.L_x_3049:
[----:B01----:R-:W-:Y:S01]  /*65b0*/  LEA.HI R0, R14, R14, RZ, 0x1 ;  /* 0x0000000e0e007211 */ /* 0x003fe200078f08ff */
        /* <DEDUP_REMOVED lines=25> */
.L_x_2737:
[----:B------:R-:W-:Y:S05]  /*6750*/  BSYNC B6 ;  /* 0x0000000000067941 */ /* 0x000fea0003800000 */
.L_x_2736:
        /* <DEDUP_REMOVED lines=12> */
.L_x_2741:
[----:B-1----:R1:W2:Y:S02]  /*6820*/  SYNCS.PHASECHK.TRANS64.TRYWAIT P0, [R16+URZ+0x22800], R3 ;  /* 0x02280003100075a7 */ /* 0x0022a4000800017f */
[----:B--2---:R-:W-:Y:S05]  /*6830*/  @!P0 NANOSLEEP.SYNCS 0x989680 ;  /* 0x009896800000895d */ /* 0x004fea0003900000 */
[----:B------:R-:W2:Y:S02]  /*6840*/  @!P0 SYNCS.PHASECHK.TRANS64 P0, [R16+URZ+0x22800], R3 ;  /* 0x02280003100085a7 */ /* 0x000ea4000800007f */
[----:B--2---:R-:W-:Y:S05]  /*6850*/  @!P0 BRA `(.L_x_2741) ;  /* 0xfffffffc00f08947 */ /* 0x004fea000383ffff */
.L_x_2740:
[----:B------:R-:W-:Y:S05]  /*6860*/  BSYNC B0 ;  /* 0x0000000000007941 */ /* 0x000fea0003800000 */
.L_x_2739:
[----:B------:R-:W-:Y:S05]  /*6870*/  BRA `(.L_x_2742) ;  /* 0x0000002c00807947 */ /* 0x000fea0003800000 */
.L_x_2738:
[----:B------:R-:W-:Y:S01]  /*6880*/  LOP3.LUT P0, RZ, R24, 0x3ff, RZ, 0xc0, !PT ;  /* 0x000003ff18ff7812 */ /* 0x000fe2000780c0ff */
[----:B------:R-:W-:Y:S01]  /*6890*/  ULDC.64 UR4, c[0x0][0x3f8] ;  /* 0x0000fe0000047ab9 */ /* 0x000fe20000000a00 */
[----:B-----5:R-:W-:Y:S01]  /*68a0*/  SHF.R.S32.HI R0, RZ, 0x1f, R30 ;  /* 0x0000001fff007819 */ /* 0x020fe2000001141e */
[----:B------:R-:W-:Y:S01]  /*68b0*/  ULDC.64 UR6, c[0x0][0x408] ;  /* 0x0001020000067ab9 */ /* 0x000fe20000000a00 */
[----:B------:R-:W-:Y:S01]  /*68c0*/  IMAD.WIDE.U32 R24, R30, UR4, RZ ;  /* 0x000000041e187c25 */ /* 0x000fe2000f8e00ff */
[----:B------:R-:W-:Y:S03]  /*68d0*/  BSSY B6, `(.L_x_2743) ;  /* 0x0000019000067945 */ /* 0x000fe60003800000 */
[C---:B------:R-:W-:Y:S02]  /*68e0*/  IMAD R3, R0.reuse, UR4, RZ ;  /* 0x0000000400037c24 */ /* 0x040fe4000f8e02ff */
[----:B------:R-:W-:-:S02]  /*68f0*/  IMAD R5, R0, UR6, RZ ;  /* 0x0000000600057c24 */ /* 0x000fc4000f8e02ff */
[C---:B------:R-:W-:Y:S02]  /*6900*/  IMAD R3, R30.reuse, UR5, R3 ;  /* 0x000000051e037c24 */ /* 0x040fe4000f8e0203 */
[C---:B------:R-:W-:Y:S02]  /*6910*/  IMAD R5, R30.reuse, UR7, R5 ;  /* 0x000000071e057c24 */ /* 0x040fe4000f8e0205 */
[----:B------:R-:W-:-:S04]  /*6920*/  IMAD.WIDE.U32 R30, R30, UR6, RZ ;  /* 0x000000061e1e7c25 */ /* 0x000fc8000f8e00ff */
[----:B------:R-:W-:Y:S02]  /*6930*/  IMAD.IADD R27, R3, 0x1, R25 ;  /* 0x00000001031b7824 */ /* 0x000fe400078e0219 */
[----:B------:R-:W-:Y:S01]  /*6940*/  IMAD.IADD R29, R5, 0x1, R31 ;  /* 0x00000001051d7824 */ /* 0x000fe200078e021f */
        /* <DEDUP_REMOVED lines=17> */
.L_x_2744:
[----:B------:R-:W-:Y:S05]  /*6a60*/  BSYNC B6 ;  /* 0x0000000000067941 */ /* 0x000fea0003800000 */
.L_x_2743:
[----:B------:R-:W-:Y:S01]  /*6a70*/  ULDC.U8 UR4, c[0x0][0x410] ;  /* 0x0001040000047ab9 */ /* 0x000fe20000000000 */
[----:B------:R-:W-:Y:S01]  /*6a80*/  BSSY B0, `(.L_x_2745) ;  /* 0x00002b7000007945 */ /* 0x000fe20003800000 */
[----:B------:R-:W-:Y:S01]  /*6a90*/  ISETP.NE.AND P0, PT, RZ, UR4, PT ;  /* 0x00000004ff007c0c */ /* 0x000fe2000bf05270 */
[----:B------:R-:W-:Y:S02]  /*6aa0*/  IMAD.SHL.U32 R37, R231, 0x8, RZ ;  /* 0x00000008e7257824 */ /* 0x000fe400078e00ff */
[----:B------:R-:W-:-:S10]  /*6ab0*/  IMAD.IADD R34, R18, 0x1, R206 ;  /* 0x0000000112227824 */ /* 0x000fd400078e02ce */
[----:B------:R-:W-:Y:S05]  /*6ac0*/  @!P0 BRA `(.L_x_2746) ;  /* 0x0000001400948947 */ /* 0x000fea0003800000 */
[----:B------:R-:W0:Y:S01]  /*6ad0*/  LDC R39, c[0x0][0x448] ;  /* 0x00011200ff277b82 */ /* 0x000e220000000800 */
[----:B------:R-:W-:Y:S01]  /*6ae0*/  IMAD R3, R231, 0x40, R34 ;  /* 0x00000040e7037824 */ /* 0x000fe200078e0222 */
[----:B------:R-:W-:Y:S01]  /*6af0*/  ULDC.64 UR4, c[0x0][0x3f8] ;  /* 0x0000fe0000047ab9 */ /* 0x000fe20000000a00 */
[----:B------:R-:W-:Y:S01]  /*6b00*/  ULDC.64 UR6, c[0x0][0x408] ;  /* 0x0001020000067ab9 */ /* 0x000fe20000000a00 */
[----:B------:R-:W-:Y:S01]  /*6b10*/  IMAD.MOV.U32 R6, RZ, RZ, R24 ;  /* 0x000000ffff067224 */ /* 0x000fe200078e0018 */
[----:B------:R-:W-:Y:S01]  /*6b20*/  SHF.R.S32.HI R38, RZ, 0x1f, R205 ;  /* 0x0000001fff267819 */ /* 0x000fe200000114cd */
[----:B------:R-:W-:Y:S02]  /*6b30*/  IMAD.MOV.U32 R7, RZ, RZ, R27 ;  /* 0x000000ffff077224 */ /* 0x000fe400078e001b */
[----:B------:R-:W-:Y:S02]  /*6b40*/  IMAD.MOV.U32 R8, RZ, RZ, R30 ;  /* 0x000000ffff087224 */ /* 0x000fe400078e001e */
[----:B------:R-:W-:Y:S01]  /*6b50*/  IMAD.MOV.U32 R9, RZ, RZ, R29 ;  /* 0x000000ffff097224 */ /* 0x000fe200078e001d */
[----:B0-----:R-:W-:-:S13]  /*6b60*/  ISETP.NE.AND P0, PT, R39, 0x1, PT ;  /* 0x000000012700780c */ /* 0x001fda0003f05270 */
[----:B------:R-:W0:Y:S08]  /*6b70*/  @P0 LDC R0, c[0x0][0x44c] ;  /* 0x00011300ff000b82 */ /* 0x000e300000000800 */
[----:B------:R-:W1:Y:S01]  /*6b80*/  @P0 LDC R5, c[0x0][0x450] ;  /* 0x00011400ff050b82 */ /* 0x000e620000000800 */
[----:B0-----:R-:W-:-:S05]  /*6b90*/  @P0 IMAD.HI.U32 R0, R3, R0, RZ ;  /* 0x0000000003000227 */ /* 0x001fca00078e00ff */
[----:B-1----:R-:W-:-:S04]  /*6ba0*/  @P0 SHF.R.U32.HI R3, RZ, R5, R0 ;  /* 0x00000005ff030219 */ /* 0x002fc80000011600 */
[----:B------:R-:W-:Y:S01]  /*6bb0*/  SHF.R.S32.HI R0, RZ, 0x1f, R3 ;  /* 0x0000001fff007819 */ /* 0x000fe20000011403 */
[----:B------:R-:W-:-:S04]  /*6bc0*/  IMAD.WIDE.U32 R6, R3, UR4, R6 ;  /* 0x0000000403067c25 */ /* 0x000fc8000f8e0006 */
[C---:B------:R-:W-:Y:S02]  /*6bd0*/  IMAD R4, R0.reuse, UR4, RZ ;  /* 0x0000000400047c24 */ /* 0x040fe4000f8e02ff */
[----:B------:R-:W-:Y:S02]  /*6be0*/  IMAD R0, R0, UR6, RZ ;  /* 0x0000000600007c24 */ /* 0x000fe4000f8e02ff */
[C---:B------:R-:W-:Y:S01]  /*6bf0*/  IMAD R5, R3.reuse, UR5, R4 ;  /* 0x0000000503057c24 */ /* 0x040fe2000f8e0204 */
[----:B------:R-:W-:Y:S01]  /*6c00*/  ULDC.64 UR4, c[0x0][0x3e8] ;  /* 0x0000fa0000047ab9 */ /* 0x000fe20000000a00 */
[C---:B------:R-:W-:Y:S01]  /*6c10*/  IMAD.WIDE.U32 R8, R3.reuse, UR6, R8 ;  /* 0x0000000603087c25 */ /* 0x040fe2000f8e0008 */
[----:B------:R-:W-:Y:S01]  /*6c20*/  LEA R4, P0, R6, UR4, 0x1 ;  /* 0x0000000406047c11 */ /* 0x000fe2000f8008ff */
[----:B------:R-:W-:Y:S02]  /*6c30*/  UMOV UR4, 0xffffffff ;  /* 0xffffffff00047882 */ /* 0x000fe40000000000 */
[----:B------:R-:W-:Y:S01]  /*6c40*/  IMAD R3, R3, UR7, R0 ;  /* 0x0000000703037c24 */ /* 0x000fe2000f8e0200 */
[----:B------:R-:W-:Y:S01]  /*6c50*/  ULDC.64 UR6, c[0x0][0x400] ;  /* 0x0001000000067ab9 */ /* 0x000fe20000000a00 */
[----:B------:R-:W-:Y:S01]  /*6c60*/  IMAD.IADD R5, R7, 0x1, R5 ;  /* 0x0000000107057824 */ /* 0x000fe200078e0205 */
[----:B------:R-:W-:Y:S01]  /*6c70*/  LEA R7, P1, R8, UR6, 0x1 ;  /* 0x0000000608077c11 */ /* 0x000fe2000f8208ff */
[----:B------:R-:W-:-:S03]  /*6c80*/  IMAD.IADD R3, R9, 0x1, R3 ;  /* 0x0000000109037824 */ /* 0x000fc600078e0203 */
[----:B------:R-:W-:Y:S02]  /*6c90*/  LEA.HI.X R6, R6, UR5, R5, 0x1, P0 ;  /* 0x0000000506067c11 */ /* 0x000fe400080f0c05 */
[----:B------:R-:W-:Y:S01]  /*6ca0*/  LEA.HI.X R8, R8, UR7, R3, 0x1, P1 ;  /* 0x0000000708087c11 */ /* 0x000fe200088f0c03 */
[----:B------:R-:W-:Y:S06]  /*6cb0*/  BRA.DIV UR4, `(.L_x_2747) ;  /* 0x000001ae04107947 */ /* 0x000fec000b800000 */
[----:B------:R0:W1:Y:S04]  /*6cc0*/  SHFL.IDX PT, R3, R6, RZ, 0x1c1f ;  /* 0x001c1fff06037589 */ /* 0x00006800000e0000 */
[----:B------:R0:W2:Y:S04]  /*6cd0*/  SHFL.IDX PT, R0, R4, RZ, 0x1c1f ;  /* 0x001c1fff04007589 */ /* 0x0000a800000e0000 */
[----:B------:R0:W3:Y:S04]  /*6ce0*/  SHFL.IDX PT, R5, R8, RZ, 0x1c1f ;  /* 0x001c1fff08057589 */ /* 0x0000e800000e0000 */
[----:B------:R0:W4:Y:S02]  /*6cf0*/  SHFL.IDX PT, R14, R7, RZ, 0x1c1f ;  /* 0x001c1fff070e7589 */ /* 0x00012400000e0000 */
.L_x_3055:
[----:B------:R-:W-:Y:S01]  /*6d00*/  IMAD R39, R200, R39, RZ ;  /* 0x00000027c8277224 */ /* 0x000fe200078e02ff */
[----:B------:R-:W-:Y:S01]  /*6d10*/  BSSY B1, `(.L_x_2748) ;  /* 0x000001d000017945 */ /* 0x000fe20003800000 */
[----:B------:R-:W-:Y:S02]  /*6d20*/  CS2R R30, SRZ ;  /* 0x00000000001e7805 */ /* 0x000fe4000001ff00 */
[----:B------:R-:W-:Y:S02]  /*6d30*/  CS2R R20, SRZ ;  /* 0x0000000000147805 */ /* 0x000fe4000001ff00 */
[----:B------:R-:W-:Y:S02]  /*6d40*/  CS2R R28, SRZ ;  /* 0x00000000001c7805 */ /* 0x000fe4000001ff00 */
[----:B------:R-:W-:Y:S02]  /*6d50*/  ISETP.GE.AND P0, PT, R34, R39, PT ;  /* 0x000000272200720c */ /* 0x000fe40003f06270 */
[----:B------:R-:W-:-:S11]  /*6d60*/  CS2R R24, SRZ ;  /* 0x0000000000187805 */ /* 0x000fd6000001ff00 */
[----:B------:R-:W-:Y:S05]  /*6d70*/  @P0 BRA `(.L_x_2749) ;  /* 0x0000000000580947 */ /* 0x000fea0003800000 */
[----:B------:R-:W-:Y:S01]  /*6d80*/  ULDC UR4, c[0x0][0x3f4] ;  /* 0x0000fd0000047ab9 */ /* 0x000fe20000000800 */
[----:B--2---:R-:W-:Y:S01]  /*6d90*/  IMAD.MOV.U32 R10, RZ, RZ, R0 ;  /* 0x000000ffff0a7224 */ /* 0x004fe200078e0000 */
[----:B------:R-:W-:Y:S01]  /*6da0*/  ISETP.GE.AND P3, PT, R205, UR4, PT ;  /* 0x00000004cd007c0c */ /* 0x000fe2000bf66270 */
[----:B-1----:R-:W-:Y:S01]  /*6db0*/  IMAD.MOV.U32 R11, RZ, RZ, R3 ;  /* 0x000000ffff0b7224 */ /* 0x002fe200078e0003 */
[----:B------:R-:W-:Y:S01]  /*6dc0*/  ISETP.GE.AND P2, PT, R22, UR4, PT ;  /* 0x0000000416007c0c */ /* 0x000fe2000bf46270 */
[----:B---3--:R-:W-:Y:S01]  /*6dd0*/  IMAD.MOV.U32 R15, RZ, RZ, R5 ;  /* 0x000000ffff0f7224 */ /* 0x008fe200078e0005 */
[----:B------:R-:W-:-:S09]  /*6de0*/  CS2R R28, SRZ ;  /* 0x00000000001c7805 */ /* 0x000fd2000001ff00 */
[C---:B------:R-:W-:Y:S01]  /*6df0*/  @!P3 IMAD.SHL.U32 R33, R205.reuse, 0x2, RZ ;  /* 0x00000002cd21b824 */ /* 0x040fe200078e00ff */
[----:B------:R-:W-:Y:S02]  /*6e00*/  @!P3 SHF.L.U64.HI R20, R205, 0x1, R38 ;  /* 0x00000001cd14b819 */ /* 0x000fe40000010226 */
[----:B------:R-:W-:Y:S02]  /*6e10*/  CS2R R30, SRZ ;  /* 0x00000000001e7805 */ /* 0x000fe4000001ff00 */
[----:B------:R-:W-:Y:S01]  /*6e20*/  CS2R R24, SRZ ;  /* 0x0000000000187805 */ /* 0x000fe2000001ff00 */
[----:B------:R-:W-:Y:S01]  /*6e30*/  @!P2 IMAD.WIDE R10, R22, 0x2, R10 ;  /* 0x00000002160aa825 */ /* 0x000fe200078e020a */
[-C--:B------:R-:W-:Y:S02]  /*6e40*/  @!P3 IADD3 R26, P0, R0, R33.reuse, RZ ;  /* 0x00000021001ab210 */ /* 0x080fe40007f1e0ff */
[----:B----4-:R-:W-:Y:S01]  /*6e50*/  @!P3 IADD3 R32, P1, R14, R33, RZ ;  /* 0x000000210e20b210 */ /* 0x010fe20007f3e0ff */
[----:B------:R-:W-:Y:S01]  /*6e60*/  @!P2 IMAD.WIDE R12, R22, 0x2, R14 ;  /* 0x00000002160ca825 */ /* 0x000fe200078e020e */
[----:B------:R1:W5:Y:S03]  /*6e70*/  @!P2 LD.E.64 R28, desc[UR38][R10.64] ;  /* 0x000000260a1ca980 */ /* 0x000366000c101b00 */
[--C-:B------:R-:W-:Y:S01]  /*6e80*/  @!P3 IMAD.X R27, R3, 0x1, R20.reuse, P0 ;  /* 0x00000001031bb824 */ /* 0x100fe200000e0614 */
[----:B------:R1:W5:Y:S01]  /*6e90*/  @!P2 LD.E.64 R30, desc[UR38][R12.64] ;  /* 0x000000260c1ea980 */ /* 0x000362000c101b00 */
[----:B------:R-:W-:Y:S01]  /*6ea0*/  @!P3 IMAD.X R33, R5, 0x1, R20, P1 ;  /* 0x000000010521b824 */ /* 0x000fe200008e0614 */
[----:B------:R-:W-:-:S02]  /*6eb0*/  CS2R R20, SRZ ;  /* 0x0000000000147805 */ /* 0x000fc4000001ff00 */
[----:B------:R1:W5:Y:S04]  /*6ec0*/  @!P3 LD.E.64 R24, desc[UR38][R26.64] ;  /* 0x000000261a18b980 */ /* 0x000368000c101b00 */
[----:B------:R1:W5:Y:S02]  /*6ed0*/  @!P3 LD.E.64 R20, desc[UR38][R32.64] ;  /* 0x000000262014b980 */ /* 0x000364000c101b00 */
.L_x_2749:
[----:B------:R-:W-:Y:S05]  /*6ee0*/  BSYNC B1 ;  /* 0x0000000000017941 */ /* 0x000fea0003800000 */
.L_x_2748:
[----:B--2--5:R-:W-:Y:S01]  /*6ef0*/  IMAD.MOV.U32 R0, RZ, RZ, R30 ;  /* 0x000000ffff007224 */ /* 0x024fe200078e001e */
[----:B------:R-:W-:Y:S01]  /*6f00*/  UMOV UR4, 0xffffffff ;  /* 0xffffffff00047882 */ /* 0x000fe20000000000 */
[----:B-1----:R-:W-:Y:S01]  /*6f10*/  IMAD.MOV.U32 R3, RZ, RZ, R31 ;  /* 0x000000ffff037224 */ /* 0x002fe200078e001f */
[----:B------:R-:W-:Y:S01]  /*6f20*/  CS2R R26, SRZ ;  /* 0x00000000001a7805 */ /* 0x000fe2000001ff00 */
[----:B---3--:R-:W-:Y:S02]  /*6f30*/  IMAD.MOV.U32 R5, RZ, RZ, R20 ;  /* 0x000000ffff057224 */ /* 0x008fe400078e0014 */
[----:B------:R-:W-:Y:S01]  /*6f40*/  IMAD.MOV.U32 R9, RZ, RZ, R21 ;  /* 0x000000ffff097224 */ /* 0x000fe200078e0015 */
[----:B------:R-:W-:Y:S01]  /*6f50*/  PRMT R41, R0, 0x5410, R3 ;  /* 0x0000541000297816 */ /* 0x000fe20000000003 */
[----:B------:R-:W-:Y:S02]  /*6f60*/  IMAD.MOV.U32 R0, RZ, RZ, R28 ;  /* 0x000000ffff007224 */ /* 0x000fe400078e001c */
[----:B------:R-:W-:Y:S01]  /*6f70*/  IMAD.MOV.U32 R3, RZ, RZ, R29 ;  /* 0x000000ffff037224 */ /* 0x000fe200078e001d */
[----:B------:R-:W-:Y:S01]  /*6f80*/  PRMT R42, R5, 0x5410, R9 ;  /* 0x00005410052a7816 */ /* 0x000fe20000000009 */
[----:B------:R-:W-:-:S02]  /*6f90*/  IMAD.MOV.U32 R5, RZ, RZ, R24 ;  /* 0x000000ffff057224 */ /* 0x000fc400078e0018 */
[----:B------:R-:W-:Y:S01]  /*6fa0*/  IMAD.MOV.U32 R9, RZ, RZ, R25 ;  /* 0x000000ffff097224 */ /* 0x000fe200078e0019 */
[----:B------:R-:W-:Y:S02]  /*6fb0*/  PRMT R44, R44, 0x5410, R3 ;  /* 0x000054102c2c7816 */ /* 0x000fe40000000003 */
[----:B------:R-:W-:Y:S02]  /*6fc0*/  PRMT R45, R45, 0x5410, R5 ;  /* 0x000054102d2d7816 */ /* 0x000fe40000000005 */
[----:B------:R-:W-:Y:S01]  /*6fd0*/  PRMT R43, R9, 0x5410, R0 ;  /* 0x00005410092b7816 */ /* 0x000fe20000000000 */
[----:B------:R-:W-:Y:S06]  /*6fe0*/  BRA.DIV UR4, `(.L_x_2750) ;  /* 0x000001aa04b47947 */ /* 0x000fec000b800000 */
[----:B------:R1:W2:Y:S04]  /*6ff0*/  SHFL.IDX PT, R3, R6, 0x1, 0x1c1f ;  /* 0x003c1f0006037f89 */ /* 0x0002a800000e0000 */
[----:B------:R1:W3:Y:S04]  /*7000*/  SHFL.IDX PT, R0, R4, 0x1, 0x1c1f ;  /* 0x003c1f0004007f89 */ /* 0x0002e800000e0000 */
[----:B------:R1:W0:Y:S04]  /*7010*/  SHFL.IDX PT, R5, R8, 0x1, 0x1c1f ;  /* 0x003c1f0008057f89 */ /* 0x00022800000e0000 */
[----:B----4-:R1:W4:Y:S02]  /*7020*/  SHFL.IDX PT, R14, R7, 0x1, 0x1c1f ;  /* 0x003c1f00070e7f89 */ /* 0x01032400000e0000 */
.L_x_3061:
[----:B01----:R-:W-:Y:S01]  /*7030*/  VIADD R4, R34, 0x40 ;  /* 0x0000004022047836 */ /* 0x003fe20000000000 */
[----:B------:R-:W-:Y:S01]  /*7040*/  LEA.HI R6, R234, R234, RZ, 0x1 ;  /* 0x000000eaea067211 */ /* 0x000fe200078f08ff */
[----:B------:R-:W-:Y:S01]  /*7050*/  BSSY B1, `(.L_x_2751) ;  /* 0x0000020000017945 */ /* 0x000fe20003800000 */
[----:B------:R-:W-:Y:S01]  /*7060*/  IMAD.SHL.U32 R34, R236, 0x40, RZ ;  /* 0x00000040ec227824 */ /* 0x000fe200078e00ff */
[----:B------:R-:W-:Y:S02]  /*7070*/  CS2R R8, SRZ ;  /* 0x0000000000087805 */ /* 0x000fe4000001ff00 */
[----:B------:R-:W-:Y:S02]  /*7080*/  ISETP.GE.AND P0, PT, R4, R39, PT ;  /* 0x000000270400720c */ /* 0x000fe40003f06270 */
[----:B------:R-:W-:Y:S02]  /*7090*/  CS2R R12, SRZ ;  /* 0x00000000000c7805 */ /* 0x000fe4000001ff00 */
[----:B------:R-:W-:-:S02]  /*70a0*/  LOP3.LUT R7, R6, 0xfffffffe, RZ, 0xc0, !PT ;  /* 0xfffffffe06077812 */ /* 0x000fc400078ec0ff */
[----:B------:R-:W-:-:S03]  /*70b0*/  CS2R R10, SRZ ;  /* 0x00000000000a7805 */ /* 0x000fc6000001ff00 */
[----:B------:R-:W-:-:S05]  /*70c0*/  IMAD.IADD R7, R234, 0x1, -R7 ;  /* 0x00000001ea077824 */ /* 0x000fca00078e0a07 */
[----:B------:R-:W-:Y:S01]  /*70d0*/  SHF.L.U32 R35, R7, 0x1f, RZ ;  /* 0x0000001f07237819 */ /* 0x000fe200000006ff */
[----:B------:R-:W-:Y:S06]  /*70e0*/  @P0 BRA `(.L_x_2752) ;  /* 0x0000000000580947 */ /* 0x000fec0003800000 */
[----:B------:R-:W-:Y:S01]  /*70f0*/  ULDC UR4, c[0x0][0x3f4] ;  /* 0x0000fd0000047ab9 */ /* 0x000fe20000000800 */
[----:B---3--:R-:W-:Y:S01]  /*7100*/  IMAD.MOV.U32 R6, RZ, RZ, R0 ;  /* 0x000000ffff067224 */ /* 0x008fe200078e0000 */
[----:B------:R-:W-:Y:S01]  /*7110*/  ISETP.GE.AND P3, PT, R205, UR4, PT ;  /* 0x00000004cd007c0c */ /* 0x000fe2000bf66270 */
[----:B--2---:R-:W-:Y:S01]  /*7120*/  IMAD.MOV.U32 R7, RZ, RZ, R3 ;  /* 0x000000ffff077224 */ /* 0x004fe200078e0003 */
[----:B------:R-:W-:Y:S01]  /*7130*/  ISETP.GE.AND P2, PT, R22, UR4, PT ;  /* 0x0000000416007c0c */ /* 0x000fe2000bf46270 */
[----:B------:R-:W-:Y:S01]  /*7140*/  IMAD.MOV.U32 R15, RZ, RZ, R5 ;  /* 0x000000ffff0f7224 */ /* 0x000fe200078e0005 */
        /* <DEDUP_REMOVED lines=16> */
.L_x_2752:
[----:B------:R-:W-:Y:S05]  /*7250*/  BSYNC B1 ;  /* 0x0000000000017941 */ /* 0x000fea0003800000 */
.L_x_2751:
[----:B------:R-:W1:Y:S01]  /*7260*/  SYNCS.PHASECHK.TRANS64.TRYWAIT P0, [R16+URZ+0x22800], R35 ;  /* 0x02280023100075a7 */ /* 0x000e62000800017f */
[----:B------:R-:W-:Y:S01]  /*7270*/  LOP3.LUT R34, R34, 0x1c0, RZ, 0xc0, !PT ;  /* 0x000001c022227812 */ /* 0x000fe200078ec0ff */
[----:B---3-5:R-:W-:Y:S01]  /*7280*/  IMAD.MOV.U32 R0, RZ, RZ, R26 ;  /* 0x000000ffff007224 */ /* 0x028fe200078e001a */
[----:B------:R-:W-:Y:S01]  /*7290*/  VIADDMNMX R40, R39, -R206, 0x80, PT ;  /* 0x0000008027287446 */ /* 0x000fe200038009ce */
[----:B--2---:R-:W-:Y:S01]  /*72a0*/  IMAD.MOV.U32 R3, RZ, RZ, R8 ;  /* 0x000000ffff037224 */ /* 0x004fe200078e0008 */
[----:B------:R-:W-:Y:S01]  /*72b0*/  LOP3.LUT R37, R34, 0x18, R37, 0xf8, !PT ;  /* 0x0000001822257812 */ /* 0x000fe200078ef825 */
[----:B0-----:R-:W-:Y:S01]  /*72c0*/  IMAD.MOV.U32 R4, RZ, RZ, R9 ;  /* 0x000000ffff047224 */ /* 0x001fe200078e0009 */
[----:B------:R-:W-:Y:S01]  /*72d0*/  SHF.R.U32.HI R34, RZ, 0x3, R34 ;  /* 0x00000003ff227819 */ /* 0x000fe20000011622 */
[----:B------:R-:W-:Y:S01]  /*72e0*/  IMAD.MOV.U32 R5, RZ, RZ, R12 ;  /* 0x000000ffff057224 */ /* 0x000fe200078e000c */
[----:B------:R-:W-:Y:S01]  /*72f0*/  PRMT R44, R0, 0x7610, R44 ;  /* 0x00007610002c7816 */ /* 0x000fe2000000002c */
[----:B------:R-:W-:Y:S01]  /*7300*/  IMAD.MOV.U32 R0, RZ, RZ, R27 ;  /* 0x000000ffff007224 */ /* 0x000fe200078e001b */
[----:B------:R-:W-:Y:S01]  /*7310*/  LOP3.LUT R34, R37, R34, RZ, 0x3c, !PT ;  /* 0x0000002225227212 */ /* 0x000fe200078e3cff */
[----:B------:R-:W-:Y:S01]  /*7320*/  BSSY B1, `(.L_x_2753) ;  /* 0x0000011000017945 */ /* 0x000fe20003800000 */
[----:B------:R-:W-:-:S02]  /*7330*/  PRMT R47, R47, 0x5410, R3 ;  /* 0x000054102f2f7816 */ /* 0x000fc40000000003 */
[----:B------:R-:W-:Y:S01]  /*7340*/  PRMT R46, R46, 0x5410, R0 ;  /* 0x000054102e2e7816 */ /* 0x000fe20000000000 */
[----:B------:R-:W-:Y:S01]  /*7350*/  IMAD R3, R219, 0x200, R34 ;  /* 0x00000200db037824 */ /* 0x000fe200078e0222 */
[----:B------:R-:W-:Y:S01]  /*7360*/  PRMT R45, R4, 0x7610, R45 ;  /* 0x00007610042d7816 */ /* 0x000fe2000000002d */
[----:B------:R-:W-:Y:S01]  /*7370*/  IMAD.MOV.U32 R0, RZ, RZ, R13 ;  /* 0x000000ffff007224 */ /* 0x000fe200078e000d */
[----:B------:R-:W-:Y:S01]  /*7380*/  PRMT R48, R48, 0x5410, R5 ;  /* 0x0000541030307816 */ /* 0x000fe20000000005 */
[----:B------:R-:W-:Y:S01]  /*7390*/  IMAD.MOV.U32 R4, RZ, RZ, R10 ;  /* 0x000000ffff047224 */ /* 0x000fe200078e000a */
[----:B------:R-:W-:Y:S01]  /*73a0*/  LOP3.LUT P2, RZ, R236, 0x4, RZ, 0xc0, !PT ;  /* 0x00000004ecff7812 */ /* 0x000fe2000784c0ff */
[----:B------:R-:W-:Y:S01]  /*73b0*/  IMAD R3, R3, 0x2, R16 ;  /* 0x0000000203037824 */ /* 0x000fe200078e0210 */
[----:B------:R-:W-:Y:S01]  /*73c0*/  PRMT R46, R0, 0x7610, R46 ;  /* 0x00007610002e7816 */ /* 0x000fe2000000002e */
[----:B------:R-:W-:Y:S01]  /*73d0*/  IMAD.MOV.U32 R5, RZ, RZ, R11 ;  /* 0x000000ffff057224 */ /* 0x000fe200078e000b */
[----:B------:R-:W-:Y:S01]  /*73e0*/  PRMT R47, R4, 0x7610, R47 ;  /* 0x00007610042f7816 */ /* 0x000fe2000000002f */
[C---:B------:R-:W-:Y:S01]  /*73f0*/  VIADD R4, R3.reuse, 0x18400 ;  /* 0x0001840003047836 */ /* 0x040fe20000000000 */
[----:B------:R-:W-:Y:S01]  /*7400*/  ISETP.GE.AND P1, PT, R18, R40, PT ;  /* 0x000000281200720c */ /* 0x000fe20003f26270 */
[----:B------:R-:W-:Y:S01]  /*7410*/  VIADD R0, R3, 0x18440 ;  /* 0x0001844003007836 */ /* 0x000fe20000000000 */
[----:B-1----:R-:W-:Y:S11]  /*7420*/  @!P0 BRA `(.L_x_2754) ;  /* 0x000001a800148947 */ /* 0x002ff60003800000 */
.L_x_3062:
[----:B------:R-:W-:Y:S05]  /*7430*/  BSYNC B1 ;  /* 0x0000000000017941 */ /* 0x000fea0003800000 */
.L_x_2753:
[----:B------:R-:W-:Y:S01]  /*7440*/  BSSY B1, `(.L_x_2755) ;  /* 0x0000067000017945 */ /* 0x000fe20003800000 */
[----:B------:R-:W-:Y:S01]  /*7450*/  PRMT R49, R49, 0x5410, R5 ;  /* 0x0000541031317816 */ /* 0x000fe20000000005 */
[----:B------:R-:W-:Y:S02]  /*7460*/  @P2 VIADD R0, R4, 0xffffffc0 ;  /* 0xffffffc004002836 */ /* 0x000fe40000000000 */
[----:B------:R-:W-:Y:S05]  /*7470*/  @P1 BRA `(.L_x_2756) ;  /* 0x00000004008c1947 */ /* 0x000fea0003800000 */
[----:B------:R-:W1:Y:S01]  /*7480*/  LDC R4, c[0x0][0x3f4] ;  /* 0x0000fd00ff047b82 */ /* 0x000e620000000800 */
[----:B------:R-:W-:Y:S01]  /*7490*/  BSSY B2, `(.L_x_2757) ;  /* 0x0000032000027945 */ /* 0x000fe20003800000 */
[-C--:B-1----:R-:W-:Y:S02]  /*74a0*/  ISETP.GE.AND P0, PT, R22, R4.reuse, PT ;  /* 0x000000041600720c */ /* 0x082fe40003f06270 */
[----:B------:R-:W-:-:S11]  /*74b0*/  ISETP.GE.AND P1, PT, R205, R4, PT ;  /* 0x00000004cd00720c */ /* 0x000fd60003f26270 */
[----:B------:R-:W-:Y:S05]  /*74c0*/  @P0 BRA `(.L_x_2758) ;  /* 0x0000000000b80947 */ /* 0x000fea0003800000 */
[----:B------:R-:W1:Y:S01]  /*74d0*/  LDS.128 R4, [R3+0x18400] ;  /* 0x0184000003047984 */ /* 0x000e620000000c00 */
[----:B----4-:R-:W-:Y:S02]  /*74e0*/  SHF.R.U64 R14, R28, 0x10, R29 ;  /* 0x000000101c0e7819 */ /* 0x010fe4000000121d */
[----:B------:R-:W-:Y:S02]  /*74f0*/  SHF.R.U32.HI R34, RZ, 0x10, R31 ;  /* 0x00000010ff227819 */ /* 0x000fe4000001161f */
[----:B------:R-:W-:Y:S02]  /*7500*/  SHF.R.U32.HI R28, RZ, 0x10, R29 ;  /* 0x00000010ff1c7819 */ /* 0x000fe4000001161d */
[----:B------:R-:W-:Y:S02]  /*7510*/  SHF.R.U64 R33, R30, 0x10, R31 ;  /* 0x000000101e217819 */ /* 0x000fe4000000121f */
[----:B------:R-:W-:Y:S02]  /*7520*/  PRMT R34, R41, 0x5432, R34 ;  /* 0x0000543229227816 */ /* 0x000fe40000000022 */
[----:B------:R-:W-:-:S02]  /*7530*/  PRMT R31, R44, 0x5432, R28 ;  /* 0x000054322c1f7816 */ /* 0x000fc4000000001c */
[----:B------:R-:W-:Y:S01]  /*7540*/  PRMT R30, R43, 0x5432, R14 ;  /* 0x000054322b1e7816 */ /* 0x000fe2000000000e */
[C---:B0-----:R-:W-:Y:S01]  /*7550*/  IMAD.U32 R35, R34.reuse, 0x10000, RZ ;  /* 0x0001000022237824 */ /* 0x041fe200078e00ff */
[----:B------:R-:W-:Y:S01]  /*7560*/  LOP3.LUT R34, R34, 0xffff0000, RZ, 0xc0, !PT ;  /* 0xffff000022227812 */ /* 0x000fe200078ec0ff */
[C---:B------:R-:W-:Y:S01]  /*7570*/  IMAD.U32 R32, R31.reuse, 0x10000, RZ ;  /* 0x000100001f207824 */ /* 0x040fe200078e00ff */
[----:B------:R-:W-:Y:S02]  /*7580*/  LOP3.LUT R31, R31, 0xffff0000, RZ, 0xc0, !PT ;  /* 0xffff00001f1f7812 */ /* 0x000fe400078ec0ff */
[----:B------:R-:W-:Y:S02]  /*7590*/  PRMT R33, R41, 0x5410, R33 ;  /* 0x0000541029217816 */ /* 0x000fe40000000021 */
[C---:B-1----:R-:W-:Y:S01]  /*75a0*/  LOP3.LUT R15, R6.reuse, 0xffff0000, RZ, 0xc0, !PT ;  /* 0xffff0000060f7812 */ /* 0x042fe200078ec0ff */
[----:B------:R-:W-:Y:S01]  /*75b0*/  IMAD.U32 R14, R6, 0x10000, RZ ;  /* 0x00010000060e7824 */ /* 0x000fe200078e00ff */
[C---:B------:R-:W-:Y:S01]  /*75c0*/  LOP3.LUT R29, R7.reuse, 0xffff0000, RZ, 0xc0, !PT ;  /* 0xffff0000071d7812 */ /* 0x040fe200078ec0ff */
[----:B------:R-:W-:-:S02]  /*75d0*/  IMAD.U32 R28, R7, 0x10000, RZ ;  /* 0x00010000071c7824 */ /* 0x000fc400078e00ff */
[CC--:B------:R-:W-:Y:S01]  /*75e0*/  FMUL.FTZ R37, R15.reuse, R35.reuse ;  /* 0x000000230f257220 */ /* 0x0c0fe20000410000 */
[----:B------:R-:W-:Y:S01]  /*75f0*/  FMUL.FTZ R38, R15, R32 ;  /* 0x000000200f267220 */ /* 0x000fe20000410000 */
[----:B------:R-:W-:Y:S01]  /*7600*/  FMUL.FTZ R15, R29, R34 ;  /* 0x000000221d0f7220 */ /* 0x000fe20000410000 */
[----:B------:R-:W-:Y:S02]  /*7610*/  IMAD.U32 R6, R4, 0x10000, RZ ;  /* 0x0001000004067824 */ /* 0x000fe400078e00ff */
[C---:B------:R-:W-:Y:S01]  /*7620*/  FFMA.FTZ R37, R14.reuse, R32, -R37 ;  /* 0x000000200e257223 */ /* 0x040fe20000010825 */
[----:B------:R-:W-:Y:S01]  /*7630*/  FFMA.FTZ R38, R14, R35, R38 ;  /* 0x000000230e267223 */ /* 0x000fe20000010026 */
[-C--:B------:R-:W-:Y:S01]  /*7640*/  FFMA.FTZ R35, R28, R31.reuse, -R15 ;  /* 0x0000001f1c237223 */ /* 0x080fe2000001080f */
[C---:B------:R-:W-:Y:S01]  /*7650*/  IMAD.U32 R7, R5.reuse, 0x10000, RZ ;  /* 0x0001000005077824 */ /* 0x040fe200078e00ff */
[----:B------:R-:W-:Y:S01]  /*7660*/  LOP3.LUT R4, R4, 0xffff0000, RZ, 0xc0, !PT ;  /* 0xffff000004047812 */ /* 0x000fe200078ec0ff */
[C---:B------:R-:W-:Y:S01]  /*7670*/  IMAD.U32 R15, R30.reuse, 0x10000, RZ ;  /* 0x000100001e0f7824 */ /* 0x040fe200078e00ff */
[----:B------:R-:W-:Y:S01]  /*7680*/  LOP3.LUT R5, R5, 0xffff0000, RZ, 0xc0, !PT ;  /* 0xffff000005057812 */ /* 0x000fe200078ec0ff */
[----:B------:R-:W-:Y:S01]  /*7690*/  FMUL.FTZ R39, R29, R31 ;  /* 0x0000001f1d277220 */ /* 0x000fe20000410000 */
[C---:B------:R-:W-:Y:S01]  /*76a0*/  LOP3.LUT R14, R33.reuse, 0xffff0000, RZ, 0xc0, !PT ;  /* 0xffff0000210e7812 */ /* 0x040fe200078ec0ff */
[----:B------:R-:W-:Y:S01]  /*76b0*/  IMAD.U32 R29, R33, 0x10000, RZ ;  /* 0x00010000211d7824 */ /* 0x000fe200078e00ff */
[----:B------:R-:W-:Y:S01]  /*76c0*/  LOP3.LUT R30, R30, 0xffff0000, RZ, 0xc0, !PT ;  /* 0xffff00001e1e7812 */ /* 0x000fe200078ec0ff */
[----:B------:R-:W-:Y:S01]  /*76d0*/  FFMA.FTZ R34, R28, R34, R39 ;  /* 0x000000221c227223 */ /* 0x000fe20000010027 */
[C---:B------:R-:W-:Y:S01]  /*76e0*/  FMUL.FTZ R28, R4.reuse, R15 ;  /* 0x0000000f041c7220 */ /* 0x040fe20000410000 */
[-C--:B------:R-:W-:Y:S01]  /*76f0*/  FMUL.FTZ R31, R4, R29.reuse ;  /* 0x0000001d041f7220 */ /* 0x080fe20000410000 */
[C---:B------:R-:W-:Y:S01]  /*7700*/  FMUL.FTZ R32, R5.reuse, R14 ;  /* 0x0000000e05207220 */ /* 0x040fe20000410000 */
[-C--:B------:R-:W-:Y:S01]  /*7710*/  FMUL.FTZ R33, R5, R30.reuse ;  /* 0x0000001e05217220 */ /* 0x080fe20000410000 */
[C---:B------:R-:W-:Y:S01]  /*7720*/  FFMA.FTZ R29, R6.reuse, R29, R28 ;  /* 0x0000001d061d7223 */ /* 0x040fe2000001001c */
[----:B------:R-:W-:Y:S01]  /*7730*/  FFMA.FTZ R4, R6, R15, -R31 ;  /* 0x0000000f06047223 */ /* 0x000fe2000001081f */
[C---:B------:R-:W-:Y:S01]  /*7740*/  FFMA.FTZ R5, R7.reuse, R30, -R32 ;  /* 0x0000001e07057223 */ /* 0x040fe20000010820 */
[----:B------:R-:W-:Y:S01]  /*7750*/  FFMA.FTZ R14, R7, R14, R33 ;  /* 0x0000000e070e7223 */ /* 0x000fe20000010021 */
[----:B------:R-:W-:-:S02]  /*7760*/  F2FP.BF16.F32.PACK_AB R6, R38, R37 ;  /* 0x000000252606723e */ /* 0x000fc400000010ff */
[----:B------:R-:W-:Y:S02]  /*7770*/  F2FP.BF16.F32.PACK_AB R7, R34, R35 ;  /* 0x000000232207723e */ /* 0x000fe400000010ff */
[----:B------:R-:W-:Y:S02]  /*7780*/  F2FP.BF16.F32.PACK_AB R4, R29, R4 ;  /* 0x000000041d04723e */ /* 0x000fe400000010ff */
[----:B------:R-:W-:-:S05]  /*7790*/  F2FP.BF16.F32.PACK_AB R5, R14, R5 ;  /* 0x000000050e05723e */ /* 0x000fca00000010ff */
[----:B------:R1:W-:Y:S02]  /*77a0*/  STS.128 [R3+0x18400], R4 ;  /* 0x0184000403007388 */ /* 0x0003e40000000c00 */
.L_x_2758:
[----:B------:R-:W-:Y:S05]  /*77b0*/  BSYNC B2 ;  /* 0x0000000000027941 */ /* 0x000fea0003800000 */
.L_x_2757:
[----:B------:R-:W-:Y:S05]  /*77c0*/  @P1 BRA `(.L_x_2756) ;  /* 0x0000000000b81947 */ /* 0x000fea0003800000 */
[----:B-1----:R-:W1:Y:S01]  /*77d0*/  LDS.128 R4, [R0] ;  /* 0x0000000000047984 */ /* 0x002e620000000c00 */
[----:B------:R-:W-:Y:S02]  /*77e0*/  SHF.R.U64 R24, R24, 0x10, R25 ;  /* 0x0000001018187819 */ /* 0x000fe40000001219 */
[----:B------:R-:W-:Y:S02]  /*77f0*/  SHF.R.U32.HI R30, RZ, 0x10, R21 ;  /* 0x00000010ff1e7819 */ /* 0x000fe40000011615 */
[----:B------:R-:W-:Y:S02]  /*7800*/  SHF.R.U32.HI R25, RZ, 0x10, R25 ;  /* 0x00000010ff197819 */ /* 0x000fe40000011619 */
[----:B------:R-:W-:Y:S02]  /*7810*/  PRMT R30, R42, 0x5432, R30 ;  /* 0x000054322a1e7816 */ /* 0x000fe4000000001e */
[----:B------:R-:W-:Y:S02]  /*7820*/  PRMT R25, R43, 0x5410, R25 ;  /* 0x000054102b197816 */ /* 0x000fe40000000019 */
[----:B------:R-:W-:Y:S01]  /*7830*/  SHF.R.U64 R29, R20, 0x10, R21 ;  /* 0x00000010141d7819 */ /* 0x000fe20000001215 */
[C---:B------:R-:W-:Y:S01]  /*7840*/  IMAD.U32 R31, R30.reuse, 0x10000, RZ ;  /* 0x000100001e1f7824 */ /* 0x040fe200078e00ff */
[----:B------:R-:W-:Y:S01]  /*7850*/  LOP3.LUT R30, R30, 0xffff0000, RZ, 0xc0, !PT ;  /* 0xffff00001e1e7812 */ /* 0x000fe200078ec0ff */
[C---:B------:R-:W-:Y:S01]  /*7860*/  IMAD.U32 R28, R25.reuse, 0x10000, RZ ;  /* 0x00010000191c7824 */ /* 0x040fe200078e00ff */
[----:B------:R-:W-:-:S02]  /*7870*/  LOP3.LUT R25, R25, 0xffff0000, RZ, 0xc0, !PT ;  /* 0xffff000019197812 */ /* 0x000fc400078ec0ff */
[----:B------:R-:W-:Y:S02]  /*7880*/  PRMT R24, R45, 0x5432, R24 ;  /* 0x000054322d187816 */ /* 0x000fe40000000018 */
[----:B------:R-:W-:Y:S02]  /*7890*/  PRMT R29, R42, 0x5410, R29 ;  /* 0x000054102a1d7816 */ /* 0x000fe4000000001d */
[C---:B-1----:R-:W-:Y:S01]  /*78a0*/  LOP3.LUT R15, R6.reuse, 0xffff0000, RZ, 0xc0, !PT ;  /* 0xffff0000060f7812 */ /* 0x042fe200078ec0ff */
[----:B----4-:R-:W-:Y:S01]  /*78b0*/  IMAD.U32 R14, R6, 0x10000, RZ ;  /* 0x00010000060e7824 */ /* 0x010fe200078e00ff */
[C---:B------:R-:W-:Y:S01]  /*78c0*/  LOP3.LUT R21, R7.reuse, 0xffff0000, RZ, 0xc0, !PT ;  /* 0xffff000007157812 */ /* 0x040fe200078ec0ff */
[----:B------:R-:W-:Y:S02]  /*78d0*/  IMAD.U32 R20, R7, 0x10000, RZ ;  /* 0x0001000007147824 */ /* 0x000fe400078e00ff */
[C---:B------:R-:W-:Y:S01]  /*78e0*/  FMUL.FTZ R33, R15.reuse, R31 ;  /* 0x0000001f0f217220 */ /* 0x040fe20000410000 */
[----:B------:R-:W-:Y:S01]  /*78f0*/  FMUL.FTZ R32, R15, R28 ;  /* 0x0000001c0f207220 */ /* 0x000fe20000410000 */
[----:B------:R-:W-:Y:S01]  /*7900*/  FMUL.FTZ R15, R21, R30 ;  /* 0x0000001e150f7220 */ /* 0x000fe20000410000 */
[----:B------:R-:W-:-:S02]  /*7910*/  IMAD.U32 R6, R4, 0x10000, RZ ;  /* 0x0001000004067824 */ /* 0x000fc400078e00ff */
[C---:B------:R-:W-:Y:S01]  /*7920*/  FFMA.FTZ R33, R14.reuse, R28, -R33 ;  /* 0x0000001c0e217223 */ /* 0x040fe20000010821 */
[----:B------:R-:W-:Y:S01]  /*7930*/  FFMA.FTZ R32, R14, R31, R32 ;  /* 0x0000001f0e207223 */ /* 0x000fe20000010020 */
[-C--:B------:R-:W-:Y:S01]  /*7940*/  FFMA.FTZ R31, R20, R25.reuse, -R15 ;  /* 0x00000019141f7223 */ /* 0x080fe2000001080f */
[C---:B------:R-:W-:Y:S01]  /*7950*/  IMAD.U32 R7, R5.reuse, 0x10000, RZ ;  /* 0x0001000005077824 */ /* 0x040fe200078e00ff */
[----:B------:R-:W-:Y:S01]  /*7960*/  LOP3.LUT R4, R4, 0xffff0000, RZ, 0xc0, !PT ;  /* 0xffff000004047812 */ /* 0x000fe200078ec0ff */
[C---:B------:R-:W-:Y:S01]  /*7970*/  IMAD.U32 R15, R24.reuse, 0x10000, RZ ;  /* 0x00010000180f7824 */ /* 0x040fe200078e00ff */
[----:B------:R-:W-:Y:S01]  /*7980*/  LOP3.LUT R5, R5, 0xffff0000, RZ, 0xc0, !PT ;  /* 0xffff000005057812 */ /* 0x000fe200078ec0ff */
[----:B0-----:R-:W-:Y:S01]  /*7990*/  FMUL.FTZ R35, R21, R25 ;  /* 0x0000001915237220 */ /* 0x001fe20000410000 */
        /* <DEDUP_REMOVED lines=16> */
[----:B------:R2:W-:Y:S02]  /*7aa0*/  STS.128 [R0], R4 ;  /* 0x0000000400007388 */ /* 0x0005e40000000c00 */
.L_x_2756:
[----:B------:R-:W-:Y:S05]  /*7ab0*/  BSYNC B1 ;  /* 0x0000000000017941 */ /* 0x000fea0003800000 */
.L_x_2755:
        /* <DEDUP_REMOVED lines=8> */
[--C-:B------:R-:W-:Y:S02]  /*7b40*/  SHF.R.U64 R25, R26, 0x10, R27.reuse ;  /* 0x000000101a197819 */ /* 0x100fe4000000121b */
[----:B------:R-:W-:Y:S02]  /*7b50*/  SHF.R.U32.HI R26, RZ, 0x10, R27 ;  /* 0x00000010ff1a7819 */ /* 0x000fe4000001161b */
[----:B------:R-:W-:Y:S02]  /*7b60*/  SHF.R.U32.HI R21, RZ, 0x10, R13 ;  /* 0x00000010ff157819 */ /* 0x000fe4000001160d */
[C---:B------:R-:W-:Y:S02]  /*7b70*/  PRMT R26, R46.reuse, 0x5432, R26 ;  /* 0x000054322e1a7816 */ /* 0x040fe4000000001a */
        /* <DEDUP_REMOVED lines=9> */
[----:B------:R-:W-:Y:S01]  /*7c10*/  IMAD.U32 R12, R6, 0x10000, RZ ;  /* 0x00010000060c7824 */ /* 0x000fe200078e00ff */
[C---:B------:R-:W-:Y:S01]  /*7c20*/  LOP3.LUT R15, R7.reuse, 0xffff0000, RZ, 0xc0, !PT ;  /* 0xffff0000070f7812 */ /* 0x040fe200078ec0ff */
[----:B----4-:R-:W-:Y:S02]  /*7c30*/  IMAD.U32 R14, R7, 0x10000, RZ ;  /* 0x00010000070e7824 */ /* 0x010fe400078e00ff */
        /* <DEDUP_REMOVED lines=29> */
.L_x_2761:
[----:B------:R-:W-:Y:S05]  /*7e10*/  BSYNC B1 ;  /* 0x0000000000017941 */ /* 0x000fea0003800000 */
.L_x_2760:
[----:B------:R-:W-:Y:S05]  /*7e20*/  @P1 BRA `(.L_x_2759) ;  /* 0x0000001400f01947 */ /* 0x000fea0003800000 */
[----:B-1----:R-:W1:Y:S01]  /*7e30*/  LDS.128 R4, [R0+0x2000] ;  /* 0x0020000000047984 */ /* 0x002e620000000c00 */
[----:B------:R-:W-:Y:S02]  /*7e40*/  SHF.R.U32.HI R15, RZ, 0x10, R9 ;  /* 0x00000010ff0f7819 */ /* 0x000fe40000011609 */
[----:B------:R-:W-:Y:S02]  /*7e50*/  SHF.R.U32.HI R12, RZ, 0x10, R11 ;  /* 0x00000010ff0c7819 */ /* 0x000fe4000001160b */
[----:B------:R-:W-:Y:S02]  /*7e60*/  PRMT R15, R45, 0x5410, R15 ;  /* 0x000054102d0f7816 */ /* 0x000fe4000000000f */
[----:B------:R-:W-:Y:S02]  /*7e70*/  PRMT R12, R49, 0x5432, R12 ;  /* 0x00005432310c7816 */ /* 0x000fe4000000000c */
[----:B----4-:R-:W-:Y:S01]  /*7e80*/  SHF.R.U64 R14, R8, 0x10, R9 ;  /* 0x00000010080e7819 */ /* 0x010fe20000001209 */
[----:B------:R-:W-:Y:S01]  /*7e90*/  IMAD.U32 R20, R15, 0x10000, RZ ;  /* 0x000100000f147824 */ /* 0x000fe200078e00ff */
[----:B------:R-:W-:Y:S01]  /*7ea0*/  SHF.R.U64 R3, R10, 0x10, R11 ;  /* 0x000000100a037819 */ /* 0x000fe2000000120b */
[----:B------:R-:W-:Y:S01]  /*7eb0*/  IMAD.U32 R13, R12, 0x10000, RZ ;  /* 0x000100000c0d7824 */ /* 0x000fe200078e00ff */
[----:B------:R-:W-:-:S02]  /*7ec0*/  PRMT R14, R47, 0x5432, R14 ;  /* 0x000054322f0e7816 */ /* 0x000fc4000000000e */
[----:B------:R-:W-:Y:S02]  /*7ed0*/  LOP3.LUT R15, R15, 0xffff0000, RZ, 0xc0, !PT ;  /* 0xffff00000f0f7812 */ /* 0x000fe400078ec0ff */
[----:B------:R-:W-:Y:S02]  /*7ee0*/  LOP3.LUT R12, R12, 0xffff0000, RZ, 0xc0, !PT ;  /* 0xffff00000c0c7812 */ /* 0x000fe400078ec0ff */
[----:B------:R-:W-:Y:S02]  /*7ef0*/  PRMT R11, R47, 0x5410, R3 ;  /* 0x000054102f0b7816 */ /* 0x000fe40000000003 */
[C---:B-1----:R-:W-:Y:S01]  /*7f00*/  LOP3.LUT R9, R6.reuse, 0xffff0000, RZ, 0xc0, !PT ;  /* 0xffff000006097812 */ /* 0x042fe200078ec0ff */
[C---:B------:R-:W-:Y:S01]  /*7f10*/  IMAD.U32 R10, R7.reuse, 0x10000, RZ ;  /* 0x00010000070a7824 */ /* 0x040fe200078e00ff */
[----:B------:R-:W-:Y:S01]  /*7f20*/  LOP3.LUT R7, R7, 0xffff0000, RZ, 0xc0, !PT ;  /* 0xffff000007077812 */ /* 0x000fe200078ec0ff */
[----:B------:R-:W-:Y:S02]  /*7f30*/  IMAD.U32 R8, R6, 0x10000, RZ ;  /* 0x0001000006087824 */ /* 0x000fe400078e00ff */
[C---:B------:R-:W-:Y:S01]  /*7f40*/  FMUL.FTZ R21, R9.reuse, R20 ;  /* 0x0000001409157220 */ /* 0x040fe20000410000 */
[----:B------:R-:W-:Y:S01]  /*7f50*/  FMUL.FTZ R9, R9, R13 ;  /* 0x0000000d09097220 */ /* 0x000fe20000410000 */
[----:B------:R-:W-:-:S02]  /*7f60*/  IMAD.U32 R6, R5, 0x10000, RZ ;  /* 0x0001000005067824 */ /* 0x000fc400078e00ff */
[C---:B------:R-:W-:Y:S01]  /*7f70*/  FMUL.FTZ R25, R7.reuse, R15 ;  /* 0x0000000f07197220 */ /* 0x040fe20000410000 */
[C---:B------:R-:W-:Y:S01]  /*7f80*/  FFMA.FTZ R21, R8.reuse, R13, -R21 ;  /* 0x0000000d08157223 */ /* 0x040fe20000010815 */
[----:B------:R-:W-:Y:S01]  /*7f90*/  FFMA.FTZ R20, R8, R20, R9 ;  /* 0x0000001408147223 */ /* 0x000fe20000010009 */
[-C--:B------:R-:W-:Y:S01]  /*7fa0*/  FMUL.FTZ R9, R7, R12.reuse ;  /* 0x0000000c07097220 */ /* 0x080fe20000410000 */
[----:B------:R-:W-:Y:S01]  /*7fb0*/  IMAD.U32 R8, R14, 0x10000, RZ ;  /* 0x000100000e087824 */ /* 0x000fe200078e00ff */
[----:B------:R-:W-:Y:S01]  /*7fc0*/  LOP3.LUT R5, R5, 0xffff0000, RZ, 0xc0, !PT ;  /* 0xffff000005057812 */ /* 0x000fe200078ec0ff */
[----:B------:R-:W-:Y:S01]  /*7fd0*/  IMAD.U32 R3, R4, 0x10000, RZ ;  /* 0x0001000004037824 */ /* 0x000fe200078e00ff */
[----:B------:R-:W-:Y:S01]  /*7fe0*/  LOP3.LUT R14, R14, 0xffff0000, RZ, 0xc0, !PT ;  /* 0xffff00000e0e7812 */ /* 0x000fe200078ec0ff */
[C---:B------:R-:W-:Y:S01]  /*7ff0*/  IMAD.U32 R7, R11.reuse, 0x10000, RZ ;  /* 0x000100000b077824 */ /* 0x040fe200078e00ff */
[----:B------:R-:W-:Y:S01]  /*8000*/  LOP3.LUT R4, R4, 0xffff0000, RZ, 0xc0, !PT ;  /* 0xffff000004047812 */ /* 0x000fe200078ec0ff */
[C---:B------:R-:W-:Y:S01]  /*8010*/  FFMA.FTZ R25, R10.reuse, R12, -R25 ;  /* 0x0000000c0a197223 */ /* 0x040fe20000010819 */
[----:B------:R-:W-:Y:S01]  /*8020*/  LOP3.LUT R11, R11, 0xffff0000, RZ, 0xc0, !PT ;  /* 0xffff00000b0b7812 */ /* 0x000fe200078ec0ff */
[----:B------:R-:W-:Y:S01]  /*8030*/  FFMA.FTZ R12, R10, R15, R9 ;  /* 0x0000000f0a0c7223 */ /* 0x000fe20000010009 */
[C---:B------:R-:W-:Y:S01]  /*8040*/  FMUL.FTZ R13, R5.reuse, R14 ;  /* 0x0000000e050d7220 */ /* 0x040fe20000410000 */
[CC--:B------:R-:W-:Y:S01]  /*8050*/  FMUL.FTZ R10, R4.reuse, R8.reuse ;  /* 0x00000008040a7220 */ /* 0x0c0fe20000410000 */
[----:B------:R-:W-:Y:S01]  /*8060*/  FMUL.FTZ R9, R4, R7 ;  /* 0x0000000704097220 */ /* 0x000fe20000410000 */
        /* <DEDUP_REMOVED lines=11> */
.L_x_2746:
[----:B------:R-:W0:Y:S01]  /*8120*/  LDC R31, c[0x0][0x448] ;  /* 0x00011200ff1f7b82 */ /* 0x000e220000000800 */
[----:B------:R-:W-:Y:S01]  /*8130*/  IMAD R3, R231, 0x40, R34 ;  /* 0x00000040e7037824 */ /* 0x000fe200078e0222 */
[----:B------:R-:W-:Y:S01]  /*8140*/  ULDC.64 UR4, c[0x0][0x3f8] ;  /* 0x0000fe0000047ab9 */ /* 0x000fe20000000a00 */
[----:B------:R-:W-:Y:S01]  /*8150*/  ULDC.64 UR6, c[0x0][0x408] ;  /* 0x0001020000067ab9 */ /* 0x000fe20000000a00 */
[----:B------:R-:W-:Y:S02]  /*8160*/  IMAD.MOV.U32 R20, RZ, RZ, R24 ;  /* 0x000000ffff147224 */ /* 0x000fe400078e0018 */
[----:B------:R-:W-:Y:S02]  /*8170*/  IMAD.MOV.U32 R21, RZ, RZ, R27 ;  /* 0x000000ffff157224 */ /* 0x000fe400078e001b */
[----:B------:R-:W-:Y:S01]  /*8180*/  IMAD.MOV.U32 R4, RZ, RZ, R30 ;  /* 0x000000ffff047224 */ /* 0x000fe200078e001e */
[----:B------:R-:W-:Y:S02]  /*8190*/  SHF.R.S32.HI R30, RZ, 0x1f, R37 ;  /* 0x0000001fff1e7819 */ /* 0x000fe40000011425 */
[----:B0-----:R-:W-:-:S13]  /*81a0*/  ISETP.NE.AND P0, PT, R31, 0x1, PT ;  /* 0x000000011f00780c */ /* 0x001fda0003f05270 */
[----:B------:R-:W0:Y:S08]  /*81b0*/  @P0 LDC R0, c[0x0][0x44c] ;  /* 0x00011300ff000b82 */ /* 0x000e300000000800 */
[----:B------:R-:W1:Y:S01]  /*81c0*/  @P0 LDC R5, c[0x0][0x450] ;  /* 0x00011400ff050b82 */ /* 0x000e620000000800 */
[----:B0-----:R-:W-:-:S05]  /*81d0*/  @P0 IMAD.HI.U32 R0, R3, R0, RZ ;  /* 0x0000000003000227 */ /* 0x001fca00078e00ff */
[----:B-1----:R-:W-:Y:S01]  /*81e0*/  @P0 SHF.R.U32.HI R3, RZ, R5, R0 ;  /* 0x00000005ff030219 */ /* 0x002fe20000011600 */
[----:B------:R-:W-:-:S03]  /*81f0*/  IMAD.MOV.U32 R5, RZ, RZ, R29 ;  /* 0x000000ffff057224 */ /* 0x000fc600078e001d */
        /* <DEDUP_REMOVED lines=17> */
[----:B------:R-:W0:Y:S01]  /*8310*/  LDC R38, c[0x0][0x3f4] ;  /* 0x0000fd00ff267b82 */ /* 0x000e220000000800 */
[----:B------:R-:W1:Y:S01]  /*8320*/  SHFL.IDX PT, R3, R10, RZ, 0x1c1f ;  /* 0x001c1fff0a037589 */ /* 0x000e6200000e0000 */
[----:B------:R-:W-:-:S03]  /*8330*/  IMAD R31, R200, R31, RZ ;  /* 0x0000001fc81f7224 */ /* 0x000fc600078e02ff */
[----:B------:R-:W2:Y:S04]  /*8340*/  SHFL.IDX PT, R0, R20, RZ, 0x1c1f ;  /* 0x001c1fff14007589 */ /* 0x000ea800000e0000 */
[----:B------:R-:W3:Y:S04]  /*8350*/  SHFL.IDX PT, R14, R28, RZ, 0x1c1f ;  /* 0x001c1fff1c0e7589 */ /* 0x000ee800000e0000 */
[----:B------:R-:W4:Y:S01]  /*8360*/  SHFL.IDX PT, R8, R29, RZ, 0x1c1f ;  /* 0x001c1fff1d087589 */ /* 0x000f2200000e0000 */
[----:B0-----:R-:W-:-:S04]  /*8370*/  ISETP.GE.AND P0, PT, R37, R38, PT ;  /* 0x000000262500720c */ /* 0x001fc80003f06270 */
[----:B------:R-:W-:-:S13]  /*8380*/  ISETP.GE.OR P1, PT, R34, R31, P0 ;  /* 0x0000001f2200720c */ /* 0x000fda0000726670 */
[C---:B------:R-:W-:Y:S01]  /*8390*/  @!P1 IMAD.SHL.U32 R9, R37.reuse, 0x2, RZ ;  /* 0x0000000225099824 */ /* 0x040fe200078e00ff */
[----:B------:R-:W-:-:S04]  /*83a0*/  @!P1 SHF.L.U64.HI R21, R37, 0x1, R30 ;  /* 0x0000000125159819 */ /* 0x000fc8000001021e */
[----:B-1----:R-:W-:-:S05]  /*83b0*/  @!P1 IADD3 R4, P2, R3, R9, RZ ;  /* 0x0000000903049210 */ /* 0x002fca0007f5e0ff */
[----:B--2---:R-:W-:-:S06]  /*83c0*/  @!P1 IMAD.X R5, R0, 0x1, R21, P2 ;  /* 0x0000000100059824 */ /* 0x004fcc00010e0615 */
[----:B------:R-:W2:Y:S01]  /*83d0*/  @!P1 LD.E.128 R4, desc[UR38][R4.64] ;  /* 0x0000002604049980 */ /* 0x000ea2000c101d00 */
[----:B---3--:R-:W-:-:S05]  /*83e0*/  @!P1 IADD3 R14, P2, R14, R9, RZ ;  /* 0x000000090e0e9210 */ /* 0x008fca0007f5e0ff */
[----:B----4-:R-:W-:-:S04]  /*83f0*/  @!P1 IMAD.X R3, R8, 0x1, R21, P2 ;  /* 0x0000000108039824 */ /* 0x010fc800010e0615 */
[----:B------:R-:W-:-:S05]  /*8400*/  @!P1 IMAD.MOV.U32 R15, RZ, RZ, R3 ;  /* 0x000000ffff0f9224 */ /* 0x000fca00078e0003 */
[----:B------:R0:W3:Y:S01]  /*8410*/  @!P1 LD.E.128 R24, desc[UR38][R14.64] ;  /* 0x000000260e189980 */ /* 0x0000e2000c101d00 */
[----:B------:R-:W-:Y:S02]  /*8420*/  CS2R R42, SRZ ;  /* 0x00000000002a7805 */ /* 0x000fe4000001ff00 */
[----:B------:R-:W-:Y:S01]  /*8430*/  CS2R R40, SRZ ;  /* 0x0000000000287805 */ /* 0x000fe2000001ff00 */
[----:B------:R-:W1:Y:S04]  /*8440*/  SHFL.IDX PT, R8, R29, 0x1, 0x1c1f ;  /* 0x003c1f001d087f89 */ /* 0x000e6800000e0000 */
[----:B0-----:R-:W0:Y:S01]  /*8450*/  SHFL.IDX PT, R14, R28, 0x1, 0x1c1f ;  /* 0x003c1f001c0e7f89 */ /* 0x001e2200000e0000 */
[----:B--2---:R-:W-:Y:S02]  /*8460*/  @!P1 IMAD.MOV.U32 R42, RZ, RZ, R4 ;  /* 0x000000ffff2a9224 */ /* 0x004fe400078e0004 */
[----:B------:R-:W-:Y:S01]  /*8470*/  @!P1 IMAD.MOV.U32 R43, RZ, RZ, R5 ;  /* 0x000000ffff2b9224 */ /* 0x000fe200078e0005 */
[----:B------:R-:W-:Y:S01]  /*8480*/  CS2R R4, SRZ ;  /* 0x0000000000047805 */ /* 0x000fe2000001ff00 */
[----:B------:R-:W-:-:S02]  /*8490*/  IMAD.MOV.U32 R0, RZ, RZ, R42 ;  /* 0x000000ffff007224 */ /* 0x000fc400078e002a */
[----:B------:R-:W-:Y:S02]  /*84a0*/  @!P1 IMAD.MOV.U32 R41, RZ, RZ, R7 ;  /* 0x000000ffff299224 */ /* 0x000fe400078e0007 */
[----:B------:R-:W-:Y:S01]  /*84b0*/  IMAD.MOV.U32 R3, RZ, RZ, R43 ;  /* 0x000000ffff037224 */ /* 0x000fe200078e002b */
[----:B------:R-:W-:Y:S01]  /*84c0*/  PRMT R46, R46, 0x5410, R0 ;  /* 0x000054102e2e7816 */ /* 0x000fe20000000000 */
[----:B------:R-:W-:Y:S01]  /*84d0*/  @!P1 IMAD.MOV.U32 R40, RZ, RZ, R6 ;  /* 0x000000ffff289224 */ /* 0x000fe200078e0006 */
[----:B------:R-:W2:Y:S01]  /*84e0*/  SHFL.IDX PT, R0, R20, 0x1, 0x1c1f ;  /* 0x003c1f0014007f89 */ /* 0x000ea200000e0000 */
[----:B------:R-:W-:Y:S01]  /*84f0*/  CS2R R6, SRZ ;  /* 0x0000000000067805 */ /* 0x000fe2000001ff00 */
[----:B------:R-:W-:Y:S01]  /*8500*/  IMAD.MOV.U32 R11, RZ, RZ, R41 ;  /* 0x000000ffff0b7224 */ /* 0x000fe200078e0029 */
[----:B------:R-:W-:Y:S01]  /*8510*/  PRMT R47, R3, 0x7610, R47 ;  /* 0x00007610032f7816 */ /* 0x000fe2000000002f */
[----:B---3--:R-:W-:Y:S01]  /*8520*/  @!P1 IMAD.MOV.U32 R6, RZ, RZ, R24 ;  /* 0x000000ffff069224 */ /* 0x008fe200078e0018 */
[----:B------:R3:W4:Y:S01]  /*8530*/  SHFL.IDX PT, R3, R10, 0x1, 0x1c1f ;  /* 0x003c1f000a037f89 */ /* 0x00072200000e0000 */
[----:B------:R-:W-:Y:S01]  /*8540*/  @!P1 IMAD.MOV.U32 R7, RZ, RZ, R25 ;  /* 0x000000ffff079224 */ /* 0x000fe200078e0019 */
[----:B------:R-:W-:Y:S01]  /*8550*/  CS2R R24, SRZ ;  /* 0x0000000000187805 */ /* 0x000fe2000001ff00 */
[----:B------:R-:W-:-:S02]  /*8560*/  @!P1 IMAD.MOV.U32 R4, RZ, RZ, R26 ;  /* 0x000000ffff049224 */ /* 0x000fc400078e001a */
[----:B------:R-:W-:Y:S02]  /*8570*/  @!P1 IMAD.MOV.U32 R5, RZ, RZ, R27 ;  /* 0x000000ffff059224 */ /* 0x000fe400078e001b */
[----:B------:R-:W-:Y:S01]  /*8580*/  IMAD.MOV.U32 R9, RZ, RZ, R40 ;  /* 0x000000ffff097224 */ /* 0x000fe200078e0028 */
[----:B---3--:R-:W-:Y:S01]  /*8590*/  PRMT R10, R11, 0x7610, R10 ;  /* 0x000076100b0a7816 */ /* 0x008fe2000000000a */
[----:B------:R-:W-:Y:S02]  /*85a0*/  IMAD.MOV.U32 R11, RZ, RZ, R6 ;  /* 0x000000ffff0b7224 */ /* 0x000fe400078e0006 */
[----:B------:R-:W-:Y:S02]  /*85b0*/  IMAD.MOV.U32 R12, RZ, RZ, R7 ;  /* 0x000000ffff0c7224 */ /* 0x000fe400078e0007 */
[----:B------:R-:W-:Y:S01]  /*85c0*/  IMAD.MOV.U32 R13, RZ, RZ, R4 ;  /* 0x000000ffff0d7224 */ /* 0x000fe200078e0004 */
[----:B------:R-:W-:Y:S01]  /*85d0*/  PRMT R9, R9, 0x5410, R11 ;  /* 0x0000541009097816 */ /* 0x000fe2000000000b */
[----:B------:R-:W-:Y:S01]  /*85e0*/  IMAD.MOV.U32 R15, RZ, RZ, R5 ;  /* 0x000000ffff0f7224 */ /* 0x000fe200078e0005 */
[----:B------:R-:W-:-:S02]  /*85f0*/  PRMT R21, R12, 0x7610, R21 ;  /* 0x000076100c157816 */ /* 0x000fc40000000015 */
[----:B------:R-:W-:Y:S02]  /*8600*/  PRMT R10, R10, 0x5410, R13 ;  /* 0x000054100a0a7816 */ /* 0x000fe4000000000d */
[----:B012---:R-:W-:-:S07]  /*8610*/  PRMT R46, R15, 0x7610, R46 ;  /* 0x000076100f2e7816 */ /* 0x007fce000000002e */
.L_x_3072:
[----:B------:R-:W-:Y:S01]  /*8620*/  VIADD R34, R34, 0x40 ;  /* 0x0000004022227836 */ /* 0x000fe20000000000 */
[----:B------:R-:W-:Y:S01]  /*8630*/  LEA.HI R11, R234, R234, RZ, 0x1 ;  /* 0x000000eaea0b7211 */ /* 0x000fe200078f08ff */
[----:B------:R-:W-:Y:S01]  /*8640*/  BSSY B1, `(.L_x_2763) ;  /* 0x0000015000017945 */ /* 0x000fe20003800000 */
[----:B------:R-:W-:Y:S02]  /*8650*/  CS2R R26, SRZ ;  /* 0x00000000001a7805 */ /* 0x000fe4000001ff00 */
[----:B------:R-:W-:Y:S02]  /*8660*/  CS2R R32, SRZ ;  /* 0x0000000000207805 */ /* 0x000fe4000001ff00 */
[----:B------:R-:W-:Y:S02]  /*8670*/  ISETP.GE.AND P1, PT, R34, R31, PT ;  /* 0x0000001f2200720c */ /* 0x000fe40003f26270 */
[----:B------:R-:W-:Y:S02]  /*8680*/  CS2R R34, SRZ ;  /* 0x0000000000227805 */ /* 0x000fe4000001ff00 */
[----:B------:R-:W-:-:S05]  /*8690*/  LOP3.LUT R11, R11, 0xfffffffe, RZ, 0xc0, !PT ;  /* 0xfffffffe0b0b7812 */ /* 0x000fca00078ec0ff */
[----:B------:R-:W-:-:S05]  /*86a0*/  IMAD.IADD R11, R234, 0x1, -R11 ;  /* 0x00000001ea0b7824 */ /* 0x000fca00078e0a0b */
[----:B------:R-:W-:Y:S01]  /*86b0*/  SHF.L.U32 R11, R11, 0x1f, RZ ;  /* 0x0000001f0b0b7819 */ /* 0x000fe200000006ff */
[----:B------:R-:W-:Y:S06]  /*86c0*/  @P1 BRA `(.L_x_2764) ;  /* 0x0000000000301947 */ /* 0x000fec0003800000 */
[----:B------:R-:W-:Y:S02]  /*86d0*/  CS2R R26, SRZ ;  /* 0x00000000001a7805 */ /* 0x000fe4000001ff00 */
[----:B------:R-:W-:Y:S02]  /*86e0*/  CS2R R32, SRZ ;  /* 0x0000000000207805 */ /* 0x000fe4000001ff00 */
[----:B------:R-:W-:Y:S01]  /*86f0*/  CS2R R34, SRZ ;  /* 0x0000000000227805 */ /* 0x000fe2000001ff00 */
[----:B------:R-:W-:Y:S06]  /*8700*/  @P0 BRA `(.L_x_2764) ;  /* 0x0000000000200947 */ /* 0x000fec0003800000 */
[C---:B------:R-:W-:Y:S01]  /*8710*/  IMAD.SHL.U32 R15, R37.reuse, 0x2, RZ ;  /* 0x00000002250f7824 */ /* 0x040fe200078e00ff */
[----:B------:R-:W-:-:S04]  /*8720*/  SHF.L.U64.HI R13, R37, 0x1, R30 ;  /* 0x00000001250d7819 */ /* 0x000fc8000001021e */
[-C--:B----4-:R-:W-:Y:S02]  /*8730*/  IADD3 R32, P1, R3, R15.reuse, RZ ;  /* 0x0000000f03207210 */ /* 0x090fe40007f3e0ff */
[----:B------:R-:W-:-:S03]  /*8740*/  IADD3 R14, P2, R14, R15, RZ ;  /* 0x0000000f0e0e7210 */ /* 0x000fc60007f5e0ff */
[--C-:B------:R-:W-:Y:S02]  /*8750*/  IMAD.X R33, R0, 0x1, R13.reuse, P1 ;  /* 0x0000000100217824 */ /* 0x100fe400008e060d */
[----:B------:R-:W-:-:S04]  /*8760*/  IMAD.X R15, R8, 0x1, R13, P2 ;  /* 0x00000001080f7824 */ /* 0x000fc800010e060d */
[----:B------:R-:W5:Y:S04]  /*8770*/  LD.E.128 R32, desc[UR38][R32.64] ;  /* 0x0000002620207980 */ /* 0x000f68000c101d00 */
[----:B------:R0:W5:Y:S02]  /*8780*/  LD.E.128 R24, desc[UR38][R14.64] ;  /* 0x000000260e187980 */ /* 0x000164000c101d00 */
.L_x_2764:
[----:B------:R-:W-:Y:S05]  /*8790*/  BSYNC B1 ;  /* 0x0000000000017941 */ /* 0x000fea0003800000 */
.L_x_2763:
[----:B------:R-:W1:Y:S01]  /*87a0*/  SYNCS.PHASECHK.TRANS64.TRYWAIT P1, [R16+URZ+0x22800], R11 ;  /* 0x0228000b100075a7 */ /* 0x000e62000802017f */
[----:B-----5:R-:W-:Y:S01]  /*87b0*/  IMAD.MOV.U32 R0, RZ, RZ, R24 ;  /* 0x000000ffff007224 */ /* 0x020fe200078e0018 */
[----:B------:R-:W-:Y:S01]  /*87c0*/  VIADDMNMX R31, R31, -R206, 0x80, PT ;  /* 0x000000801f1f7446 */ /* 0x000fe200038009ce */
[----:B----4-:R-:W-:Y:S01]  /*87d0*/  IMAD.MOV.U32 R3, RZ, RZ, R25 ;  /* 0x000000ffff037224 */ /* 0x010fe200078e0019 */
[----:B------:R-:W-:Y:S01]  /*87e0*/  BSSY B1, `(.L_x_2765) ;  /* 0x0000010000017945 */ /* 0x000fe20003800000 */
[----:B------:R-:W-:Y:S01]  /*87f0*/  IMAD.MOV.U32 R8, RZ, RZ, R32 ;  /* 0x000000ffff087224 */ /* 0x000fe200078e0020 */
[----:B------:R-:W-:Y:S01]  /*8800*/  PRMT R52, R52, 0x5410, R0 ;  /* 0x0000541034347816 */ /* 0x000fe20000000000 */
[----:B------:R-:W-:Y:S01]  /*8810*/  IMAD.MOV.U32 R0, RZ, RZ, R26 ;  /* 0x000000ffff007224 */ /* 0x000fe200078e001a */
[----:B------:R-:W-:Y:S01]  /*8820*/  PRMT R53, R53, 0x5410, R3 ;  /* 0x0000541035357816 */ /* 0x000fe20000000003 */
[----:B------:R-:W-:Y:S01]  /*8830*/  IMAD.MOV.U32 R3, RZ, RZ, R27 ;  /* 0x000000ffff037224 */ /* 0x000fe200078e001b */
[-C--:B------:R-:W-:Y:S01]  /*8840*/  ISETP.GE.OR P2, PT, R18, R31.reuse, P0 ;  /* 0x0000001f1200720c */ /* 0x080fe20000746670 */
[----:B------:R-:W-:Y:S01]  /*8850*/  IMAD.MOV.U32 R12, RZ, RZ, R33 ;  /* 0x000000ffff0c7224 */ /* 0x000fe200078e0021 */
[----:B------:R-:W-:Y:S01]  /*8860*/  ISETP.GE.OR P0, PT, R233, R31, P0 ;  /* 0x0000001fe900720c */ /* 0x000fe20000706670 */
[----:B------:R-:W-:Y:S01]  /*8870*/  IMAD.MOV.U32 R56, RZ, RZ, R34 ;  /* 0x000000ffff387224 */ /* 0x000fe200078e0022 */
[----:B------:R-:W-:Y:S01]  /*8880*/  PRMT R54, R54, 0x5410, R0 ;  /* 0x0000541036367816 */ /* 0x000fe20000000000 */
[----:B------:R-:W-:Y:S01]  /*8890*/  IMAD.MOV.U32 R57, RZ, RZ, R35 ;  /* 0x000000ffff397224 */ /* 0x000fe200078e0023 */
[----:B------:R-:W-:-:S02]  /*88a0*/  PRMT R52, R3, 0x7610, R52 ;  /* 0x0000761003347816 */ /* 0x000fc40000000034 */
[----:B------:R-:W-:Y:S02]  /*88b0*/  PRMT R55, R55, 0x5410, R8 ;  /* 0x0000541037377816 */ /* 0x000fe40000000008 */
[----:B------:R-:W-:Y:S01]  /*88c0*/  PRMT R53, R12, 0x7610, R53 ;  /* 0x000076100c357816 */ /* 0x000fe20000000035 */
[----:B-1----:R-:W-:Y:S06]  /*88d0*/  @!P1 BRA `(.L_x_2766) ;  /* 0x0000019800689947 */ /* 0x002fec0003800000 */
.L_x_3073:
[----:B------:R-:W-:Y:S05]  /*88e0*/  BSYNC B1 ;  /* 0x0000000000017941 */ /* 0x000fea0003800000 */
.L_x_2765:
[----:B------:R-:W-:Y:S04]  /*88f0*/  BSSY B1, `(.L_x_2767) ;  /* 0x000006a000017945 */ /* 0x000fe80003800000 */
[----:B------:R-:W-:Y:S05]  /*8900*/  @P2 BRA `(.L_x_2768) ;  /* 0x0000000400a02947 */ /* 0x000fea0003800000 */
[----:B------:R-:W-:Y:S01]  /*8910*/  IMAD.SHL.U32 R0, R236, 0x40, RZ ;  /* 0x00000040ec007824 */ /* 0x000fe200078e00ff */
[----:B------:R-:W-:Y:S01]  /*8920*/  SHF.R.U64 R20, R42, 0x10, R43 ;  /* 0x000000102a147819 */ /* 0x000fe2000000122b */
[----:B------:R-:W-:Y:S01]  /*8930*/  IMAD.IADD R3, R37, 0x1, R38 ;  /* 0x0000000125037824 */ /* 0x000fe200078e0226 */
[----:B------:R-:W-:Y:S02]  /*8940*/  SHF.R.U64 R42, R6, 0x10, R7 ;  /* 0x00000010062a7819 */ /* 0x000fe40000001207 */
[----:B------:R-:W-:Y:S02]  /*8950*/  LOP3.LUT R8, R0, 0x1c0, RZ, 0xc0, !PT ;  /* 0x000001c000087812 */ /* 0x000fe400078ec0ff */
[----:B------:R-:W-:Y:S02]  /*8960*/  SHF.R.U64 R40, R40, 0x10, R41 ;  /* 0x0000001028287819 */ /* 0x000fe40000001229 */
[----:B------:R-:W-:Y:S02]  /*8970*/  LOP3.LUT R0, R8, 0x38, R37, 0xf8, !PT ;  /* 0x0000003808007812 */ /* 0x000fe400078ef825 */
[----:B-1----:R-:W-:-:S02]  /*8980*/  SHF.R.U32.HI R11, RZ, 0x3, R8 ;  /* 0x00000003ff0b7819 */ /* 0x002fc40000011608 */
[----:B------:R-:W-:Y:S02]  /*8990*/  LOP3.LUT R8, R8, 0x38, R3, 0xf8, !PT ;  /* 0x0000003808087812 */ /* 0x000fe400078ef803 */
[-C--:B------:R-:W-:Y:S02]  /*89a0*/  LOP3.LUT R0, R0, R11.reuse, RZ, 0x3c, !PT ;  /* 0x0000000b00007212 */ /* 0x080fe400078e3cff */
[----:B------:R-:W-:Y:S02]  /*89b0*/  LOP3.LUT R8, R8, R11, RZ, 0x3c, !PT ;  /* 0x0000000b08087212 */ /* 0x000fe400078e3cff */
[----:B------:R-:W-:Y:S01]  /*89c0*/  SHF.R.U32.HI R41, RZ, 0x10, R41 ;  /* 0x00000010ff297819 */ /* 0x000fe20000011629 */
[----:B------:R-:W-:Y:S01]  /*89d0*/  IMAD R3, R219, 0x200, R0 ;  /* 0x00000200db037824 */ /* 0x000fe200078e0200 */
[----:B------:R-:W-:Y:S02]  /*89e0*/  SHF.R.U64 R44, R4, 0x10, R5 ;  /* 0x00000010042c7819 */ /* 0x000fe40000001205 */
[----:B------:R-:W-:Y:S01]  /*89f0*/  SHF.R.U32.HI R39, RZ, 0x10, R43 ;  /* 0x00000010ff277819 */ /* 0x000fe2000001162b */
[----:B------:R-:W-:Y:S01]  /*8a00*/  IMAD R50, R3, 0x2, R16 ;  /* 0x0000000203327824 */ /* 0x000fe200078e0210 */
[----:B------:R-:W-:Y:S01]  /*8a10*/  PRMT R42, R9, 0x5432, R42 ;  /* 0x00005432092a7816 */ /* 0x000fe2000000002a */
[----:B------:R-:W-:Y:S01]  /*8a20*/  IMAD R3, R219, 0x200, R8 ;  /* 0x00000200db037824 */ /* 0x000fe200078e0208 */
[----:B------:R-:W-:-:S02]  /*8a30*/  SHF.R.U32.HI R43, RZ, 0x10, R7 ;  /* 0x00000010ff2b7819 */ /* 0x000fc40000011607 */
[----:B0-----:R-:W0:Y:S01]  /*8a40*/  LDS.128 R12, [R50+0x18400] ;  /* 0x01840000320c7984 */ /* 0x001e220000000c00 */
[----:B------:R-:W-:Y:S01]  /*8a50*/  IMAD R51, R3, 0x2, R16 ;  /* 0x0000000203337824 */ /* 0x000fe200078e0210 */
[----:B------:R-:W-:Y:S02]  /*8a60*/  PRMT R20, R46, 0x5432, R20 ;  /* 0x000054322e147816 */ /* 0x000fe40000000014 */
[----:B------:R-:W-:Y:S02]  /*8a70*/  PRMT R40, R9, 0x5410, R40 ;  /* 0x0000541009287816 */ /* 0x000fe40000000028 */
[----:B------:R-:W1:Y:S01]  /*8a80*/  LDS.128 R28, [R51+0x18400] ;  /* 0x01840000331c7984 */ /* 0x000e620000000c00 */
[C---:B------:R-:W-:Y:S02]  /*8a90*/  PRMT R41, R10.reuse, 0x5410, R41 ;  /* 0x000054100a297816 */ /* 0x040fe40000000029 */
[----:B------:R-:W-:Y:S02]  /*8aa0*/  PRMT R44, R10, 0x5432, R44 ;  /* 0x000054320a2c7816 */ /* 0x000fe4000000002c */
[----:B------:R-:W-:Y:S01]  /*8ab0*/  PRMT R43, R21, 0x5410, R43 ;  /* 0x00005410152b7816 */ /* 0x000fe2000000002b */
[----:B------:R-:W-:Y:S01]  /*8ac0*/  IMAD.U32 R21, R20, 0x10000, RZ ;  /* 0x0001000014157824 */ /* 0x000fe200078e00ff */
[----:B------:R-:W-:-:S02]  /*8ad0*/  PRMT R39, R47, 0x5410, R39 ;  /* 0x000054102f277816 */ /* 0x000fc40000000027 */
[----:B------:R-:W-:Y:S02]  /*8ae0*/  SHF.R.U32.HI R45, RZ, 0x10, R5 ;  /* 0x00000010ff2d7819 */ /* 0x000fe40000011605 */
[----:B------:R-:W-:Y:S02]  /*8af0*/  LOP3.LUT R20, R20, 0xffff0000, RZ, 0xc0, !PT ;  /* 0xffff000014147812 */ /* 0x000fe400078ec0ff */
[----:B------:R-:W-:Y:S01]  /*8b00*/  PRMT R45, R46, 0x5410, R45 ;  /* 0x000054102e2d7816 */ /* 0x000fe2000000002d */
        /* <DEDUP_REMOVED lines=10> */
[C---:B------:R-:W-:Y:S01]  /*8bb0*/  IMAD.U32 R29, R42.reuse, 0x10000, RZ ;  /* 0x000100002a1d7824 */ /* 0x040fe200078e00ff */
[----:B------:R-:W-:Y:S01]  /*8bc0*/  LOP3.LUT R42, R42, 0xffff0000, RZ, 0xc0, !PT ;  /* 0xffff00002a2a7812 */ /* 0x000fe200078ec0ff */
[----:B------:R-:W-:Y:S01]  /*8bd0*/  FMUL.FTZ R49, R8, R21 ;  /* 0x0000001508317220 */ /* 0x000fe20000410000 */
[----:B------:R-:W-:-:S02]  /*8be0*/  IMAD.U32 R7, R15, 0x10000, RZ ;  /* 0x000100000f077824 */ /* 0x000fc400078e00ff */
[----:B------:R-:W-:Y:S01]  /*8bf0*/  FMUL.FTZ R47, R8, R29 ;  /* 0x0000001d082f7220 */ /* 0x000fe20000410000 */
[----:B------:R-:W-:Y:S01]  /*8c00*/  LOP3.LUT R14, R15, 0xffff0000, RZ, 0xc0, !PT ;  /* 0xffff00000f0e7812 */ /* 0x000fe200078ec0ff */
[C---:B------:R-:W-:Y:S01]  /*8c10*/  IMAD.U32 R11, R30.reuse, 0x10000, RZ ;  /* 0x000100001e0b7824 */ /* 0x040fe200078e00ff */
[----:B------:R-:W-:Y:S01]  /*8c20*/  LOP3.LUT R13, R30, 0xffff0000, RZ, 0xc0, !PT ;  /* 0xffff00001e0d7812 */ /* 0x000fe200078ec0ff */
[C---:B------:R-:W-:Y:S01]  /*8c30*/  IMAD.U32 R15, R31.reuse, 0x10000, RZ ;  /* 0x000100001f0f7824 */ /* 0x040fe200078e00ff */
[----:B------:R-:W-:Y:S01]  /*8c40*/  LOP3.LUT R30, R31, 0xffff0000, RZ, 0xc0, !PT ;  /* 0xffff00001f1e7812 */ /* 0x000fe200078ec0ff */
[C---:B------:R-:W-:Y:S01]  /*8c50*/  FFMA.FTZ R47, R0.reuse, R21, -R47 ;  /* 0x00000015002f7223 */ /* 0x040fe2000001082f */
[----:B------:R-:W-:Y:S02]  /*8c60*/  IMAD.U32 R31, R43, 0x10000, RZ ;  /* 0x000100002b1f7824 */ /* 0x000fe400078e00ff */
[----:B------:R-:W-:Y:S01]  /*8c70*/  FMUL.FTZ R8, R9, R42 ;  /* 0x0000002a09087220 */ /* 0x000fe20000410000 */
[----:B------:R-:W-:Y:S01]  /*8c80*/  FFMA.FTZ R49, R0, R29, R49 ;  /* 0x0000001d00317223 */ /* 0x000fe20000010031 */
[----:B------:R-:W-:-:S02]  /*8c90*/  IMAD.U32 R21, R39, 0x10000, RZ ;  /* 0x0001000027157824 */ /* 0x000fc400078e00ff */
[-C--:B------:R-:W-:Y:S01]  /*8ca0*/  FMUL.FTZ R0, R9, R20.reuse ;  /* 0x0000001409007220 */ /* 0x080fe20000410000 */
[C---:B------:R-:W-:Y:S01]  /*8cb0*/  FMUL.FTZ R9, R10.reuse, R31 ;  /* 0x0000001f0a097220 */ /* 0x040fe20000410000 */
[----:B------:R-:W-:Y:S01]  /*8cc0*/  FFMA.FTZ R20, R3, R20, -R8 ;  /* 0x0000001403147223 */ /* 0x000fe20000010808 */
[----:B------:R-:W-:Y:S01]  /*8cd0*/  LOP3.LUT R43, R43, 0xffff0000, RZ, 0xc0, !PT ;  /* 0xffff00002b2b7812 */ /* 0x000fe200078ec0ff */
[----:B------:R-:W-:Y:S01]  /*8ce0*/  FMUL.FTZ R10, R10, R21 ;  /* 0x000000150a0a7220 */ /* 0x000fe20000410000 */
[----:B------:R-:W-:Y:S01]  /*8cf0*/  FFMA.FTZ R42, R3, R42, R0 ;  /* 0x0000002a032a7223 */ /* 0x000fe20000010000 */
[----:B------:R-:W-:Y:S01]  /*8d00*/  IMAD.U32 R8, R44, 0x10000, RZ ;  /* 0x000100002c087824 */ /* 0x000fe200078e00ff */
[----:B------:R-:W-:Y:S01]  /*8d10*/  LOP3.LUT R39, R39, 0xffff0000, RZ, 0xc0, !PT ;  /* 0xffff000027277812 */ /* 0x000fe200078ec0ff */
[----:B------:R-:W-:Y:S02]  /*8d20*/  IMAD.U32 R0, R40, 0x10000, RZ ;  /* 0x0001000028007824 */ /* 0x000fe400078e00ff */
[C---:B------:R-:W-:Y:S01]  /*8d30*/  FFMA.FTZ R31, R4.reuse, R31, R10 ;  /* 0x0000001f041f7223 */ /* 0x040fe2000001000a */
[----:B------:R-:W-:Y:S01]  /*8d40*/  FFMA.FTZ R9, R4, R21, -R9 ;  /* 0x0000001504097223 */ /* 0x000fe20000010809 */
[----:B------:R-:W-:Y:S01]  /*8d50*/  FMUL.FTZ R3, R28, R43 ;  /* 0x0000002b1c037220 */ /* 0x000fe20000410000 */
[----:B------:R-:W-:-:S02]  /*8d60*/  IMAD.U32 R10, R45, 0x10000, RZ ;  /* 0x000100002d0a7824 */ /* 0x000fc400078e00ff */
[----:B------:R-:W-:Y:S01]  /*8d70*/  FMUL.FTZ R46, R11, R8 ;  /* 0x000000080b2e7220 */ /* 0x000fe20000410000 */
[----:B------:R-:W-:Y:S01]  /*8d80*/  LOP3.LUT R44, R44, 0xffff0000, RZ, 0xc0, !PT ;  /* 0xffff00002c2c7812 */ /* 0x000fe200078ec0ff */
[----:B------:R-:W-:Y:S02]  /*8d90*/  IMAD.U32 R4, R41, 0x10000, RZ ;  /* 0x0001000029047824 */ /* 0x000fe400078e00ff */
[-C--:B------:R-:W-:Y:S01]  /*8da0*/  FMUL.FTZ R11, R11, R0.reuse ;  /* 0x000000000b0b7220 */ /* 0x080fe20000410000 */
[----:B------:R-:W-:Y:S01]  /*8db0*/  LOP3.LUT R40, R40, 0xffff0000, RZ, 0xc0, !PT ;  /* 0xffff000028287812 */ /* 0x000fe200078ec0ff */
[-C--:B------:R-:W-:Y:S01]  /*8dc0*/  FMUL.FTZ R21, R28, R39.reuse ;  /* 0x000000271c157220 */ /* 0x080fe20000410000 */
[----:B------:R-:W-:Y:S01]  /*8dd0*/  LOP3.LUT R45, R45, 0xffff0000, RZ, 0xc0, !PT ;  /* 0xffff00002d2d7812 */ /* 0x000fe200078ec0ff */
[----:B------:R-:W-:Y:S01]  /*8de0*/  FFMA.FTZ R28, R12, R39, -R3 ;  /* 0x000000270c1c7223 */ /* 0x000fe20000010803 */
[----:B------:R-:W-:Y:S01]  /*8df0*/  LOP3.LUT R41, R41, 0xffff0000, RZ, 0xc0, !PT ;  /* 0xffff000029297812 */ /* 0x000fe200078ec0ff */
[----:B------:R-:W-:Y:S01]  /*8e00*/  FFMA.FTZ R46, R5, R0, -R46 ;  /* 0x00000000052e7223 */ /* 0x000fe2000001082e */
[----:B------:R-:W-:Y:S01]  /*8e10*/  FMUL.FTZ R48, R15, R10 ;  /* 0x0000000a0f307220 */ /* 0x000fe20000410000 */
[----:B------:R-:W-:Y:S01]  /*8e20*/  FFMA.FTZ R11, R5, R8, R11 ;  /* 0x00000008050b7223 */ /* 0x000fe2000001000b */
[----:B------:R-:W-:Y:S01]  /*8e30*/  FMUL.FTZ R0, R15, R4 ;  /* 0x000000040f007220 */ /* 0x000fe20000410000 */
[C---:B------:R-:W-:Y:S01]  /*8e40*/  FMUL.FTZ R3, R13.reuse, R44 ;  /* 0x0000002c0d037220 */ /* 0x040fe20000410000 */
[----:B------:R-:W-:Y:S01]  /*8e50*/  FMUL.FTZ R13, R13, R40 ;  /* 0x000000280d0d7220 */ /* 0x000fe20000410000 */
[C---:B------:R-:W-:Y:S01]  /*8e60*/  FMUL.FTZ R5, R30.reuse, R45 ;  /* 0x0000002d1e057220 */ /* 0x040fe20000410000 */
[-C--:B------:R-:W-:Y:S01]  /*8e70*/  FMUL.FTZ R30, R30, R41.reuse ;  /* 0x000000291e1e7220 */ /* 0x080fe20000410000 */
[C---:B------:R-:W-:Y:S01]  /*8e80*/  FFMA.FTZ R48, R7.reuse, R4, -R48 ;  /* 0x0000000407307223 */ /* 0x040fe20000010830 */
[----:B------:R-:W-:Y:S01]  /*8e90*/  FFMA.FTZ R0, R7, R10, R0 ;  /* 0x0000000a07007223 */ /* 0x000fe20000010000 */
[C---:B------:R-:W-:Y:S01]  /*8ea0*/  FFMA.FTZ R3, R6.reuse, R40, -R3 ;  /* 0x0000002806037223 */ /* 0x040fe20000010803 */
[----:B------:R-:W-:Y:S01]  /*8eb0*/  FFMA.FTZ R10, R6, R44, R13 ;  /* 0x0000002c060a7223 */ /* 0x000fe2000001000d */
        /* <DEDUP_REMOVED lines=13> */
.L_x_2768:
[----:B------:R-:W-:Y:S05]  /*8f90*/  BSYNC B1 ;  /* 0x0000000000017941 */ /* 0x000fea0003800000 */
.L_x_2767:
[----:B------:R-:W-:Y:S01]  /*8fa0*/  PRMT R12, R57, 0x5410, R56 ;  /* 0x00005410390c7816 */ /* 0x000fe20000000038 */
[----:B------:R-:W-:Y:S06]  /*8fb0*/  @P0 BRA `(.L_x_2759) ;  /* 0x00000004008c0947 */ /* 0x000fec0003800000 */
[----:B------:R-:W3:Y:S01]  /*8fc0*/  LDL R40, [R1+0x8] ;  /* 0x0000080001287983 */ /* 0x000ee20000100800 */
[----:B------:R-:W-:Y:S01]  /*8fd0*/  IMAD.IADD R0, R37, 0x1, R38 ;  /* 0x0000000125007824 */ /* 0x000fe200078e0226 */
[----:B------:R-:W-:-:S04]  /*8fe0*/  SHF.R.U32.HI R3, RZ, 0x3, R217 ;  /* 0x00000003ff037819 */ /* 0x000fc800000116d9 */
[----:B------:R-:W-:-:S04]  /*8ff0*/  LOP3.LUT R0, R217, 0x38, R0, 0xf8, !PT ;  /* 0x00000038d9007812 */ /* 0x000fc800078ef800 */
[----:B------:R-:W-:-:S05]  /*9000*/  LOP3.LUT R3, R0, R3, RZ, 0x3c, !PT ;  /* 0x0000000300037212 */ /* 0x000fca00078e3cff */
[----:B------:R-:W-:-:S04]  /*9010*/  IMAD.IADD R3, R220, 0x1, R3 ;  /* 0x00000001dc037824 */ /* 0x000fc800078e0203 */
[----:B------:R-:W-:-:S05]  /*9020*/  IMAD R3, R3, 0x2, R16 ;  /* 0x0000000203037824 */ /* 0x000fca00078e0210 */
[----:B-12---:R-:W0:Y:S01]  /*9030*/  LDS.128 R8, [R3+0x18400] ;  /* 0x0184000003087984 */ /* 0x006e220000000c00 */
[----:B------:R-:W-:Y:S02]  /*9040*/  SHF.R.U64 R30, R24, 0x10, R25 ;  /* 0x00000010181e7819 */ /* 0x000fe40000001219 */
[----:B------:R-:W-:Y:S02]  /*9050*/  SHF.R.U64 R0, R32, 0x10, R33 ;  /* 0x0000001020007819 */ /* 0x000fe40000001221 */
[----:B------:R-:W-:Y:S02]  /*9060*/  SHF.R.U32.HI R32, RZ, 0x10, R25 ;  /* 0x00000010ff207819 */ /* 0x000fe40000011619 */
[----:B------:R-:W-:Y:S02]  /*9070*/  PRMT R30, R52, 0x5432, R30 ;  /* 0x00005432341e7816 */ /* 0x000fe4000000001e */
[----:B------:R-:W-:Y:S02]  /*9080*/  PRMT R25, R55, 0x5432, R0 ;  /* 0x0000543237197816 */ /* 0x000fe40000000000 */
[----:B------:R-:W-:Y:S01]  /*9090*/  SHF.R.U32.HI R33, RZ, 0x10, R33 ;  /* 0x00000010ff217819 */ /* 0x000fe20000011621 */
[----:B------:R-:W-:Y:S01]  /*90a0*/  IMAD.U32 R31, R30, 0x10000, RZ ;  /* 0x000100001e1f7824 */ /* 0x000fe200078e00ff */
[----:B------:R-:W-:-:S02]  /*90b0*/  SHF.R.U64 R28, R34, 0x10, R35 ;  /* 0x00000010221c7819 */ /* 0x000fc40000001223 */
[----:B------:R-:W-:Y:S02]  /*90c0*/  SHF.R.U32.HI R29, RZ, 0x10, R35 ;  /* 0x00000010ff1d7819 */ /* 0x000fe40000011623 */
[----:B------:R-:W-:Y:S02]  /*90d0*/  PRMT R32, R53, 0x5432, R32 ;  /* 0x0000543235207816 */ /* 0x000fe40000000020 */
[--C-:B------:R-:W-:Y:S02]  /*90e0*/  SHF.R.U32.HI R35, RZ, 0x10, R27.reuse ;  /* 0x00000010ff237819 */ /* 0x100fe4000001161b */
[----:B------:R-:W-:Y:S01]  /*90f0*/  SHF.R.U64 R34, R26, 0x10, R27 ;  /* 0x000000101a227819 */ /* 0x000fe2000000121b */
[----:B------:R-:W-:Y:S01]  /*9100*/  IMAD.U32 R26, R25, 0x10000, RZ ;  /* 0x00010000191a7824 */ /* 0x000fe200078e00ff */
[----:B------:R-:W-:Y:S01]  /*9110*/  PRMT R27, R53, 0x5410, R33 ;  /* 0x00005410351b7816 */ /* 0x000fe20000000021 */
[----:B------:R-:W-:Y:S01]  /*9120*/  IMAD.U32 R33, R32, 0x10000, RZ ;  /* 0x0001000020217824 */ /* 0x000fe200078e00ff */
[----:B------:R-:W-:-:S02]  /*9130*/  PRMT R35, R52, 0x5410, R35 ;  /* 0x0000541034237816 */ /* 0x000fc40000000023 */
[C---:B------:R-:W-:Y:S02]  /*9140*/  PRMT R28, R12.reuse, 0x5432, R28 ;  /* 0x000054320c1c7816 */ /* 0x040fe4000000001c */
[----:B------:R-:W-:Y:S01]  /*9150*/  PRMT R29, R12, 0x5410, R29 ;  /* 0x000054100c1d7816 */ /* 0x000fe2000000001d */
[----:B0-----:R-:W-:Y:S02]  /*9160*/  IMAD.U32 R15, R8, 0x10000, RZ ;  /* 0x00010000080f7824 */ /* 0x001fe400078e00ff */
[----:B------:R-:W-:Y:S02]  /*9170*/  IMAD.U32 R20, R9, 0x10000, RZ ;  /* 0x0001000009147824 */ /* 0x000fe400078e00ff */
[C---:B------:R-:W-:Y:S01]  /*9180*/  FMUL.FTZ R37, R15.reuse, R31 ;  /* 0x0000001f0f257220 */ /* 0x040fe20000410000 */
[----:B------:R-:W-:Y:S01]  /*9190*/  FMUL.FTZ R39, R15, R26 ;  /* 0x0000001a0f277220 */ /* 0x000fe20000410000 */
[----:B------:R-:W-:Y:S02]  /*91a0*/  IMAD.U32 R15, R27, 0x10000, RZ ;  /* 0x000100001b0f7824 */ /* 0x000fe400078e00ff */
[----:B------:R-:W-:Y:S01]  /*91b0*/  FMUL.FTZ R41, R20, R33 ;  /* 0x0000002114297220 */ /* 0x000fe20000410000 */
[----:B------:R-:W-:Y:S01]  /*91c0*/  IMAD.U32 R24, R11, 0x10000, RZ ;  /* 0x000100000b187824 */ /* 0x000fe200078e00ff */
[----:B------:R-:W-:Y:S01]  /*91d0*/  LOP3.LUT R8, R8, 0xffff0000, RZ, 0xc0, !PT ;  /* 0xffff000008087812 */ /* 0x000fe200078ec0ff */
[----:B------:R-:W-:Y:S01]  /*91e0*/  FMUL.FTZ R43, R20, R15 ;  /* 0x0000000f142b7220 */ /* 0x000fe20000410000 */
[----:B------:R-:W-:-:S02]  /*91f0*/  LOP3.LUT R25, R25, 0xffff0000, RZ, 0xc0, !PT ;  /* 0xffff000019197812 */ /* 0x000fc400078ec0ff */
[----:B------:R-:W-:Y:S02]  /*9200*/  PRMT R34, R54, 0x5432, R34 ;  /* 0x0000543236227816 */ /* 0x000fe40000000022 */
[----:B------:R-:W-:Y:S02]  /*9210*/  LOP3.LUT R9, R9, 0xffff0000, RZ, 0xc0, !PT ;  /* 0xffff000009097812 */ /* 0x000fe400078ec0ff */
[----:B------:R-:W-:Y:S01]  /*9220*/  LOP3.LUT R32, R32, 0xffff0000, RZ, 0xc0, !PT ;  /* 0xffff000020207812 */ /* 0x000fe200078ec0ff */
[----:B------:R-:W-:-:S04]  /*9230*/  IMAD.U32 R21, R10, 0x10000, RZ ;  /* 0x000100000a157824 */ /* 0x000fc800078e00ff */
[----:B------:R-:W-:Y:S01]  /*9240*/  FMUL.FTZ R20, R9, R32 ;  /* 0x0000002009147220 */ /* 0x000fe20000410000 */
[----:B------:R-:W-:Y:S02]  /*9250*/  LOP3.LUT R10, R10, 0xffff0000, RZ, 0xc0, !PT ;  /* 0xffff00000a0a7812 */ /* 0x000fe400078ec0ff */
[----:B------:R-:W-:Y:S01]  /*9260*/  LOP3.LUT R11, R11, 0xffff0000, RZ, 0xc0, !PT ;  /* 0xffff00000b0b7812 */ /* 0x000fe200078ec0ff */
[----:B---3--:R-:W0:Y:S02]  /*9270*/  LDS.128 R4, [R40+0x18400] ;  /* 0x0184000028047984 */ /* 0x008e240000000c00 */
[----:B0-----:R-:W-:Y:S02]  /*9280*/  IMAD.U32 R0, R4, 0x10000, RZ ;  /* 0x0001000004007824 */ /* 0x001fe400078e00ff */
[----:B------:R-:W-:Y:S02]  /*9290*/  IMAD.U32 R12, R5, 0x10000, RZ ;  /* 0x00010000050c7824 */ /* 0x000fe400078e00ff */
[----:B------:R-:W-:Y:S01]  /*92a0*/  FFMA.FTZ R26, R0, R26, -R37 ;  /* 0x0000001a001a7223 */ /* 0x000fe20000010825 */
[----:B------:R-:W-:-:S02]  /*92b0*/  IMAD.U32 R37, R35, 0x10000, RZ ;  /* 0x0001000023257824 */ /* 0x000fc400078e00ff */
[----:B------:R-:W-:Y:S01]  /*92c0*/  FFMA.FTZ R39, R0, R31, R39 ;  /* 0x0000001f00277223 */ /* 0x000fe20000010027 */
[----:B------:R-:W-:Y:S01]  /*92d0*/  FFMA.FTZ R41, R12, R15, -R41 ;  /* 0x0000000f0c297223 */ /* 0x000fe20000010829 */
[----:B------:R-:W-:Y:S02]  /*92e0*/  IMAD.U32 R14, R7, 0x10000, RZ ;  /* 0x00010000070e7824 */ /* 0x000fe400078e00ff */
[----:B------:R-:W-:Y:S01]  /*92f0*/  FMUL.FTZ R45, R24, R37 ;  /* 0x00000025182d7220 */ /* 0x000fe20000410000 */
[----:B------:R-:W-:Y:S01]  /*9300*/  IMAD.U32 R31, R29, 0x10000, RZ ;  /* 0x000100001d1f7824 */ /* 0x000fe200078e00ff */
[----:B------:R-:W-:Y:S01]  /*9310*/  LOP3.LUT R15, R30, 0xffff0000, RZ, 0xc0, !PT ;  /* 0xffff00001e0f7812 */ /* 0x000fe200078ec0ff */
[----:B------:R-:W-:Y:S01]  /*9320*/  FFMA.FTZ R43, R12, R33, R43 ;  /* 0x000000210c2b7223 */ /* 0x000fe2000001002b */
[----:B------:R-:W-:Y:S01]  /*9330*/  LOP3.LUT R4, R4, 0xffff0000, RZ, 0xc0, !PT ;  /* 0xffff000004047812 */ /* 0x000fe200078ec0ff */
[-C--:B------:R-:W-:Y:S01]  /*9340*/  FMUL.FTZ R24, R24, R31.reuse ;  /* 0x0000001f18187220 */ /* 0x080fe20000410000 */
[----:B------:R-:W-:Y:S01]  /*9350*/  FFMA.FTZ R45, R14, R31, -R45 ;  /* 0x0000001f0e2d7223 */ /* 0x000fe2000001082d */
[----:B------:R-:W-:Y:S01]  /*9360*/  LOP3.LUT R0, R27, 0xffff0000, RZ, 0xc0, !PT ;  /* 0xffff00001b007812 */ /* 0x000fe200078ec0ff */
[C---:B------:R-:W-:Y:S01]  /*9370*/  FMUL.FTZ R31, R8.reuse, R15 ;  /* 0x0000000f081f7220 */ /* 0x040fe20000410000 */
[----:B------:R-:W-:Y:S01]  /*9380*/  FMUL.FTZ R27, R8, R25 ;  /* 0x00000019081b7220 */ /* 0x000fe20000410000 */
[----:B------:R-:W-:Y:S01]  /*9390*/  IMAD.U32 R12, R34, 0x10000, RZ ;  /* 0x00010000220c7824 */ /* 0x000fe200078e00ff */
[----:B------:R-:W-:Y:S01]  /*93a0*/  LOP3.LUT R5, R5, 0xffff0000, RZ, 0xc0, !PT ;  /* 0xffff000005057812 */ /* 0x000fe200078ec0ff */
[----:B------:R-:W-:Y:S01]  /*93b0*/  FFMA.FTZ R37, R14, R37, R24 ;  /* 0x000000250e257223 */ /* 0x000fe20000010018 */
[C---:B------:R-:W-:Y:S01]  /*93c0*/  FFMA.FTZ R31, R4.reuse, R25, -R31 ;  /* 0x00000019041f7223 */ /* 0x040fe2000001081f */
[----:B------:R-:W-:Y:S01]  /*93d0*/  FMUL.FTZ R9, R9, R0 ;  /* 0x0000000009097220 */ /* 0x000fe20000410000 */
[----:B------:R-:W-:Y:S01]  /*93e0*/  FFMA.FTZ R14, R4, R15, R27 ;  /* 0x0000000f040e7223 */ /* 0x000fe2000001001b */
[----:B------:R-:W-:-:S02]  /*93f0*/  IMAD.U32 R13, R6, 0x10000, RZ ;  /* 0x00010000060d7824 */ /* 0x000fc400078e00ff */
[----:B------:R-:W-:Y:S01]  /*9400*/  FMUL.FTZ R4, R21, R12 ;  /* 0x0000000c15047220 */ /* 0x000fe20000410000 */
[----:B------:R-:W-:Y:S02]  /*9410*/  IMAD.U32 R8, R28, 0x10000, RZ ;  /* 0x000100001c087824 */ /* 0x000fe400078e00ff */
[C---:B------:R-:W-:Y:S01]  /*9420*/  FFMA.FTZ R32, R5.reuse, R32, R9 ;  /* 0x0000002005207223 */ /* 0x040fe20000010009 */
[----:B------:R-:W-:Y:S01]  /*9430*/  FFMA.FTZ R20, R5, R0, -R20 ;  /* 0x0000000005147223 */ /* 0x000fe20000010814 */
[----:B------:R-:W-:Y:S01]  /*9440*/  LOP3.LUT R9, R34, 0xffff0000, RZ, 0xc0, !PT ;  /* 0xffff000022097812 */ /* 0x000fe200078ec0ff */
[-C--:B------:R-:W-:Y:S01]  /*9450*/  FMUL.FTZ R24, R21, R8.reuse ;  /* 0x0000000815187220 */ /* 0x080fe20000410000 */
[----:B------:R-:W-:Y:S01]  /*9460*/  FFMA.FTZ R15, R13, R8, -R4 ;  /* 0x000000080d0f7223 */ /* 0x000fe20000010804 */
[----:B------:R-:W-:Y:S02]  /*9470*/  LOP3.LUT R5, R28, 0xffff0000, RZ, 0xc0, !PT ;  /* 0xffff00001c057812 */ /* 0x000fe400078ec0ff */
[----:B------:R-:W-:-:S02]  /*9480*/  LOP3.LUT R4, R35, 0xffff0000, RZ, 0xc0, !PT ;  /* 0xffff000023047812 */ /* 0x000fc400078ec0ff */
[----:B------:R-:W-:Y:S01]  /*9490*/  LOP3.LUT R0, R29, 0xffff0000, RZ, 0xc0, !PT ;  /* 0xffff00001d007812 */ /* 0x000fe200078ec0ff */
[----:B------:R-:W-:Y:S01]  /*94a0*/  FFMA.FTZ R24, R13, R12, R24 ;  /* 0x0000000c0d187223 */ /* 0x000fe20000010018 */
[----:B------:R-:W-:Y:S01]  /*94b0*/  LOP3.LUT R6, R6, 0xffff0000, RZ, 0xc0, !PT ;  /* 0xffff000006067812 */ /* 0x000fe200078ec0ff */
[C---:B------:R-:W-:Y:S01]  /*94c0*/  FMUL.FTZ R13, R10.reuse, R9 ;  /* 0x000000090a0d7220 */ /* 0x040fe20000410000 */
[----:B------:R-:W-:Y:S01]  /*94d0*/  LOP3.LUT R7, R7, 0xffff0000, RZ, 0xc0, !PT ;  /* 0xffff000007077812 */ /* 0x000fe200078ec0ff */
        /* <DEDUP_REMOVED lines=17> */
.L_x_2759:
[----:B------:R-:W-:Y:S05]  /*95f0*/  BSYNC B0 ;  /* 0x0000000000007941 */ /* 0x000fea0003800000 */
.L_x_2745:
        /* <DEDUP_REMOVED lines=8> */
.L_x_2742:
[----:B-12---:R-:W1:Y:S01]  /*9680*/  S2R R0, SR_TID.X ;  /* 0x0000000000007919 */ /* 0x006e620000002100 */
[----:B------:R-:W-:Y:S01]  /*9690*/  ISETP.NE.AND P0, PT, R203, 0x3, PT ;  /* 0x00000003cb00780c */ /* 0x000fe20003f05270 */
[----:B------:R-:W-:Y:S05]  /*96a0*/  WARPSYNC.ALL ;  /* 0x0000000000007948 */ /* 0x000fea0003800000 */
[----:B-1----:R-:W-:-:S05]  /*96b0*/  SHF.R.U32.HI R0, RZ, 0x7, R0 ;  /* 0x00000007ff007819 */ /* 0x002fca0000011600 */
[----:B------:R-:W-:-:S05]  /*96c0*/  VIADD R179, R0, 0x8 ;  /* 0x0000000800b37836 */ /* 0x000fca0000000000 */
[----:B------:R1:W-:Y:S06]  /*96d0*/  BAR.SYNC.DEFER_BLOCKING R179, 0x100 ;  /* 0x000400b30000751d */ /* 0x0003ec0000010000 */
[----:B------:R-:W-:Y:S05]  /*96e0*/  @!P0 BRA `(.L_x_2769) ;  /* 0x0000000000048947 */ /* 0x000fea0003800000 */
[----:B------:R-:W-:Y:S01]  /*96f0*/  BPT.TRAP 0x1 ;  /* 0x000000040000795c */ /* 0x000fe20000300000 */
.L_x_2769:
[----:B---3--:R-:W-:Y:S01]  /*9700*/  IMAD R6, R2, 0x8, R16 ;  /* 0x0000000802067824 */ /* 0x008fe200078e0210 */
[----:B------:R-:W-:-:S04]  /*9710*/  SHF.L.U32 R21, R19, 0x1f, RZ ;  /* 0x0000001f13157819 */ /* 0x000fc800000006ff */
[----:B------:R2:W3:Y:S01]  /*9720*/  SYNCS.PHASECHK.TRANS64.TRYWAIT P2, [R6+URZ+0x22830], R21 ;  /* 0x02283015060075a7 */ /* 0x0004e2000804017f */
[----:B------:R-:W-:Y:S05]  /*9730*/  @!P0 BRA `(.L_x_2770) ;  /* 0x0000000000048947 */ /* 0x000fea0003800000 */
[----:B------:R-:W-:Y:S01]  /*9740*/  BPT.TRAP 0x1 ;  /* 0x000000040000795c */ /* 0x000fe20000300000 */
.L_x_2770:
[----:B0-----:R-:W0:Y:S01]  /*9750*/  S2R R3, SR_TID.X ;  /* 0x0000000000037919 */ /* 0x001e220000002100 */
[----:B------:R-:W-:-:S05]  /*9760*/  VIADD R0, R16, 0x1c400 ;  /* 0x0001c40010007836 */ /* 0x000fca0000000000 */
[----:B------:R-:W-:-:S04]  /*9770*/  SHF.R.U32.HI R0, RZ, 0x4, R0 ;  /* 0x00000004ff007819 */ /* 0x000fc80000011600 */
[----:B------:R-:W-:Y:S02]  /*9780*/  LOP3.LUT R0, R0, 0x3fff, RZ, 0xc0, !PT ;  /* 0x00003fff00007812 */ /* 0x000fe400078ec0ff */
[----:B0-----:R-:W-:-:S04]  /*9790*/  LOP3.LUT R3, R3, 0x7f, RZ, 0xc0, !PT ;  /* 0x0000007f03037812 */ /* 0x001fc800078ec0ff */
[----:B------:R-:W-:Y:S01]  /*97a0*/  ISETP.NE.AND P1, PT, R3, RZ, PT ;  /* 0x000000ff0300720c */ /* 0x000fe20003f25270 */
[----:B---3--:R-:W-:-:S12]  /*97b0*/  @P2 BRA `(.L_x_2771) ;  /* 0x0000000000082947 */ /* 0x008fd80003800000 */
[----:B------:R-:W0:Y:S02]  /*97c0*/  SYNCS.PHASECHK.TRANS64.TRYWAIT P2, [R6+URZ+0x22830], R21 ;  /* 0x02283015060075a7 */ /* 0x000e24000804017f */
[----:B0-----:R-:W-:Y:S05]  /*97d0*/  @!P2 BRA `(.L_x_2772) ;  /* 0x0000018800bca947 */ /* 0x001fea0003800000 */
.L_x_2771:
[----:B------:R-:W-:Y:S05]  /*97e0*/  WARPSYNC.ALL ;  /* 0x0000000000007948 */ /* 0x000fea0003800000 */
[----:B------:R-:W-:-:S05]  /*97f0*/  LOP3.LUT R207, R0, 0x10000, RZ, 0xfc, !PT ;  /* 0x0001000000cf7812 */ /* 0x000fca00078efcff */
[----:B------:R-:W-:Y:S01]  /*9800*/  IMAD R8, R2, 0x300, R207 ;  /* 0x0000030002087824 */ /* 0x000fe200078e02cf */
[----:B------:R-:W-:Y:S01]  /*9810*/  LOP3.LUT R4, R36, 0x10000, RZ, 0xfc, !PT ;  /* 0x0001000024047812 */ /* 0x000fe200078efcff */
[----:B------:R-:W-:Y:S01]  /*9820*/  IMAD.MOV.U32 R9, RZ, RZ, 0x40000040 ;  /* 0x40000040ff097424 */ /* 0x000fe200078e00ff */
[----:B------:R-:W3:Y:S01]  /*9830*/  LDL.LU R76, [R1] ;  /* 0x00000000014c7983 */ /* 0x000ee20000300800 */
[----:B------:R-:W-:Y:S01]  /*9840*/  IMAD.MOV.U32 R5, RZ, RZ, 0x40000040 ;  /* 0x40000040ff057424 */ /* 0x000fe200078e00ff */
[C---:B------:R-:W-:Y:S01]  /*9850*/  R2UR UR6, R8.reuse ;  /* 0x00000000080672ca */ /* 0x040fe200000e0000 */
[----:B-----5:R-:W-:Y:S01]  /*9860*/  WARPGROUP.ARRIVE ;  /* 0x00000000000079c5 */ /* 0x020fe20000000000 */
[----:B------:R-:W-:Y:S01]  /*9870*/  R2UR UR7, R9 ;  /* 0x00000000090772ca */ /* 0x000fe200000e0000 */
[----:B------:R-:W-:Y:S01]  /*9880*/  VIADD R10, R8, 0x2 ;  /* 0x00000002080a7836 */ /* 0x000fe20000000000 */
[C---:B------:R-:W-:Y:S01]  /*9890*/  R2UR UR4, R4.reuse ;  /* 0x00000000040472ca */ /* 0x040fe200000e0000 */
[----:B----4-:R-:W-:Y:S01]  /*98a0*/  VIADD R14, R4, 0x2 ;  /* 0x00000002040e7836 */ /* 0x010fe20000000000 */
[----:B------:R-:W-:Y:S01]  /*98b0*/  R2UR UR5, R5 ;  /* 0x00000000050572ca */ /* 0x000fe200000e0000 */
[----:B------:R-:W-:Y:S01]  /*98c0*/  IMAD.MOV.U32 R11, RZ, RZ, 0x40000040 ;  /* 0x40000040ff0b7424 */ /* 0x000fe200078e00ff */
[----:B------:R-:W4:Y:S01]  /*98d0*/  LDC R20, c[0x0][0x448] ;  /* 0x00011200ff147b82 */ /* 0x000f220000000800 */
[----:B------:R-:W-:Y:S01]  /*98e0*/  IMAD.MOV.U32 R15, RZ, RZ, 0x40000040 ;  /* 0x40000040ff0f7424 */ /* 0x000fe200078e00ff */
[----:B------:R-:W0:Y:S01]  /*98f0*/  S2R R77, SR_TID.X ;  /* 0x00000000004d7919 */ /* 0x000e220000002100 */
[----:B------:R-:W-:Y:S01]  /*9900*/  VIADD R12, R8, 0x4 ;  /* 0x00000004080c7836 */ /* 0x000fe20000000000 */
[----:B------:R-:W-:Y:S01]  /*9910*/  ULDC UR53, c[0x0][0x9dc] ;  /* 0x0002770000357ab9 */ /* 0x000fe20000000800 */
[----:B------:R-:W-:Y:S01]  /*9920*/  IMAD.MOV.U32 R13, RZ, RZ, 0x40000040 ;  /* 0x40000040ff0d7424 */ /* 0x000fe200078e00ff */
[----:B------:R-:W-:Y:S01]  /*9930*/  ULOP3.LUT UR53, URZ, UR53, URZ, 0x33, !UPT ;  /* 0x000000353f357292 */ /* 0x000fe2000f8e333f */
[----:B------:R-:W-:Y:S01]  /*9940*/  IMAD.MOV.U32 R9, RZ, RZ, 0x40000040 ;  /* 0x40000040ff097424 */ /* 0x000fe200078e00ff */
[----:B------:R-:W1:Y:S03]  /*9950*/  LDC.64 R176, c[0x0][0x9e0] ;  /* 0x00027800ffb07b82 */ /* 0x000e660000000a00 */
[----:B------:R-:W-:Y:S01]  /*9960*/  HGMMA.64x96x16.F32.BF16 R24, gdesc[UR4], RZ, !UPT, gsb0 ;  /* 0x01600000041879f0 */ /* 0x000fe2000c0018ff */
[----:B------:R-:W-:Y:S01]  /*9970*/  R2UR UR6, R10 ;  /* 0x000000000a0672ca */ /* 0x000fe200000e0000 */
[----:B------:R-:W-:Y:S01]  /*9980*/  VIADD R10, R4, 0x4 ;  /* 0x00000004040a7836 */ /* 0x000fe20000000000 */
[----:B------:R-:W-:Y:S01]  /*9990*/  R2UR UR7, R11 ;  /* 0x000000000b0772ca */ /* 0x000fe200000e0000 */
[----:B------:R-:W-:Y:S01]  /*99a0*/  IMAD.MOV.U32 R11, RZ, RZ, 0x40000040 ;  /* 0x40000040ff0b7424 */ /* 0x000fe200078e00ff */
[----:B------:R-:W-:-:S02]  /*99b0*/  R2UR UR4, R14 ;  /* 0x000000000e0472ca */ /* 0x000fc400000e0000 */
[----:B------:R-:W-:Y:S02]  /*99c0*/  R2UR UR5, R15 ;  /* 0x000000000f0572ca */ /* 0x000fe400000e0000 */
[----:B----4-:R-:W-:Y:S02]  /*99d0*/  ISETP.NE.AND P2, PT, R20, 0x1, PT ;  /* 0x000000011400780c */ /* 0x010fe40003f45270 */
[----:B0-----:R-:W-:Y:S01]  /*99e0*/  SHF.R.U32.HI R77, RZ, 0x7, R77 ;  /* 0x00000007ff4d7819 */ /* 0x001fe2000001164d */
[----:B------:R-:W-:Y:S02]  /*99f0*/  WARPGROUP.DEPBAR.LE gsb0, 0x0 ;  /* 0x00008000000079c5 */ /* 0x000fe40000010000 */
[----:B------:R-:W-:-:S06]  /*9a00*/  WARPGROUP.ARRIVE ;  /* 0x00000000000079c5 */ /* 0x000fcc0000000000 */
[----:B------:R-:W-:Y:S01]  /*9a10*/  HGMMA.64x96x16.F32.BF16 R24, gdesc[UR4], R24, gsb0 ;  /* 0x01600000041879f0 */ /* 0x000fe20008001818 */
[----:B------:R-:W-:Y:S01]  /*9a20*/  R2UR UR6, R12 ;  /* 0x000000000c0672ca */ /* 0x000fe200000e0000 */
[----:B------:R-:W-:Y:S01]  /*9a30*/  VIADD R12, R8, 0x6 ;  /* 0x00000006080c7836 */ /* 0x000fe20000000000 */
[----:B------:R-:W-:Y:S01]  /*9a40*/  R2UR UR7, R13 ;  /* 0x000000000d0772ca */ /* 0x000fe200000e0000 */
[----:B------:R-:W-:Y:S01]  /*9a50*/  VIADD R8, R4, 0x6 ;  /* 0x0000000604087836 */ /* 0x000fe20000000000 */
[----:B------:R-:W-:Y:S01]  /*9a60*/  R2UR UR4, R10 ;  /* 0x000000000a0472ca */ /* 0x000fe200000e0000 */
[----:B------:R-:W-:Y:S01]  /*9a70*/  IMAD.MOV.U32 R13, RZ, RZ, 0x40000040 ;  /* 0x40000040ff0d7424 */ /* 0x000fe200078e00ff */
        /* <DEDUP_REMOVED lines=8> */
[----:B---3--:R-:W-:-:S04]  /*9b00*/  LOP3.LUT R76, R76, 0xffdfffff, RZ, 0xc0, !PT ;  /* 0xffdfffff4c4c7812 */ /* 0x008fc800078ec0ff */
[----:B------:R-:W-:-:S04]  /*9b10*/  @P2 LOP3.LUT R76, R76, 0x200000, RZ, 0xfc, !PT ;  /* 0x002000004c4c2812 */ /* 0x000fc800078efcff */
[----:B------:R-:W-:Y:S01]  /*9b20*/  LOP3.LUT R76, R76, 0xffefffff, RZ, 0xc0, !PT ;  /* 0xffefffff4c4c7812 */ /* 0x000fe200078ec0ff */
        /* <DEDUP_REMOVED lines=8> */
[----:B------:R-:W0:Y:S01]  /*9bb0*/  @P2 LDC R31, c[0x0][0x450] ;  /* 0x00011400ff1f2b82 */ /* 0x000e220000000800 */
[----:B------:R3:W4:Y:S01]  /*9bc0*/  MUFU.TANH R75, R29 ;  /* 0x0000001d004b7308 */ /* 0x0007220000002400 */
[----:B------:R-:W-:Y:S01]  /*9bd0*/  FMUL.FTZ R7, R30, UR4 ;  /* 0x000000041e077c20 */ /* 0x000fe20008410000 */
[----:B------:R-:W-:Y:S01]  /*9be0*/  FMUL.FTZ R30, R35, UR4 ;  /* 0x00000004231e7c20 */ /* 0x000fe20008410000 */
[----:B------:R-:W-:Y:S01]  /*9bf0*/  FMUL.FTZ R48, R48, UR4 ;  /* 0x0000000430307c20 */ /* 0x000fe20008410000 */
[----:B------:R-:W-:Y:S01]  /*9c00*/  FMUL.FTZ R66, R66, UR4 ;  /* 0x0000000442427c20 */ /* 0x000fe20008410000 */
[----:B------:R-:W-:Y:S01]  /*9c10*/  FMUL.FTZ R28, R28, UR4 ;  /* 0x000000041c1c7c20 */ /* 0x000fe20008410000 */
[----:B------:R-:W-:Y:S01]  /*9c20*/  FMUL.FTZ R32, R32, UR4 ;  /* 0x0000000420207c20 */ /* 0x000fe20008410000 */
[----:B------:R-:W-:Y:S01]  /*9c30*/  FMUL.FTZ R36, R36, UR4 ;  /* 0x0000000424247c20 */ /* 0x000fe20008410000 */
[----:B------:R2:W0:Y:S01]  /*9c40*/  MUFU.TANH R80, R12 ;  /* 0x0000000c00507308 */ /* 0x0004220000002400 */
[----:B---3--:R-:W3:Y:S01]  /*9c50*/  @P2 LDC R29, c[0x0][0x44c] ;  /* 0x00011300ff1d2b82 */ /* 0x008ee20000000800 */
[----:B------:R-:W-:Y:S01]  /*9c60*/  FMUL.FTZ R40, R40, UR4 ;  /* 0x0000000428287c20 */ /* 0x000fe20008410000 */
[----:B------:R-:W-:Y:S01]  /*9c70*/  FMUL.FTZ R25, R25, UR4 ;  /* 0x0000000419197c20 */ /* 0x000fe20008410000 */
[----:B------:R-:W-:Y:S01]  /*9c80*/  FMUL.FTZ R33, R33, UR4 ;  /* 0x0000000421217c20 */ /* 0x000fe20008410000 */
[----:B------:R-:W-:Y:S01]  /*9c90*/  FMUL.FTZ R73, R24, UR4 ;  /* 0x0000000418497c20 */ /* 0x000fe20008410000 */
[----:B------:R-:W-:-:S02]  /*9ca0*/  IMAD R24, R178, -0x60, R201 ;  /* 0xffffffa0b2187824 */ /* 0x000fc400078e02c9 */
[----:B------:R-:W-:Y:S01]  /*9cb0*/  FMUL.FTZ R3, R27, UR4 ;  /* 0x000000041b037c20 */ /* 0x000fe20008410000 */
[----:B------:R1:W0:Y:S01]  /*9cc0*/  MUFU.TANH R84, R48 ;  /* 0x0000003000547308 */ /* 0x0002220000002400 */
[----:B--2---:R-:W-:Y:S02]  /*9cd0*/  IMAD.IADD R12, R211, 0x1, R206 ;  /* 0x00000001d30c7824 */ /* 0x004fe400078e02ce */
[----:B------:R-:W-:Y:S01]  /*9ce0*/  FMUL.FTZ R0, R26, UR4 ;  /* 0x000000041a007c20 */ /* 0x000fe20008410000 */
[----:B------:R-:W-:Y:S01]  /*9cf0*/  FMUL.FTZ R37, R37, UR4 ;  /* 0x0000000425257c20 */ /* 0x000fe20008410000 */
[----:B------:R-:W-:Y:S01]  /*9d00*/  FMUL.FTZ R41, R41, UR4 ;  /* 0x0000000429297c20 */ /* 0x000fe20008410000 */
[----:B------:R-:W-:Y:S02]  /*9d10*/  IMAD.MOV.U32 R35, RZ, RZ, R12 ;  /* 0x000000ffff237224 */ /* 0x000fe400078e000c */
[----:B------:R-:W-:Y:S01]  /*9d20*/  FMUL.FTZ R44, R44, UR4 ;  /* 0x000000042c2c7c20 */ /* 0x000fe20008410000 */
[----:B------:R-:W-:Y:S01]  /*9d30*/  FMUL.FTZ R45, R45, UR4 ;  /* 0x000000042d2d7c20 */ /* 0x000fe20008410000 */
[----:B------:R2:W0:Y:S01]  /*9d40*/  MUFU.TANH R74, R28 ;  /* 0x0000001c004a7308 */ /* 0x0004220000002400 */
[----:B-1----:R-:W-:Y:S01]  /*9d50*/  FMUL.FTZ R48, R54, UR4 ;  /* 0x0000000436307c20 */ /* 0x002fe20008410000 */
[----:B------:R-:W-:Y:S01]  /*9d60*/  FMUL.FTZ R49, R49, UR4 ;  /* 0x0000000431317c20 */ /* 0x000fe20008410000 */
[----:B------:R-:W-:Y:S01]  /*9d70*/  FMUL.FTZ R27, R50, UR4 ;  /* 0x00000004321b7c20 */ /* 0x000fe20008410000 */
[----:B------:R-:W-:Y:S01]  /*9d80*/  FMUL.FTZ R53, R53, UR4 ;  /* 0x0000000435357c20 */ /* 0x000fe20008410000 */
[----:B------:R-:W-:Y:S01]  /*9d90*/  FMUL.FTZ R52, R55, UR4 ;  /* 0x0000000437347c20 */ /* 0x000fe20008410000 */
[----:B------:R-:W-:Y:S01]  /*9da0*/  FMUL.FTZ R56, R56, UR4 ;  /* 0x0000000438387c20 */ /* 0x000fe20008410000 */
[----:B------:R-:W-:Y:S01]  /*9db0*/  FMUL.FTZ R57, R57, UR4 ;  /* 0x0000000439397c20 */ /* 0x000fe20008410000 */
[----:B------:R1:W0:Y:S01]  /*9dc0*/  MUFU.TANH R54, R66 ;  /* 0x0000004200367308 */ /* 0x0002220000002400 */
[----:B---3--:R-:W-:-:S04]  /*9dd0*/  @P2 IMAD.HI.U32 R20, R12, R29, RZ ;  /* 0x0000001d0c142227 */ /* 0x008fc800078e00ff */
[----:B--2---:R-:W-:Y:S01]  /*9de0*/  FMUL.FTZ R28, R34, UR4 ;  /* 0x00000004221c7c20 */ /* 0x004fe20008410000 */
[----:B------:R-:W-:Y:S01]  /*9df0*/  FMUL.FTZ R34, R39, UR4 ;  /* 0x0000000427227c20 */ /* 0x000fe20008410000 */
[----:B------:R-:W-:Y:S01]  /*9e00*/  FMUL.FTZ R58, R58, UR4 ;  /* 0x000000043a3a7c20 */ /* 0x000fe20008410000 */
[----:B------:R-:W-:Y:S01]  /*9e10*/  FMUL.FTZ R59, R59, UR4 ;  /* 0x000000043b3b7c20 */ /* 0x000fe20008410000 */
[----:B0-----:R-:W-:Y:S01]  /*9e20*/  @P2 SHF.R.U32.HI R35, RZ, R31, R20 ;  /* 0x0000001fff232219 */ /* 0x001fe20000011614 */
[----:B------:R-:W-:Y:S01]  /*9e30*/  FMUL.FTZ R60, R60, UR4 ;  /* 0x000000043c3c7c20 */ /* 0x000fe20008410000 */
[----:B------:R-:W-:Y:S01]  /*9e40*/  ISETP.GE.AND P2, PT, R177, 0x1, PT ;  /* 0x00000001b100780c */ /* 0x000fe20003f46270 */
[----:B------:R0:W2:Y:S01]  /*9e50*/  MUFU.TANH R100, R32 ;  /* 0x0000002000647308 */ /* 0x0000a20000002400 */
[----:B------:R-:W-:Y:S01]  /*9e60*/  FMUL.FTZ R61, R61, UR4 ;  /* 0x000000043d3d7c20 */ /* 0x000fe20008410000 */
[----:B-1----:R-:W1:Y:S01]  /*9e70*/  SHFL.IDX PT, R66, R35, RZ, 0x1c1f ;  /* 0x001c1fff23427589 */ /* 0x002e6200000e0000 */
[----:B------:R-:W-:Y:S01]  /*9e80*/  FMUL.FTZ R64, R64, UR4 ;  /* 0x0000000440407c20 */ /* 0x000fe20008410000 */
[----:B------:R-:W-:Y:S01]  /*9e90*/  FMUL.FTZ R65, R65, UR4 ;  /* 0x0000000441417c20 */ /* 0x000fe20008410000 */
[----:B------:R-:W-:Y:S01]  /*9ea0*/  FMUL.FTZ R68, R68, UR4 ;  /* 0x0000000444447c20 */ /* 0x000fe20008410000 */
[----:B------:R-:W-:Y:S01]  /*9eb0*/  FMUL.FTZ R69, R69, UR4 ;  /* 0x0000000445457c20 */ /* 0x000fe20008410000 */
[----:B------:R-:W-:Y:S01]  /*9ec0*/  FMUL.FTZ R31, R70, UR4 ;  /* 0x00000004461f7c20 */ /* 0x000fe20008410000 */
[----:B------:R3:W1:Y:S01]  /*9ed0*/  MUFU.TANH R96, R36 ;  /* 0x0000002400607308 */ /* 0x0006620000002400 */
[----:B0-----:R-:W-:Y:S01]  /*9ee0*/  FMUL.FTZ R32, R38, UR4 ;  /* 0x0000000426207c20 */ /* 0x001fe20008410000 */
[----:B------:R-:W-:Y:S01]  /*9ef0*/  FMUL.FTZ R38, R43, UR4 ;  /* 0x000000042b267c20 */ /* 0x000fe20008410000 */
[----:B------:R-:W-:Y:S01]  /*9f00*/  VIADD R29, R24, 0x61 ;  /* 0x00000061181d7836 */ /* 0x000fe20000000000 */
[----:B------:R-:W-:Y:S01]  /*9f10*/  @P2 LOP3.LUT R76, R76, 0x100000, RZ, 0xfc, !PT ;  /* 0x001000004c4c2812 */ /* 0x000fe200078efcff */
[----:B------:R-:W-:Y:S01]  /*9f20*/  FMUL.FTZ R63, R63, UR4 ;  /* 0x000000043f3f7c20 */ /* 0x000fe20008410000 */
[----:B------:R-:W-:Y:S01]  /*9f30*/  @!P1 VIADD R12, R6, 0x22840 ;  /* 0x00022840060c9836 */ /* 0x000fe20000000000 */
[----:B------:R-:W-:Y:S01]  /*9f40*/  IADD3 R20, -R77, 0xb, RZ ;  /* 0x0000000b4d147810 */ /* 0x000fe20007ffe1ff */
[----:B------:R0:W1:Y:S01]  /*9f50*/  MUFU.TANH R92, R40 ;  /* 0x00000028005c7308 */ /* 0x0000620000002400 */
[----:B------:R1:W-:Y:S01]  /*9f60*/  STL [R1], R76 ;  /* 0x0000004c01007387 */ /* 0x0003e20000100800 */
[----:B---3--:R-:W-:Y:S01]  /*9f70*/  FMUL.FTZ R36, R42, UR4 ;  /* 0x000000042a247c20 */ /* 0x008fe20008410000 */
[----:B------:R-:W-:Y:S01]  /*9f80*/  FMUL.FTZ R42, R47, UR4 ;  /* 0x000000042f2a7c20 */ /* 0x000fe20008410000 */
[----:B------:R-:W-:Y:S01]  /*9f90*/  IMAD.MOV.U32 R39, RZ, RZ, -0x60 ;  /* 0xffffffa0ff277424 */ /* 0x000fe200078e00ff */
[----:B------:R-:W-:Y:S01]  /*9fa0*/  @!P1 PRMT R12, RZ, 0x654, R12 ;  /* 0x00000654ff0c9816 */ /* 0x000fe2000000000c */
[----:B------:R-:W-:Y:S01]  /*9fb0*/  FMUL.FTZ R62, R62, UR4 ;  /* 0x000000043e3e7c20 */ /* 0x000fe20008410000 */
[----:B------:R3:W-:Y:S06]  /*9fc0*/  BAR.ARV R20, 0x100 ;  /* 0x000400140000751d */ /* 0x0007ec0000002000 */
[----:B------:R4:W1:Y:S01]  /*9fd0*/  MUFU.TANH R72, R25 ;  /* 0x0000001900487308 */ /* 0x0008620000002400 */
[----:B0-----:R-:W-:Y:S01]  /*9fe0*/  FMUL.FTZ R40, R46, UR4 ;  /* 0x000000042e287c20 */ /* 0x001fe20008410000 */
[----:B------:R-:W-:Y:S01]  /*9ff0*/  FMUL.FTZ R46, R51, UR4 ;  /* 0x00000004332e7c20 */ /* 0x000fe20008410000 */
[----:B------:R-:W-:Y:S01]  /*a000*/  IMAD R51, R178, R39, 0x60 ;  /* 0x00000060b2337424 */ /* 0x000fe200078e0227 */
[----:B------:R3:W-:Y:S04]  /*a010*/  @!P1 SYNCS.ARRIVE.TRANS64.RED.A1T0 RZ, [R12+URZ], RZ ;  /* 0x000000ff0cff99a7 */ /* 0x0007e8000810043f */
[----:B------:R0:W1:Y:S01]  /*a020*/  MUFU.TANH R98, R33 ;  /* 0x0000002100627308 */ /* 0x0000620000002400 */
[----:B----4-:R-:W-:-:S07]  /*a030*/  FMUL.FTZ R25, R67, UR4 ;  /* 0x0000000443197c20 */ /* 0x010fce0008410000 */
[----:B------:R4:W1:Y:S01]  /*a040*/  MUFU.TANH R94, R37 ;  /* 0x00000025005e7308 */ /* 0x0008620000002400 */
[----:B0-----:R-:W-:-:S07]  /*a050*/  FMUL.FTZ R33, R71, UR4 ;  /* 0x0000000447217c20 */ /* 0x001fce0008410000 */
[----:B------:R-:W0:Y:S01]  /*a060*/  MUFU.TANH R73, R73 ;  /* 0x0000004900497308 */ /* 0x000e220000002400 */
[----:B----4-:R-:W-:Y:S02]  /*a070*/  IMAD R37, R202, -0x2, R29 ;  /* 0xfffffffeca257824 */ /* 0x010fe400078e021d */
[----:B------:R-:W-:Y:S02]  /*a080*/  VIADD R29, R24, 0x60 ;  /* 0x00000060181d7836 */ /* 0x000fe40000000000 */
[----:B------:R-:W-:Y:S02]  /*a090*/  IMAD.IADD R37, R37, 0x1, -R200 ;  /* 0x0000000125257824 */ /* 0x000fe400078e0ac8 */
[----:B------:R-:W-:Y:S01]  /*a0a0*/  IMAD R102, R202, -0x2, R29 ;  /* 0xfffffffeca667824 */ /* 0x000fe200078e021d */
[----:B------:R-:W4:Y:S01]  /*a0b0*/  MUFU.TANH R0, R0 ;  /* 0x0000000000007308 */ /* 0x000f220000002400 */
[C---:B------:R-:W-:Y:S02]  /*a0c0*/  IMAD.IADD R39, R37.reuse, 0x1, R176 ;  /* 0x0000000125277824 */ /* 0x040fe400078e02b0 */
[----:B------:R-:W-:-:S03]  /*a0d0*/  VIADD R47, R37, UR53 ;  /* 0x00000035252f7c36 */ /* 0x000fc60008000000 */
[----:B-1----:R-:W-:Y:S01]  /*a0e0*/  VIADDMNMX R26, R66, R39, R102, PT ;  /* 0x00000027421a7246 */ /* 0x002fe20003800166 */
        /* <DEDUP_REMOVED lines=35> */
[----:B------:R2:W0:Y:S02]  /*a320*/  MUFU.TANH R43, R62 ;  /* 0x0000003e002b7308 */ /* 0x0004240000002400 */
[----:B--2---:R-:W-:Y:S01]  /*a330*/  IMAD R62, R202, -0x2, R51 ;  /* 0xfffffffeca3e7824 */ /* 0x004fe200078e0233 */
[----:B-1-34-:R-:W-:Y:S06]  /*a340*/  @!P2 BRA `(.L_x_2773) ;  /* 0x00000000004ca947 */ /* 0x01afec0003800000 */
[----:B------:R-:W-:Y:S01]  /*a350*/  IADD3 R12, -R200, R201, R66 ;  /* 0x000000c9c80c7210 */ /* 0x000fe20007ffe142 */
[----:B------:R-:W-:Y:S03]  /*a360*/  BSSY B0, `(.L_x_2774) ;  /* 0x000000e000007945 */ /* 0x000fe60003800000 */
[----:B------:R-:W-:-:S13]  /*a370*/  ISETP.GT.AND P2, PT, R12, -0x1, PT ;  /* 0xffffffff0c00780c */ /* 0x000fda0003f44270 */
[----:B------:R-:W-:Y:S05]  /*a380*/  @P2 BRA `(.L_x_2775) ;  /* 0x00000000001c2947 */ /* 0x000fea0003800000 */
[----:B------:R-:W-:Y:S02]  /*a390*/  ISETP.NE.AND P2, PT, R177, 0x1, PT ;  /* 0x00000001b100780c */ /* 0x000fe40003f45270 */
[----:B------:R-:W-:-:S11]  /*a3a0*/  LOP3.LUT R37, RZ, R12, RZ, 0x33, !PT ;  /* 0x0000000cff257212 */ /* 0x000fd600078e33ff */
[----:B------:R-:W1:Y:S02]  /*a3b0*/  @P2 LDC.64 R66, c[0x0][0x9e8] ;  /* 0x00027a00ff422b82 */ /* 0x000e640000000a00 */
[----:B-1----:R-:W-:-:S05]  /*a3c0*/  @P2 IMAD.HI.U32 R12, R37, R66, RZ ;  /* 0x00000042250c2227 */ /* 0x002fca00078e00ff */
[----:B------:R-:W-:-:S04]  /*a3d0*/  @P2 SHF.R.U32.HI R37, RZ, R67, R12 ;  /* 0x00000043ff252219 */ /* 0x000fc8000001160c */
[----:B------:R-:W-:Y:S01]  /*a3e0*/  LOP3.LUT R12, RZ, R37, RZ, 0x33, !PT ;  /* 0x00000025ff0c7212 */ /* 0x000fe200078e33ff */
[----:B------:R-:W-:Y:S06]  /*a3f0*/  BRA `(.L_x_2776) ;  /* 0x0000000000107947 */ /* 0x000fec0003800000 */
.L_x_2775:
[----:B------:R-:W-:-:S13]  /*a400*/  ISETP.NE.AND P2, PT, R177, 0x1, PT ;  /* 0x00000001b100780c */ /* 0x000fda0003f45270 */
[----:B------:R-:W1:Y:S02]  /*a410*/  @P2 LDC.64 R66, c[0x0][0x9e8] ;  /* 0x00027a00ff422b82 */ /* 0x000e640000000a00 */
[----:B-1----:R-:W-:-:S05]  /*a420*/  @P2 IMAD.HI.U32 R24, R12, R66, RZ ;  /* 0x000000420c182227 */ /* 0x002fca00078e00ff */
[----:B------:R-:W-:-:S07]  /*a430*/  @P2 SHF.R.U32.HI R12, RZ, R67, R24 ;  /* 0x00000043ff0c2219 */ /* 0x000fce0000011618 */
.L_x_2776:
[----:B------:R-:W-:Y:S05]  /*a440*/  BSYNC B0 ;  /* 0x0000000000007941 */ /* 0x000fea0003800000 */
.L_x_2774:
[----:B------:R-:W-:-:S05]  /*a450*/  IMAD R12, R12, R177, R62 ;  /* 0x000000b10c0c7224 */ /* 0x000fca00078e023e */
[----:B------:R-:W-:Y:S02]  /*a460*/  VIMNMX R29, R29, R12, !PT ;  /* 0x0000000c1d1d7248 */ /* 0x000fe40007fe0100 */
[----:B------:R-:W-:-:S07]  /*a470*/  VIADDMNMX R26, R12, R177, R26, PT ;  /* 0x000000b10c1a7246 */ /* 0x000fce000380011a */
.L_x_2773:
[C---:B------:R-:W-:Y:S02]  /*a480*/  ISETP.GE.AND P2, PT, R51.reuse, 0x2, PT ;  /* 0x000000023300780c */ /* 0x040fe40003f46270 */
[----:B------:R-:W-:Y:S02]  /*a490*/  ISETP.GE.AND P6, PT, R51, 0x9, PT ;  /* 0x000000093300780c */ /* 0x000fe40003fc6270 */
[----:B------:R-:W-:Y:S02]  /*a4a0*/  ISETP.GT.AND P3, PT, R29, 0x1, !P2 ;  /* 0x000000011d00780c */ /* 0x000fe40005764270 */
[----:B------:R-:W-:Y:S02]  /*a4b0*/  ISETP.GE.AND P4, PT, R51, 0xa, PT ;  /* 0x0000000a3300780c */ /* 0x000fe40003f86270 */
[----:B------:R-:W-:Y:S02]  /*a4c0*/  ISETP.LT.OR P3, PT, R26, 0x2, P3 ;  /* 0x000000021a00780c */ /* 0x000fe40001f61670 */
[----:B------:R-:W-:-:S02]  /*a4d0*/  P2R R55, PR, RZ, 0x10 ;  /* 0x00000010ff377803 */ /* 0x000fc40000000000 */
[----:B------:R-:W-:Y:S02]  /*a4e0*/  FSEL R104, R72, -INF , !P3 ;  /* 0xff80000048687808 */ /* 0x000fe40005800000 */
[----:B------:R-:W-:-:S04]  /*a4f0*/  ISETP.GT.AND P3, PT, R29, 0x8, !P6 ;  /* 0x000000081d00780c */ /* 0x000fc80007764270 */
[----:B------:R-:W-:-:S04]  /*a500*/  ISETP.LT.OR P3, PT, R26, 0x9, P3 ;  /* 0x000000091a00780c */ /* 0x000fc80001f61670 */
[----:B------:R-:W-:Y:S02]  /*a510*/  FSEL R154, R74, -INF , !P3 ;  /* 0xff8000004a9a7808 */ /* 0x000fe40005800000 */
[----:B------:R-:W-:Y:S02]  /*a520*/  ISETP.GT.AND P3, PT, R29, 0x9, !P4 ;  /* 0x000000091d00780c */ /* 0x000fe40006764270 */
[----:B------:R-:W-:Y:S02]  /*a530*/  ISETP.GE.AND P4, PT, R51, 0x11, PT ;  /* 0x000000113300780c */ /* 0x000fe40003f86270 */
[----:B------:R-:W-:Y:S02]  /*a540*/  ISETP.LT.OR P3, PT, R26, 0xa, P3 ;  /* 0x0000000a1a00780c */ /* 0x000fe40001f61670 */
[----:B------:R-:W-:Y:S02]  /*a550*/  P2R R63, PR, RZ, 0x10 ;  /* 0x00000010ff3f7803 */ /* 0x000fe40000000000 */
[----:B------:R-:W-:-:S02]  /*a560*/  FSEL R106, R75, -INF , !P3 ;  /* 0xff8000004b6a7808 */ /* 0x000fc40005800000 */
[----:B------:R-:W-:Y:S02]  /*a570*/  ISETP.GT.AND P3, PT, R29, 0x10, !P4 ;  /* 0x000000101d00780c */ /* 0x000fe40006764270 */
[----:B------:R-:W-:Y:S02]  /*a580*/  ISETP.GE.AND P4, PT, R51, 0x12, PT ;  /* 0x000000123300780c */ /* 0x000fe40003f86270 */
[----:B------:R-:W-:Y:S02]  /*a590*/  ISETP.LT.OR P3, PT, R26, 0x11, P3 ;  /* 0x000000111a00780c */ /* 0x000fe40001f61670 */
[----:B------:R-:W-:Y:S02]  /*a5a0*/  P2R R67, PR, RZ, 0x10 ;  /* 0x00000010ff437803 */ /* 0x000fe40000000000 */
[----:B------:R-:W-:Y:S02]  /*a5b0*/  FSEL R100, R100, -INF , !P3 ;  /* 0xff80000064647808 */ /* 0x000fe40005800000 */
[----:B------:R-:W-:-:S02]  /*a5c0*/  ISETP.GT.AND P3, PT, R29, 0x11, !P4 ;  /* 0x000000111d00780c */ /* 0x000fc40006764270 */
[----:B------:R-:W-:Y:S02]  /*a5d0*/  ISETP.GE.AND P4, PT, R51, 0x19, PT ;  /* 0x000000193300780c */ /* 0x000fe40003f86270 */
[----:B------:R-:W-:Y:S02]  /*a5e0*/  ISETP.LT.OR P3, PT, R26, 0x12, P3 ;  /* 0x000000121a00780c */ /* 0x000fe40001f61670 */
[----:B------:R-:W-:Y:S02]  /*a5f0*/  P2R R71, PR, RZ, 0x10 ;  /* 0x00000010ff477803 */ /* 0x000fe40000000000 */
[----:B------:R-:W-:Y:S02]  /*a600*/  FSEL R98, R98, -INF , !P3 ;  /* 0xff80000062627808 */ /* 0x000fe40005800000 */
[----:B------:R-:W-:Y:S02]  /*a610*/  ISETP.GT.AND P3, PT, R29, 0x18, !P4 ;  /* 0x000000181d00780c */ /* 0x000fe40006764270 */
[----:B------:R-:W-:-:S02]  /*a620*/  ISETP.GE.AND P4, PT, R51, 0x1a, PT ;  /* 0x0000001a3300780c */ /* 0x000fc40003f86270 */
[----:B------:R-:W-:Y:S02]  /*a630*/  ISETP.LT.OR P3, PT, R26, 0x19, P3 ;  /* 0x000000191a00780c */ /* 0x000fe40001f61670 */
[----:B------:R-:W-:Y:S02]  /*a640*/  P2R R75, PR, RZ, 0x10 ;  /* 0x00000010ff4b7803 */ /* 0x000fe40000000000 */
[----:B------:R-:W-:Y:S02]  /*a650*/  FSEL R96, R96, -INF , !P3 ;  /* 0xff80000060607808 */ /* 0x000fe40005800000 */
[----:B------:R-:W-:Y:S02]  /*a660*/  ISETP.GT.AND P3, PT, R29, 0x19, !P4 ;  /* 0x000000191d00780c */ /* 0x000fe40006764270 */
[----:B------:R-:W-:Y:S02]  /*a670*/  ISETP.GE.AND P4, PT, R51, 0x21, PT ;  /* 0x000000213300780c */ /* 0x000fe40003f86270 */
[----:B------:R-:W-:-:S02]  /*a680*/  ISETP.LT.OR P3, PT, R26, 0x1a, P3 ;  /* 0x0000001a1a00780c */ /* 0x000fc40001f61670 */
[----:B------:R-:W-:Y:S02]  /*a690*/  P2R R77, PR, RZ, 0x10 ;  /* 0x00000010ff4d7803 */ /* 0x000fe40000000000 */
[----:B------:R-:W-:Y:S02]  /*a6a0*/  FSEL R94, R94, -INF , !P3 ;  /* 0xff8000005e5e7808 */ /* 0x000fe40005800000 */
[----:B------:R-:W-:Y:S02]  /*a6b0*/  ISETP.GT.AND P3, PT, R29, 0x20, !P4 ;  /* 0x000000201d00780c */ /* 0x000fe40006764270 */
[----:B------:R-:W-:Y:S02]  /*a6c0*/  ISETP.GE.AND P4, PT, R51, 0x22, PT ;  /* 0x000000223300780c */ /* 0x000fe40003f86270 */
[----:B------:R-:W-:Y:S02]  /*a6d0*/  ISETP.LT.OR P3, PT, R26, 0x21, P3 ;  /* 0x000000211a00780c */ /* 0x000fe40001f61670 */
[----:B------:R-:W-:-:S02]  /*a6e0*/  P2R R66, PR, RZ, 0x10 ;  /* 0x00000010ff427803 */ /* 0x000fc40000000000 */
[----:B------:R-:W-:Y:S02]  /*a6f0*/  FSEL R92, R92, -INF , !P3 ;  /* 0xff8000005c5c7808 */ /* 0x000fe40005800000 */
[----:B------:R-:W-:Y:S02]  /*a700*/  ISETP.GT.AND P3, PT, R29, 0x21, !P4 ;  /* 0x000000211d00780c */ /* 0x000fe40006764270 */
[----:B------:R-:W-:Y:S02]  /*a710*/  ISETP.GE.AND P4, PT, R51, 0x29, PT ;  /* 0x000000293300780c */ /* 0x000fe40003f86270 */
[----:B------:R-:W-:-:S04]  /*a720*/  ISETP.LT.OR P3, PT, R26, 0x22, P3 ;  /* 0x000000221a00780c */ /* 0x000fc80001f61670 */
[----:B0-----:R-:W-:Y:S02]  /*a730*/  FSEL R90, R41, -INF , !P3 ;  /* 0xff800000295a7808 */ /* 0x001fe40005800000 */
[----:B------:R-:W-:Y:S02]  /*a740*/  ISETP.GT.AND P3, PT, R29, 0x28, !P4 ;  /* 0x000000281d00780c */ /* 0x000fe40006764270 */
[----:B------:R-:W-:Y:S02]  /*a750*/  P2R R41, PR, RZ, 0x10 ;  /* 0x00000010ff297803 */ /* 0x000fe40000000000 */
[----:B------:R-:W-:Y:S02]  /*a760*/  ISETP.LT.OR P3, PT, R26, 0x29, P3 ;  /* 0x000000291a00780c */ /* 0x000fe40001f61670 */
[----:B------:R-:W-:Y:S02]  /*a770*/  ISETP.GE.AND P4, PT, R51, 0x2a, PT ;  /* 0x0000002a3300780c */ /* 0x000fe40003f86270 */
[----:B------:R-:W-:-:S02]  /*a780*/  FSEL R88, R44, -INF , !P3 ;  /* 0xff8000002c587808 */ /* 0x000fc40005800000 */
[----:B------:R-:W-:Y:S01]  /*a790*/  ISETP.GT.AND P3, PT, R29, 0x29, !P4 ;  /* 0x000000291d00780c */ /* 0x000fe20006764270 */
[----:B------:R-:W0:Y:S01]  /*a7a0*/  SHFL.IDX PT, R44, R35, 0x1, 0x1c1f ;  /* 0x003c1f00232c7f89 */ /* 0x000e2200000e0000 */
        /* <DEDUP_REMOVED lines=11> */
[C---:B------:R-:W-:Y:S01]  /*a860*/  ISETP.LT.OR P3, PT, R26.reuse, 0x32, P3 ;  /* 0x000000321a00780c */ /* 0x040fe20001f61670 */
[----:B0-----:R-:W-:Y:S01]  /*a870*/  IMAD.IADD R37, R47, 0x1, R44 ;  /* 0x000000012f257824 */ /* 0x001fe200078e022c */
        /* <DEDUP_REMOVED lines=40> */
[----:B------:R-:W-:-:S02]  /*ab00*/  VIADDMNMX R102, R44, R39, R102, PT ;  /* 0x000000272c667246 */ /* 0x000fc40003800166 */
[----:B------:R-:W-:Y:S02]  /*ab10*/  FSEL R12, R65, -INF , !P3 ;  /* 0xff800000410c7808 */ /* 0x000fe40005800000 */
[----:B------:R-:W-:-:S04]  /*ab20*/  ISETP.GE.AND P3, PT, R51, 0x59, PT ;  /* 0x000000593300780c */ /* 0x000fc80003f66270 */
[----:B------:R-:W-:-:S04]  /*ab30*/  ISETP.GT.AND P4, PT, R29, 0x58, !P3 ;  /* 0x000000581d00780c */ /* 0x000fc80005f84270 */
[----:B------:R-:W-:-:S04]  /*ab40*/  ISETP.LT.OR P4, PT, R26, 0x59, P4 ;  /* 0x000000591a00780c */ /* 0x000fc80002781670 */
[----:B------:R-:W-:Y:S02]  /*ab50*/  FSEL R24, R68, -INF , !P4 ;  /* 0xff80000044187808 */ /* 0x000fe40006000000 */
[----:B------:R-:W-:-:S04]  /*ab60*/  ISETP.GE.AND P4, PT, R51, 0x1, PT ;  /* 0x000000013300780c */ /* 0x000fc80003f86270 */
[----:B------:R-:W-:-:S04]  /*ab70*/  ISETP.GT.AND P5, PT, R29, RZ, !P4 ;  /* 0x000000ff1d00720c */ /* 0x000fc800067a4270 */
[----:B------:R-:W-:-:S04]  /*ab80*/  ISETP.LT.OR P5, PT, R26, 0x1, P5 ;  /* 0x000000011a00780c */ /* 0x000fc80002fa1670 */
[----:B------:R-:W-:Y:S02]  /*ab90*/  FSEL R152, R73, -INF , !P5 ;  /* 0xff80000049987808 */ /* 0x000fe40006800000 */
[----:B------:R-:W-:-:S04]  /*aba0*/  ISETP.GE.AND P5, PT, R51, 0x5a, PT ;  /* 0x0000005a3300780c */ /* 0x000fc80003fa6270 */
[----:B------:R-:W-:Y:S02]  /*abb0*/  P2R R51, PR, RZ, 0x20 ;  /* 0x00000020ff337803 */ /* 0x000fe40000000000 */
[----:B------:R-:W-:-:S04]  /*abc0*/  ISETP.GT.AND P5, PT, R29, 0x59, !P5 ;  /* 0x000000591d00780c */ /* 0x000fc80006fa4270 */
        /* <DEDUP_REMOVED lines=15> */
.L_x_2779:
[----:B------:R-:W-:-:S13]  /*acc0*/  ISETP.NE.AND P5, PT, R177, 0x1, PT ;  /* 0x00000001b100780c */ /* 0x000fda0003fa5270 */
[----:B------:R-:W0:Y:S02]  /*acd0*/  @P5 LDC.64 R44, c[0x0][0x9e8] ;  /* 0x00027a00ff2c5b82 */ /* 0x000e240000000a00 */
[----:B0-----:R-:W-:-:S05]  /*ace0*/  @P5 IMAD.HI.U32 R44, R29, R44, RZ ;  /* 0x0000002c1d2c5227 */ /* 0x001fca00078e00ff */
[----:B------:R-:W-:-:S07]  /*acf0*/  @P5 SHF.R.U32.HI R29, RZ, R45, R44 ;  /* 0x0000002dff1d5219 */ /* 0x000fce000001162c */
.L_x_2780:
[----:B------:R-:W-:Y:S05]  /*ad00*/  BSYNC B0 ;  /* 0x0000000000007941 */ /* 0x000fea0003800000 */
.L_x_2778:
[----:B------:R-:W-:-:S05]  /*ad10*/  IMAD R44, R29, R177, R62 ;  /* 0x000000b11d2c7224 */ /* 0x000fca00078e023e */
[----:B------:R-:W-:Y:S02]  /*ad20*/  VIMNMX R37, R37, R44, !PT ;  /* 0x0000002c25257248 */ /* 0x000fe40007fe0100 */
[----:B------:R-:W-:-:S07]  /*ad30*/  VIADDMNMX R102, R44, R177, R102, PT ;  /* 0x000000b12c667246 */ /* 0x000fce0003800166 */
.L_x_2777:
[C---:B------:R-:W-:Y:S01]  /*ad40*/  ISETP.GT.AND P2, PT, R37.reuse, 0x1, !P2 ;  /* 0x000000012500780c */ /* 0x040fe20005744270 */
[----:B------:R-:W-:Y:S01]  /*ad50*/  ULDC UR4, c[0x0][0x988] ;  /* 0x0002620000047ab9 */ /* 0x000fe20000000800 */
[----:B------:R-:W-:Y:S02]  /*ad60*/  ISETP.GT.AND P6, PT, R37, 0x8, !P6 ;  /* 0x000000082500780c */ /* 0x000fe400077c4270 */
[C---:B------:R-:W-:Y:S02]  /*ad70*/  ISETP.LT.OR P2, PT, R102.reuse, 0x2, P2 ;  /* 0x000000026600780c */ /* 0x040fe40001741670 */
[----:B------:R-:W-:Y:S02]  /*ad80*/  ISETP.LT.OR P6, PT, R102, 0x9, P6 ;  /* 0x000000096600780c */ /* 0x000fe400037c1670 */
[----:B------:R-:W-:Y:S02]  /*ad90*/  FSEL R68, R3, -INF , !P2 ;  /* 0xff80000003447808 */ /* 0x000fe40005000000 */
[----:B------:R-:W-:-:S02]  /*ada0*/  ISETP.NE.AND P2, PT, R55, RZ, PT ;  /* 0x000000ff3700720c */ /* 0x000fc40003f45270 */
[C---:B------:R-:W-:Y:S02]  /*adb0*/  ISETP.GT.AND P4, PT, R37.reuse, RZ, !P4 ;  /* 0x000000ff2500720c */ /* 0x040fe40006784270 */
[----:B------:R-:W-:Y:S02]  /*adc0*/  ISETP.GT.AND P2, PT, R37, 0x9, !P2 ;  /* 0x000000092500780c */ /* 0x000fe40005744270 */
[----:B------:R-:W-:Y:S02]  /*add0*/  ISETP.NE.AND P5, PT, R66, RZ, PT ;  /* 0x000000ff4200720c */ /* 0x000fe40003fa5270 */
[----:B------:R-:W-:Y:S02]  /*ade0*/  ISETP.LT.OR P2, PT, R102, 0xa, P2 ;  /* 0x0000000a6600780c */ /* 0x000fe40001741670 */
[----:B------:R-:W-:Y:S02]  /*adf0*/  FSEL R66, R7, -INF , !P6 ;  /* 0xff80000007427808 */ /* 0x000fe40007000000 */
[----:B------:R-:W-:Y:S01]  /*ae00*/  FSEL R62, R13, -INF , !P2 ;  /* 0xff8000000d3e7808 */ /* 0x000fe20005000000 */
[----:B------:R-:W-:Y:S01]  /*ae10*/  IMAD.U32 R13, RZ, RZ, UR4 ;  /* 0x00000004ff0d7e24 */ /* 0x000fe2000f8e00ff */
[----:B------:R-:W-:-:S02]  /*ae20*/  ISETP.NE.AND P2, PT, R63, RZ, PT ;  /* 0x000000ff3f00720c */ /* 0x000fc40003f45270 */
[----:B------:R-:W-:Y:S02]  /*ae30*/  ISETP.NE.AND P6, PT, R77, RZ, PT ;  /* 0x000000ff4d00720c */ /* 0x000fe40003fc5270 */
[----:B------:R-:W-:Y:S02]  /*ae40*/  ISETP.GT.AND P2, PT, R37, 0x10, !P2 ;  /* 0x000000102500780c */ /* 0x000fe40005744270 */
[C---:B------:R-:W-:Y:S02]  /*ae50*/  ISETP.LT.OR P4, PT, R102.reuse, 0x1, P4 ;  /* 0x000000016600780c */ /* 0x040fe40002781670 */
[----:B------:R-:W-:Y:S02]  /*ae60*/  ISETP.LT.OR P2, PT, R102, 0x11, P2 ;  /* 0x000000116600780c */ /* 0x000fe40001741670 */
[----:B------:R-:W-:Y:S02]  /*ae70*/  FSEL R35, R0, -INF , !P4 ;  /* 0xff80000000237808 */ /* 0x000fe40006000000 */
        /* <DEDUP_REMOVED lines=22> */
[----:B------:R-:W-:Y:S02]  /*afe0*/  ISETP.GT.AND P2, PT, R37, 0x20, !P6 ;  /* 0x000000202500780c */ /* 0x000fe40007744270 */
[----:B------:R-:W-:Y:S02]  /*aff0*/  FMNMX.FTZ R3, R88, R3, !PT ;  /* 0x0000000358037209 */ /* 0x000fe40007810000 */
[----:B------:R-:W-:-:S02]  /*b000*/  ISETP.LT.OR P2, PT, R102, 0x21, P2 ;  /* 0x000000216600780c */ /* 0x000fc40001741670 */
[----:B------:R-:W-:Y:S02]  /*b010*/  FMNMX.FTZ R3, R86, R3, !PT ;  /* 0x0000000356037209 */ /* 0x000fe40007810000 */
[----:B------:R-:W-:Y:S02]  /*b020*/  FSEL R36, R36, -INF , !P2 ;  /* 0xff80000024247808 */ /* 0x000fe40005000000 */
        /* <DEDUP_REMOVED lines=29> */
[----:B------:R-:W-:Y:S01]  /*b200*/  ISETP.NE.AND P6, PT, R60, RZ, PT ;  /* 0x000000ff3c00720c */ /* 0x000fe20003fc5270 */
[----:B------:R-:W0:Y:S01]  /*b210*/  SHFL.BFLY PT, R0, R3, 0x2, 0x1f ;  /* 0x0c401f0003007f89 */ /* 0x000e2200000e0000 */
[----:B------:R-:W-:Y:S02]  /*b220*/  ISETP.LT.OR P2, PT, R102, 0x32, P2 ;  /* 0x000000326600780c */ /* 0x000fe40001741670 */
[----:B------:R-:W-:Y:S02]  /*b230*/  ISETP.NE.AND P5, PT, R61, RZ, PT ;  /* 0x000000ff3d00720c */ /* 0x000fe40003fa5270 */
[----:B------:R-:W-:Y:S02]  /*b240*/  FSEL R46, R46, -INF , !P2 ;  /* 0xff8000002e2e7808 */ /* 0x000fe40005000000 */
[----:B------:R-:W-:-:S02]  /*b250*/  ISETP.NE.AND P2, PT, R49, RZ, PT ;  /* 0x000000ff3100720c */ /* 0x000fc40003f45270 */
[C---:B------:R-:W-:Y:S02]  /*b260*/  ISETP.GT.AND P3, PT, R37.reuse, 0x58, !P3 ;  /* 0x000000582500780c */ /* 0x040fe40005f64270 */
[----:B------:R-:W-:Y:S02]  /*b270*/  ISETP.GT.AND P2, PT, R37, 0x38, !P2 ;  /* 0x000000382500780c */ /* 0x000fe40005744270 */
[C---:B------:R-:W-:Y:S02]  /*b280*/  ISETP.LT.OR P3, PT, R102.reuse, 0x59, P3 ;  /* 0x000000596600780c */ /* 0x040fe40001f61670 */
[----:B------:R-:W-:-:S04]  /*b290*/  ISETP.LT.OR P2, PT, R102, 0x39, P2 ;  /* 0x000000396600780c */ /* 0x000fc80001741670 */
[----:B------:R-:W-:Y:S02]  /*b2a0*/  FSEL R48, R48, -INF , !P2 ;  /* 0xff80000030307808 */ /* 0x000fe40005000000 */
[----:B------:R-:W-:Y:S02]  /*b2b0*/  ISETP.NE.AND P2, PT, R85, RZ, PT ;  /* 0x000000ff5500720c */ /* 0x000fe40003f45270 */
[----:B0-----:R-:W-:Y:S02]  /*b2c0*/  FMNMX.FTZ R27, R3, R0, !PT ;  /* 0x00000000031b7209 */ /* 0x001fe40007810000 */
[----:B------:R-:W-:Y:S02]  /*b2d0*/  ISETP.GT.AND P2, PT, R37, 0x39, !P2 ;  /* 0x000000392500780c */ /* 0x000fe40005744270 */
[----:B------:R-:W-:Y:S01]  /*b2e0*/  FMNMX.FTZ R3, R35, R68, !PT ;  /* 0x0000004423037209 */ /* 0x000fe20007810000 */
[----:B------:R-:W0:Y:S01]  /*b2f0*/  SHFL.BFLY PT, R0, R27, 0x1, 0x1f ;  /* 0x0c201f001b007f89 */ /* 0x000e2200000e0000 */
[----:B------:R-:W-:-:S02]  /*b300*/  ISETP.LT.OR P2, PT, R102, 0x3a, P2 ;  /* 0x0000003a6600780c */ /* 0x000fc40001741670 */
[----:B------:R-:W-:Y:S02]  /*b310*/  FMNMX.FTZ R3, R66, R3, !PT ;  /* 0x0000000342037209 */ /* 0x000fe40007810000 */
[----:B------:R-:W-:Y:S02]  /*b320*/  FSEL R52, R52, -INF , !P2 ;  /* 0xff80000034347808 */ /* 0x000fe40005000000 */
[----:B------:R-:W-:Y:S02]  /*b330*/  ISETP.NE.AND P2, PT, R53, RZ, PT ;  /* 0x000000ff3500720c */ /* 0x000fe40003f45270 */
[----:B------:R-:W-:Y:S02]  /*b340*/  FMNMX.FTZ R3, R62, R3, !PT ;  /* 0x000000033e037209 */ /* 0x000fe40007810000 */
[----:B------:R-:W-:-:S04]  /*b350*/  ISETP.GT.AND P2, PT, R37, 0x40, !P2 ;  /* 0x000000402500780c */ /* 0x000fc80005744270 */
[----:B------:R-:W-:-:S04]  /*b360*/  ISETP.LT.OR P2, PT, R102, 0x41, P2 ;  /* 0x000000416600780c */ /* 0x000fc80001741670 */
[----:B------:R-:W-:Y:S02]  /*b370*/  FSEL R60, R58, -INF , !P2 ;  /* 0xff8000003a3c7808 */ /* 0x000fe40005000000 */
[----:B------:R-:W-:Y:S02]  /*b380*/  ISETP.NE.AND P2, PT, R56, RZ, PT ;  /* 0x000000ff3800720c */ /* 0x000fe40003f45270 */
[----:B0-----:R-:W-:Y:S02]  /*b390*/  FMNMX.FTZ R7, R27, R0, !PT ;  /* 0x000000001b077209 */ /* 0x001fe40007810000 */
[----:B------:R-:W-:-:S03]  /*b3a0*/  ISETP.GT.AND P2, PT, R37, 0x41, !P2 ;  /* 0x000000412500780c */ /* 0x000fc60005744270 */
[----:B------:R-:W-:Y:S01]  /*b3b0*/  FMUL.FTZ R0, R7, R13 ;  /* 0x0000000d07007220 */ /* 0x000fe20000410000 */
[----:B------:R-:W-:-:S04]  /*b3c0*/  ISETP.LT.OR P2, PT, R102, 0x42, P2 ;  /* 0x000000426600780c */ /* 0x000fc80001741670 */
[----:B------:R-:W-:Y:S02]  /*b3d0*/  FSEL R56, R59, -INF , !P2 ;  /* 0xff8000003b387808 */ /* 0x000fe40005000000 */
[----:B------:R-:W-:-:S04]  /*b3e0*/  ISETP.NE.AND P2, PT, R57, RZ, PT ;  /* 0x000000ff3900720c */ /* 0x000fc80003f45270 */
[----:B------:R-:W-:-:S04]  /*b3f0*/  ISETP.GT.AND P2, PT, R37, 0x48, !P2 ;  /* 0x000000482500780c */ /* 0x000fc80005744270 */
[----:B------:R-:W-:-:S04]  /*b400*/  ISETP.LT.OR P2, PT, R102, 0x49, P2 ;  /* 0x000000496600780c */ /* 0x000fc80001741670 */
[----:B------:R-:W-:Y:S02]  /*b410*/  FSEL R58, R43, -INF , !P2 ;  /* 0xff8000002b3a7808 */ /* 0x000fe40005000000 */
[----:B------:R-:W-:-:S04]  /*b420*/  ISETP.GT.AND P2, PT, R37, 0x49, !P6 ;  /* 0x000000492500780c */ /* 0x000fc80007744270 */
[----:B------:R-:W-:-:S04]  /*b430*/  ISETP.LT.OR P2, PT, R102, 0x4a, P2 ;  /* 0x0000004a6600780c */ /* 0x000fc80001741670 */
[----:B------:R-:W-:Y:S02]  /*b440*/  FSEL R50, R50, -INF , !P2 ;  /* 0xff80000032327808 */ /* 0x000fe40005000000 */
[----:B------:R-:W-:Y:S02]  /*b450*/  ISETP.GT.AND P2, PT, R37, 0x50, !P5 ;  /* 0x000000502500780c */ /* 0x000fe40006f44270 */
[----:B------:R-:W-:Y:S02]  /*b460*/  ISETP.NE.AND P5, PT, R87, RZ, PT ;  /* 0x000000ff5700720c */ /* 0x000fe40003fa5270 */
[----:B------:R-:W-:-:S04]  /*b470*/  ISETP.LT.OR P2, PT, R102, 0x51, P2 ;  /* 0x000000516600780c */ /* 0x000fc80001741670 */
[----:B------:R-:W-:Y:S02]  /*b480*/  FSEL R54, R54, -INF , !P2 ;  /* 0xff80000036367808 */ /* 0x000fe40005000000 */
[----:B------:R-:W-:-:S04]  /*b490*/  FSETP.NEU.FTZ.AND P2, PT, R7, -INF , PT ;  /* 0xff8000000700780b */ /* 0x000fc80003f5d000 */
[----:B------:R-:W-:Y:S02]  /*b4a0*/  FSEL R41, R0, RZ, P2 ;  /* 0x000000ff00297208 */ /* 0x000fe40001000000 */
[----:B------:R-:W-:Y:S02]  /*b4b0*/  ISETP.GT.AND P2, PT, R37, 0x51, !P5 ;  /* 0x000000512500780c */ /* 0x000fe40006f44270 */
[----:B------:R-:W-:Y:S01]  /*b4c0*/  ISETP.NE.AND P5, PT, R51, RZ, PT ;  /* 0x000000ff3300720c */ /* 0x000fe20003fa5270 */
[-CC-:B------:R-:W-:Y:S01]  /*b4d0*/  FFMA.FTZ R29, R104, R13.reuse, -R41.reuse ;  /* 0x0000000d681d7223 */ /* 0x180fe20000010829 */
[----:B------:R-:W-:Y:S01]  /*b4e0*/  ISETP.LT.OR P2, PT, R102, 0x52, P2 ;  /* 0x000000526600780c */ /* 0x000fe20001741670 */
[-CC-:B------:R-:W-:Y:S01]  /*b4f0*/  FFMA.FTZ R39, R106, R13.reuse, -R41.reuse ;  /* 0x0000000d6a277223 */ /* 0x180fe20000010829 */
[-CC-:B------:R-:W-:Y:S01]  /*b500*/  FFMA.FTZ R160, R92, R13.reuse, -R41.reuse ;  /* 0x0000000d5ca07223 */ /* 0x180fe20000010829 */
[-CC-:B------:R-:W-:Y:S01]  /*b510*/  FFMA.FTZ R49, R12, R13.reuse, -R41.reuse ;  /* 0x0000000d0c317223 */ /* 0x180fe20000010829 */
[----:B------:R-:W-:Y:S01]  /*b520*/  FSEL R0, R25, -INF , !P2 ;  /* 0xff80000019007808 */ /* 0x000fe20005000000 */
[--C-:B------:R-:W-:Y:S01]  /*b530*/  FFMA.FTZ R152, R152, R13, -R41.reuse ;  /* 0x0000000d98987223 */ /* 0x100fe20000010829 */
[----:B------:R-:W-:Y:S01]  /*b540*/  FMNMX.FTZ R25, R28, R3, !PT ;  /* 0x000000031c197209 */ /* 0x000fe20007810000 */
[-CC-:B------:R-:W-:Y:S01]  /*b550*/  FFMA.FTZ R154, R154, R13.reuse, -R41.reuse ;  /* 0x0000000d9a9a7223 */ /* 0x180fe20000010829 */
[----:B------:R0:W-:Y:S01]  /*b560*/  MUFU.EX2 R3, R29 ;  /* 0x0000001d00037308 */ /* 0x0001e20000000800 */
[----:B------:R-:W-:Y:S01]  /*b570*/  ISETP.GT.AND P2, PT, R37, 0x59, !P5 ;  /* 0x000000592500780c */ /* 0x000fe20006f44270 */
[--C-:B------:R-:W-:Y:S01]  /*b580*/  FFMA.FTZ R37, R90, R13, -R41.reuse ;  /* 0x0000000d5a257223 */ /* 0x100fe20000010829 */
[----:B------:R-:W-:Y:S01]  /*b590*/  FMNMX.FTZ R25, R30, R25, !PT ;  /* 0x000000191e197209 */ /* 0x000fe20007810000 */
[-CC-:B------:R-:W-:Y:S01]  /*b5a0*/  FFMA.FTZ R156, R100, R13.reuse, -R41.reuse ;  /* 0x0000000d649c7223 */ /* 0x180fe20000010829 */
[----:B------:R-:W-:Y:S01]  /*b5b0*/  ISETP.LT.OR P2, PT, R102, 0x5a, P2 ;  /* 0x0000005a6600780c */ /* 0x000fe20001741670 */
[--C-:B------:R-:W-:Y:S01]  /*b5c0*/  FFMA.FTZ R98, R98, R13, -R41.reuse ;  /* 0x0000000d62627223 */ /* 0x100fe20000010829 */
[----:B------:R-:W-:Y:S01]  /*b5d0*/  FMNMX.FTZ R25, R32, R25, !PT ;  /* 0x0000001920197209 */ /* 0x000fe20007810000 */
[----:B------:R-:W1:Y:S01]  /*b5e0*/  MUFU.EX2 R152, R152 ;  /* 0x0000009800987308 */ /* 0x000e620000000800 */
[----:B------:R-:W-:Y:S01]  /*b5f0*/  FSEL R90, R31, -INF , !P3 ;  /* 0xff8000001f5a7808 */ /* 0x000fe20005800000 */
[--C-:B------:R-:W-:Y:S01]  /*b600*/  FFMA.FTZ R31, R86, R13, -R41.reuse ;  /* 0x0000000d561f7223 */ /* 0x100fe20000010829 */
[----:B------:R-:W-:Y:S01]  /*b610*/  FMNMX.FTZ R25, R34, R25, !PT ;  /* 0x0000001922197209 */ /* 0x000fe20007810000 */
[-CC-:B------:R-:W-:Y:S01]  /*b620*/  FFMA.FTZ R158, R96, R13.reuse, -R41.reuse ;  /* 0x0000000d609e7223 */ /* 0x180fe20000010829 */
[----:B------:R-:W-:Y:S01]  /*b630*/  FSEL R92, R33, -INF , !P2 ;  /* 0xff800000215c7808 */ /* 0x000fe20005000000 */
[--C-:B------:R-:W-:Y:S01]  /*b640*/  FFMA.FTZ R94, R94, R13, -R41.reuse ;  /* 0x0000000d5e5e7223 */ /* 0x100fe20000010829 */
[----:B------:R-:W-:Y:S01]  /*b650*/  FMNMX.FTZ R27, R36, R25, !PT ;  /* 0x00000019241b7209 */ /* 0x000fe20007810000 */
[----:B------:R-:W-:Y:S01]  /*b660*/  MUFU.EX2 R33, R31 ;  /* 0x0000001f00217308 */ /* 0x000fe20000000800 */
[-CC-:B------:R-:W-:Y:S01]  /*b670*/  FFMA.FTZ R88, R88, R13.reuse, -R41.reuse ;  /* 0x0000000d58587223 */ /* 0x180fe20000010829 */
[--C-:B------:R-:W-:Y:S01]  /*b680*/  FFMA.FTZ R84, R84, R13, -R41.reuse ;  /* 0x0000000d54547223 */ /* 0x100fe20000010829 */
[----:B------:R-:W-:Y:S01]  /*b690*/  FMNMX.FTZ R27, R38, R27, !PT ;  /* 0x0000001b261b7209 */ /* 0x000fe20007810000 */
[-CC-:B------:R-:W-:Y:S01]  /*b6a0*/  FFMA.FTZ R82, R82, R13.reuse, -R41.reuse ;  /* 0x0000000d52527223 */ /* 0x180fe20000010829 */
[-CC-:B------:R-:W-:Y:S01]  /*b6b0*/  FFMA.FTZ R80, R80, R13.reuse, -R41.reuse ;  /* 0x0000000d50507223 */ /* 0x180fe20000010829 */
[--C-:B------:R-:W-:Y:S01]  /*b6c0*/  FFMA.FTZ R78, R78, R13, -R41.reuse ;  /* 0x0000000d4e4e7223 */ /* 0x100fe20000010829 */
[----:B------:R-:W-:Y:S01]  /*b6d0*/  FMNMX.FTZ R27, R40, R27, !PT ;  /* 0x0000001b281b7209 */ /* 0x000fe20007810000 */
[----:B------:R2:W-:Y:S01]  /*b6e0*/  MUFU.EX2 R25, R39 ;  /* 0x0000002700197308 */ /* 0x0005e20000000800 */
[-CC-:B------:R-:W-:Y:S01]  /*b6f0*/  FFMA.FTZ R76, R76, R13.reuse, -R41.reuse ;  /* 0x0000000d4c4c7223 */ /* 0x180fe20000010829 */
[--C-:B------:R-:W-:Y:S01]  /*b700*/  FFMA.FTZ R74, R74, R13, -R41.reuse ;  /* 0x0000000d4a4a7223 */ /* 0x100fe20000010829 */
[----:B------:R-:W-:Y:S01]  /*b710*/  FMNMX.FTZ R27, R42, R27, !PT ;  /* 0x0000001b2a1b7209 */ /* 0x000fe20007810000 */
[-CC-:B------:R-:W-:Y:S01]  /*b720*/  FFMA.FTZ R72, R72, R13.reuse, -R41.reuse ;  /* 0x0000000d48487223 */ /* 0x180fe20000010829 */
[-CC-:B------:R-:W-:Y:S01]  /*b730*/  FFMA.FTZ R70, R70, R13.reuse, -R41.reuse ;  /* 0x0000000d46467223 */ /* 0x180fe20000010829 */
[--C-:B------:R-:W-:Y:S01]  /*b740*/  FFMA.FTZ R64, R64, R13, -R41.reuse ;  /* 0x0000000d40407223 */ /* 0x100fe20000010829 */
[----:B0-----:R-:W-:Y:S01]  /*b750*/  FMNMX.FTZ R29, R44, R27, !PT ;  /* 0x0000001b2c1d7209 */ /* 0x001fe20007810000 */
[-CC-:B------:R-:W-:Y:S01]  /*b760*/  FFMA.FTZ R24, R24, R13.reuse, -R41.reuse ;  /* 0x0000000d18187223 */ /* 0x180fe20000010829 */
[----:B------:R-:W-:Y:S01]  /*b770*/  FFMA.FTZ R26, R26, R13, -R41 ;  /* 0x0000000d1a1a7223 */ /* 0x000fe20000010829 */
[----:B------:R-:W-:Y:S01]  /*b780*/  MUFU.EX2 R154, R154 ;  /* 0x0000009a009a7308 */ /* 0x000fe20000000800 */
[----:B------:R-:W-:Y:S01]  /*b790*/  FMNMX.FTZ R29, R46, R29, !PT ;  /* 0x0000001d2e1d7209 */ /* 0x000fe20007810000 */
[----:B-1----:R-:W-:Y:S01]  /*b7a0*/  FADD.FTZ R51, R152, R3 ;  /* 0x0000000398337221 */ /* 0x002fe20000010000 */
[----:B------:R-:W-:-:S02]  /*b7b0*/  F2FP.BF16.F32.PACK_AB R152, R3, R152 ;  /* 0x000000980398723e */ /* 0x000fc400000010ff */
[----:B------:R-:W-:-:S03]  /*b7c0*/  FMNMX.FTZ R29, R48, R29, !PT ;  /* 0x0000001d301d7209 */ /* 0x000fc60007810000 */
[----:B------:R-:W-:Y:S01]  /*b7d0*/  MUFU.EX2 R156, R156 ;  /* 0x0000009c009c7308 */ /* 0x000fe20000000800 */
[----:B------:R-:W-:-:S04]  /*b7e0*/  FMNMX.FTZ R29, R52, R29, !PT ;  /* 0x0000001d341d7209 */ /* 0x000fc80007810000 */
[----:B--2---:R-:W-:-:S03]  /*b7f0*/  FMNMX.FTZ R39, R60, R29, !PT ;  /* 0x0000001d3c277209 */ /* 0x004fc60007810000 */
[----:B------:R-:W-:Y:S01]  /*b800*/  MUFU.EX2 R27, R98 ;  /* 0x00000062001b7308 */ /* 0x000fe20000000800 */
[----:B------:R-:W-:-:S04]  /*b810*/  FMNMX.FTZ R39, R56, R39, !PT ;  /* 0x0000002738277209 */ /* 0x000fc80007810000 */
[----:B------:R-:W-:-:S03]  /*b820*/  FMNMX.FTZ R39, R58, R39, !PT ;  /* 0x000000273a277209 */ /* 0x000fc60007810000 */
[----:B------:R-:W-:Y:S01]  /*b830*/  MUFU.EX2 R158, R158 ;  /* 0x0000009e009e7308 */ /* 0x000fe20000000800 */
[----:B------:R-:W-:-:S04]  /*b840*/  FMNMX.FTZ R39, R50, R39, !PT ;  /* 0x0000002732277209 */ /* 0x000fc80007810000 */
[----:B------:R-:W-:-:S03]  /*b850*/  FMNMX.FTZ R39, R54, R39, !PT ;  /* 0x0000002736277209 */ /* 0x000fc60007810000 */
[----:B------:R-:W-:Y:S01]  /*b860*/  MUFU.EX2 R29, R94 ;  /* 0x0000005e001d7308 */ /* 0x000fe20000000800 */
[----:B------:R-:W-:-:S04]  /*b870*/  FMNMX.FTZ R39, R0, R39, !PT ;  /* 0x0000002700277209 */ /* 0x000fc80007810000 */
[----:B------:R-:W-:-:S03]  /*b880*/  FMNMX.FTZ R39, R90, R39, !PT ;  /* 0x000000275a277209 */ /* 0x000fc60007810000 */
[----:B------:R-:W-:Y:S01]  /*b890*/  MUFU.EX2 R160, R160 ;  /* 0x000000a000a07308 */ /* 0x000fe20000000800 */
[----:B------:R-:W-:-:S05]  /*b8a0*/  FMNMX.FTZ R39, R92, R39, !PT ;  /* 0x000000275c277209 */ /* 0x000fca0007810000 */
[----:B------:R-:W0:Y:S02]  /*b8b0*/  SHFL.BFLY PT, R86, R39, 0x2, 0x1f ;  /* 0x0c401f0027567f89 */ /* 0x000e2400000e0000 */
[----:B------:R-:W-:Y:S08]  /*b8c0*/  MUFU.EX2 R37, R37 ;  /* 0x0000002500257308 */ /* 0x000ff00000000800 */
[----:B------:R-:W1:Y:S08]  /*b8d0*/  MUFU.EX2 R88, R88 ;  /* 0x0000005800587308 */ /* 0x000e700000000800 */
[----:B------:R-:W-:Y:S01]  /*b8e0*/  MUFU.EX2 R84, R84 ;  /* 0x0000005400547308 */ /* 0x000fe20000000800 */
[----:B0-----:R-:W-:-:S07]  /*b8f0*/  FMNMX.FTZ R86, R39, R86, !PT ;  /* 0x0000005627567209 */ /* 0x001fce0007810000 */
[----:B------:R-:W0:Y:S01]  /*b900*/  MUFU.EX2 R43, R82 ;  /* 0x00000052002b7308 */ /* 0x000e220000000800 */
[----:B-1----:R-:W-:Y:S01]  /*b910*/  F2FP.BF16.F32.PACK_AB R162, R33, R88 ;  /* 0x0000005821a2723e */ /* 0x002fe200000010ff */
[----:B------:R-:W1:Y:S06]  /*b920*/  SHFL.BFLY PT, R31, R86, 0x1, 0x1f ;  /* 0x0c201f00561f7f89 */ /* 0x000e6c00000e0000 */
[----:B------:R-:W-:Y:S08]  /*b930*/  MUFU.EX2 R80, R80 ;  /* 0x0000005000507308 */ /* 0x000ff00000000800 */
[----:B------:R-:W2:Y:S01]  /*b940*/  MUFU.EX2 R45, R78 ;  /* 0x0000004e002d7308 */ /* 0x000ea20000000800 */
[----:B0-----:R-:W-:-:S07]  /*b950*/  F2FP.BF16.F32.PACK_AB R164, R43, R84 ;  /* 0x000000542ba4723e */ /* 0x001fce00000010ff */
[----:B------:R-:W-:Y:S01]  /*b960*/  MUFU.EX2 R76, R76 ;  /* 0x0000004c004c7308 */ /* 0x000fe20000000800 */
[----:B-1----:R-:W-:-:S04]  /*b970*/  FMNMX.FTZ R12, R86, R31, !PT ;  /* 0x0000001f560c7209 */ /* 0x002fc80007810000 */
[C---:B------:R-:W-:Y:S01]  /*b980*/  FSETP.NEU.FTZ.AND P2, PT, R12.reuse, -INF , PT ;  /* 0xff8000000c00780b */ /* 0x040fe20003f5d000 */
[----:B------:R-:W-:Y:S02]  /*b990*/  FMUL.FTZ R31, R12, R13 ;  /* 0x0000000d0c1f7220 */ /* 0x000fe40000410000 */
[----:B------:R-:W-:Y:S01]  /*b9a0*/  MUFU.EX2 R39, R74 ;  /* 0x0000004a00277308 */ /* 0x000fe20000000800 */
[----:B--2---:R-:W-:Y:S02]  /*b9b0*/  F2FP.BF16.F32.PACK_AB R166, R45, R80 ;  /* 0x000000502da6723e */ /* 0x004fe400000010ff */
[----:B------:R-:W-:-:S05]  /*b9c0*/  FSEL R41, R31, RZ, P2 ;  /* 0x000000ff1f297208 */ /* 0x000fca0001000000 */
[----:B------:R0:W-:Y:S01]  /*b9d0*/  MUFU.EX2 R31, R26 ;  /* 0x0000001a001f7308 */ /* 0x0001e20000000800 */
        /* <DEDUP_REMOVED lines=8> */
[----:B0-----:R-:W-:Y:S01]  /*ba60*/  FADD.FTZ R26, R154, R51 ;  /* 0x000000339a1a7221 */ /* 0x001fe20000010000 */
[-CC-:B------:R-:W-:Y:S01]  /*ba70*/  FFMA.FTZ R34, R34, R13.reuse, -R41.reuse ;  /* 0x0000000d22227223 */ /* 0x180fe20000010829 */
[-CC-:B------:R-:W-:Y:S01]  /*ba80*/  FFMA.FTZ R36, R36, R13.reuse, -R41.reuse ;  /* 0x0000000d24247223 */ /* 0x180fe20000010829 */
[-CC-:B------:R-:W-:Y:S01]  /*ba90*/  FFMA.FTZ R38, R38, R13.reuse, -R41.reuse ;  /* 0x0000000d26267223 */ /* 0x180fe20000010829 */
[----:B------:R-:W-:Y:S01]  /*baa0*/  FADD.FTZ R51, R25, R26 ;  /* 0x0000001a19337221 */ /* 0x000fe20000010000 */
[-CC-:B------:R-:W-:Y:S01]  /*bab0*/  FFMA.FTZ R40, R40, R13.reuse, -R41.reuse ;  /* 0x0000000d28287223 */ /* 0x180fe20000010829 */
[-C--:B------:R-:W-:Y:S01]  /*bac0*/  FFMA.FTZ R42, R42, R13.reuse, -R41 ;  /* 0x0000000d2a2a7223 */ /* 0x080fe20000010829 */
[----:B------:R-:W0:Y:S01]  /*bad0*/  MUFU.EX2 R68, R68 ;  /* 0x0000004400447308 */ /* 0x000e220000000800 */
[----:B------:R-:W-:Y:S01]  /*bae0*/  FADD.FTZ R26, R156, R51 ;  /* 0x000000339c1a7221 */ /* 0x000fe20000010000 */
[-CC-:B------:R-:W-:Y:S01]  /*baf0*/  FFMA.FTZ R44, R44, R13.reuse, -R41.reuse ;  /* 0x0000000d2c2c7223 */ /* 0x180fe20000010829 */
[-CC-:B------:R-:W-:Y:S01]  /*bb00*/  FFMA.FTZ R46, R46, R13.reuse, -R41.reuse ;  /* 0x0000000d2e2e7223 */ /* 0x180fe20000010829 */
[-CC-:B------:R-:W-:Y:S01]  /*bb10*/  FFMA.FTZ R48, R48, R13.reuse, -R41.reuse ;  /* 0x0000000d30307223 */ /* 0x180fe20000010829 */
[----:B------:R-:W-:Y:S01]  /*bb20*/  FADD.FTZ R53, R27, R26 ;  /* 0x0000001a1b357221 */ /* 0x000fe20000010000 */
[-CC-:B------:R-:W-:Y:S01]  /*bb30*/  FFMA.FTZ R52, R52, R13.reuse, -R41.reuse ;  /* 0x0000000d34347223 */ /* 0x180fe20000010829 */
[-CC-:B------:R-:W-:Y:S01]  /*bb40*/  FFMA.FTZ R60, R60, R13.reuse, -R41.reuse ;  /* 0x0000000d3c3c7223 */ /* 0x180fe20000010829 */
[----:B------:R-:W1:Y:S01]  /*bb50*/  MUFU.EX2 R66, R66 ;  /* 0x0000004200427308 */ /* 0x000e620000000800 */
[-CC-:B------:R-:W-:Y:S01]  /*bb60*/  FFMA.FTZ R56, R56, R13.reuse, -R41.reuse ;  /* 0x0000000d38387223 */ /* 0x180fe20000010829 */
[-CC-:B------:R-:W-:Y:S01]  /*bb70*/  FFMA.FTZ R58, R58, R13.reuse, -R41.reuse ;  /* 0x0000000d3a3a7223 */ /* 0x180fe20000010829 */
[----:B------:R-:W-:Y:S01]  /*bb80*/  F2FP.BF16.F32.PACK_AB R154, R25, R154 ;  /* 0x0000009a199a723e */ /* 0x000fe200000010ff */
[-CC-:B------:R-:W-:Y:S01]  /*bb90*/  FFMA.FTZ R50, R50, R13.reuse, -R41.reuse ;  /* 0x0000000d32327223 */ /* 0x180fe20000010829 */
[-CC-:B------:R-:W-:Y:S01]  /*bba0*/  FFMA.FTZ R54, R54, R13.reuse, -R41.reuse ;  /* 0x0000000d36367223 */ /* 0x180fe20000010829 */
[-CC-:B------:R-:W-:Y:S01]  /*bbb0*/  FFMA.FTZ R0, R0, R13.reuse, -R41.reuse ;  /* 0x0000000d00007223 */ /* 0x180fe20000010829 */
[-CC-:B------:R-:W-:Y:S01]  /*bbc0*/  FFMA.FTZ R90, R90, R13.reuse, -R41.reuse ;  /* 0x0000000d5a5a7223 */ /* 0x180fe20000010829 */
[----:B------:R-:W2:Y:S01]  /*bbd0*/  MUFU.EX2 R155, R62 ;  /* 0x0000003e009b7308 */ /* 0x000ea20000000800 */
[----:B0-----:R-:W-:Y:S01]  /*bbe0*/  FADD.FTZ R51, R35, R68 ;  /* 0x0000004423337221 */ /* 0x001fe20000010000 */
[----:B------:R-:W-:Y:S01]  /*bbf0*/  FFMA.FTZ R41, R92, R13, -R41 ;  /* 0x0000000d5c297223 */ /* 0x000fe20000010829 */
[----:B------:R-:W-:-:S02]  /*bc00*/  F2FP.BF16.F32.PACK_AB R156, R27, R156 ;  /* 0x0000009c1b9c723e */ /* 0x000fc400000010ff */
[----:B------:R-:W-:Y:S02]  /*bc10*/  F2FP.BF16.F32.PACK_AB R168, R39, R76 ;  /* 0x0000004c27a8723e */ /* 0x000fe400000010ff */
[----:B------:R-:W-:Y:S01]  /*bc20*/  F2FP.BF16.F32.PACK_AB R153, R68, R35 ;  /* 0x000000234499723e */ /* 0x000fe200000010ff */
[----:B------:R-:W0:Y:S01]  /*bc30*/  MUFU.EX2 R28, R28 ;  /* 0x0000001c001c7308 */ /* 0x000e220000000800 */
[----:B-1----:R-:W-:-:S07]  /*bc40*/  FADD.FTZ R26, R66, R51 ;  /* 0x00000033421a7221 */ /* 0x002fce0000010000 */
[----:B------:R1:W3:Y:S01]  /*bc50*/  MUFU.EX2 R157, R30 ;  /* 0x0000001e009d7308 */ /* 0x0002e20000000800 */
[C---:B--2---:R-:W-:Y:S01]  /*bc60*/  FADD.FTZ R51, R155.reuse, R26 ;  /* 0x0000001a9b337221 */ /* 0x044fe20000010000 */
[----:B------:R-:W-:-:S06]  /*bc70*/  F2FP.BF16.F32.PACK_AB R155, R155, R66 ;  /* 0x000000429b9b723e */ /* 0x000fcc00000010ff */
[----:B------:R-:W2:Y:S01]  /*bc80*/  MUFU.EX2 R32, R32 ;  /* 0x0000002000207308 */ /* 0x000ea20000000800 */
[----:B-1----:R-:W-:Y:S01]  /*bc90*/  FADD.FTZ R30, R158, R53 ;  /* 0x000000359e1e7221 */ /* 0x002fe20000010000 */
[----:B0-----:R-:W-:Y:S01]  /*bca0*/  FADD.FTZ R26, R28, R51 ;  /* 0x000000331c1a7221 */ /* 0x001fe20000010000 */
[C---:B------:R-:W-:Y:S02]  /*bcb0*/  F2FP.BF16.F32.PACK_AB R158, R29.reuse, R158 ;  /* 0x0000009e1d9e723e */ /* 0x040fe400000010ff */
[----:B------:R-:W-:-:S03]  /*bcc0*/  FADD.FTZ R53, R29, R30 ;  /* 0x0000001e1d357221 */ /* 0x000fc60000010000 */
[----:B------:R-:W0:Y:S01]  /*bcd0*/  MUFU.EX2 R159, R34 ;  /* 0x00000022009f7308 */ /* 0x000e220000000800 */
[----:B------:R-:W-:Y:S01]  /*bce0*/  FADD.FTZ R30, R160, R53 ;  /* 0x00000035a01e7221 */ /* 0x000fe20000010000 */
[----:B---3--:R-:W-:Y:S01]  /*bcf0*/  FADD.FTZ R51, R157, R26 ;  /* 0x0000001a9d337221 */ /* 0x008fe20000010000 */
[C---:B------:R-:W-:Y:S02]  /*bd00*/  F2FP.BF16.F32.PACK_AB R160, R37.reuse, R160 ;  /* 0x000000a025a0723e */ /* 0x040fe400000010ff */
[----:B------:R-:W-:Y:S01]  /*bd10*/  FADD.FTZ R53, R37, R30 ;  /* 0x0000001e25357221 */ /* 0x000fe20000010000 */
[----:B------:R-:W-:Y:S02]  /*bd20*/  F2FP.BF16.F32.PACK_AB R157, R157, R28 ;  /* 0x0000001c9d9d723e */ /* 0x000fe400000010ff */
[----:B------:R-:W1:Y:S01]  /*bd30*/  MUFU.EX2 R36, R36 ;  /* 0x0000002400247308 */ /* 0x000e620000000800 */
[----:B--2---:R-:W-:Y:S01]  /*bd40*/  FADD.FTZ R26, R32, R51 ;  /* 0x00000033201a7221 */ /* 0x004fe20000010000 */
[----:B------:R-:W-:-:S04]  /*bd50*/  FADD.FTZ R30, R88, R53 ;  /* 0x00000035581e7221 */ /* 0x000fc80000010000 */
[----:B------:R-:W-:Y:S02]  /*bd60*/  FADD.FTZ R53, R33, R30 ;  /* 0x0000001e21357221 */ /* 0x000fe40000010000 */
[----:B------:R-:W2:Y:S01]  /*bd70*/  MUFU.EX2 R161, R38 ;  /* 0x0000002600a17308 */ /* 0x000ea20000000800 */
[C---:B0-----:R-:W-:Y:S01]  /*bd80*/  FADD.FTZ R51, R159.reuse, R26 ;  /* 0x0000001a9f337221 */ /* 0x041fe20000010000 */
[----:B------:R-:W-:Y:S01]  /*bd90*/  FADD.FTZ R30, R84, R53 ;  /* 0x00000035541e7221 */ /* 0x000fe20000010000 */
[----:B------:R-:W-:-:S03]  /*bda0*/  F2FP.BF16.F32.PACK_AB R159, R159, R32 ;  /* 0x000000209f9f723e */ /* 0x000fc600000010ff */
[----:B------:R-:W-:Y:S02]  /*bdb0*/  FADD.FTZ R53, R43, R30 ;  /* 0x0000001e2b357221 */ /* 0x000fe40000010000 */
[----:B------:R-:W0:Y:S01]  /*bdc0*/  MUFU.EX2 R40, R40 ;  /* 0x0000002800287308 */ /* 0x000e220000000800 */
[----:B-1----:R-:W-:Y:S01]  /*bdd0*/  FADD.FTZ R26, R36, R51 ;  /* 0x00000033241a7221 */ /* 0x002fe20000010000 */
[----:B------:R-:W-:-:S04]  /*bde0*/  FADD.FTZ R30, R80, R53 ;  /* 0x00000035501e7221 */ /* 0x000fc80000010000 */
[----:B------:R-:W-:Y:S02]  /*bdf0*/  FADD.FTZ R53, R45, R30 ;  /* 0x0000001e2d357221 */ /* 0x000fe40000010000 */
[----:B------:R-:W1:Y:S01]  /*be00*/  MUFU.EX2 R163, R42 ;  /* 0x0000002a00a37308 */ /* 0x000e620000000800 */
[C---:B--2---:R-:W-:Y:S01]  /*be10*/  FADD.FTZ R51, R161.reuse, R26 ;  /* 0x0000001aa1337221 */ /* 0x044fe20000010000 */
[----:B------:R-:W-:Y:S01]  /*be20*/  FADD.FTZ R30, R76, R53 ;  /* 0x000000354c1e7221 */ /* 0x000fe20000010000 */
[----:B------:R-:W-:-:S03]  /*be30*/  F2FP.BF16.F32.PACK_AB R161, R161, R36 ;  /* 0x00000024a1a1723e */ /* 0x000fc600000010ff */
[----:B------:R-:W-:Y:S02]  /*be40*/  FADD.FTZ R25, R39, R30 ;  /* 0x0000001e27197221 */ /* 0x000fe40000010000 */
        /* <DEDUP_REMOVED lines=13> */
[----:B--2---:R-:W-:-:S07]  /*bf20*/  FADD.FTZ R30, R72, R25 ;  /* 0x00000019481e7221 */ /* 0x004fce0000010000 */
[----:B------:R-:W2:Y:S01]  /*bf30*/  MUFU.EX2 R60, R60 ;  /* 0x0000003c003c7308 */ /* 0x000ea20000000800 */
[C---:B0-----:R-:W-:Y:S01]  /*bf40*/  FADD.FTZ R3, R167.reuse, R26 ;  /* 0x0000001aa7037221 */ /* 0x041fe20000010000 */
[----:B------:R-:W-:-:S06]  /*bf50*/  F2FP.BF16.F32.PACK_AB R167, R167, R48 ;  /* 0x00000030a7a7723e */ /* 0x000fcc00000010ff */
[----:B------:R-:W0:Y:S01]  /*bf60*/  MUFU.EX2 R64, R64 ;  /* 0x0000004000407308 */ /* 0x000e220000000800 */
[C---:B-1----:R-:W-:Y:S01]  /*bf70*/  FADD.FTZ R25, R47.reuse, R30 ;  /* 0x0000001e2f197221 */ /* 0x042fe20000010000 */
[----:B------:R-:W-:-:S06]  /*bf80*/  F2FP.BF16.F32.PACK_AB R170, R47, R72 ;  /* 0x000000482faa723e */ /* 0x000fcc00000010ff */
[----:B------:R-:W1:Y:S01]  /*bf90*/  MUFU.EX2 R169, R56 ;  /* 0x0000003800a97308 */ /* 0x000e620000000800 */
[----:B--2---:R-:W-:-:S07]  /*bfa0*/  FADD.FTZ R26, R60, R3 ;  /* 0x000000033c1a7221 */ /* 0x004fce0000010000 */
[----:B------:R-:W2:Y:S01]  /*bfb0*/  MUFU.EX2 R49, R49 ;  /* 0x0000003100317308 */ /* 0x000ea20000000800 */
[----:B0-----:R-:W-:-:S07]  /*bfc0*/  FADD.FTZ R30, R64, R25 ;  /* 0x00000019401e7221 */ /* 0x001fce0000010000 */
[----:B------:R-:W-:Y:S01]  /*bfd0*/  MUFU.EX2 R58, R58 ;  /* 0x0000003a003a7308 */ /* 0x000fe20000000800 */
[C---:B-1----:R-:W-:Y:S01]  /*bfe0*/  FADD.FTZ R3, R169.reuse, R26 ;  /* 0x0000001aa9037221 */ /* 0x042fe20000010000 */
[----:B------:R-:W-:-:S06]  /*bff0*/  F2FP.BF16.F32.PACK_AB R169, R169, R60 ;  /* 0x0000003ca9a9723e */ /* 0x000fcc00000010ff */
[----:B------:R-:W0:Y:S01]  /*c000*/  MUFU.EX2 R24, R24 ;  /* 0x0000001800187308 */ /* 0x000e220000000800 */
[C---:B--2---:R-:W-:Y:S01]  /*c010*/  FADD.FTZ R25, R49.reuse, R30 ;  /* 0x0000001e31197221 */ /* 0x044fe20000010000 */
[----:B------:R-:W-:-:S06]  /*c020*/  F2FP.BF16.F32.PACK_AB R172, R49, R64 ;  /* 0x0000004031ac723e */ /* 0x000fcc00000010ff */
[----:B------:R-:W1:Y:S08]  /*c030*/  MUFU.EX2 R171, R50 ;  /* 0x0000003200ab7308 */ /* 0x000e700000000800 */
[----:B------:R-:W2:Y:S01]  /*c040*/  MUFU.EX2 R54, R54 ;  /* 0x0000003600367308 */ /* 0x000ea20000000800 */
[----:B0-----:R-:W-:Y:S01]  /*c050*/  FADD.FTZ R26, R24, R25 ;  /* 0x00000019181a7221 */ /* 0x001fe20000010000 */
[----:B------:R-:W-:-:S06]  /*c060*/  F2FP.BF16.F32.PACK_AB R174, R31, R24 ;  /* 0x000000181fae723e */ /* 0x000fcc00000010ff */
[----:B------:R0:W3:Y:S08]  /*c070*/  MUFU.EX2 R173, R0 ;  /* 0x0000000000ad7308 */ /* 0x0000f00000000800 */
[----:B------:R-:W4:Y:S01]  /*c080*/  MUFU.EX2 R90, R90 ;  /* 0x0000005a005a7308 */ /* 0x000f220000000800 */
[----:B0-----:R-:W-:Y:S01]  /*c090*/  FADD.FTZ R0, R58, R3 ;  /* 0x000000033a007221 */ /* 0x001fe20000010000 */
[----:B------:R-:W-:-:S03]  /*c0a0*/  FADD.FTZ R3, R31, R26 ;  /* 0x0000001a1f037221 */ /* 0x000fc60000010000 */
[C---:B-1----:R-:W-:Y:S01]  /*c0b0*/  FADD.FTZ R25, R171.reuse, R0 ;  /* 0x00000000ab197221 */ /* 0x042fe20000010000 */
[----:B------:R-:W-:Y:S02]  /*c0c0*/  F2FP.BF16.F32.PACK_AB R171, R171, R58 ;  /* 0x0000003aabab723e */ /* 0x000fe400000010ff */
[----:B------:R-:W0:Y:S01]  /*c0d0*/  MUFU.EX2 R41, R41 ;  /* 0x0000002900297308 */ /* 0x000e220000000800 */
[----:B--2---:R-:W-:-:S04]  /*c0e0*/  FADD.FTZ R0, R54, R25 ;  /* 0x0000001936007221 */ /* 0x004fc80000010000 */
[C---:B---3--:R-:W-:Y:S01]  /*c0f0*/  FADD.FTZ R25, R173.reuse, R0 ;  /* 0x00000000ad197221 */ /* 0x048fe20000010000 */
[----:B------:R-:W-:-:S03]  /*c100*/  F2FP.BF16.F32.PACK_AB R173, R173, R54 ;  /* 0x00000036adad723e */ /* 0x000fc600000010ff */
[----:B----4-:R-:W-:-:S04]  /*c110*/  FADD.FTZ R0, R90, R25 ;  /* 0x000000195a007221 */ /* 0x010fc80000010000 */
[C---:B0-----:R-:W-:Y:S01]  /*c120*/  FADD.FTZ R0, R41.reuse, R0 ;  /* 0x0000000029007221 */ /* 0x041fe20000010000 */
[----:B------:R-:W-:Y:S01]  /*c130*/  F2FP.BF16.F32.PACK_AB R175, R41, R90 ;  /* 0x0000005a29af723e */ /* 0x000fe200000010ff */
[----:B------:R-:W-:Y:S06]  /*c140*/  @!P0 BRA `(.L_x_2781) ;  /* 0x0000000000048947 */ /* 0x000fec0003800000 */
[----:B------:R-:W-:Y:S01]  /*c150*/  BPT.TRAP 0x1 ;  /* 0x000000040000795c */ /* 0x000fe20000300000 */
.L_x_2781:
[----:B------:R0:W1:Y:S01]  /*c160*/  SYNCS.PHASECHK.TRANS64.TRYWAIT P2, [R6+URZ+0x22850], R21 ;  /* 0x02285015060075a7 */ /* 0x000062000804017f */
[----:B------:R-:W-:Y:S05]  /*c170*/  @!P0 BRA `(.L_x_2782) ;  /* 0x0000000000048947 */ /* 0x000fea0003800000 */
[----:B------:R-:W-:Y:S01]  /*c180*/  BPT.TRAP 0x1 ;  /* 0x000000040000795c */ /* 0x000fe20000300000 */
.L_x_2782:
[----:B------:R-:W-:Y:S04]  /*c190*/  BSSY B0, `(.L_x_2783) ;  /* 0x0000004000007945 */ /* 0x000fe80003800000 */
[----:B-1----:R-:W-:Y:S05]  /*c1a0*/  @P2 BRA `(.L_x_2784) ;  /* 0x0000000000082947 */ /* 0x002fea0003800000 */
[----:B------:R-:W1:Y:S02]  /*c1b0*/  SYNCS.PHASECHK.TRANS64.TRYWAIT P2, [R6+URZ+0x22850], R21 ;  /* 0x02285015060075a7 */ /* 0x000e64000804017f */
[----:B-1----:R-:W-:Y:S05]  /*c1c0*/  @!P2 BRA `(.L_x_2785) ;  /* 0x000001600054a947 */ /* 0x002fea0003800000 */
.L_x_2784:
[----:B------:R-:W-:Y:S05]  /*c1d0*/  BSYNC B0 ;  /* 0x0000000000007941 */ /* 0x000fea0003800000 */
.L_x_2783:
[----:B------:R-:W-:Y:S05]  /*c1e0*/  WARPSYNC.ALL ;  /* 0x0000000000007948 */ /* 0x000fea0003800000 */
[----:B01----:R-:W-:Y:S01]  /*c1f0*/  VIADD R21, R16, 0x400 ;  /* 0x0000040010157836 */ /* 0x003fe20000000000 */
[----:B------:R0:W-:Y:S01]  /*c200*/  BAR.SYNC.DEFER_BLOCKING R179, 0x100 ;  /* 0x000400b30000751d */ /* 0x0001e20000010000 */
[----:B------:R-:W-:Y:S02]  /*c210*/  IMAD.MOV.U32 R181, RZ, RZ, 0x40000040 ;  /* 0x40000040ffb57424 */ /* 0x000fe400078e00ff */
[----:B------:R-:W-:Y:S01]  /*c220*/  @!P1 VIADD R6, R6, 0x22860 ;  /* 0x0002286006069836 */ /* 0x000fe20000000000 */
[----:B------:R-:W-:-:S02]  /*c230*/  SHF.R.U32.HI R21, RZ, 0x4, R21 ;  /* 0x00000004ff157819 */ /* 0x000fc40000011615 */
[----:B------:R-:W-:Y:S01]  /*c240*/  R2UR UR7, R181 ;  /* 0x00000000b50772ca */ /* 0x000fe200000e0000 */
[----:B------:R-:W-:Y:S01]  /*c250*/  IMAD.MOV.U32 R181, RZ, RZ, 0x40000040 ;  /* 0x40000040ffb57424 */ /* 0x000fe200078e00ff */
[----:B------:R-:W-:Y:S01]  /*c260*/  LOP3.LUT R21, R21, 0x3fff, RZ, 0xc0, !PT ;  /* 0x00003fff15157812 */ /* 0x000fe200078ec0ff */
[----:B------:R-:W1:Y:S01]  /*c270*/  LDC R182, c[0x0][0x448] ;  /* 0x00011200ffb67b82 */ /* 0x000e620000000800 */
[----:B------:R-:W-:Y:S02]  /*c280*/  @!P1 PRMT R6, RZ, 0x654, R6 ;  /* 0x00000654ff069816 */ /* 0x000fe40000000006 */
[----:B------:R-:W-:-:S05]  /*c290*/  LOP3.LUT R21, R21, 0x3000000, RZ, 0xfc, !PT ;  /* 0x0300000015157812 */ /* 0x000fca00078efcff */
[----:B------:R-:W-:-:S05]  /*c2a0*/  IMAD R180, R2, 0xc00, R21 ;  /* 0x00000c0002b47824 */ /* 0x000fca00078e0215 */
[----:B------:R-:W-:Y:S01]  /*c2b0*/  R2UR UR6, R180 ;  /* 0x00000000b40672ca */ /* 0x000fe200000e0000 */
[----:B------:R-:W-:Y:S01]  /*c2c0*/  WARPGROUP.ARRIVE ;  /* 0x00000000000079c5 */ /* 0x000fe20000000000 */
[----:B-1----:R-:W-:-:S11]  /*c2d0*/  ISETP.NE.AND P2, PT, R182, 0x1, PT ;  /* 0x00000001b600780c */ /* 0x002fd60003f45270 */
        /* <DEDUP_REMOVED lines=29> */
[----:B------:R-:W1:Y:S08]  /*c4b0*/  @P2 LDC R152, c[0x0][0x450] ;  /* 0x00011400ff982b82 */ /* 0x000e700000000800 */
[----:B------:R-:W2:Y:S02]  /*c4c0*/  @P2 LDC R153, c[0x0][0x44c] ;  /* 0x00011300ff992b82 */ /* 0x000ea40000000800 */
[----:B--2---:R-:W-:Y:S01]  /*c4d0*/  @P2 IMAD.HI.U32 R153, R206, R153, RZ ;  /* 0x00000099ce992227 */ /* 0x004fe200078e00ff */
[----:B------:R-:W-:-:S02]  /*c4e0*/  WARPGROUP.DEPBAR.LE gsb0, 0x0 ;  /* 0x00008000000079c5 */ /* 0x000fc40000010000 */
[----:B------:R-:W-:-:S11]  /*c4f0*/  WARPGROUP.ARRIVE ;  /* 0x00000000000079c5 */ /* 0x000fd60000000000 */
        /* <DEDUP_REMOVED lines=8> */
[----:B------:R2:W-:Y:S02]  /*c580*/  @!P1 SYNCS.ARRIVE.TRANS64.RED.A1T0 RZ, [R6+URZ], RZ ;  /* 0x000000ff06ff99a7 */ /* 0x0005e4000810043f */
[----:B--2---:R-:W-:Y:S01]  /*c590*/  IMAD.MOV.U32 R6, RZ, RZ, R206 ;  /* 0x000000ffff067224 */ /* 0x004fe200078e00ce */
[----:B-1----:R-:W-:Y:S02]  /*c5a0*/  @P2 SHF.R.U32.HI R6, RZ, R152, R153 ;  /* 0x00000098ff062219 */ /* 0x002fe40000011699 */
[----:B------:R-:W-:-:S02]  /*c5b0*/  ISETP.GE.AND P2, PT, R177, 0x1, PT ;  /* 0x00000001b100780c */ /* 0x000fc40003f46270 */
[----:B------:R-:W-:Y:S01]  /*c5c0*/  IADD3 R155, R6, R201, -R200 ;  /* 0x000000c9069b7210 */ /* 0x000fe20007ffe8c8 */
[----:B------:R-:W-:-:S04]  /*c5d0*/  VIADD R6, R178, 0xfffffffe ;  /* 0xfffffffeb2067836 */ /* 0x000fc80000000000 */
[----:B------:R-:W-:-:S06]  /*c5e0*/  IMAD.IADD R176, R155, 0x1, R176 ;  /* 0x000000019bb07824 */ /* 0x000fcc00078e02b0 */
[----:B0-----:R-:W-:Y:S05]  /*c5f0*/  @!P2 BRA `(.L_x_2786) ;  /* 0x000000000048a947 */ /* 0x001fea0003800000 */
        /* <DEDUP_REMOVED lines=11> */
.L_x_2788:
[----:B------:R-:W-:-:S13]  /*c6b0*/  ISETP.NE.AND P2, PT, R177, 0x1, PT ;  /* 0x00000001b100780c */ /* 0x000fda0003f45270 */
[----:B------:R-:W0:Y:S02]  /*c6c0*/  @P2 LDC.64 R152, c[0x0][0x9e8] ;  /* 0x00027a00ff982b82 */ /* 0x000e240000000a00 */
[----:B0-----:R-:W-:-:S05]  /*c6d0*/  @P2 IMAD.HI.U32 R152, R154, R152, RZ ;  /* 0x000000989a982227 */ /* 0x001fca00078e00ff */
[----:B------:R-:W-:-:S07]  /*c6e0*/  @P2 SHF.R.U32.HI R154, RZ, R153, R152 ;  /* 0x00000099ff9a2219 */ /* 0x000fce0000011698 */
.L_x_2789:
[----:B------:R-:W-:Y:S05]  /*c6f0*/  BSYNC B0 ;  /* 0x0000000000007941 */ /* 0x000fea0003800000 */
.L_x_2787:
[----:B------:R-:W-:-:S05]  /*c700*/  IMAD R177, R154, R177, R177 ;  /* 0x000000b19ab17224 */ /* 0x000fca00078e02b1 */
[----:B------:R-:W-:-:S07]  /*c710*/  VIMNMX R176, R176, R177, PT ;  /* 0x000000b1b0b07248 */ /* 0x000fce0003fe0100 */
.L_x_2786:
[----:B------:R-:W-:Y:S01]  /*c720*/  IMAD.HI R176, R176, 0x2aaaaaab, RZ ;  /* 0x2aaaaaabb0b07827 */ /* 0x000fe200078e02ff */
[----:B------:R-:W-:Y:S01]  /*c730*/  ULDC UR42, c[0x0][0x9e4] ;  /* 0x00027900002a7ab9 */ /* 0x000fe20000000800 */
[----:B------:R-:W-:Y:S01]  /*c740*/  ULDC UR37, c[0x0][0x9e4] ;  /* 0x0002790000257ab9 */ /* 0x000fe20000000800 */
[----:B------:R-:W-:Y:S01]  /*c750*/  ULDC UR44, c[0x0][0x9d8] ;  /* 0x00027600002c7ab9 */ /* 0x000fe20000000800 */
[----:B------:R-:W-:Y:S01]  /*c760*/  ULDC UR51, c[0x0][0x9d8] ;  /* 0x0002760000337ab9 */ /* 0x000fe20000000800 */
[----:B------:R-:W-:Y:S01]  /*c770*/  SHF.R.U32.HI R153, RZ, 0x1f, R176 ;  /* 0x0000001fff997819 */ /* 0x000fe200000116b0 */
[----:B------:R-:W-:Y:S01]  /*c780*/  ULDC UR45, c[0x0][0x9d8] ;  /* 0x00027600002d7ab9 */ /* 0x000fe20000000800 */
[----:B------:R-:W-:Y:S01]  /*c790*/  ULDC UR36, c[0x0][0x988] ;  /* 0x0002620000247ab9 */ /* 0x000fe20000000800 */
[----:B------:R-:W-:Y:S01]  /*c7a0*/  ULDC UR41, c[0x0][0x988] ;  /* 0x0002620000297ab9 */ /* 0x000fe20000000800 */
[----:B------:R-:W-:Y:S01]  /*c7b0*/  LEA.HI.SX32 R153, R176, R153, 0x1c ;  /* 0x00000099b0997211 */ /* 0x000fe200078fe2ff */
[----:B------:R-:W-:Y:S01]  /*c7c0*/  ULDC UR40, c[0x0][0x988] ;  /* 0x0002620000287ab9 */ /* 0x000fe20000000800 */
[----:B------:R-:W-:Y:S01]  /*c7d0*/  ULDC UR50, c[0x0][0x9e0] ;  /* 0x0002780000327ab9 */ /* 0x000fe20000000800 */
[----:B------:R-:W-:Y:S01]  /*c7e0*/  ULDC UR43, c[0x0][0x9e0] ;  /* 0x00027800002b7ab9 */ /* 0x000fe20000000800 */
[----:B------:R-:W-:-:S04]  /*c7f0*/  VIMNMX R216, R218, R153, !PT ;  /* 0x00000099dad87248 */ /* 0x000fc80007fe0100 */
[----:B------:R-:W-:-:S13]  /*c800*/  ISETP.GE.AND P2, PT, R6, R216, PT ;  /* 0x000000d80600720c */ /* 0x000fda0003f46270 */
[----:B------:R-:W-:Y:S05]  /*c810*/  @!P2 BRA `(.L_x_2790) ;  /* 0x0000003400f0a947 */ /* 0x000fea0003800000 */
.L_x_2808:
[----:B------:R-:W-:Y:S01]  /*c820*/  VIADD R2, R2, 0x1 ;  /* 0x0000000102027836 */ /* 0x000fe20000000000 */
[----:B------:R-:W-:Y:S05]  /*c830*/  YIELD ;  /* 0x0000000000007946 */ /* 0x000fea0003800000 */
[----:B------:R-:W-:-:S04]  /*c840*/  ISETP.NE.AND P2, PT, R2, 0x2, PT ;  /* 0x000000020200780c */ /* 0x000fc80003f45270 */
[----:B------:R-:W-:Y:S02]  /*c850*/  SEL R20, RZ, 0x1, P2 ;  /* 0x00000001ff147807 */ /* 0x000fe40001000000 */
[----:B------:R-:W-:Y:S02]  /*c860*/  SEL R2, R2, RZ, P2 ;  /* 0x000000ff02027207 */ /* 0x000fe40001000000 */
[----:B------:R-:W-:Y:S01]  /*c870*/  LOP3.LUT R19, R19, R20, RZ, 0x3c, !PT ;  /* 0x0000001413137212 */ /* 0x000fe200078e3cff */
[----:B0-----:R-:W-:Y:S06]  /*c880*/  @!P0 BRA `(.L_x_2791) ;  /* 0x0000000000048947 */ /* 0x001fec0003800000 */
[----:B------:R-:W-:Y:S01]  /*c890*/  BPT.TRAP 0x1 ;  /* 0x000000040000795c */ /* 0x000fe20000300000 */
.L_x_2791:
[----:B------:R-:W-:Y:S01]  /*c8a0*/  IMAD R210, R2, 0x8, R16 ;  /* 0x0000000802d27824 */ /* 0x000fe200078e0210 */
[----:B------:R-:W-:-:S04]  /*c8b0*/  SHF.L.U32 R209, R19, 0x1f, RZ ;  /* 0x0000001f13d17819 */ /* 0x000fc800000006ff */
[----:B------:R0:W1:Y:S01]  /*c8c0*/  SYNCS.PHASECHK.TRANS64.TRYWAIT P2, [R210+URZ+0x22830], R209 ;  /* 0x022830d1d20075a7 */ /* 0x000062000804017f */
[----:B------:R-:W-:Y:S05]  /*c8d0*/  @!P0 BRA `(.L_x_2792) ;  /* 0x0000000000048947 */ /* 0x000fea0003800000 */
[----:B------:R-:W-:Y:S01]  /*c8e0*/  BPT.TRAP 0x1 ;  /* 0x000000040000795c */ /* 0x000fe20000300000 */
.L_x_2792:
[----:B------:R-:W-:Y:S02]  /*c8f0*/  IMAD R212, R2, 0x300, R207 ;  /* 0x0000030002d47824 */ /* 0x000fe400078e02cf */
[----:B------:R-:W-:Y:S01]  /*c900*/  IMAD.MOV.U32 R213, RZ, RZ, 0x40000040 ;  /* 0x40000040ffd57424 */ /* 0x000fe200078e00ff */
[----:B-1----:R-:W-:Y:S06]  /*c910*/  @P2 BRA `(.L_x_2793) ;  /* 0x0000000000082947 */ /* 0x002fec0003800000 */
[----:B------:R-:W1:Y:S02]  /*c920*/  SYNCS.PHASECHK.TRANS64.TRYWAIT P2, [R210+URZ+0x22830], R209 ;  /* 0x022830d1d20075a7 */ /* 0x000e64000804017f */
[----:B-1----:R-:W-:Y:S05]  /*c930*/  @!P2 BRA `(.L_x_2794) ;  /* 0x00000158008ca947 */ /* 0x002fea0003800000 */
.L_x_2793:
[----:B------:R-:W-:Y:S05]  /*c940*/  WARPSYNC.ALL ;  /* 0x0000000000007948 */ /* 0x000fea0003800000 */
[C---:B------:R-:W-:Y:S01]  /*c950*/  R2UR UR6, R212.reuse ;  /* 0x00000000d40672ca */ /* 0x040fe200000e0000 */
[----:B------:R-:W-:Y:S01]  /*c960*/  VIADD R214, R212, 0x2 ;  /* 0x00000002d4d67836 */ /* 0x000fe20000000000 */
[----:B------:R-:W-:Y:S01]  /*c970*/  R2UR UR7, R213 ;  /* 0x00000000d50772ca */ /* 0x000fe200000e0000 */
[----:B------:R-:W-:Y:S01]  /*c980*/  IMAD.MOV.U32 R215, RZ, RZ, 0x40000040 ;  /* 0x40000040ffd77424 */ /* 0x000fe200078e00ff */
[----:B------:R-:W-:Y:S01]  /*c990*/  R2UR UR4, R4 ;  /* 0x00000000040472ca */ /* 0x000fe200000e0000 */
[----:B------:R-:W2:Y:S01]  /*c9a0*/  LDL R226, [R1] ;  /* 0x0000000001e27983 */ /* 0x000ea20000100800 */
[----:B------:R-:W-:Y:S01]  /*c9b0*/  R2UR UR5, R5 ;  /* 0x00000000050572ca */ /* 0x000fe200000e0000 */
[----:B------:R-:W-:Y:S01]  /*c9c0*/  WARPGROUP.ARRIVE ;  /* 0x00000000000079c5 */ /* 0x000fe20000000000 */
[----:B------:R-:W-:Y:S01]  /*c9d0*/  IMAD.MOV.U32 R213, RZ, RZ, 0x40000040 ;  /* 0x40000040ffd57424 */ /* 0x000fe200078e00ff */
[----:B------:R-:W3:Y:S10]  /*c9e0*/  LDC R13, c[0x0][0x448] ;  /* 0x00011200ff0d7b82 */ /* 0x000ef40000000800 */
[----:B------:R-:W-:Y:S01]  /*c9f0*/  HGMMA.64x96x16.F32.BF16 R152, gdesc[UR4], RZ, !UPT, gsb0 ;  /* 0x01600000049879f0 */ /* 0x000fe2000c0018ff */
[----:B------:R-:W-:Y:S01]  /*ca00*/  R2UR UR6, R214 ;  /* 0x00000000d60672ca */ /* 0x000fe200000e0000 */
[----:B------:R-:W-:Y:S01]  /*ca10*/  VIADD R214, R212, 0x4 ;  /* 0x00000004d4d67836 */ /* 0x000fe20000000000 */
[----:B------:R-:W-:Y:S01]  /*ca20*/  R2UR UR7, R215 ;  /* 0x00000000d70772ca */ /* 0x000fe200000e0000 */
[----:B------:R-:W-:Y:S01]  /*ca30*/  IMAD.MOV.U32 R215, RZ, RZ, 0x40000040 ;  /* 0x40000040ffd77424 */ /* 0x000fe200078e00ff */
[----:B------:R-:W-:Y:S01]  /*ca40*/  R2UR UR4, R14 ;  /* 0x000000000e0472ca */ /* 0x000fe200000e0000 */
[----:B------:R-:W-:Y:S01]  /*ca50*/  VIADD R212, R212, 0x6 ;  /* 0x00000006d4d47836 */ /* 0x000fe20000000000 */
[----:B------:R-:W-:-:S02]  /*ca60*/  R2UR UR5, R15 ;  /* 0x000000000f0572ca */ /* 0x000fc400000e0000 */
[----:B---3--:R-:W-:Y:S01]  /*ca70*/  ISETP.NE.AND P2, PT, R13, 0x1, PT ;  /* 0x000000010d00780c */ /* 0x008fe20003f45270 */
[----:B------:R-:W-:-:S12]  /*ca80*/  IMAD.IADD R13, R211, 0x1, R206 ;  /* 0x00000001d30d7824 */ /* 0x000fd800078e02ce */
[----:B------:R-:W3:Y:S01]  /*ca90*/  @P2 LDC R20, c[0x0][0x450] ;  /* 0x00011400ff142b82 */ /* 0x000ee20000000800 */
        /* <DEDUP_REMOVED lines=11> */
[----:B------:R-:W-:Y:S01]  /*cb50*/  R2UR UR7, R213 ;  /* 0x00000000d50772ca */ /* 0x000fe200000e0000 */
[----:B------:R-:W4:Y:S01]  /*cb60*/  @P2 LDC R212, c[0x0][0x44c] ;  /* 0x00011300ffd42b82 */ /* 0x000f220000000800 */
[----:B------:R-:W-:Y:S02]  /*cb70*/  R2UR UR4, R8 ;  /* 0x00000000080472ca */ /* 0x000fe400000e0000 */
[----:B------:R-:W-:Y:S01]  /*cb80*/  R2UR UR5, R9 ;  /* 0x00000000090572ca */ /* 0x000fe200000e0000 */
[----:B----4-:R-:W-:-:S05]  /*cb90*/  @P2 IMAD.HI.U32 R212, R13, R212, RZ ;  /* 0x000000d40dd42227 */ /* 0x010fca00078e00ff */
[----:B---3--:R-:W-:Y:S02]  /*cba0*/  @P2 SHF.R.U32.HI R13, RZ, R20, R212 ;  /* 0x00000014ff0d2219 */ /* 0x008fe400000116d4 */
[----:B------:R-:W3:Y:S03]  /*cbb0*/  S2R R20, SR_TID.X ;  /* 0x0000000000147919 */ /* 0x000ee60000002100 */
[----:B------:R-:W4:Y:S01]  /*cbc0*/  SHFL.IDX PT, R229, R13, RZ, 0x1c1f ;  /* 0x001c1fff0de57589 */ /* 0x000f2200000e0000 */
[----:B--2---:R-:W-:Y:S02]  /*cbd0*/  LOP3.LUT P2, RZ, R226, 0x100000, RZ, 0xc0, !PT ;  /* 0x00100000e2ff7812 */ /* 0x004fe4000784c0ff */
[----:B---3--:R-:W-:-:S04]  /*cbe0*/  SHF.R.U32.HI R20, RZ, 0x7, R20 ;  /* 0x00000007ff147819 */ /* 0x008fc80000011614 */
[----:B------:R-:W-:Y:S01]  /*cbf0*/  IADD3 R20, -R20, 0xb, RZ ;  /* 0x0000000b14147810 */ /* 0x000fe20007ffe1ff */
        /* <DEDUP_REMOVED lines=27> */
[----:B------:R-:W-:Y:S02]  /*cdb0*/  IMAD R194, R6, -0x60, RZ ;  /* 0xffffffa006c27824 */ /* 0x000fe400078e02ff */
[----:B------:R-:W-:Y:S01]  /*cdc0*/  FMUL.FTZ R182, R186, UR51 ;  /* 0x00000033bab67c20 */ /* 0x000fe20008410000 */
[----:B------:R-:W-:Y:S01]  /*cdd0*/  FMUL.FTZ R186, R190, UR51 ;  /* 0x00000033beba7c20 */ /* 0x000fe20008410000 */
[----:B------:R2:W-:Y:S06]  /*cde0*/  BAR.ARV R20, 0x100 ;  /* 0x000400140000751d */ /* 0x0005ec0000002000 */
[----:B------:R-:W-:Y:S01]  /*cdf0*/  FMUL.FTZ R226, R192, UR51 ;  /* 0x00000033c0e27c20 */ /* 0x000fe20008410000 */
[----:B------:R-:W-:Y:S01]  /*ce00*/  FMUL.FTZ R227, R193, UR51 ;  /* 0x00000033c1e37c20 */ /* 0x000fe20008410000 */
[----:B------:R-:W-:Y:S01]  /*ce10*/  FMUL.FTZ R190, R195, UR51 ;  /* 0x00000033c3be7c20 */ /* 0x000fe20008410000 */
[----:B------:R3:W-:Y:S01]  /*ce20*/  @!P1 SYNCS.ARRIVE.TRANS64.RED.A1T0 RZ, [R164+URZ], RZ ;  /* 0x000000ffa4ff99a7 */ /* 0x0007e2000810043f */
        /* <DEDUP_REMOVED lines=21> */
[----:B---3--:R-:W-:-:S02]  /*cf80*/  VIADD R164, R194, 0x1 ;  /* 0x00000001c2a47836 */ /* 0x008fc40000000000 */
[----:B------:R-:W-:Y:S01]  /*cf90*/  FMUL.FTZ R193, R199, UR51 ;  /* 0x00000033c7c17c20 */ /* 0x000fe20008410000 */
[----:B------:R-:W3:Y:S01]  /*cfa0*/  MUFU.TANH R152, R152 ;  /* 0x0000009800987308 */ /* 0x000ee20000002400 */
[----:B------:R-:W-:-:S05]  /*cfb0*/  IMAD R164, R202, -0x2, R164 ;  /* 0xfffffffecaa47824 */ /* 0x000fca00078e02a4 */
[----:B------:R-:W-:Y:S02]  /*cfc0*/  IADD3 R164, -R200, R164, R201 ;  /* 0x000000a4c8a47210 */ /* 0x000fe40007ffe1c9 */
[----:B------:R-:W0:Y:S03]  /*cfd0*/  MUFU.TANH R212, R212 ;  /* 0x000000d400d47308 */ /* 0x000e260000002400 */
[C---:B------:R-:W-:Y:S02]  /*cfe0*/  VIADD R228, R164.reuse, UR50 ;  /* 0x00000032a4e47c36 */ /* 0x040fe40008000000 */
[----:B------:R-:W-:-:S03]  /*cff0*/  VIADD R199, R164, UR53 ;  /* 0x00000035a4c77c36 */ /* 0x000fc60008000000 */
[----:B------:R-:W0:Y:S01]  /*d000*/  MUFU.TANH R153, R153 ;  /* 0x0000009900997308 */ /* 0x000e220000002400 */
[C---:B----4-:R-:W-:Y:S02]  /*d010*/  IMAD.IADD R198, R229.reuse, 0x1, R228 ;  /* 0x00000001e5c67824 */ /* 0x050fe400078e02e4 */
[----:B------:R-:W-:-:S05]  /*d020*/  IMAD.IADD R197, R229, 0x1, R199 ;  /* 0x00000001e5c57824 */ /* 0x000fca00078e02c7 */
        /* <DEDUP_REMOVED lines=45> */
[----:B--234-:R-:W-:Y:S05]  /*d300*/  @!P2 BRA `(.L_x_2795) ;  /* 0x000000000058a947 */ /* 0x01cfea0003800000 */
[----:B------:R-:W-:Y:S01]  /*d310*/  IADD3 R229, -R200, R201, R229 ;  /* 0x000000c9c8e57210 */ /* 0x000fe20007ffe1e5 */
[----:B------:R-:W-:Y:S03]  /*d320*/  BSSY B0, `(.L_x_2796) ;  /* 0x0000010000007945 */ /* 0x000fe60003800000 */
[----:B------:R-:W-:-:S13]  /*d330*/  ISETP.GT.AND P2, PT, R229, -0x1, PT ;  /* 0xffffffffe500780c */ /* 0x000fda0003f44270 */
[----:B------:R-:W-:Y:S05]  /*d340*/  @P2 BRA `(.L_x_2797) ;  /* 0x0000000000202947 */ /* 0x000fea0003800000 */
[----:B------:R-:W-:Y:S01]  /*d350*/  IMAD.U32 R230, RZ, RZ, UR42 ;  /* 0x0000002affe67e24 */ /* 0x000fe2000f8e00ff */
[----:B------:R-:W-:-:S04]  /*d360*/  LOP3.LUT R229, RZ, R229, RZ, 0x33, !PT ;  /* 0x000000e5ffe57212 */ /* 0x000fc800078e33ff */
[----:B------:R-:W-:-:S13]  /*d370*/  ISETP.NE.AND P2, PT, R230, 0x1, PT ;  /* 0x00000001e600780c */ /* 0x000fda0003f45270 */
[----:B------:R-:W2:Y:S02]  /*d380*/  @P2 LDC.64 R164, c[0x0][0x9e8] ;  /* 0x00027a00ffa42b82 */ /* 0x000ea40000000a00 */
[----:B--2---:R-:W-:-:S05]  /*d390*/  @P2 IMAD.HI.U32 R164, R229, R164, RZ ;  /* 0x000000a4e5a42227 */ /* 0x004fca00078e00ff */
[----:B------:R-:W-:-:S04]  /*d3a0*/  @P2 SHF.R.U32.HI R229, RZ, R165, R164 ;  /* 0x000000a5ffe52219 */ /* 0x000fc800000116a4 */
[----:B------:R-:W-:Y:S01]  /*d3b0*/  LOP3.LUT R229, RZ, R229, RZ, 0x33, !PT ;  /* 0x000000e5ffe57212 */ /* 0x000fe200078e33ff */
[----:B------:R-:W-:Y:S06]  /*d3c0*/  BRA `(.L_x_2798) ;  /* 0x0000000000147947 */ /* 0x000fec0003800000 */
.L_x_2797:
[----:B------:R-:W-:-:S05]  /*d3d0*/  IMAD.U32 R230, RZ, RZ, UR42 ;  /* 0x0000002affe67e24 */ /* 0x000fca000f8e00ff */
[----:B------:R-:W-:-:S13]  /*d3e0*/  ISETP.NE.AND P2, PT, R230, 0x1, PT ;  /* 0x00000001e600780c */ /* 0x000fda0003f45270 */
[----:B------:R-:W2:Y:S02]  /*d3f0*/  @P2 LDC.64 R164, c[0x0][0x9e8] ;  /* 0x00027a00ffa42b82 */ /* 0x000ea40000000a00 */
[----:B--2---:R-:W-:-:S05]  /*d400*/  @P2 IMAD.HI.U32 R164, R229, R164, RZ ;  /* 0x000000a4e5a42227 */ /* 0x004fca00078e00ff */
[----:B------:R-:W-:-:S07]  /*d410*/  @P2 SHF.R.U32.HI R229, RZ, R165, R164 ;  /* 0x000000a5ffe52219 */ /* 0x000fce00000116a4 */
.L_x_2798:
[----:B------:R-:W-:Y:S05]  /*d420*/  BSYNC B0 ;  /* 0x0000000000007941 */ /* 0x000fea0003800000 */
.L_x_2796:
[----:B------:R-:W-:-:S04]  /*d430*/  IMAD R164, R202, -0x2, R194 ;  /* 0xfffffffecaa47824 */ /* 0x000fc800078e02c2 */
[----:B------:R-:W-:-:S05]  /*d440*/  IMAD R164, R229, R230, R164 ;  /* 0x000000e6e5a47224 */ /* 0x000fca00078e02a4 */
[----:B------:R-:W-:Y:S02]  /*d450*/  VIMNMX R197, R197, R164, !PT ;  /* 0x000000a4c5c57248 */ /* 0x000fe40007fe0100 */
[----:B------:R-:W-:-:S07]  /*d460*/  VIADDMNMX R198, R164, R230, R198, PT ;  /* 0x000000e6a4c67246 */ /* 0x000fce00038001c6 */
.L_x_2795:
[----:B------:R-:W2:Y:S01]  /*d470*/  LDL.LU R229, [R1] ;  /* 0x0000000001e57983 */ /* 0x000ea20000300800 */
[C---:B------:R-:W-:Y:S02]  /*d480*/  ISETP.GE.AND P2, PT, R194.reuse, 0x1, PT ;  /* 0x00000001c200780c */ /* 0x040fe40003f46270 */
[----:B------:R-:W-:Y:S01]  /*d490*/  ISETP.GE.AND P4, PT, R194, 0x9, PT ;  /* 0x00000009c200780c */ /* 0x000fe20003f86270 */
[----:B------:R-:W3:Y:S02]  /*d4a0*/  SHFL.IDX PT, R13, R13, 0x1, 0x1c1f ;  /* 0x003c1f000d0d7f89 */ /* 0x000ee400000e0000 */
[--C-:B---3--:R-:W-:Y:S02]  /*d4b0*/  IMAD.IADD R228, R228, 0x1, R13.reuse ;  /* 0x00000001e4e47824 */ /* 0x108fe400078e020d */
[----:B------:R-:W-:Y:S01]  /*d4c0*/  IMAD.IADD R199, R199, 0x1, R13 ;  /* 0x00000001c7c77824 */ /* 0x000fe200078e020d */
[----:B--2---:R-:W-:-:S05]  /*d4d0*/  LOP3.LUT R229, R229, 0xfff7ffff, RZ, 0xc0, !PT ;  /* 0xfff7ffffe5e57812 */ /* 0x004fca00078ec0ff */
[----:B------:R-:W-:Y:S02]  /*d4e0*/  @P2 LOP3.LUT R229, R229, 0x80000, RZ, 0xfc, !PT ;  /* 0x00080000e5e52812 */ /* 0x000fe400078efcff */
[----:B------:R-:W-:Y:S02]  /*d4f0*/  ISETP.GT.AND P2, PT, R197, RZ, !P2 ;  /* 0x000000ffc500720c */ /* 0x000fe40005744270 */
[----:B------:R-:W-:Y:S02]  /*d500*/  LOP3.LUT R229, R229, 0xfffffffd, RZ, 0xc0, !PT ;  /* 0xfffffffde5e57812 */ /* 0x000fe400078ec0ff */
[----:B------:R-:W-:Y:S02]  /*d510*/  ISETP.LT.OR P2, PT, R198, 0x1, P2 ;  /* 0x00000001c600780c */ /* 0x000fe40001741670 */
[----:B------:R-:W-:Y:S02]  /*d520*/  @P4 LOP3.LUT R229, R229, 0x2, RZ, 0xfc, !PT ;  /* 0x00000002e5e54812 */ /* 0x000fe400078efcff */
[----:B------:R-:W-:-:S02]  /*d530*/  FSEL R152, R152, -INF , !P2 ;  /* 0xff80000098987808 */ /* 0x000fc40005000000 */
[----:B------:R-:W-:Y:S02]  /*d540*/  ISETP.GE.AND P2, PT, R194, 0x2, PT ;  /* 0x00000002c200780c */ /* 0x000fe40003f46270 */
[----:B------:R-:W-:Y:S02]  /*d550*/  LOP3.LUT R229, R229, 0xfffffffb, RZ, 0xc0, !PT ;  /* 0xfffffffbe5e57812 */ /* 0x000fe400078ec0ff */
[----:B------:R-:W-:-:S04]  /*d560*/  ISETP.GT.AND P3, PT, R197, 0x1, !P2 ;  /* 0x00000001c500780c */ /* 0x000fc80005764270 */
[----:B------:R-:W-:-:S04]  /*d570*/  ISETP.LT.OR P3, PT, R198, 0x2, P3 ;  /* 0x00000002c600780c */ /* 0x000fc80001f61670 */
[----:B0-----:R-:W-:Y:S02]  /*d580*/  FSEL R212, R212, -INF , !P3 ;  /* 0xff800000d4d47808 */ /* 0x001fe40005800000 */
[----:B------:R-:W-:Y:S02]  /*d590*/  ISETP.GT.AND P3, PT, R197, 0x8, !P4 ;  /* 0x00000008c500780c */ /* 0x000fe40006764270 */
[----:B------:R-:W-:Y:S02]  /*d5a0*/  ISETP.GE.AND P4, PT, R194, 0xa, PT ;  /* 0x0000000ac200780c */ /* 0x000fe40003f86270 */
[----:B------:R-:W-:-:S04]  /*d5b0*/  ISETP.LT.OR P3, PT, R198, 0x9, P3 ;  /* 0x00000009c600780c */ /* 0x000fc80001f61670 */
        /* <DEDUP_REMOVED lines=120> */
[----:B------:R-:W-:-:S13]  /*dd40*/  LOP3.LUT P6, RZ, R229, 0x100000, RZ, 0xc0, !PT ;  /* 0x00100000e5ff7812 */ /* 0x000fda00078cc0ff */
[----:B0-----:R-:W-:Y:S05]  /*dd50*/  @!P6 BRA `(.L_x_2799) ;  /* 0x000000000058e947 */ /* 0x001fea0003800000 */
        /* <DEDUP_REMOVED lines=12> */
.L_x_2801:
[----:B------:R-:W-:-:S05]  /*de20*/  IMAD.U32 R197, RZ, RZ, UR42 ;  /* 0x0000002affc57e24 */ /* 0x000fca000f8e00ff */
[----:B------:R-:W-:-:S13]  /*de30*/  ISETP.NE.AND P6, PT, R197, 0x1, PT ;  /* 0x00000001c500780c */ /* 0x000fda0003fc5270 */
[----:B------:R-:W0:Y:S02]  /*de40*/  @P6 LDC.64 R164, c[0x0][0x9e8] ;  /* 0x00027a00ffa46b82 */ /* 0x000e240000000a00 */
[----:B0-----:R-:W-:-:S05]  /*de50*/  @P6 IMAD.HI.U32 R164, R13, R164, RZ ;  /* 0x000000a40da46227 */ /* 0x001fca00078e00ff */
[----:B------:R-:W-:-:S07]  /*de60*/  @P6 SHF.R.U32.HI R13, RZ, R165, R164 ;  /* 0x000000a5ff0d6219 */ /* 0x000fce00000116a4 */
.L_x_2802:
[----:B------:R-:W-:Y:S05]  /*de70*/  BSYNC B0 ;  /* 0x0000000000007941 */ /* 0x000fea0003800000 */
.L_x_2800:
[----:B------:R-:W-:-:S04]  /*de80*/  IMAD R194, R202, -0x2, R194 ;  /* 0xfffffffecac27824 */ /* 0x000fc800078e02c2 */
[----:B------:R-:W-:-:S05]  /*de90*/  IMAD R194, R13, R197, R194 ;  /* 0x000000c50dc27224 */ /* 0x000fca00078e02c2 */
[----:B------:R-:W-:Y:S02]  /*dea0*/  VIMNMX R199, R199, R194, !PT ;  /* 0x000000c2c7c77248 */ /* 0x000fe40007fe0100 */
[----:B------:R-:W-:-:S07]  /*deb0*/  VIADDMNMX R228, R194, R197, R228, PT ;  /* 0x000000c5c2e47246 */ /* 0x000fce00038001e4 */
.L_x_2799:
[----:B------:R-:W-:Y:S02]  /*dec0*/  ISETP.GT.AND P2, PT, R199, 0x1, !P2 ;  /* 0x00000001c700780c */ /* 0x000fe40005744270 */
[----:B------:R-:W-:Y:S02]  /*ded0*/  FMNMX.FTZ R13, R152, R7, !PT ;  /* 0x00000007980d7209 */ /* 0x000fe40007810000 */
[----:B------:R-:W-:Y:S02]  /*dee0*/  ISETP.LT.OR P2, PT, R228, 0x2, P2 ;  /* 0x00000002e400780c */ /* 0x000fe40001741670 */
[C---:B------:R-:W-:Y:S02]  /*def0*/  LOP3.LUT P6, RZ, R229.reuse, 0x8000, RZ, 0xc0, !PT ;  /* 0x00008000e5ff7812 */ /* 0x040fe400078cc0ff */
        /* <DEDUP_REMOVED lines=64> */
[----:B------:R-:W-:Y:S02]  /*e300*/  FSEL R191, R191, -INF , !P3 ;  /* 0xff800000bfbf7808 */ /* 0x000fe40005800000 */
[----:B------:R-:W-:Y:S02]  /*e310*/  ISETP.GT.AND P2, PT, R199, 0x29, !P2 ;  /* 0x00000029c700780c */ /* 0x000fe40005744270 */
[----:B------:R-:W-:Y:S02]  /*e320*/  LOP3.LUT P3, RZ, R229, 0x80000, RZ, 0xc0, !PT ;  /* 0x00080000e5ff7812 */ /* 0x000fe4000786c0ff */
[----:B------:R-:W-:Y:S02]  /*e330*/  ISETP.LT.OR P2, PT, R228, 0x2a, P2 ;  /* 0x0000002ae400780c */ /* 0x000fe40001741670 */
[----:B------:R-:W-:Y:S02]  /*e340*/  ISETP.GT.AND P4, PT, R199, 0x51, !P4 ;  /* 0x00000051c700780c */ /* 0x000fe40006784270 */
[----:B------:R-:W-:-:S02]  /*e350*/  FSEL R175, R175, -INF , !P2 ;  /* 0xff800000afaf7808 */ /* 0x000fc40005000000 */
[----:B------:R-:W-:Y:S02]  /*e360*/  LOP3.LUT P2, RZ, R229, 0x800, RZ, 0xc0, !PT ;  /* 0x00000800e5ff7812 */ /* 0x000fe4000784c0ff */
[----:B0-----:R-:W-:Y:S02]  /*e370*/  FMNMX.FTZ R165, R13, R165, !PT ;  /* 0x000000a50da57209 */ /* 0x001fe40007810000 */
[C---:B------:R-:W-:Y:S02]  /*e380*/  ISETP.GT.AND P2, PT, R199.reuse, 0x30, !P2 ;  /* 0x00000030c700780c */ /* 0x040fe40005744270 */
[C---:B------:R-:W-:Y:S02]  /*e390*/  ISETP.LT.OR P4, PT, R228.reuse, 0x52, P4 ;  /* 0x00000052e400780c */ /* 0x040fe40002781670 */
[----:B------:R-:W-:Y:S02]  /*e3a0*/  ISETP.LT.OR P2, PT, R228, 0x31, P2 ;  /* 0x00000031e400780c */ /* 0x000fe40001741670 */
[----:B------:R-:W-:-:S02]  /*e3b0*/  ISETP.GT.AND P5, PT, R199, 0x58, !P5 ;  /* 0x00000058c700780c */ /* 0x000fc40006fa4270 */
[----:B------:R-:W-:Y:S02]  /*e3c0*/  FSEL R164, R176, -INF , !P2 ;  /* 0xff800000b0a47808 */ /* 0x000fe40005000000 */
[----:B------:R-:W-:Y:S01]  /*e3d0*/  LOP3.LUT P2, RZ, R229, 0x400, RZ, 0xc0, !PT ;  /* 0x00000400e5ff7812 */ /* 0x000fe2000784c0ff */
[----:B------:R-:W0:Y:S01]  /*e3e0*/  SHFL.BFLY PT, R176, R165, 0x1, 0x1f ;  /* 0x0c201f00a5b07f89 */ /* 0x000e2200000e0000 */
[----:B------:R-:W-:Y:S02]  /*e3f0*/  FSEL R190, R190, -INF , !P4 ;  /* 0xff800000bebe7808 */ /* 0x000fe40006000000 */
[----:B------:R-:W-:Y:S02]  /*e400*/  ISETP.GT.AND P2, PT, R199, 0x31, !P2 ;  /* 0x00000031c700780c */ /* 0x000fe40005744270 */
[C---:B------:R-:W-:Y:S02]  /*e410*/  ISETP.LT.OR P5, PT, R228.reuse, 0x59, P5 ;  /* 0x00000059e400780c */ /* 0x040fe40002fa1670 */
[----:B------:R-:W-:-:S02]  /*e420*/  ISETP.LT.OR P2, PT, R228, 0x32, P2 ;  /* 0x00000032e400780c */ /* 0x000fc40001741670 */
[----:B------:R-:W-:Y:S02]  /*e430*/  FSEL R192, R192, -INF , !P5 ;  /* 0xff800000c0c07808 */ /* 0x000fe40006800000 */
[----:B------:R-:W-:Y:S02]  /*e440*/  FSEL R177, R177, -INF , !P2 ;  /* 0xff800000b1b17808 */ /* 0x000fe40005000000 */
[----:B------:R-:W-:-:S04]  /*e450*/  LOP3.LUT P2, RZ, R229, 0x200, RZ, 0xc0, !PT ;  /* 0x00000200e5ff7812 */ /* 0x000fc8000784c0ff */
[----:B------:R-:W-:-:S04]  /*e460*/  ISETP.GT.AND P2, PT, R199, 0x38, !P2 ;  /* 0x00000038c700780c */ /* 0x000fc80005744270 */
[----:B------:R-:W-:Y:S02]  /*e470*/  ISETP.LT.OR P2, PT, R228, 0x39, P2 ;  /* 0x00000039e400780c */ /* 0x000fe40001741670 */
[----:B0-----:R-:W-:Y:S02]  /*e480*/  FMNMX.FTZ R176, R165, R176, !PT ;  /* 0x000000b0a5b07209 */ /* 0x001fe40007810000 */
        /* <DEDUP_REMOVED lines=21> */
[----:B------:R-:W-:-:S04]  /*e5e0*/  FSETP.NEU.FTZ.AND P2, PT, R176, -INF , PT ;  /* 0xff800000b000780b */ /* 0x000fc80003f5d000 */
[----:B------:R-:W-:-:S05]  /*e5f0*/  FSEL R13, R176, RZ, P2 ;  /* 0x000000ffb00d7208 */ /* 0x000fca0001000000 */
[----:B------:R-:W-:Y:S01]  /*e600*/  FADD.FTZ R7, -R13, R7 ;  /* 0x000000070d077221 */ /* 0x000fe20000010100 */
[----:B------:R-:W-:-:S04]  /*e610*/  IMAD.U32 R13, RZ, RZ, UR41 ;  /* 0x00000029ff0d7e24 */ /* 0x000fc8000f8e00ff */
[-C--:B------:R-:W-:Y:S01]  /*e620*/  FMUL.FTZ R194, R176, R13.reuse ;  /* 0x0000000db0c27220 */ /* 0x080fe20000410000 */
[----:B------:R-:W-:-:S04]  /*e630*/  FMUL.FTZ R7, R7, R13 ;  /* 0x0000000d07077220 */ /* 0x000fc80000410000 */
[----:B------:R-:W-:Y:S02]  /*e640*/  FSEL R194, R194, RZ, P2 ;  /* 0x000000ffc2c27208 */ /* 0x000fe40001000000 */
[----:B------:R-:W-:Y:S01]  /*e650*/  ISETP.GT.AND P2, PT, R199, RZ, !P3 ;  /* 0x000000ffc700720c */ /* 0x000fe20005f44270 */
[----:B------:R-:W0:Y:S02]  /*e660*/  MUFU.EX2 R7, R7 ;  /* 0x0000000700077308 */ /* 0x000e240000000800 */
[-CC-:B------:R-:W-:Y:S01]  /*e670*/  FFMA.FTZ R152, R152, R13.reuse, -R194.reuse ;  /* 0x0000000d98987223 */ /* 0x180fe200000108c2 */
[----:B------:R-:W-:Y:S01]  /*e680*/  ISETP.LT.OR P2, PT, R228, 0x1, P2 ;  /* 0x00000001e400780c */ /* 0x000fe20001741670 */
[-CC-:B------:R-:W-:Y:S01]  /*e690*/  FFMA.FTZ R212, R212, R13.reuse, -R194.reuse ;  /* 0x0000000dd4d47223 */ /* 0x180fe200000108c2 */
[-CC-:B------:R-:W-:Y:S01]  /*e6a0*/  FFMA.FTZ R155, R155, R13.reuse, -R194.reuse ;  /* 0x0000000d9b9b7223 */ /* 0x180fe200000108c2 */
[-CC-:B------:R-:W-:Y:S01]  /*e6b0*/  FFMA.FTZ R156, R156, R13.reuse, -R194.reuse ;  /* 0x0000000d9c9c7223 */ /* 0x180fe200000108c2 */
[----:B------:R-:W-:Y:S01]  /*e6c0*/  FSEL R153, R153, -INF , !P2 ;  /* 0xff80000099997808 */ /* 0x000fe20005000000 */
[-CC-:B------:R-:W-:Y:S01]  /*e6d0*/  FFMA.FTZ R159, R159, R13.reuse, -R194.reuse ;  /* 0x0000000d9f9f7223 */ /* 0x180fe200000108c2 */
[----:B------:R-:W-:Y:S01]  /*e6e0*/  ISETP.GT.AND P2, PT, R199, 0x59, !P6 ;  /* 0x00000059c700780c */ /* 0x000fe20007744270 */
[-CC-:B------:R-:W-:Y:S01]  /*e6f0*/  FFMA.FTZ R160, R160, R13.reuse, -R194.reuse ;  /* 0x0000000da0a07223 */ /* 0x180fe200000108c2 */
[----:B------:R-:W-:Y:S01]  /*e700*/  FMNMX.FTZ R165, R153, R12, !PT ;  /* 0x0000000c99a57209 */ /* 0x000fe20007810000 */
[-CC-:B------:R-:W-:Y:S01]  /*e710*/  FFMA.FTZ R163, R163, R13.reuse, -R194.reuse ;  /* 0x0000000da3a37223 */ /* 0x180fe200000108c2 */
[----:B------:R-:W-:Y:S01]  /*e720*/  ISETP.LT.OR P2, PT, R228, 0x5a, P2 ;  /* 0x0000005ae400780c */ /* 0x000fe20001741670 */
[--C-:B------:R-:W-:Y:S01]  /*e730*/  FFMA.FTZ R213, R213, R13, -R194.reuse ;  /* 0x0000000dd5d57223 */ /* 0x100fe200000108c2 */
[----:B------:R-:W-:Y:S01]  /*e740*/  FMNMX.FTZ R165, R154, R165, !PT ;  /* 0x000000a59aa57209 */ /* 0x000fe20007810000 */
[-CC-:B------:R-:W-:Y:S01]  /*e750*/  FFMA.FTZ R168, R168, R13.reuse, -R194.reuse ;  /* 0x0000000da8a87223 */ /* 0x180fe200000108c2 */
[----:B------:R-:W-:Y:S01]  /*e760*/  FSEL R193, R193, -INF , !P2 ;  /* 0xff800000c1c17808 */ /* 0x000fe20005000000 */
[--C-:B------:R-:W-:Y:S01]  /*e770*/  FFMA.FTZ R169, R169, R13, -R194.reuse ;  /* 0x0000000da9a97223 */ /* 0x100fe200000108c2 */
[----:B------:R-:W-:Y:S01]  /*e780*/  FMNMX.FTZ R165, R157, R165, !PT ;  /* 0x000000a59da57209 */ /* 0x000fe20007810000 */
[-CC-:B------:R-:W-:Y:S01]  /*e790*/  FFMA.FTZ R172, R172, R13.reuse, -R194.reuse ;  /* 0x0000000dacac7223 */ /* 0x180fe200000108c2 */
[-CC-:B------:R-:W-:Y:S01]  /*e7a0*/  FFMA.FTZ R173, R173, R13.reuse, -R194.reuse ;  /* 0x0000000dadad7223 */ /* 0x180fe200000108c2 */
        /* <DEDUP_REMOVED lines=15> */
[----:B------:R-:W-:Y:S01]  /*e8a0*/  FFMA.FTZ R194, R195, R13, -R194 ;  /* 0x0000000dc3c27223 */ /* 0x000fe200000108c2 */
[----:B------:R-:W2:Y:S01]  /*e8b0*/  MUFU.EX2 R152, R152 ;  /* 0x0000009800987308 */ /* 0x000ea20000000800 */
[----:B------:R-:W-:Y:S01]  /*e8c0*/  FMNMX.FTZ R165, R167, R165, !PT ;  /* 0x000000a5a7a57209 */ /* 0x000fe20007810000 */
[-C--:B0-----:R-:W-:Y:S01]  /*e8d0*/  FMUL.FTZ R24, R24, R7.reuse ;  /* 0x0000000718187220 */ /* 0x081fe20000410000 */
[-C--:B------:R-:W-:Y:S01]  /*e8e0*/  FMUL.FTZ R25, R25, R7.reuse ;  /* 0x0000000719197220 */ /* 0x080fe20000410000 */
[----:B------:R-:W-:Y:S01]  /*e8f0*/  FMUL.FTZ R28, R28, R7 ;  /* 0x000000071c1c7220 */ /* 0x000fe20000410000 */
[----:B------:R-:W-:Y:S01]  /*e900*/  FMNMX.FTZ R165, R170, R165, !PT ;  /* 0x000000a5aaa57209 */ /* 0x000fe20007810000 */
[-C--:B------:R-:W-:Y:S01]  /*e910*/  FMUL.FTZ R29, R29, R7.reuse ;  /* 0x000000071d1d7220 */ /* 0x080fe20000410000 */
[----:B------:R-:W-:Y:S01]  /*e920*/  FMUL.FTZ R32, R32, R7 ;  /* 0x0000000720207220 */ /* 0x000fe20000410000 */
[----:B------:R-:W0:Y:S01]  /*e930*/  MUFU.EX2 R212, R212 ;  /* 0x000000d400d47308 */ /* 0x000e220000000800 */
[----:B------:R-:W-:Y:S01]  /*e940*/  FMNMX.FTZ R165, R171, R165, !PT ;  /* 0x000000a5aba57209 */ /* 0x000fe20007810000 */
[-C--:B------:R-:W-:Y:S01]  /*e950*/  FMUL.FTZ R33, R33, R7.reuse ;  /* 0x0000000721217220 */ /* 0x080fe20000410000 */
[-C--:B------:R-:W-:Y:S01]  /*e960*/  FMUL.FTZ R36, R36, R7.reuse ;  /* 0x0000000724247220 */ /* 0x080fe20000410000 */
[----:B------:R-:W-:Y:S01]  /*e970*/  FMUL.FTZ R37, R37, R7 ;  /* 0x0000000725257220 */ /* 0x000fe20000410000 */
[----:B------:R-:W-:Y:S01]  /*e980*/  FMNMX.FTZ R165, R174, R165, !PT ;  /* 0x000000a5aea57209 */ /* 0x000fe20007810000 */
[-C--:B------:R-:W-:Y:S01]  /*e990*/  FMUL.FTZ R40, R40, R7.reuse ;  /* 0x0000000728287220 */ /* 0x080fe20000410000 */
[----:B------:R-:W-:Y:S01]  /*e9a0*/  FMUL.FTZ R41, R41, R7 ;  /* 0x0000000729297220 */ /* 0x000fe20000410000 */
[----:B------:R-:W3:Y:S01]  /*e9b0*/  MUFU.EX2 R155, R155 ;  /* 0x0000009b009b7308 */ /* 0x000ee20000000800 */
[----:B------:R-:W-:Y:S01]  /*e9c0*/  FMNMX.FTZ R165, R175, R165, !PT ;  /* 0x000000a5afa57209 */ /* 0x000fe20007810000 */
[----:B--2---:R-:W-:Y:S01]  /*e9d0*/  FFMA.FTZ R3, R7, R3, R152 ;  /* 0x0000000307037223 */ /* 0x004fe20000010098 */
[-C--:B------:R-:W-:Y:S01]  /*e9e0*/  FMUL.FTZ R44, R44, R7.reuse ;  /* 0x000000072c2c7220 */ /* 0x080fe20000410000 */
[----:B------:R-:W-:Y:S01]  /*e9f0*/  FMUL.FTZ R45, R45, R7 ;  /* 0x000000072d2d7220 */ /* 0x000fe20000410000 */
[----:B------:R-:W-:Y:S01]  /*ea00*/  FMNMX.FTZ R165, R164, R165, !PT ;  /* 0x000000a5a4a57209 */ /* 0x000fe20007810000 */
[-C--:B------:R-:W-:Y:S01]  /*ea10*/  FMUL.FTZ R48, R48, R7.reuse ;  /* 0x0000000730307220 */ /* 0x080fe20000410000 */
[----:B------:R-:W-:Y:S01]  /*ea20*/  FMUL.FTZ R49, R49, R7 ;  /* 0x0000000731317220 */ /* 0x000fe20000410000 */
[----:B------:R-:W2:Y:S01]  /*ea30*/  MUFU.EX2 R156, R156 ;  /* 0x0000009c009c7308 */ /* 0x000ea20000000800 */
[----:B------:R-:W-:Y:S01]  /*ea40*/  FMNMX.FTZ R165, R177, R165, !PT ;  /* 0x000000a5b1a57209 */ /* 0x000fe20007810000 */
[C---:B0-----:R-:W-:Y:S01]  /*ea50*/  FADD.FTZ R3, R212.reuse, R3 ;  /* 0x00000003d4037221 */ /* 0x041fe20000010000 */
[----:B------:R-:W-:Y:S01]  /*ea60*/  F2FP.BF16.F32.PACK_AB R152, R212, R152 ;  /* 0x00000098d498723e */ /* 0x000fe200000010ff */
[----:B------:R-:W-:Y:S01]  /*ea70*/  FMUL.FTZ R52, R52, R7 ;  /* 0x0000000734347220 */ /* 0x000fe20000410000 */
[----:B------:R-:W-:Y:S01]  /*ea80*/  FMNMX.FTZ R165, R178, R165, !PT ;  /* 0x000000a5b2a57209 */ /* 0x000fe20007810000 */
[-C--:B------:R-:W-:Y:S01]  /*ea90*/  FMUL.FTZ R53, R53, R7.reuse ;  /* 0x0000000735357220 */ /* 0x080fe20000410000 */
[----:B------:R-:W-:Y:S01]  /*eaa0*/  FMUL.FTZ R56, R56, R7 ;  /* 0x0000000738387220 */ /* 0x000fe20000410000 */
[----:B------:R-:W0:Y:S01]  /*eab0*/  MUFU.EX2 R159, R159 ;  /* 0x0000009f009f7308 */ /* 0x000e220000000800 */
[----:B------:R-:W-:Y:S01]  /*eac0*/  FMNMX.FTZ R165, R179, R165, !PT ;  /* 0x000000a5b3a57209 */ /* 0x000fe20007810000 */
[----:B---3--:R-:W-:Y:S01]  /*ead0*/  FADD.FTZ R3, R155, R3 ;  /* 0x000000039b037221 */ /* 0x008fe20000010000 */
[-C--:B------:R-:W-:Y:S01]  /*eae0*/  FMUL.FTZ R57, R57, R7.reuse ;  /* 0x0000000739397220 */ /* 0x080fe20000410000 */
[----:B------:R-:W-:Y:S01]  /*eaf0*/  FMUL.FTZ R60, R60, R7 ;  /* 0x000000073c3c7220 */ /* 0x000fe20000410000 */
[----:B------:R-:W-:Y:S01]  /*eb00*/  FMNMX.FTZ R165, R182, R165, !PT ;  /* 0x000000a5b6a57209 */ /* 0x000fe20007810000 */
[-C--:B------:R-:W-:Y:S01]  /*eb10*/  FMUL.FTZ R61, R61, R7.reuse ;  /* 0x000000073d3d7220 */ /* 0x080fe20000410000 */
[----:B------:R-:W-:Y:S01]  /*eb20*/  FMUL.FTZ R64, R64, R7 ;  /* 0x0000000740407220 */ /* 0x000fe20000410000 */
[----:B------:R-:W3:Y:S01]  /*eb30*/  MUFU.EX2 R160, R160 ;  /* 0x000000a000a07308 */ /* 0x000ee20000000800 */
[----:B------:R-:W-:Y:S01]  /*eb40*/  FMNMX.FTZ R165, R183, R165, !PT ;  /* 0x000000a5b7a57209 */ /* 0x000fe20007810000 */
[----:B--2---:R-:W-:Y:S01]  /*eb50*/  FADD.FTZ R3, R156, R3 ;  /* 0x000000039c037221 */ /* 0x004fe20000010000 */
[-C--:B------:R-:W-:Y:S01]  /*eb60*/  FMUL.FTZ R65, R65, R7.reuse ;  /* 0x0000000741417220 */ /* 0x080fe20000410000 */
[----:B------:R-:W-:Y:S01]  /*eb70*/  FMUL.FTZ R68, R68, R7 ;  /* 0x0000000744447220 */ /* 0x000fe20000410000 */
[----:B------:R-:W-:Y:S01]  /*eb80*/  FMNMX.FTZ R165, R186, R165, !PT ;  /* 0x000000a5baa57209 */ /* 0x000fe20007810000 */
[-C--:B------:R-:W-:Y:S01]  /*eb90*/  FMUL.FTZ R69, R69, R7.reuse ;  /* 0x0000000745457220 */ /* 0x080fe20000410000 */
[----:B------:R-:W-:Y:S01]  /*eba0*/  FMUL.FTZ R72, R72, R7 ;  /* 0x0000000748487220 */ /* 0x000fe20000410000 */
[----:B------:R-:W2:Y:S01]  /*ebb0*/  MUFU.EX2 R163, R163 ;  /* 0x000000a300a37308 */ /* 0x000ea20000000800 */
[----:B------:R-:W-:Y:S01]  /*ebc0*/  FMNMX.FTZ R165, R187, R165, !PT ;  /* 0x000000a5bba57209 */ /* 0x000fe20007810000 */
[----:B0-----:R-:W-:Y:S01]  /*ebd0*/  FADD.FTZ R3, R159, R3 ;  /* 0x000000039f037221 */ /* 0x001fe20000010000 */
[-C--:B------:R-:W-:Y:S01]  /*ebe0*/  FMUL.FTZ R73, R73, R7.reuse ;  /* 0x0000000749497220 */ /* 0x080fe20000410000 */
        /* <DEDUP_REMOVED lines=16> */
[-C--:B------:R-:W-:Y:S01]  /*ecf0*/  FMUL.FTZ R92, R92, R7.reuse ;  /* 0x000000075c5c7220 */ /* 0x080fe20000410000 */
[-C--:B------:R-:W-:Y:S01]  /*ed00*/  FMUL.FTZ R93, R93, R7.reuse ;  /* 0x000000075d5d7220 */ /* 0x080fe20000410000 */
[----:B------:R-:W2:Y:S01]  /*ed10*/  SHFL.BFLY PT, R195, R165, 0x2, 0x1f ;  /* 0x0c401f00a5c37f89 */ /* 0x000ea200000e0000 */
[-C--:B------:R-:W-:Y:S01]  /*ed20*/  FMUL.FTZ R96, R96, R7.reuse ;  /* 0x0000000760607220 */ /* 0x080fe20000410000 */
[----:B------:R-:W-:Y:S01]  /*ed30*/  MUFU.EX2 R197, R180 ;  /* 0x000000b400c57308 */ /* 0x000fe20000000800 */
        /* <DEDUP_REMOVED lines=21> */
[----:B--2---:R-:W-:Y:S01]  /*ee90*/  FMNMX.FTZ R165, R165, R195, !PT ;  /* 0x000000c3a5a57209 */ /* 0x004fe20007810000 */
[-C--:B------:R-:W-:Y:S01]  /*eea0*/  FMUL.FTZ R132, R132, R7.reuse ;  /* 0x0000000784847220 */ /* 0x080fe20000410000 */
[----:B------:R-:W2:Y:S01]  /*eeb0*/  MUFU.EX2 R173, R173 ;  /* 0x000000ad00ad7308 */ /* 0x000ea20000000800 */
[----:B0-----:R-:W-:Y:S01]  /*eec0*/  FADD.FTZ R3, R169, R3 ;  /* 0x00000003a9037221 */ /* 0x001fe20000010000 */
[-C--:B------:R-:W-:Y:S01]  /*eed0*/  FMUL.FTZ R133, R133, R7.reuse ;  /* 0x0000000785857220 */ /* 0x080fe20000410000 */
[----:B------:R-:W0:Y:S01]  /*eee0*/  SHFL.BFLY PT, R195, R165, 0x1, 0x1f ;  /* 0x0c201f00a5c37f89 */ /* 0x000e2200000e0000 */
[-C--:B------:R-:W-:Y:S01]  /*eef0*/  FMUL.FTZ R136, R136, R7.reuse ;  /* 0x0000000788887220 */ /* 0x080fe20000410000 */
[-C--:B------:R-:W-:Y:S01]  /*ef00*/  FMUL.FTZ R137, R137, R7.reuse ;  /* 0x0000000789897220 */ /* 0x080fe20000410000 */
[-C--:B------:R-:W-:Y:S01]  /*ef10*/  FMUL.FTZ R140, R140, R7.reuse ;  /* 0x000000078c8c7220 */ /* 0x080fe20000410000 */
[-C--:B------:R-:W-:Y:S01]  /*ef20*/  FMUL.FTZ R141, R141, R7.reuse ;  /* 0x000000078d8d7220 */ /* 0x080fe20000410000 */
[----:B------:R-:W4:Y:S01]  /*ef30*/  MUFU.EX2 R214, R214 ;  /* 0x000000d600d67308 */ /* 0x000f220000000800 */
[----:B---3--:R-:W-:Y:S01]  /*ef40*/  FADD.FTZ R3, R172, R3 ;  /* 0x00000003ac037221 */ /* 0x008fe20000010000 */
[-C--:B------:R-:W-:Y:S01]  /*ef50*/  FMUL.FTZ R144, R144, R7.reuse ;  /* 0x0000000790907220 */ /* 0x080fe20000410000 */
[-C--:B------:R-:W-:Y:S01]  /*ef60*/  FMUL.FTZ R145, R145, R7.reuse ;  /* 0x0000000791917220 */ /* 0x080fe20000410000 */
[-C--:B------:R-:W-:Y:S01]  /*ef70*/  FMUL.FTZ R148, R148, R7.reuse ;  /* 0x0000000794947220 */ /* 0x080fe20000410000 */
[----:B------:R-:W-:-:S03]  /*ef80*/  FMUL.FTZ R149, R149, R7 ;  /* 0x0000000795957220 */ /* 0x000fc60000410000 */
[----:B------:R-:W3:Y:S01]  /*ef90*/  MUFU.EX2 R215, R215 ;  /* 0x000000d700d77308 */ /* 0x000ee20000000800 */
[----:B--2---:R-:W-:-:S07]  /*efa0*/  FADD.FTZ R3, R173, R3 ;  /* 0x00000003ad037221 */ /* 0x004fce0000010000 */
[----:B------:R-:W2:Y:S01]  /*efb0*/  MUFU.EX2 R181, R181 ;  /* 0x000000b500b57308 */ /* 0x000ea20000000800 */
[----:B----4-:R-:W-:Y:S01]  /*efc0*/  FADD.FTZ R3, R214, R3 ;  /* 0x00000003d6037221 */ /* 0x010fe20000010000 */
[----:B0-----:R-:W-:-:S04]  /*efd0*/  FMNMX.FTZ R180, R165, R195, !PT ;  /* 0x000000c3a5b47209 */ /* 0x001fc80007810000 */
[C---:B------:R-:W-:Y:S01]  /*efe0*/  FSETP.NEU.FTZ.AND P2, PT, R180.reuse, -INF , PT ;  /* 0xff800000b400780b */ /* 0x040fe20003f5d000 */
[----:B------:R-:W-:Y:S01]  /*eff0*/  FMUL.FTZ R198, R180, R13 ;  /* 0x0000000db4c67220 */ /* 0x000fe20000410000 */
[----:B------:R-:W0:Y:S01]  /*f000*/  MUFU.EX2 R184, R184 ;  /* 0x000000b800b87308 */ /* 0x000e220000000800 */
[----:B---3--:R-:W-:-:S03]  /*f010*/  FADD.FTZ R3, R215, R3 ;  /* 0x00000003d7037221 */ /* 0x008fc60000010000 */
[----:B------:R-:W-:Y:S01]  /*f020*/  FSEL R198, R198, RZ, P2 ;  /* 0x000000ffc6c67208 */ /* 0x000fe20001000000 */
[----:B------:R-:W-:-:S03]  /*f030*/  FADD.FTZ R3, R197, R3 ;  /* 0x00000003c5037221 */ /* 0x000fc60000010000 */
[----:B------:R-:W3:Y:S01]  /*f040*/  MUFU.EX2 R185, R185 ;  /* 0x000000b900b97308 */ /* 0x000ee20000000800 */
[--C-:B------:R-:W-:Y:S01]  /*f050*/  FFMA.FTZ R165, R154, R13, -R198.reuse ;  /* 0x0000000d9aa57223 */ /* 0x100fe200000108c6 */
[----:B------:R-:W-:Y:S01]  /*f060*/  F2FP.BF16.F32.PACK_AB R154, R156, R155 ;  /* 0x0000009b9c9a723e */ /* 0x000fe200000010ff */
[--C-:B------:R-:W-:Y:S01]  /*f070*/  FFMA.FTZ R229, R153, R13, -R198.reuse ;  /* 0x0000000d99e57223 */ /* 0x100fe200000108c6 */
[----:B------:R-:W-:Y:S01]  /*f080*/  F2FP.BF16.F32.PACK_AB R156, R160, R159 ;  /* 0x0000009fa09c723e */ /* 0x000fe200000010ff */
[-CC-:B------:R-:W-:Y:S01]  /*f090*/  FFMA.FTZ R228, R157, R13.reuse, -R198.reuse ;  /* 0x0000000d9de47223 */ /* 0x180fe200000108c6 */
[----:B------:R-:W-:Y:S01]  /*f0a0*/  F2FP.BF16.F32.PACK_AB R160, R169, R168 ;  /* 0x000000a8a9a0723e */ /* 0x000fe200000010ff */
[-CC-:B------:R-:W-:Y:S01]  /*f0b0*/  FFMA.FTZ R157, R158, R13.reuse, -R198.reuse ;  /* 0x0000000d9e9d7223 */ /* 0x180fe200000108c6 */
[----:B------:R-:W-:Y:S01]  /*f0c0*/  FSEL R169, R180, RZ, P2 ;  /* 0x000000ffb4a97208 */ /* 0x000fe20001000000 */
[----:B------:R-:W-:Y:S01]  /*f0d0*/  MUFU.EX2 R229, R229 ;  /* 0x000000e500e57308 */ /* 0x000fe20000000800 */
[-CC-:B------:R-:W-:Y:S01]  /*f0e0*/  FFMA.FTZ R212, R161, R13.reuse, -R198.reuse ;  /* 0x0000000da1d47223 */ /* 0x180fe200000108c6 */
[-CC-:B------:R-:W-:Y:S01]  /*f0f0*/  FFMA.FTZ R161, R162, R13.reuse, -R198.reuse ;  /* 0x0000000da2a17223 */ /* 0x180fe200000108c6 */
[-C--:B------:R-:W-:Y:S01]  /*f100*/  FFMA.FTZ R199, R166, R13.reuse, -R198 ;  /* 0x0000000da6c77223 */ /* 0x080fe200000108c6 */
[----:B------:R-:W-:Y:S01]  /*f110*/  FADD.FTZ R12, -R169, R12 ;  /* 0x0000000ca90c7221 */ /* 0x000fe20000010100 */
[-CC-:B------:R-:W-:Y:S01]  /*f120*/  FFMA.FTZ R167, R167, R13.reuse, -R198.reuse ;  /* 0x0000000da7a77223 */ /* 0x180fe200000108c6 */
[-CC-:B------:R-:W-:Y:S01]  /*f130*/  FFMA.FTZ R153, R174, R13.reuse, -R198.reuse ;  /* 0x0000000dae997223 */ /* 0x180fe200000108c6 */
[-CC-:B------:R-:W-:Y:S01]  /*f140*/  FFMA.FTZ R195, R170, R13.reuse, -R198.reuse ;  /* 0x0000000daac37223 */ /* 0x180fe200000108c6 */
[----:B------:R-:W-:Y:S01]  /*f150*/  FMUL.FTZ R12, R12, R13 ;  /* 0x0000000d0c0c7220 */ /* 0x000fe20000410000 */
[----:B------:R-:W-:Y:S01]  /*f160*/  MUFU.EX2 R165, R165 ;  /* 0x000000a500a57308 */ /* 0x000fe20000000800 */
[----:B------:R-:W-:Y:S01]  /*f170*/  F2FP.BF16.F32.PACK_AB R158, R213, R163 ;  /* 0x000000a3d59e723e */ /* 0x000fe200000010ff */
[-CC-:B------:R-:W-:Y:S01]  /*f180*/  FFMA.FTZ R171, R171, R13.reuse, -R198.reuse ;  /* 0x0000000dabab7223 */ /* 0x180fe200000108c6 */
[-CC-:B------:R-:W-:Y:S01]  /*f190*/  FFMA.FTZ R175, R175, R13.reuse, -R198.reuse ;  /* 0x0000000dafaf7223 */ /* 0x180fe200000108c6 */
[-CC-:B------:R-:W-:Y:S01]  /*f1a0*/  FFMA.FTZ R230, R164, R13.reuse, -R198.reuse ;  /* 0x0000000da4e67223 */ /* 0x180fe200000108c6 */
[-CC-:B------:R-:W-:Y:S01]  /*f1b0*/  FFMA.FTZ R177, R177, R13.reuse, -R198.reuse ;  /* 0x0000000db1b17223 */ /* 0x180fe200000108c6 */
[-CC-:B------:R-:W-:Y:S01]  /*f1c0*/  FFMA.FTZ R178, R178, R13.reuse, -R198.reuse ;  /* 0x0000000db2b27223 */ /* 0x180fe200000108c6 */
[-CC-:B------:R-:W-:Y:S01]  /*f1d0*/  FFMA.FTZ R179, R179, R13.reuse, -R198.reuse ;  /* 0x0000000db3b37223 */ /* 0x180fe200000108c6 */
[----:B------:R-:W4:Y:S01]  /*f1e0*/  MUFU.EX2 R12, R12 ;  /* 0x0000000c000c7308 */ /* 0x000f220000000800 */
[-CC-:B------:R-:W-:Y:S01]  /*f1f0*/  FFMA.FTZ R182, R182, R13.reuse, -R198.reuse ;  /* 0x0000000db6b67223 */ /* 0x180fe200000108c6 */
[-CC-:B------:R-:W-:Y:S01]  /*f200*/  FFMA.FTZ R183, R183, R13.reuse, -R198.reuse ;  /* 0x0000000db7b77223 */ /* 0x180fe200000108c6 */
[-CC-:B------:R-:W-:Y:S01]  /*f210*/  FFMA.FTZ R186, R186, R13.reuse, -R198.reuse ;  /* 0x0000000dbaba7223 */ /* 0x180fe200000108c6 */
[-CC-:B------:R-:W-:Y:S01]  /*f220*/  FFMA.FTZ R187, R187, R13.reuse, -R198.reuse ;  /* 0x0000000dbbbb7223 */ /* 0x180fe200000108c6 */
[-CC-:B------:R-:W-:Y:S01]  /*f230*/  FFMA.FTZ R191, R191, R13.reuse, -R198.reuse ;  /* 0x0000000dbfbf7223 */ /* 0x180fe200000108c6 */
[----:B--2---:R-:W-:Y:S01]  /*f240*/  FADD.FTZ R3, R181, R3 ;  /* 0x00000003b5037221 */ /* 0x004fe20000010000 */
[-CC-:B------:R-:W-:Y:S01]  /*f250*/  FFMA.FTZ R190, R190, R13.reuse, -R198.reuse ;  /* 0x0000000dbebe7223 */ /* 0x180fe200000108c6 */
[----:B------:R-:W2:Y:S01]  /*f260*/  MUFU.EX2 R155, R228 ;  /* 0x000000e4009b7308 */ /* 0x000ea20000000800 */
[----:B------:R-:W-:Y:S01]  /*f270*/  F2FP.BF16.F32.PACK_AB R162, R173, R172 ;  /* 0x000000acada2723e */ /* 0x000fe200000010ff */
[----:B0-----:R-:W-:Y:S01]  /*f280*/  FADD.FTZ R168, R184, R3 ;  /* 0x00000003b8a87221 */ /* 0x001fe20000010000 */
[-CC-:B------:R-:W-:Y:S01]  /*f290*/  FFMA.FTZ R192, R192, R13.reuse, -R198.reuse ;  /* 0x0000000dc0c07223 */ /* 0x180fe200000108c6 */
[----:B------:R-:W-:Y:S01]  /*f2a0*/  FFMA.FTZ R193, R193, R13, -R198 ;  /* 0x0000000dc1c17223 */ /* 0x000fe200000108c6 */
[----:B------:R-:W-:Y:S01]  /*f2b0*/  F2FP.BF16.F32.PACK_AB R164, R215, R214 ;  /* 0x000000d6d7a4723e */ /* 0x000fe200000010ff */
[----:B---3--:R-:W-:Y:S01]  /*f2c0*/  FADD.FTZ R3, R185, R168 ;  /* 0x000000a8b9037221 */ /* 0x008fe20000010000 */
[----:B------:R-:W-:Y:S01]  /*f2d0*/  F2FP.BF16.F32.PACK_AB R166, R181, R197 ;  /* 0x000000c5b5a6723e */ /* 0x000fe200000010ff */
[----:B------:R-:W0:Y:S01]  /*f2e0*/  MUFU.EX2 R157, R157 ;  /* 0x0000009d009d7308 */ /* 0x000e220000000800 */
[----:B----4-:R-:W-:Y:S01]  /*f2f0*/  FFMA.FTZ R0, R12, R0, R229 ;  /* 0x000000000c007223 */ /* 0x010fe200000100e5 */
[----:B------:R-:W-:Y:S01]  /*f300*/  F2FP.BF16.F32.PACK_AB R168, R185, R184 ;  /* 0x000000b8b9a8723e */ /* 0x000fe200000010ff */
[-C--:B------:R-:W-:Y:S01]  /*f310*/  FMUL.FTZ R26, R26, R12.reuse ;  /* 0x0000000c1a1a7220 */ /* 0x080fe20000410000 */
[-C--:B------:R-:W-:Y:S01]  /*f320*/  FMUL.FTZ R27, R27, R12.reuse ;  /* 0x0000000c1b1b7220 */ /* 0x080fe20000410000 */
[----:B------:R-:W-:Y:S01]  /*f330*/  FADD.FTZ R0, R165, R0 ;  /* 0x00000000a5007221 */ /* 0x000fe20000010000 */
[-C--:B------:R-:W-:Y:S01]  /*f340*/  FMUL.FTZ R30, R30, R12.reuse ;  /* 0x0000000c1e1e7220 */ /* 0x080fe20000410000 */
        /* <DEDUP_REMOVED lines=10> */
[----:B0-----:R-:W-:Y:S01]  /*f3f0*/  F2FP.BF16.F32.PACK_AB R155, R157, R155 ;  /* 0x0000009b9d9b723e */ /* 0x001fe200000010ff */
        /* <DEDUP_REMOVED lines=29> */
[----:B------:R-:W-:Y:S01]  /*f5d0*/  FMUL.FTZ R98, R98, R12 ;  /* 0x0000000c62627220 */ /* 0x000fe20000410000 */
[----:B------:R-:W5:Y:S01]  /*f5e0*/  MUFU.EX2 R195, R195 ;  /* 0x000000c300c37308 */ /* 0x000f620000000800 */
[----:B----4-:R-:W-:Y:S01]  /*f5f0*/  FADD.FTZ R153, R157, R0 ;  /* 0x000000009d997221 */ /* 0x010fe20000010000 */
[----:B--2---:R-:W-:Y:S01]  /*f600*/  F2FP.BF16.F32.PACK_AB R157, R161, R212 ;  /* 0x000000d4a19d723e */ /* 0x004fe200000010ff */
        /* <DEDUP_REMOVED lines=10> */
[----:B0-----:R-:W-:Y:S01]  /*f6b0*/  FADD.FTZ R0, R159, R0 ;  /* 0x000000009f007221 */ /* 0x001fe20000010000 */
[C---:B---3--:R-:W-:Y:S01]  /*f6c0*/  F2FP.BF16.F32.PACK_AB R159, R167.reuse, R159 ;  /* 0x0000009fa79f723e */ /* 0x048fe200000010ff */
[-C--:B------:R-:W-:Y:S01]  /*f6d0*/  FMUL.FTZ R114, R114, R12.reuse ;  /* 0x0000000c72727220 */ /* 0x080fe20000410000 */
[----:B------:R-:W0:Y:S01]  /*f6e0*/  MUFU.EX2 R175, R175 ;  /* 0x000000af00af7308 */ /* 0x000e220000000800 */
[----:B------:R-:W-:Y:S01]  /*f6f0*/  FADD.FTZ R0, R167, R0 ;  /* 0x00000000a7007221 */ /* 0x000fe20000010000 */
[-C--:B------:R-:W-:Y:S01]  /*f700*/  FMUL.FTZ R115, R115, R12.reuse ;  /* 0x0000000c73737220 */ /* 0x080fe20000410000 */
[-C--:B------:R-:W-:Y:S01]  /*f710*/  FMUL.FTZ R118, R118, R12.reuse ;  /* 0x0000000c76767220 */ /* 0x080fe20000410000 */
[-C--:B------:R-:W-:Y:S01]  /*f720*/  FMUL.FTZ R119, R119, R12.reuse ;  /* 0x0000000c77777220 */ /* 0x080fe20000410000 */
[----:B-----5:R-:W-:Y:S01]  /*f730*/  FADD.FTZ R0, R195, R0 ;  /* 0x00000000c3007221 */ /* 0x020fe20000010000 */
[-C--:B------:R-:W-:Y:S01]  /*f740*/  FMUL.FTZ R122, R122, R12.reuse ;  /* 0x0000000c7a7a7220 */ /* 0x080fe20000410000 */
[-C--:B------:R-:W-:Y:S01]  /*f750*/  FMUL.FTZ R123, R123, R12.reuse ;  /* 0x0000000c7b7b7220 */ /* 0x080fe20000410000 */
[----:B------:R-:W3:Y:S01]  /*f760*/  MUFU.EX2 R230, R230 ;  /* 0x000000e600e67308 */ /* 0x000ee20000000800 */
[C---:B--2---:R-:W-:Y:S01]  /*f770*/  FADD.FTZ R0, R171.reuse, R0 ;  /* 0x00000000ab007221 */ /* 0x044fe20000010000 */
[----:B------:R-:W-:Y:S01]  /*f780*/  F2FP.BF16.F32.PACK_AB R161, R171, R195 ;  /* 0x000000c3aba1723e */ /* 0x000fe200000010ff */
[-C--:B------:R-:W-:Y:S01]  /*f790*/  FMUL.FTZ R126, R126, R12.reuse ;  /* 0x0000000c7e7e7220 */ /* 0x080fe20000410000 */
[-C--:B------:R-:W-:Y:S01]  /*f7a0*/  FMUL.FTZ R127, R127, R12.reuse ;  /* 0x0000000c7f7f7220 */ /* 0x080fe20000410000 */
[----:B------:R-:W-:Y:S01]  /*f7b0*/  FADD.FTZ R0, R163, R0 ;  /* 0x00000000a3007221 */ /* 0x000fe20000010000 */
        /* <DEDUP_REMOVED lines=16> */
[----:B------:R-:W-:-:S02]  /*f8c0*/  FMUL.FTZ R151, R151, R12 ;  /* 0x0000000c97977220 */ /* 0x000fc40000410000 */
[----:B------:R-:W3:Y:S01]  /*f8d0*/  MUFU.EX2 R179, R179 ;  /* 0x000000b300b37308 */ /* 0x000ee20000000800 */
[----:B--2---:R-:W-:-:S07]  /*f8e0*/  FADD.FTZ R153, R177, R0 ;  /* 0x00000000b1997221 */ /* 0x004fce0000010000 */
[----:B------:R-:W2:Y:S01]  /*f8f0*/  MUFU.EX2 R169, R182 ;  /* 0x000000b600a97308 */ /* 0x000ea20000000800 */
[----:B0-----:R-:W-:Y:S01]  /*f900*/  FADD.FTZ R0, R178, R153 ;  /* 0x00000099b2007221 */ /* 0x001fe20000010000 */
[----:B------:R-:W-:Y:S02]  /*f910*/  F2FP.BF16.F32.PACK_AB R153, R165, R229 ;  /* 0x000000e5a599723e */ /* 0x000fe400000010ff */
[----:B------:R-:W-:-:S04]  /*f920*/  F2FP.BF16.F32.PACK_AB R165, R177, R230 ;  /* 0x000000e6b1a5723e */ /* 0x000fc800000010ff */
[----:B------:R-:W0:Y:S01]  /*f930*/  MUFU.EX2 R183, R183 ;  /* 0x000000b700b77308 */ /* 0x000e220000000800 */
[C---:B---3--:R-:W-:Y:S01]  /*f940*/  FADD.FTZ R0, R179.reuse, R0 ;  /* 0x00000000b3007221 */ /* 0x048fe20000010000 */
[----:B------:R-:W-:-:S06]  /*f950*/  F2FP.BF16.F32.PACK_AB R167, R179, R178 ;  /* 0x000000b2b3a7723e */ /* 0x000fcc00000010ff */
[----:B------:R-:W3:Y:S01]  /*f960*/  MUFU.EX2 R188, R188 ;  /* 0x000000bc00bc7308 */ /* 0x000ee20000000800 */
[----:B--2---:R-:W-:-:S07]  /*f970*/  FADD.FTZ R0, R169, R0 ;  /* 0x00000000a9007221 */ /* 0x004fce0000010000 */
[----:B------:R-:W2:Y:S01]  /*f980*/  MUFU.EX2 R186, R186 ;  /* 0x000000ba00ba7308 */ /* 0x000ea20000000800 */
[C---:B0-----:R-:W-:Y:S01]  /*f990*/  FADD.FTZ R7, R183.reuse, R0 ;  /* 0x00000000b7077221 */ /* 0x041fe20000010000 */
[----:B------:R-:W-:-:S06]  /*f9a0*/  F2FP.BF16.F32.PACK_AB R169, R183, R169 ;  /* 0x000000a9b7a9723e */ /* 0x000fcc00000010ff */
[----:B------:R-:W0:Y:S01]  /*f9b0*/  MUFU.EX2 R189, R189 ;  /* 0x000000bd00bd7308 */ /* 0x000e220000000800 */
[----:B---3--:R-:W-:-:S07]  /*f9c0*/  FADD.FTZ R170, R188, R3 ;  /* 0x00000003bcaa7221 */ /* 0x008fce0000010000 */
[----:B------:R-:W3:Y:S01]  /*f9d0*/  MUFU.EX2 R187, R187 ;  /* 0x000000bb00bb7308 */ /* 0x000ee20000000800 */
[----:B--2---:R-:W-:-:S07]  /*f9e0*/  FADD.FTZ R0, R186, R7 ;  /* 0x00000007ba007221 */ /* 0x004fce0000010000 */
[----:B------:R-:W2:Y:S01]  /*f9f0*/  MUFU.EX2 R226, R226 ;  /* 0x000000e200e27308 */ /* 0x000ea20000000800 */
[C---:B0-----:R-:W-:Y:S01]  /*fa00*/  FADD.FTZ R3, R189.reuse, R170 ;  /* 0x000000aabd037221 */ /* 0x041fe20000010000 */
[----:B------:R-:W-:-:S06]  /*fa10*/  F2FP.BF16.F32.PACK_AB R170, R189, R188 ;  /* 0x000000bcbdaa723e */ /* 0x000fcc00000010ff */
[----:B------:R-:W0:Y:S01]  /*fa20*/  MUFU.EX2 R173, R191 ;  /* 0x000000bf00ad7308 */ /* 0x000e220000000800 */
[C---:B---3--:R-:W-:Y:S01]  /*fa30*/  FADD.FTZ R0, R187.reuse, R0 ;  /* 0x00000000bb007221 */ /* 0x048fe20000010000 */
[----:B------:R-:W-:-:S06]  /*fa40*/  F2FP.BF16.F32.PACK_AB R171, R187, R186 ;  /* 0x000000babbab723e */ /* 0x000fcc00000010ff */
[----:B------:R-:W3:Y:S01]  /*fa50*/  MUFU.EX2 R227, R227 ;  /* 0x000000e300e37308 */ /* 0x000ee20000000800 */
[----:B--2---:R-:W-:-:S07]  /*fa60*/  FADD.FTZ R172, R226, R3 ;  /* 0x00000003e2ac7221 */ /* 0x004fce0000010000 */
[----:B------:R-:W2:Y:S01]  /*fa70*/  MUFU.EX2 R190, R190 ;  /* 0x000000be00be7308 */ /* 0x000ea20000000800 */
[----:B0-----:R-:W-:-:S07]  /*fa80*/  FADD.FTZ R7, R173, R0 ;  /* 0x00000000ad077221 */ /* 0x001fce0000010000 */
[----:B------:R-:W0:Y:S01]  /*fa90*/  MUFU.EX2 R196, R196 ;  /* 0x000000c400c47308 */ /* 0x000e220000000800 */
[C---:B---3--:R-:W-:Y:S01]  /*faa0*/  FADD.FTZ R3, R227.reuse, R172 ;  /* 0x000000ace3037221 */ /* 0x048fe20000010000 */
[----:B------:R-:W-:-:S06]  /*fab0*/  F2FP.BF16.F32.PACK_AB R172, R227, R226 ;  /* 0x000000e2e3ac723e */ /* 0x000fcc00000010ff */
[----:B------:R-:W3:Y:S01]  /*fac0*/  MUFU.EX2 R192, R192 ;  /* 0x000000c000c07308 */ /* 0x000ee20000000800 */
[C---:B--2---:R-:W-:Y:S01]  /*fad0*/  FADD.FTZ R7, R190.reuse, R7 ;  /* 0x00000007be077221 */ /* 0x044fe20000010000 */
[----:B------:R-:W-:-:S06]  /*fae0*/  F2FP.BF16.F32.PACK_AB R173, R190, R173 ;  /* 0x000000adbead723e */ /* 0x000fcc00000010ff */
[----:B------:R-:W2:Y:S01]  /*faf0*/  MUFU.EX2 R174, R194 ;  /* 0x000000c200ae7308 */ /* 0x000ea20000000800 */
[----:B0-----:R-:W-:-:S07]  /*fb00*/  FADD.FTZ R3, R196, R3 ;  /* 0x00000003c4037221 */ /* 0x001fce0000010000 */
[----:B------:R-:W0:Y:S01]  /*fb10*/  MUFU.EX2 R193, R193 ;  /* 0x000000c100c17308 */ /* 0x000e220000000800 */
[----:B---3--:R-:W-:Y:S01]  /*fb20*/  FADD.FTZ R0, R192, R7 ;  /* 0x00000007c0007221 */ /* 0x008fe20000010000 */
[C---:B--2---:R-:W-:Y:S01]  /*fb30*/  FADD.FTZ R3, R174.reuse, R3 ;  /* 0x00000003ae037221 */ /* 0x044fe20000010000 */
[----:B------:R-:W-:Y:S02]  /*fb40*/  F2FP.BF16.F32.PACK_AB R174, R174, R196 ;  /* 0x000000c4aeae723e */ /* 0x000fe400000010ff */
[C---:B0-----:R-:W-:Y:S01]  /*fb50*/  FADD.FTZ R0, R193.reuse, R0 ;  /* 0x00000000c1007221 */ /* 0x041fe20000010000 */
[----:B------:R-:W-:Y:S01]  /*fb60*/  F2FP.BF16.F32.PACK_AB R175, R193, R192 ;  /* 0x000000c0c1af723e */ /* 0x000fe200000010ff */
[----:B------:R-:W-:Y:S06]  /*fb70*/  @!P0 BRA `(.L_x_2803) ;  /* 0x0000000000048947 */ /* 0x000fec0003800000 */
[----:B------:R-:W-:Y:S01]  /*fb80*/  BPT.TRAP 0x1 ;  /* 0x000000040000795c */ /* 0x000fe20000300000 */
.L_x_2803:
[----:B------:R0:W2:Y:S01]  /*fb90*/  SYNCS.PHASECHK.TRANS64.TRYWAIT P2, [R210+URZ+0x22850], R209 ;  /* 0x022850d1d20075a7 */ /* 0x0000a2000804017f */
[----:B------:R-:W-:Y:S05]  /*fba0*/  @!P0 BRA `(.L_x_2804) ;  /* 0x0000000000048947 */ /* 0x000fea0003800000 */
[----:B------:R-:W-:Y:S01]  /*fbb0*/  BPT.TRAP 0x1 ;  /* 0x000000040000795c */ /* 0x000fe20000300000 */
.L_x_2804:
[----:B------:R-:W-:Y:S04]  /*fbc0*/  BSSY B0, `(.L_x_2805) ;  /* 0x0000004000007945 */ /* 0x000fe80003800000 */
[----:B--2---:R-:W-:Y:S05]  /*fbd0*/  @P2 BRA `(.L_x_2806) ;  /* 0x0000000000082947 */ /* 0x004fea0003800000 */
[----:B------:R-:W2:Y:S02]  /*fbe0*/  SYNCS.PHASECHK.TRANS64.TRYWAIT P2, [R210+URZ+0x22850], R209 ;  /* 0x022850d1d20075a7 */ /* 0x000ea4000804017f */
[----:B--2---:R-:W-:Y:S05]  /*fbf0*/  @!P2 BRA `(.L_x_2807) ;  /* 0x0000012400f0a947 */ /* 0x004fea0003800000 */
.L_x_2806:
[----:B------:R-:W-:Y:S05]  /*fc00*/  BSYNC B0 ;  /* 0x0000000000007941 */ /* 0x000fea0003800000 */
.L_x_2805:
[----:B------:R-:W3:Y:S01]  /*fc10*/  S2R R7, SR_TID.X ;  /* 0x0000000000077919 */ /* 0x000ee20000002100 */
[----:B------:R-:W-:Y:S05]  /*fc20*/  WARPSYNC.ALL ;  /* 0x0000000000007948 */ /* 0x000fea0003800000 */
[----:B------:R-:W-:Y:S01]  /*fc30*/  IMAD R178, R2, 0xc00, R21 ;  /* 0x00000c0002b27824 */ /* 0x000fe200078e0215 */
[----:B------:R-:W-:Y:S01]  /*fc40*/  ISETP.GT.AND P2, PT, R6, R216, PT ;  /* 0x000000d80600720c */ /* 0x000fe20003f44270 */
[----:B------:R-:W-:Y:S02]  /*fc50*/  IMAD.MOV.U32 R179, RZ, RZ, 0x40000040 ;  /* 0x40000040ffb37424 */ /* 0x000fe400078e00ff */
[----:B012---:R-:W-:Y:S01]  /*fc60*/  @!P1 VIADD R210, R210, 0x22860 ;  /* 0x00022860d2d29836 */ /* 0x007fe20000000000 */
[----:B------:R-:W-:Y:S01]  /*fc70*/  R2UR UR6, R178 ;  /* 0x00000000b20672ca */ /* 0x000fe200000e0000 */
[----:B------:R-:W-:Y:S01]  /*fc80*/  VIADD R6, R6, 0xffffffff ;  /* 0xffffffff06067836 */ /* 0x000fe20000000000 */
[----:B------:R-:W-:Y:S01]  /*fc90*/  R2UR UR7, R179 ;  /* 0x00000000b30772ca */ /* 0x000fe200000e0000 */
[----:B------:R-:W-:Y:S01]  /*fca0*/  IMAD.MOV.U32 R179, RZ, RZ, 0x40000040 ;  /* 0x40000040ffb37424 */ /* 0x000fe200078e00ff */
[----:B------:R-:W-:Y:S01]  /*fcb0*/  @!P1 PRMT R210, RZ, 0x654, R210 ;  /* 0x00000654ffd29816 */ /* 0x000fe200000000d2 */
[----:B------:R-:W-:Y:S01]  /*fcc0*/  IMAD.MOV.U32 R12, RZ, RZ, R180 ;  /* 0x000000ffff0c7224 */ /* 0x000fe200078e00b4 */
[----:B---3--:R-:W-:-:S05]  /*fcd0*/  SHF.R.U32.HI R7, RZ, 0x7, R7 ;  /* 0x00000007ff077819 */ /* 0x008fca0000011607 */
[----:B------:R-:W-:-:S05]  /*fce0*/  VIADD R7, R7, 0x8 ;  /* 0x0000000807077836 */ /* 0x000fca0000000000 */
[----:B------:R0:W-:Y:S02]  /*fcf0*/  BAR.SYNC.DEFER_BLOCKING R7, 0x100 ;  /* 0x000400070000751d */ /* 0x0001e40000010000 */
[----:B0-----:R-:W-:-:S04]  /*fd00*/  IMAD.MOV.U32 R7, RZ, RZ, R176 ;  /* 0x000000ffff077224 */ /* 0x001fc800078e00b0 */
        /* <DEDUP_REMOVED lines=43> */
[----:B------:R-:W-:Y:S02]  /*ffc0*/  IMAD.MOV.U32 R12, RZ, RZ, R180 ;  /* 0x000000ffff0c7224 */ /* 0x000fe400078e00b4 */
[----:B------:R-:W-:-:S07]  /*ffd0*/  IMAD.MOV.U32 R7, RZ, RZ, R176 ;  /* 0x000000ffff077224 */ /* 0x000fce00078e00b0 */
.L_x_2790:
[----:B------:R-:W2:Y:S01]  /*ffe0*/  LDL.LU R156, [R1] ;  /* 0x00000000019c7983 */ /* 0x000ea20000300800 */
[----:B------:R-:W1:Y:S01]  /*fff0*/  LDC R152, c[0x0][0x448] ;  /* 0x00011200ff987b82 */ /* 0x000e620000000800 */
[----:B------:R-:W-:Y:S01]  /*10000*/  IADD3 R155, R201, 0x1, -R200 ;  /* 0x00000001c99b7810 */ /* 0x000fe20007ffe8c8 */
[----:B------:R-:W-:-:S06]  /*10010*/  ULDC UR4, c[0x0][0x9dc] ;  /* 0x0002770000047ab9 */ /* 0x000fcc0000000800 */
[----:B------:R-:W3:Y:S01]  /*10020*/  LDC R230, c[0x0][0x9e4] ;  /* 0x00027900ffe67b82 */ /* 0x000ee20000000800 */
[----:B-1----:R-:W-:Y:S01]  /*10030*/  ISETP.NE.AND P2, PT, R152, 0x1, PT ;  /* 0x000000019800780c */ /* 0x002fe20003f45270 */
[----:B------:R-:W-:-:S12]  /*10040*/  VIADD R152, R206, 0x7f ;  /* 0x0000007fce987836 */ /* 0x000fd80000000000 */
[----:B------:R-:W1:Y:S08]  /*10050*/  @P2 LDC R153, c[0x0][0x44c] ;  /* 0x00011300ff992b82 */ /* 0x000e700000000800 */
[----:B------:R-:W4:Y:S01]  /*10060*/  @P2 LDC R154, c[0x0][0x450] ;  /* 0x00011400ff9a2b82 */ /* 0x000f220000000800 */
[----:B-1----:R-:W-:-:S05]  /*10070*/  @P2 IMAD.HI.U32 R153, R152, R153, RZ ;  /* 0x0000009998992227 */ /* 0x002fca00078e00ff */
[----:B----4-:R-:W-:-:S05]  /*10080*/  @P2 SHF.R.U32.HI R152, RZ, R154, R153 ;  /* 0x0000009aff982219 */ /* 0x010fca0000011699 */
[----:B------:R-:W-:-:S04]  /*10090*/  IMAD.IADD R152, R155, 0x1, R152 ;  /* 0x000000019b987824 */ /* 0x000fc800078e0298 */
[----:B------:R-:W-:Y:S01]  /*100a0*/  VIADD R154, R152, -UR4 ;  /* 0x80000004989a7c36 */ /* 0x000fe20008000000 */
[----:B--2---:R-:W-:-:S04]  /*100b0*/  LOP3.LUT R156, R156, 0xffefffff, RZ, 0xc0, !PT ;  /* 0xffefffff9c9c7812 */ /* 0x004fc800078ec0ff */
[----:B------:R-:W-:Y:S02]  /*100c0*/  @P2 LOP3.LUT R156, R156, 0x100000, RZ, 0xfc, !PT ;  /* 0x001000009c9c2812 */ /* 0x000fe400078efcff */
[----:B---3--:R-:W-:Y:S02]  /*100d0*/  ISETP.GE.AND P2, PT, R230, 0x1, PT ;  /* 0x00000001e600780c */ /* 0x008fe40003f46270 */
[----:B------:R-:W-:-:S11]  /*100e0*/  LOP3.LUT R156, R156, 0xffdfffff, RZ, 0xc0, !PT ;  /* 0xffdfffff9c9c7812 */ /* 0x000fd600078ec0ff */
[----:B------:R-:W-:-:S05]  /*100f0*/  @P2 LOP3.LUT R156, R156, 0x200000, RZ, 0xfc, !PT ;  /* 0x002000009c9c2812 */ /* 0x000fca00078efcff */
[----:B------:R1:W-:Y:S01]  /*10100*/  STL [R1], R156 ;  /* 0x0000009c01007387 */ /* 0x0003e20000100800 */
[----:B------:R-:W-:Y:S05]  /*10110*/  @!P2 BRA `(.L_x_2809) ;  /* 0x000000000048a947 */ /* 0x000fea0003800000 */
[----:B------:R-:W-:Y:S01]  /*10120*/  IMAD.MOV.U32 R155, RZ, RZ, R152 ;  /* 0x000000ffff9b7224 */ /* 0x000fe200078e0098 */
[----:B------:R-:W-:Y:S04]  /*10130*/  BSSY B0, `(.L_x_2810) ;  /* 0x000000e000007945 */ /* 0x000fe80003800000 */
[----:B------:R-:W-:-:S13]  /*10140*/  ISETP.GT.AND P2, PT, R155, -0x1, PT ;  /* 0xffffffff9b00780c */ /* 0x000fda0003f44270 */
[----:B------:R-:W-:Y:S05]  /*10150*/  @P2 BRA `(.L_x_2811) ;  /* 0x00000000001c2947 */ /* 0x000fea0003800000 */
[----:B------:R-:W-:Y:S02]  /*10160*/  ISETP.NE.AND P2, PT, R230, 0x1, PT ;  /* 0x00000001e600780c */ /* 0x000fe40003f45270 */
[----:B------:R-:W-:-:S11]  /*10170*/  LOP3.LUT R155, RZ, R155, RZ, 0x33, !PT ;  /* 0x0000009bff9b7212 */ /* 0x000fd600078e33ff */
[----:B------:R-:W2:Y:S02]  /*10180*/  @P2 LDC.64 R152, c[0x0][0x9e8] ;  /* 0x00027a00ff982b82 */ /* 0x000ea40000000a00 */
[----:B--2---:R-:W-:-:S05]  /*10190*/  @P2 IMAD.HI.U32 R152, R155, R152, RZ ;  /* 0x000000989b982227 */ /* 0x004fca00078e00ff */
[----:B------:R-:W-:-:S04]  /*101a0*/  @P2 SHF.R.U32.HI R155, RZ, R153, R152 ;  /* 0x00000099ff9b2219 */ /* 0x000fc80000011698 */
[----:B------:R-:W-:Y:S01]  /*101b0*/  LOP3.LUT R155, RZ, R155, RZ, 0x33, !PT ;  /* 0x0000009bff9b7212 */ /* 0x000fe200078e33ff */
[----:B------:R-:W-:Y:S06]  /*101c0*/  BRA `(.L_x_2812) ;  /* 0x0000000000107947 */ /* 0x000fec0003800000 */
.L_x_2811:
[----:B------:R-:W-:-:S13]  /*101d0*/  ISETP.NE.AND P2, PT, R230, 0x1, PT ;  /* 0x00000001e600780c */ /* 0x000fda0003f45270 */
[----:B------:R-:W2:Y:S02]  /*101e0*/  @P2 LDC.64 R152, c[0x0][0x9e8] ;  /* 0x00027a00ff982b82 */ /* 0x000ea40000000a00 */
[----:B--2---:R-:W-:-:S05]  /*101f0*/  @P2 IMAD.HI.U32 R152, R155, R152, RZ ;  /* 0x000000989b982227 */ /* 0x004fca00078e00ff */
[----:B------:R-:W-:-:S07]  /*10200*/  @P2 SHF.R.U32.HI R155, RZ, R153, R152 ;  /* 0x00000099ff9b2219 */ /* 0x000fce0000011698 */
.L_x_2812:
[----:B------:R-:W-:Y:S05]  /*10210*/  BSYNC B0 ;  /* 0x0000000000007941 */ /* 0x000fea0003800000 */
.L_x_2810:
[----:B------:R-:W-:-:S05]  /*10220*/  IMAD R155, R155, R230, RZ ;  /* 0x000000e69b9b7224 */ /* 0x000fca00078e02ff */
[----:B------:R-:W-:-:S07]  /*10230*/  VIMNMX R154, R154, R155, !PT ;  /* 0x0000009b9a9a7248 */ /* 0x000fce0007fe0100 */
.L_x_2809:
[----:B------:R-:W-:-:S04]  /*10240*/  VIADD R154, R154, 0x5f ;  /* 0x0000005f9a9a7836 */ /* 0x000fc80000000000 */
[----:B------:R-:W-:-:S05]  /*10250*/  IMAD.HI R154, R154, 0x2aaaaaab, RZ ;  /* 0x2aaaaaab9a9a7827 */ /* 0x000fca00078e02ff */
[----:B------:R-:W-:-:S04]  /*10260*/  SHF.R.U32.HI R153, RZ, 0x1f, R154 ;  /* 0x0000001fff997819 */ /* 0x000fc8000001169a */
[----:B------:R-:W-:-:S04]  /*10270*/  LEA.HI.SX32 R153, R154, R153, 0x1c ;  /* 0x000000999a997211 */ /* 0x000fc800078fe2ff */
[----:B------:R-:W-:-:S04]  /*10280*/  VIMNMX R209, R218, R153, !PT ;  /* 0x00000099dad17248 */ /* 0x000fc80007fe0100 */
[----:B------:R-:W-:-:S13]  /*10290*/  ISETP.GE.AND P2, PT, R6, R209, PT ;  /* 0x000000d10600720c */ /* 0x000fda0003f46270 */
[----:B------:R-:W-:Y:S05]  /*102a0*/  @!P2 BRA `(.L_x_2813) ;  /* 0x00000024003ca947 */ /* 0x000fea0003800000 */
[----:B------:R-:W-:Y:S02]  /*102b0*/  IMAD.MOV.U32 R213, RZ, RZ, R12 ;  /* 0x000000ffffd57224 */ /* 0x000fe400078e000c */
[----:B------:R-:W-:Y:S02]  /*102c0*/  IMAD.MOV.U32 R214, RZ, RZ, R7 ;  /* 0x000000ffffd67224 */ /* 0x000fe400078e0007 */
[----:B------:R-:W-:-:S07]  /*102d0*/  IMAD.MOV.U32 R212, RZ, RZ, R6 ;  /* 0x000000ffffd47224 */ /* 0x000fce00078e0006 */
.L_x_2823:
[----:B--2---:R-:W-:Y:S01]  /*102e0*/  VIADD R6, R2, 0x1 ;  /* 0x0000000102067836 */ /* 0x004fe20000000000 */
[----:B------:R-:W-:Y:S05]  /*102f0*/  YIELD ;  /* 0x0000000000007946 */ /* 0x000fea0003800000 */
[----:B------:R-:W-:Y:S01]  /*10300*/  ISETP.NE.AND P3, PT, R6, 0x2, PT ;  /* 0x000000020600780c */ /* 0x000fe20003f65270 */
[----:B------:R-:W-:Y:S02]  /*10310*/  IMAD.MOV.U32 R2, RZ, RZ, R212 ;  /* 0x000000ffff027224 */ /* 0x000fe400078e00d4 */
[----:B------:R-:W-:Y:S01]  /*10320*/  VIADD R212, R212, 0xffffffff ;  /* 0xffffffffd4d47836 */ /* 0x000fe20000000000 */
[----:B------:R-:W-:-:S02]  /*10330*/  SEL R12, RZ, 0x1, P3 ;  /* 0x00000001ff0c7807 */ /* 0x000fc40001800000 */
[----:B------:R-:W-:Y:S02]  /*10340*/  ISETP.GT.AND P2, PT, R2, R209, PT ;  /* 0x000000d10200720c */ /* 0x000fe40003f44270 */
[----:B------:R-:W-:Y:S02]  /*10350*/  LOP3.LUT R19, R19, R12, RZ, 0x3c, !PT ;  /* 0x0000000c13137212 */ /* 0x000fe400078e3cff */
[----:B------:R-:W-:Y:S01]  /*10360*/  SEL R2, R6, RZ, P3 ;  /* 0x000000ff06027207 */ /* 0x000fe20001800000 */
[----:B------:R-:W-:Y:S08]  /*10370*/  @!P0 BRA `(.L_x_2814) ;  /* 0x0000000000048947 */ /* 0x000ff00003800000 */
[----:B------:R-:W-:Y:S01]  /*10380*/  BPT.TRAP 0x1 ;  /* 0x000000040000795c */ /* 0x000fe20000300000 */
.L_x_2814:
[----:B------:R-:W-:Y:S01]  /*10390*/  IMAD R6, R2, 0x8, R16 ;  /* 0x0000000802067824 */ /* 0x000fe200078e0210 */
[----:B0-----:R-:W-:-:S04]  /*103a0*/  SHF.L.U32 R210, R19, 0x1f, RZ ;  /* 0x0000001f13d27819 */ /* 0x001fc800000006ff */
[----:B------:R0:W2:Y:S01]  /*103b0*/  SYNCS.PHASECHK.TRANS64.TRYWAIT P3, [R6+URZ+0x22830], R210 ;  /* 0x022830d2060075a7 */ /* 0x0000a2000806017f */
[----:B------:R-:W-:Y:S05]  /*103c0*/  @!P0 BRA `(.L_x_2815) ;  /* 0x0000000000048947 */ /* 0x000fea0003800000 */
[----:B------:R-:W-:Y:S01]  /*103d0*/  BPT.TRAP 0x1 ;  /* 0x000000040000795c */ /* 0x000fe20000300000 */
.L_x_2815:
[----:B------:R-:W-:Y:S02]  /*103e0*/  IMAD R154, R2, 0x300, R207 ;  /* 0x00000300029a7824 */ /* 0x000fe400078e02cf */
[----:B------:R-:W-:Y:S01]  /*103f0*/  IMAD.MOV.U32 R155, RZ, RZ, 0x40000040 ;  /* 0x40000040ff9b7424 */ /* 0x000fe200078e00ff */
[----:B--2---:R-:W-:Y:S06]  /*10400*/  @P3 BRA `(.L_x_2816) ;  /* 0x0000000000083947 */ /* 0x004fec0003800000 */
[----:B------:R-:W2:Y:S02]  /*10410*/  SYNCS.PHASECHK.TRANS64.TRYWAIT P3, [R6+URZ+0x22830], R210 ;  /* 0x022830d2060075a7 */ /* 0x000ea4000806017f */
[----:B--2---:R-:W-:Y:S05]  /*10420*/  @!P3 BRA `(.L_x_2817) ;  /* 0x0000011c00f8b947 */ /* 0x004fea0003800000 */
.L_x_2816:
        /* <DEDUP_REMOVED lines=13> */
[----:B------:R-:W-:Y:S01]  /*10500*/  R2UR UR11, R153 ;  /* 0x00000000990b72ca */ /* 0x000fe200000e0000 */
[----:B------:R-:W3:Y:S01]  /*10510*/  S2R R216, SR_TID.X ;  /* 0x0000000000d87919 */ /* 0x000ee20000002100 */
[----:B------:R-:W-:-:S02]  /*10520*/  R2UR UR19, R155 ;  /* 0x000000009b1372ca */ /* 0x000fc400000e0000 */
[----:B-1----:R-:W-:Y:S01]  /*10530*/  WARPGROUP.ARRIVE ;  /* 0x00000000000079c5 */ /* 0x002fe20000000000 */
[----:B------:R-:W-:Y:S02]  /*10540*/  R2UR UR8, R14 ;  /* 0x000000000e0872ca */ /* 0x000fe400000e0000 */
[----:B------:R-:W-:Y:S02]  /*10550*/  R2UR UR9, R15 ;  /* 0x000000000f0972ca */ /* 0x000fe400000e0000 */
[----:B------:R-:W-:Y:S01]  /*10560*/  R2UR UR14, R12 ;  /* 0x000000000c0e72ca */ /* 0x000fe200000e0000 */
[----:B------:R-:W-:Y:S01]  /*10570*/  HGMMA.64x96x16.F32.BF16 R152, gdesc[UR4], RZ, !UPT, gsb0 ;  /* 0x01600000049879f0 */ /* 0x000fe2000c0018ff */
[----:B------:R-:W-:Y:S02]  /*10580*/  R2UR UR15, R13 ;  /* 0x000000000d0f72ca */ /* 0x000fe400000e0000 */
[----:B------:R-:W-:Y:S02]  /*10590*/  R2UR UR12, R10 ;  /* 0x000000000a0c72ca */ /* 0x000fe400000e0000 */
[----:B------:R-:W-:-:S02]  /*105a0*/  R2UR UR13, R11 ;  /* 0x000000000b0d72ca */ /* 0x000fc400000e0000 */
[----:B------:R-:W-:Y:S02]  /*105b0*/  R2UR UR16, R8 ;  /* 0x00000000081072ca */ /* 0x000fe400000e0000 */
[----:B------:R-:W-:Y:S02]  /*105c0*/  R2UR UR17, R9 ;  /* 0x00000000091172ca */ /* 0x000fe400000e0000 */
[----:B---3--:R-:W-:Y:S01]  /*105d0*/  SHF.R.U32.HI R216, RZ, 0x7, R216 ;  /* 0x00000007ffd87819 */ /* 0x008fe200000116d8 */
        /* <DEDUP_REMOVED lines=51> */
[----:B-1----:R-:W-:-:S07]  /*10910*/  FMNMX.FTZ R7, R153, R7, !PT ;  /* 0x0000000799077209 */ /* 0x002fce0007810000 */
[----:B------:R-:W1:Y:S01]  /*10920*/  MUFU.TANH R160, R160 ;  /* 0x000000a000a07308 */ /* 0x000e620000002400 */
[----:B---3--:R-:W-:-:S07]  /*10930*/  FMNMX.FTZ R7, R156, R7, !PT ;  /* 0x000000079c077209 */ /* 0x008fce0007810000 */
        /* <DEDUP_REMOVED lines=34> */
[----:B------:R-:W-:Y:S01]  /*10b60*/  MUFU.TANH R192, R192 ;  /* 0x000000c000c07308 */ /* 0x000fe20000002400 */
[----:B---3--:R-:W-:-:S07]  /*10b70*/  FMNMX.FTZ R7, R193, R7, !PT ;  /* 0x00000007c1077209 */ /* 0x008fce0007810000 */
[----:B------:R-:W-:Y:S01]  /*10b80*/  MUFU.TANH R155, R155 ;  /* 0x0000009b009b7308 */ /* 0x000fe20000002400 */
[----:B----4-:R-:W-:-:S05]  /*10b90*/  FMNMX.FTZ R7, R196, R7, !PT ;  /* 0x00000007c4077209 */ /* 0x010fca0007810000 */
[----:B------:R-:W1:Y:S02]  /*10ba0*/  SHFL.BFLY PT, R13, R7, 0x2, 0x1f ;  /* 0x0c401f00070d7f89 */ /* 0x000e6400000e0000 */
[----:B------:R-:W-:Y:S08]  /*10bb0*/  MUFU.TANH R158, R158 ;  /* 0x0000009e009e7308 */ /* 0x000ff00000002400 */
[----:B------:R-:W-:Y:S08]  /*10bc0*/  MUFU.TANH R159, R159 ;  /* 0x0000009f009f7308 */ /* 0x000ff00000002400 */
[----:B------:R-:W-:Y:S01]  /*10bd0*/  MUFU.TANH R162, R162 ;  /* 0x000000a200a27308 */ /* 0x000fe20000002400 */
[----:B-1----:R-:W-:-:S07]  /*10be0*/  FMNMX.FTZ R7, R7, R13, !PT ;  /* 0x0000000d07077209 */ /* 0x002fce0007810000 */
[----:B------:R-:W-:Y:S01]  /*10bf0*/  MUFU.TANH R163, R163 ;  /* 0x000000a300a37308 */ /* 0x000fe20000002400 */
[----:B------:R-:W1:Y:S07]  /*10c00*/  SHFL.BFLY PT, R13, R7, 0x1, 0x1f ;  /* 0x0c201f00070d7f89 */ /* 0x000e6e00000e0000 */
[----:B------:R-:W-:Y:S08]  /*10c10*/  MUFU.TANH R166, R166 ;  /* 0x000000a600a67308 */ /* 0x000ff00000002400 */
[----:B------:R-:W-:Y:S01]  /*10c20*/  MUFU.TANH R167, R167 ;  /* 0x000000a700a77308 */ /* 0x000fe20000002400 */
[----:B-1----:R-:W-:Y:S01]  /*10c30*/  FMNMX.FTZ R7, R7, R13, !PT ;  /* 0x0000000d07077209 */ /* 0x002fe20007810000 */
[----:B------:R-:W-:-:S04]  /*10c40*/  IMAD.U32 R13, RZ, RZ, UR40 ;  /* 0x00000028ff0d7e24 */ /* 0x000fc8000f8e00ff */
[C---:B------:R-:W-:Y:S01]  /*10c50*/  FMUL.FTZ R154, R7.reuse, R13 ;  /* 0x0000000d079a7220 */ /* 0x040fe20000410000 */
[----:B------:R-:W-:-:S03]  /*10c60*/  FADD.FTZ R214, -R7, R214 ;  /* 0x000000d607d67221 */ /* 0x000fc60000010100 */
[-CC-:B------:R-:W-:Y:S01]  /*10c70*/  FFMA.FTZ R12, R12, R13.reuse, -R154.reuse ;  /* 0x0000000d0c0c7223 */ /* 0x180fe2000001089a */
[-C--:B------:R-:W-:Y:S01]  /*10c80*/  FMUL.FTZ R214, R214, R13.reuse ;  /* 0x0000000dd6d67220 */ /* 0x080fe20000410000 */
        /* <DEDUP_REMOVED lines=25> */
[-C--:B-1----:R-:W-:Y:S01]  /*10e20*/  FMUL.FTZ R24, R24, R152.reuse ;  /* 0x0000009818187220 */ /* 0x082fe20000410000 */
[----:B------:R1:W4:Y:S01]  /*10e30*/  MUFU.EX2 R154, R20 ;  /* 0x00000014009a7308 */ /* 0x0003220000000800 */
        /* <DEDUP_REMOVED lines=64> */
[----:B------:R-:W-:Y:S01]  /*11240*/  FMUL.FTZ R3, R170, UR45 ;  /* 0x0000002daa037c20 */ /* 0x000fe20008410000 */
[----:B------:R-:W-:Y:S01]  /*11250*/  FMUL.FTZ R170, R174, UR45 ;  /* 0x0000002daeaa7c20 */ /* 0x000fe20008410000 */
[----:B-1----:R-:W-:Y:S01]  /*11260*/  FMUL.FTZ R20, R171, UR45 ;  /* 0x0000002dab147c20 */ /* 0x002fe20008410000 */
[C---:B----4-:R-:W-:Y:S01]  /*11270*/  FADD.FTZ R174, R154.reuse, R152 ;  /* 0x000000989aae7221 */ /* 0x050fe20000010000 */
[----:B------:R-:W-:Y:S01]  /*11280*/  F2FP.BF16.F32.PACK_AB R152, R154, R12 ;  /* 0x0000000c9a98723e */ /* 0x000fe200000010ff */
[----:B------:R-:W-:Y:S01]  /*11290*/  FMUL.FTZ R171, R178, UR45 ;  /* 0x0000002db2ab7c20 */ /* 0x000fe20008410000 */
[----:B------:R-:W1:Y:S01]  /*112a0*/  MUFU.EX2 R154, R197 ;  /* 0x000000c5009a7308 */ /* 0x000e620000000800 */
[----:B------:R-:W-:Y:S01]  /*112b0*/  FMUL.FTZ R178, R182, UR45 ;  /* 0x0000002db6b27c20 */ /* 0x000fe20008410000 */
[----:B------:R-:W-:Y:S01]  /*112c0*/  FMUL.FTZ R182, R186, UR45 ;  /* 0x0000002dbab67c20 */ /* 0x000fe20008410000 */
[----:B------:R-:W-:Y:S01]  /*112d0*/  FMUL.FTZ R186, R190, UR45 ;  /* 0x0000002dbeba7c20 */ /* 0x000fe20008410000 */
[----:B------:R-:W-:Y:S01]  /*112e0*/  FMUL.FTZ R190, R194, UR45 ;  /* 0x0000002dc2be7c20 */ /* 0x000fe20008410000 */
[----:B------:R-:W-:-:S03]  /*112f0*/  FMUL.FTZ R194, R198, UR45 ;  /* 0x0000002dc6c27c20 */ /* 0x000fc60008410000 */
[----:B------:R3:W4:Y:S08]  /*11300*/  MUFU.EX2 R12, R153 ;  /* 0x00000099000c7308 */ /* 0x0007300000000800 */
[----:B------:R-:W5:Y:S01]  /*11310*/  MUFU.TANH R3, R3 ;  /* 0x0000000300037308 */ /* 0x000f620000002400 */
[----:B-1----:R-:W-:Y:S01]  /*11320*/  FADD.FTZ R174, R154, R174 ;  /* 0x000000ae9aae7221 */ /* 0x002fe20000010000 */
[----:B---3--:R-:W-:Y:S01]  /*11330*/  FMUL.FTZ R153, R175, UR45 ;  /* 0x0000002daf997c20 */ /* 0x008fe20008410000 */
[----:B------:R-:W-:Y:S01]  /*11340*/  FMUL.FTZ R175, R179, UR45 ;  /* 0x0000002db3af7c20 */ /* 0x000fe20008410000 */
[----:B------:R-:W-:Y:S01]  /*11350*/  FMUL.FTZ R179, R183, UR45 ;  /* 0x0000002db7b37c20 */ /* 0x000fe20008410000 */
[----:B------:R-:W-:Y:S01]  /*11360*/  FMUL.FTZ R183, R187, UR45 ;  /* 0x0000002dbbb77c20 */ /* 0x000fe20008410000 */
[----:B------:R-:W-:Y:S01]  /*11370*/  FMUL.FTZ R187, R191, UR45 ;  /* 0x0000002dbfbb7c20 */ /* 0x000fe20008410000 */
[----:B------:R-:W-:Y:S01]  /*11380*/  FMUL.FTZ R191, R195, UR45 ;  /* 0x0000002dc3bf7c20 */ /* 0x000fe20008410000 */
[----:B------:R-:W1:Y:S01]  /*11390*/  MUFU.TANH R20, R20 ;  /* 0x0000001400147308 */ /* 0x000e620000002400 */
[C---:B----4-:R-:W-:Y:S01]  /*113a0*/  FADD.FTZ R174, R12.reuse, R174 ;  /* 0x000000ae0cae7221 */ /* 0x050fe20000010000 */
[----:B------:R-:W-:Y:S01]  /*113b0*/  F2FP.BF16.F32.PACK_AB R154, R12, R154 ;  /* 0x0000009a0c9a723e */ /* 0x000fe200000010ff */
[----:B------:R-:W-:Y:S01]  /*113c0*/  FMUL.FTZ R195, R199, UR45 ;  /* 0x0000002dc7c37c20 */ /* 0x000fe20008410000 */
[----:B------:R-:W-:-:S04]  /*113d0*/  FMNMX.FTZ R12, R192, R213, !PT ;  /* 0x000000d5c00c7209 */ /* 0x000fc80007810000 */
[----:B------:R-:W-:Y:S01]  /*113e0*/  FMNMX.FTZ R12, R155, R12, !PT ;  /* 0x0000000c9b0c7209 */ /* 0x000fe20007810000 */
[----:B------:R-:W3:Y:S03]  /*113f0*/  MUFU.TANH R170, R170 ;  /* 0x000000aa00aa7308 */ /* 0x000ee60000002400 */
[----:B------:R-:W-:-:S04]  /*11400*/  FMNMX.FTZ R12, R158, R12, !PT ;  /* 0x0000000c9e0c7209 */ /* 0x000fc80007810000 */
[----:B------:R-:W-:Y:S01]  /*11410*/  FMNMX.FTZ R12, R159, R12, !PT ;  /* 0x0000000c9f0c7209 */ /* 0x000fe20007810000 */
[----:B------:R-:W4:Y:S03]  /*11420*/  MUFU.TANH R153, R153 ;  /* 0x0000009900997308 */ /* 0x000f260000002400 */
[----:B------:R-:W-:-:S04]  /*11430*/  FMNMX.FTZ R12, R162, R12, !PT ;  /* 0x0000000ca20c7209 */ /* 0x000fc80007810000 */
[----:B------:R-:W-:Y:S01]  /*11440*/  FMNMX.FTZ R12, R163, R12, !PT ;  /* 0x0000000ca30c7209 */ /* 0x000fe20007810000 */
[----:B------:R-:W0:Y:S03]  /*11450*/  MUFU.TANH R171, R171 ;  /* 0x000000ab00ab7308 */ /* 0x000e260000002400 */
[----:B------:R-:W-:-:S04]  /*11460*/  FMNMX.FTZ R12, R166, R12, !PT ;  /* 0x0000000ca60c7209 */ /* 0x000fc80007810000 */
[----:B------:R-:W-:Y:S01]  /*11470*/  FMNMX.FTZ R12, R167, R12, !PT ;  /* 0x0000000ca70c7209 */ /* 0x000fe20007810000 */
[----:B------:R-:W2:Y:S03]  /*11480*/  MUFU.TANH R175, R175 ;  /* 0x000000af00af7308 */ /* 0x000ea60000002400 */
[----:B-----5:R-:W-:-:S04]  /*11490*/  FMNMX.FTZ R12, R3, R12, !PT ;  /* 0x0000000c030c7209 */ /* 0x020fc80007810000 */
[----:B-1----:R-:W-:Y:S01]  /*114a0*/  FMNMX.FTZ R12, R20, R12, !PT ;  /* 0x0000000c140c7209 */ /* 0x002fe20007810000 */
[----:B------:R-:W1:Y:S03]  /*114b0*/  MUFU.TANH R178, R178 ;  /* 0x000000b200b27308 */ /* 0x000e660000002400 */
[----:B---3--:R-:W-:-:S04]  /*114c0*/  FMNMX.FTZ R12, R170, R12, !PT ;  /* 0x0000000caa0c7209 */ /* 0x008fc80007810000 */
[----:B----4-:R-:W-:Y:S01]  /*114d0*/  FMNMX.FTZ R12, R153, R12, !PT ;  /* 0x0000000c990c7209 */ /* 0x010fe20007810000 */
[----:B------:R-:W3:Y:S03]  /*114e0*/  MUFU.TANH R179, R179 ;  /* 0x000000b300b37308 */ /* 0x000ee60000002400 */
[----:B0-----:R-:W-:-:S04]  /*114f0*/  FMNMX.FTZ R12, R171, R12, !PT ;  /* 0x0000000cab0c7209 */ /* 0x001fc80007810000 */
[----:B--2---:R-:W-:Y:S01]  /*11500*/  FMNMX.FTZ R12, R175, R12, !PT ;  /* 0x0000000caf0c7209 */ /* 0x004fe20007810000 */
[----:B------:R-:W0:Y:S03]  /*11510*/  MUFU.TANH R182, R182 ;  /* 0x000000b600b67308 */ /* 0x000e260000002400 */
[----:B-1----:R-:W-:-:S05]  /*11520*/  FMNMX.FTZ R12, R178, R12, !PT ;  /* 0x0000000cb20c7209 */ /* 0x002fca0007810000 */
[----:B------:R-:W1:Y:S01]  /*11530*/  MUFU.TANH R183, R183 ;  /* 0x000000b700b77308 */ /* 0x000e620000002400 */
[----:B---3--:R-:W-:-:S07]  /*11540*/  FMNMX.FTZ R12, R179, R12, !PT ;  /* 0x0000000cb30c7209 */ /* 0x008fce0007810000 */
        /* <DEDUP_REMOVED lines=12> */
[----:B------:R-:W-:Y:S01]  /*11610*/  MUFU.EX2 R156, R156 ;  /* 0x0000009c009c7308 */ /* 0x000fe20000000800 */
[----:B0-----:R-:W-:-:S07]  /*11620*/  FMNMX.FTZ R12, R194, R12, !PT ;  /* 0x0000000cc20c7209 */ /* 0x001fce0007810000 */
[----:B------:R-:W-:Y:S01]  /*11630*/  MUFU.EX2 R157, R157 ;  /* 0x0000009d009d7308 */ /* 0x000fe20000000800 */
[----:B-1----:R-:W-:-:S05]  /*11640*/  FMNMX.FTZ R12, R195, R12, !PT ;  /* 0x0000000cc30c7209 */ /* 0x002fca0007810000 */
[----:B------:R-:W0:Y:S02]  /*11650*/  SHFL.BFLY PT, R197, R12, 0x2, 0x1f ;  /* 0x0c401f000cc57f89 */ /* 0x000e2400000e0000 */
[----:B------:R-:W-:Y:S08]  /*11660*/  MUFU.EX2 R160, R160 ;  /* 0x000000a000a07308 */ /* 0x000ff00000000800 */
[----:B------:R-:W-:Y:S08]  /*11670*/  MUFU.EX2 R161, R161 ;  /* 0x000000a100a17308 */ /* 0x000ff00000000800 */
[----:B------:R-:W-:Y:S01]  /*11680*/  MUFU.EX2 R164, R164 ;  /* 0x000000a400a47308 */ /* 0x000fe20000000800 */
[----:B0-----:R-:W-:-:S07]  /*11690*/  FMNMX.FTZ R12, R12, R197, !PT ;  /* 0x000000c50c0c7209 */ /* 0x001fce0007810000 */
[----:B------:R-:W-:Y:S01]  /*116a0*/  MUFU.EX2 R165, R165 ;  /* 0x000000a500a57308 */ /* 0x000fe20000000800 */
[----:B------:R-:W0:Y:S07]  /*116b0*/  SHFL.BFLY PT, R197, R12, 0x1, 0x1f ;  /* 0x0c201f000cc57f89 */ /* 0x000e2e00000e0000 */
[----:B------:R-:W-:Y:S08]  /*116c0*/  MUFU.EX2 R168, R168 ;  /* 0x000000a800a87308 */ /* 0x000ff00000000800 */
[----:B------:R-:W-:Y:S08]  /*116d0*/  MUFU.EX2 R169, R169 ;  /* 0x000000a900a97308 */ /* 0x000ff00000000800 */
[----:B------:R-:W-:Y:S01]  /*116e0*/  MUFU.EX2 R172, R172 ;  /* 0x000000ac00ac7308 */ /* 0x000fe20000000800 */
[----:B0-----:R-:W-:-:S05]  /*116f0*/  FMNMX.FTZ R12, R12, R197, !PT ;  /* 0x000000c50c0c7209 */ /* 0x001fca0007810000 */
        /* <DEDUP_REMOVED lines=30> */
[----:B------:R-:W-:Y:S01]  /*118e0*/  FFMA.FTZ R195, R195, R13, -R198 ;  /* 0x0000000dc3c37223 */ /* 0x000fe200000108c6 */
[-C--:B0-----:R-:W-:Y:S01]  /*118f0*/  FMUL.FTZ R26, R26, R197.reuse ;  /* 0x000000c51a1a7220 */ /* 0x081fe20000410000 */
[-C--:B------:R-:W-:Y:S01]  /*11900*/  FMUL.FTZ R27, R27, R197.reuse ;  /* 0x000000c51b1b7220 */ /* 0x080fe20000410000 */
[----:B------:R0:W3:Y:S01]  /*11910*/  MUFU.EX2 R198, R158 ;  /* 0x0000009e00c67308 */ /* 0x0000e20000000800 */
[----:B-1----:R-:W-:Y:S01]  /*11920*/  FFMA.FTZ R0, R197, R0, R192 ;  /* 0x00000000c5007223 */ /* 0x002fe200000100c0 */
        /* <DEDUP_REMOVED lines=8> */
[----:B------:R-:W-:Y:S01]  /*119b0*/  F2FP.BF16.F32.PACK_AB R156, R157, R156 ;  /* 0x0000009c9d9c723e */ /* 0x000fe200000010ff */
[-C--:B------:R-:W-:Y:S01]  /*119c0*/  FMUL.FTZ R42, R42, R197.reuse ;  /* 0x000000c52a2a7220 */ /* 0x080fe20000410000 */
[-C--:B------:R-:W-:Y:S01]  /*119d0*/  FMUL.FTZ R43, R43, R197.reuse ;  /* 0x000000c52b2b7220 */ /* 0x080fe20000410000 */
[----:B------:R-:W-:Y:S01]  /*119e0*/  FADD.FTZ R158, R157, R158 ;  /* 0x0000009e9d9e7221 */ /* 0x000fe20000010000 */
[-C--:B------:R-:W-:Y:S01]  /*119f0*/  FMUL.FTZ R46, R46, R197.reuse ;  /* 0x000000c52e2e7220 */ /* 0x080fe20000410000 */
[-C--:B------:R-:W-:Y:S01]  /*11a00*/  FMUL.FTZ R47, R47, R197.reuse ;  /* 0x000000c52f2f7220 */ /* 0x080fe20000410000 */
[----:B------:R0:W4:Y:S01]  /*11a10*/  MUFU.EX2 R199, R162 ;  /* 0x000000a200c77308 */ /* 0x0001220000000800 */
[----:B------:R-:W-:Y:S01]  /*11a20*/  FADD.FTZ R158, R160, R158 ;  /* 0x0000009ea09e7221 */ /* 0x000fe20000010000 */
[-C--:B------:R-:W-:Y:S01]  /*11a30*/  FMUL.FTZ R50, R50, R197.reuse ;  /* 0x000000c532327220 */ /* 0x080fe20000410000 */
[-C--:B------:R-:W-:Y:S01]  /*11a40*/  FMUL.FTZ R51, R51, R197.reuse ;  /* 0x000000c533337220 */ /* 0x080fe20000410000 */
[-C--:B------:R-:W-:Y:S01]  /*11a50*/  FMUL.FTZ R54, R54, R197.reuse ;  /* 0x000000c536367220 */ /* 0x080fe20000410000 */
[----:B------:R-:W-:Y:S01]  /*11a60*/  FADD.FTZ R158, R161, R158 ;  /* 0x0000009ea19e7221 */ /* 0x000fe20000010000 */
[-C--:B------:R-:W-:Y:S01]  /*11a70*/  FMUL.FTZ R55, R55, R197.reuse ;  /* 0x000000c537377220 */ /* 0x080fe20000410000 */
[-C--:B------:R-:W-:Y:S01]  /*11a80*/  FMUL.FTZ R58, R58, R197.reuse ;  /* 0x000000c53a3a7220 */ /* 0x080fe20000410000 */
[----:B------:R-:W5:Y:S01]  /*11a90*/  MUFU.EX2 R163, R163 ;  /* 0x000000a300a37308 */ /* 0x000f620000000800 */
[----:B0-----:R-:W-:Y:S01]  /*11aa0*/  F2FP.BF16.F32.PACK_AB R162, R169, R168 ;  /* 0x000000a8a9a2723e */ /* 0x001fe200000010ff */
        /* <DEDUP_REMOVED lines=19> */
[----:B---3--:R-:W-:Y:S01]  /*11be0*/  FADD.FTZ R0, R198, R153 ;  /* 0x00000099c6007221 */ /* 0x008fe20000010000 */
[-C--:B------:R-:W-:Y:S01]  /*11bf0*/  FMUL.FTZ R91, R91, R197.reuse ;  /* 0x000000c55b5b7220 */ /* 0x080fe20000410000 */
[-C--:B------:R-:W-:Y:S01]  /*11c00*/  FMUL.FTZ R94, R94, R197.reuse ;  /* 0x000000c55e5e7220 */ /* 0x080fe20000410000 */
[----:B------:R-:W2:Y:S01]  /*11c10*/  MUFU.EX2 R167, R167 ;  /* 0x000000a700a77308 */ /* 0x000ea20000000800 */
[----:B-1----:R-:W-:Y:S01]  /*11c20*/  FADD.FTZ R0, R159, R0 ;  /* 0x000000009f007221 */ /* 0x002fe20000010000 */
[-C--:B------:R-:W-:Y:S01]  /*11c30*/  FMUL.FTZ R95, R95, R197.reuse ;  /* 0x000000c55f5f7220 */ /* 0x080fe20000410000 */
[-C--:B------:R-:W-:Y:S01]  /*11c40*/  FMUL.FTZ R98, R98, R197.reuse ;  /* 0x000000c562627220 */ /* 0x080fe20000410000 */
[-C--:B------:R-:W-:Y:S01]  /*11c50*/  FMUL.FTZ R99, R99, R197.reuse ;  /* 0x000000c563637220 */ /* 0x080fe20000410000 */
[----:B----4-:R-:W-:Y:S01]  /*11c60*/  FADD.FTZ R0, R199, R0 ;  /* 0x00000000c7007221 */ /* 0x010fe20000010000 */
[-C--:B------:R-:W-:Y:S01]  /*11c70*/  FMUL.FTZ R102, R102, R197.reuse ;  /* 0x000000c566667220 */ /* 0x080fe20000410000 */
[-C--:B------:R-:W-:Y:S01]  /*11c80*/  FMUL.FTZ R103, R103, R197.reuse ;  /* 0x000000c567677220 */ /* 0x080fe20000410000 */
[----:B------:R1:W3:Y:S01]  /*11c90*/  MUFU.EX2 R214, R3 ;  /* 0x0000000300d67308 */ /* 0x0002e20000000800 */
[----:B-----5:R-:W-:Y:S01]  /*11ca0*/  FADD.FTZ R0, R163, R0 ;  /* 0x00000000a3007221 */ /* 0x020fe20000010000 */
[-C--:B------:R-:W-:Y:S01]  /*11cb0*/  FMUL.FTZ R106, R106, R197.reuse ;  /* 0x000000c56a6a7220 */ /* 0x080fe20000410000 */
[-C--:B------:R-:W-:Y:S01]  /*11cc0*/  FMUL.FTZ R107, R107, R197.reuse ;  /* 0x000000c56b6b7220 */ /* 0x080fe20000410000 */
[-C--:B------:R-:W-:Y:S01]  /*11cd0*/  FMUL.FTZ R110, R110, R197.reuse ;  /* 0x000000c56e6e7220 */ /* 0x080fe20000410000 */
[----:B0-----:R-:W-:Y:S01]  /*11ce0*/  FADD.FTZ R0, R213, R0 ;  /* 0x00000000d5007221 */ /* 0x001fe20000010000 */
[-C--:B------:R-:W-:Y:S01]  /*11cf0*/  FMUL.FTZ R111, R111, R197.reuse ;  /* 0x000000c56f6f7220 */ /* 0x080fe20000410000 */
[----:B------:R-:W-:Y:S01]  /*11d00*/  FMUL.FTZ R114, R114, R197 ;  /* 0x000000c572727220 */ /* 0x000fe20000410000 */
[----:B------:R0:W4:Y:S01]  /*11d10*/  MUFU.EX2 R215, R20 ;  /* 0x0000001400d77308 */ /* 0x0001220000000800 */
[----:B-1----:R-:W-:-:S02]  /*11d20*/  @!P1 VIADD R3, R6, 0x22840 ;  /* 0x0002284006039836 */ /* 0x002fc40000000000 */
[----:B--2---:R-:W-:Y:S01]  /*11d30*/  FADD.FTZ R153, R167, R0 ;  /* 0x00000000a7997221 */ /* 0x004fe20000010000 */
[-C--:B------:R-:W-:Y:S01]  /*11d40*/  FMUL.FTZ R115, R115, R197.reuse ;  /* 0x000000c573737220 */ /* 0x080fe20000410000 */
[-C--:B------:R-:W-:Y:S01]  /*11d50*/  FMUL.FTZ R118, R118, R197.reuse ;  /* 0x000000c576767220 */ /* 0x080fe20000410000 */
[-C--:B------:R-:W-:Y:S01]  /*11d60*/  FMUL.FTZ R119, R119, R197.reuse ;  /* 0x000000c577777220 */ /* 0x080fe20000410000 */
[----:B------:R-:W-:Y:S01]  /*11d70*/  @!P1 PRMT R3, RZ, 0x654, R3 ;  /* 0x00000654ff039816 */ /* 0x000fe20000000003 */
[-C--:B------:R-:W-:Y:S01]  /*11d80*/  FMUL.FTZ R122, R122, R197.reuse ;  /* 0x000000c57a7a7220 */ /* 0x080fe20000410000 */
[----:B------:R-:W-:Y:S01]  /*11d90*/  MUFU.EX2 R175, R175 ;  /* 0x000000af00af7308 */ /* 0x000fe20000000800 */
[----:B0-----:R-:W-:Y:S01]  /*11da0*/  IADD3 R20, -R216, 0xb, RZ ;  /* 0x0000000bd8147810 */ /* 0x001fe20007ffe1ff */
[----:B---3--:R-:W-:Y:S01]  /*11db0*/  FADD.FTZ R0, R214, R153 ;  /* 0x00000099d6007221 */ /* 0x008fe20000010000 */
[-C--:B------:R-:W-:Y:S01]  /*11dc0*/  FMUL.FTZ R123, R123, R197.reuse ;  /* 0x000000c57b7b7220 */ /* 0x080fe20000410000 */
[-C--:B------:R-:W-:Y:S01]  /*11dd0*/  FMUL.FTZ R126, R126, R197.reuse ;  /* 0x000000c57e7e7220 */ /* 0x080fe20000410000 */
[-C--:B------:R-:W-:Y:S01]  /*11de0*/  FMUL.FTZ R127, R127, R197.reuse ;  /* 0x000000c57f7f7220 */ /* 0x080fe20000410000 */
[----:B------:R0:W-:Y:S06]  /*11df0*/  BAR.ARV R20, 0x100 ;  /* 0x000400140000751d */ /* 0x0001ec0000002000 */
[----:B------:R-:W1:Y:S01]  /*11e00*/  MUFU.EX2 R216, R170 ;  /* 0x000000aa00d87308 */ /* 0x000e620000000800 */
[----:B------:R2:W-:Y:S01]  /*11e10*/  @!P1 SYNCS.ARRIVE.TRANS64.RED.A1T0 RZ, [R3+URZ], RZ ;  /* 0x000000ff03ff99a7 */ /* 0x0005e2000810043f */
[----:B----4-:R-:W-:Y:S01]  /*11e20*/  FADD.FTZ R153, R215, R0 ;  /* 0x00000000d7997221 */ /* 0x010fe20000010000 */
[-C--:B------:R-:W-:Y:S01]  /*11e30*/  FMUL.FTZ R130, R130, R197.reuse ;  /* 0x000000c582827220 */ /* 0x080fe20000410000 */
[-C--:B------:R-:W-:Y:S01]  /*11e40*/  FMUL.FTZ R131, R131, R197.reuse ;  /* 0x000000c583837220 */ /* 0x080fe20000410000 */
[-C--:B------:R-:W-:Y:S01]  /*11e50*/  FMUL.FTZ R134, R134, R197.reuse ;  /* 0x000000c586867220 */ /* 0x080fe20000410000 */
[-C--:B------:R-:W-:Y:S01]  /*11e60*/  FMUL.FTZ R135, R135, R197.reuse ;  /* 0x000000c587877220 */ /* 0x080fe20000410000 */
[-C--:B------:R-:W-:Y:S01]  /*11e70*/  FMUL.FTZ R138, R138, R197.reuse ;  /* 0x000000c58a8a7220 */ /* 0x080fe20000410000 */
[----:B------:R-:W-:Y:S01]  /*11e80*/  MUFU.EX2 R176, R176 ;  /* 0x000000b000b07308 */ /* 0x000fe20000000800 */
[----:B--2---:R-:W-:Y:S01]  /*11e90*/  FADD.FTZ R3, R164, R158 ;  /* 0x0000009ea4037221 */ /* 0x004fe20000010000 */
[----:B------:R-:W-:Y:S01]  /*11ea0*/  F2FP.BF16.F32.PACK_AB R158, R161, R160 ;  /* 0x000000a0a19e723e */ /* 0x000fe200000010ff */
[-C--:B------:R-:W-:Y:S01]  /*11eb0*/  FMUL.FTZ R139, R139, R197.reuse ;  /* 0x000000c58b8b7220 */ /* 0x080fe20000410000 */
[C---:B------:R-:W-:Y:S01]  /*11ec0*/  F2FP.BF16.F32.PACK_AB R160, R165.reuse, R164 ;  /* 0x000000a4a5a0723e */ /* 0x040fe200000010ff */
[----:B------:R-:W-:Y:S01]  /*11ed0*/  FADD.FTZ R3, R165, R3 ;  /* 0x00000003a5037221 */ /* 0x000fe20000010000 */
[----:B------:R-:W-:Y:S01]  /*11ee0*/  F2FP.BF16.F32.PACK_AB R164, R173, R172 ;  /* 0x000000acada4723e */ /* 0x000fe200000010ff */
[-C--:B------:R-:W-:Y:S01]  /*11ef0*/  FMUL.FTZ R142, R142, R197.reuse ;  /* 0x000000c58e8e7220 */ /* 0x080fe20000410000 */
[----:B------:R-:W2:Y:S01]  /*11f00*/  MUFU.EX2 R165, R171 ;  /* 0x000000ab00a57308 */ /* 0x000ea20000000800 */
[----:B------:R-:W-:Y:S01]  /*11f10*/  FADD.FTZ R3, R168, R3 ;  /* 0x00000003a8037221 */ /* 0x000fe20000010000 */
[----:B-1----:R-:W-:Y:S01]  /*11f20*/  FADD.FTZ R153, R216, R153 ;  /* 0x00000099d8997221 */ /* 0x002fe20000010000 */
[-C--:B------:R-:W-:Y:S01]  /*11f30*/  FMUL.FTZ R143, R143, R197.reuse ;  /* 0x000000c58f8f7220 */ /* 0x080fe20000410000 */
[-C--:B------:R-:W-:Y:S01]  /*11f40*/  FMUL.FTZ R146, R146, R197.reuse ;  /* 0x000000c592927220 */ /* 0x080fe20000410000 */
[----:B------:R-:W-:Y:S01]  /*11f50*/  FADD.FTZ R3, R169, R3 ;  /* 0x00000003a9037221 */ /* 0x000fe20000010000 */
[----:B------:R-:W-:Y:S01]  /*11f60*/  FADD.FTZ R0, R226, R153 ;  /* 0x00000099e2007221 */ /* 0x000fe20000010000 */
[----:B------:R-:W-:Y:S01]  /*11f70*/  F2FP.BF16.F32.PACK_AB R153, R155, R192 ;  /* 0x000000c09b99723e */ /* 0x000fe200000010ff */
[----:B------:R-:W1:Y:S01]  /*11f80*/  MUFU.EX2 R177, R177 ;  /* 0x000000b100b17308 */ /* 0x000e620000000800 */
[----:B------:R-:W-:Y:S01]  /*11f90*/  FADD.FTZ R3, R172, R3 ;  /* 0x00000003ac037221 */ /* 0x000fe20000010000 */
[----:B------:R-:W-:Y:S01]  /*11fa0*/  F2FP.BF16.F32.PACK_AB R155, R159, R198 ;  /* 0x000000c69f9b723e */ /* 0x000fe200000010ff */
[----:B------:R-:W-:Y:S01]  /*11fb0*/  FMUL.FTZ R147, R147, R197 ;  /* 0x000000c593937220 */ /* 0x000fe20000410000 */
[----:B------:R-:W-:Y:S01]  /*11fc0*/  F2FP.BF16.F32.PACK_AB R159, R167, R213 ;  /* 0x000000d5a79f723e */ /* 0x000fe200000010ff */
[----:B------:R-:W-:Y:S01]  /*11fd0*/  FADD.FTZ R3, R173, R3 ;  /* 0x00000003ad037221 */ /* 0x000fe20000010000 */
[-C--:B------:R-:W-:Y:S01]  /*11fe0*/  FMUL.FTZ R150, R150, R197.reuse ;  /* 0x000000c596967220 */ /* 0x080fe20000410000 */
[----:B------:R-:W-:Y:S01]  /*11ff0*/  FMUL.FTZ R151, R151, R197 ;  /* 0x000000c597977220 */ /* 0x000fe20000410000 */
[----:B------:R-:W3:Y:S01]  /*12000*/  MUFU.EX2 R178, R178 ;  /* 0x000000b200b27308 */ /* 0x000ee20000000800 */
[----:B--2---:R-:W-:Y:S01]  /*12010*/  FADD.FTZ R0, R165, R0 ;  /* 0x00000000a5007221 */ /* 0x004fe20000010000 */
[----:B------:R-:W-:Y:S01]  /*12020*/  FADD.FTZ R3, R176, R3 ;  /* 0x00000003b0037221 */ /* 0x000fe20000010000 */
[----:B------:R-:W-:-:S02]  /*12030*/  F2FP.BF16.F32.PACK_AB R165, R175, R165 ;  /* 0x000000a5afa5723e */ /* 0x000fc400000010ff */
[----:B------:R-:W-:Y:S01]  /*12040*/  FADD.FTZ R157, R175, R0 ;  /* 0x00000000af9d7221 */ /* 0x000fe20000010000 */
[----:B------:R-:W-:Y:S02]  /*12050*/  F2FP.BF16.F32.PACK_AB R161, R215, R214 ;  /* 0x000000d6d7a1723e */ /* 0x000fe400000010ff */
[----:B------:R-:W2:Y:S01]  /*12060*/  MUFU.EX2 R179, R179 ;  /* 0x000000b300b37308 */ /* 0x000ea20000000800 */
[C---:B-1----:R-:W-:Y:S01]  /*12070*/  F2FP.BF16.F32.PACK_AB R166, R177.reuse, R176 ;  /* 0x000000b0b1a6723e */ /* 0x042fe200000010ff */
[----:B------:R-:W-:-:S06]  /*12080*/  FADD.FTZ R3, R177, R3 ;  /* 0x00000003b1037221 */ /* 0x000fcc0000010000 */
[----:B------:R-:W1:Y:S01]  /*12090*/  MUFU.EX2 R180, R180 ;  /* 0x000000b400b47308 */ /* 0x000e620000000800 */
[----:B---3--:R-:W-:Y:S01]  /*120a0*/  FADD.FTZ R176, R178, R157 ;  /* 0x0000009db2b07221 */ /* 0x008fe20000010000 */
[----:B------:R-:W-:Y:S02]  /*120b0*/  F2FP.BF16.F32.PACK_AB R157, R163, R199 ;  /* 0x000000c7a39d723e */ /* 0x000fe400000010ff */
[----:B------:R-:W-:-:S04]  /*120c0*/  F2FP.BF16.F32.PACK_AB R163, R226, R216 ;  /* 0x000000d8e2a3723e */ /* 0x000fc800000010ff */
[----:B------:R-:W3:Y:S01]  /*120d0*/  MUFU.EX2 R169, R182 ;  /* 0x000000b600a97308 */ /* 0x000ee20000000800 */
[----:B--2---:R-:W-:-:S07]  /*120e0*/  FADD.FTZ R176, R179, R176 ;  /* 0x000000b0b3b07221 */ /* 0x004fce0000010000 */
[----:B------:R-:W2:Y:S01]  /*120f0*/  MUFU.EX2 R181, R181 ;  /* 0x000000b500b57308 */ /* 0x000ea20000000800 */
[----:B-1----:R-:W-:-:S07]  /*12100*/  FADD.FTZ R3, R180, R3 ;  /* 0x00000003b4037221 */ /* 0x002fce0000010000 */
[----:B------:R-:W1:Y:S01]  /*12110*/  MUFU.EX2 R183, R183 ;  /* 0x000000b700b77308 */ /* 0x000e620000000800 */
[----:B---3--:R-:W-:-:S07]  /*12120*/  FADD.FTZ R176, R169, R176 ;  /* 0x000000b0a9b07221 */ /* 0x008fce0000010000 */
[----:B------:R-:W3:Y:S01]  /*12130*/  MUFU.EX2 R184, R184 ;  /* 0x000000b800b87308 */ /* 0x000ee20000000800 */
[C---:B--2---:R-:W-:Y:S01]  /*12140*/  FADD.FTZ R3, R181.reuse, R3 ;  /* 0x00000003b5037221 */ /* 0x044fe20000010000 */
[----:B------:R-:W-:-:S06]  /*12150*/  F2FP.BF16.F32.PACK_AB R168, R181, R180 ;  /* 0x000000b4b5a8723e */ /* 0x000fcc00000010ff */
[----:B------:R-:W2:Y:S01]  /*12160*/  MUFU.EX2 R171, R186 ;  /* 0x000000ba00ab7308 */ /* 0x000ea20000000800 */
[C---:B-1----:R-:W-:Y:S01]  /*12170*/  FADD.FTZ R176, R183.reuse, R176 ;  /* 0x000000b0b7b07221 */ /* 0x042fe20000010000 */
[----:B------:R-:W-:-:S06]  /*12180*/  F2FP.BF16.F32.PACK_AB R169, R183, R169 ;  /* 0x000000a9b7a9723e */ /* 0x000fcc00000010ff */
[----:B------:R-:W1:Y:S01]  /*12190*/  MUFU.EX2 R185, R185 ;  /* 0x000000b900b97308 */ /* 0x000e620000000800 */
[----:B---3--:R-:W-:-:S07]  /*121a0*/  FADD.FTZ R3, R184, R3 ;  /* 0x00000003b8037221 */ /* 0x008fce0000010000 */
[----:B------:R-:W3:Y:S01]  /*121b0*/  MUFU.EX2 R187, R187 ;  /* 0x000000bb00bb7308 */ /* 0x000ee20000000800 */
[----:B--2---:R-:W-:-:S07]  /*121c0*/  FADD.FTZ R176, R171, R176 ;  /* 0x000000b0abb07221 */ /* 0x004fce0000010000 */
[----:B------:R-:W2:Y:S01]  /*121d0*/  MUFU.EX2 R188, R188 ;  /* 0x000000bc00bc7308 */ /* 0x000ea20000000800 */
[C---:B-1----:R-:W-:Y:S01]  /*121e0*/  FADD.FTZ R3, R185.reuse, R3 ;  /* 0x00000003b9037221 */ /* 0x042fe20000010000 */
[----:B------:R-:W-:-:S06]  /*121f0*/  F2FP.BF16.F32.PACK_AB R170, R185, R184 ;  /* 0x000000b8b9aa723e */ /* 0x000fcc00000010ff */
[----:B------:R-:W1:Y:S01]  /*12200*/  MUFU.EX2 R173, R190 ;  /* 0x000000be00ad7308 */ /* 0x000e620000000800 */
[C---:B---3--:R-:W-:Y:S01]  /*12210*/  FADD.FTZ R176, R187.reuse, R176 ;  /* 0x000000b0bbb07221 */ /* 0x048fe20000010000 */
[----:B------:R-:W-:-:S06]  /*12220*/  F2FP.BF16.F32.PACK_AB R171, R187, R171 ;  /* 0x000000abbbab723e */ /* 0x000fcc00000010ff */
        /* <DEDUP_REMOVED lines=8> */
[----:B------:R-:W-:Y:S02]  /*122b0*/  F2FP.BF16.F32.PACK_AB R173, R0, R173 ;  /* 0x000000ad00ad723e */ /* 0x000fe400000010ff */
[----:B------:R-:W-:-:S04]  /*122c0*/  F2FP.BF16.F32.PACK_AB R167, R179, R178 ;  /* 0x000000b2b3a7723e */ /* 0x000fc800000010ff */
[----:B------:R-:W2:Y:S01]  /*122d0*/  MUFU.EX2 R196, R196 ;  /* 0x000000c400c47308 */ /* 0x000ea20000000800 */
[----:B-1----:R-:W-:Y:S01]  /*122e0*/  FADD.FTZ R3, R193, R172 ;  /* 0x000000acc1037221 */ /* 0x002fe20000010000 */
[----:B------:R-:W-:-:S06]  /*122f0*/  F2FP.BF16.F32.PACK_AB R172, R189, R188 ;  /* 0x000000bcbdac723e */ /* 0x000fcc00000010ff */
[----:B------:R-:W1:Y:S01]  /*12300*/  MUFU.EX2 R195, R195 ;  /* 0x000000c300c37308 */ /* 0x000e620000000800 */
[----:B---3--:R-:W-:Y:S01]  /*12310*/  FADD.FTZ R176, R194, R177 ;  /* 0x000000b1c2b07221 */ /* 0x008fe20000010000 */
[C---:B--2---:R-:W-:Y:S01]  /*12320*/  FADD.FTZ R3, R196.reuse, R3 ;  /* 0x00000003c4037221 */ /* 0x044fe20000010000 */
[----:B------:R-:W-:Y:S02]  /*12330*/  F2FP.BF16.F32.PACK_AB R174, R196, R193 ;  /* 0x000000c1c4ae723e */ /* 0x000fe400000010ff */
[C---:B-1----:R-:W-:Y:S01]  /*12340*/  FADD.FTZ R0, R195.reuse, R176 ;  /* 0x000000b0c3007221 */ /* 0x042fe20000010000 */
[----:B------:R-:W-:Y:S01]  /*12350*/  F2FP.BF16.F32.PACK_AB R175, R195, R194 ;  /* 0x000000c2c3af723e */ /* 0x000fe200000010ff */
[----:B0-----:R-:W-:Y:S06]  /*12360*/  @!P0 BRA `(.L_x_2818) ;  /* 0x0000000000048947 */ /* 0x001fec0003800000 */
[----:B------:R-:W-:Y:S01]  /*12370*/  BPT.TRAP 0x1 ;  /* 0x000000040000795c */ /* 0x000fe20000300000 */
.L_x_2818:
[----:B------:R0:W1:Y:S01]  /*12380*/  SYNCS.PHASECHK.TRANS64.TRYWAIT P3, [R6+URZ+0x22850], R210 ;  /* 0x022850d2060075a7 */ /* 0x000062000806017f */
[----:B------:R-:W-:Y:S05]  /*12390*/  @!P0 BRA `(.L_x_2819) ;  /* 0x0000000000048947 */ /* 0x000fea0003800000 */
[----:B------:R-:W-:Y:S01]  /*123a0*/  BPT.TRAP 0x1 ;  /* 0x000000040000795c */ /* 0x000fe20000300000 */
.L_x_2819:
[----:B------:R-:W-:Y:S04]  /*123b0*/  BSSY B0, `(.L_x_2820) ;  /* 0x0000004000007945 */ /* 0x000fe80003800000 */
[----:B-1----:R-:W-:Y:S05]  /*123c0*/  @P3 BRA `(.L_x_2821) ;  /* 0x0000000000083947 */ /* 0x002fea0003800000 */
[----:B------:R-:W1:Y:S02]  /*123d0*/  SYNCS.PHASECHK.TRANS64.TRYWAIT P3, [R6+URZ+0x22850], R210 ;  /* 0x022850d2060075a7 */ /* 0x000e64000806017f */
[----:B-1----:R-:W-:Y:S05]  /*123e0*/  @!P3 BRA `(.L_x_2822) ;  /* 0x00000100001cb947 */ /* 0x002fea0003800000 */
.L_x_2821:
[----:B------:R-:W-:Y:S05]  /*123f0*/  BSYNC B0 ;  /* 0x0000000000007941 */ /* 0x000fea0003800000 */
.L_x_2820:
[----:B------:R-:W2:Y:S01]  /*12400*/  S2R R178, SR_TID.X ;  /* 0x0000000000b27919 */ /* 0x000ea20000002100 */
[----:B------:R-:W-:Y:S01]  /*12410*/  IMAD.MOV.U32 R177, RZ, RZ, 0x40000040 ;  /* 0x40000040ffb17424 */ /* 0x000fe200078e00ff */
[----:B------:R-:W-:Y:S05]  /*12420*/  WARPSYNC.ALL ;  /* 0x0000000000007948 */ /* 0x000fea0003800000 */
[----:B------:R-:W-:Y:S01]  /*12430*/  R2UR UR7, R177 ;  /* 0x00000000b10772ca */ /* 0x000fe200000e0000 */
[----:B------:R-:W-:Y:S02]  /*12440*/  IMAD R176, R2, 0xc00, R21 ;  /* 0x00000c0002b07824 */ /* 0x000fe400078e0215 */
[----:B01----:R-:W-:-:S02]  /*12450*/  @!P1 VIADD R6, R6, 0x22860 ;  /* 0x0002286006069836 */ /* 0x003fc40000000000 */
[----:B------:R-:W-:Y:S01]  /*12460*/  IMAD.MOV.U32 R213, RZ, RZ, R12 ;  /* 0x000000ffffd57224 */ /* 0x000fe200078e000c */
[----:B------:R-:W-:Y:S01]  /*12470*/  R2UR UR6, R176 ;  /* 0x00000000b00672ca */ /* 0x000fe200000e0000 */
[----:B------:R-:W-:Y:S01]  /*12480*/  IMAD.MOV.U32 R214, RZ, RZ, R7 ;  /* 0x000000ffffd67224 */ /* 0x000fe200078e0007 */
[----:B------:R-:W-:Y:S02]  /*12490*/  @!P1 PRMT R6, RZ, 0x654, R6 ;  /* 0x00000654ff069816 */ /* 0x000fe40000000006 */
[----:B--2---:R-:W-:-:S05]  /*124a0*/  SHF.R.U32.HI R178, RZ, 0x7, R178 ;  /* 0x00000007ffb27819 */ /* 0x004fca00000116b2 */
[----:B------:R-:W-:-:S05]  /*124b0*/  VIADD R177, R178, 0x8 ;  /* 0x00000008b2b17836 */ /* 0x000fca0000000000 */
[----:B------:R0:W-:Y:S02]  /*124c0*/  BAR.SYNC.DEFER_BLOCKING R177, 0x100 ;  /* 0x000400b10000751d */ /* 0x0001e40000010000 */
[----:B0-----:R-:W-:-:S04]  /*124d0*/  IMAD.MOV.U32 R177, RZ, RZ, 0x40000040 ;  /* 0x40000040ffb17424 */ /* 0x001fc800078e00ff */
        /* <DEDUP_REMOVED lines=43> */
[----:B--2---:R-:W-:-:S07]  /*12790*/  IMAD.MOV.U32 R6, RZ, RZ, R212 ;  /* 0x000000ffff067224 */ /* 0x004fce00078e00d4 */
.L_x_2813:
[----:B------:R-:W-:-:S13]  /*127a0*/  ISETP.GE.AND P2, PT, R6, R218, PT ;  /* 0x000000da0600720c */ /* 0x000fda0003f46270 */
[----:B------:R-:W-:Y:S05]  /*127b0*/  @!P2 BRA `(.L_x_2824) ;  /* 0x0000003400eca947 */ /* 0x000fea0003800000 */
[----:B------:R-:W-:Y:S02]  /*127c0*/  IMAD.MOV.U32 R214, RZ, RZ, R12 ;  /* 0x000000ffffd67224 */ /* 0x000fe400078e000c */
[----:B------:R-:W-:-:S07]  /*127d0*/  IMAD.MOV.U32 R215, RZ, RZ, R7 ;  /* 0x000000ffffd77224 */ /* 0x000fce00078e0007 */
.L_x_2842:
[----:B------:R-:W-:Y:S01]  /*127e0*/  VIADD R2, R2, 0x1 ;  /* 0x0000000102027836 */ /* 0x000fe20000000000 */
[----:B------:R-:W-:Y:S05]  /*127f0*/  YIELD ;  /* 0x0000000000007946 */ /* 0x000fea0003800000 */
[----:B------:R-:W-:-:S04]  /*12800*/  ISETP.NE.AND P2, PT, R2, 0x2, PT ;  /* 0x000000020200780c */ /* 0x000fc80003f45270 */
[----:B------:R-:W-:Y:S02]  /*12810*/  SEL R12, RZ, 0x1, P2 ;  /* 0x00000001ff0c7807 */ /* 0x000fe40001000000 */
[----:B------:R-:W-:Y:S02]  /*12820*/  SEL R2, R2, RZ, P2 ;  /* 0x000000ff02027207 */ /* 0x000fe40001000000 */
[----:B------:R-:W-:Y:S01]  /*12830*/  LOP3.LUT R19, R19, R12, RZ, 0x3c, !PT ;  /* 0x0000000c13137212 */ /* 0x000fe200078e3cff */
[----:B--2---:R-:W-:Y:S06]  /*12840*/  @!P0 BRA `(.L_x_2825) ;  /* 0x0000000000048947 */ /* 0x004fec0003800000 */
[----:B------:R-:W-:Y:S01]  /*12850*/  BPT.TRAP 0x1 ;  /* 0x000000040000795c */ /* 0x000fe20000300000 */
.L_x_2825:
[----:B0-----:R-:W-:Y:S01]  /*12860*/  IMAD R210, R2, 0x8, R16 ;  /* 0x0000000802d27824 */ /* 0x001fe200078e0210 */
[----:B------:R-:W-:-:S04]  /*12870*/  SHF.L.U32 R209, R19, 0x1f, RZ ;  /* 0x0000001f13d17819 */ /* 0x000fc800000006ff */
[----:B------:R0:W2:Y:S01]  /*12880*/  SYNCS.PHASECHK.TRANS64.TRYWAIT P2, [R210+URZ+0x22830], R209 ;  /* 0x022830d1d20075a7 */ /* 0x0000a2000804017f */
[----:B------:R-:W-:Y:S05]  /*12890*/  @!P0 BRA `(.L_x_2826) ;  /* 0x0000000000048947 */ /* 0x000fea0003800000 */
[----:B------:R-:W-:Y:S01]  /*128a0*/  BPT.TRAP 0x1 ;  /* 0x000000040000795c */ /* 0x000fe20000300000 */
.L_x_2826:
[----:B------:R-:W-:Y:S02]  /*128b0*/  IMAD R12, R2, 0x300, R207 ;  /* 0x00000300020c7824 */ /* 0x000fe400078e02cf */
[----:B------:R-:W-:Y:S01]  /*128c0*/  IMAD.MOV.U32 R13, RZ, RZ, 0x40000040 ;  /* 0x40000040ff0d7424 */ /* 0x000fe200078e00ff */
[----:B--2---:R-:W-:Y:S06]  /*128d0*/  @P2 BRA `(.L_x_2827) ;  /* 0x0000000000082947 */ /* 0x004fec0003800000 */
[----:B------:R-:W2:Y:S02]  /*128e0*/  SYNCS.PHASECHK.TRANS64.TRYWAIT P2, [R210+URZ+0x22830], R209 ;  /* 0x022830d1d20075a7 */ /* 0x000ea4000804017f */
[----:B--2---:R-:W-:Y:S05]  /*128f0*/  @!P2 BRA `(.L_x_2828) ;  /* 0x000000f800eca947 */ /* 0x004fea0003800000 */
.L_x_2827:
[----:B------:R-:W-:Y:S05]  /*12900*/  WARPSYNC.ALL ;  /* 0x0000000000007948 */ /* 0x000fea0003800000 */
[C---:B------:R-:W-:Y:S01]  /*12910*/  R2UR UR6, R12.reuse ;  /* 0x000000000c0672ca */ /* 0x040fe200000e0000 */
[----:B-1----:R-:W-:Y:S01]  /*12920*/  WARPGROUP.ARRIVE ;  /* 0x00000000000079c5 */ /* 0x002fe20000000000 */
[----:B------:R-:W-:Y:S01]  /*12930*/  R2UR UR7, R13 ;  /* 0x000000000d0772ca */ /* 0x000fe200000e0000 */
[----:B------:R-:W-:Y:S01]  /*12940*/  VIADD R212, R12, 0x2 ;  /* 0x000000020cd47836 */ /* 0x000fe20000000000 */
[----:B------:R-:W-:Y:S01]  /*12950*/  R2UR UR4, R4 ;  /* 0x00000000040472ca */ /* 0x000fe200000e0000 */
[----:B------:R-:W-:Y:S01]  /*12960*/  IMAD.MOV.U32 R213, RZ, RZ, 0x40000040 ;  /* 0x40000040ffd57424 */ /* 0x000fe200078e00ff */
[----:B------:R-:W-:Y:S01]  /*12970*/  R2UR UR5, R5 ;  /* 0x00000000050572ca */ /* 0x000fe200000e0000 */
[----:B------:R-:W-:Y:S01]  /*12980*/  IMAD.MOV.U32 R13, RZ, RZ, 0x40000040 ;  /* 0x40000040ff0d7424 */ /* 0x000fe200078e00ff */
[----:B------:R-:W1:Y:S01]  /*12990*/  LDC R7, c[0x0][0x448] ;  /* 0x00011200ff077b82 */ /* 0x000e620000000800 */
[----:B------:R-:W3:Y:S10]  /*129a0*/  S2R R20, SR_TID.X ;  /* 0x0000000000147919 */ /* 0x000ef40000002100 */
        /* <DEDUP_REMOVED lines=8> */
[----:B-1----:R-:W-:Y:S01]  /*12a30*/  ISETP.NE.AND P2, PT, R7, 0x1, PT ;  /* 0x000000010700780c */ /* 0x002fe20003f45270 */
[----:B------:R-:W-:Y:S01]  /*12a40*/  IMAD.IADD R7, R211, 0x1, R206 ;  /* 0x00000001d3077824 */ /* 0x000fe200078e02ce */
[----:B---3--:R-:W-:-:S04]  /*12a50*/  SHF.R.U32.HI R20, RZ, 0x7, R20 ;  /* 0x00000007ff147819 */ /* 0x008fc80000011614 */
[----:B------:R-:W-:Y:S01]  /*12a60*/  IADD3 R20, -R20, 0xb, RZ ;  /* 0x0000000b14147810 */ /* 0x000fe20007ffe1ff */
        /* <DEDUP_REMOVED lines=12> */
[----:B------:R-:W1:Y:S01]  /*12b30*/  @P2 LDC R12, c[0x0][0x450] ;  /* 0x00011400ff0c2b82 */ /* 0x000e620000000800 */
[----:B------:R-:W-:Y:S02]  /*12b40*/  R2UR UR4, R8 ;  /* 0x00000000080472ca */ /* 0x000fe400000e0000 */
[----:B------:R-:W-:-:S05]  /*12b50*/  R2UR UR5, R9 ;  /* 0x00000000090572ca */ /* 0x000fca00000e0000 */
[----:B------:R-:W3:Y:S02]  /*12b60*/  @P2 LDC R13, c[0x0][0x44c] ;  /* 0x00011300ff0d2b82 */ /* 0x000ee40000000800 */
[----:B---3--:R-:W-:-:S05]  /*12b70*/  @P2 IMAD.HI.U32 R13, R7, R13, RZ ;  /* 0x0000000d070d2227 */ /* 0x008fca00078e00ff */
[----:B-1----:R-:W-:Y:S02]  /*12b80*/  @P2 SHF.R.U32.HI R7, RZ, R12, R13 ;  /* 0x0000000cff072219 */ /* 0x002fe4000001160d */
[----:B------:R-:W-:-:S03]  /*12b90*/  ISETP.GE.AND P2, PT, R230, 0x1, PT ;  /* 0x00000001e600780c */ /* 0x000fc60003f46270 */
[----:B------:R-:W1:Y:S01]  /*12ba0*/  SHFL.IDX PT, R228, R7, RZ, 0x1c1f ;  /* 0x001c1fff07e47589 */ /* 0x000e6200000e0000 */
        /* <DEDUP_REMOVED lines=24> */
[----:B------:R-:W-:-:S02]  /*12d30*/  IMAD R194, R6, -0x60, RZ ;  /* 0xffffffa006c27824 */ /* 0x000fc400078e02ff */
[----:B------:R-:W-:Y:S01]  /*12d40*/  FMUL.FTZ R155, R157, UR44 ;  /* 0x0000002c9d9b7c20 */ /* 0x000fe20008410000 */
[----:B------:R-:W-:Y:S01]  /*12d50*/  FMUL.FTZ R186, R190, UR44 ;  /* 0x0000002cbeba7c20 */ /* 0x000fe20008410000 */
[----:B------:R-:W-:Y:S01]  /*12d60*/  FMUL.FTZ R157, R159, UR44 ;  /* 0x0000002c9f9d7c20 */ /* 0x000fe20008410000 */
[----:B------:R-:W-:Y:S01]  /*12d70*/  FMUL.FTZ R190, R195, UR44 ;  /* 0x0000002cc3be7c20 */ /* 0x000fe20008410000 */
[----:B------:R3:W-:Y:S06]  /*12d80*/  BAR.ARV R20, 0x100 ;  /* 0x000400140000751d */ /* 0x0007ec0000002000 */
[----:B------:R-:W-:Y:S01]  /*12d90*/  FMUL.FTZ R159, R161, UR44 ;  /* 0x0000002ca19f7c20 */ /* 0x000fe20008410000 */
        /* <DEDUP_REMOVED lines=24> */
[----:B----4-:R-:W-:-:S02]  /*12f20*/  VIADD R162, R194, 0x1 ;  /* 0x00000001c2a27836 */ /* 0x010fc40000000000 */
[----:B------:R-:W-:Y:S01]  /*12f30*/  FMUL.FTZ R192, R198, UR44 ;  /* 0x0000002cc6c07c20 */ /* 0x000fe20008410000 */
[----:B------:R-:W-:Y:S01]  /*12f40*/  FMUL.FTZ R193, R199, UR44 ;  /* 0x0000002cc7c17c20 */ /* 0x000fe20008410000 */
[----:B------:R-:W4:Y:S01]  /*12f50*/  MUFU.TANH R13, R13 ;  /* 0x0000000d000d7308 */ /* 0x000f220000002400 */
[----:B------:R-:W-:-:S05]  /*12f60*/  IMAD R162, R202, -0x2, R162 ;  /* 0xfffffffecaa27824 */ /* 0x000fca00078e02a2 */
[----:B------:R-:W-:Y:S02]  /*12f70*/  IADD3 R162, -R200, R162, R201 ;  /* 0x000000a2c8a27210 */ /* 0x000fe40007ffe1c9 */
[----:B------:R-:W0:Y:S03]  /*12f80*/  MUFU.TANH R152, R152 ;  /* 0x0000009800987308 */ /* 0x000e260000002400 */
[C---:B------:R-:W-:Y:S02]  /*12f90*/  VIADD R227, R162.reuse, UR43 ;  /* 0x0000002ba2e37c36 */ /* 0x040fe40008000000 */
[----:B------:R-:W-:Y:S02]  /*12fa0*/  VIADD R199, R162, UR53 ;  /* 0x00000035a2c77c36 */ /* 0x000fe40008000000 */
[C---:B-1----:R-:W-:Y:S01]  /*12fb0*/  IMAD.IADD R198, R228.reuse, 0x1, R227 ;  /* 0x00000001e4c67824 */ /* 0x042fe200078e02e3 */
[----:B------:R-:W1:Y:S01]  /*12fc0*/  MUFU.TANH R12, R12 ;  /* 0x0000000c000c7308 */ /* 0x000e620000002400 */
        /* <DEDUP_REMOVED lines=46> */
[----:B-1-34-:R-:W-:Y:S05]  /*132b0*/  @!P2 BRA `(.L_x_2829) ;  /* 0x000000000058a947 */ /* 0x01afea0003800000 */
        /* <DEDUP_REMOVED lines=12> */
.L_x_2831:
[----:B------:R-:W-:-:S05]  /*13380*/  IMAD.U32 R229, RZ, RZ, UR37 ;  /* 0x00000025ffe57e24 */ /* 0x000fca000f8e00ff */
[----:B------:R-:W-:-:S13]  /*13390*/  ISETP.NE.AND P2, PT, R229, 0x1, PT ;  /* 0x00000001e500780c */ /* 0x000fda0003f45270 */
[----:B------:R-:W1:Y:S02]  /*133a0*/  @P2 LDC.64 R162, c[0x0][0x9e8] ;  /* 0x00027a00ffa22b82 */ /* 0x000e640000000a00 */
[----:B-1----:R-:W-:-:S05]  /*133b0*/  @P2 IMAD.HI.U32 R162, R228, R162, RZ ;  /* 0x000000a2e4a22227 */ /* 0x002fca00078e00ff */
[----:B------:R-:W-:-:S07]  /*133c0*/  @P2 SHF.R.U32.HI R228, RZ, R163, R162 ;  /* 0x000000a3ffe42219 */ /* 0x000fce00000116a2 */
.L_x_2832:
[----:B------:R-:W-:Y:S05]  /*133d0*/  BSYNC B0 ;  /* 0x0000000000007941 */ /* 0x000fea0003800000 */
.L_x_2830:
[----:B------:R-:W-:-:S04]  /*133e0*/  IMAD R162, R202, -0x2, R194 ;  /* 0xfffffffecaa27824 */ /* 0x000fc800078e02c2 */
[----:B------:R-:W-:-:S05]  /*133f0*/  IMAD R162, R228, R229, R162 ;  /* 0x000000e5e4a27224 */ /* 0x000fca00078e02a2 */
[----:B------:R-:W-:Y:S02]  /*13400*/  VIMNMX R197, R197, R162, !PT ;  /* 0x000000a2c5c57248 */ /* 0x000fe40007fe0100 */
[----:B------:R-:W-:-:S07]  /*13410*/  VIADDMNMX R198, R162, R229, R198, PT ;  /* 0x000000e5a2c67246 */ /* 0x000fce00038001c6 */
.L_x_2829:
[----:B------:R-:W3:Y:S01]  /*13420*/  LDL.LU R229, [R1] ;  /* 0x0000000001e57983 */ /* 0x000ee20000300800 */
[C---:B------:R-:W-:Y:S02]  /*13430*/  ISETP.GE.AND P2, PT, R194.reuse, 0x1, PT ;  /* 0x00000001c200780c */ /* 0x040fe40003f46270 */
[----:B------:R-:W-:Y:S01]  /*13440*/  ISETP.GE.AND P4, PT, R194, 0x9, PT ;  /* 0x00000009c200780c */ /* 0x000fe20003f86270 */
[----:B------:R-:W1:Y:S02]  /*13450*/  SHFL.IDX PT, R7, R7, 0x1, 0x1c1f ;  /* 0x003c1f0007077f89 */ /* 0x000e6400000e0000 */
[--C-:B-1----:R-:W-:Y:S02]  /*13460*/  IMAD.IADD R227, R227, 0x1, R7.reuse ;  /* 0x00000001e3e37824 */ /* 0x102fe400078e0207 */
[----:B------:R-:W-:Y:S01]  /*13470*/  IMAD.IADD R199, R199, 0x1, R7 ;  /* 0x00000001c7c77824 */ /* 0x000fe200078e0207 */
[----:B---3--:R-:W-:-:S05]  /*13480*/  LOP3.LUT R229, R229, 0xfff7ffff, RZ, 0xc0, !PT ;  /* 0xfff7ffffe5e57812 */ /* 0x008fca00078ec0ff */
        /* <DEDUP_REMOVED lines=134> */
[----:B------:R-:W-:-:S13]  /*13cf0*/  ISETP.GE.AND P6, PT, R230, 0x1, PT ;  /* 0x00000001e600780c */ /* 0x000fda0003fc6270 */
        /* <DEDUP_REMOVED lines=13> */
.L_x_2835:
[----:B------:R-:W-:-:S05]  /*13dd0*/  IMAD.U32 R13, RZ, RZ, UR37 ;  /* 0x00000025ff0d7e24 */ /* 0x000fca000f8e00ff */
[----:B------:R-:W-:-:S13]  /*13de0*/  ISETP.NE.AND P6, PT, R13, 0x1, PT ;  /* 0x000000010d00780c */ /* 0x000fda0003fc5270 */
[----:B------:R-:W0:Y:S02]  /*13df0*/  @P6 LDC.64 R154, c[0x0][0x9e8] ;  /* 0x00027a00ff9a6b82 */ /* 0x000e240000000a00 */
[----:B0-----:R-:W-:-:S05]  /*13e00*/  @P6 IMAD.HI.U32 R154, R7, R154, RZ ;  /* 0x0000009a079a6227 */ /* 0x001fca00078e00ff */
[----:B------:R-:W-:-:S07]  /*13e10*/  @P6 SHF.R.U32.HI R7, RZ, R155, R154 ;  /* 0x0000009bff076219 */ /* 0x000fce000001169a */
.L_x_2836:
[----:B------:R-:W-:Y:S05]  /*13e20*/  BSYNC B0 ;  /* 0x0000000000007941 */ /* 0x000fea0003800000 */
.L_x_2834:
[----:B------:R-:W-:-:S04]  /*13e30*/  IMAD R194, R202, -0x2, R194 ;  /* 0xfffffffecac27824 */ /* 0x000fc800078e02c2 */
[----:B------:R-:W-:-:S05]  /*13e40*/  IMAD R194, R7, R13, R194 ;  /* 0x0000000d07c27224 */ /* 0x000fca00078e02c2 */
[----:B------:R-:W-:Y:S02]  /*13e50*/  VIMNMX R199, R199, R194, !PT ;  /* 0x000000c2c7c77248 */ /* 0x000fe40007fe0100 */
[----:B------:R-:W-:-:S07]  /*13e60*/  VIADDMNMX R227, R194, R13, R227, PT ;  /* 0x0000000dc2e37246 */ /* 0x000fce00038001e3 */
.L_x_2833:
[----:B------:R-:W-:Y:S02]  /*13e70*/  ISETP.GT.AND P2, PT, R199, 0x1, !P2 ;  /* 0x00000001c700780c */ /* 0x000fe40005744270 */
[----:B------:R-:W-:Y:S02]  /*13e80*/  FMNMX.FTZ R7, R162, R215, !PT ;  /* 0x000000d7a2077209 */ /* 0x000fe40007810000 */
[----:B------:R-:W-:Y:S02]  /*13e90*/  ISETP.LT.OR P2, PT, R227, 0x2, P2 ;  /* 0x00000002e300780c */ /* 0x000fe40001741670 */
[----:B------:R-:W-:Y:S02]  /*13ea0*/  LOP3.LUT P6, RZ, R229, 0x8000, RZ, 0xc0, !PT ;  /* 0x00008000e5ff7812 */ /* 0x000fe400078cc0ff */
        /* <DEDUP_REMOVED lines=72> */
[----:B------:R-:W-:Y:S02]  /*14330*/  ISETP.GT.AND P2, PT, R199, 0x30, !P2 ;  /* 0x00000030c700780c */ /* 0x000fe40005744270 */
[C---:B------:R-:W-:Y:S01]  /*14340*/  ISETP.LT.OR P4, PT, R227.reuse, 0x52, P4 ;  /* 0x00000052e300780c */ /* 0x040fe20002781670 */
[----:B------:R-:W0:Y:S01]  /*14350*/  SHFL.BFLY PT, R13, R7, 0x1, 0x1f ;  /* 0x0c201f00070d7f89 */ /* 0x000e2200000e0000 */
[----:B------:R-:W-:Y:S02]  /*14360*/  ISETP.LT.OR P2, PT, R227, 0x31, P2 ;  /* 0x00000031e300780c */ /* 0x000fe40001741670 */
[----:B------:R-:W-:-:S02]  /*14370*/  ISETP.GT.AND P5, PT, R199, 0x58, !P5 ;  /* 0x00000058c700780c */ /* 0x000fc40006fa4270 */
[----:B------:R-:W-:Y:S02]  /*14380*/  FSEL R176, R176, -INF , !P2 ;  /* 0xff800000b0b07808 */ /* 0x000fe40005000000 */
[----:B------:R-:W-:Y:S02]  /*14390*/  LOP3.LUT P2, RZ, R229, 0x400, RZ, 0xc0, !PT ;  /* 0x00000400e5ff7812 */ /* 0x000fe4000784c0ff */
[----:B------:R-:W-:Y:S02]  /*143a0*/  FSEL R190, R190, -INF , !P4 ;  /* 0xff800000bebe7808 */ /* 0x000fe40006000000 */
[----:B------:R-:W-:Y:S02]  /*143b0*/  ISETP.GT.AND P2, PT, R199, 0x31, !P2 ;  /* 0x00000031c700780c */ /* 0x000fe40005744270 */
[C---:B------:R-:W-:Y:S02]  /*143c0*/  ISETP.LT.OR P5, PT, R227.reuse, 0x59, P5 ;  /* 0x00000059e300780c */ /* 0x040fe40002fa1670 */
[----:B------:R-:W-:-:S02]  /*143d0*/  ISETP.LT.OR P2, PT, R227, 0x32, P2 ;  /* 0x00000032e300780c */ /* 0x000fc40001741670 */
[----:B------:R-:W-:Y:S02]  /*143e0*/  FSEL R192, R192, -INF , !P5 ;  /* 0xff800000c0c07808 */ /* 0x000fe40006800000 */
[----:B------:R-:W-:Y:S02]  /*143f0*/  FSEL R177, R177, -INF , !P2 ;  /* 0xff800000b1b17808 */ /* 0x000fe40005000000 */
[----:B------:R-:W-:Y:S02]  /*14400*/  LOP3.LUT P2, RZ, R229, 0x200, RZ, 0xc0, !PT ;  /* 0x00000200e5ff7812 */ /* 0x000fe4000784c0ff */
[----:B0-----:R-:W-:Y:S01]  /*14410*/  FMNMX.FTZ R7, R7, R13, !PT ;  /* 0x0000000d07077209 */ /* 0x001fe20007810000 */
[----:B------:R-:W-:Y:S01]  /*14420*/  IMAD.U32 R13, RZ, RZ, UR36 ;  /* 0x00000024ff0d7e24 */ /* 0x000fe2000f8e00ff */
[----:B------:R-:W-:-:S03]  /*14430*/  ISETP.GT.AND P2, PT, R199, 0x38, !P2 ;  /* 0x00000038c700780c */ /* 0x000fc60005744270 */
[----:B------:R-:W-:Y:S01]  /*14440*/  FMUL.FTZ R154, R7, R13 ;  /* 0x0000000d079a7220 */ /* 0x000fe20000410000 */
        /* <DEDUP_REMOVED lines=23> */
[----:B------:R-:W-:Y:S02]  /*145c0*/  FSEL R155, R7, RZ, P2 ;  /* 0x000000ff079b7208 */ /* 0x000fe40001000000 */
[----:B------:R-:W-:Y:S02]  /*145d0*/  FSEL R154, R154, RZ, P2 ;  /* 0x000000ff9a9a7208 */ /* 0x000fe40001000000 */
[----:B------:R-:W-:Y:S01]  /*145e0*/  ISETP.GT.AND P2, PT, R199, RZ, !P3 ;  /* 0x000000ffc700720c */ /* 0x000fe20005f44270 */
[----:B------:R-:W-:Y:S02]  /*145f0*/  FADD.FTZ R155, -R155, R215 ;  /* 0x000000d79b9b7221 */ /* 0x000fe40000010100 */
[-CC-:B------:R-:W-:Y:S01]  /*14600*/  FFMA.FTZ R162, R162, R13.reuse, -R154.reuse ;  /* 0x0000000da2a27223 */ /* 0x180fe2000001089a */
[----:B------:R-:W-:Y:S01]  /*14610*/  ISETP.LT.OR P2, PT, R227, 0x1, P2 ;  /* 0x00000001e300780c */ /* 0x000fe20001741670 */
[-C--:B------:R-:W-:Y:S01]  /*14620*/  FMUL.FTZ R155, R155, R13.reuse ;  /* 0x0000000d9b9b7220 */ /* 0x080fe20000410000 */
[-CC-:B------:R-:W-:Y:S01]  /*14630*/  FFMA.FTZ R152, R152, R13.reuse, -R154.reuse ;  /* 0x0000000d98987223 */ /* 0x180fe2000001089a */
[-CC-:B------:R-:W-:Y:S01]  /*14640*/  FFMA.FTZ R163, R163, R13.reuse, -R154.reuse ;  /* 0x0000000da3a37223 */ /* 0x180fe2000001089a */
[----:B------:R-:W-:Y:S01]  /*14650*/  FSEL R194, R12, -INF , !P2 ;  /* 0xff8000000cc27808 */ /* 0x000fe20005000000 */
[----:B------:R-:W-:Y:S01]  /*14660*/  MUFU.EX2 R162, R162 ;  /* 0x000000a200a27308 */ /* 0x000fe20000000800 */
[----:B------:R-:W-:Y:S01]  /*14670*/  ISETP.GT.AND P2, PT, R199, 0x59, !P6 ;  /* 0x00000059c700780c */ /* 0x000fe20007744270 */
[-CC-:B------:R-:W-:Y:S01]  /*14680*/  FFMA.FTZ R228, R228, R13.reuse, -R154.reuse ;  /* 0x0000000de4e47223 */ /* 0x180fe2000001089a */
[----:B------:R-:W-:Y:S01]  /*14690*/  FMNMX.FTZ R12, R194, R214, !PT ;  /* 0x000000d6c20c7209 */ /* 0x000fe20007810000 */
[-CC-:B------:R-:W-:Y:S01]  /*146a0*/  FFMA.FTZ R158, R158, R13.reuse, -R154.reuse ;  /* 0x0000000d9e9e7223 */ /* 0x180fe2000001089a */
[----:B------:R-:W-:Y:S01]  /*146b0*/  ISETP.LT.OR P2, PT, R227, 0x5a, P2 ;  /* 0x0000005ae300780c */ /* 0x000fe20001741670 */
[-CC-:B------:R-:W-:Y:S01]  /*146c0*/  FFMA.FTZ R159, R159, R13.reuse, -R154.reuse ;  /* 0x0000000d9f9f7223 */ /* 0x180fe2000001089a */
[----:B------:R-:W-:Y:S01]  /*146d0*/  FMNMX.FTZ R12, R153, R12, !PT ;  /* 0x0000000c990c7209 */ /* 0x000fe20007810000 */
[----:B------:R-:W0:Y:S01]  /*146e0*/  MUFU.EX2 R155, R155 ;  /* 0x0000009b009b7308 */ /* 0x000e220000000800 */
[----:B------:R-:W-:Y:S01]  /*146f0*/  FSEL R193, R193, -INF , !P2 ;  /* 0xff800000c1c17808 */ /* 0x000fe20005000000 */
[-CC-:B------:R-:W-:Y:S01]  /*14700*/  FFMA.FTZ R164, R164, R13.reuse, -R154.reuse ;  /* 0x0000000da4a47223 */ /* 0x180fe2000001089a */
[----:B------:R-:W-:Y:S01]  /*14710*/  FMNMX.FTZ R12, R156, R12, !PT ;  /* 0x0000000c9c0c7209 */ /* 0x000fe20007810000 */
[-CC-:B------:R-:W-:Y:S01]  /*14720*/  FFMA.FTZ R165, R165, R13.reuse, -R154.reuse ;  /* 0x0000000da5a57223 */ /* 0x180fe2000001089a */
[-CC-:B------:R-:W-:Y:S01]  /*14730*/  FFMA.FTZ R168, R168, R13.reuse, -R154.reuse ;  /* 0x0000000da8a87223 */ /* 0x180fe2000001089a */
[-CC-:B------:R-:W-:Y:S01]  /*14740*/  FFMA.FTZ R169, R169, R13.reuse, -R154.reuse ;  /* 0x0000000da9a97223 */ /* 0x180fe2000001089a */
[----:B------:R-:W-:Y:S01]  /*14750*/  FMNMX.FTZ R12, R157, R12, !PT ;  /* 0x0000000c9d0c7209 */ /* 0x000fe20007810000 */
[----:B------:R-:W1:Y:S01]  /*14760*/  MUFU.EX2 R152, R152 ;  /* 0x0000009800987308 */ /* 0x000e620000000800 */
[-CC-:B------:R-:W-:Y:S01]  /*14770*/  FFMA.FTZ R172, R172, R13.reuse, -R154.reuse ;  /* 0x0000000dacac7223 */ /* 0x180fe2000001089a */
[-CC-:B------:R-:W-:Y:S01]  /*14780*/  FFMA.FTZ R173, R173, R13.reuse, -R154.reuse ;  /* 0x0000000dadad7223 */ /* 0x180fe2000001089a */
[----:B------:R-:W-:Y:S01]  /*14790*/  FMNMX.FTZ R12, R160, R12, !PT ;  /* 0x0000000ca00c7209 */ /* 0x000fe20007810000 */
[-CC-:B------:R-:W-:Y:S01]  /*147a0*/  FFMA.FTZ R212, R212, R13.reuse, -R154.reuse ;  /* 0x0000000dd4d47223 */ /* 0x180fe2000001089a */
[-CC-:B------:R-:W-:Y:S01]  /*147b0*/  FFMA.FTZ R213, R213, R13.reuse, -R154.reuse ;  /* 0x0000000dd5d57223 */ /* 0x180fe2000001089a */
[----:B------:R-:W-:Y:S01]  /*147c0*/  FFMA.FTZ R180, R180, R13, -R154 ;  /* 0x0000000db4b47223 */ /* 0x000fe2000001089a */
[----:B------:R-:W-:Y:S01]  /*147d0*/  FMNMX.FTZ R12, R161, R12, !PT ;  /* 0x0000000ca10c7209 */ /* 0x000fe20007810000 */
[----:B------:R-:W3:Y:S01]  /*147e0*/  MUFU.EX2 R163, R163 ;  /* 0x000000a300a37308 */ /* 0x000ee20000000800 */
[----:B0-----:R-:W-:Y:S01]  /*147f0*/  FFMA.FTZ R3, R155, R3, R162 ;  /* 0x000000039b037223 */ /* 0x001fe200000100a2 */
[-CC-:B------:R-:W-:Y:S01]  /*14800*/  FFMA.FTZ R181, R181, R13.reuse, -R154.reuse ;  /* 0x0000000db5b57223 */ /* 0x180fe2000001089a */
[----:B------:R-:W-:Y:S01]  /*14810*/  FMNMX.FTZ R12, R166, R12, !PT ;  /* 0x0000000ca60c7209 */ /* 0x000fe20007810000 */
[-CC-:B------:R-:W-:Y:S01]  /*14820*/  FFMA.FTZ R184, R184, R13.reuse, -R154.reuse ;  /* 0x0000000db8b87223 */ /* 0x180fe2000001089a */
[-CC-:B------:R-:W-:Y:S01]  /*14830*/  FFMA.FTZ R185, R185, R13.reuse, -R154.reuse ;  /* 0x0000000db9b97223 */ /* 0x180fe2000001089a */
[-CC-:B------:R-:W-:Y:S01]  /*14840*/  FFMA.FTZ R188, R188, R13.reuse, -R154.reuse ;  /* 0x0000000dbcbc7223 */ /* 0x180fe2000001089a */
[----:B------:R-:W-:Y:S01]  /*14850*/  FMNMX.FTZ R12, R167, R12, !PT ;  /* 0x0000000ca70c7209 */ /* 0x000fe20007810000 */
[----:B------:R-:W0:Y:S01]  /*14860*/  MUFU.EX2 R228, R228 ;  /* 0x000000e400e47308 */ /* 0x000e220000000800 */
[C---:B-1----:R-:W-:Y:S01]  /*14870*/  FADD.FTZ R3, R152.reuse, R3 ;  /* 0x0000000398037221 */ /* 0x042fe20000010000 */
[----:B------:R-:W-:Y:S01]  /*14880*/  F2FP.BF16.F32.PACK_AB R152, R152, R162 ;  /* 0x000000a29898723e */ /* 0x000fe200000010ff */
[-CC-:B------:R-:W-:Y:S01]  /*14890*/  FFMA.FTZ R189, R189, R13.reuse, -R154.reuse ;  /* 0x0000000dbdbd7223 */ /* 0x180fe2000001089a */
[----:B------:R-:W-:Y:S01]  /*148a0*/  FMNMX.FTZ R12, R170, R12, !PT ;  /* 0x0000000caa0c7209 */ /* 0x000fe20007810000 */
[-CC-:B------:R-:W-:Y:S01]  /*148b0*/  FFMA.FTZ R216, R216, R13.reuse, -R154.reuse ;  /* 0x0000000dd8d87223 */ /* 0x180fe2000001089a */
[-CC-:B------:R-:W-:Y:S01]  /*148c0*/  FFMA.FTZ R226, R226, R13.reuse, -R154.reuse ;  /* 0x0000000de2e27223 */ /* 0x180fe2000001089a */
[-CC-:B------:R-:W-:Y:S01]  /*148d0*/  FFMA.FTZ R195, R195, R13.reuse, -R154.reuse ;  /* 0x0000000dc3c37223 */ /* 0x180fe2000001089a */
[----:B------:R-:W-:Y:S01]  /*148e0*/  FMNMX.FTZ R12, R171, R12, !PT ;  /* 0x0000000cab0c7209 */ /* 0x000fe20007810000 */
[----:B------:R-:W1:Y:S01]  /*148f0*/  MUFU.EX2 R158, R158 ;  /* 0x0000009e009e7308 */ /* 0x000e620000000800 */
[----:B---3--:R-:W-:Y:S01]  /*14900*/  FADD.FTZ R3, R163, R3 ;  /* 0x00000003a3037221 */ /* 0x008fe20000010000 */
[----:B------:R-:W-:Y:S01]  /*14910*/  FFMA.FTZ R154, R196, R13, -R154 ;  /* 0x0000000dc49a7223 */ /* 0x000fe2000001089a */
[----:B------:R-:W-:Y:S01]  /*14920*/  FMNMX.FTZ R12, R174, R12, !PT ;  /* 0x0000000cae0c7209 */ /* 0x000fe20007810000 */
[-C--:B------:R-:W-:Y:S01]  /*14930*/  FMUL.FTZ R24, R24, R155.reuse ;  /* 0x0000009b18187220 */ /* 0x080fe20000410000 */
[-C--:B------:R-:W-:Y:S01]  /*14940*/  FMUL.FTZ R25, R25, R155.reuse ;  /* 0x0000009b19197220 */ /* 0x080fe20000410000 */
[-C--:B------:R-:W-:Y:S01]  /*14950*/  FMUL.FTZ R28, R28, R155.reuse ;  /* 0x0000009b1c1c7220 */ /* 0x080fe20000410000 */
[----:B------:R-:W-:Y:S01]  /*14960*/  FMNMX.FTZ R12, R175, R12, !PT ;  /* 0x0000000caf0c7209 */ /* 0x000fe20007810000 */
[----:B------:R-:W3:Y:S01]  /*14970*/  MUFU.EX2 R159, R159 ;  /* 0x0000009f009f7308 */ /* 0x000ee20000000800 */
[----:B0-----:R-:W-:Y:S01]  /*14980*/  FADD.FTZ R3, R228, R3 ;  /* 0x00000003e4037221 */ /* 0x001fe20000010000 */
[-C--:B------:R-:W-:Y:S01]  /*14990*/  FMUL.FTZ R29, R29, R155.reuse ;  /* 0x0000009b1d1d7220 */ /* 0x080fe20000410000 */
[----:B------:R-:W-:Y:S01]  /*149a0*/  FMNMX.FTZ R12, R176, R12, !PT ;  /* 0x0000000cb00c7209 */ /* 0x000fe20007810000 */
[-C--:B------:R-:W-:Y:S01]  /*149b0*/  FMUL.FTZ R32, R32, R155.reuse ;  /* 0x0000009b20207220 */ /* 0x080fe20000410000 */
[-C--:B------:R-:W-:Y:S01]  /*149c0*/  FMUL.FTZ R33, R33, R155.reuse ;  /* 0x0000009b21217220 */ /* 0x080fe20000410000 */
[-C--:B------:R-:W-:Y:S01]  /*149d0*/  FMUL.FTZ R36, R36, R155.reuse ;  /* 0x0000009b24247220 */ /* 0x080fe20000410000 */
[----:B------:R-:W-:Y:S01]  /*149e0*/  FMNMX.FTZ R12, R177, R12, !PT ;  /* 0x0000000cb10c7209 */ /* 0x000fe20007810000 */
[----:B------:R-:W0:Y:S01]  /*149f0*/  MUFU.EX2 R164, R164 ;  /* 0x000000a400a47308 */ /* 0x000e220000000800 */
[----:B-1----:R-:W-:Y:S01]  /*14a00*/  FADD.FTZ R3, R158, R3 ;  /* 0x000000039e037221 */ /* 0x002fe20000010000 */
[-C--:B------:R-:W-:Y:S01]  /*14a10*/  FMUL.FTZ R37, R37, R155.reuse ;  /* 0x0000009b25257220 */ /* 0x080fe20000410000 */
[----:B------:R-:W-:Y:S01]  /*14a20*/  FMNMX.FTZ R12, R178, R12, !PT ;  /* 0x0000000cb20c7209 */ /* 0x000fe20007810000 */
[-C--:B------:R-:W-:Y:S01]  /*14a30*/  FMUL.FTZ R40, R40, R155.reuse ;  /* 0x0000009b28287220 */ /* 0x080fe20000410000 */
[-C--:B------:R-:W-:Y:S01]  /*14a40*/  FMUL.FTZ R41, R41, R155.reuse ;  /* 0x0000009b29297220 */ /* 0x080fe20000410000 */
[-C--:B------:R-:W-:Y:S01]  /*14a50*/  FMUL.FTZ R44, R44, R155.reuse ;  /* 0x0000009b2c2c7220 */ /* 0x080fe20000410000 */
[----:B------:R-:W-:Y:S01]  /*14a60*/  FMNMX.FTZ R12, R179, R12, !PT ;  /* 0x0000000cb30c7209 */ /* 0x000fe20007810000 */
[----:B------:R-:W1:Y:S01]  /*14a70*/  MUFU.EX2 R165, R165 ;  /* 0x000000a500a57308 */ /* 0x000e620000000800 */
[----:B---3--:R-:W-:Y:S01]  /*14a80*/  FADD.FTZ R3, R159, R3 ;  /* 0x000000039f037221 */ /* 0x008fe20000010000 */
[-C--:B------:R-:W-:Y:S01]  /*14a90*/  FMUL.FTZ R45, R45, R155.reuse ;  /* 0x0000009b2d2d7220 */ /* 0x080fe20000410000 */
        /* <DEDUP_REMOVED lines=32> */
[-C--:B------:R-:W-:Y:S01]  /*14ca0*/  FMUL.FTZ R80, R80, R155.reuse ;  /* 0x0000009b50507220 */ /* 0x080fe20000410000 */
[----:B------:R-:W0:Y:S01]  /*14cb0*/  SHFL.BFLY PT, R162, R12, 0x2, 0x1f ;  /* 0x0c401f000ca27f89 */ /* 0x000e2200000e0000 */
[-C--:B------:R-:W-:Y:S01]  /*14cc0*/  FMUL.FTZ R81, R81, R155.reuse ;  /* 0x0000009b51517220 */ /* 0x080fe20000410000 */
[-C--:B------:R-:W-:Y:S01]  /*14cd0*/  FMUL.FTZ R84, R84, R155.reuse ;  /* 0x0000009b54547220 */ /* 0x080fe20000410000 */
[-C--:B------:R-:W-:Y:S01]  /*14ce0*/  FMUL.FTZ R85, R85, R155.reuse ;  /* 0x0000009b55557220 */ /* 0x080fe20000410000 */
[----:B------:R-:W4:Y:S01]  /*14cf0*/  MUFU.EX2 R212, R212 ;  /* 0x000000d400d47308 */ /* 0x000f220000000800 */
        /* <DEDUP_REMOVED lines=18> */
[-C--:B------:R-:W-:Y:S01]  /*14e20*/  FMUL.FTZ R113, R113, R155.reuse ;  /* 0x0000009b71717220 */ /* 0x080fe20000410000 */
[----:B0-----:R-:W-:Y:S01]  /*14e30*/  FMNMX.FTZ R12, R12, R162, !PT ;  /* 0x000000a20c0c7209 */ /* 0x001fe20007810000 */
[-C--:B------:R-:W-:Y:S01]  /*14e40*/  FMUL.FTZ R116, R116, R155.reuse ;  /* 0x0000009b74747220 */ /* 0x080fe20000410000 */
[-C--:B------:R-:W-:Y:S01]  /*14e50*/  FMUL.FTZ R117, R117, R155.reuse ;  /* 0x0000009b75757220 */ /* 0x080fe20000410000 */
[-C--:B------:R-:W-:Y:S01]  /*14e60*/  FMUL.FTZ R120, R120, R155.reuse ;  /* 0x0000009b78787220 */ /* 0x080fe20000410000 */
[----:B------:R-:W0:Y:S01]  /*14e70*/  MUFU.EX2 R181, R181 ;  /* 0x000000b500b57308 */ /* 0x000e220000000800 */
[----:B------:R-:W4:Y:S01]  /*14e80*/  SHFL.BFLY PT, R162, R12, 0x1, 0x1f ;  /* 0x0c201f000ca27f89 */ /* 0x000f2200000e0000 */
[----:B-1----:R-:W-:Y:S01]  /*14e90*/  FADD.FTZ R3, R213, R3 ;  /* 0x00000003d5037221 */ /* 0x002fe20000010000 */
        /* <DEDUP_REMOVED lines=14> */
[----:B0-----:R-:W-:Y:S01]  /*14f80*/  FADD.FTZ R3, R181, R3 ;  /* 0x00000003b5037221 */ /* 0x001fe20000010000 */
[-C--:B------:R-:W-:Y:S01]  /*14f90*/  FMUL.FTZ R144, R144, R155.reuse ;  /* 0x0000009b90907220 */ /* 0x080fe20000410000 */
[-C--:B------:R-:W-:Y:S01]  /*14fa0*/  FMUL.FTZ R145, R145, R155.reuse ;  /* 0x0000009b91917220 */ /* 0x080fe20000410000 */
[-C--:B------:R-:W-:Y:S01]  /*14fb0*/  FMUL.FTZ R148, R148, R155.reuse ;  /* 0x0000009b94947220 */ /* 0x080fe20000410000 */
[----:B------:R-:W-:-:S03]  /*14fc0*/  FMUL.FTZ R149, R149, R155 ;  /* 0x0000009b95957220 */ /* 0x000fc60000410000 */
[----:B------:R-:W0:Y:S01]  /*14fd0*/  MUFU.EX2 R188, R188 ;  /* 0x000000bc00bc7308 */ /* 0x000e220000000800 */
[----:B----4-:R-:W-:-:S04]  /*14fe0*/  FMNMX.FTZ R12, R12, R162, !PT ;  /* 0x000000a20c0c7209 */ /* 0x010fc80007810000 */
[C---:B------:R-:W-:Y:S01]  /*14ff0*/  FSETP.NEU.FTZ.AND P2, PT, R12.reuse, -INF , PT ;  /* 0xff8000000c00780b */ /* 0x040fe20003f5d000 */
[----:B------:R-:W-:Y:S02]  /*15000*/  FMUL.FTZ R162, R12, R13 ;  /* 0x0000000d0ca27220 */ /* 0x000fe40000410000 */
[----:B------:R-:W4:Y:S03]  /*15010*/  MUFU.EX2 R189, R189 ;  /* 0x000000bd00bd7308 */ /* 0x000f260000000800 */
[----:B------:R-:W-:-:S05]  /*15020*/  FSEL R162, R162, RZ, P2 ;  /* 0x000000ffa2a27208 */ /* 0x000fca0001000000 */
[-CC-:B------:R-:W-:Y:S01]  /*15030*/  FFMA.FTZ R198, R160, R13.reuse, -R162.reuse ;  /* 0x0000000da0c67223 */ /* 0x180fe200000108a2 */
[----:B------:R-:W5:Y:S01]  /*15040*/  MUFU.EX2 R216, R216 ;  /* 0x000000d800d87308 */ /* 0x000f620000000800 */
[----:B------:R-:W-:Y:S01]  /*15050*/  F2FP.BF16.F32.PACK_AB R160, R169, R168 ;  /* 0x000000a8a9a0723e */ /* 0x000fe200000010ff */
[----:B-1----:R-:W-:Y:S01]  /*15060*/  FADD.FTZ R168, R184, R3 ;  /* 0x00000003b8a87221 */ /* 0x002fe20000010000 */
[-CC-:B------:R-:W-:Y:S01]  /*15070*/  FFMA.FTZ R196, R170, R13.reuse, -R162.reuse ;  /* 0x0000000daac47223 */ /* 0x180fe200000108a2 */
[-CC-:B------:R-:W-:Y:S01]  /*15080*/  FFMA.FTZ R199, R156, R13.reuse, -R162.reuse ;  /* 0x0000000d9cc77223 */ /* 0x180fe200000108a2 */
[-C--:B------:R-:W-:Y:S01]  /*15090*/  FFMA.FTZ R197, R166, R13.reuse, -R162 ;  /* 0x0000000da6c57223 */ /* 0x080fe200000108a2 */
[----:B---3--:R-:W-:Y:S01]  /*150a0*/  FADD.FTZ R3, R185, R168 ;  /* 0x000000a8b9037221 */ /* 0x008fe20000010000 */
[----:B------:R-:W-:Y:S01]  /*150b0*/  F2FP.BF16.F32.PACK_AB R156, R159, R158 ;  /* 0x0000009e9f9c723e */ /* 0x000fe200000010ff */
[----:B------:R-:W1:Y:S01]  /*150c0*/  MUFU.EX2 R226, R226 ;  /* 0x000000e200e27308 */ /* 0x000e620000000800 */
[----:B------:R-:W-:Y:S01]  /*150d0*/  F2FP.BF16.F32.PACK_AB R158, R165, R164 ;  /* 0x000000a4a59e723e */ /* 0x000fe200000010ff */
[----:B0-----:R-:W-:Y:S01]  /*150e0*/  FADD.FTZ R170, R188, R3 ;  /* 0x00000003bcaa7221 */ /* 0x001fe20000010000 */
[----:B------:R-:W-:Y:S01]  /*150f0*/  F2FP.BF16.F32.PACK_AB R166, R181, R180 ;  /* 0x000000b4b5a6723e */ /* 0x000fe200000010ff */
[-C--:B------:R-:W-:Y:S01]  /*15100*/  FFMA.FTZ R215, R194, R13.reuse, -R162 ;  /* 0x0000000dc2d77223 */ /* 0x080fe200000108a2 */
[----:B------:R-:W-:Y:S01]  /*15110*/  FSEL R165, R12, RZ, P2 ;  /* 0x000000ff0ca57208 */ /* 0x000fe20001000000 */
[----:B----4-:R-:W-:Y:S01]  /*15120*/  FADD.FTZ R3, R189, R170 ;  /* 0x000000aabd037221 */ /* 0x010fe20000010000 */
[-CC-:B------:R-:W-:Y:S01]  /*15130*/  FFMA.FTZ R194, R153, R13.reuse, -R162.reuse ;  /* 0x0000000d99c27223 */ /* 0x180fe200000108a2 */
[----:B------:R-:W0:Y:S01]  /*15140*/  MUFU.EX2 R195, R195 ;  /* 0x000000c300c37308 */ /* 0x000e220000000800 */
[-CC-:B------:R-:W-:Y:S01]  /*15150*/  FFMA.FTZ R157, R157, R13.reuse, -R162.reuse ;  /* 0x0000000d9d9d7223 */ /* 0x180fe200000108a2 */
[----:B-----5:R-:W-:Y:S01]  /*15160*/  FADD.FTZ R3, R216, R3 ;  /* 0x00000003d8037221 */ /* 0x020fe20000010000 */
[-CC-:B------:R-:W-:Y:S01]  /*15170*/  FFMA.FTZ R153, R174, R13.reuse, -R162.reuse ;  /* 0x0000000dae997223 */ /* 0x180fe200000108a2 */
[-CC-:B------:R-:W-:Y:S01]  /*15180*/  FFMA.FTZ R161, R161, R13.reuse, -R162.reuse ;  /* 0x0000000da1a17223 */ /* 0x180fe200000108a2 */
[-CC-:B------:R-:W-:Y:S01]  /*15190*/  FFMA.FTZ R167, R167, R13.reuse, -R162.reuse ;  /* 0x0000000da7a77223 */ /* 0x180fe200000108a2 */
[-CC-:B------:R-:W-:Y:S01]  /*151a0*/  FFMA.FTZ R171, R171, R13.reuse, -R162.reuse ;  /* 0x0000000dabab7223 */ /* 0x180fe200000108a2 */
[-CC-:B------:R-:W-:Y:S01]  /*151b0*/  FFMA.FTZ R175, R175, R13.reuse, -R162.reuse ;  /* 0x0000000dafaf7223 */ /* 0x180fe200000108a2 */
[----:B------:R-:W-:Y:S01]  /*151c0*/  MUFU.EX2 R215, R215 ;  /* 0x000000d700d77308 */ /* 0x000fe20000000800 */
[----:B-1----:R-:W-:Y:S01]  /*151d0*/  FADD.FTZ R180, R226, R3 ;  /* 0x00000003e2b47221 */ /* 0x002fe20000010000 */
        /* <DEDUP_REMOVED lines=8> */
[----:B------:R-:W-:Y:S01]  /*15260*/  FADD.FTZ R180, -R165, R214 ;  /* 0x000000d6a5b47221 */ /* 0x000fe20000010100 */
[-CC-:B------:R-:W-:Y:S01]  /*15270*/  FFMA.FTZ R186, R186, R13.reuse, -R162.reuse ;  /* 0x0000000dbaba7223 */ /* 0x180fe200000108a2 */
[-CC-:B------:R-:W-:Y:S01]  /*15280*/  FFMA.FTZ R187, R187, R13.reuse, -R162.reuse ;  /* 0x0000000dbbbb7223 */ /* 0x180fe200000108a2 */
[-CC-:B------:R-:W-:Y:S01]  /*15290*/  FFMA.FTZ R191, R191, R13.reuse, -R162.reuse ;  /* 0x0000000dbfbf7223 */ /* 0x180fe200000108a2 */
[-C--:B------:R-:W-:Y:S01]  /*152a0*/  FMUL.FTZ R180, R180, R13.reuse ;  /* 0x0000000db4b47220 */ /* 0x080fe20000410000 */
[-CC-:B------:R-:W-:Y:S01]  /*152b0*/  FFMA.FTZ R190, R190, R13.reuse, -R162.reuse ;  /* 0x0000000dbebe7223 */ /* 0x180fe200000108a2 */
[----:B------:R-:W-:Y:S01]  /*152c0*/  MUFU.EX2 R199, R199 ;  /* 0x000000c700c77308 */ /* 0x000fe20000000800 */
[-CC-:B------:R-:W-:Y:S01]  /*152d0*/  FFMA.FTZ R192, R192, R13.reuse, -R162.reuse ;  /* 0x0000000dc0c07223 */ /* 0x180fe200000108a2 */
[----:B------:R-:W-:Y:S01]  /*152e0*/  FFMA.FTZ R193, R193, R13, -R162 ;  /* 0x0000000dc1c17223 */ /* 0x000fe200000108a2 */
[----:B------:R-:W-:-:S02]  /*152f0*/  F2FP.BF16.F32.PACK_AB R162, R173, R172 ;  /* 0x000000acada2723e */ /* 0x000fc400000010ff */
[----:B------:R-:W-:Y:S02]  /*15300*/  F2FP.BF16.F32.PACK_AB R164, R213, R212 ;  /* 0x000000d4d5a4723e */ /* 0x000fe400000010ff */
[----:B------:R-:W-:Y:S01]  /*15310*/  F2FP.BF16.F32.PACK_AB R168, R185, R184 ;  /* 0x000000b8b9a8723e */ /* 0x000fe200000010ff */
[----:B------:R-:W0:Y:S01]  /*15320*/  MUFU.EX2 R180, R180 ;  /* 0x000000b400b47308 */ /* 0x000e220000000800 */
[----:B------:R-:W-:Y:S02]  /*15330*/  F2FP.BF16.F32.PACK_AB R170, R189, R188 ;  /* 0x000000bcbdaa723e */ /* 0x000fe400000010ff */
[----:B------:R-:W-:-:S05]  /*15340*/  F2FP.BF16.F32.PACK_AB R172, R226, R216 ;  /* 0x000000d8e2ac723e */ /* 0x000fca00000010ff */
[----:B------:R-:W1:Y:S08]  /*15350*/  MUFU.EX2 R157, R157 ;  /* 0x0000009d009d7308 */ /* 0x000e700000000800 */
[----:B------:R3:W4:Y:S01]  /*15360*/  MUFU.EX2 R174, R154 ;  /* 0x0000009a00ae7308 */ /* 0x0007220000000800 */
        /* <DEDUP_REMOVED lines=8> */
[----:B---3--:R-:W-:Y:S01]  /*153f0*/  F2FP.BF16.F32.PACK_AB R154, R228, R163 ;  /* 0x000000a3e49a723e */ /* 0x008fe200000010ff */
[-C--:B------:R-:W-:Y:S01]  /*15400*/  FMUL.FTZ R39, R39, R180.reuse ;  /* 0x000000b427277220 */ /* 0x080fe20000410000 */
[----:B-1----:R-:W-:Y:S01]  /*15410*/  F2FP.BF16.F32.PACK_AB R155, R157, R199 ;  /* 0x000000c79d9b723e */ /* 0x002fe200000010ff */
[-C--:B------:R-:W-:Y:S01]  /*15420*/  FMUL.FTZ R42, R42, R180.reuse ;  /* 0x000000b42a2a7220 */ /* 0x080fe20000410000 */
[-C--:B------:R-:W-:Y:S01]  /*15430*/  FMUL.FTZ R43, R43, R180.reuse ;  /* 0x000000b42b2b7220 */ /* 0x080fe20000410000 */
[-C--:B------:R-:W-:Y:S01]  /*15440*/  FMUL.FTZ R46, R46, R180.reuse ;  /* 0x000000b42e2e7220 */ /* 0x080fe20000410000 */
[-C--:B------:R-:W-:Y:S01]  /*15450*/  FMUL.FTZ R47, R47, R180.reuse ;  /* 0x000000b42f2f7220 */ /* 0x080fe20000410000 */
[----:B------:R1:W-:Y:S01]  /*15460*/  MUFU.EX2 R163, R153 ;  /* 0x0000009900a37308 */ /* 0x0003e20000000800 */
[C---:B----4-:R-:W-:Y:S01]  /*15470*/  FADD.FTZ R3, R174.reuse, R3 ;  /* 0x00000003ae037221 */ /* 0x050fe20000010000 */
[----:B------:R-:W-:Y:S01]  /*15480*/  F2FP.BF16.F32.PACK_AB R174, R174, R195 ;  /* 0x000000c3aeae723e */ /* 0x000fe200000010ff */
[-C--:B------:R-:W-:Y:S01]  /*15490*/  FMUL.FTZ R50, R50, R180.reuse ;  /* 0x000000b432327220 */ /* 0x080fe20000410000 */
[-C--:B------:R-:W-:Y:S01]  /*154a0*/  FMUL.FTZ R51, R51, R180.reuse ;  /* 0x000000b433337220 */ /* 0x080fe20000410000 */
[-C--:B------:R-:W-:Y:S01]  /*154b0*/  FMUL.FTZ R54, R54, R180.reuse ;  /* 0x000000b436367220 */ /* 0x080fe20000410000 */
[-C--:B------:R-:W-:Y:S01]  /*154c0*/  FMUL.FTZ R55, R55, R180.reuse ;  /* 0x000000b437377220 */ /* 0x080fe20000410000 */
[----:B------:R-:W-:Y:S01]  /*154d0*/  FMUL.FTZ R58, R58, R180 ;  /* 0x000000b43a3a7220 */ /* 0x000fe20000410000 */
[----:B------:R-:W3:Y:S01]  /*154e0*/  MUFU.EX2 R161, R161 ;  /* 0x000000a100a17308 */ /* 0x000ee20000000800 */
[----:B-1----:R-:W-:Y:S01]  /*154f0*/  FFMA.FTZ R153, R180, R0, R215 ;  /* 0x00000000b4997223 */ /* 0x002fe200000100d7 */
[-C--:B------:R-:W-:Y:S01]  /*15500*/  FMUL.FTZ R59, R59, R180.reuse ;  /* 0x000000b43b3b7220 */ /* 0x080fe20000410000 */
[-C--:B------:R-:W-:Y:S01]  /*15510*/  FMUL.FTZ R62, R62, R180.reuse ;  /* 0x000000b43e3e7220 */ /* 0x080fe20000410000 */
[-C--:B------:R-:W-:Y:S01]  /*15520*/  FMUL.FTZ R63, R63, R180.reuse ;  /* 0x000000b43f3f7220 */ /* 0x080fe20000410000 */
[----:B------:R-:W-:Y:S01]  /*15530*/  FADD.FTZ R0, R194, R153 ;  /* 0x00000099c2007221 */ /* 0x000fe20000010000 */
[-C--:B------:R-:W-:Y:S01]  /*15540*/  FMUL.FTZ R66, R66, R180.reuse ;  /* 0x000000b442427220 */ /* 0x080fe20000410000 */
[-C--:B------:R-:W-:Y:S01]  /*15550*/  FMUL.FTZ R67, R67, R180.reuse ;  /* 0x000000b443437220 */ /* 0x080fe20000410000 */
[----:B------:R-:W1:Y:S01]  /*15560*/  MUFU.EX2 R159, R197 ;  /* 0x000000c5009f7308 */ /* 0x000e620000000800 */
[----:B------:R-:W-:Y:S01]  /*15570*/  FADD.FTZ R0, R199, R0 ;  /* 0x00000000c7007221 */ /* 0x000fe20000010000 */
[-C--:B------:R-:W-:Y:S01]  /*15580*/  FMUL.FTZ R70, R70, R180.reuse ;  /* 0x000000b446467220 */ /* 0x080fe20000410000 */
[-C--:B------:R-:W-:Y:S01]  /*15590*/  FMUL.FTZ R71, R71, R180.reuse ;  /* 0x000000b447477220 */ /* 0x080fe20000410000 */
[-C--:B------:R-:W-:Y:S01]  /*155a0*/  FMUL.FTZ R74, R74, R180.reuse ;  /* 0x000000b44a4a7220 */ /* 0x080fe20000410000 */
[----:B------:R-:W-:Y:S01]  /*155b0*/  FADD.FTZ R153, R157, R0 ;  /* 0x000000009d997221 */ /* 0x000fe20000010000 */
[-C--:B------:R-:W-:Y:S01]  /*155c0*/  FMUL.FTZ R75, R75, R180.reuse ;  /* 0x000000b44b4b7220 */ /* 0x080fe20000410000 */
[----:B------:R-:W-:Y:S01]  /*155d0*/  FMUL.FTZ R78, R78, R180 ;  /* 0x000000b44e4e7220 */ /* 0x000fe20000410000 */
[----:B------:R-:W4:Y:S01]  /*155e0*/  MUFU.EX2 R167, R167 ;  /* 0x000000a700a77308 */ /* 0x000f220000000800 */
[----:B0-----:R-:W-:Y:S01]  /*155f0*/  FADD.FTZ R0, R198, R153 ;  /* 0x00000099c6007221 */ /* 0x001fe20000010000 */
[----:B---3--:R-:W-:Y:S01]  /*15600*/  F2FP.BF16.F32.PACK_AB R157, R161, R198 ;  /* 0x000000c6a19d723e */ /* 0x008fe200000010ff */
        /* <DEDUP_REMOVED lines=14> */
[C---:B----4-:R-:W-:Y:S01]  /*156f0*/  FADD.FTZ R153, R167.reuse, R0 ;  /* 0x00000000a7997221 */ /* 0x050fe20000010000 */
[----:B------:R-:W-:Y:S01]  /*15700*/  F2FP.BF16.F32.PACK_AB R159, R167, R159 ;  /* 0x0000009fa79f723e */ /* 0x000fe200000010ff */
        /* <DEDUP_REMOVED lines=14> */
[C---:B-1----:R-:W-:Y:S01]  /*157f0*/  FADD.FTZ R0, R171.reuse, R0 ;  /* 0x00000000ab007221 */ /* 0x042fe20000010000 */
[----:B------:R-:W-:Y:S01]  /*15800*/  F2FP.BF16.F32.PACK_AB R161, R171, R196 ;  /* 0x000000c4aba1723e */ /* 0x000fe200000010ff */
[-C--:B------:R-:W-:Y:S01]  /*15810*/  FMUL.FTZ R122, R122, R180.reuse ;  /* 0x000000b47a7a7220 */ /* 0x080fe20000410000 */
[-C--:B------:R-:W-:Y:S01]  /*15820*/  FMUL.FTZ R123, R123, R180.reuse ;  /* 0x000000b47b7b7220 */ /* 0x080fe20000410000 */
[----:B------:R-:W-:Y:S01]  /*15830*/  FADD.FTZ R0, R163, R0 ;  /* 0x00000000a3007221 */ /* 0x000fe20000010000 */
[-C--:B------:R-:W-:Y:S01]  /*15840*/  FMUL.FTZ R126, R126, R180.reuse ;  /* 0x000000b47e7e7220 */ /* 0x080fe20000410000 */
[-C--:B------:R-:W-:Y:S01]  /*15850*/  FMUL.FTZ R127, R127, R180.reuse ;  /* 0x000000b47f7f7220 */ /* 0x080fe20000410000 */
[----:B------:R-:W1:Y:S01]  /*15860*/  MUFU.EX2 R177, R177 ;  /* 0x000000b100b17308 */ /* 0x000e620000000800 */
[C---:B---3--:R-:W-:Y:S01]  /*15870*/  FADD.FTZ R0, R175.reuse, R0 ;  /* 0x00000000af007221 */ /* 0x048fe20000010000 */
        /* <DEDUP_REMOVED lines=17> */
[----:B------:R-:W-:-:S05]  /*15990*/  FMUL.FTZ R151, R151, R180 ;  /* 0x000000b497977220 */ /* 0x000fca0000410000 */
[----:B------:R-:W1:Y:S01]  /*159a0*/  MUFU.EX2 R169, R182 ;  /* 0x000000b600a97308 */ /* 0x000e620000000800 */
[----:B---3--:R-:W-:Y:S01]  /*159b0*/  FADD.FTZ R0, R178, R153 ;  /* 0x00000099b2007221 */ /* 0x008fe20000010000 */
[----:B------:R-:W-:-:S06]  /*159c0*/  F2FP.BF16.F32.PACK_AB R153, R194, R215 ;  /* 0x000000d7c299723e */ /* 0x000fcc00000010ff */
[----:B------:R-:W3:Y:S01]  /*159d0*/  MUFU.EX2 R183, R183 ;  /* 0x000000b700b77308 */ /* 0x000ee20000000800 */
[C---:B0-----:R-:W-:Y:S01]  /*159e0*/  FADD.FTZ R0, R179.reuse, R0 ;  /* 0x00000000b3007221 */ /* 0x041fe20000010000 */
[----:B------:R-:W-:-:S06]  /*159f0*/  F2FP.BF16.F32.PACK_AB R167, R179, R178 ;  /* 0x000000b2b3a7723e */ /* 0x000fcc00000010ff */
        /* <DEDUP_REMOVED lines=14> */
[----:B------:R-:W-:-:S03]  /*15ae0*/  F2FP.BF16.F32.PACK_AB R173, R190, R173 ;  /* 0x000000adbead723e */ /* 0x000fc600000010ff */
[----:B-1----:R-:W-:-:S04]  /*15af0*/  FADD.FTZ R0, R192, R181 ;  /* 0x000000b5c0007221 */ /* 0x002fc80000010000 */
[C---:B---3--:R-:W-:Y:S01]  /*15b00*/  FADD.FTZ R0, R193.reuse, R0 ;  /* 0x00000000c1007221 */ /* 0x048fe20000010000 */
[----:B------:R-:W-:Y:S01]  /*15b10*/  F2FP.BF16.F32.PACK_AB R175, R193, R192 ;  /* 0x000000c0c1af723e */ /* 0x000fe200000010ff */
[----:B------:R-:W-:Y:S06]  /*15b20*/  @!P0 BRA `(.L_x_2837) ;  /* 0x0000000000048947 */ /* 0x000fec0003800000 */
[----:B------:R-:W-:Y:S01]  /*15b30*/  BPT.TRAP 0x1 ;  /* 0x000000040000795c */ /* 0x000fe20000300000 */
.L_x_2837:
[----:B------:R0:W1:Y:S01]  /*15b40*/  SYNCS.PHASECHK.TRANS64.TRYWAIT P2, [R210+URZ+0x22850], R209 ;  /* 0x022850d1d20075a7 */ /* 0x000062000804017f */
[----:B------:R-:W-:Y:S05]  /*15b50*/  @!P0 BRA `(.L_x_2838) ;  /* 0x0000000000048947 */ /* 0x000fea0003800000 */
[----:B------:R-:W-:Y:S01]  /*15b60*/  BPT.TRAP 0x1 ;  /* 0x000000040000795c */ /* 0x000fe20000300000 */
.L_x_2838:
[----:B------:R-:W-:Y:S04]  /*15b70*/  BSSY B0, `(.L_x_2839) ;  /* 0x0000004000007945 */ /* 0x000fe80003800000 */
[----:B-1----:R-:W-:Y:S05]  /*15b80*/  @P2 BRA `(.L_x_2840) ;  /* 0x0000000000082947 */ /* 0x002fea0003800000 */
[----:B------:R-:W1:Y:S02]  /*15b90*/  SYNCS.PHASECHK.TRANS64.TRYWAIT P2, [R210+URZ+0x22850], R209 ;  /* 0x022850d1d20075a7 */ /* 0x000e64000804017f */
[----:B-1----:R-:W-:Y:S05]  /*15ba0*/  @!P2 BRA `(.L_x_2841) ;  /* 0x000000c80054a947 */ /* 0x002fea0003800000 */
.L_x_2840:
[----:B------:R-:W-:Y:S05]  /*15bb0*/  BSYNC B0 ;  /* 0x0000000000007941 */ /* 0x000fea0003800000 */
.L_x_2839:
[----:B------:R-:W3:Y:S01]  /*15bc0*/  S2R R178, SR_TID.X ;  /* 0x0000000000b27919 */ /* 0x000ee20000002100 */
[----:B------:R-:W-:Y:S01]  /*15bd0*/  IMAD.MOV.U32 R177, RZ, RZ, 0x40000040 ;  /* 0x40000040ffb17424 */ /* 0x000fe200078e00ff */
[----:B------:R-:W-:Y:S05]  /*15be0*/  WARPSYNC.ALL ;  /* 0x0000000000007948 */ /* 0x000fea0003800000 */
[----:B------:R-:W-:Y:S01]  /*15bf0*/  R2UR UR7, R177 ;  /* 0x00000000b10772ca */ /* 0x000fe200000e0000 */
[----:B------:R-:W-:Y:S01]  /*15c00*/  IMAD R176, R2, 0xc00, R21 ;  /* 0x00000c0002b07824 */ /* 0x000fe200078e0215 */
[----:B------:R-:W-:Y:S01]  /*15c10*/  ISETP.GT.AND P2, PT, R6, R218, PT ;  /* 0x000000da0600720c */ /* 0x000fe20003f44270 */
[----:B012---:R-:W-:-:S02]  /*15c20*/  @!P1 VIADD R210, R210, 0x22860 ;  /* 0x00022860d2d29836 */ /* 0x007fc40000000000 */
[----:B------:R-:W-:Y:S01]  /*15c30*/  VIADD R6, R6, 0xffffffff ;  /* 0xffffffff06067836 */ /* 0x000fe20000000000 */
[----:B------:R-:W-:Y:S01]  /*15c40*/  R2UR UR6, R176 ;  /* 0x00000000b00672ca */ /* 0x000fe200000e0000 */
[----:B------:R-:W-:Y:S01]  /*15c50*/  IMAD.MOV.U32 R214, RZ, RZ, R12 ;  /* 0x000000ffffd67224 */ /* 0x000fe200078e000c */
[----:B------:R-:W-:Y:S01]  /*15c60*/  @!P1 PRMT R210, RZ, 0x654, R210 ;  /* 0x00000654ffd29816 */ /* 0x000fe200000000d2 */
[----:B------:R-:W-:Y:S01]  /*15c70*/  IMAD.MOV.U32 R215, RZ, RZ, R7 ;  /* 0x000000ffffd77224 */ /* 0x000fe200078e0007 */
[----:B---3--:R-:W-:-:S05]  /*15c80*/  SHF.R.U32.HI R178, RZ, 0x7, R178 ;  /* 0x00000007ffb27819 */ /* 0x008fca00000116b2 */
        /* <DEDUP_REMOVED lines=46> */
.L_x_2824:
[----:B------:R-:W-:Y:S05]  /*15f70*/  WARPSYNC.ALL ;  /* 0x0000000000007948 */ /* 0x000fea0003800000 */
[----:B------:R-:W3:Y:S01]  /*15f80*/  SHFL.BFLY PT, R4, R3, 0x2, 0x1f ;  /* 0x0c401f0003047f89 */ /* 0x000ee200000e0000 */
[----:B------:R-:W-:Y:S01]  /*15f90*/  VIADD R2, R2, 0x1 ;  /* 0x0000000102027836 */ /* 0x000fe20000000000 */
[----:B------:R4:W-:Y:S08]  /*15fa0*/  BAR.ARV R20, 0x100 ;  /* 0x000400140000751d */ /* 0x0009f00000002000 */
[----:B------:R-:W-:Y:S06]  /*15fb0*/  BAR.ARV 0x8, 0x180 ;  /* 0x0206000000007b1d */ /* 0x000fec0000002000 */
[----:B------:R-:W-:Y:S01]  /*15fc0*/  ISETP.NE.AND P1, PT, R2, 0x2, PT ;  /* 0x000000020200780c */ /* 0x000fe20003f25270 */
[----:B------:R-:W-:Y:S01]  /*15fd0*/  VIADD R234, R234, 0x1 ;  /* 0x00000001eaea7836 */ /* 0x000fe20000000000 */
[----:B------:R-:W5:Y:S01]  /*15fe0*/  SHFL.BFLY PT, R9, R0, 0x2, 0x1f ;  /* 0x0c401f0000097f89 */ /* 0x000f6200000e0000 */
[----:B------:R-:W-:-:S02]  /*15ff0*/  PLOP3.LUT P0, PT, PT, PT, PT, 0x8, 0x0 ;  /* 0x000000000000781c */ /* 0x000fc40003f0e170 */
[----:B------:R-:W-:Y:S01]  /*16000*/  SEL R2, R2, RZ, P1 ;  /* 0x000000ff02027207 */ /* 0x000fe20000800000 */
[----:B---3--:R-:W-:-:S05]  /*16010*/  FADD.FTZ R4, R4, R3 ;  /* 0x0000000304047221 */ /* 0x008fca0000010000 */
[----:B------:R-:W3:Y:S01]  /*16020*/  SHFL.BFLY PT, R5, R4, 0x1, 0x1f ;  /* 0x0c201f0004057f89 */ /* 0x000ee200000e0000 */
[----:B-----5:R-:W-:Y:S01]  /*16030*/  FADD.FTZ R6, R9, R0 ;  /* 0x0000000009067221 */ /* 0x020fe20000010000 */
[----:B------:R-:W-:-:S04]  /*16040*/  IMAD.MOV.U32 R0, RZ, RZ, RZ ;  /* 0x000000ffff007224 */ /* 0x000fc800078e00ff */
[----:B------:R-:W5:Y:S01]  /*16050*/  SHFL.BFLY PT, R9, R6, 0x1, 0x1f ;  /* 0x0c201f0006097f89 */ /* 0x000f6200000e0000 */
[----:B---3--:R-:W-:Y:S01]  /*16060*/  FADD.FTZ R8, R4, R5 ;  /* 0x0000000504087221 */ /* 0x008fe20000010000 */
[----:B------:R-:W-:Y:S01]  /*16070*/  IMAD.MOV.U32 R5, RZ, RZ, RZ ;  /* 0x000000ffff057224 */ /* 0x000fe200078e00ff */
[----:B------:R-:W-:-:S03]  /*16080*/  SEL R4, RZ, 0x1, P1 ;  /* 0x00000001ff047807 */ /* 0x000fc60000800000 */
[----:B------:R-:W-:Y:S02]  /*16090*/  FSETP.NE.FTZ.AND P2, PT, R8, RZ, PT ;  /* 0x000000ff0800720b */ /* 0x000fe40003f55000 */
[----:B------:R-:W-:-:S11]  /*160a0*/  LOP3.LUT R19, R19, R4, RZ, 0x3c, !PT ;  /* 0x0000000413137212 */ /* 0x000fd600078e3cff */
[----:B------:R-:W3:Y:S01]  /*160b0*/  @P2 MUFU.LG2 R15, R8 ;  /* 0x00000008000f2308 */ /* 0x000ee20000000c00 */
[----:B------:R-:W-:Y:S01]  /*160c0*/  @P2 FMUL.FTZ R14, R13, 0.69314718246459960938 ;  /* 0x3f3172180d0e2820 */ /* 0x000fe20000410000 */
[----:B-----5:R-:W-:Y:S01]  /*160d0*/  FADD.FTZ R9, R6, R9 ;  /* 0x0000000906097221 */ /* 0x020fe20000010000 */
[----:B------:R-:W-:-:S04]  /*160e0*/  IMAD.MOV.U32 R6, RZ, RZ, -0x800000 ;  /* 0xff800000ff067424 */ /* 0x000fc800078e00ff */
[----:B------:R-:W-:Y:S01]  /*160f0*/  FSETP.NE.FTZ.AND P3, PT, R9, RZ, PT ;  /* 0x000000ff0900720b */ /* 0x000fe20003f75000 */
[----:B------:R-:W5:Y:S01]  /*16100*/  @P2 MUFU.RCP R5, R8 ;  /* 0x0000000800052308 */ /* 0x000f620000001000 */
[----:B---3--:R-:W-:-:S11]  /*16110*/  @P2 FMUL.FTZ R15, R15, 0.69314718246459960938 ;  /* 0x3f3172180f0f2820 */ /* 0x008fd60000410000 */
[----:B------:R-:W3:Y:S01]  /*16120*/  @P3 MUFU.LG2 R16, R9 ;  /* 0x0000000900103308 */ /* 0x000ee20000000c00 */
[----:B------:R-:W-:Y:S01]  /*16130*/  @P3 FMUL.FTZ R13, R13, 0.69314718246459960938 ;  /* 0x3f3172180d0d3820 */ /* 0x000fe20000410000 */
[----:B------:R-:W-:Y:S01]  /*16140*/  @P2 FFMA.FTZ R6, R14, R7, R15 ;  /* 0x000000070e062223 */ /* 0x000fe2000001000f */
[-C--:B-----5:R-:W-:Y:S01]  /*16150*/  FMUL.FTZ R167, R88, R5.reuse ;  /* 0x0000000558a77220 */ /* 0x0a0fe20000410000 */
[-C--:B------:R-:W-:Y:S01]  /*16160*/  FMUL.FTZ R169, R96, R5.reuse ;  /* 0x0000000560a97220 */ /* 0x080fe20000410000 */
[----:B------:R-:W-:-:S03]  /*16170*/  FMUL.FTZ R171, R104, R5 ;  /* 0x0000000568ab7220 */ /* 0x000fc60000410000 */
[----:B------:R-:W5:Y:S01]  /*16180*/  @P3 MUFU.RCP R0, R9 ;  /* 0x0000000900003308 */ /* 0x000f620000001000 */
        /* <DEDUP_REMOVED lines=8> */
[----:B---3--:R-:W-:Y:S01]  /*16210*/  @P3 FMUL.FTZ R16, R16, 0.69314718246459960938 ;  /* 0x3f31721810103820 */ /* 0x008fe20000410000 */
[-C--:B------:R-:W-:Y:S01]  /*16220*/  FMUL.FTZ R40, R40, R5.reuse ;  /* 0x0000000528287220 */ /* 0x080fe20000410000 */
[-C--:B------:R-:W-:Y:S01]  /*16230*/  FMUL.FTZ R41, R41, R5.reuse ;  /* 0x0000000529297220 */ /* 0x080fe20000410000 */
[-C--:B------:R-:W-:Y:S01]  /*16240*/  FMUL.FTZ R44, R44, R5.reuse ;  /* 0x000000052c2c7220 */ /* 0x080fe20000410000 */
[-C--:B------:R-:W-:Y:S01]  /*16250*/  FMUL.FTZ R45, R45, R5.reuse ;  /* 0x000000052d2d7220 */ /* 0x080fe20000410000 */
[-C--:B------:R-:W-:Y:S01]  /*16260*/  FMUL.FTZ R48, R48, R5.reuse ;  /* 0x0000000530307220 */ /* 0x080fe20000410000 */
[-C--:B------:R-:W-:Y:S01]  /*16270*/  FMUL.FTZ R49, R49, R5.reuse ;  /* 0x0000000531317220 */ /* 0x080fe20000410000 */
[-C--:B------:R-:W-:Y:S01]  /*16280*/  FMUL.FTZ R52, R52, R5.reuse ;  /* 0x0000000534347220 */ /* 0x080fe20000410000 */
[-C--:B-----5:R-:W-:Y:S01]  /*16290*/  FMUL.FTZ R11, R51, R0.reuse ;  /* 0x00000000330b7220 */ /* 0x0a0fe20000410000 */
        /* <DEDUP_REMOVED lines=110> */
[----:B----4-:R-:W-:-:S07]  /*16980*/  @P3 FFMA.FTZ R5, R13, R12, R16 ;  /* 0x0000000c0d053223 */ /* 0x010fce0000010010 */
.L_x_2734:
[----:B------:R-:W-:Y:S05]  /*16990*/  WARPSYNC.ALL ;  /* 0x0000000000007948 */ /* 0x000fea0003800000 */
[----:B------:R-:W1:Y:S08]  /*169a0*/  S2UR UR5, SR_CgaCtaId ;  /* 0x00000000000579c3 */ /* 0x000e700000008800 */
[----:B------:R-:W-:Y:S06]  /*169b0*/  BAR.SYNC.DEFER_BLOCKING 0x5, 0x180 ;  /* 0x0146000000007b1d */ /* 0x000fec0000010000 */
[----:B------:R-:W-:Y:S01]  /*169c0*/  UMOV UR4, 0x400 ;  /* 0x0000040000047882 */ /* 0x000fe20000000000 */
[----:B------:R-:W-:Y:S01]  /*169d0*/  BSSY B0, `(.L_x_2843) ;  /* 0x00002de000007945 */ /* 0x000fe20003800000 */
[----:B-1----:R-:W-:-:S06]  /*169e0*/  ULEA UR4, UR5, UR4, 0x18 ;  /* 0x0000000405047291 */ /* 0x002fcc000f8ec03f */
[----:B------:R-:W-:-:S05]  /*169f0*/  IMAD.U32 R16, RZ, RZ, UR4 ;  /* 0x00000004ff107e24 */ /* 0x000fca000f8e00ff */
[----:B------:R1:W3:Y:S01]  /*16a00*/  LDS.128 R80, [R16+0x228d0] ;  /* 0x0228d00010507984 */ /* 0x0002e20000000c00 */
[----:B------:R-:W-:Y:S06]  /*16a10*/  BAR.ARV 0x4, 0x180 ;  /* 0x0106000000007b1d */ /* 0x000fec0000002000 */
[----:B------:R-:W-:Y:S05]  /*16a20*/  @P0 BRA `(.L_x_2844) ;  /* 0x0000001c00c80947 */ /* 0x000fea0003800000 */
[----:B------:R-:W4:Y:S01]  /*16a30*/  LDL R14, [R1+0x18] ;  /* 0x00001800010e7983 */ /* 0x000f220000100800 */
[----:B------:R-:W-:Y:S05]  /*16a40*/  WARPSYNC.ALL ;  /* 0x0000000000007948 */ /* 0x000fea0003800000 */
[----:B------:R-:W0:Y:S01]  /*16a50*/  S2R R7, SR_SWINHI ;  /* 0x0000000000077919 */ /* 0x000e220000002f00 */
        /* <DEDUP_REMOVED lines=17> */
[----:B0-----:R-:W-:Y:S02]  /*16b70*/  MOV R13, R7 ;  /* 0x00000007000d7202 */ /* 0x001fe40000000f00 */
        /* <DEDUP_REMOVED lines=33> */
[----:B------:R-:W0:Y:S01]  /*16d90*/  LDC R0, c[0x0][0xbe8] ;  /* 0x0002fa00ff007b82 */ /* 0x000e220000000800 */
[----:B----4-:R-:W-:-:S07]  /*16da0*/  IMAD.WIDE R126, R14, 0x2, R12 ;  /* 0x000000020e7e7825 */ /* 0x010fce00078e020c */
[----:B------:R-:W-:Y:S01]  /*16db0*/  BAR.SYNC.DEFER_BLOCKING 0x1, 0x100 ;  /* 0x0044000000007b1d */ /* 0x000fe20000010000 */
[C---:B------:R-:W-:Y:S02]  /*16dc0*/  IADD3 R151, P1, R126.reuse, 0x20, RZ ;  /* 0x000000207e977810 */ /* 0x040fe40007f3e0ff */
[C---:B------:R-:W-:Y:S02]  /*16dd0*/  IADD3 R179, P2, R126.reuse, 0x40, RZ ;  /* 0x000000407eb37810 */ /* 0x040fe40007f5e0ff */
[----:B------:R-:W-:Y:S01]  /*16de0*/  IADD3 R181, P3, R126, 0x60, RZ ;  /* 0x000000607eb57810 */ /* 0x000fe20007f7e0ff */
[--C-:B------:R-:W-:Y:S01]  /*16df0*/  IMAD.X R21, RZ, RZ, R127.reuse, P1 ;  /* 0x000000ffff157224 */ /* 0x100fe200008e067f */
[----:B------:R-:W-:Y:S01]  /*16e00*/  LOP3.LUT R20, R151, 0x380, RZ, 0xc0, !PT ;  /* 0x0000038097147812 */ /* 0x000fe200078ec0ff */
[--C-:B------:R-:W-:Y:S01]  /*16e10*/  IMAD.X R31, RZ, RZ, R127.reuse, P2 ;  /* 0x000000ffff1f7224 */ /* 0x100fe200010e067f */
[----:B-----5:R-:W-:Y:S01]  /*16e20*/  LOP3.LUT R30, R179, 0x380, RZ, 0xc0, !PT ;  /* 0x00000380b31e7812 */ /* 0x020fe200078ec0ff */
[----:B------:R-:W-:Y:S01]  /*16e30*/  IMAD.X R39, RZ, RZ, R127, P3 ;  /* 0x000000ffff277224 */ /* 0x000fe200018e067f */
[----:B------:R-:W-:-:S02]  /*16e40*/  LOP3.LUT R38, R181, 0x380, RZ, 0xc0, !PT ;  /* 0x00000380b5267812 */ /* 0x000fc400078ec0ff */
[----:B------:R-:W-:Y:S02]  /*16e50*/  SHF.R.U64 R20, R20, 0x3, RZ ;  /* 0x0000000314147819 */ /* 0x000fe400000012ff */
[----:B------:R-:W-:Y:S02]  /*16e60*/  IADD3 R46, P4, R126, 0x4000, RZ ;  /* 0x000040007e2e7810 */ /* 0x000fe40007f9e0ff */
[----:B------:R-:W-:Y:S02]  /*16e70*/  SHF.R.U64 R30, R30, 0x3, RZ ;  /* 0x000000031e1e7819 */ /* 0x000fe400000012ff */
[----:B------:R-:W-:Y:S01]  /*16e80*/  SHF.R.U64 R38, R38, 0x3, RZ ;  /* 0x0000000326267819 */ /* 0x000fe200000012ff */
[----:B------:R-:W-:Y:S01]  /*16e90*/  IMAD.X R47, RZ, RZ, R127, P4 ;  /* 0x000000ffff2f7224 */ /* 0x000fe200020e067f */
[C---:B------:R-:W-:Y:S02]  /*16ea0*/  IADD3 R86, P5, R126.reuse, 0x4020, RZ ;  /* 0x000040207e567810 */ /* 0x040fe40007fbe0ff */
[----:B------:R-:W-:-:S02]  /*16eb0*/  IADD3 R90, P0, R126, 0x4040, RZ ;  /* 0x000040407e5a7810 */ /* 0x000fc40007f1e0ff */
[----:B------:R-:W-:Y:S01]  /*16ec0*/  LOP3.LUT R20, R20, R151, RZ, 0x3c, !PT ;  /* 0x0000009714147212 */ /* 0x000fe200078e3cff */
[--C-:B------:R-:W-:Y:S01]  /*16ed0*/  IMAD.X R87, RZ, RZ, R127.reuse, P5 ;  /* 0x000000ffff577224 */ /* 0x100fe200028e067f */
[----:B------:R-:W-:Y:S01]  /*16ee0*/  LOP3.LUT R30, R30, R179, RZ, 0x3c, !PT ;  /* 0x000000b31e1e7212 */ /* 0x000fe200078e3cff */
[----:B------:R-:W-:Y:S01]  /*16ef0*/  IMAD.X R91, RZ, RZ, R127, P0 ;  /* 0x000000ffff5b7224 */ /* 0x000fe200000e067f */
[----:B------:R-:W-:Y:S02]  /*16f00*/  LOP3.LUT R38, R38, R181, RZ, 0x3c, !PT ;  /* 0x000000b526267212 */ /* 0x000fe400078e3cff */
[----:B------:R-:W-:Y:S02]  /*16f10*/  LOP3.LUT R151, R46, 0x380, RZ, 0xc0, !PT ;  /* 0x000003802e977812 */ /* 0x000fe400078ec0ff */
[----:B------:R-:W-:Y:S02]  /*16f20*/  LOP3.LUT R15, R126, 0x380, RZ, 0xc0, !PT ;  /* 0x000003807e0f7812 */ /* 0x000fe400078ec0ff */
[----:B------:R-:W-:-:S02]  /*16f30*/  LOP3.LUT R179, R86, 0x380, RZ, 0xc0, !PT ;  /* 0x0000038056b37812 */ /* 0x000fc400078ec0ff */
[----:B------:R-:W-:Y:S02]  /*16f40*/  LOP3.LUT R181, R90, 0x380, RZ, 0xc0, !PT ;  /* 0x000003805ab57812 */ /* 0x000fe400078ec0ff */
[C---:B------:R-:W-:Y:S02]  /*16f50*/  IADD3 R94, P1, R126.reuse, 0x4060, RZ ;  /* 0x000040607e5e7810 */ /* 0x040fe40007f3e0ff */
[C---:B------:R-:W-:Y:S02]  /*16f60*/  IADD3 R98, P2, R126.reuse, 0x8000, RZ ;  /* 0x000080007e627810 */ /* 0x040fe40007f5e0ff */
[C---:B------:R-:W-:Y:S01]  /*16f70*/  IADD3 R102, P3, R126.reuse, 0x8020, RZ ;  /* 0x000080207e667810 */ /* 0x040fe20007f7e0ff */
[--C-:B------:R-:W-:Y:S01]  /*16f80*/  IMAD.X R95, RZ, RZ, R127.reuse, P1 ;  /* 0x000000ffff5f7224 */ /* 0x100fe200008e067f */
[----:B------:R-:W-:Y:S01]  /*16f90*/  IADD3 R7, P0, R126, 0xc000, RZ ;  /* 0x0000c0007e077810 */ /* 0x000fe20007f1e0ff */
[--C-:B------:R-:W-:Y:S01]  /*16fa0*/  IMAD.X R99, RZ, RZ, R127.reuse, P2 ;  /* 0x000000ffff637224 */ /* 0x100fe200010e067f */
[----:B------:R-:W-:Y:S01]  /*16fb0*/  SHF.R.U64 R151, R151, 0x3, RZ ;  /* 0x0000000397977819 */ /* 0x000fe200000012ff */
[--C-:B------:R-:W-:Y:S01]  /*16fc0*/  IMAD.X R103, RZ, RZ, R127.reuse, P3 ;  /* 0x000000ffff677224 */ /* 0x100fe200018e067f */
[----:B------:R-:W-:Y:S01]  /*16fd0*/  SHF.R.U64 R15, R15, 0x3, RZ ;  /* 0x000000030f0f7819 */ /* 0x000fe200000012ff */
[----:B------:R-:W-:Y:S01]  /*16fe0*/  IMAD.X R115, RZ, RZ, R127, P0 ;  /* 0x000000ffff737224 */ /* 0x000fe200000e067f */
[----:B------:R-:W-:-:S02]  /*16ff0*/  SHF.R.U64 R179, R179, 0x3, RZ ;  /* 0x00000003b3b37819 */ /* 0x000fc400000012ff */
[----:B------:R-:W-:Y:S02]  /*17000*/  SHF.R.U64 R181, R181, 0x3, RZ ;  /* 0x00000003b5b57819 */ /* 0x000fe400000012ff */
[----:B------:R-:W-:Y:S02]  /*17010*/  IADD3 R106, P4, R126, 0x8040, RZ ;  /* 0x000080407e6a7810 */ /* 0x000fe40007f9e0ff */
[----:B------:R-:W-:Y:S02]  /*17020*/  LOP3.LUT R183, R94, 0x380, RZ, 0xc0, !PT ;  /* 0x000003805eb77812 */ /* 0x000fe400078ec0ff */
[C---:B------:R-:W-:Y:S01]  /*17030*/  IADD3 R110, P5, R126.reuse, 0x8060, RZ ;  /* 0x000080607e6e7810 */ /* 0x040fe20007fbe0ff */
[--C-:B------:R-:W-:Y:S01]  /*17040*/  IMAD.X R107, RZ, RZ, R127.reuse, P4 ;  /* 0x000000ffff6b7224 */ /* 0x100fe200020e067f */
[C---:B---3--:R-:W-:Y:S02]  /*17050*/  IADD3 R80, P1, R126.reuse, 0xc020, RZ ;  /* 0x0000c0207e507810 */ /* 0x048fe40007f3e0ff */
[C---:B------:R-:W-:Y:S01]  /*17060*/  IADD3 R122, P2, R126.reuse, 0xc040, RZ ;  /* 0x0000c0407e7a7810 */ /* 0x040fe20007f5e0ff */
[--C-:B------:R-:W-:Y:S01]  /*17070*/  IMAD.X R111, RZ, RZ, R127.reuse, P5 ;  /* 0x000000ffff6f7224 */ /* 0x100fe200028e067f */
[----:B------:R-:W-:Y:S01]  /*17080*/  IADD3 R14, P3, R126, 0xc060, RZ ;  /* 0x0000c0607e0e7810 */ /* 0x000fe20007f7e0ff */
[--C-:B------:R-:W-:Y:S01]  /*17090*/  IMAD.X R119, RZ, RZ, R127.reuse, P1 ;  /* 0x000000ffff777224 */ /* 0x100fe200008e067f */
[----:B------:R-:W-:Y:S01]  /*170a0*/  LOP3.LUT R46, R151, R46, RZ, 0x3c, !PT ;  /* 0x0000002e972e7212 */ /* 0x000fe200078e3cff */
[--C-:B------:R-:W-:Y:S01]  /*170b0*/  IMAD.X R123, RZ, RZ, R127.reuse, P2 ;  /* 0x000000ffff7b7224 */ /* 0x100fe200010e067f */
[----:B------:R-:W-:Y:S01]  /*170c0*/  LOP3.LUT R126, R15, R126, RZ, 0x3c, !PT ;  /* 0x0000007e0f7e7212 */ /* 0x000fe200078e3cff */
[----:B------:R-:W-:Y:S01]  /*170d0*/  IMAD.X R15, RZ, RZ, R127, P3 ;  /* 0x000000ffff0f7224 */ /* 0x000fe200018e067f */
[----:B------:R-:W-:-:S02]  /*170e0*/  LOP3.LUT R86, R179, R86, RZ, 0x3c, !PT ;  /* 0x00000056b3567212 */ /* 0x000fc400078e3cff */
[----:B------:R-:W-:Y:S02]  /*170f0*/  LOP3.LUT R90, R181, R90, RZ, 0x3c, !PT ;  /* 0x0000005ab55a7212 */ /* 0x000fe400078e3cff */
[----:B------:R-:W-:Y:S02]  /*17100*/  LOP3.LUT R151, R98, 0x380, RZ, 0xc0, !PT ;  /* 0x0000038062977812 */ /* 0x000fe400078ec0ff */
[----:B------:R-:W-:Y:S02]  /*17110*/  ISETP.NE.U32.AND P0, PT, RZ, UR4, PT ;  /* 0x00000004ff007c0c */ /* 0x000fe4000bf05070 */
[----:B------:R-:W-:Y:S02]  /*17120*/  SHF.R.U64 R183, R183, 0x3, RZ ;  /* 0x00000003b7b77819 */ /* 0x000fe400000012ff */
[----:B------:R-:W-:Y:S02]  /*17130*/  LOP3.LUT R179, R102, 0x380, RZ, 0xc0, !PT ;  /* 0x0000038066b37812 */ /* 0x000fe400078ec0ff */
[----:B------:R-:W-:-:S02]  /*17140*/  LOP3.LUT R181, R106, 0x380, RZ, 0xc0, !PT ;  /* 0x000003806ab57812 */ /* 0x000fc400078ec0ff */
[----:B------:R-:W-:Y:S02]  /*17150*/  SHF.R.U64 R151, R151, 0x3, RZ ;  /* 0x0000000397977819 */ /* 0x000fe400000012ff */
[----:B------:R-:W-:Y:S02]  /*17160*/  MOV R126, R126 ;  /* 0x0000007e007e7202 */ /* 0x000fe40000000f00 */
[----:B------:R-:W-:Y:S01]  /*17170*/  ISETP.NE.AND.EX P0, PT, RZ, UR5, PT, P0 ;  /* 0x00000005ff007c0c */ /* 0x000fe2000bf05300 */
[----:B------:R-:W-:Y:S01]  /*17180*/  ULDC.64 UR4, c[0x0][0xc08] ;  /* 0x0003020000047ab9 */ /* 0x000fe20000000a00 */
[----:B------:R-:W-:Y:S01]  /*17190*/  LOP3.LUT R94, R183, R94, RZ, 0x3c, !PT ;  /* 0x0000005eb75e7212 */ /* 0x000fe200078e3cff */
[----:B------:R-:W-:Y:S01]  /*171a0*/  STSM.16.M88.4 [R126], R24 ;  /* 0x000000187e007844 */ /* 0x000fe20000000200 */
[----:B------:R-:W-:Y:S02]  /*171b0*/  SHF.R.U64 R179, R179, 0x3, RZ ;  /* 0x00000003b3b37819 */ /* 0x000fe400000012ff */
[----:B------:R-:W-:-:S02]  /*171c0*/  SHF.R.U64 R181, R181, 0x3, RZ ;  /* 0x00000003b5b57819 */ /* 0x000fc400000012ff */
[----:B------:R-:W-:Y:S02]  /*171d0*/  MOV R20, R20 ;  /* 0x0000001400147202 */ /* 0x000fe40000000f00 */
[----:B------:R-:W-:Y:S02]  /*171e0*/  LOP3.LUT R183, R110, 0x380, RZ, 0xc0, !PT ;  /* 0x000003806eb77812 */ /* 0x000fe400078ec0ff */
[----:B------:R-:W-:Y:S01]  /*171f0*/  MOV R30, R30 ;  /* 0x0000001e001e7202 */ /* 0x000fe20000000f00 */
[----:B------:R3:W-:Y:S01]  /*17200*/  STSM.16.M88.4 [R20], R32 ;  /* 0x0000002014007844 */ /* 0x0007e20000000200 */
[----:B------:R-:W-:Y:S02]  /*17210*/  MOV R38, R38 ;  /* 0x0000002600267202 */ /* 0x000fe40000000f00 */
[----:B------:R-:W-:Y:S01]  /*17220*/  ISETP.NE.U32.AND P2, PT, RZ, UR4, PT ;  /* 0x00000004ff007c0c */ /* 0x000fe2000bf45070 */
[----:B------:R4:W-:Y:S01]  /*17230*/  STSM.16.M88.4 [R30], R40 ;  /* 0x000000281e007844 */ /* 0x0009e20000000200 */
[----:B------:R-:W-:-:S02]  /*17240*/  LOP3.LUT R98, R151, R98, RZ, 0x3c, !PT ;  /* 0x0000006297627212 */ /* 0x000fc400078e3cff */
[----:B------:R-:W-:Y:S01]  /*17250*/  LOP3.LUT R114, R7, 0x380, RZ, 0xc0, !PT ;  /* 0x0000038007727812 */ /* 0x000fe200078ec0ff */
[----:B------:R-:W-:Y:S01]  /*17260*/  STSM.16.M88.4 [R38], R48 ;  /* 0x0000003026007844 */ /* 0x000fe20000000200 */
[----:B------:R-:W-:Y:S02]  /*17270*/  MOV R46, R46 ;  /* 0x0000002e002e7202 */ /* 0x000fe40000000f00 */
[----:B------:R-:W-:Y:S02]  /*17280*/  LOP3.LUT R102, R179, R102, RZ, 0x3c, !PT ;  /* 0x00000066b3667212 */ /* 0x000fe400078e3cff */
[----:B------:R-:W-:Y:S01]  /*17290*/  LOP3.LUT R106, R181, R106, RZ, 0x3c, !PT ;  /* 0x0000006ab56a7212 */ /* 0x000fe200078e3cff */
[----:B------:R-:W-:Y:S01]  /*172a0*/  STSM.16.M88.4 [R46], R56 ;  /* 0x000000382e007844 */ /* 0x000fe20000000200 */
[----:B------:R-:W-:Y:S01]  /*172b0*/  LOP3.LUT R151, R80, 0x380, RZ, 0xc0, !PT ;  /* 0x0000038050977812 */ /* 0x000fe200078ec0ff */
[----:B---3--:R-:W-:Y:S01]  /*172c0*/  IMAD.MOV.U32 R20, RZ, RZ, RZ ;  /* 0x000000ffff147224 */ /* 0x008fe200078e00ff */
[----:B------:R-:W-:-:S02]  /*172d0*/  MOV R86, R86 ;  /* 0x0000005600567202 */ /* 0x000fc40000000f00 */
[----:B------:R-:W-:Y:S02]  /*172e0*/  SHF.R.U64 R183, R183, 0x3, RZ ;  /* 0x00000003b7b77819 */ /* 0x000fe400000012ff */
[----:B------:R-:W-:Y:S01]  /*172f0*/  LOP3.LUT R179, R122, 0x380, RZ, 0xc0, !PT ;  /* 0x000003807ab37812 */ /* 0x000fe200078ec0ff */
[----:B------:R-:W-:Y:S01]  /*17300*/  STSM.16.M88.4 [R86], R64 ;  /* 0x0000004056007844 */ /* 0x000fe20000000200 */
[----:B------:R-:W-:Y:S02]  /*17310*/  LOP3.LUT R181, R14, 0x380, RZ, 0xc0, !PT ;  /* 0x000003800eb57812 */ /* 0x000fe400078ec0ff */
[----:B------:R-:W-:Y:S02]  /*17320*/  MOV R90, R90 ;  /* 0x0000005a005a7202 */ /* 0x000fe40000000f00 */
[----:B------:R-:W-:Y:S02]  /*17330*/  MOV R94, R94 ;  /* 0x0000005e005e7202 */ /* 0x000fe40000000f00 */
[----:B------:R-:W-:Y:S01]  /*17340*/  ISETP.NE.AND.EX P2, PT, RZ, UR5, PT, P2 ;  /* 0x00000005ff007c0c */ /* 0x000fe2000bf45320 */
[----:B------:R-:W-:Y:S01]  /*17350*/  STSM.16.M88.4 [R90], R72 ;  /* 0x000000485a007844 */ /* 0x000fe20000000200 */
[----:B------:R-:W-:-:S02]  /*17360*/  SHF.R.U64 R114, R114, 0x3, RZ ;  /* 0x0000000372727819 */ /* 0x000fc400000012ff */
[----:B------:R-:W-:Y:S01]  /*17370*/  MOV R98, R98 ;  /* 0x0000006200627202 */ /* 0x000fe20000000f00 */
[----:B------:R-:W-:Y:S01]  /*17380*/  STSM.16.M88.4 [R94], R68 ;  /* 0x000000445e007844 */ /* 0x000fe20000000200 */
[----:B------:R-:W-:Y:S02]  /*17390*/  SHF.R.U64 R151, R151, 0x3, RZ ;  /* 0x0000000397977819 */ /* 0x000fe400000012ff */
[----:B------:R-:W-:Y:S01]  /*173a0*/  LOP3.LUT R110, R183, R110, RZ, 0x3c, !PT ;  /* 0x0000006eb76e7212 */ /* 0x000fe200078e3cff */
[----:B------:R3:W-:Y:S01]  /*173b0*/  STSM.16.M88.4 [R98], R8 ;  /* 0x0000000862007844 */ /* 0x0007e20000000200 */
[----:B------:R-:W-:Y:S02]  /*173c0*/  SHF.R.U64 R179, R179, 0x3, RZ ;  /* 0x00000003b3b37819 */ /* 0x000fe400000012ff */
[----:B------:R-:W-:Y:S02]  /*173d0*/  SHF.R.U64 R181, R181, 0x3, RZ ;  /* 0x00000003b5b57819 */ /* 0x000fe400000012ff */
[----:B------:R-:W-:-:S02]  /*173e0*/  LOP3.LUT R114, R114, R7, RZ, 0x3c, !PT ;  /* 0x0000000772727212 */ /* 0x000fc400078e3cff */
[----:B------:R-:W-:Y:S02]  /*173f0*/  MOV R102, R102 ;  /* 0x0000006600667202 */ /* 0x000fe40000000f00 */
[----:B------:R-:W-:Y:S02]  /*17400*/  F2FP.BF16.F32.PACK_AB R24, R97, R169 ;  /* 0x000000a96118723e */ /* 0x000fe400000010ff */
[----:B------:R-:W-:Y:S02]  /*17410*/  F2FP.BF16.F32.PACK_AB R25, R128, R124 ;  /* 0x0000007c8019723e */ /* 0x000fe400000010ff */
[----:B------:R-:W-:Y:S02]  /*17420*/  F2FP.BF16.F32.PACK_AB R26, R101, R170 ;  /* 0x000000aa651a723e */ /* 0x000fe400000010ff */
[----:B------:R-:W-:Y:S02]  /*17430*/  F2FP.BF16.F32.PACK_AB R27, R153, R152 ;  /* 0x00000098991b723e */ /* 0x000fe400000010ff */
[----:B------:R-:W-:-:S02]  /*17440*/  LOP3.LUT R118, R151, R80, RZ, 0x3c, !PT ;  /* 0x0000005097767212 */ /* 0x000fc400078e3cff */
[----:B------:R-:W-:Y:S01]  /*17450*/  MOV R106, R106 ;  /* 0x0000006a006a7202 */ /* 0x000fe20000000f00 */
[----:B------:R-:W-:Y:S01]  /*17460*/  STSM.16.M88.4 [R102], R24 ;  /* 0x0000001866007844 */ /* 0x000fe20000000200 */
[----:B----4-:R-:W-:Y:S02]  /*17470*/  F2FP.BF16.F32.PACK_AB R30, R109, R172 ;  /* 0x000000ac6d1e723e */ /* 0x010fe400000010ff */
[----:B------:R-:W-:Y:S02]  /*17480*/  F2FP.BF16.F32.PACK_AB R31, R157, R156 ;  /* 0x0000009c9d1f723e */ /* 0x000fe400000010ff */
[----:B------:R-:W-:Y:S02]  /*17490*/  LOP3.LUT R122, R179, R122, RZ, 0x3c, !PT ;  /* 0x0000007ab37a7212 */ /* 0x000fe400078e3cff */
[----:B------:R-:W-:Y:S01]  /*174a0*/  LOP3.LUT R14, R181, R14, RZ, 0x3c, !PT ;  /* 0x0000000eb50e7212 */ /* 0x000fe200078e3cff */
[----:B------:R-:W-:Y:S01]  /*174b0*/  STSM.16.M88.4 [R106], R28 ;  /* 0x0000001c6a007844 */ /* 0x000fe20000000200 */
[----:B------:R-:W-:-:S02]  /*174c0*/  MOV R110, R110 ;  /* 0x0000006e006e7202 */ /* 0x000fc40000000f00 */
[----:B---3--:R-:W-:Y:S02]  /*174d0*/  F2FP.BF16.F32.PACK_AB R8, R113, R173 ;  /* 0x000000ad7108723e */ /* 0x008fe400000010ff */
        /* <DEDUP_REMOVED lines=8> */
[----:B------:R-:W-:Y:S02]  /*17560*/  F2FP.BF16.F32.PACK_AB R35, R165, R164 ;  /* 0x000000a4a523723e */ /* 0x000fe400000010ff */
[----:B------:R-:W-:Y:S02]  /*17570*/  MOV R118, R118 ;  /* 0x0000007600767202 */ /* 0x000fe40000000f00 */
[----:B------:R-:W-:Y:S01]  /*17580*/  F2FP.BF16.F32.PACK_AB R38, R133, R132 ;  /* 0x000000848526723e */ /* 0x000fe200000010ff */
[----:B------:R-:W-:Y:S01]  /*17590*/  STSM.16.M88.4 [R114], R32 ;  /* 0x0000002072007844 */ /* 0x000fe20000000200 */
[----:B------:R-:W-:Y:S02]  /*175a0*/  F2FP.BF16.F32.PACK_AB R39, R135, R134 ;  /* 0x000000868727723e */ /* 0x000fe400000010ff */
[----:B------:R-:W-:-:S02]  /*175b0*/  MOV R122, R122 ;  /* 0x0000007a007a7202 */ /* 0x000fc40000000f00 */
[----:B------:R-:W-:Y:S01]  /*175c0*/  MOV R7, R14 ;  /* 0x0000000e00077202 */ /* 0x000fe20000000f00 */
[----:B---3--:R-:W3:Y:S01]  /*175d0*/  @P2 LDC.64 R8, c[0x0][0xc08] ;  /* 0x00030200ff082b82 */ /* 0x008ee20000000a00 */
[----:B------:R-:W-:Y:S04]  /*175e0*/  STSM.16.M88.4 [R118], R36 ;  /* 0x0000002476007844 */ /* 0x000fe80000000200 */
[----:B------:R-:W-:Y:S03]  /*175f0*/  STSM.16.M88.4 [R122], R136 ;  /* 0x000000887a007844 */ /* 0x000fe60000000200 */
[----:B------:R-:W4:Y:S01]  /*17600*/  LDC.64 R14, c[0x0][0xc00] ;  /* 0x00030000ff0e7b82 */ /* 0x000f220000000a00 */
[----:B------:R2:W-:Y:S01]  /*17610*/  STSM.16.M88.4 [R7], R144 ;  /* 0x0000009007007844 */ /* 0x0005e20000000200 */
[----:B------:R-:W-:Y:S01]  /*17620*/  ULDC UR4, c[0x0][0xa88] ;  /* 0x0002a20000047ab9 */ /* 0x000fe20000000800 */
[----:B---3--:R-:W-:-:S04]  /*17630*/  @P2 IMAD.WIDE R8, R232, 0x4, R8 ;  /* 0x00000004e8082825 */ /* 0x008fc800078e0208 */
[----:B--2---:R-:W-:Y:S01]  /*17640*/  IMAD.U32 R7, RZ, RZ, UR4 ;  /* 0x00000004ff077e24 */ /* 0x004fe2000f8e00ff */
[----:B------:R-:W-:Y:S01]  /*17650*/  BAR.SYNC.DEFER_BLOCKING 0x1, 0x100 ;  /* 0x0044000000007b1d */ /* 0x000fe20000010000 */
[----:B----4-:R-:W-:-:S05]  /*17660*/  IMAD.WIDE R14, R232, 0x4, R14 ;  /* 0x00000004e80e7825 */ /* 0x010fca00078e020e */
[----:B------:R2:W5:Y:S01]  /*17670*/  @P0 LDG.E R20, desc[UR38][R14.64] ;  /* 0x000000260e140981 */ /* 0x000562000c1e1900 */
[----:B0-----:R-:W-:Y:S01]  /*17680*/  ISETP.NE.AND P1, PT, R0, 0x1, PT ;  /* 0x000000010000780c */ /* 0x001fe20003f25270 */
[----:B------:R-:W-:Y:S02]  /*17690*/  IMAD.IADD R24, R211, 0x1, R206 ;  /* 0x00000001d3187824 */ /* 0x000fe400078e02ce */
[----:B------:R2:W5:Y:S10]  /*176a0*/  @P2 LDG.E R7, desc[UR38][R8.64] ;  /* 0x0000002608072981 */ /* 0x000574000c1e1900 */
[----:B------:R-:W0:Y:S08]  /*176b0*/  @P1 LDC R3, c[0x0][0xbec] ;  /* 0x0002fb00ff031b82 */ /* 0x000e300000000800 */
[----:B------:R-:W3:Y:S01]  /*176c0*/  @P1 LDC R10, c[0x0][0xbf0] ;  /* 0x0002fc00ff0a1b82 */ /* 0x000ee20000000800 */
[----:B--2---:R-:W-:Y:S05]  /*176d0*/  @P2 BRA `(.L_x_2845) ;  /* 0x0000000000102947 */ /* 0x004fea0003800000 */
[----:B------:R-:W-:Y:S05]  /*176e0*/  @!P0 BRA `(.L_x_2845) ;  /* 0x00000000000c8947 */ /* 0x000fea0003800000 */
[----:B------:R-:W2:Y:S04]  /*176f0*/  LDG.E R4, desc[UR38][R14.64] ;  /* 0x000000260e047981 */ /* 0x000ea8000c1e1900 */
[----:B-----5:R-:W2:Y:S02]  /*17700*/  LDG.E R7, desc[UR38][R14.64+0x4] ;  /* 0x000004260e077981 */ /* 0x020ea4000c1e1900 */
[----:B--2---:R-:W-:-:S07]  /*17710*/  IMAD.IADD R7, R7, 0x1, -R4 ;  /* 0x0000000107077824 */ /* 0x004fce00078e0a04 */
.L_x_2845:
[----:B------:R-:W2:Y:S01]  /*17720*/  LDL R26, [R1+0x14] ;  /* 0x00001400011a7983 */ /* 0x000ea20000100800 */
        /* <DEDUP_REMOVED lines=8> */
[----:B---3--:R-:W-:Y:S01]  /*177b0*/  @P1 SHF.R.U32.HI R11, RZ, R10, R3 ;  /* 0x0000000aff0b1219 */ /* 0x008fe20000011603 */
[----:B------:R-:W-:Y:S01]  /*177c0*/  IMAD.WIDE.U32 R8, R225, UR4, R20 ;  /* 0x00000004e1087c25 */ /* 0x000fe2000f8e0014 */
[----:B------:R-:W-:-:S02]  /*177d0*/  SHF.R.S32.HI R3, RZ, 0x1f, R232 ;  /* 0x0000001fff037819 */ /* 0x000fc400000114e8 */
[----:B------:R-:W3:Y:S01]  /*177e0*/  @P1 LDC R91, c[0x0][0xbf0] ;  /* 0x0002fc00ff5b1b82 */ /* 0x000ee20000000800 */
[----:B------:R-:W-:Y:S01]  /*177f0*/  IMAD R15, R225, UR5, R4 ;  /* 0x00000005e10f7c24 */ /* 0x000fe2000f8e0204 */
[----:B------:R-:W-:Y:S01]  /*17800*/  SEL R3, R3, RZ, !P0 ;  /* 0x000000ff03037207 */ /* 0x000fe20004000000 */
[----:B------:R-:W-:Y:S01]  /*17810*/  IMAD.MOV R27, RZ, RZ, -R11 ;  /* 0x000000ffff1b7224 */ /* 0x000fe200078e0a0b */
[----:B------:R-:W-:Y:S01]  /*17820*/  ULDC.64 UR4, c[0x0][0xb98] ;  /* 0x0002e60000047ab9 */ /* 0x000fe20000000a00 */
        /* <DEDUP_REMOVED lines=18> */
[----:B------:R-:W-:Y:S01]  /*17950*/  IADD3 R29, P5, R12, 0x3000, RZ ;  /* 0x000030000c1d7810 */ /* 0x000fe20007fbe0ff */
[----:B------:R-:W-:Y:S01]  /*17960*/  IMAD.WIDE.U32 R8, R15, UR4, R8 ;  /* 0x000000040f087c25 */ /* 0x000fe2000f8e0008 */
[----:B------:R-:W-:Y:S01]  /*17970*/  ULDC.64 UR4, c[0x0][0xb50] ;  /* 0x0002d40000047ab9 */ /* 0x000fe20000000a00 */
[----:B------:R-:W-:Y:S02]  /*17980*/  SHF.R.U64 R36, R36, 0x3, RZ ;  /* 0x0000000324247819 */ /* 0x000fe400000012ff */
[----:B------:R-:W-:Y:S01]  /*17990*/  IMAD.IADD R9, R9, 0x1, R25 ;  /* 0x0000000109097824 */ /* 0x000fe200078e0219 */
[----:B------:R-:W-:Y:S01]  /*179a0*/  LEA R10, P0, R8, UR4, 0x2 ;  /* 0x00000004080a7c11 */ /* 0x000fe2000f8010ff */
[----:B------:R-:W-:Y:S01]  /*179b0*/  IMAD.X R15, RZ, RZ, R13, P2 ;  /* 0x000000ffff0f7224 */ /* 0x000fe200010e060d */
[----:B------:R-:W-:Y:S02]  /*179c0*/  IADD3 R25, P3, R12, 0x2000, RZ ;  /* 0x000020000c197810 */ /* 0x000fe40007f7e0ff */
[----:B------:R-:W-:Y:S01]  /*179d0*/  LEA.HI.X R8, R8, UR5, R9, 0x2, P0 ;  /* 0x0000000508087c11 */ /* 0x000fe200080f1409 */
[----:B------:R-:W-:Y:S01]  /*179e0*/  SHFL.IDX PT, R54, R10, RZ, 0x1c1f ;  /* 0x001c1fff0a367589 */ /* 0x000fe200000e0000 */
[----:B------:R-:W-:Y:S01]  /*179f0*/  IADD3 R33, P0, R12, 0x4000, RZ ;  /* 0x000040000c217810 */ /* 0x000fe20007f1e0ff */
[----:B------:R-:W-:Y:S01]  /*17a00*/  ULDC.64 UR4, c[0x0][0xaa0] ;  /* 0x0002a80000047ab9 */ /* 0x000fe20000000a00 */
[----:B------:R-:W-:Y:S01]  /*17a10*/  LOP3.LUT R24, R25, 0x380, RZ, 0xc0, !PT ;  /* 0x0000038019187812 */ /* 0x000fe200078ec0ff */
[----:B------:R-:W4:Y:S01]  /*17a20*/  SHFL.IDX PT, R55, R8, RZ, 0x1c1f ;  /* 0x001c1fff08377589 */ /* 0x000f2200000e0000 */
[----:B------:R-:W-:-:S02]  /*17a30*/  LOP3.LUT R32, R33, 0x380, RZ, 0xc0, !PT ;  /* 0x0000038021207812 */ /* 0x000fc400078ec0ff */
[----:B------:R-:W-:Y:S01]  /*17a40*/  SHF.R.U64 R24, R24, 0x3, RZ ;  /* 0x0000000318187819 */ /* 0x000fe200000012ff */
[----:B------:R-:W-:Y:S01]  /*17a50*/  SHFL.IDX PT, R58, R10, 0x1, 0x1c1f ;  /* 0x003c1f000a3a7f89 */ /* 0x000fe200000e0000 */
[----:B------:R-:W-:Y:S02]  /*17a60*/  IADD3 R41, P2, R12, 0x6000, RZ ;  /* 0x000060000c297810 */ /* 0x000fe40007f5e0ff */
[----:B------:R-:W-:Y:S01]  /*17a70*/  SHF.R.U64 R32, R32, 0x3, RZ ;  /* 0x0000000320207819 */ /* 0x000fe200000012ff */
[----:B------:R1:W0:Y:S01]  /*17a80*/  SHFL.IDX PT, R59, R8, 0x1, 0x1c1f ;  /* 0x003c1f00083b7f89 */ /* 0x00022200000e0000 */
[----:B------:R-:W-:Y:S01]  /*17a90*/  LOP3.LUT R24, R24, R25, RZ, 0x3c, !PT ;  /* 0x0000001918187212 */ /* 0x000fe200078e3cff */
[----:B------:R-:W-:Y:S01]  /*17aa0*/  IMAD.X R25, RZ, RZ, R13, P3 ;  /* 0x000000ffff197224 */ /* 0x000fe200018e060d */
[----:B------:R-:W-:Y:S02]  /*17ab0*/  LOP3.LUT R40, R41, 0x380, RZ, 0xc0, !PT ;  /* 0x0000038029287812 */ /* 0x000fe400078ec0ff */
[----:B------:R-:W-:-:S02]  /*17ac0*/  IADD3 R45, P3, R12, 0x7000, RZ ;  /* 0x000070000c2d7810 */ /* 0x000fc40007f7e0ff */
[----:B------:R-:W-:Y:S01]  /*17ad0*/  LOP3.LUT R32, R32, R33, RZ, 0x3c, !PT ;  /* 0x0000002120207212 */ /* 0x000fe200078e3cff */
[--C-:B------:R-:W-:Y:S01]  /*17ae0*/  IMAD.X R33, RZ, RZ, R13.reuse, P0 ;  /* 0x000000ffff217224 */ /* 0x100fe200000e060d */
[----:B------:R-:W-:Y:S02]  /*17af0*/  SHF.R.U64 R40, R40, 0x3, RZ ;  /* 0x0000000328287819 */ /* 0x000fe400000012ff */
[----:B------:R-:W-:Y:S02]  /*17b00*/  IADD3 R53, P0, R12, 0x9000, RZ ;  /* 0x000090000c357810 */ /* 0x000fe40007f1e0ff */
[----:B------:R-:W-:Y:S02]  /*17b10*/  LOP3.LUT R44, R45, 0x380, RZ, 0xc0, !PT ;  /* 0x000003802d2c7812 */ /* 0x000fe400078ec0ff */
[----:B------:R-:W-:Y:S01]  /*17b20*/  LOP3.LUT R40, R40, R41, RZ, 0x3c, !PT ;  /* 0x0000002928287212 */ /* 0x000fe200078e3cff */
[----:B------:R-:W-:Y:S01]  /*17b30*/  IMAD.X R41, RZ, RZ, R13, P2 ;  /* 0x000000ffff297224 */ /* 0x000fe200010e060d */
[----:B------:R-:W-:-:S02]  /*17b40*/  LOP3.LUT R52, R53, 0x380, RZ, 0xc0, !PT ;  /* 0x0000038035347812 */ /* 0x000fc400078ec0ff */
[----:B------:R-:W-:Y:S02]  /*17b50*/  SHF.R.U64 R44, R44, 0x3, RZ ;  /* 0x000000032c2c7819 */ /* 0x000fe400000012ff */
[----:B------:R-:W-:Y:S02]  /*17b60*/  IADD3 R57, P2, R12, 0xb000, RZ ;  /* 0x0000b0000c397810 */ /* 0x000fe40007f5e0ff */
[----:B------:R-:W-:Y:S02]  /*17b70*/  SHF.R.U64 R52, R52, 0x3, RZ ;  /* 0x0000000334347819 */ /* 0x000fe400000012ff */
[----:B------:R-:W-:Y:S01]  /*17b80*/  LOP3.LUT R44, R44, R45, RZ, 0x3c, !PT ;  /* 0x0000002d2c2c7212 */ /* 0x000fe200078e3cff */
[----:B------:R-:W-:Y:S01]  /*17b90*/  IMAD.X R45, RZ, RZ, R13, P3 ;  /* 0x000000ffff2d7224 */ /* 0x000fe200018e060d */
[----:B------:R-:W-:Y:S02]  /*17ba0*/  LOP3.LUT R56, R57, 0x380, RZ, 0xc0, !PT ;  /* 0x0000038039387812 */ /* 0x000fe400078ec0ff */
[----:B------:R-:W-:-:S02]  /*17bb0*/  IADD3 R61, P3, R12, 0xc000, RZ ;  /* 0x0000c0000c3d7810 */ /* 0x000fc40007f7e0ff */
[----:B------:R-:W-:Y:S01]  /*17bc0*/  LOP3.LUT R52, R52, R53, RZ, 0x3c, !PT ;  /* 0x0000003534347212 */ /* 0x000fe200078e3cff */
[--C-:B------:R-:W-:Y:S01]  /*17bd0*/  IMAD.X R53, RZ, RZ, R13.reuse, P0 ;  /* 0x000000ffff357224 */ /* 0x100fe200000e060d */
[----:B------:R-:W-:Y:S02]  /*17be0*/  SHF.R.U64 R56, R56, 0x3, RZ ;  /* 0x0000000338387819 */ /* 0x000fe400000012ff */
[----:B------:R-:W-:Y:S02]  /*17bf0*/  LOP3.LUT R60, R61, 0x380, RZ, 0xc0, !PT ;  /* 0x000003803d3c7812 */ /* 0x000fe400078ec0ff */
[----:B------:R-:W-:Y:S02]  /*17c00*/  LOP3.LUT P0, RZ, R237, 0x3, RZ, 0xc0, !PT ;  /* 0x00000003edff7812 */ /* 0x000fe4000780c0ff */
[----:B------:R-:W-:Y:S01]  /*17c10*/  LOP3.LUT R56, R56, R57, RZ, 0x3c, !PT ;  /* 0x0000003938387212 */ /* 0x000fe200078e3cff */
[--C-:B------:R-:W-:Y:S01]  /*17c20*/  IMAD.X R57, RZ, RZ, R13.reuse, P2 ;  /* 0x000000ffff397224 */ /* 0x100fe200010e060d */
[----:B------:R-:W-:Y:S01]  /*17c30*/  LOP3.LUT R36, R36, R37, RZ, 0x3c, !PT ;  /* 0x0000002524247212 */ /* 0x000fe200078e3cff */
[----:B------:R-:W-:Y:S01]  /*17c40*/  IMAD.X R37, RZ, RZ, R13, P4 ;  /* 0x000000ffff257224 */ /* 0x000fe200020e060d */
[----:B------:R-:W-:-:S02]  /*17c50*/  SHF.R.U64 R60, R60, 0x3, RZ ;  /* 0x000000033c3c7819 */ /* 0x000fc400000012ff */
[----:B------:R-:W-:Y:S02]  /*17c60*/  IADD3 R79, P4, R12, 0xa000, RZ ;  /* 0x0000a0000c4f7810 */ /* 0x000fe40007f9e0ff */
[----:B------:R-:W-:Y:S02]  /*17c70*/  LOP3.LUT R28, R29, 0x380, RZ, 0xc0, !PT ;  /* 0x000003801d1c7812 */ /* 0x000fe400078ec0ff */
[----:B------:R-:W-:Y:S01]  /*17c80*/  LOP3.LUT R60, R60, R61, RZ, 0x3c, !PT ;  /* 0x0000003d3c3c7212 */ /* 0x000fe200078e3cff */
[----:B------:R-:W-:Y:S01]  /*17c90*/  IMAD.X R61, RZ, RZ, R13, P3 ;  /* 0x000000ffff3d7224 */ /* 0x000fe200018e060d */
[----:B------:R-:W-:Y:S02]  /*17ca0*/  LOP3.LUT R78, R79, 0x380, RZ, 0xc0, !PT ;  /* 0x000003804f4e7812 */ /* 0x000fe400078ec0ff */
[----:B------:R-:W-:Y:S02]  /*17cb0*/  IADD3 R7, P3, R12, 0xf000, RZ ;  /* 0x0000f0000c077810 */ /* 0x000fe40007f7e0ff */
[----:B------:R-:W-:-:S02]  /*17cc0*/  SHF.R.U64 R28, R28, 0x3, RZ ;  /* 0x000000031c1c7819 */ /* 0x000fc400000012ff */
[----:B------:R-:W-:Y:S01]  /*17cd0*/  SHF.R.U64 R78, R78, 0x3, RZ ;  /* 0x000000034e4e7819 */ /* 0x000fe200000012ff */
[----:B------:R-:W-:Y:S01]  /*17ce0*/  IMAD R21, R21, UR4, RZ ;  /* 0x0000000415157c24 */ /* 0x000fe2000f8e02ff */
[----:B------:R-:W-:Y:S01]  /*17cf0*/  LOP3.LUT R28, R28, R29, RZ, 0x3c, !PT ;  /* 0x0000001d1c1c7212 */ /* 0x000fe200078e3cff */
[--C-:B------:R-:W-:Y:S01]  /*17d00*/  IMAD.X R29, RZ, RZ, R13.reuse, P5 ;  /* 0x000000ffff1d7224 */ /* 0x100fe200028e060d */
[----:B------:R-:W-:Y:S01]  /*17d10*/  IADD3 R49, P5, R12, 0x8000, RZ ;  /* 0x000080000c317810 */ /* 0x000fe20007fbe0ff */
[--C-:B------:R-:W-:Y:S01]  /*17d20*/  IMAD.X R73, RZ, RZ, R13.reuse, P3 ;  /* 0x000000ffff497224 */ /* 0x100fe200018e060d */
[----:B------:R-:W-:Y:S01]  /*17d30*/  LOP3.LUT R78, R78, R79, RZ, 0x3c, !PT ;  /* 0x0000004f4e4e7212 */ /* 0x000fe200078e3cff */
[----:B------:R-:W-:Y:S01]  /*17d40*/  IMAD.X R79, RZ, RZ, R13, P4 ;  /* 0x000000ffff4f7224 */ /* 0x000fe200020e060d */
[----:B------:R-:W-:Y:S01]  /*17d50*/  LOP3.LUT R48, R49, 0x380, RZ, 0xc0, !PT ;  /* 0x0000038031307812 */ /* 0x000fe200078ec0ff */
[----:B------:R-:W-:Y:S01]  /*17d60*/  IMAD R85, R20, UR5, R21 ;  /* 0x0000000514557c24 */ /* 0x000fe2000f8e0215 */
[----:B------:R-:W-:Y:S01]  /*17d70*/  IADD3 R69, P4, R12, 0xe000, RZ ;  /* 0x0000e0000c457810 */ /* 0x000fe20007f9e0ff */
[----:B------:R-:W-:Y:S01]  /*17d80*/  IMAD.WIDE.U32 R20, R20, UR4, RZ ;  /* 0x0000000414147c25 */ /* 0x000fe2000f8e00ff */
[----:B------:R-:W-:Y:S01]  /*17d90*/  ULDC.64 UR4, c[0x0][0xae8] ;  /* 0x0002ba0000047ab9 */ /* 0x000fe20000000a00 */
[----:B------:R-:W-:-:S02]  /*17da0*/  SHF.R.U64 R48, R48, 0x3, RZ ;  /* 0x0000000330307819 */ /* 0x000fc400000012ff */
[----:B------:R-:W-:Y:S01]  /*17db0*/  IMAD.IADD R21, R21, 0x1, R85 ;  /* 0x0000000115157824 */ /* 0x000fe200078e0255 */
[----:B------:R-:W-:Y:S02]  /*17dc0*/  LOP3.LUT R68, R69, 0x380, RZ, 0xc0, !PT ;  /* 0x0000038045447812 */ /* 0x000fe400078ec0ff */
[----:B------:R-:W-:Y:S01]  /*17dd0*/  LOP3.LUT R48, R48, R49, RZ, 0x3c, !PT ;  /* 0x0000003130307212 */ /* 0x000fe200078e3cff */
[----:B------:R-:W-:Y:S01]  /*17de0*/  IMAD.X R49, RZ, RZ, R13, P5 ;  /* 0x000000ffff317224 */ /* 0x000fe200028e060d */
[C---:B------:R-:W-:Y:S01]  /*17df0*/  IADD3 R65, P5, R12.reuse, 0xd000, RZ ;  /* 0x0000d0000c417810 */ /* 0x040fe20007fbe0ff */
[----:B------:R-:W-:Y:S01]  /*17e00*/  IMAD.WIDE.U32 R20, R225, UR4, R20 ;  /* 0x00000004e1147c25 */ /* 0x000fe2000f8e0014 */
[----:B------:R-:W-:Y:S02]  /*17e10*/  LOP3.LUT R9, R12, 0x380, RZ, 0xc0, !PT ;  /* 0x000003800c097812 */ /* 0x000fe400078ec0ff */
[----:B------:R-:W-:Y:S02]  /*17e20*/  LOP3.LUT R64, R65, 0x380, RZ, 0xc0, !PT ;  /* 0x0000038041407812 */ /* 0x000fe400078ec0ff */
[----:B------:R-:W-:-:S02]  /*17e30*/  LOP3.LUT R14, R11, 0x380, RZ, 0xc0, !PT ;  /* 0x000003800b0e7812 */ /* 0x000fc400078ec0ff */
        /* <DEDUP_REMOVED lines=8> */
[----:B-1----:R-:W-:Y:S01]  /*17ec0*/  LOP3.LUT R8, R9, R12, RZ, 0x3c, !PT ;  /* 0x0000000c09087212 */ /* 0x002fe200078e3cff */
[----:B------:R-:W-:Y:S01]  /*17ed0*/  IMAD.MOV.U32 R9, RZ, RZ, R13 ;  /* 0x000000ffff097224 */ /* 0x000fe200078e000d */
[----:B------:R-:W-:Y:S01]  /*17ee0*/  LOP3.LUT R14, R14, R11, RZ, 0x3c, !PT ;  /* 0x0000000b0e0e7212 */ /* 0x000fe200078e3cff */
[----:B------:R-:W-:Y:S01]  /*17ef0*/  BSSY B1, `(.L_x_2846) ;  /* 0x0000062000017945 */ /* 0x000fe20003800000 */
[----:B------:R-:W-:-:S02]  /*17f00*/  SHF.R.S32.HI R88, RZ, 0x1f, R223 ;  /* 0x0000001fff587819 */ /* 0x000fc400000114df */
[----:B------:R-:W-:Y:S02]  /*17f10*/  SHF.R.S32.HI R90, RZ, 0x1f, R221 ;  /* 0x0000001fff5a7819 */ /* 0x000fe400000114dd */
[----:B------:R-:W-:Y:S02]  /*17f20*/  SHF.R.S32.HI R92, RZ, 0x1f, R222 ;  /* 0x0000001fff5c7819 */ /* 0x000fe400000114de */
[----:B------:R-:W-:Y:S01]  /*17f30*/  SHF.R.S32.HI R93, RZ, 0x1f, R208 ;  /* 0x0000001fff5d7819 */ /* 0x000fe200000114d0 */
[----:B--2---:R-:W-:-:S05]  /*17f40*/  IMAD.IADD R4, R26, 0x1, R206 ;  /* 0x000000011a047824 */ /* 0x004fca00078e02ce */
[C---:B------:R-:W-:Y:S01]  /*17f50*/  ISETP.GE.OR P2, PT, R4.reuse, R87, P0 ;  /* 0x000000570400720c */ /* 0x040fe20000746670 */
[----:B------:R-:W-:-:S05]  /*17f60*/  VIADD R4, R4, 0x8 ;  /* 0x0000000804047836 */ /* 0x000fca0000000000 */
[----:B------:R-:W-:Y:S02]  /*17f70*/  ISETP.GE.OR P0, PT, R4, R87, P0 ;  /* 0x000000570400720c */ /* 0x000fe40000706670 */
[----:B------:R-:W-:-:S04]  /*17f80*/  LOP3.LUT R4, R7, 0x380, RZ, 0xc0, !PT ;  /* 0x0000038007047812 */ /* 0x000fc800078ec0ff */
[----:B------:R-:W-:Y:S01]  /*17f90*/  SHF.R.U64 R4, R4, 0x3, RZ ;  /* 0x0000000304047819 */ /* 0x000fe200000012ff */
[----:B----4-:R-:W-:Y:S03]  /*17fa0*/  @!P2 ST.E desc[UR38][R54.64], R6 ;  /* 0x000000063600a985 */ /* 0x010fe6000c101926 */
[----:B------:R-:W-:-:S03]  /*17fb0*/  LOP3.LUT R72, R4, R7, RZ, 0x3c, !PT ;  /* 0x0000000704487212 */ /* 0x000fc600078e3cff */
[----:B0-----:R0:W-:Y:S04]  /*17fc0*/  @!P0 ST.E desc[UR38][R58.64], R5 ;  /* 0x000000053a008985 */ /* 0x0011e8000c101926 */
[----:B------:R-:W5:Y:S04]  /*17fd0*/  LD.E.128 R8, desc[UR38][R8.64] ;  /* 0x0000002608087980 */ /* 0x000f68000c101d00 */
[----:B------:R-:W5:Y:S04]  /*17fe0*/  LD.E.128 R12, desc[UR38][R14.64] ;  /* 0x000000260e0c7980 */ /* 0x000f68000c101d00 */
[----:B0-----:R0:W5:Y:S04]  /*17ff0*/  LD.E.128 R4, desc[UR38][R78.64] ;  /* 0x000000264e047980 */ /* 0x001168000c101d00 */
[----:B------:R-:W5:Y:S04]  /*18000*/  LD.E.128 R24, desc[UR38][R24.64] ;  /* 0x0000002618187980 */ /* 0x000f68000c101d00 */
[----:B------:R-:W5:Y:S01]  /*18010*/  LD.E.128 R28, desc[UR38][R28.64] ;  /* 0x000000261c1c7980 */ /* 0x000f62000c101d00 */
[----:B0-----:R-:W-:-:S02]  /*18020*/  IMAD R78, R77, UR4, RZ ;  /* 0x000000044d4e7c24 */ /* 0x001fc4000f8e02ff */
[----:B------:R-:W-:Y:S01]  /*18030*/  IMAD R77, R224, 0x20, R235 ;  /* 0x00000020e04d7824 */ /* 0x000fe200078e02eb */
[----:B------:R-:W5:Y:S01]  /*18040*/  LD.E.128 R32, desc[UR38][R32.64] ;  /* 0x0000002620207980 */ /* 0x000f62000c101d00 */
[----:B------:R-:W-:Y:S01]  /*18050*/  IMAD R79, R225, UR5, R78 ;  /* 0x00000005e14f7c24 */ /* 0x000fe2000f8e024e */
[----:B------:R-:W-:Y:S01]  /*18060*/  ULDC.64 UR4, c[0x0][0xaf0] ;  /* 0x0002bc0000047ab9 */ /* 0x000fe20000000a00 */
[----:B------:R-:W-:Y:S01]  /*18070*/  IMAD.IADD R80, R206, 0x1, R77 ;  /* 0x00000001ce507824 */ /* 0x000fe200078e024d */
[----:B------:R-:W5:Y:S01]  /*18080*/  LD.E.128 R36, desc[UR38][R36.64] ;  /* 0x0000002624247980 */ /* 0x000f62000c101d00 */
[----:B------:R-:W-:Y:S02]  /*18090*/  IMAD R77, R3, UR4, RZ ;  /* 0x00000004034d7c24 */ /* 0x000fe4000f8e02ff */
[----:B------:R-:W-:Y:S01]  /*180a0*/  @P1 IMAD.HI.U32 R78, R80, R89, RZ ;  /* 0x00000059504e1227 */ /* 0x000fe200078e00ff */
[----:B------:R-:W5:Y:S03]  /*180b0*/  LD.E.128 R40, desc[UR38][R40.64] ;  /* 0x0000002628287980 */ /* 0x000f66000c101d00 */
[----:B------:R-:W-:Y:S01]  /*180c0*/  IMAD.IADD R21, R21, 0x1, R79 ;  /* 0x0000000115157824 */ /* 0x000fe200078e024f */
[----:B------:R-:W5:Y:S01]  /*180d0*/  LD.E.128 R44, desc[UR38][R44.64] ;  /* 0x000000262c2c7980 */ /* 0x000f62000c101d00 */
[----:B------:R-:W-:Y:S01]  /*180e0*/  IMAD.MOV.U32 R3, RZ, RZ, R80 ;  /* 0x000000ffff037224 */ /* 0x000fe200078e0050 */
[----:B---3--:R-:W-:Y:S01]  /*180f0*/  @P1 SHF.R.U32.HI R3, RZ, R91, R78 ;  /* 0x0000005bff031219 */ /* 0x008fe2000001164e */
        /* <DEDUP_REMOVED lines=12> */
[----:B------:R-:W-:-:S03]  /*181c0*/  IMAD R85, R3, UR5, R20 ;  /* 0x0000000503557c24 */ /* 0x000fc6000f8e0214 */
[----:B------:R-:W5:Y:S01]  /*181d0*/  LD.E.128 R64, desc[UR38][R64.64] ;  /* 0x0000002640407980 */ /* 0x000f62000c101d00 */
[----:B------:R-:W-:-:S03]  /*181e0*/  IMAD.WIDE.U32 R20, R3, UR4, R76 ;  /* 0x0000000403147c25 */ /* 0x000fc6000f8e004c */
[----:B------:R-:W5:Y:S01]  /*181f0*/  LD.E.128 R68, desc[UR38][R68.64] ;  /* 0x0000002644447980 */ /* 0x000f62000c101d00 */
[----:B------:R-:W-:-:S03]  /*18200*/  SHF.R.S32.HI R3, RZ, 0x1f, R79 ;  /* 0x0000001fff037819 */ /* 0x000fc6000001144f */
[----:B------:R-:W5:Y:S01]  /*18210*/  LD.E.128 R72, desc[UR38][R72.64] ;  /* 0x0000002648487980 */ /* 0x000f62000c101d00 */
[----:B------:R-:W-:Y:S01]  /*18220*/  IMAD.IADD R206, R235, 0x1, R206 ;  /* 0x00000001ebce7824 */ /* 0x000fe200078e02ce */
[----:B------:R-:W-:Y:S01]  /*18230*/  ULDC.64 UR4, c[0x0][0xad8] ;  /* 0x0002b60000047ab9 */ /* 0x000fe20000000a00 */
        /* <DEDUP_REMOVED lines=45> */
.L_x_2847:
[----:B------:R-:W-:Y:S05]  /*18510*/  BSYNC B1 ;  /* 0x0000000000017941 */ /* 0x000fea0003800000 */
.L_x_2846:
        /* <DEDUP_REMOVED lines=22> */
.L_x_2849:
[----:B------:R-:W-:Y:S05]  /*18680*/  BSYNC B1 ;  /* 0x0000000000017941 */ /* 0x000fea0003800000 */
.L_x_2848:
        /* <DEDUP_REMOVED lines=21> */
.L_x_2851:
[----:B------:R-:W-:Y:S05]  /*187e0*/  BSYNC B1 ;  /* 0x0000000000017941 */ /* 0x000fea0003800000 */
.L_x_2850:
[----:B-1--4-:R-:W1:Y:S04]  /*187f0*/  SHFL.IDX PT, R3, R3, 0x3, 0x181f ;  /* 0x00781f0003037f89 */ /* 0x012e6800000e0000 */
[----:B------:R-:W4:Y:S01]  /*18800*/  SHFL.IDX PT, R80, R80, 0x3, 0x181f ;  /* 0x00781f0050507f89 */ /* 0x000f2200000e0000 */
[----:B------:R-:W-:Y:S05]  /*18810*/  @P1 BRA `(.L_x_2852) ;  /* 0x0000000c00e41947 */ /* 0x000fea0003800000 */
[----:B------:R-:W-:Y:S02]  /*18820*/  ULDC UR4, c[0x0][0xac8] ;  /* 0x0002b20000047ab9 */ /* 0x000fe40000000800 */
[----:B------:R-:W-:Y:S02]  /*18830*/  ISETP.GE.AND P3, PT, R208, UR4, PT ;  /* 0x00000004d0007c0c */ /* 0x000fe4000bf66270 */
[----:B------:R-:W-:Y:S02]  /*18840*/  ISETP.GE.AND P4, PT, R222, UR4, PT ;  /* 0x00000004de007c0c */ /* 0x000fe4000bf86270 */
[----:B------:R-:W-:-:S09]  /*18850*/  ISETP.GE.AND P5, PT, R221, UR4, PT ;  /* 0x00000004dd007c0c */ /* 0x000fd2000bfa6270 */
[-C--:B0---4-:R-:W-:Y:S02]  /*18860*/  @!P3 LEA R4, P0, R208, R80.reuse, 0x1 ;  /* 0x00000050d004b211 */ /* 0x091fe400078008ff */
[-C--:B------:R-:W-:Y:S02]  /*18870*/  @!P4 LEA R6, P1, R222, R80.reuse, 0x1 ;  /* 0x00000050de06c211 */ /* 0x080fe400078208ff */
[C---:B------:R-:W-:Y:S02]  /*18880*/  @!P5 LEA R8, P2, R221.reuse, R80, 0x1 ;  /* 0x00000050dd08d211 */ /* 0x040fe400078408ff */
[-C--:B-1----:R-:W-:Y:S02]  /*18890*/  @!P3 LEA.HI.X R5, R208, R3.reuse, R93, 0x1, P0 ;  /* 0x00000003d005b211 */ /* 0x082fe400000f0c5d */
        /* <DEDUP_REMOVED lines=11> */
.L_x_2844:
[----:B------:R-:W-:Y:S01]  /*18950*/  ULDC.64 UR4, c[0x0][0xc00] ;  /* 0x0003000000047ab9 */ /* 0x000fe20000000a00 */
[----:B------:R-:W4:Y:S01]  /*18960*/  LDC.64 R4, c[0x0][0xc00] ;  /* 0x00030000ff047b82 */ /* 0x000f220000000a00 */
[----:B------:R-:W-:Y:S01]  /*18970*/  ISETP.NE.U32.AND P0, PT, RZ, UR4, PT ;  /* 0x00000004ff007c0c */ /* 0x000fe2000bf05070 */
[----:B------:R-:W-:-:S03]  /*18980*/  IMAD.MOV.U32 R0, RZ, RZ, RZ ;  /* 0x000000ffff007224 */ /* 0x000fc600078e00ff */
[----:B------:R-:W-:Y:S01]  /*18990*/  ISETP.NE.AND.EX P0, PT, RZ, UR5, PT, P0 ;  /* 0x00000005ff007c0c */ /* 0x000fe2000bf05300 */
[----:B------:R-:W-:Y:S02]  /*189a0*/  ULDC.64 UR4, c[0x0][0xc08] ;  /* 0x0003020000047ab9 */ /* 0x000fe40000000a00 */
[----:B------:R-:W-:Y:S01]  /*189b0*/  ISETP.NE.U32.AND P1, PT, RZ, UR4, PT ;  /* 0x00000004ff007c0c */ /* 0x000fe2000bf25070 */
[----:B------:R-:W0:Y:S03]  /*189c0*/  LDC R25, c[0x0][0xbe8] ;  /* 0x0002fa00ff197b82 */ /* 0x000e260000000800 */
[----:B------:R-:W-:Y:S01]  /*189d0*/  ISETP.NE.AND.EX P1, PT, RZ, UR5, PT, P1 ;  /* 0x00000005ff007c0c */ /* 0x000fe2000bf25310 */
[----:B----4-:R-:W-:-:S12]  /*189e0*/  IMAD.WIDE R4, R232, 0x4, R4 ;  /* 0x00000004e8047825 */ /* 0x010fd800078e0204 */
[----:B------:R-:W4:Y:S01]  /*189f0*/  @P1 LDC.64 R6, c[0x0][0xc08] ;  /* 0x00030200ff061b82 */ /* 0x000f220000000a00 */
[----:B------:R-:W-:Y:S02]  /*18a00*/  ULDC UR4, c[0x0][0xa88] ;  /* 0x0002a20000047ab9 */ /* 0x000fe40000000800 */
[----:B------:R-:W-:Y:S01]  /*18a10*/  IMAD.U32 R8, RZ, RZ, UR4 ;  /* 0x00000004ff087e24 */ /* 0x000fe2000f8e00ff */
[----:B------:R0:W5:Y:S01]  /*18a20*/  @P0 LDG.E R0, desc[UR38][R4.64] ;  /* 0x0000002604000981 */ /* 0x000162000c1e1900 */
[----:B----4-:R-:W-:-:S05]  /*18a30*/  @P1 IMAD.WIDE R6, R232, 0x4, R6 ;  /* 0x00000004e8061825 */ /* 0x010fca00078e0206 */
[----:B------:R4:W5:Y:S01]  /*18a40*/  @P1 LDG.E R8, desc[UR38][R6.64] ;  /* 0x0000002606081981 */ /* 0x000962000c1e1900 */
[----:B0-----:R-:W-:Y:S02]  /*18a50*/  ISETP.NE.AND P2, PT, R25, 0x1, PT ;  /* 0x000000011900780c */ /* 0x001fe40003f45270 */
[----:B------:R-:W-:Y:S01]  /*18a60*/  SHF.R.S32.HI R9, RZ, 0x1f, R232 ;  /* 0x0000001fff097819 */ /* 0x000fe200000114e8 */
[----:B------:R-:W0:Y:S10]  /*18a70*/  S2R R3, SR_TID.X ;  /* 0x0000000000037919 */ /* 0x000e340000002100 */
[----:B------:R-:W1:Y:S01]  /*18a80*/  @P2 LDC R27, c[0x0][0xbec] ;  /* 0x0002fb00ff1b2b82 */ /* 0x000e620000000800 */
[----:B0-----:R-:W-:-:S05]  /*18a90*/  VIADD R3, R3, 0xffffff80 ;  /* 0xffffff8003037836 */ /* 0x001fca0000000000 */
[----:B------:R-:W-:Y:S01]  /*18aa0*/  ISETP.GE.AND P3, PT, R3, 0x80, PT ;  /* 0x000000800300780c */ /* 0x000fe20003f66270 */
[----:B----4-:R-:W-:-:S12]  /*18ab0*/  @P1 BRA `(.L_x_2853) ;  /* 0x0000000000101947 */ /* 0x010fd80003800000 */
[----:B------:R-:W-:Y:S05]  /*18ac0*/  @!P0 BRA `(.L_x_2853) ;  /* 0x00000000000c8947 */ /* 0x000fea0003800000 */
[----:B------:R-:W4:Y:S04]  /*18ad0*/  LDG.E R3, desc[UR38][R4.64] ;  /* 0x0000002604037981 */ /* 0x000f28000c1e1900 */
[----:B-----5:R-:W4:Y:S02]  /*18ae0*/  LDG.E R8, desc[UR38][R4.64+0x4] ;  /* 0x0000042604087981 */ /* 0x020f24000c1e1900 */
[----:B----4-:R-:W-:-:S07]  /*18af0*/  IMAD.IADD R8, R8, 0x1, -R3 ;  /* 0x0000000108087824 */ /* 0x010fce00078e0a03 */
.L_x_2853:
[----:B------:R-:W-:Y:S01]  /*18b00*/  BSSY B1, `(.L_x_2854) ;  /* 0x000002d000017945 */ /* 0x000fe20003800000 */
[----:B------:R-:W-:Y:S02]  /*18b10*/  SHF.R.S32.HI R13, RZ, 0x1f, R225 ;  /* 0x0000001fff0d7819 */ /* 0x000fe400000114e1 */
[----:B------:R-:W-:Y:S02]  /*18b20*/  SEL R15, R232, RZ, !P0 ;  /* 0x000000ffe80f7207 */ /* 0x000fe40004000000 */
[----:B------:R-:W-:Y:S02]  /*18b30*/  SEL R14, R9, RZ, !P0 ;  /* 0x000000ff090e7207 */ /* 0x000fe40004000000 */
[----:B-----5:R-:W-:Y:S01]  /*18b40*/  SHF.R.S32.HI R11, RZ, 0x1f, R0 ;  /* 0x0000001fff0b7819 */ /* 0x020fe20000011400 */
[----:B------:R-:W-:Y:S06]  /*18b50*/  @P3 BRA `(.L_x_2855) ;  /* 0x00000000009c3947 */ /* 0x000fec0003800000 */
[----:B------:R-:W0:Y:S01]  /*18b60*/  S2R R5, SR_TID.X ;  /* 0x0000000000057919 */ /* 0x000e220000002100 */
[----:B------:R-:W4:Y:S02]  /*18b70*/  LDC R9, c[0x0][0xbe8] ;  /* 0x0002fa00ff097b82 */ /* 0x000f240000000800 */
[----:B----4-:R-:W-:Y:S01]  /*18b80*/  IMAD R3, R8, R9, RZ ;  /* 0x0000000908037224 */ /* 0x010fe200078e02ff */
[----:B0-----:R-:W-:-:S04]  /*18b90*/  IADD3 R12, R206, -0x80, R5 ;  /* 0xffffff80ce0c7810 */ /* 0x001fc80007ffe005 */
        /* <DEDUP_REMOVED lines=9> */
[----:B------:R-:W0:Y:S08]  /*18c30*/  @P0 LDC R7, c[0x0][0xbec] ;  /* 0x0002fb00ff070b82 */ /* 0x000e300000000800 */
[----:B------:R-:W4:Y:S01]  /*18c40*/  @P0 LDC R21, c[0x0][0xbf0] ;  /* 0x0002fc00ff150b82 */ /* 0x000f220000000800 */
[----:B0-----:R-:W-:-:S04]  /*18c50*/  @P0 IMAD.HI.U32 R6, R12, R7, RZ ;  /* 0x000000070c060227 */ /* 0x001fc800078e00ff */
[----:B------:R-:W-:Y:S01]  /*18c60*/  IMAD R7, R225, UR5, R10 ;  /* 0x00000005e1077c24 */ /* 0x000fe2000f8e020a */
[----:B------:R-:W-:Y:S01]  /*18c70*/  ULDC.64 UR4, c[0x0][0xb98] ;  /* 0x0002e60000047ab9 */ /* 0x000fe20000000a00 */
[----:B----4-:R-:W-:Y:S02]  /*18c80*/  @P0 SHF.R.U32.HI R3, RZ, R21, R6 ;  /* 0x00000015ff030219 */ /* 0x010fe40000011606 */
[----:B------:R-:W-:Y:S02]  /*18c90*/  IMAD.IADD R5, R5, 0x1, R7 ;  /* 0x0000000105057824 */ /* 0x000fe400078e0207 */
[----:B------:R-:W-:Y:S02]  /*18ca0*/  IMAD R6, R14, UR4, RZ ;  /* 0x000000040e067c24 */ /* 0x000fe4000f8e02ff */
[----:B------:R-:W-:Y:S02]  /*18cb0*/  IMAD.MOV R7, RZ, RZ, -R3 ;  /* 0x000000ffff077224 */ /* 0x000fe400078e0a03 */
[----:B------:R-:W-:-:S04]  /*18cc0*/  IMAD.WIDE.U32 R4, R15, UR4, R4 ;  /* 0x000000040f047c25 */ /* 0x000fc8000f8e0004 */
[----:B------:R-:W-:Y:S01]  /*18cd0*/  IMAD R7, R9, R7, R12 ;  /* 0x0000000709077224 */ /* 0x000fe200078e020c */
[----:B------:R-:W-:Y:S01]  /*18ce0*/  SHF.R.S32.HI R9, RZ, 0x1f, R3 ;  /* 0x0000001fff097819 */ /* 0x000fe20000011403 */
[----:B------:R-:W-:Y:S01]  /*18cf0*/  IMAD R6, R15, UR5, R6 ;  /* 0x000000050f067c24 */ /* 0x000fe2000f8e0206 */
[----:B------:R-:W-:Y:S01]  /*18d00*/  IADD3 R4, P0, R3, R4, RZ ;  /* 0x0000000403047210 */ /* 0x000fe20007f1e0ff */
[----:B------:R-:W-:Y:S01]  /*18d10*/  ULDC.64 UR4, c[0x0][0xb88] ;  /* 0x0002e20000047ab9 */ /* 0x000fe20000000a00 */
        /* <DEDUP_REMOVED lines=11> */
.L_x_2855:
[----:B------:R-:W-:Y:S05]  /*18dd0*/  BSYNC B1 ;  /* 0x0000000000017941 */ /* 0x000fea0003800000 */
.L_x_2854:
[----:B------:R-:W4:Y:S01]  /*18de0*/  @P2 LDC R9, c[0x0][0xbf0] ;  /* 0x0002fc00ff092b82 */ /* 0x000f220000000800 */
[----:B------:R-:W-:Y:S01]  /*18df0*/  ULDC.64 UR4, c[0x0][0xaa0] ;  /* 0x0002a80000047ab9 */ /* 0x000fe20000000a00 */
[----:B0-----:R-:W-:Y:S02]  /*18e00*/  IMAD R7, R224, 0x20, R235 ;  /* 0x00000020e0077824 */ /* 0x001fe400078e02eb */
[----:B------:R-:W-:Y:S02]  /*18e10*/  IMAD R3, R11, UR4, RZ ;  /* 0x000000040b037c24 */ /* 0x000fe4000f8e02ff */
[----:B------:R-:W-:-:S04]  /*18e20*/  IMAD.WIDE.U32 R4, R0, UR4, RZ ;  /* 0x0000000400047c25 */ /* 0x000fc8000f8e00ff */
[----:B------:R-:W-:Y:S01]  /*18e30*/  IMAD R3, R0, UR5, R3 ;  /* 0x0000000500037c24 */ /* 0x000fe2000f8e0203 */
[----:B------:R-:W-:Y:S01]  /*18e40*/  ULDC.64 UR4, c[0x0][0xae8] ;  /* 0x0002ba0000047ab9 */ /* 0x000fe20000000a00 */
[----:B------:R-:W-:Y:S02]  /*18e50*/  IMAD.IADD R10, R206, 0x1, R7 ;  /* 0x00000001ce0a7824 */ /* 0x000fe400078e0207 */
[----:B------:R-:W-:Y:S02]  /*18e60*/  IMAD R0, R13, UR4, RZ ;  /* 0x000000040d007c24 */ /* 0x000fe4000f8e02ff */
[----:B------:R-:W-:Y:S02]  /*18e70*/  IMAD.IADD R5, R5, 0x1, R3 ;  /* 0x0000000105057824 */ /* 0x000fe400078e0203 */
[----:B------:R-:W-:Y:S02]  /*18e80*/  IMAD R7, R225, UR5, R0 ;  /* 0x00000005e1077c24 */ /* 0x000fe4000f8e0200 */
[----:B-1----:R-:W-:-:S04]  /*18e90*/  @P2 IMAD.HI.U32 R0, R10, R27, RZ ;  /* 0x0000001b0a002227 */ /* 0x002fc800078e00ff */
        /* <DEDUP_REMOVED lines=28> */
[----:B------:R0:W1:Y:S04]  /*19060*/  SHFL.IDX PT, R0, R4, RZ, 0x181f ;  /* 0x00181fff04007589 */ /* 0x00006800000e0000 */
[----:B------:R0:W4:Y:S02]  /*19070*/  SHFL.IDX PT, R14, R3, RZ, 0x181f ;  /* 0x00181fff030e7589 */ /* 0x00012400000e0000 */
.L_x_3076:
[----:B------:R-:W-:Y:S01]  /*19080*/  IMAD R8, R8, R25, RZ ;  /* 0x0000001908087224 */ /* 0x000fe200078e02ff */
[----:B------:R-:W-:Y:S01]  /*19090*/  BSSY B1, `(.L_x_2857) ;  /* 0x0000019000017945 */ /* 0x000fe20003800000 */
[----:B------:R-:W-:-:S05]  /*190a0*/  IMAD.IADD R7, R235, 0x1, R206 ;  /* 0x00000001eb077824 */ /* 0x000fca00078e02ce */
        /* <DEDUP_REMOVED lines=12> */
[----:B-1----:R-:W-:Y:S02]  /*19170*/  @!P3 LEA.HI.X R11, R208, R0, R5, 0x1, P5 ;  /* 0x00000000d00bb211 */ /* 0x002fe400028f0c05 */
        /* <DEDUP_REMOVED lines=10> */
.L_x_2858:
[----:B------:R-:W-:Y:S05]  /*19220*/  BSYNC B1 ;  /* 0x0000000000017941 */ /* 0x000fea0003800000 */
.L_x_2857:
[----:B------:R-:W-:-:S03]  /*19230*/  UMOV UR4, 0xffffffff ;  /* 0xffffffff00047882 */ /* 0x000fc60000000000 */
[----:B------:R-:W-:Y:S05]  /*19240*/  BRA.DIV UR4, `(.L_x_2859) ;  /* 0x0000009204f47947 */ /* 0x000fea000b800000 */
[----:B-1----:R1:W0:Y:S04]  /*19250*/  SHFL.IDX PT, R0, R4, 0x1, 0x181f ;  /* 0x00381f0004007f89 */ /* 0x00222800000e0000 */
[----:B----4-:R1:W4:Y:S02]  /*19260*/  SHFL.IDX PT, R14, R3, 0x1, 0x181f ;  /* 0x00381f00030e7f89 */ /* 0x01032400000e0000 */
.L_x_3080:
        /* <DEDUP_REMOVED lines=25> */
.L_x_2861:
[----:B------:R-:W-:Y:S05]  /*19400*/  BSYNC B1 ;  /* 0x0000000000017941 */ /* 0x000fea0003800000 */
.L_x_2860:
[----:B------:R-:W-:-:S03]  /*19410*/  UMOV UR4, 0xffffffff ;  /* 0xffffffff00047882 */ /* 0x000fc60000000000 */
[----:B------:R-:W-:Y:S05]  /*19420*/  BRA.DIV UR4, `(.L_x_2862) ;  /* 0x0000009204c47947 */ /* 0x000fea000b800000 */
[----:B0-----:R0:W0:Y:S04]  /*19430*/  SHFL.IDX PT, R0, R4, 0x2, 0x181f ;  /* 0x00581f0004007f89 */ /* 0x00102800000e0000 */
[----:B----4-:R4:W0:Y:S02]  /*19440*/  SHFL.IDX PT, R14, R3, 0x2, 0x181f ;  /* 0x00581f00030e7f89 */ /* 0x01082400000e0000 */
.L_x_3084:
        /* <DEDUP_REMOVED lines=25> */
.L_x_2864:
[----:B------:R-:W-:Y:S05]  /*195e0*/  BSYNC B1 ;  /* 0x0000000000017941 */ /* 0x000fea0003800000 */
.L_x_2863:
[----:B------:R-:W-:-:S03]  /*195f0*/  UMOV UR4, 0xffffffff ;  /* 0xffffffff00047882 */ /* 0x000fc60000000000 */
[----:B------:R-:W-:Y:S05]  /*19600*/  BRA.DIV UR4, `(.L_x_2865) ;  /* 0x0000009204947947 */ /* 0x000fea000b800000 */
[----:B0-----:R0:W0:Y:S04]  /*19610*/  SHFL.IDX PT, R0, R4, 0x3, 0x181f ;  /* 0x00781f0004007f89 */ /* 0x00102800000e0000 */
[----:B------:R0:W0:Y:S02]  /*19620*/  SHFL.IDX PT, R14, R3, 0x3, 0x181f ;  /* 0x00781f00030e7f89 */ /* 0x00002400000e0000 */
.L_x_3088:
[----:B01--4-:R-:W-:-:S05]  /*19630*/  VIADD R3, R7, 0x60 ;  /* 0x0000006007037836 */ /* 0x013fca0000000000 */
        /* <DEDUP_REMOVED lines=23> */
.L_x_2852:
[----:B------:R-:W-:Y:S05]  /*197b0*/  BSYNC B0 ;  /* 0x0000000000007941 */ /* 0x000fea0003800000 */
.L_x_2843:
[----:B------:R-:W-:Y:S02]  /*197c0*/  ULDC UR4, c[0x0][0xc3c] ;  /* 0x00030f0000047ab9 */ /* 0x000fe40000000800 */
[----:B---3--:R-:W-:-:S13]  /*197d0*/  ISETP.GE.AND P0, PT, R83, UR4, PT ;  /* 0x0000000453007c0c */ /* 0x008fda000bf06270 */
[----:B------:R-:W-:Y:S05]  /*197e0*/  @!P0 BRA `(.L_x_2866) ;  /* 0xfffffe7800188947 */ /* 0x000fea000383ffff */
[----:B------:R-:W-:Y:S05]  /*197f0*/  BRA `(.L_x_2660) ;  /* 0x0000007c00ac7947 */ /* 0x000fea0003800000 */
.L_x_2658:
[----:B------:R-:W-:-:S08]  /*19800*/  NOP ;  /* 0x0000000000007918 */ /* 0x000fd00000000000 */
[----:B--2---:R-:W0:-:S00]  /*19810*/  USETMAXREG.DEALLOC.CTAPOOL 0x18 ;  /* 0x00000018000079c8 */ /* 0x004e0000080e0500 */
        /* <DEDUP_REMOVED lines=16> */
.L_x_2867:
[----:B------:R-:W-:Y:S01]  /*19920*/  LOP3.LUT R0, R4, 0x1f, RZ, 0xc0, !PT ;  /* 0x0000001f04007812 */ /* 0x000fe200078ec0ff */
[----:B------:R-:W-:Y:S01]  /*19930*/  ULDC UR4, c[0x0][0xc3c] ;  /* 0x00030f0000047ab9 */ /* 0x000fe20000000800 */
[----:B------:R-:W1:Y:S01]  /*19940*/  S2UR UR6, SR_CTAID.X ;  /* 0x00000000000679c3 */ /* 0x000e620000002500 */
[----:B------:R-:W-:Y:S01]  /*19950*/  ULDC UR5, c[0x0][0xc38] ;  /* 0x00030e0000057ab9 */ /* 0x000fe20000000800 */
[----:B------:R-:W-:-:S04]  /*19960*/  ISETP.NE.AND P0, PT, R0, 0x1f, PT ;  /* 0x0000001f0000780c */ /* 0x000fc80003f05270 */
[----:B------:R-:W-:-:S13]  /*19970*/  ISETP.GE.OR P1, PT, R0, UR4, !P0 ;  /* 0x0000000400007c0c */ /* 0x000fda000c726670 */
[----:B0-----:R-:W0:Y:S02]  /*19980*/  @!P1 LDC.64 R2, c[0x0][0xc80] ;  /* 0x00032000ff029b82 */ /* 0x001e240000000a00 */
        /* <DEDUP_REMOVED lines=34> */
.L_x_2873:
        /* <DEDUP_REMOVED lines=12> */
.L_x_2872:
[----:B------:R-:W-:Y:S05]  /*19c70*/  BSYNC B0 ;  /* 0x0000000000007941 */ /* 0x000fea0003800000 */
.L_x_2871:
        /* <DEDUP_REMOVED lines=21> */
.L_x_2869:
        /* <DEDUP_REMOVED lines=20> */
.L_x_2874:
[----:B-12---:R-:W-:Y:S01]  /*19f10*/  IMAD.MOV R5, RZ, RZ, -R3 ;  /* 0x000000ffff057224 */ /* 0x006fe200078e0a03 */
[----:B------:R-:W-:Y:S01]  /*19f20*/  IABS R7, R9 ;  /* 0x0000000900077213 */ /* 0x000fe20000000000 */
[----:B---3--:R-:W-:Y:S02]  /*19f30*/  IMAD R16, R16, UR5, R8 ;  /* 0x0000000510107c24 */ /* 0x008fe4000f8e0208 */
        /* <DEDUP_REMOVED lines=22> */
[----:B------:R-:W-:Y:S01]  /*1a0a0*/  VIADDMNMX R11, R10, UR5, R11, PT ;  /* 0x000000050a0b7c46 */ /* 0x000fe2000b80010b */
[----:B------:R-:W-:-:S03]  /*1a0b0*/  IMAD.IADD R5, R8, 0x1, R5 ;  /* 0x0000000108057824 */ /* 0x000fc600078e0205 */
[----:B------:R-:W-:-:S04]  /*1a0c0*/  IABS R7, R11 ;  /* 0x0000000b00077213 */ /* 0x000fc80000000000 */
[----:B------:R-:W1:Y:S08]  /*1a0d0*/  I2F.RP R10, R7 ;  /* 0x00000007000a7306 */ /* 0x000e700000209400 */
[----:B-1----:R-:W1:Y:S02]  /*1a0e0*/  MUFU.RCP R10, R10 ;  /* 0x0000000a000a7308 */ /* 0x002e640000001000 */
[----:B-1----:R-:W-:Y:S01]  /*1a0f0*/  VIADD R3, R10, 0xffffffe ;  /* 0x0ffffffe0a037836 */ /* 0x002fe20000000000 */
[----:B------:R-:W-:-:S05]  /*1a100*/  IABS R10, R11 ;  /* 0x0000000b000a7213 */ /* 0x000fca0000000000 */
[----:B------:R-:W1:Y:S01]  /*1a110*/  F2I.FTZ.U32.TRUNC.NTZ R3, R3 ;  /* 0x0000000300037305 */ /* 0x000e62000021f000 */
[----:B------:R-:W-:Y:S02]  /*1a120*/  IMAD.MOV R10, RZ, RZ, -R10 ;  /* 0x000000ffff0a7224 */ /* 0x000fe400078e0a0a */
[----:B-1----:R-:W-:-:S04]  /*1a130*/  IMAD.MOV R2, RZ, RZ, -R3 ;  /* 0x000000ffff027224 */ /* 0x002fc800078e0a03 */
[----:B------:R-:W-:Y:S02]  /*1a140*/  IMAD R9, R2, R7, RZ ;  /* 0x0000000702097224 */ /* 0x000fe400078e02ff */
[----:B------:R-:W-:-:S04]  /*1a150*/  IMAD.MOV.U32 R2, RZ, RZ, RZ ;  /* 0x000000ffff027224 */ /* 0x000fc800078e00ff */
[----:B------:R-:W-:Y:S01]  /*1a160*/  IMAD.HI.U32 R2, R3, R9, R2 ;  /* 0x0000000903027227 */ /* 0x000fe200078e0002 */
[----:B------:R-:W-:Y:S02]  /*1a170*/  IABS R9, R8 ;  /* 0x0000000800097213 */ /* 0x000fe40000000000 */
[----:B------:R-:W-:-:S03]  /*1a180*/  LOP3.LUT R3, R8, R11, RZ, 0x3c, !PT ;  /* 0x0000000b08037212 */ /* 0x000fc600078e3cff */
        /* <DEDUP_REMOVED lines=16> */
.L_x_2870:
[----:B------:R-:W-:Y:S02]  /*1a290*/  IMAD.MOV.U32 R17, RZ, RZ, RZ ;  /* 0x000000ffff117224 */ /* 0x000fe400078e00ff */
[----:B------:R-:W-:Y:S02]  /*1a2a0*/  IMAD.U32 R16, RZ, RZ, UR6 ;  /* 0x00000006ff107e24 */ /* 0x000fe4000f8e00ff */
[----:B------:R-:W-:-:S07]  /*1a2b0*/  IMAD.MOV.U32 R18, RZ, RZ, RZ ;  /* 0x000000ffff127224 */ /* 0x000fce00078e00ff */
.L_x_2875:
[----:B------:R-:W-:-:S13]  /*1a2c0*/  ISETP.NE.AND P0, PT, R0, RZ, PT ;  /* 0x000000ff0000720c */ /* 0x000fda0003f05270 */
[----:B------:R-:W1:Y:S01]  /*1a2d0*/  @!P0 S2R R3, SR_CgaCtaId ;  /* 0x0000000000038919 */ /* 0x000e620000008800 */
[----:B------:R-:W-:-:S04]  /*1a2e0*/  @!P0 MOV R0, 0x400 ;  /* 0x0000040000008802 */ /* 0x000fc80000000f00 */
[----:B-1----:R-:W-:-:S05]  /*1a2f0*/  @!P0 LEA R0, R3, R0, 0x18 ;  /* 0x0000000003008211 */ /* 0x002fca00078ec0ff */
[----:B------:R2:W-:Y:S01]  /*1a300*/  @!P0 STS.128 [R0+0x228d0], R16 ;  /* 0x0228d01000008388 */ /* 0x0005e20000000c00 */
[----:B------:R-:W-:Y:S06]  /*1a310*/  BAR.ARV 0x5, 0x180 ;  /* 0x0146000000007b1d */ /* 0x000fec0000002000 */
.L_x_2868:
[----:B--2---:R-:W-:Y:S01]  /*1a320*/  IMAD.MOV.U32 R0, RZ, RZ, 0x1 ;  /* 0x00000001ff007424 */ /* 0x004fe200078e00ff */
[----:B------:R2:W-:Y:S01]  /*1a330*/  STL [R1+0x8], RZ ;  /* 0x000008ff01007387 */ /* 0x0005e20000100800 */
[----:B------:R-:W-:Y:S02]  /*1a340*/  ULDC UR4, c[0x0][0xc3c] ;  /* 0x00030f0000047ab9 */ /* 0x000fe40000000800 */
[----:B-1----:R-:W-:Y:S01]  /*1a350*/  ISETP.GE.AND P0, PT, R19, UR4, PT ;  /* 0x0000000413007c0c */ /* 0x002fe2000bf06270 */
[----:B------:R2:W-:Y:S04]  /*1a360*/  STL [R1+0x14], R0 ;  /* 0x0000140001007387 */ /* 0x0005e80000100800 */
[----:B------:R2:W-:Y:S08]  /*1a370*/  STL [R1+0x48], RZ ;  /* 0x000048ff01007387 */ /* 0x0005f00000100800 */
[----:B--2---:R-:W-:Y:S05]  /*1a380*/  @P0 BRA `(.L_x_2876) ;  /* 0x0000006c00e00947 */ /* 0x004fea0003800000 */
[----:B------:R-:W1:Y:S01]  /*1a390*/  S2UR UR5, SR_CgaCtaId ;  /* 0x00000000000579c3 */ /* 0x000e620000008800 */
[C---:B------:R-:W-:Y:S01]  /*1a3a0*/  IMAD.SHL.U32 R0, R4.reuse, 0x8, RZ ;  /* 0x0000000804007824 */ /* 0x040fe200078e00ff */
[----:B------:R-:W-:Y:S01]  /*1a3b0*/  LOP3.LUT R5, R4, 0x7f, RZ, 0xc0, !PT ;  /* 0x0000007f04057812 */ /* 0x000fe200078ec0ff */
[----:B------:R-:W-:Y:S01]  /*1a3c0*/  UMOV UR4, 0x400 ;  /* 0x0000040000047882 */ /* 0x000fe20000000000 */
[----:B------:R-:W-:Y:S01]  /*1a3d0*/  BSSY B8, `(.L_x_2876) ;  /* 0x00006f3000087945 */ /* 0x000fe20003800000 */
[----:B------:R-:W-:Y:S01]  /*1a3e0*/  ULDC.64 UR40, c[0x0][0x198] ;  /* 0x0000660000287ab9 */ /* 0x000fe20000000a00 */
[----:B------:R-:W-:Y:S01]  /*1a3f0*/  LOP3.LUT R3, R0, 0x1f8, RZ, 0xc0, !PT ;  /* 0x000001f800037812 */ /* 0x000fe200078ec0ff */
[----:B0-----:R-:W-:Y:S01]  /*1a400*/  IMAD.SHL.U32 R2, R5, 0x8, RZ ;  /* 0x0000000805027824 */ /* 0x001fe200078e00ff */
[----:B------:R-:W-:Y:S01]  /*1a410*/  SHF.R.U32.HI R5, RZ, 0x3, R5 ;  /* 0x00000003ff057819 */ /* 0x000fe20000011605 */
[----:B------:R-:W-:Y:S01]  /*1a420*/  ULDC UR36, c[0x0][0xc] ;  /* 0x0000030000247ab9 */ /* 0x000fe20000000800 */
[----:B------:R-:W-:Y:S01]  /*1a430*/  LOP3.LUT R3, R3, 0x38, R4, 0x78, !PT ;  /* 0x0000003803037812 */ /* 0x000fe200078e7804 */
[----:B------:R-:W-:-:S03]  /*1a440*/  IMAD.SHL.U32 R4, R4, 0x10, RZ ;  /* 0x0000001004047824 */ /* 0x000fc600078e00ff */
[----:B------:R-:W-:Y:S02]  /*1a450*/  LOP3.LUT R2, R3, 0x200, R2, 0xf8, !PT ;  /* 0x0000020003027812 */ /* 0x000fe400078ef802 */
[----:B------:R-:W-:Y:S01]  /*1a460*/  LOP3.LUT R0, R5, 0x70, R4, 0xf8, !PT ;  /* 0x0000007005007812 */ /* 0x000fe200078ef804 */
[----:B------:R-:W-:Y:S01]  /*1a470*/  IMAD.MOV.U32 R0, RZ, RZ, 0x1 ;  /* 0x00000001ff007424 */ /* 0x000fe200078e00ff */
[----:B-1----:R-:W-:-:S06]  /*1a480*/  ULEA UR4, UR5, UR4, 0x18 ;  /* 0x0000000405047291 */ /* 0x002fcc000f8ec03f */
[----:B------:R-:W-:-:S04]  /*1a490*/  IMAD.U32 R3, RZ, RZ, UR4 ;  /* 0x00000004ff037e24 */ /* 0x000fc8000f8e00ff */
[----:B------:R-:W-:Y:S01]  /*1a4a0*/  IMAD R2, R2, 0x2, R3 ;  /* 0x0000000202027824 */ /* 0x000fe200078e0203 */
[----:B------:R0:W-:Y:S04]  /*1a4b0*/  STL [R1+0x4], R3 ;  /* 0x0000040301007387 */ /* 0x0001e80000100800 */
[----:B------:R0:W-:Y:S04]  /*1a4c0*/  STL [R1+0x34], R2 ;  /* 0x0000340201007387 */ /* 0x0001e80000100800 */
[----:B------:R0:W-:Y:S04]  /*1a4d0*/  STL [R1+0x48], RZ ;  /* 0x000048ff01007387 */ /* 0x0001e80000100800 */
[----:B------:R0:W-:Y:S04]  /*1a4e0*/  STL [R1+0x18], R0 ;  /* 0x0000180001007387 */ /* 0x0001e80000100800 */
[----:B------:R0:W-:Y:S04]  /*1a4f0*/  STL [R1+0xc], RZ ;  /* 0x00000cff01007387 */ /* 0x0001e80000100800 */
[----:B------:R0:W-:Y:S04]  /*1a500*/  STL [R1+0x8], RZ ;  /* 0x000008ff01007387 */ /* 0x0001e80000100800 */
[----:B------:R0:W-:Y:S02]  /*1a510*/  STL [R1+0x14], R0 ;  /* 0x0000140001007387 */ /* 0x0001e40000100800 */
.L_x_3032:
[----:B------:R-:W-:Y:S05]  /*1a520*/  YIELD ;  /* 0x0000000000007946 */ /* 0x000fea0003800000 */
[----:B------:R-:W-:Y:S01]  /*1a530*/  ULDC.64 UR4, c[0x0][0xa28] ;  /* 0x00028a0000047ab9 */ /* 0x000fe20000000a00 */
[----:B0-----:R-:W-:Y:S02]  /*1a540*/  CS2R R6, SRZ ;  /* 0x0000000000067805 */ /* 0x001fe4000001ff00 */
[----:B------:R-:W-:Y:S01]  /*1a550*/  ISETP.NE.U32.AND P0, PT, RZ, UR4, PT ;  /* 0x00000004ff007c0c */ /* 0x000fe2000bf05070 */
[----:B-1----:R-:W1:Y:S01]  /*1a560*/  LDC.64 R12, c[0x0][0xa00] ;  /* 0x00028000ff0c7b82 */ /* 0x002e620000000a00 */
[----:B------:R-:W-:Y:S01]  /*1a570*/  ULDC.64 UR6, c[0x0][0xa08] ;  /* 0x0002820000067ab9 */ /* 0x000fe20000000a00 */
[----:B------:R-:W-:Y:S01]  /*1a580*/  ULDC.64 UR8, c[0x0][0xa10] ;  /* 0x0002840000087ab9 */ /* 0x000fe20000000a00 */
[----:B------:R-:W-:Y:S01]  /*1a590*/  ISETP.NE.AND.EX P0, PT, RZ, UR5, PT, P0 ;  /* 0x00000005ff007c0c */ /* 0x000fe2000bf05300 */
[----:B------:R-:W-:-:S04]  /*1a5a0*/  ULDC.64 UR4, c[0x0][0xa18] ;  /* 0x0002860000047ab9 */ /* 0x000fc80000000a00 */
[----:B--2---:R-:W2:Y:S08]  /*1a5b0*/  LDC.64 R4, c[0x0][0xa08] ;  /* 0x00028200ff047b82 */ /* 0x004eb00000000a00 */
[----:B0-----:R-:W0:Y:S02]  /*1a5c0*/  @P0 LDC.64 R2, c[0x0][0xa28] ;  /* 0x00028a00ff020b82 */ /* 0x001e240000000a00 */
[----:B0-----:R-:W-:-:S05]  /*1a5d0*/  @P0 IMAD.WIDE R2, R19, 0x4, R2 ;  /* 0x0000000413020825 */ /* 0x001fca00078e0202 */
[----:B-----5:R0:W5:Y:S01]  /*1a5e0*/  @P0 LDG.E R6, desc[UR38][R2.64] ;  /* 0x0000002602060981 */ /* 0x020162000c1e1900 */
[----:B------:R-:W-:Y:S01]  /*1a5f0*/  ISETP.NE.U32.AND P0, PT, RZ, UR4, PT ;  /* 0x00000004ff007c0c */ /* 0x000fe2000bf05070 */
[----:B-1----:R-:W-:Y:S01]  /*1a600*/  IMAD.WIDE R12, R19, 0x4, R12 ;  /* 0x00000004130c7825 */ /* 0x002fe200078e020c */
[----:B------:R-:W-:Y:S02]  /*1a610*/  ISETP.NE.U32.AND P2, PT, RZ, UR6, PT ;  /* 0x00000006ff007c0c */ /* 0x000fe4000bf45070 */
[----:B------:R-:W-:Y:S01]  /*1a620*/  ISETP.NE.AND.EX P0, PT, RZ, UR5, PT, P0 ;  /* 0x00000005ff007c0c */ /* 0x000fe2000bf05300 */
[----:B------:R-:W-:Y:S01]  /*1a630*/  ULDC.64 UR4, c[0x0][0xa00] ;  /* 0x0002800000047ab9 */ /* 0x000fe20000000a00 */
[----:B------:R-:W-:Y:S01]  /*1a640*/  ISETP.NE.U32.AND P4, PT, RZ, UR8, PT ;  /* 0x00000008ff007c0c */ /* 0x000fe2000bf85070 */
[----:B------:R-:W-:Y:S01]  /*1a650*/  IMAD.MOV.U32 R8, RZ, RZ, RZ ;  /* 0x000000ffff087224 */ /* 0x000fe200078e00ff */
[----:B------:R-:W-:Y:S01]  /*1a660*/  ISETP.NE.U32.AND P1, PT, RZ, UR4, PT ;  /* 0x00000004ff007c0c */ /* 0x000fe2000bf25070 */
[----:B0-----:R-:W0:Y:S01]  /*1a670*/  LDC.64 R2, c[0x0][0xa10] ;  /* 0x00028400ff027b82 */ /* 0x001e220000000a00 */
[----:B------:R-:W-:-:S02]  /*1a680*/  IMAD.MOV.U32 R0, RZ, RZ, RZ ;  /* 0x000000ffff007224 */ /* 0x000fc400078e00ff */
[----:B------:R-:W-:Y:S01]  /*1a690*/  ISETP.NE.AND.EX P3, PT, RZ, UR5, PT, P1 ;  /* 0x00000005ff007c0c */ /* 0x000fe2000bf65310 */
[----:B--2---:R-:W-:-:S04]  /*1a6a0*/  IMAD.WIDE R4, R19, 0x4, R4 ;  /* 0x0000000413047825 */ /* 0x004fc800078e0204 */
[----:B------:R-:W1:Y:S01]  /*1a6b0*/  @P0 LDC.64 R10, c[0x0][0xa18] ;  /* 0x00028600ff0a0b82 */ /* 0x000e620000000a00 */
[----:B------:R-:W-:Y:S01]  /*1a6c0*/  ULDC UR4, c[0x0][0x288] ;  /* 0x0000a20000047ab9 */ /* 0x000fe20000000800 */
[----:B------:R-:W-:Y:S02]  /*1a6d0*/  ISETP.NE.AND.EX P1, PT, RZ, UR7, PT, P2 ;  /* 0x00000007ff007c0c */ /* 0x000fe4000bf25320 */
[----:B------:R-:W-:-:S04]  /*1a6e0*/  ISETP.NE.AND.EX P2, PT, RZ, UR9, PT, P4 ;  /* 0x00000009ff007c0c */ /* 0x000fc8000bf45340 */
[----:B------:R-:W2:Y:S07]  /*1a6f0*/  @P3 LDG.E R7, desc[UR38][R12.64] ;  /* 0x000000260c073981 */ /* 0x000eae000c1e1900 */
[----:B------:R-:W5:Y:S01]  /*1a700*/  @P1 LDG.E R8, desc[UR38][R4.64] ;  /* 0x0000002604081981 */ /* 0x000f62000c1e1900 */
        /* <DEDUP_REMOVED lines=15> */
[----:B--2---:R0:W-:Y:S01]  /*1a800*/  STL [R1+0x38], R7 ;  /* 0x0000380701007387 */ /* 0x0041e20000100800 */
[----:B------:R-:W-:Y:S02]  /*1a810*/  IMAD.MOV.U32 R11, RZ, RZ, R7 ;  /* 0x000000ffff0b7224 */ /* 0x000fe400078e0007 */
[----:B0-----:R-:W-:Y:S01]  /*1a820*/  IMAD.U32 R7, RZ, RZ, UR4 ;  /* 0x00000004ff077e24 */ /* 0x001fe2000f8e00ff */
[----:B------:R-:W-:Y:S06]  /*1a830*/  @P0 BRA `(.L_x_2877) ;  /* 0x0000000000140947 */ /* 0x000fec0003800000 */
[----:B------:R-:W-:Y:S05]  /*1a840*/  @!P3 BRA `(.L_x_2877) ;  /* 0x000000000010b947 */ /* 0x000fea0003800000 */
[----:B------:R-:W2:Y:S04]  /*1a850*/  LDG.E R9, desc[UR38][R12.64] ;  /* 0x000000260c097981 */ /* 0x000ea8000c1e1900 */
[----:B------:R-:W2:Y:S02]  /*1a860*/  LDG.E R12, desc[UR38][R12.64+0x4] ;  /* 0x000004260c0c7981 */ /* 0x000ea4000c1e1900 */
[----:B--2---:R-:W-:-:S05]  /*1a870*/  IMAD.IADD R11, R12, 0x1, -R9 ;  /* 0x000000010c0b7824 */ /* 0x004fca00078e0a09 */
[----:B------:R0:W-:Y:S02]  /*1a880*/  STL [R1+0x38], R11 ;  /* 0x0000380b01007387 */ /* 0x0001e40000100800 */
.L_x_2877:
[----:B-----5:R-:W-:Y:S01]  /*1a890*/  IMAD.IADD R8, R8, 0x1, R6 ;  /* 0x0000000108087824 */ /* 0x020fe200078e0206 */
[----:B------:R-:W-:Y:S02]  /*1a8a0*/  ULDC.64 UR4, c[0x0][0xa20] ;  /* 0x0002880000047ab9 */ /* 0x000fe40000000a00 */
[----:B------:R-:W-:Y:S02]  /*1a8b0*/  ISETP.NE.U32.AND P0, PT, RZ, UR4, PT ;  /* 0x00000004ff007c0c */ /* 0x000fe4000bf05070 */
[----:B------:R1:W-:Y:S02]  /*1a8c0*/  STL [R1+0x20], R8 ;  /* 0x0000200801007387 */ /* 0x0003e40000100800 */
[----:B------:R-:W-:-:S13]  /*1a8d0*/  ISETP.NE.AND.EX P0, PT, RZ, UR5, PT, P0 ;  /* 0x00000005ff007c0c */ /* 0x000fda000bf05300 */
[----:B-1----:R-:W-:Y:S05]  /*1a8e0*/  @!P0 BRA `(.L_x_2878) ;  /* 0x0000000000108947 */ /* 0x002fea0003800000 */
[----:B------:R-:W1:Y:S02]  /*1a8f0*/  LDC.64 R4, c[0x0][0xa20] ;  /* 0x00028800ff047b82 */ /* 0x000e640000000a00 */
[----:B-1----:R-:W-:-:S05]  /*1a900*/  IMAD.WIDE R4, R19, 0x4, R4 ;  /* 0x0000000413047825 */ /* 0x002fca00078e0204 */
[----:B------:R1:W5:Y:S01]  /*1a910*/  LDG.E R7, desc[UR38][R4.64] ;  /* 0x0000002604077981 */ /* 0x000362000c1e1900 */
[----:B------:R-:W-:Y:S05]  /*1a920*/  BRA `(.L_x_2879) ;  /* 0x0000000000107947 */ /* 0x000fea0003800000 */
.L_x_2878:
[----:B------:R-:W-:Y:S05]  /*1a930*/  @!P1 BRA `(.L_x_2879) ;  /* 0x00000000000c9947 */ /* 0x000fea0003800000 */
[----:B------:R-:W2:Y:S04]  /*1a940*/  LDG.E R7, desc[UR38][R4.64] ;  /* 0x0000002604077981 */ /* 0x000ea8000c1e1900 */
[----:B------:R-:W2:Y:S02]  /*1a950*/  LDG.E R4, desc[UR38][R4.64+0x4] ;  /* 0x0000042604047981 */ /* 0x000ea4000c1e1900 */
[----:B--2---:R-:W-:-:S07]  /*1a960*/  IMAD.IADD R7, R4, 0x1, -R7 ;  /* 0x0000000104077824 */ /* 0x004fce00078e0a07 */
.L_x_2879:
[----:B-1----:R-:W2:Y:S04]  /*1a970*/  @P2 LDG.E R4, desc[UR38][R2.64] ;  /* 0x0000002602042981 */ /* 0x002ea8000c1e1900 */
[----:B------:R1:W2:Y:S01]  /*1a980*/  @P2 LDG.E R2, desc[UR38][R2.64+0x4] ;  /* 0x0000042602022981 */ /* 0x0002a2000c1e1900 */
[----:B------:R-:W-:Y:S02]  /*1a990*/  IMAD.SHL.U32 R12, R17, 0x80, RZ ;  /* 0x00000080110c7824 */ /* 0x000fe400078e00ff */
[----:B-----5:R-:W-:Y:S02]  /*1a9a0*/  IMAD.IADD R9, R7, 0x1, -R6 ;  /* 0x0000000107097824 */ /* 0x020fe400078e0a06 */
[----:B------:R-:W-:Y:S01]  /*1a9b0*/  VIADD R7, R12, 0x7f ;  /* 0x0000007f0c077836 */ /* 0x000fe20000000000 */
[----:B------:R3:W-:Y:S01]  /*1a9c0*/  STL [R1+0x28], R12 ;  /* 0x0000280c01007387 */ /* 0x0007e20000100800 */
[----:B-1----:R-:W1:Y:S02]  /*1a9d0*/  LDC R3, c[0x0][0x448] ;  /* 0x00011200ff037b82 */ /* 0x002e640000000800 */
[----:B-1----:R-:W-:-:S13]  /*1a9e0*/  ISETP.NE.AND P1, PT, R3, 0x1, PT ;  /* 0x000000010300780c */ /* 0x002fda0003f25270 */
[----:B------:R-:W1:Y:S08]  /*1a9f0*/  @P1 LDC R3, c[0x0][0x44c] ;  /* 0x00011300ff031b82 */ /* 0x000e700000000800 */
[----:B------:R-:W4:Y:S01]  /*1aa00*/  @P1 LDC R5, c[0x0][0x450] ;  /* 0x00011400ff051b82 */ /* 0x000f220000000800 */
[----:B--2---:R-:W-:Y:S02]  /*1aa10*/  @P2 IMAD.IADD R10, R2, 0x1, -R4 ;  /* 0x00000001020a2824 */ /* 0x004fe400078e0a04 */
[----:B-1----:R-:W-:-:S04]  /*1aa20*/  @P1 IMAD.HI.U32 R2, R7, R3, RZ ;  /* 0x0000000307021227 */ /* 0x002fc800078e00ff */
[----:B------:R-:W-:Y:S01]  /*1aa30*/  IMAD.IADD R6, R9, 0x1, R10 ;  /* 0x0000000109067824 */ /* 0x000fe200078e020a */
[----:B----4-:R-:W-:-:S03]  /*1aa40*/  @P1 SHF.R.U32.HI R7, RZ, R5, R2 ;  /* 0x00000005ff071219 */ /* 0x010fc60000011602 */
[C---:B------:R-:W-:Y:S01]  /*1aa50*/  VIADD R2, R6.reuse, 0x5f ;  /* 0x0000005f06027836 */ /* 0x040fe20000000000 */
[----:B------:R-:W-:-:S03]  /*1aa60*/  IADD3 R17, R6, 0x1, -R11 ;  /* 0x0000000106117810 */ /* 0x000fc60007ffe80b */
[----:B------:R-:W-:-:S04]  /*1aa70*/  IMAD.HI R2, R2, 0x2aaaaaab, RZ ;  /* 0x2aaaaaab02027827 */ /* 0x000fc800078e02ff */
[----:B------:R-:W-:Y:S01]  /*1aa80*/  IMAD.IADD R7, R17, 0x1, R7 ;  /* 0x0000000111077824 */ /* 0x000fe200078e0207 */
[----:B------:R-:W-:-:S04]  /*1aa90*/  SHF.R.U32.HI R21, RZ, 0x1f, R2 ;  /* 0x0000001fff157819 */ /* 0x000fc80000011602 */
[----:B------:R-:W-:Y:S02]  /*1aaa0*/  LEA.HI.SX32 R21, R2, R21, 0x1c ;  /* 0x0000001502157211 */ /* 0x000fe400078fe2ff */
[----:B------:R-:W1:Y:S02]  /*1aab0*/  LDC.64 R2, c[0x0][0x9e0] ;  /* 0x00027800ff027b82 */ /* 0x000e640000000a00 */
[----:B-1----:R-:W-:Y:S01]  /*1aac0*/  ISETP.GE.AND P3, PT, R3, 0x1, PT ;  /* 0x000000010300780c */ /* 0x002fe20003f66270 */
        /* <DEDUP_REMOVED lines=8> */
[----:B------:R-:W1:Y:S02]  /*1ab50*/  @P0 LDC.64 R4, c[0x0][0x9e8] ;  /* 0x00027a00ff040b82 */ /* 0x000e640000000a00 */
[----:B-1----:R-:W-:-:S05]  /*1ab60*/  @P0 IMAD.HI.U32 R4, R2, R4, RZ ;  /* 0x0000000402040227 */ /* 0x002fca00078e00ff */
[----:B------:R-:W-:-:S04]  /*1ab70*/  @P0 SHF.R.U32.HI R2, RZ, R5, R4 ;  /* 0x00000005ff020219 */ /* 0x000fc80000011604 */
[----:B------:R-:W-:Y:S01]  /*1ab80*/  LOP3.LUT R2, RZ, R2, RZ, 0x33, !PT ;  /* 0x00000002ff027212 */ /* 0x000fe200078e33ff */
[----:B------:R-:W-:Y:S06]  /*1ab90*/  BRA `(.L_x_2883) ;  /* 0x0000000000107947 */ /* 0x000fec0003800000 */
.L_x_2882:
[----:B------:R-:W-:-:S13]  /*1aba0*/  ISETP.NE.AND P0, PT, R3, 0x1, PT ;  /* 0x000000010300780c */ /* 0x000fda0003f05270 */
[----:B------:R-:W1:Y:S02]  /*1abb0*/  @P0 LDC.64 R4, c[0x0][0x9e8] ;  /* 0x00027a00ff040b82 */ /* 0x000e640000000a00 */
[----:B-1----:R-:W-:-:S05]  /*1abc0*/  @P0 IMAD.HI.U32 R4, R2, R4, RZ ;  /* 0x0000000402040227 */ /* 0x002fca00078e00ff */
[----:B------:R-:W-:-:S07]  /*1abd0*/  @P0 SHF.R.U32.HI R2, RZ, R5, R4 ;  /* 0x00000005ff020219 */ /* 0x000fce0000011604 */
.L_x_2883:
[----:B------:R-:W-:Y:S05]  /*1abe0*/  BSYNC B0 ;  /* 0x0000000000007941 */ /* 0x000fea0003800000 */
.L_x_2881:
[----:B------:R-:W-:-:S05]  /*1abf0*/  IMAD R2, R2, R3, R3 ;  /* 0x0000000302027224 */ /* 0x000fca00078e0203 */
[----:B------:R-:W-:-:S07]  /*1ac00*/  VIMNMX R8, R8, R2, PT ;  /* 0x0000000208087248 */ /* 0x000fce0003fe0100 */
.L_x_2880:
[----:B------:R-:W1:Y:S01]  /*1ac10*/  @P1 LDC R4, c[0x0][0x44c] ;  /* 0x00011300ff041b82 */ /* 0x000e620000000800 */
[----:B------:R-:W-:Y:S01]  /*1ac20*/  IMAD.MOV.U32 R2, RZ, RZ, R12 ;  /* 0x000000ffff027224 */ /* 0x000fe200078e000c */
[----:B------:R-:W-:Y:S01]  /*1ac30*/  ULDC UR4, c[0x0][0x9dc] ;  /* 0x0002770000047ab9 */ /* 0x000fe20000000800 */
[----:B------:R-:W-:-:S05]  /*1ac40*/  IMAD.IADD R20, R6, 0x1, -R11 ;  /* 0x0000000106147824 */ /* 0x000fca00078e0a0b */
[----:B------:R-:W2:Y:S01]  /*1ac50*/  @P1 LDC R5, c[0x0][0x450] ;  /* 0x00011400ff051b82 */ /* 0x000ea20000000800 */
[----:B-1----:R-:W-:-:S05]  /*1ac60*/  @P1 IMAD.HI.U32 R4, R12, R4, RZ ;  /* 0x000000040c041227 */ /* 0x002fca00078e00ff */
[----:B--2---:R-:W-:-:S05]  /*1ac70*/  @P1 SHF.R.U32.HI R2, RZ, R5, R4 ;  /* 0x00000005ff021219 */ /* 0x004fca0000011604 */
[----:B------:R-:W-:-:S04]  /*1ac80*/  IMAD.IADD R2, R20, 0x1, R2 ;  /* 0x0000000114027824 */ /* 0x000fc800078e0202 */
[----:B------:R-:W-:Y:S01]  /*1ac90*/  VIADD R6, R2, -UR4 ;  /* 0x8000000402067c36 */ /* 0x000fe20008000000 */
[----:B------:R-:W-:Y:S06]  /*1aca0*/  @!P3 BRA `(.L_x_2884) ;  /* 0x000000000044b947 */ /* 0x000fec0003800000 */
[----:B------:R-:W-:Y:S01]  /*1acb0*/  ISETP.GT.AND P0, PT, R2, -0x1, PT ;  /* 0xffffffff0200780c */ /* 0x000fe20003f04270 */
[----:B------:R-:W-:-:S12]  /*1acc0*/  BSSY B0, `(.L_x_2885) ;  /* 0x000000d000007945 */ /* 0x000fd80003800000 */
        /* <DEDUP_REMOVED lines=8> */
.L_x_2886:
[----:B------:R-:W-:-:S13]  /*1ad50*/  ISETP.NE.AND P0, PT, R3, 0x1, PT ;  /* 0x000000010300780c */ /* 0x000fda0003f05270 */
[----:B------:R-:W1:Y:S02]  /*1ad60*/  @P0 LDC.64 R4, c[0x0][0x9e8] ;  /* 0x00027a00ff040b82 */ /* 0x000e640000000a00 */
[----:B-1----:R-:W-:-:S05]  /*1ad70*/  @P0 IMAD.HI.U32 R4, R2, R4, RZ ;  /* 0x0000000402040227 */ /* 0x002fca00078e00ff */
[----:B------:R-:W-:-:S07]  /*1ad80*/  @P0 SHF.R.U32.HI R2, RZ, R5, R4 ;  /* 0x00000005ff020219 */ /* 0x000fce0000011604 */
.L_x_2887:
[----:B------:R-:W-:Y:S05]  /*1ad90*/  BSYNC B0 ;  /* 0x0000000000007941 */ /* 0x000fea0003800000 */
.L_x_2885:
[----:B------:R-:W-:-:S05]  /*1ada0*/  IMAD R2, R2, R3, RZ ;  /* 0x0000000302027224 */ /* 0x000fca00078e02ff */
[----:B------:R-:W-:-:S07]  /*1adb0*/  VIMNMX R6, R6, R2, !PT ;  /* 0x0000000206067248 */ /* 0x000fce0007fe0100 */
.L_x_2884:
[----:B------:R-:W-:Y:S01]  /*1adc0*/  VIADD R8, R8, 0x5f ;  /* 0x0000005f08087836 */ /* 0x000fe20000000000 */
[----:B------:R-:W-:Y:S01]  /*1add0*/  BSSY B0, `(.L_x_2888) ;  /* 0x000014f000007945 */ /* 0x000fe20003800000 */
        /* <DEDUP_REMOVED lines=26> */
[----:B------:R-:W1:Y:S02]  /*1af80*/  S2R R5, SR_TID.X ;  /* 0x0000000000057919 */ /* 0x000e640000002100 */
[----:B-1----:R-:W-:-:S04]  /*1af90*/  SHF.R.U32.HI R5, RZ, 0x5, R5 ;  /* 0x00000005ff057819 */ /* 0x002fc80000011605 */
[----:B------:R-:W-:-:S05]  /*1afa0*/  LOP3.LUT R5, R5, 0x3, RZ, 0xc0, !PT ;  /* 0x0000000305057812 */ /* 0x000fca00078ec0ff */
[----:B------:R1:W2:Y:S02]  /*1afb0*/  SHFL.IDX PT, R14, R5, RZ, 0x1f ;  /* 0x00001fff050e7589 */ /* 0x0002a400000e0000 */
.L_x_3091:
[----:B--2---:R-:W-:Y:S02]  /*1afc0*/  ISETP.NE.AND P0, PT, R14, RZ, PT ;  /* 0x000000ff0e00720c */ /* 0x004fe40003f05270 */
[----:B------:R-:W-:-:S11]  /*1afd0*/  PLOP3.LUT P6, PT, PT, PT, PT, 0x8, 0x0 ;  /* 0x000000000000781c */ /* 0x000fd60003fce170 */
[----:B------:R-:W-:Y:S05]  /*1afe0*/  @P0 BRA `(.L_x_2891) ;  /* 0x00000000000c0947 */ /* 0x000fea0003800000 */
[----:B------:R-:W-:-:S03]  /*1aff0*/  UMOV UR4, 0xffffffff ;  /* 0xffffffff00047882 */ /* 0x000fc60000000000 */
[----:B------:R-:W-:Y:S05]  /*1b000*/  BRA.DIV UR4, `(.L_x_2892) ;  /* 0x0000007a04907947 */ /* 0x000fea000b800000 */
[----:B------:R-:W-:-:S13]  /*1b010*/  ELECT P6, URZ, PT ;  /* 0x00000000003f782f */ /* 0x000fda00038c0000 */
.L_x_2891:
[----:B-1----:R-:W2:Y:S04]  /*1b020*/  LDL R5, [R1+0x48] ;  /* 0x0000480001057983 */ /* 0x002ea80000100800 */
[----:B------:R-:W3:Y:S01]  /*1b030*/  LDL R7, [R1+0x4] ;  /* 0x0000040001077983 */ /* 0x000ee20000100800 */
[----:B------:R-:W-:Y:S01]  /*1b040*/  BSSY B1, `(.L_x_2893) ;  /* 0x0000008000017945 */ /* 0x000fe20003800000 */
[----:B--2---:R-:W-:-:S05]  /*1b050*/  VIADD R5, R5, 0x1 ;  /* 0x0000000105057836 */ /* 0x004fca0000000000 */
[----:B------:R-:W-:-:S04]  /*1b060*/  LEA.HI R6, R5, R5, RZ, 0x1 ;  /* 0x0000000505067211 */ /* 0x000fc800078f08ff */
[----:B------:R-:W-:-:S05]  /*1b070*/  LOP3.LUT R6, R6, 0xfffffffe, RZ, 0xc0, !PT ;  /* 0xfffffffe06067812 */ /* 0x000fca00078ec0ff */
[----:B------:R-:W-:-:S05]  /*1b080*/  IMAD.IADD R5, R5, 0x1, -R6 ;  /* 0x0000000105057824 */ /* 0x000fca00078e0a06 */
[----:B------:R-:W-:-:S04]  /*1b090*/  SHF.L.U32 R5, R5, 0x1f, RZ ;  /* 0x0000001f05057819 */ /* 0x000fc800000006ff */
[----:B---3--:R-:W1:Y:S02]  /*1b0a0*/  SYNCS.PHASECHK.TRANS64.TRYWAIT P0, [R7+URZ+0x22820], R5 ;  /* 0x02282005070075a7 */ /* 0x008e64000800017f */
[----:B-1----:R-:W-:Y:S05]  /*1b0b0*/  @!P0 BRA `(.L_x_2894) ;  /* 0x0000007800848947 */ /* 0x002fea0003800000 */
.L_x_3094:
[----:B------:R-:W-:Y:S05]  /*1b0c0*/  BSYNC B1 ;  /* 0x0000000000017941 */ /* 0x000fea0003800000 */
.L_x_2893:
[----:B------:R-:W-:Y:S04]  /*1b0d0*/  BSSY B1, `(.L_x_2895) ;  /* 0x0000082000017945 */ /* 0x000fe80003800000 */
[----:B------:R-:W-:Y:S05]  /*1b0e0*/  @!P6 BRA `(.L_x_2896) ;  /* 0x000000080000e947 */ /* 0x000fea0003800000 */
[----:B------:R-:W2:Y:S04]  /*1b0f0*/  LDL R9, [R1+0x4] ;  /* 0x0000040001097983 */ /* 0x000ea80000100800 */
[----:B-1----:R-:W2:Y:S04]  /*1b100*/  LDL R6, [R1+0xc] ;  /* 0x00000c0001067983 */ /* 0x002ea80000100800 */
[----:B------:R-:W3:Y:S01]  /*1b110*/  LDL R8, [R1+0x18] ;  /* 0x0000180001087983 */ /* 0x000ee20000100800 */
[----:B------:R-:W-:Y:S01]  /*1b120*/  BSSY B2, `(.L_x_2897) ;  /* 0x0000008000027945 */ /* 0x000fe20003800000 */
[----:B------:R-:W1:Y:S02]  /*1b130*/  S2R R7, SR_TID.X ;  /* 0x0000000000077919 */ /* 0x000e640000002100 */
[----:B-1----:R-:W-:-:S04]  /*1b140*/  LOP3.LUT R7, R7, 0x7f, RZ, 0xc0, !PT ;  /* 0x0000007f07077812 */ /* 0x002fc800078ec0ff */
[----:B------:R-:W-:Y:S01]  /*1b150*/  ISETP.NE.AND P1, PT, R7, RZ, PT ;  /* 0x000000ff0700720c */ /* 0x000fe20003f25270 */
[----:B--2---:R-:W-:Y:S01]  /*1b160*/  IMAD R6, R6, 0x8, R9 ;  /* 0x0000000806067824 */ /* 0x004fe200078e0209 */
[----:B---3--:R-:W-:-:S04]  /*1b170*/  SHF.L.U32 R9, R8, 0x1f, RZ ;  /* 0x0000001f08097819 */ /* 0x008fc800000006ff */
[----:B------:R-:W1:Y:S02]  /*1b180*/  SYNCS.PHASECHK.TRANS64.TRYWAIT P0, [R6+URZ+0x228a0], R9 ;  /* 0x0228a009060075a7 */ /* 0x000e64000800017f */
[----:B-1----:R-:W-:Y:S05]  /*1b190*/  @!P0 BRA `(.L_x_2898) ;  /* 0x0000007800648947 */ /* 0x002fea0003800000 */
.L_x_3095:
[----:B------:R-:W-:Y:S05]  /*1b1a0*/  BSYNC B2 ;  /* 0x0000000000027941 */ /* 0x000fea0003800000 */
.L_x_2897:
        /* <DEDUP_REMOVED lines=9> */
.L_x_2900:
[----:B------:R-:W-:Y:S05]  /*1b240*/  BSYNC B2 ;  /* 0x0000000000027941 */ /* 0x000fea0003800000 */
.L_x_2899:
        /* <DEDUP_REMOVED lines=14> */
.L_x_2901:
        /* <DEDUP_REMOVED lines=10> */
[----:B------:R-:W2:Y:S01]  /*1b3d0*/  SYNCS.PHASECHK.TRANS64.TRYWAIT P0, [R6+URZ+0x228c0], R9 ;  /* 0x0228c009060075a7 */ /* 0x000ea2000800017f */
[----:B------:R-:W-:Y:S04]  /*1b3e0*/  BSSY B2, `(.L_x_2902) ;  /* 0x0000002000027945 */ /* 0x000fe80003800000 */
[----:B--2---:R-:W-:Y:S05]  /*1b3f0*/  @!P0 BRA `(.L_x_2903) ;  /* 0x0000007400e08947 */ /* 0x004fea0003800000 */
.L_x_3096:
[----:B------:R-:W-:Y:S05]  /*1b400*/  BSYNC B2 ;  /* 0x0000000000027941 */ /* 0x000fea0003800000 */
.L_x_2902:
[----:B------:R-:W-:Y:S01]  /*1b410*/  BSSY B2, `(.L_x_2904) ;  /* 0x000000b000027945 */ /* 0x000fe20003800000 */
[----:B------:R-:W-:Y:S02]  /*1b420*/  IMAD.MOV.U32 R10, RZ, RZ, 0x0 ;  /* 0x00000000ff0a7424 */ /* 0x000fe400078e00ff */
[----:B0-----:R-:W-:Y:S01]  /*1b430*/  IMAD.MOV.U32 R11, RZ, RZ, 0x12f00000 ;  /* 0x12f00000ff0b7424 */ /* 0x001fe200078e00ff */
[----:B------:R-:W-:Y:S06]  /*1b440*/  @P1 BRA `(.L_x_2905) ;  /* 0x00000000001c1947 */ /* 0x000fec0003800000 */
[----:B------:R-:W0:Y:S01]  /*1b450*/  S2R R8, SR_TID.X ;  /* 0x0000000000087919 */ /* 0x000e220000002100 */
[----:B------:R-:W-:-:S04]  /*1b460*/  IMAD.MOV.U32 R7, RZ, RZ, 0xc000 ;  /* 0x0000c000ff077424 */ /* 0x000fc800078e00ff */
[----:B------:R3:W-:Y:S01]  /*1b470*/  SYNCS.ARRIVE.TRANS64 RZ, [R6+URZ+0x228b0], R7 ;  /* 0x0228b00706ff79a7 */ /* 0x0007e2000800003f */
[----:B0-----:R-:W-:-:S04]  /*1b480*/  LOP3.LUT R8, R8, 0x1f, RZ, 0xc0, !PT ;  /* 0x0000001f08087812 */ /* 0x001fc800078ec0ff */
[----:B------:R-:W-:-:S13]  /*1b490*/  ISETP.NE.AND P0, PT, R8, RZ, PT ;  /* 0x000000ff0800720c */ /* 0x000fda0003f05270 */
[----:B---3--:R-:W-:Y:S05]  /*1b4a0*/  @!P0 BRA `(.L_x_2905) ;  /* 0x0000000000048947 */ /* 0x008fea0003800000 */
[----:B------:R-:W-:Y:S01]  /*1b4b0*/  BPT.TRAP 0x1 ;  /* 0x000000040000795c */ /* 0x000fe20000300000 */
.L_x_2905:
[----:B------:R-:W-:Y:S05]  /*1b4c0*/  BSYNC B2 ;  /* 0x0000000000027941 */ /* 0x000fea0003800000 */
.L_x_2904:
[----:B------:R-:W3:Y:S04]  /*1b4d0*/  LDL R8, [R1+0x4] ;  /* 0x0000040001087983 */ /* 0x000ee80000100800 */
[----:B------:R-:W3:Y:S01]  /*1b4e0*/  LDL R7, [R1+0xc] ;  /* 0x00000c0001077983 */ /* 0x000ee20000100800 */
[----:B------:R-:W-:Y:S01]  /*1b4f0*/  R2UR UR10, R12 ;  /* 0x000000000c0a72ca */ /* 0x000fe200000e0000 */
[----:B------:R-:W-:Y:S01]  /*1b500*/  UIADD3 UR4, UP0, UR40, 0x670, URZ ;  /* 0x0000067028047890 */ /* 0x000fe2000ff1e03f */
[----:B------:R-:W-:Y:S01]  /*1b510*/  R2UR UR6, R10 ;  /* 0x000000000a0672ca */ /* 0x000fe200000e0000 */
[----:B-12---:R-:W-:Y:S01]  /*1b520*/  VIADD R6, R6, 0x228b0 ;  /* 0x000228b006067836 */ /* 0x006fe20000000000 */
[----:B------:R-:W-:Y:S01]  /*1b530*/  R2UR UR7, R11 ;  /* 0x000000000b0772ca */ /* 0x000fe200000e0000 */
[----:B------:R-:W-:Y:S01]  /*1b540*/  UIADD3.X UR5, URZ, UR41, URZ, UP0, !UPT ;  /* 0x000000293f057290 */ /* 0x000fe200087fe43f */
[----:B------:R-:W-:Y:S01]  /*1b550*/  PLOP3.LUT P0, PT, PT, PT, PT, 0x80, 0x0 ;  /* 0x000000000000781c */ /* 0x000fe20003f0f070 */
[----:B---3--:R-:W-:-:S04]  /*1b560*/  IMAD R7, R7, 0xc000, R8 ;  /* 0x0000c00007077824 */ /* 0x008fc800078e0208 */
[----:B------:R-:W-:-:S08]  /*1b570*/  VIADD R8, R7, 0x400 ;  /* 0x0000040007087836 */ /* 0x000fd00000000000 */
.L_x_2906:
        /* <DEDUP_REMOVED lines=15> */
.L_x_2907:
        /* <DEDUP_REMOVED lines=15> */
.L_x_2908:
        /* <DEDUP_REMOVED lines=15> */
.L_x_2909:
        /* <DEDUP_REMOVED lines=10> */
.L_x_2896:
[----:B------:R-:W-:Y:S05]  /*1b8f0*/  BSYNC B1 ;  /* 0x0000000000017941 */ /* 0x000fea0003800000 */
.L_x_2895:
[----:B------:R-:W1:Y:S04]  /*1b900*/  LDL.LU R9, [R1+0xc] ;  /* 0x00000c0001097983 */ /* 0x000e680000300800 */
[----:B------:R-:W2:Y:S01]  /*1b910*/  LDL.LU R8, [R1+0x18] ;  /* 0x0000180001087983 */ /* 0x000ea20000300800 */
[----:B------:R-:W-:Y:S01]  /*1b920*/  VIADD R4, R4, 0xfffffffe ;  /* 0xfffffffe04047836 */ /* 0x000fe20000000000 */
[----:B------:R-:W-:-:S04]  /*1b930*/  PLOP3.LUT P0, PT, PT, PT, PT, 0x8, 0x0 ;  /* 0x000000000000781c */ /* 0x000fc80003f0e170 */
[----:B------:R-:W-:Y:S01]  /*1b940*/  ISETP.GE.AND P2, PT, R4, R3, PT ;  /* 0x000000030400720c */ /* 0x000fe20003f46270 */
[----:B-1----:R-:W-:-:S05]  /*1b950*/  VIADD R5, R9, 0x1 ;  /* 0x0000000109057836 */ /* 0x002fca0000000000 */
[----:B------:R-:W-:-:S04]  /*1b960*/  ISETP.NE.AND P1, PT, R5, 0x2, PT ;  /* 0x000000020500780c */ /* 0x000fc80003f25270 */
[----:B------:R-:W-:Y:S02]  /*1b970*/  SEL R6, RZ, 0x1, P1 ;  /* 0x00000001ff067807 */ /* 0x000fe40000800000 */
[----:B------:R-:W-:Y:S02]  /*1b980*/  SEL R5, R5, RZ, P1 ;  /* 0x000000ff05057207 */ /* 0x000fe40000800000 */
[----:B--2---:R-:W-:-:S03]  /*1b990*/  LOP3.LUT R8, R8, R6, RZ, 0x3c, !PT ;  /* 0x0000000608087212 */ /* 0x004fc600078e3cff */
[----:B------:R1:W-:Y:S04]  /*1b9a0*/  STL [R1+0xc], R5 ;  /* 0x00000c0501007387 */ /* 0x0003e80000100800 */
[----:B------:R1:W-:Y:S01]  /*1b9b0*/  STL [R1+0x18], R8 ;  /* 0x0000180801007387 */ /* 0x0003e20000100800 */
[----:B------:R-:W-:Y:S05]  /*1b9c0*/  @!P2 BRA `(.L_x_2889) ;  /* 0x00000008003ca947 */ /* 0x000fea0003800000 */
.L_x_2925:
[----:B------:R-:W-:Y:S05]  /*1b9d0*/  YIELD ;  /* 0x0000000000007946 */ /* 0x000fea0003800000 */
[----:B------:R-:W-:Y:S04]  /*1b9e0*/  BSSY B1, `(.L_x_2910) ;  /* 0x0000081000017945 */ /* 0x000fe80003800000 */
[----:B--2---:R-:W-:Y:S05]  /*1b9f0*/  @!P6 BRA `(.L_x_2911) ;  /* 0x0000000400fce947 */ /* 0x004fea0003800000 */
[----:B-1----:R-:W2:Y:S04]  /*1ba00*/  LDL R8, [R1+0x4] ;  /* 0x0000040001087983 */ /* 0x002ea80000100800 */
[----:B------:R-:W2:Y:S04]  /*1ba10*/  LDL R5, [R1+0xc] ;  /* 0x00000c0001057983 */ /* 0x000ea80000100800 */
        /* <DEDUP_REMOVED lines=9> */
.L_x_3097:
[----:B------:R-:W-:Y:S05]  /*1bab0*/  BSYNC B2 ;  /* 0x0000000000027941 */ /* 0x000fea0003800000 */
.L_x_2912:
        /* <DEDUP_REMOVED lines=9> */
.L_x_2915:
[----:B------:R-:W-:Y:S05]  /*1bb50*/  BSYNC B2 ;  /* 0x0000000000027941 */ /* 0x000fea0003800000 */
.L_x_2914:
        /* <DEDUP_REMOVED lines=13> */
.L_x_2916:
        /* <DEDUP_REMOVED lines=13> */
.L_x_3098:
[----:B------:R-:W-:Y:S05]  /*1bd00*/  BSYNC B2 ;  /* 0x0000000000027941 */ /* 0x000fea0003800000 */
.L_x_2917:
[----:B------:R-:W-:Y:S01]  /*1bd10*/  BSSY B2, `(.L_x_2919) ;  /* 0x000000b000027945 */ /* 0x000fe20003800000 */
[----:B------:R-:W-:Y:S02]  /*1bd20*/  IMAD.MOV.U32 R10, RZ, RZ, 0x0 ;  /* 0x00000000ff0a7424 */ /* 0x000fe400078e00ff */
[----:B0-----:R-:W-:Y:S01]  /*1bd30*/  IMAD.MOV.U32 R11, RZ, RZ, 0x12f00000 ;  /* 0x12f00000ff0b7424 */ /* 0x001fe200078e00ff */
[----:B------:R-:W-:Y:S06]  /*1bd40*/  @P2 BRA `(.L_x_2920) ;  /* 0x00000000001c2947 */ /* 0x000fec0003800000 */
[----:B------:R-:W0:Y:S01]  /*1bd50*/  S2R R7, SR_TID.X ;  /* 0x0000000000077919 */ /* 0x000e220000002100 */
[----:B-12---:R-:W-:-:S04]  /*1bd60*/  IMAD.MOV.U32 R6, RZ, RZ, 0xc000 ;  /* 0x0000c000ff067424 */ /* 0x006fc800078e00ff */
[----:B------:R3:W-:Y:S01]  /*1bd70*/  SYNCS.ARRIVE.TRANS64 RZ, [R5+URZ+0x228b0], R6 ;  /* 0x0228b00605ff79a7 */ /* 0x0007e2000800003f */
[----:B0-----:R-:W-:-:S04]  /*1bd80*/  LOP3.LUT R7, R7, 0x1f, RZ, 0xc0, !PT ;  /* 0x0000001f07077812 */ /* 0x001fc800078ec0ff */
[----:B------:R-:W-:-:S13]  /*1bd90*/  ISETP.NE.AND P1, PT, R7, RZ, PT ;  /* 0x000000ff0700720c */ /* 0x000fda0003f25270 */
[----:B---3--:R-:W-:Y:S05]  /*1bda0*/  @!P1 BRA `(.L_x_2920) ;  /* 0x0000000000049947 */ /* 0x008fea0003800000 */
[----:B------:R-:W-:Y:S01]  /*1bdb0*/  BPT.TRAP 0x1 ;  /* 0x000000040000795c */ /* 0x000fe20000300000 */
.L_x_2920:
[----:B------:R-:W-:Y:S05]  /*1bdc0*/  BSYNC B2 ;  /* 0x0000000000027941 */ /* 0x000fea0003800000 */
.L_x_2919:
[----:B------:R-:W3:Y:S04]  /*1bdd0*/  LDL R7, [R1+0x4] ;  /* 0x0000040001077983 */ /* 0x000ee80000100800 */
[----:B-12---:R-:W3:Y:S01]  /*1bde0*/  LDL R6, [R1+0xc] ;  /* 0x00000c0001067983 */ /* 0x006ee20000100800 */
[----:B------:R-:W-:Y:S01]  /*1bdf0*/  R2UR UR10, R12 ;  /* 0x000000000c0a72ca */ /* 0x000fe200000e0000 */
[----:B------:R-:W-:Y:S01]  /*1be00*/  UIADD3 UR4, UP0, UR40, 0x670, URZ ;  /* 0x0000067028047890 */ /* 0x000fe2000ff1e03f */
[----:B------:R-:W-:Y:S01]  /*1be10*/  R2UR UR6, R10 ;  /* 0x000000000a0672ca */ /* 0x000fe200000e0000 */
[----:B------:R-:W-:Y:S01]  /*1be20*/  VIADD R5, R5, 0x228b0 ;  /* 0x000228b005057836 */ /* 0x000fe20000000000 */
[----:B------:R-:W-:Y:S01]  /*1be30*/  R2UR UR7, R11 ;  /* 0x000000000b0772ca */ /* 0x000fe200000e0000 */
[----:B------:R-:W-:Y:S01]  /*1be40*/  UIADD3.X UR5, URZ, UR41, URZ, UP0, !UPT ;  /* 0x000000293f057290 */ /* 0x000fe200087fe43f */
[----:B------:R-:W-:Y:S01]  /*1be50*/  PLOP3.LUT P1, PT, PT, PT, PT, 0x80, 0x0 ;  /* 0x000000000000781c */ /* 0x000fe20003f2f070 */
[----:B---3--:R-:W-:-:S04]  /*1be60*/  IMAD R6, R6, 0xc000, R7 ;  /* 0x0000c00006067824 */ /* 0x008fc800078e0207 */
[----:B------:R-:W-:-:S08]  /*1be70*/  VIADD R7, R6, 0x400 ;  /* 0x0000040006077836 */ /* 0x000fd00000000000 */
.L_x_2921:
        /* <DEDUP_REMOVED lines=15> */
.L_x_2922:
        /* <DEDUP_REMOVED lines=15> */
.L_x_2923:
        /* <DEDUP_REMOVED lines=15> */
.L_x_2924:
        /* <DEDUP_REMOVED lines=10> */
.L_x_2911:
[----:B------:R-:W-:Y:S05]  /*1c1f0*/  BSYNC B1 ;  /* 0x0000000000017941 */ /* 0x000fea0003800000 */
.L_x_2910:
[----:B------:R-:W1:Y:S04]  /*1c200*/  LDL.LU R9, [R1+0xc] ;  /* 0x00000c0001097983 */ /* 0x000e680000300800 */
[----:B------:R-:W2:Y:S01]  /*1c210*/  LDL.LU R7, [R1+0x18] ;  /* 0x0000180001077983 */ /* 0x000ea20000300800 */
[C---:B------:R-:W-:Y:S01]  /*1c220*/  ISETP.GT.AND P2, PT, R4.reuse, R3, PT ;  /* 0x000000030400720c */ /* 0x040fe20003f44270 */
[----:B------:R-:W-:Y:S02]  /*1c230*/  VIADD R4, R4, 0xffffffff ;  /* 0xffffffff04047836 */ /* 0x000fe40000000000 */
[----:B-1----:R-:W-:-:S05]  /*1c240*/  VIADD R5, R9, 0x1 ;  /* 0x0000000109057836 */ /* 0x002fca0000000000 */
[----:B------:R-:W-:-:S04]  /*1c250*/  ISETP.NE.AND P1, PT, R5, 0x2, PT ;  /* 0x000000020500780c */ /* 0x000fc80003f25270 */
[----:B------:R-:W-:Y:S02]  /*1c260*/  SEL R6, RZ, 0x1, P1 ;  /* 0x00000001ff067807 */ /* 0x000fe40000800000 */
[----:B------:R-:W-:Y:S02]  /*1c270*/  SEL R5, R5, RZ, P1 ;  /* 0x000000ff05057207 */ /* 0x000fe40000800000 */
[----:B--2---:R-:W-:-:S05]  /*1c280*/  LOP3.LUT R7, R7, R6, RZ, 0x3c, !PT ;  /* 0x0000000607077212 */ /* 0x004fca00078e3cff */
[----:B------:R2:W-:Y:S04]  /*1c290*/  STL [R1+0x18], R7 ;  /* 0x0000180701007387 */ /* 0x0005e80000100800 */
[----:B------:R2:W-:Y:S01]  /*1c2a0*/  STL [R1+0xc], R5 ;  /* 0x00000c0501007387 */ /* 0x0005e20000100800 */
[----:B------:R-:W-:Y:S05]  /*1c2b0*/  @P2 BRA `(.L_x_2925) ;  /* 0xfffffff400c42947 */ /* 0x000fea000383ffff */
.L_x_2889:
[----:B------:R-:W-:Y:S05]  /*1c2c0*/  BSYNC B0 ;  /* 0x0000000000007941 */ /* 0x000fea0003800000 */
.L_x_2888:
[----:B--2---:R-:W2:Y:S01]  /*1c2d0*/  LDL R7, [R1+0x28] ;  /* 0x0000280001077983 */ /* 0x004ea20000100800 */
[----:B------:R-:W3:Y:S01]  /*1c2e0*/  LDC R0, c[0x0][0x448] ;  /* 0x00011200ff007b82 */ /* 0x000ee20000000800 */
[----:B------:R-:W-:Y:S07]  /*1c2f0*/  @!P0 WARPSYNC.ALL ;  /* 0x0000000000008948 */ /* 0x000fee0003800000 */
[----:B------:R-:W-:Y:S01]  /*1c300*/  @!P0 BAR.SYNC.DEFER_BLOCKING 0xc, 0x180 ;  /* 0x0306000000008b1d */ /* 0x000fe20000010000 */
[----:B---3--:R-:W-:-:S13]  /*1c310*/  ISETP.NE.AND P1, PT, R0, 0x1, PT ;  /* 0x000000010000780c */ /* 0x008fda0003f25270 */
[----:B------:R-:W3:Y:S08]  /*1c320*/  @P1 LDC R2, c[0x0][0x44c] ;  /* 0x00011300ff021b82 */ /* 0x000ef00000000800 */
[----:B------:R-:W4:Y:S01]  /*1c330*/  @P1 LDC R3, c[0x0][0x450] ;  /* 0x00011400ff031b82 */ /* 0x000f220000000800 */
[----:B--2---:R-:W-:-:S04]  /*1c340*/  VIADD R0, R7, 0x7f ;  /* 0x0000007f07007836 */ /* 0x004fc80000000000 */
[----:B---3--:R-:W-:-:S05]  /*1c350*/  @P1 IMAD.HI.U32 R2, R0, R2, RZ ;  /* 0x0000000200021227 */ /* 0x008fca00078e00ff */
[----:B----4-:R-:W-:Y:S02]  /*1c360*/  @P1 SHF.R.U32.HI R0, RZ, R3, R2 ;  /* 0x00000003ff001219 */ /* 0x010fe40000011602 */
[----:B------:R-:W2:Y:S03]  /*1c370*/  LDC.64 R2, c[0x0][0x9e0] ;  /* 0x00027800ff027b82 */ /* 0x000ea60000000a00 */
[----:B------:R-:W-:Y:S01]  /*1c380*/  IMAD.IADD R0, R17, 0x1, R0 ;  /* 0x0000000111007824 */ /* 0x000fe200078e0200 */
[----:B--2---:R-:W-:-:S03]  /*1c390*/  ISETP.GE.AND P2, PT, R3, 0x1, PT ;  /* 0x000000010300780c */ /* 0x004fc60003f46270 */
[----:B------:R-:W-:-:S10]  /*1c3a0*/  IMAD.IADD R2, R0, 0x1, R2 ;  /* 0x0000000100027824 */ /* 0x000fd400078e0202 */
[----:B------:R-:W-:Y:S05]  /*1c3b0*/  @!P2 BRA `(.L_x_2926) ;  /* 0x000000000048a947 */ /* 0x000fea0003800000 */
[C---:B------:R-:W-:Y:S01]  /*1c3c0*/  ISETP.GT.AND P0, PT, R0.reuse, RZ, PT ;  /* 0x000000ff0000720c */ /* 0x040fe20003f04270 */
[----:B------:R-:W-:Y:S01]  /*1c3d0*/  BSSY B0, `(.L_x_2927) ;  /* 0x000000e000007945 */ /* 0x000fe20003800000 */
[----:B------:R-:W-:-:S11]  /*1c3e0*/  VIADD R6, R0, 0xffffffff ;  /* 0xffffffff00067836 */ /* 0x000fd60000000000 */
[----:B------:R-:W-:Y:S05]  /*1c3f0*/  @P0 BRA `(.L_x_2928) ;  /* 0x00000000001c0947 */ /* 0x000fea0003800000 */
[----:B------:R-:W-:Y:S01]  /*1c400*/  ISETP.NE.AND P0, PT, R3, 0x1, PT ;  /* 0x000000010300780c */ /* 0x000fe20003f05270 */
[----:B------:R-:W-:-:S12]  /*1c410*/  IMAD.MOV R0, RZ, RZ, -R0 ;  /* 0x000000ffff007224 */ /* 0x000fd800078e0a00 */
[----:B-1----:R-:W1:Y:S02]  /*1c420*/  @P0 LDC.64 R4, c[0x0][0x9e8] ;  /* 0x00027a00ff040b82 */ /* 0x002e640000000a00 */
[----:B-1----:R-:W-:-:S05]  /*1c430*/  @P0 IMAD.HI.U32 R4, R0, R4, RZ ;  /* 0x0000000400040227 */ /* 0x002fca00078e00ff */
[----:B------:R-:W-:-:S04]  /*1c440*/  @P0 SHF.R.U32.HI R0, RZ, R5, R4 ;  /* 0x00000005ff000219 */ /* 0x000fc80000011604 */
[----:B------:R-:W-:Y:S01]  /*1c450*/  LOP3.LUT R6, RZ, R0, RZ, 0x33, !PT ;  /* 0x00000000ff067212 */ /* 0x000fe200078e33ff */
[----:B------:R-:W-:Y:S06]  /*1c460*/  BRA `(.L_x_2929) ;  /* 0x0000000000107947 */ /* 0x000fec0003800000 */
.L_x_2928:
[----:B------:R-:W-:-:S13]  /*1c470*/  ISETP.NE.AND P0, PT, R3, 0x1, PT ;  /* 0x000000010300780c */ /* 0x000fda0003f05270 */
[----:B-1----:R-:W1:Y:S02]  /*1c480*/  @P0 LDC.64 R4, c[0x0][0x9e8] ;  /* 0x00027a00ff040b82 */ /* 0x002e640000000a00 */
[----:B-1----:R-:W-:-:S05]  /*1c490*/  @P0 IMAD.HI.U32 R4, R6, R4, RZ ;  /* 0x0000000406040227 */ /* 0x002fca00078e00ff */
[----:B------:R-:W-:-:S07]  /*1c4a0*/  @P0 SHF.R.U32.HI R6, RZ, R5, R4 ;  /* 0x00000005ff060219 */ /* 0x000fce0000011604 */
.L_x_2929:
[----:B------:R-:W-:Y:S05]  /*1c4b0*/  BSYNC B0 ;  /* 0x0000000000007941 */ /* 0x000fea0003800000 */
.L_x_2927:
[----:B------:R-:W-:-:S05]  /*1c4c0*/  IMAD R6, R6, R3, R3 ;  /* 0x0000000306067224 */ /* 0x000fca00078e0203 */
[----:B------:R-:W-:-:S07]  /*1c4d0*/  VIMNMX R2, R2, R6, PT ;  /* 0x0000000602027248 */ /* 0x000fce0003fe0100 */
.L_x_2926:
[----:B------:R-:W-:Y:S01]  /*1c4e0*/  VIADD R0, R2, 0x5f ;  /* 0x0000005f02007836 */ /* 0x000fe20000000000 */
[----:B------:R-:W2:Y:S01]  /*1c4f0*/  @P1 LDC R4, c[0x0][0x450] ;  /* 0x00011400ff041b82 */ /* 0x000ea20000000800 */
[----:B------:R-:W-:Y:S02]  /*1c500*/  ULDC UR4, c[0x0][0x9dc] ;  /* 0x0002770000047ab9 */ /* 0x000fe40000000800 */
[----:B------:R-:W-:-:S05]  /*1c510*/  IMAD.HI R0, R0, 0x2aaaaaab, RZ ;  /* 0x2aaaaaab00007827 */ /* 0x000fca00078e02ff */
[----:B------:R-:W-:-:S04]  /*1c520*/  SHF.R.U32.HI R2, RZ, 0x1f, R0 ;  /* 0x0000001fff027819 */ /* 0x000fc80000011600 */
[----:B------:R-:W-:Y:S02]  /*1c530*/  LEA.HI.SX32 R2, R0, R2, 0x1c ;  /* 0x0000000200027211 */ /* 0x000fe400078fe2ff */
[----:B------:R-:W3:Y:S02]  /*1c540*/  @P1 LDC R0, c[0x0][0x44c] ;  /* 0x00011300ff001b82 */ /* 0x000ee40000000800 */
[----:B------:R-:W-:Y:S01]  /*1c550*/  VIMNMX R6, R21, R2, PT ;  /* 0x0000000215067248 */ /* 0x000fe20003fe0100 */
[----:B------:R-:W-:-:S04]  /*1c560*/  IMAD.MOV.U32 R2, RZ, RZ, R7 ;  /* 0x000000ffff027224 */ /* 0x000fc800078e0007 */
[----:B------:R4:W-:Y:S01]  /*1c570*/  STL [R1+0x2c], R6 ;  /* 0x00002c0601007387 */ /* 0x0009e20000100800 */
[----:B---3--:R-:W-:-:S05]  /*1c580*/  @P1 IMAD.HI.U32 R0, R7, R0, RZ ;  /* 0x0000000007001227 */ /* 0x008fca00078e00ff */
[----:B--2---:R-:W-:-:S05]  /*1c590*/  @P1 SHF.R.U32.HI R2, RZ, R4, R0 ;  /* 0x00000004ff021219 */ /* 0x004fca0000011600 */
[----:B------:R-:W-:-:S04]  /*1c5a0*/  IMAD.IADD R0, R20, 0x1, R2 ;  /* 0x0000000114007824 */ /* 0x000fc800078e0202 */
[----:B------:R-:W-:Y:S01]  /*1c5b0*/  VIADD R2, R0, -UR4 ;  /* 0x8000000400027c36 */ /* 0x000fe20008000000 */
[----:B----4-:R-:W-:Y:S06]  /*1c5c0*/  @!P2 BRA `(.L_x_2930) ;  /* 0x000000000044a947 */ /* 0x010fec0003800000 */
[----:B------:R-:W-:Y:S01]  /*1c5d0*/  ISETP.GT.AND P0, PT, R0, -0x1, PT ;  /* 0xffffffff0000780c */ /* 0x000fe20003f04270 */
[----:B------:R-:W-:-:S12]  /*1c5e0*/  BSSY B0, `(.L_x_2931) ;  /* 0x000000d000007945 */ /* 0x000fd80003800000 */
[----:B------:R-:W-:Y:S05]  /*1c5f0*/  @P0 BRA `(.L_x_2932) ;  /* 0x00000000001c0947 */ /* 0x000fea0003800000 */
[----:B------:R-:W-:Y:S02]  /*1c600*/  ISETP.NE.AND P0, PT, R3, 0x1, PT ;  /* 0x000000010300780c */ /* 0x000fe40003f05270 */
[----:B------:R-:W-:-:S11]  /*1c610*/  LOP3.LUT R0, RZ, R0, RZ, 0x33, !PT ;  /* 0x00000000ff007212 */ /* 0x000fd600078e33ff */
[----:B-1----:R-:W1:Y:S02]  /*1c620*/  @P0 LDC.64 R4, c[0x0][0x9e8] ;  /* 0x00027a00ff040b82 */ /* 0x002e640000000a00 */
[----:B-1----:R-:W-:-:S05]  /*1c630*/  @P0 IMAD.HI.U32 R4, R0, R4, RZ ;  /* 0x0000000400040227 */ /* 0x002fca00078e00ff */
[----:B------:R-:W-:-:S04]  /*1c640*/  @P0 SHF.R.U32.HI R0, RZ, R5, R4 ;  /* 0x00000005ff000219 */ /* 0x000fc80000011604 */
[----:B------:R-:W-:Y:S01]  /*1c650*/  LOP3.LUT R0, RZ, R0, RZ, 0x33, !PT ;  /* 0x00000000ff007212 */ /* 0x000fe200078e33ff */
[----:B------:R-:W-:Y:S06]  /*1c660*/  BRA `(.L_x_2933) ;  /* 0x0000000000107947 */ /* 0x000fec0003800000 */
.L_x_2932:
[----:B------:R-:W-:-:S13]  /*1c670*/  ISETP.NE.AND P0, PT, R3, 0x1, PT ;  /* 0x000000010300780c */ /* 0x000fda0003f05270 */
[----:B-1----:R-:W1:Y:S02]  /*1c680*/  @P0 LDC.64 R4, c[0x0][0x9e8] ;  /* 0x00027a00ff040b82 */ /* 0x002e640000000a00 */
[----:B-1----:R-:W-:-:S05]  /*1c690*/  @P0 IMAD.HI.U32 R4, R0, R4, RZ ;  /* 0x0000000400040227 */ /* 0x002fca00078e00ff */
[----:B------:R-:W-:-:S07]  /*1c6a0*/  @P0 SHF.R.U32.HI R0, RZ, R5, R4 ;  /* 0x00000005ff000219 */ /* 0x000fce0000011604 */
.L_x_2933:
[----:B------:R-:W-:Y:S05]  /*1c6b0*/  BSYNC B0 ;  /* 0x0000000000007941 */ /* 0x000fea0003800000 */
.L_x_2931:
[----:B------:R-:W-:-:S05]  /*1c6c0*/  IMAD R0, R0, R3, RZ ;  /* 0x0000000300007224 */ /* 0x000fca00078e02ff */
[----:B------:R-:W-:-:S07]  /*1c6d0*/  VIMNMX R2, R2, R0, !PT ;  /* 0x0000000002027248 */ /* 0x000fce0007fe0100 */
.L_x_2930:
[----:B------:R-:W-:Y:S01]  /*1c6e0*/  IMAD.HI R2, R2, 0x2aaaaaab, RZ ;  /* 0x2aaaaaab02027827 */ /* 0x000fe200078e02ff */
[----:B------:R-:W-:Y:S04]  /*1c6f0*/  BSSY B7, `(.L_x_2934) ;  /* 0x00003fa000077945 */ /* 0x000fe80003800000 */
[----:B------:R-:W-:-:S04]  /*1c700*/  SHF.R.U32.HI R0, RZ, 0x1f, R2 ;  /* 0x0000001fff007819 */ /* 0x000fc80000011602 */
[----:B------:R-:W-:-:S04]  /*1c710*/  LEA.HI.SX32 R0, R2, R0, 0x1c ;  /* 0x0000000002007211 */ /* 0x000fc800078fe2ff */
[----:B------:R-:W-:-:S04]  /*1c720*/  VIMNMX R3, RZ, R0, !PT ;  /* 0x00000000ff037248 */ /* 0x000fc80007fe0100 */
[----:B------:R-:W-:Y:S01]  /*1c730*/  ISETP.GT.AND P0, PT, R6, R3, PT ;  /* 0x000000030600720c */ /* 0x000fe20003f04270 */
[----:B------:R2:W-:-:S12]  /*1c740*/  STL [R1+0x24], R3 ;  /* 0x0000240301007387 */ /* 0x0005d80000100800 */
[----:B--2---:R-:W-:Y:S05]  /*1c750*/  @P0 BRA `(.L_x_2935) ;  /* 0x0000000000440947 */ /* 0x004fea0003800000 */
[----:B------:R-:W2:Y:S02]  /*1c760*/  S2R R3, SR_TID.X ;  /* 0x0000000000037919 */ /* 0x000ea40000002100 */
[----:B--2---:R-:W-:-:S04]  /*1c770*/  LOP3.LUT R3, R3, 0x7f, RZ, 0xc0, !PT ;  /* 0x0000007f03037812 */ /* 0x004fc800078ec0ff */
[----:B------:R-:W-:-:S13]  /*1c780*/  ISETP.NE.AND P0, PT, R3, RZ, PT ;  /* 0x000000ff0300720c */ /* 0x000fda0003f05270 */
[----:B------:R-:W-:Y:S05]  /*1c790*/  @P0 BRA `(.L_x_2936) ;  /* 0x0000003c00bc0947 */ /* 0x000fea0003800000 */
[----:B------:R-:W2:Y:S01]  /*1c7a0*/  S2R R3, SR_LANEID ;  /* 0x0000000000037919 */ /* 0x000ea20000000000 */
[----:B------:R-:W-:Y:S02]  /*1c7b0*/  VOTEU.ANY UR4, UPT, PT ;  /* 0x0000000000047886 */ /* 0x000fe400038e0100 */
[----:B------:R-:W2:Y:S08]  /*1c7c0*/  FLO.U32 R0, UR4 ;  /* 0x0000000400007d00 */ /* 0x000eb000080e0000 */
[----:B-1----:R-:W1:Y:S01]  /*1c7d0*/  POPC R5, UR4 ;  /* 0x0000000400057d09 */ /* 0x002e620008000000 */
[----:B--2---:R-:W-:-:S02]  /*1c7e0*/  ISETP.EQ.U32.AND P0, PT, R0, R3, PT ;  /* 0x000000030000720c */ /* 0x004fc40003f02070 */
[----:B------:R-:W1:Y:S11]  /*1c7f0*/  LDC.64 R2, c[0x0][0xc60] ;  /* 0x00031800ff027b82 */ /* 0x000e760000000a00 */
[----:B-1----:R-:W2:Y:S01]  /*1c800*/  @P0 ATOMG.E.ADD.STRONG.GPU PT, R3, desc[UR38][R2.64], R5 ;  /* 0x00000005020309a8 */ /* 0x002ea200081ee1e6 */
[----:B------:R-:W1:Y:S02]  /*1c810*/  S2R R4, SR_LTMASK ;  /* 0x0000000000047919 */ /* 0x000e640000003900 */
[----:B-1----:R-:W-:-:S04]  /*1c820*/  LOP3.LUT R4, R4, UR4, RZ, 0xc0, !PT ;  /* 0x0000000404047c12 */ /* 0x002fc8000f8ec0ff */
[----:B------:R-:W1:Y:S01]  /*1c830*/  POPC R7, R4 ;  /* 0x0000000400077309 */ /* 0x000e620000000000 */
[----:B--2---:R-:W1:Y:S02]  /*1c840*/  SHFL.IDX PT, R0, R3, R0, 0x1f ;  /* 0x00001f0003007589 */ /* 0x004e6400000e0000 */
[----:B-1----:R-:W-:Y:S01]  /*1c850*/  IADD3 R16, R0, UR36, R7 ;  /* 0x0000002400107c10 */ /* 0x002fe2000fffe007 */
[----:B------:R-:W-:Y:S06]  /*1c860*/  BRA `(.L_x_2936) ;  /* 0x0000003c00887947 */ /* 0x000fec0003800000 */
.L_x_2935:
        /* <DEDUP_REMOVED lines=11> */
[----:B-1----:R-:W-:Y:S02]  /*1c920*/  IMAD.U32 R5, RZ, RZ, UR7 ;  /* 0x00000007ff057e24 */ /* 0x002fe4000f8e00ff */
[----:B------:R-:W-:Y:S02]  /*1c930*/  IMAD.U32 R6, RZ, RZ, UR8 ;  /* 0x00000008ff067e24 */ /* 0x000fe4000f8e00ff */
[----:B------:R-:W-:-:S02]  /*1c940*/  IMAD.U32 R7, RZ, RZ, UR9 ;  /* 0x00000009ff077e24 */ /* 0x000fc4000f8e00ff */
[----:B------:R-:W-:Y:S02]  /*1c950*/  IMAD.U32 R10, RZ, RZ, UR4 ;  /* 0x00000004ff0a7e24 */ /* 0x000fe4000f8e00ff */
[----:B0-----:R-:W-:Y:S02]  /*1c960*/  IMAD.U32 R11, RZ, RZ, UR5 ;  /* 0x00000005ff0b7e24 */ /* 0x001fe4000f8e00ff */
[----:B------:R-:W-:Y:S02]  /*1c970*/  IMAD.MOV.U32 R8, RZ, RZ, 0x70 ;  /* 0x00000070ff087424 */ /* 0x000fe400078e00ff */
[----:B------:R-:W-:Y:S02]  /*1c980*/  IMAD.MOV.U32 R12, RZ, RZ, 0x1 ;  /* 0x00000001ff0c7424 */ /* 0x000fe400078e00ff */
[----:B------:R-:W-:-:S07]  /*1c990*/  IMAD.MOV.U32 R13, RZ, RZ, RZ ;  /* 0x000000ffff0d7224 */ /* 0x000fce00078e00ff */
[----:B------:R-:W-:-:S07]  /*1c9a0*/  LEPC R20, `(.L_x_2938) ;  /* 0x000000001014794e */ /* 0x000fce0000000000 */
[----:B--2---:R-:W-:Y:S05]  /*1c9b0*/  CALL.ABS.NOINC R2 ;  /* 0x0000000002007343 */ /* 0x004fea0003c00000 */
.L_x_2938:
[----:B------:R-:W-:Y:S05]  /*1c9c0*/  BSYNC B6 ;  /* 0x0000000000067941 */ /* 0x000fea0003800000 */
.L_x_2937:
        /* <DEDUP_REMOVED lines=10> */
[----:B-1----:R-:W-:Y:S02]  /*1ca70*/  IMAD.U32 R5, RZ, RZ, UR7 ;  /* 0x00000007ff057e24 */ /* 0x002fe4000f8e00ff */
[----:B------:R-:W-:Y:S02]  /*1ca80*/  IMAD.U32 R6, RZ, RZ, UR8 ;  /* 0x00000008ff067e24 */ /* 0x000fe4000f8e00ff */
[----:B------:R-:W-:-:S02]  /*1ca90*/  IMAD.U32 R7, RZ, RZ, UR9 ;  /* 0x00000009ff077e24 */ /* 0x000fc4000f8e00ff */
[----:B------:R-:W-:Y:S02]  /*1caa0*/  IMAD.U32 R10, RZ, RZ, UR4 ;  /* 0x00000004ff0a7e24 */ /* 0x000fe4000f8e00ff */
[----:B0-----:R-:W-:Y:S02]  /*1cab0*/  IMAD.U32 R11, RZ, RZ, UR5 ;  /* 0x00000005ff0b7e24 */ /* 0x001fe4000f8e00ff */
[----:B------:R-:W-:Y:S02]  /*1cac0*/  IMAD.MOV.U32 R8, RZ, RZ, 0x70 ;  /* 0x00000070ff087424 */ /* 0x000fe400078e00ff */
[----:B------:R-:W-:Y:S02]  /*1cad0*/  IMAD.MOV.U32 R12, RZ, RZ, 0x1 ;  /* 0x00000001ff0c7424 */ /* 0x000fe400078e00ff */
[----:B--2---:R-:W-:-:S07]  /*1cae0*/  IMAD.MOV.U32 R13, RZ, RZ, RZ ;  /* 0x000000ffff0d7224 */ /* 0x004fce00078e00ff */
[----:B------:R-:W-:-:S07]  /*1caf0*/  LEPC R20, `(.L_x_2941) ;  /* 0x000000001014794e */ /* 0x000fce0000000000 */
[----:B---3--:R-:W-:Y:S05]  /*1cb00*/  CALL.ABS.NOINC R2 ;  /* 0x0000000002007343 */ /* 0x008fea0003c00000 */
.L_x_2941:
        /* <DEDUP_REMOVED lines=15> */
.L_x_2940:
[----:B------:R-:W-:Y:S05]  /*1cc00*/  BSYNC B6 ;  /* 0x0000000000067941 */ /* 0x000fea0003800000 */
.L_x_2939:
[----:B------:R-:W-:Y:S01]  /*1cc10*/  ULDC.64 UR4, c[0x0][0x9f8] ;  /* 0x00027e0000047ab9 */ /* 0x000fe20000000a00 */
[----:B------:R-:W2:Y:S01]  /*1cc20*/  LDL R17, [R1+0x2c] ;  /* 0x00002c0001117983 */ /* 0x000ea20000100800 */
[----:B------:R-:W-:Y:S01]  /*1cc30*/  ISETP.NE.U32.AND P0, PT, RZ, UR4, PT ;  /* 0x00000004ff007c0c */ /* 0x000fe2000bf05070 */
[----:B------:R-:W-:-:S03]  /*1cc40*/  IMAD.MOV.U32 R7, RZ, RZ, R19 ;  /* 0x000000ffff077224 */ /* 0x000fc600078e0013 */
[----:B------:R-:W-:Y:S01]  /*1cc50*/  ISETP.NE.AND.EX P0, PT, RZ, UR5, PT, P0 ;  /* 0x00000005ff007c0c */ /* 0x000fe2000bf05300 */
[----:B------:R-:W-:-:S12]  /*1cc60*/  ULDC.64 UR4, c[0x0][0xa08] ;  /* 0x0002820000047ab9 */ /* 0x000fd80000000a00 */
[----:B------:R-:W3:Y:S02]  /*1cc70*/  @P0 LDC.64 R2, c[0x0][0x9f8] ;  /* 0x00027e00ff020b82 */ /* 0x000ee40000000a00 */
[----:B---3--:R-:W-:-:S05]  /*1cc80*/  @P0 IMAD.WIDE R2, R19, 0x4, R2 ;  /* 0x0000000413020825 */ /* 0x008fca00078e0202 */
[----:B------:R3:W1:Y:S02]  /*1cc90*/  @P0 LDG.E R7, desc[UR38][R2.64] ;  /* 0x0000002602070981 */ /* 0x000664000c1e1900 */
[----:B---3--:R-:W3:Y:S02]  /*1cca0*/  LDC.64 R2, c[0x0][0x418] ;  /* 0x00010600ff027b82 */ /* 0x008ee40000000a00 */
[----:B---3--:R-:W-:Y:S01]  /*1ccb0*/  LOP3.LUT P0, RZ, R2, UR4, RZ, 0xfc, !PT ;  /* 0x0000000402ff7c12 */ /* 0x008fe2000f80fcff */
[----:B------:R-:W-:-:S03]  /*1ccc0*/  UMOV UR4, 0xffffffff ;  /* 0xffffffff00047882 */ /* 0x000fc60000000000 */
[----:B------:R-:W-:Y:S01]  /*1ccd0*/  LOP3.LUT P0, RZ, R3, UR5, RZ, 0xfc, P0 ;  /* 0x0000000503ff7c12 */ /* 0x000fe2000800fcff */
[----:B--2---:R-:W-:Y:S01]  /*1cce0*/  VIADD R0, R17, 0xffffffff ;  /* 0xffffffff11007836 */ /* 0x004fe20000000000 */
[----:B-1----:R-:W-:Y:S01]  /*1ccf0*/  SHF.R.S32.HI R8, RZ, 0x1f, R7 ;  /* 0x0000001fff087819 */ /* 0x002fe20000011407 */
[----:B------:R1:W-:Y:S01]  /*1cd00*/  STL [R1+0x10], R7 ;  /* 0x0000100701007387 */ /* 0x0003e20000100800 */
[----:B------:R-:W-:-:S03]  /*1cd10*/  SEL R17, R7, RZ, !P0 ;  /* 0x000000ff07117207 */ /* 0x000fc60004000000 */
[----:B------:R1:W-:Y:S01]  /*1cd20*/  STL [R1+0x1c], R8 ;  /* 0x00001c0801007387 */ /* 0x0003e20000100800 */
[----:B------:R-:W-:Y:S05]  /*1cd30*/  BRA.DIV UR4, `(.L_x_2942) ;  /* 0x0000005e04cc7947 */ /* 0x000fea000b800000 */
[----:B------:R-:W2:Y:S02]  /*1cd40*/  S2R R4, SR_TID.X ;  /* 0x0000000000047919 */ /* 0x000ea40000002100 */
[----:B--2---:R-:W-:-:S04]  /*1cd50*/  SHF.R.U32.HI R4, RZ, 0x5, R4 ;  /* 0x00000005ff047819 */ /* 0x004fc80000011604 */
[----:B------:R-:W-:-:S05]  /*1cd60*/  LOP3.LUT R4, R4, 0x3, RZ, 0xc0, !PT ;  /* 0x0000000304047812 */ /* 0x000fca00078ec0ff */
[----:B------:R2:W3:Y:S02]  /*1cd70*/  SHFL.IDX PT, R14, R4, RZ, 0x1f ;  /* 0x00001fff040e7589 */ /* 0x0004e400000e0000 */
.L_x_3101:
[----:B--2---:R-:W2:Y:S01]  /*1cd80*/  LDL.LU R4, [R1] ;  /* 0x0000000001047983 */ /* 0x004ea20000300800 */
[----:B------:R-:W-:Y:S02]  /*1cd90*/  PLOP3.LUT P1, PT, PT, PT, PT, 0x8, 0x0 ;  /* 0x000000000000781c */ /* 0x000fe40003f2e170 */
[----:B---3--:R-:W-:Y:S01]  /*1cda0*/  ISETP.NE.AND P0, PT, R14, RZ, PT ;  /* 0x000000ff0e00720c */ /* 0x008fe20003f05270 */
[----:B------:R3:W-:Y:S01]  /*1cdb0*/  STL [R1+0x30], R0 ;  /* 0x0000300001007387 */ /* 0x0007e20000100800 */
[----:B--2---:R-:W-:-:S09]  /*1cdc0*/  LOP3.LUT R4, R4, 0xfffffffe, RZ, 0xc0, !PT ;  /* 0xfffffffe04047812 */ /* 0x004fd200078ec0ff */
[----:B------:R-:W-:-:S05]  /*1cdd0*/  @P1 LOP3.LUT R4, R4, 0x1, RZ, 0xfc, !PT ;  /* 0x0000000104041812 */ /* 0x000fca00078efcff */
[----:B------:R3:W-:Y:S01]  /*1cde0*/  STL [R1], R4 ;  /* 0x0000000401007387 */ /* 0x0007e20000100800 */
[----:B------:R-:W-:Y:S05]  /*1cdf0*/  @P0 BRA `(.L_x_2943) ;  /* 0x00000004001c0947 */ /* 0x000fea0003800000 */
[----:B------:R-:W-:-:S03]  /*1ce00*/  UMOV UR4, 0xffffffff ;  /* 0xffffffff00047882 */ /* 0x000fc60000000000 */
[----:B------:R-:W-:Y:S05]  /*1ce10*/  BRA.DIV UR4, `(.L_x_2944) ;  /* 0x0000005e04c87947 */ /* 0x000fea000b800000 */
[----:B------:R-:W-:-:S13]  /*1ce20*/  ELECT P6, URZ, PT ;  /* 0x00000000003f782f */ /* 0x000fda00038c0000 */
.L_x_3104:
[----:B------:R-:W-:Y:S05]  /*1ce30*/  @!P6 BRA `(.L_x_2943) ;  /* 0x00000004000ce947 */ /* 0x000fea0003800000 */
[----:B------:R-:W-:-:S04]  /*1ce40*/  ISETP.NE.U32.AND P0, PT, R2, RZ, PT ;  /* 0x000000ff0200720c */ /* 0x000fc80003f05070 */
[----:B------:R-:W-:-:S13]  /*1ce50*/  ISETP.NE.AND.EX P0, PT, R3, RZ, PT, P0 ;  /* 0x000000ff0300720c */ /* 0x000fda0003f05300 */
[----:B------:R-:W-:Y:S05]  /*1ce60*/  @!P0 BRA `(.L_x_2945) ;  /* 0x0000000000508947 */ /* 0x000fea0003800000 */
[----:B------:R-:W2:Y:S01]  /*1ce70*/  LDC R6, c[0x0][0x43c] ;  /* 0x00010f00ff067b82 */ /* 0x000ea20000000800 */
[----:B------:R-:W-:Y:S01]  /*1ce80*/  IMAD.MOV.U32 R9, RZ, RZ, R0 ;  /* 0x000000ffff097224 */ /* 0x000fe200078e0000 */
[----:B------:R-:W-:-:S03]  /*1ce90*/  ULDC.64 UR4, c[0x0][0x428] ;  /* 0x00010a0000047ab9 */ /* 0x000fc60000000a00 */
[----:B---3--:R-:W-:Y:S01]  /*1cea0*/  IMAD.MOV.U32 R0, RZ, RZ, R9 ;  /* 0x000000ffff007224 */ /* 0x008fe200078e0009 */
[----:B--2---:R-:W-:-:S13]  /*1ceb0*/  ISETP.NE.AND P0, PT, R6, 0x1, PT ;  /* 0x000000010600780c */ /* 0x004fda0003f05270 */
[----:B------:R-:W2:Y:S02]  /*1cec0*/  @P0 LDC.64 R4, c[0x0][0x440] ;  /* 0x00011000ff040b82 */ /* 0x000ea40000000a00 */
[----:B--2---:R-:W-:-:S05]  /*1ced0*/  @P0 IMAD.HI.U32 R4, R9, R4, RZ ;  /* 0x0000000409040227 */ /* 0x004fca00078e00ff */
        /* <DEDUP_REMOVED lines=13> */
.L_x_2945:
[----:B-1----:R-:W4:Y:S04]  /*1cfb0*/  LDL R7, [R1+0x4] ;  /* 0x0000040001077983 */ /* 0x002f280000100800 */
[----:B---3--:R-:W4:Y:S04]  /*1cfc0*/  LDL R0, [R1+0x8] ;  /* 0x0000080001007983 */ /* 0x008f280000100800 */
[----:B--2---:R-:W2:Y:S01]  /*1cfd0*/  LDL R2, [R1+0x14] ;  /* 0x0000140001027983 */ /* 0x004ea20000100800 */
[----:B----4-:R-:W-:Y:S01]  /*1cfe0*/  IMAD R0, R0, 0x8, R7 ;  /* 0x0000000800007824 */ /* 0x010fe200078e0207 */
[----:B--2---:R-:W-:-:S04]  /*1cff0*/  SHF.L.U32 R2, R2, 0x1f, RZ ;  /* 0x0000001f02027819 */ /* 0x004fc800000006ff */
[----:B------:R-:W1:Y:S02]  /*1d000*/  SYNCS.PHASECHK.TRANS64.TRYWAIT P0, [R0+URZ+0x22840], R2 ;  /* 0x02284002000075a7 */ /* 0x000e64000800017f */
[----:B-1----:R-:W-:Y:S05]  /*1d010*/  @!P0 BRA `(.L_x_2946) ;  /* 0x0000005c00688947 */ /* 0x002fea0003800000 */
.L_x_3105:
[----:B------:R-:W2:Y:S02]  /*1d020*/  S2R R3, SR_TID.X ;  /* 0x0000000000037919 */ /* 0x000ea40000002100 */
[----:B--2---:R-:W-:-:S04]  /*1d030*/  LOP3.LUT R3, R3, 0x7f, RZ, 0xc0, !PT ;  /* 0x0000007f03037812 */ /* 0x004fc800078ec0ff */
[----:B------:R-:W-:-:S13]  /*1d040*/  ISETP.NE.AND P0, PT, R3, RZ, PT ;  /* 0x000000ff0300720c */ /* 0x000fda0003f05270 */
        /* <DEDUP_REMOVED lines=8> */
.L_x_2947:
[----:B------:R-:W2:Y:S04]  /*1d0d0*/  LDL R6, [R1+0x4] ;  /* 0x0000040001067983 */ /* 0x000ea80000100800 */
[----:B------:R-:W2:Y:S04]  /*1d0e0*/  LDL R5, [R1+0x8] ;  /* 0x0000080001057983 */ /* 0x000ea80000100800 */
[----:B------:R-:W3:Y:S04]  /*1d0f0*/  LDL R4, [R1+0x30] ;  /* 0x0000300001047983 */ /* 0x000ee80000100800 */
[----:B------:R-:W4:Y:S04]  /*1d100*/  LDL R3, [R1+0x20] ;  /* 0x0000200001037983 */ /* 0x000f280000100800 */
[----:B-1----:R-:W4:Y:S01]  /*1d110*/  LDL.LU R2, [R1] ;  /* 0x0000000001027983 */ /* 0x002f220000300800 */
        /* <DEDUP_REMOVED lines=9> */
[----:B--2---:R-:W-:Y:S01]  /*1d1b0*/  IMAD R0, R5, 0x3000, R6 ;  /* 0x0000300005007824 */ /* 0x004fe200078e0206 */
[----:B---3--:R-:W-:-:S04]  /*1d1c0*/  R2UR UR11, R4 ;  /* 0x00000000040b72ca */ /* 0x008fc800000e0000 */
[----:B------:R-:W-:Y:S02]  /*1d1d0*/  R2UR UR8, R0 ;  /* 0x00000000000872ca */ /* 0x000fe400000e0000 */
[----:B----4-:R-:W-:Y:S02]  /*1d1e0*/  R2UR UR4, R3 ;  /* 0x00000000030472ca */ /* 0x010fe400000e0000 */
[----:B------:R-:W-:-:S04]  /*1d1f0*/  LOP3.LUT R2, R2, 0xfffffffe, RZ, 0xc0, !PT ;  /* 0xfffffffe02027812 */ /* 0x000fc800078ec0ff */
[----:B------:R-:W-:-:S05]  /*1d200*/  @P0 LOP3.LUT R2, R2, 0x1, RZ, 0xfc, !PT ;  /* 0x0000000102020812 */ /* 0x000fca00078efcff */
[----:B------:R-:W-:Y:S02]  /*1d210*/  UIADD3 UR8, UR8, 0x1c400, URZ ;  /* 0x0001c40008087890 */ /* 0x000fe4000fffe03f */
[----:B------:R-:W-:Y:S01]  /*1d220*/  UIMAD UR11, UR11, 0x60, UR4 ;  /* 0x000000600b0b78a4 */ /* 0x000fe2000f8e0204 */
[----:B------:R2:W-:Y:S02]  /*1d230*/  STL [R1], R2 ;  /* 0x0000000201007387 */ /* 0x0005e40000100800 */
[----:B------:R-:W-:-:S06]  /*1d240*/  UMOV UR4, 0x0 ;  /* 0x0000000000047882 */ /* 0x000fcc0000000000 */
[----:B------:R2:W-:Y:S01]  /*1d250*/  UTMALDG.4D [UR8], [UR6], desc[UR4] ;  /* 0x00000408060075b4 */ /* 0x0005e20008019000 */
[----:B------:R-:W-:Y:S02]  /*1d260*/  NOP ;  /* 0x0000000000007918 */ /* 0x000fe40000000000 */
.L_x_2943:
[----:B---3--:R-:W3:Y:S04]  /*1d270*/  LDL R4, [R1+0x4] ;  /* 0x0000040001047983 */ /* 0x008ee80000100800 */
[----:B------:R-:W4:Y:S01]  /*1d280*/  LDL.LU R3, [R1+0x40] ;  /* 0x0000400001037983 */ /* 0x000f220000300800 */
[----:B------:R-:W-:Y:S05]  /*1d290*/  WARPSYNC.ALL ;  /* 0x0000000000007948 */ /* 0x000fea0003800000 */
[----:B--2---:R-:W-:Y:S01]  /*1d2a0*/  ULDC.64 UR4, c[0x0][0x298] ;  /* 0x0000a60000047ab9 */ /* 0x004fe20000000a00 */
[----:B------:R-:W-:Y:S01]  /*1d2b0*/  BSSY B6, `(.L_x_2948) ;  /* 0x000001c000067945 */ /* 0x000fe20003800000 */
[----:B------:R-:W-:Y:S01]  /*1d2c0*/  BAR.SYNC.DEFER_BLOCKING 0x8, 0x180 ;  /* 0x0206000000007b1d */ /* 0x000fe20000010000 */
[----:B----4-:R-:W-:-:S05]  /*1d2d0*/  SHF.R.S32.HI R0, RZ, 0x1f, R3 ;  /* 0x0000001fff007819 */ /* 0x010fca0000011403 */
[----:B------:R-:W-:Y:S02]  /*1d2e0*/  IMAD R2, R0, UR4, RZ ;  /* 0x0000000400027c24 */ /* 0x000fe4000f8e02ff */
[----:B---3--:R-:W-:Y:S02]  /*1d2f0*/  VIADD R0, R4, 0x18400 ;  /* 0x0001840004007836 */ /* 0x008fe40000000000 */
[C---:B------:R-:W-:Y:S02]  /*1d300*/  IMAD R2, R3.reuse, UR5, R2 ;  /* 0x0000000503027c24 */ /* 0x040fe4000f8e0202 */
[----:B------:R-:W-:Y:S01]  /*1d310*/  IMAD.WIDE.U32 R4, R3, UR4, RZ ;  /* 0x0000000403047c25 */ /* 0x000fe2000f8e00ff */
[----:B------:R-:W-:-:S03]  /*1d320*/  LOP3.LUT P0, RZ, R0, 0x3ff, RZ, 0xc0, !PT ;  /* 0x000003ff00ff7812 */ /* 0x000fc6000780c0ff */
[----:B------:R-:W-:Y:S01]  /*1d330*/  IMAD.IADD R0, R5, 0x1, R2 ;  /* 0x0000000105007824 */ /* 0x000fe200078e0202 */
[----:B------:R2:W-:Y:S04]  /*1d340*/  STL.64 [R1+0x40], R4 ;  /* 0x0000400401007387 */ /* 0x0005e80000100a00 */
[----:B------:R2:W-:Y:S05]  /*1d350*/  STL [R1+0x4c], R0 ;  /* 0x00004c0001007387 */ /* 0x0005ea0000100800 */
[----:B------:R-:W-:Y:S05]  /*1d360*/  @!P0 BRA `(.L_x_2949) ;  /* 0x0000000000408947 */ /* 0x000fea0003800000 */
[----:B------:R-:W-:Y:S01]  /*1d370*/  MOV R2, 0x0 ;  /* 0x0000000000027802 */ /* 0x000fe20000000f00 */
[----:B------:R-:W-:Y:S01]  /*1d380*/  ULDC.64 UR4, c[0x4][0x98] ;  /* 0x0100260000047ab9 */ /* 0x000fe20000000a00 */
[----:B------:R-:W-:Y:S01]  /*1d390*/  ULDC.64 UR6, c[0x4][0xa0] ;  /* 0x0100280000067ab9 */ /* 0x000fe20000000a00 */
[----:B------:R-:W-:Y:S01]  /*1d3a0*/  ULDC.64 UR8, c[0x4][0x20] ;  /* 0x0100080000087ab9 */ /* 0x000fe20000000a00 */
[----:B--2---:R-:W-:Y:S02]  /*1d3b0*/  IMAD.U32 R4, RZ, RZ, UR4 ;  /* 0x00000004ff047e24 */ /* 0x004fe4000f8e00ff */
[----:B------:R-:W2:Y:S01]  /*1d3c0*/  LDC.64 R2, c[0x4][R2] ;  /* 0x0100000002027b82 */ /* 0x000ea20000000a00 */
[----:B------:R-:W-:Y:S02]  /*1d3d0*/  IMAD.U32 R5, RZ, RZ, UR5 ;  /* 0x00000005ff057e24 */ /* 0x000fe4000f8e00ff */
[----:B------:R-:W-:Y:S02]  /*1d3e0*/  IMAD.U32 R6, RZ, RZ, UR6 ;  /* 0x00000006ff067e24 */ /* 0x000fe4000f8e00ff */
[----:B-1----:R-:W-:-:S02]  /*1d3f0*/  IMAD.U32 R7, RZ, RZ, UR7 ;  /* 0x00000007ff077e24 */ /* 0x002fc4000f8e00ff */
[----:B------:R-:W-:Y:S02]  /*1d400*/  IMAD.U32 R10, RZ, RZ, UR8 ;  /* 0x00000008ff0a7e24 */ /* 0x000fe4000f8e00ff */
[----:B0-----:R-:W-:Y:S02]  /*1d410*/  IMAD.U32 R11, RZ, RZ, UR9 ;  /* 0x00000009ff0b7e24 */ /* 0x001fe4000f8e00ff */
[----:B------:R-:W-:Y:S02]  /*1d420*/  IMAD.MOV.U32 R8, RZ, RZ, 0x70 ;  /* 0x00000070ff087424 */ /* 0x000fe400078e00ff */
[----:B------:R-:W-:Y:S02]  /*1d430*/  IMAD.MOV.U32 R12, RZ, RZ, 0x1 ;  /* 0x00000001ff0c7424 */ /* 0x000fe400078e00ff */
[----:B------:R-:W-:-:S07]  /*1d440*/  IMAD.MOV.U32 R13, RZ, RZ, RZ ;  /* 0x000000ffff0d7224 */ /* 0x000fce00078e00ff */
[----:B------:R-:W-:-:S07]  /*1d450*/  LEPC R20, `(.L_x_2949) ;  /* 0x000000001014794e */ /* 0x000fce0000000000 */
[----:B--2---:R-:W-:Y:S05]  /*1d460*/  CALL.ABS.NOINC R2 ;  /* 0x0000000002007343 */ /* 0x004fea0003c00000 */
.L_x_2949:
[----:B------:R-:W-:Y:S05]  /*1d470*/  BSYNC B6 ;  /* 0x0000000000067941 */ /* 0x000fea0003800000 */
.L_x_2948:
[----:B--2---:R-:W2:Y:S01]  /*1d480*/  LDL.LU R0, [R1+0x4c] ;  /* 0x00004c0001007983 */ /* 0x004ea20000300800 */
[----:B-1----:R-:W1:Y:S01]  /*1d490*/  LDC R7, c[0x0][0x448] ;  /* 0x00011200ff077b82 */ /* 0x002e620000000800 */
[----:B------:R-:W-:Y:S01]  /*1d4a0*/  ULDC.64 UR4, c[0x0][0x2d8] ;  /* 0x0000b60000047ab9 */ /* 0x000fe20000000a00 */
[----:B------:R-:W-:Y:S01]  /*1d4b0*/  ULDC UR6, c[0x0][0x2b8] ;  /* 0x0000ae0000067ab9 */ /* 0x000fe20000000800 */
[----:B------:R-:W2:Y:S04]  /*1d4c0*/  LDL.LU.64 R2, [R1+0x40] ;  /* 0x0000400001027983 */ /* 0x000ea80000300a00 */
[----:B------:R-:W3:Y:S04]  /*1d4d0*/  LDL R12, [R1+0x28] ;  /* 0x00002800010c7983 */ /* 0x000ee80000100800 */
[----:B------:R4:W5:Y:S01]  /*1d4e0*/  LDL R9, [R1+0x34] ;  /* 0x0000340001097983 */ /* 0x0009620000100800 */
[----:B------:R-:W0:Y:S01]  /*1d4f0*/  S2R R5, SR_TID.X ;  /* 0x0000000000057919 */ /* 0x000e220000002100 */
[----:B------:R-:W4:Y:S01]  /*1d500*/  S2R R8, SR_TID.X ;  /* 0x0000000000087919 */ /* 0x000f220000002100 */
[----:B0-----:R-:W-:-:S04]  /*1d510*/  LOP3.LUT R5, R5, 0x7f, RZ, 0xc0, !PT ;  /* 0x0000007f05057812 */ /* 0x001fc800078ec0ff */
[----:B------:R-:W-:Y:S01]  /*1d520*/  SHF.R.U32.HI R5, RZ, 0x3, R5 ;  /* 0x00000003ff057819 */ /* 0x000fe20000011605 */
[----:B----4-:R-:W-:-:S05]  /*1d530*/  IMAD.SHL.U32 R8, R8, 0x10, RZ ;  /* 0x0000001008087824 */ /* 0x010fca00078e00ff */
[----:B------:R-:W-:Y:S01]  /*1d540*/  LOP3.LUT R8, R5, 0x70, R8, 0xf8, !PT ;  /* 0x0000007005087812 */ /* 0x000fe200078ef808 */
[----:B------:R-:W0:Y:S02]  /*1d550*/  S2R R10, SR_TID.X ;  /* 0x00000000000a7919 */ /* 0x000e240000002100 */
[----:B0-----:R-:W-:-:S05]  /*1d560*/  IMAD.SHL.U32 R10, R10, 0x8, RZ ;  /* 0x000000080a0a7824 */ /* 0x001fca00078e00ff */
[----:B------:R-:W-:Y:S01]  /*1d570*/  LOP3.LUT R10, R10, 0x38, RZ, 0xc0, !PT ;  /* 0x000000380a0a7812 */ /* 0x000fe200078ec0ff */
[----:B--2---:R-:W-:Y:S01]  /*1d580*/  IMAD.MOV.U32 R3, RZ, RZ, R0 ;  /* 0x000000ffff037224 */ /* 0x004fe200078e0000 */
        /* <DEDUP_REMOVED lines=12> */
[----:B-1----:R-:W-:-:S13]  /*1d650*/  ISETP.NE.AND P0, PT, R7, 0x1, PT ;  /* 0x000000010700780c */ /* 0x002fda0003f05270 */
[----:B------:R-:W0:Y:S08]  /*1d660*/  @P0 LDC R5, c[0x0][0x44c] ;  /* 0x00011300ff050b82 */ /* 0x000e300000000800 */
[----:B------:R-:W1:Y:S01]  /*1d670*/  @P0 LDC R6, c[0x0][0x450] ;  /* 0x00011400ff060b82 */ /* 0x000e620000000800 */
[----:B------:R-:W-:Y:S02]  /*1d680*/  IMAD R4, R4, UR4, RZ ;  /* 0x0000000404047c24 */ /* 0x000fe4000f8e02ff */
[----:B------:R-:W-:-:S04]  /*1d690*/  IMAD.WIDE.U32 R2, R0, UR4, R2 ;  /* 0x0000000400027c25 */ /* 0x000fc8000f8e0002 */
[----:B------:R-:W-:Y:S01]  /*1d6a0*/  IMAD R0, R0, UR5, R4 ;  /* 0x0000000500007c24 */ /* 0x000fe2000f8e0204 */
[----:B------:R-:W-:Y:S01]  /*1d6b0*/  ULDC.64 UR4, c[0x0][0x2d0] ;  /* 0x0000b40000047ab9 */ /* 0x000fe20000000a00 */
[----:B---3--:R-:W-:Y:S02]  /*1d6c0*/  IMAD.IADD R4, R8, 0x1, R12 ;  /* 0x0000000108047824 */ /* 0x008fe400078e020c */
[----:B------:R-:W-:Y:S02]  /*1d6d0*/  IMAD.IADD R3, R3, 0x1, R0 ;  /* 0x0000000103037824 */ /* 0x000fe400078e0200 */
[----:B0-----:R-:W-:-:S04]  /*1d6e0*/  @P0 IMAD.HI.U32 R5, R4, R5, RZ ;  /* 0x0000000504050227 */ /* 0x001fc800078e00ff */
[----:B------:R-:W-:Y:S01]  /*1d6f0*/  IMAD.MOV.U32 R0, RZ, RZ, R4 ;  /* 0x000000ffff007224 */ /* 0x000fe200078e0004 */
[----:B-1----:R-:W-:Y:S01]  /*1d700*/  @P0 SHF.R.U32.HI R0, RZ, R6, R5 ;  /* 0x00000006ff000219 */ /* 0x002fe20000011605 */
[----:B------:R-:W0:Y:S04]  /*1d710*/  S2R R8, SR_TID.X ;  /* 0x0000000000087919 */ /* 0x000e280000002100 */
        /* <DEDUP_REMOVED lines=16> */
[----:B0-----:R-:W-:Y:S02]  /*1d820*/  LOP3.LUT R8, R8, 0x7f, RZ, 0xc0, !PT ;  /* 0x0000007f08087812 */ /* 0x001fe400078ec0ff */
        /* <DEDUP_REMOVED lines=71> */
[----:B------:R0:W1:Y:S04]  /*1dca0*/  SHFL.IDX PT, R5, R3, 0x7, 0x181f ;  /* 0x00f81f0003057f89 */ /* 0x00006800000e0000 */
[----:B------:R0:W-:Y:S04]  /*1dcb0*/  @!P1 LDGSTS.E.BYPASS.LTC128B.128 [R9+0x1b400], desc[UR38][R6.64], !P0 ;  /* 0x1b40000006099fae */ /* 0x0001e8000c101d66 */
[----:B------:R0:W2:Y:S02]  /*1dcc0*/  SHFL.IDX PT, R3, R4, 0x7, 0x181f ;  /* 0x00f81f0004037f89 */ /* 0x0000a400000e0000 */
.L_x_3122:
[----:B------:R3:W5:Y:S01]  /*1dcd0*/  LDL R8, [R1+0x4] ;  /* 0x0000040001087983 */ /* 0x0007620000100800 */
[----:B------:R-:W-:-:S05]  /*1dce0*/  VIADD R0, R0, 0x70 ;  /* 0x0000007000007836 */ /* 0x000fca0000000000 */
[----:B------:R-:W-:-:S13]  /*1dcf0*/  ISETP.GE.AND P1, PT, R0, R2, PT ;  /* 0x000000020000720c */ /* 0x000fda0003f26270 */
[----:B--2---:R-:W-:-:S05]  /*1dd00*/  @!P1 LEA R2, P2, R10, R3, 0x1 ;  /* 0x000000030a029211 */ /* 0x004fca00078408ff */
[----:B01----:R-:W-:-:S05]  /*1dd10*/  @!P1 IMAD.X R3, RZ, RZ, R5, P2 ;  /* 0x000000ffff039224 */ /* 0x003fca00010e0605 */
[----:B------:R-:W-:Y:S01]  /*1dd20*/  @!PT LDS RZ, [RZ] ;  /* 0x00000000fffff984 */ /* 0x000fe20000000800 */
[----:B------:R-:W-:Y:S01]  /*1dd30*/  @!PT LDS RZ, [RZ] ;  /* 0x00000000fffff984 */ /* 0x000fe20000000800 */
[----:B------:R-:W-:Y:S01]  /*1dd40*/  @!PT LDS RZ, [RZ] ;  /* 0x00000000fffff984 */ /* 0x000fe20000000800 */
[----:B------:R3:W-:Y:S01]  /*1dd50*/  @!P1 LDGSTS.E.BYPASS.LTC128B.128 [R9+0x1bc00], desc[UR38][R2.64], !P0 ;  /* 0x1bc0000002099fae */ /* 0x0007e2000c101d66 */
[----:B------:R-:W-:Y:S01]  /*1dd60*/  PLOP3.LUT P0, PT, PT, PT, PT, 0x80, 0x0 ;  /* 0x000000000000781c */ /* 0x000fe20003f0f070 */
[----:B------:R-:W-:-:S12]  /*1dd70*/  NOP ;  /* 0x0000000000007918 */ /* 0x000fd80000000000 */
.L_x_2951:
        /* <DEDUP_REMOVED lines=19> */
.L_x_3123:
[----:B------:R-:W-:Y:S05]  /*1deb0*/  BSYNC B0 ;  /* 0x0000000000007941 */ /* 0x000fea0003800000 */
.L_x_2952:
[----:B0-----:R-:W2:Y:S01]  /*1dec0*/  LDL R2, [R1] ;  /* 0x0000000001027983 */ /* 0x001ea20000100800 */
[----:B------:R-:W-:Y:S01]  /*1ded0*/  BSSY B0, `(.L_x_2954) ;  /* 0x000005e000007945 */ /* 0x000fe20003800000 */
[----:B--2---:R-:W-:-:S13]  /*1dee0*/  LOP3.LUT P0, RZ, R2, 0x1, RZ, 0xc0, !PT ;  /* 0x0000000102ff7812 */ /* 0x004fda000780c0ff */
[----:B------:R-:W-:Y:S05]  /*1def0*/  @!P0 BRA `(.L_x_2955) ;  /* 0x00000004006c8947 */ /* 0x000fea0003800000 */
[----:B------:R-:W2:Y:S04]  /*1df00*/  LDL R5, [R1+0x4] ;  /* 0x0000040001057983 */ /* 0x000ea80000100800 */
[----:B------:R-:W2:Y:S04]  /*1df10*/  LDL R2, [R1+0x8] ;  /* 0x0000080001027983 */ /* 0x000ea80000100800 */
[----:B------:R-:W3:Y:S01]  /*1df20*/  LDL R4, [R1+0x14] ;  /* 0x0000140001047983 */ /* 0x000ee20000100800 */
[----:B------:R-:W-:Y:S01]  /*1df30*/  BSSY B1, `(.L_x_2956) ;  /* 0x0000008000017945 */ /* 0x000fe20003800000 */
[----:B------:R-:W0:Y:S02]  /*1df40*/  S2R R3, SR_TID.X ;  /* 0x0000000000037919 */ /* 0x000e240000002100 */
[----:B0-----:R-:W-:-:S04]  /*1df50*/  LOP3.LUT R3, R3, 0x7f, RZ, 0xc0, !PT ;  /* 0x0000007f03037812 */ /* 0x001fc800078ec0ff */
[----:B------:R-:W-:Y:S01]  /*1df60*/  ISETP.NE.AND P1, PT, R3, RZ, PT ;  /* 0x000000ff0300720c */ /* 0x000fe20003f25270 */
[----:B--2---:R-:W-:Y:S01]  /*1df70*/  IMAD R2, R2, 0x8, R5 ;  /* 0x0000000802027824 */ /* 0x004fe200078e0205 */
[----:B---3--:R-:W-:-:S04]  /*1df80*/  SHF.L.U32 R0, R4, 0x1f, RZ ;  /* 0x0000001f04007819 */ /* 0x008fc800000006ff */
[----:B------:R-:W0:Y:S02]  /*1df90*/  SYNCS.PHASECHK.TRANS64.TRYWAIT P0, [R2+URZ+0x22860], R0 ;  /* 0x02286000020075a7 */ /* 0x000e24000800017f */
[----:B0-----:R-:W-:Y:S05]  /*1dfa0*/  @!P0 BRA `(.L_x_2957) ;  /* 0x0000005800448947 */ /* 0x001fea0003800000 */
.L_x_3124:
[----:B------:R-:W-:Y:S05]  /*1dfb0*/  BSYNC B1 ;  /* 0x0000000000017941 */ /* 0x000fea0003800000 */
.L_x_2956:
        /* <DEDUP_REMOVED lines=9> */
.L_x_2959:
[----:B------:R-:W-:Y:S05]  /*1e050*/  BSYNC B1 ;  /* 0x0000000000017941 */ /* 0x000fea0003800000 */
.L_x_2958:
        /* <DEDUP_REMOVED lines=14> */
.L_x_2960:
        /* <DEDUP_REMOVED lines=15> */
.L_x_2961:
        /* <DEDUP_REMOVED lines=15> */
.L_x_2962:
        /* <DEDUP_REMOVED lines=15> */
.L_x_2963:
        /* <DEDUP_REMOVED lines=10> */
.L_x_2955:
[----:B------:R-:W-:Y:S05]  /*1e4b0*/  BSYNC B0 ;  /* 0x0000000000007941 */ /* 0x000fea0003800000 */
.L_x_2954:
        /* <DEDUP_REMOVED lines=50> */
.L_x_2970:
[----:B------:R-:W2:Y:S01]  /*1e7e0*/  LDL R2, [R1+0x4] ;  /* 0x0000040001027983 */ /* 0x000ea20000100800 */
[----:B-1----:R-:W-:Y:S01]  /*1e7f0*/  SHF.L.U32 R5, R7, 0x1f, RZ ;  /* 0x0000001f07057819 */ /* 0x002fe200000006ff */
[----:B------:R-:W-:Y:S01]  /*1e800*/  BSSY B3, `(.L_x_2971) ;  /* 0x0000007000037945 */ /* 0x000fe20003800000 */
[----:B------:R-:W1:Y:S02]  /*1e810*/  S2R R3, SR_TID.X ;  /* 0x0000000000037919 */ /* 0x000e640000002100 */
[----:B-1----:R-:W-:-:S04]  /*1e820*/  LOP3.LUT R3, R3, 0x7f, RZ, 0xc0, !PT ;  /* 0x0000007f03037812 */ /* 0x002fc800078ec0ff */
[----:B------:R-:W-:Y:S01]  /*1e830*/  ISETP.NE.AND P1, PT, R3, RZ, PT ;  /* 0x000000ff0300720c */ /* 0x000fe20003f25270 */
[----:B--2---:R-:W-:-:S04]  /*1e840*/  IMAD R2, R8, 0x8, R2 ;  /* 0x0000000808027824 */ /* 0x004fc800078e0202 */
[----:B------:R-:W1:Y:S02]  /*1e850*/  SYNCS.PHASECHK.TRANS64.TRYWAIT P0, [R2+URZ+0x22840], R5 ;  /* 0x02284005020075a7 */ /* 0x000e64000800017f */
[----:B-1----:R-:W-:Y:S06]  /*1e860*/  @!P0 BRA `(.L_x_2972) ;  /* 0x0000005000288947 */ /* 0x002fec0003800000 */
.L_x_3125:
[----:B------:R-:W-:Y:S05]  /*1e870*/  BSYNC B3 ;  /* 0x0000000000037941 */ /* 0x000fea0003800000 */
.L_x_2971:
        /* <DEDUP_REMOVED lines=9> */
.L_x_2974:
[----:B------:R-:W-:Y:S05]  /*1e910*/  BSYNC B3 ;  /* 0x0000000000037941 */ /* 0x000fea0003800000 */
.L_x_2973:
        /* <DEDUP_REMOVED lines=14> */
.L_x_2975:
        /* <DEDUP_REMOVED lines=13> */
.L_x_3126:
[----:B------:R-:W-:Y:S05]  /*1ead0*/  BSYNC B3 ;  /* 0x0000000000037941 */ /* 0x000fea0003800000 */
.L_x_2976:
[----:B------:R-:W-:Y:S01]  /*1eae0*/  BSSY B3, `(.L_x_2978) ;  /* 0x000000b000037945 */ /* 0x000fe20003800000 */
[----:B------:R-:W-:Y:S02]  /*1eaf0*/  IMAD.MOV.U32 R8, RZ, RZ, 0x0 ;  /* 0x00000000ff087424 */ /* 0x000fe400078e00ff */
[----:B------:R-:W-:Y:S01]  /*1eb00*/  IMAD.MOV.U32 R9, RZ, RZ, 0x14f00000 ;  /* 0x14f00000ff097424 */ /* 0x000fe200078e00ff */
[----:B------:R-:W-:Y:S06]  /*1eb10*/  @P1 BRA `(.L_x_2979) ;  /* 0x00000000001c1947 */ /* 0x000fec0003800000 */
[----:B------:R-:W2:Y:S01]  /*1eb20*/  S2R R4, SR_TID.X ;  /* 0x0000000000047919 */ /* 0x000ea20000002100 */
[----:B------:R-:W-:-:S04]  /*1eb30*/  IMAD.MOV.U32 R3, RZ, RZ, 0xc000 ;  /* 0x0000c000ff037424 */ /* 0x000fc800078e00ff */
[----:B------:R3:W-:Y:S01]  /*1eb40*/  SYNCS.ARRIVE.TRANS64 RZ, [R2+URZ+0x22850], R3 ;  /* 0x0228500302ff79a7 */ /* 0x0007e2000800003f */
[----:B--2---:R-:W-:-:S04]  /*1eb50*/  LOP3.LUT R4, R4, 0x1f, RZ, 0xc0, !PT ;  /* 0x0000001f04047812 */ /* 0x004fc800078ec0ff */
[----:B------:R-:W-:-:S13]  /*1eb60*/  ISETP.NE.AND P0, PT, R4, RZ, PT ;  /* 0x000000ff0400720c */ /* 0x000fda0003f05270 */
[----:B---3--:R-:W-:Y:S05]  /*1eb70*/  @!P0 BRA `(.L_x_2979) ;  /* 0x0000000000048947 */ /* 0x008fea0003800000 */
[----:B------:R-:W-:Y:S01]  /*1eb80*/  BPT.TRAP 0x1 ;  /* 0x000000040000795c */ /* 0x000fe20000300000 */
.L_x_2979:
[----:B------:R-:W-:Y:S05]  /*1eb90*/  BSYNC B3 ;  /* 0x0000000000037941 */ /* 0x000fea0003800000 */
.L_x_2978:
        /* <DEDUP_REMOVED lines=11> */
.L_x_2980:
        /* <DEDUP_REMOVED lines=15> */
.L_x_2981:
        /* <DEDUP_REMOVED lines=15> */
.L_x_2982:
        /* <DEDUP_REMOVED lines=15> */
.L_x_2983:
        /* <DEDUP_REMOVED lines=10> */
.L_x_2969:
[----:B------:R-:W-:Y:S05]  /*1efc0*/  BSYNC B1 ;  /* 0x0000000000017941 */ /* 0x000fea0003800000 */
.L_x_2968:
[----:B------:R-:W2:Y:S02]  /*1efd0*/  LDL R4, [R1+0x2c] ;  /* 0x00002c0001047983 */ /* 0x000ea40000100800 */
[----:B--2---:R-:W-:-:S07]  /*1efe0*/  VIADD R0, R4, 0xfffffffd ;  /* 0xfffffffd04007836 */ /* 0x004fce0000000000 */
.L_x_2967:
[----:B------:R-:W-:Y:S05]  /*1eff0*/  BSYNC B2 ;  /* 0x0000000000027941 */ /* 0x000fea0003800000 */
.L_x_2966:
[----:B------:R-:W2:Y:S01]  /*1f000*/  LDL.LU R2, [R1+0x2c] ;  /* 0x00002c0001027983 */ /* 0x000ea20000300800 */
[----:B------:R-:W-:Y:S01]  /*1f010*/  VIADD R6, R6, 0xfffffffe ;  /* 0xfffffffe06067836 */ /* 0x000fe20000000000 */
[----:B--2---:R-:W-:-:S04]  /*1f020*/  LOP3.LUT R2, RZ, R2, RZ, 0x33, !PT ;  /* 0x00000002ff027212 */ /* 0x004fc800078e33ff */
[----:B------:R-:W-:-:S13]  /*1f030*/  ISETP.NE.AND P0, PT, R6, R2, PT ;  /* 0x000000020600720c */ /* 0x000fda0003f05270 */
[----:B------:R-:W-:Y:S05]  /*1f040*/  @!P0 BRA `(.L_x_2965) ;  /* 0x0000001400208947 */ /* 0x000fea0003800000 */
.L_x_3016:
        /* <DEDUP_REMOVED lines=36> */
.L_x_2986:
[----:B------:R-:W2:Y:S01]  /*1f290*/  LDL R2, [R1+0x4] ;  /* 0x0000040001027983 */ /* 0x000ea20000100800 */
[----:B------:R-:W-:Y:S01]  /*1f2a0*/  BSSY B2, `(.L_x_2987) ;  /* 0x0000008000027945 */ /* 0x000fe20003800000 */
[----:B0-----:R-:W0:Y:S02]  /*1f2b0*/  S2R R4, SR_TID.X ;  /* 0x0000000000047919 */ /* 0x001e240000002100 */
[----:B0-----:R-:W-:-:S04]  /*1f2c0*/  LOP3.LUT R4, R4, 0x7f, RZ, 0xc0, !PT ;  /* 0x0000007f04047812 */ /* 0x001fc800078ec0ff */
[----:B------:R-:W-:Y:S01]  /*1f2d0*/  ISETP.NE.AND P1, PT, R4, RZ, PT ;  /* 0x000000ff0400720c */ /* 0x000fe20003f25270 */
[----:B--2---:R-:W-:Y:S01]  /*1f2e0*/  IMAD R3, R7, 0x8, R2 ;  /* 0x0000000807037824 */ /* 0x004fe200078e0202 */
[----:B------:R-:W-:-:S04]  /*1f2f0*/  SHF.L.U32 R2, R6, 0x1f, RZ ;  /* 0x0000001f06027819 */ /* 0x000fc800000006ff */
[----:B------:R-:W0:Y:S02]  /*1f300*/  SYNCS.PHASECHK.TRANS64.TRYWAIT P0, [R3+URZ+0x22840], R2 ;  /* 0x02284002030075a7 */ /* 0x000e24000800017f */
[----:B0-----:R-:W-:Y:S05]  /*1f310*/  @!P0 BRA `(.L_x_2988) ;  /* 0x0000004400a48947 */ /* 0x001fea0003800000 */
.L_x_3127:
[----:B------:R-:W-:Y:S05]  /*1f320*/  BSYNC B2 ;  /* 0x0000000000027941 */ /* 0x000fea0003800000 */
.L_x_2987:
[----:B------:R-:W-:Y:S04]  /*1f330*/  BSSY B2, `(.L_x_2989) ;  /* 0x0000009000027945 */ /* 0x000fe80003800000 */
[----:B------:R-:W-:Y:S05]  /*1f340*/  @P1 BRA `(.L_x_2990) ;  /* 0x00000000001c1947 */ /* 0x000fea0003800000 */
[----:B------:R-:W1:Y:S01]  /*1f350*/  S2R R5, SR_TID.X ;  /* 0x0000000000057919 */ /* 0x000e620000002100 */
[----:B------:R-:W-:-:S04]  /*1f360*/  IMAD.MOV.U32 R4, RZ, RZ, 0x3000 ;  /* 0x00003000ff047424 */ /* 0x000fc800078e00ff */
[----:B------:R2:W-:Y:S01]  /*1f370*/  SYNCS.ARRIVE.TRANS64 RZ, [R3+URZ+0x22830], R4 ;  /* 0x0228300403ff79a7 */ /* 0x0005e2000800003f */
[----:B-1----:R-:W-:-:S04]  /*1f380*/  LOP3.LUT R5, R5, 0x1f, RZ, 0xc0, !PT ;  /* 0x0000001f05057812 */ /* 0x002fc800078ec0ff */
[----:B------:R-:W-:-:S13]  /*1f390*/  ISETP.NE.AND P0, PT, R5, RZ, PT ;  /* 0x000000ff0500720c */ /* 0x000fda0003f05270 */
[----:B--2---:R-:W-:Y:S05]  /*1f3a0*/  @!P0 BRA `(.L_x_2990) ;  /* 0x0000000000048947 */ /* 0x004fea0003800000 */
[----:B------:R-:W-:Y:S01]  /*1f3b0*/  BPT.TRAP 0x1 ;  /* 0x000000040000795c */ /* 0x000fe20000300000 */
.L_x_2990:
[----:B------:R-:W-:Y:S05]  /*1f3c0*/  BSYNC B2 ;  /* 0x0000000000027941 */ /* 0x000fea0003800000 */
.L_x_2989:
        /* <DEDUP_REMOVED lines=13> */
.L_x_2991:
        /* <DEDUP_REMOVED lines=13> */
.L_x_3128:
[----:B------:R-:W-:Y:S05]  /*1f570*/  BSYNC B2 ;  /* 0x0000000000027941 */ /* 0x000fea0003800000 */
.L_x_2992:
        /* <DEDUP_REMOVED lines=11> */
.L_x_2995:
[----:B------:R-:W-:Y:S05]  /*1f630*/  BSYNC B2 ;  /* 0x0000000000027941 */ /* 0x000fea0003800000 */
.L_x_2994:
        /* <DEDUP_REMOVED lines=10> */
.L_x_2996:
        /* <DEDUP_REMOVED lines=15> */
.L_x_2997:
        /* <DEDUP_REMOVED lines=15> */
.L_x_2998:
        /* <DEDUP_REMOVED lines=15> */
.L_x_2999:
        /* <DEDUP_REMOVED lines=10> */
.L_x_2985:
[----:B------:R-:W-:Y:S05]  /*1fa50*/  BSYNC B1 ;  /* 0x0000000000017941 */ /* 0x000fea0003800000 */
.L_x_2984:
        /* <DEDUP_REMOVED lines=36> */
.L_x_3002:
        /* <DEDUP_REMOVED lines=9> */
.L_x_3129:
[----:B------:R-:W-:Y:S05]  /*1fd30*/  BSYNC B2 ;  /* 0x0000000000027941 */ /* 0x000fea0003800000 */
.L_x_3003:
        /* <DEDUP_REMOVED lines=9> */
.L_x_3006:
[----:B------:R-:W-:Y:S05]  /*1fdd0*/  BSYNC B2 ;  /* 0x0000000000027941 */ /* 0x000fea0003800000 */
.L_x_3005:
        /* <DEDUP_REMOVED lines=14> */
.L_x_3007:
        /* <DEDUP_REMOVED lines=13> */
.L_x_3130:
[----:B------:R-:W-:Y:S05]  /*1ff90*/  BSYNC B2 ;  /* 0x0000000000027941 */ /* 0x000fea0003800000 */
.L_x_3008:
        /* <DEDUP_REMOVED lines=11> */
.L_x_3011:
[----:B------:R-:W-:Y:S05]  /*20050*/  BSYNC B2 ;  /* 0x0000000000027941 */ /* 0x000fea0003800000 */
.L_x_3010:
        /* <DEDUP_REMOVED lines=11> */
.L_x_3012:
        /* <DEDUP_REMOVED lines=15> */
.L_x_3013:
        /* <DEDUP_REMOVED lines=15> */
.L_x_3014:
        /* <DEDUP_REMOVED lines=15> */
.L_x_3015:
        /* <DEDUP_REMOVED lines=10> */
.L_x_3001:
[----:B------:R-:W-:Y:S05]  /*20480*/  BSYNC B1 ;  /* 0x0000000000017941 */ /* 0x000fea0003800000 */
.L_x_3000:
[----:B------:R-:W2:Y:S01]  /*20490*/  LDL R5, [R1+0x24] ;  /* 0x0000240001057983 */ /* 0x000ea20000100800 */
[----:B------:R-:W-:Y:S01]  /*204a0*/  VIADD R0, R0, 0xfffffffe ;  /* 0xfffffffe00007836 */ /* 0x000fe20000000000 */
[----:B--2---:R-:W-:-:S13]  /*204b0*/  ISETP.GT.AND P0, PT, R6, R5, PT ;  /* 0x000000050600720c */ /* 0x004fda0003f04270 */
[----:B------:R-:W-:Y:S05]  /*204c0*/  @P0 BRA `(.L_x_3016) ;  /* 0xffffffe800e00947 */ /* 0x000fea000383ffff */
.L_x_2965:
[----:B------:R-:W-:Y:S05]  /*204d0*/  BSYNC B0 ;  /* 0x0000000000007941 */ /* 0x000fea0003800000 */
.L_x_2964:
        /* <DEDUP_REMOVED lines=12> */
[----:B-1----:R-:W1:Y:S01]  /*205a0*/  S2R R3, SR_LANEID ;  /* 0x0000000000037919 */ /* 0x002e620000000000 */
[----:B------:R-:W-:Y:S02]  /*205b0*/  VOTEU.ANY UR4, UPT, PT ;  /* 0x0000000000047886 */ /* 0x000fe400038e0100 */
[----:B------:R-:W1:Y:S08]  /*205c0*/  FLO.U32 R4, UR4 ;  /* 0x0000000400047d00 */ /* 0x000e7000080e0000 */
[----:B------:R-:W2:Y:S01]  /*205d0*/  POPC R5, UR4 ;  /* 0x0000000400057d09 */ /* 0x000ea20008000000 */
[----:B-1----:R-:W-:-:S02]  /*205e0*/  ISETP.EQ.U32.AND P1, PT, R4, R3, PT ;  /* 0x000000030400720c */ /* 0x002fc40003f22070 */
[----:B------:R-:W2:Y:S11]  /*205f0*/  LDC.64 R2, c[0x0][0xc60] ;  /* 0x00031800ff027b82 */ /* 0x000eb60000000a00 */
[----:B--2---:R-:W2:Y:S01]  /*20600*/  @P1 ATOMG.E.ADD.STRONG.GPU PT, R3, desc[UR38][R2.64], R5 ;  /* 0x00000005020319a8 */ /* 0x004ea200081ee1e6 */
[----:B------:R-:W1:Y:S02]  /*20610*/  S2R R6, SR_LTMASK ;  /* 0x0000000000067919 */ /* 0x000e640000003900 */
[----:B-1----:R-:W-:-:S04]  /*20620*/  LOP3.LUT R6, R6, UR4, RZ, 0xc0, !PT ;  /* 0x0000000406067c12 */ /* 0x002fc8000f8ec0ff */
[----:B0-----:R-:W0:Y:S01]  /*20630*/  POPC R7, R6 ;  /* 0x0000000600077309 */ /* 0x001e220000000000 */
[----:B--2---:R-:W0:Y:S02]  /*20640*/  SHFL.IDX PT, R4, R3, R4, 0x1f ;  /* 0x00001f0403047589 */ /* 0x004e2400000e0000 */
[----:B0-----:R-:W-:-:S07]  /*20650*/  IADD3 R16, R4, UR36, R7 ;  /* 0x0000002404107c10 */ /* 0x001fce000fffe007 */
.L_x_3018:
[----:B------:R-:W-:Y:S05]  /*20660*/  BSYNC B0 ;  /* 0x0000000000007941 */ /* 0x000fea0003800000 */
.L_x_3017:
[----:B------:R-:W-:-:S05]  /*20670*/  SEL R0, R0, RZ, P0 ;  /* 0x000000ff00007207 */ /* 0x000fca0000000000 */
[----:B------:R2:W-:Y:S02]  /*20680*/  STL [R1+0x8], R0 ;  /* 0x0000080001007387 */ /* 0x0005e40000100800 */
.L_x_2936:
[----:B------:R-:W-:Y:S05]  /*20690*/  BSYNC B7 ;  /* 0x0000000000077941 */ /* 0x000fea0003800000 */
.L_x_2934:
[----:B--2---:R-:W2:Y:S02]  /*206a0*/  LDL R0, [R1] ;  /* 0x0000000001007983 */ /* 0x004ea40000100800 */
        /* <DEDUP_REMOVED lines=12> */
.L_x_3019:
[----:B------:R-:W2:Y:S01]  /*20770*/  S2R R6, SR_TID.X ;  /* 0x0000000000067919 */ /* 0x000ea20000002100 */
[----:B------:R-:W-:Y:S01]  /*20780*/  UMOV UR4, 0xffffffff ;  /* 0xffffffff00047882 */ /* 0x000fe20000000000 */
[----:B--2---:R-:W-:-:S04]  /*20790*/  LOP3.LUT R6, R6, 0x1f, RZ, 0xc0, !PT ;  /* 0x0000001f06067812 */ /* 0x004fc800078ec0ff */
[----:B------:R-:W-:Y:S01]  /*207a0*/  ISETP.NE.AND P0, PT, R6, 0x1f, PT ;  /* 0x0000001f0600780c */ /* 0x000fe20003f05270 */
[----:B------:R-:W-:-:S12]  /*207b0*/  BRA.DIV UR4, `(.L_x_3021) ;  /* 0x0000003204cc7947 */ /* 0x000fd8000b800000 */
[----:B-1----:R-:W-:Y:S01]  /*207c0*/  IMAD.IADD R5, R19, 0x1, R6 ;  /* 0x0000000113057824 */ /* 0x002fe200078e0206 */
[----:B------:R-:W-:-:S04]  /*207d0*/  ULDC UR4, c[0x0][0xc3c] ;  /* 0x00030f0000047ab9 */ /* 0x000fc80000000800 */
[----:B------:R-:W-:-:S13]  /*207e0*/  ISETP.GE.OR P1, PT, R5, UR4, !P0 ;  /* 0x0000000405007c0c */ /* 0x000fda000c726670 */
[----:B------:R-:W1:Y:S02]  /*207f0*/  @!P1 LDC.64 R2, c[0x0][0xc80] ;  /* 0x00032000ff029b82 */ /* 0x000e640000000a00 */
[----:B-1----:R-:W-:-:S06]  /*20800*/  @!P1 IMAD.WIDE R2, R5, 0x4, R2 ;  /* 0x0000000405029825 */ /* 0x002fcc00078e0202 */
[----:B------:R1:W2:Y:S01]  /*20810*/  @!P1 LDG.E R2, desc[UR38][R2.64] ;  /* 0x0000002602029981 */ /* 0x0002a2000c1e1900 */
[C---:B------:R-:W-:Y:S02]  /*20820*/  ISETP.GE.U32.AND P2, PT, R6.reuse, 0x2, PT ;  /* 0x000000020600780c */ /* 0x040fe40003f46070 */
[C---:B------:R-:W-:Y:S01]  /*20830*/  ISETP.GE.U32.AND P3, PT, R6.reuse, 0x4, PT ;  /* 0x000000040600780c */ /* 0x040fe20003f66070 */
[----:B------:R-:W-:Y:S01]  /*20840*/  SHFL.IDX PT, R0, R16, RZ, 0x1f ;  /* 0x00001fff10007589 */ /* 0x000fe200000e0000 */
[C---:B------:R-:W-:Y:S02]  /*20850*/  ISETP.GE.U32.AND P4, PT, R6.reuse, 0x8, PT ;  /* 0x000000080600780c */ /* 0x040fe40003f86070 */
[C---:B------:R-:W-:Y:S01]  /*20860*/  ISETP.GE.U32.AND P5, PT, R6.reuse, 0x10, PT ;  /* 0x000000100600780c */ /* 0x040fe20003fa6070 */
        /* <DEDUP_REMOVED lines=17> */
[----:B------:R-:W-:Y:S02]  /*20980*/  IMAD.IADD R2, R2, 0x1, R5 ;  /* 0x0000000102027824 */ /* 0x000fe400078e0205 */
[----:B------:R1:W2:Y:S04]  /*20990*/  SHFL.IDX PT, R5, R16, 0x1, 0x1f ;  /* 0x00201f0010057f89 */ /* 0x0002a800000e0000 */
[----:B------:R1:W3:Y:S02]  /*209a0*/  SHFL.IDX PT, R16, R2, 0x1f, 0x1f ;  /* 0x03e01f0002107f89 */ /* 0x0002e400000e0000 */
.L_x_3140:
[----:B------:R-:W-:Y:S02]  /*209b0*/  ULDC UR4, c[0x0][0xc38] ;  /* 0x00030e0000047ab9 */ /* 0x000fe40000000800 */
[----:B------:R-:W-:-:S04]  /*209c0*/  IMAD.U32 R4, RZ, RZ, UR4 ;  /* 0x00000004ff047e24 */ /* 0x000fc8000f8e00ff */
[----:B-1-3--:R-:W-:-:S04]  /*209d0*/  IMAD R16, R16, R4, RZ ;  /* 0x0000000410107224 */ /* 0x00afc800078e02ff */
[----:B--2---:R-:W-:-:S05]  /*209e0*/  IMAD.IADD R5, R5, 0x1, R16 ;  /* 0x0000000105057824 */ /* 0x004fca00078e0210 */
[----:B------:R-:W-:-:S13]  /*209f0*/  ISETP.GT.AND P6, PT, R5, R0, PT ;  /* 0x000000000500720c */ /* 0x000fda0003fc4270 */
[----:B------:R-:W-:Y:S05]  /*20a00*/  @P6 BRA `(.L_x_3022) ;  /* 0x00000000009c6947 */ /* 0x000fea0003800000 */
.L_x_3027:
[----:B0-----:R-:W1:Y:S01]  /*20a10*/  LDC R2, c[0x0][0xc3c] ;  /* 0x00030f00ff027b82 */ /* 0x001e620000000800 */
[----:B------:R-:W-:-:S05]  /*20a20*/  VIADD R19, R19, 0x1f ;  /* 0x0000001f13137836 */ /* 0x000fca0000000000 */
[----:B-1----:R-:W-:-:S13]  /*20a30*/  ISETP.GE.AND P6, PT, R19, R2, PT ;  /* 0x000000021300720c */ /* 0x002fda0003fc6270 */
[----:B------:R-:W-:Y:S05]  /*20a40*/  @P6 BRA `(.L_x_3023) ;  /* 0x0000000400d46947 */ /* 0x000fea0003800000 */
[----:B------:R-:W1:Y:S01]  /*20a50*/  S2R R3, SR_TID.X ;  /* 0x0000000000037919 */ /* 0x000e620000002100 */
[----:B------:R-:W-:Y:S01]  /*20a60*/  BSSY B0, `(.L_x_3024) ;  /* 0x0000009000007945 */ /* 0x000fe20003800000 */
[----:B-1----:R-:W-:-:S05]  /*20a70*/  LOP3.LUT R3, R3, 0x1f, RZ, 0xc0, !PT ;  /* 0x0000001f03037812 */ /* 0x002fca00078ec0ff */
[----:B------:R-:W-:Y:S02]  /*20a80*/  IMAD.IADD R4, R19, 0x1, R3 ;  /* 0x0000000113047824 */ /* 0x000fe400078e0203 */
[----:B------:R-:W-:-:S03]  /*20a90*/  IMAD.MOV.U32 R3, RZ, RZ, RZ ;  /* 0x000000ffff037224 */ /* 0x000fc600078e00ff */
[----:B------:R-:W-:-:S13]  /*20aa0*/  ISETP.GE.OR P6, PT, R4, R2, !P0 ;  /* 0x000000020400720c */ /* 0x000fda00047c6670 */
[----:B------:R-:W-:Y:S05]  /*20ab0*/  @P6 BRA `(.L_x_3025) ;  /* 0x00000000000c6947 */ /* 0x000fea0003800000 */
[----:B------:R-:W1:Y:S02]  /*20ac0*/  LDC.64 R2, c[0x0][0xc80] ;  /* 0x00032000ff027b82 */ /* 0x000e640000000a00 */
[----:B-1----:R-:W-:-:S06]  /*20ad0*/  IMAD.WIDE R2, R4, 0x4, R2 ;  /* 0x0000000404027825 */ /* 0x002fcc00078e0202 */
[----:B------:R1:W5:Y:S02]  /*20ae0*/  LDG.E R3, desc[UR38][R2.64] ;  /* 0x0000002602037981 */ /* 0x000364000c1e1900 */
.L_x_3025:
[----:B------:R-:W-:Y:S05]  /*20af0*/  BSYNC B0 ;  /* 0x0000000000007941 */ /* 0x000fea0003800000 */
.L_x_3024:
[----:B------:R-:W-:-:S03]  /*20b00*/  UMOV UR4, 0xffffffff ;  /* 0xffffffff00047882 */ /* 0x000fc60000000000 */
[----:B------:R-:W-:Y:S05]  /*20b10*/  BRA.DIV UR4, `(.L_x_3026) ;  /* 0x00000036042c7947 */ /* 0x000fea000b800000 */
[----:B-----5:R-:W1:Y:S02]  /*20b20*/  SHFL.UP PT, R14, R3, 0x1, RZ ;  /* 0x04200000030e7989 */ /* 0x020e6400000e00ff */
[----:B-1----:R-:W-:-:S05]  /*20b30*/  SEL R2, R14, RZ, P1 ;  /* 0x000000ff0e027207 */ /* 0x002fca0000800000 */
        /* <DEDUP_REMOVED lines=14> */
.L_x_3148:
[----:B------:R-:W-:Y:S02]  /*20c20*/  ULDC UR4, c[0x0][0xc38] ;  /* 0x00030e0000047ab9 */ /* 0x000fe40000000800 */
[----:B------:R-:W-:-:S04]  /*20c30*/  IMAD.U32 R4, RZ, RZ, UR4 ;  /* 0x00000004ff047e24 */ /* 0x000fc8000f8e00ff */
[----:B-1----:R-:W-:-:S04]  /*20c40*/  IMAD R16, R16, R4, RZ ;  /* 0x0000000410107224 */ /* 0x002fc800078e02ff */
[----:B------:R-:W-:-:S05]  /*20c50*/  IMAD.IADD R5, R16, 0x1, R5 ;  /* 0x0000000110057824 */ /* 0x000fca00078e0205 */
[----:B------:R-:W-:-:S13]  /*20c60*/  ISETP.GT.AND P6, PT, R5, R0, PT ;  /* 0x000000000500720c */ /* 0x000fda0003fc4270 */
[----:B------:R-:W-:Y:S05]  /*20c70*/  @!P6 BRA `(.L_x_3027) ;  /* 0xfffffffc0064e947 */ /* 0x000fea000383ffff */
.L_x_3022:
        /* <DEDUP_REMOVED lines=8> */
.L_x_3152:
[----:B------:R-:W-:Y:S01]  /*20d00*/  ISETP.NE.AND P0, PT, R5, RZ, PT ;  /* 0x000000ff0500720c */ /* 0x000fe20003f05270 */
[----:B------:R-:W-:-:S12]  /*20d10*/  IMAD.MOV.U32 R5, RZ, RZ, RZ ;  /* 0x000000ffff057224 */ /* 0x000fd800078e00ff */
[----:B------:R-:W-:Y:S05]  /*20d20*/  @!P0 BRA `(.L_x_3029) ;  /* 0x0000000000148947 */ /* 0x000fea0003800000 */
[----:B------:R-:W-:Y:S01]  /*20d30*/  UMOV UR4, 0xffffffff ;  /* 0xffffffff00047882 */ /* 0x000fe20000000000 */
[----:B------:R-:W-:Y:S02]  /*20d40*/  VIADD R12, R6, 0xffffffff ;  /* 0xffffffff060c7836 */ /* 0x000fe40000000000 */
[----:B------:R-:W-:Y:S05]  /*20d50*/  BRA.DIV UR4, `(.L_x_3030) ;  /* 0x0000003604a87947 */ /* 0x000fea000b800000 */
[----:B0-----:R0:W3:Y:S02]  /*20d60*/  SHFL.IDX PT, R2, R2, R12, 0x1f ;  /* 0x00001f0c02027589 */ /* 0x0010e400000e0000 */
.L_x_3155:
[----:B---3--:R-:W-:-:S07]  /*20d70*/  IMAD.MOV.U32 R5, RZ, RZ, R2 ;  /* 0x000000ffff057224 */ /* 0x008fce00078e0002 */
.L_x_3029:
[----:B01----:R-:W0:Y:S01]  /*20d80*/  LDC.64 R2, c[0x0][0xc90] ;  /* 0x00032400ff027b82 */ /* 0x003e220000000a00 */
[----:B------:R-:W-:-:S04]  /*20d90*/  IMAD.IADD R19, R6, 0x1, R19 ;  /* 0x0000000106137824 */ /* 0x000fc800078e0213 */
[----:B0-----:R-:W-:-:S05]  /*20da0*/  IMAD.WIDE R2, R19, 0x4, R2 ;  /* 0x0000000413027825 */ /* 0x001fca00078e0202 */
[----:B------:R-:W2:Y:S01]  /*20db0*/  LDG.E R7, desc[UR38][R2.64] ;  /* 0x0000002602077981 */ /* 0x000ea2000c1e1900 */
[----:B------:R-:W-:-:S04]  /*20dc0*/  IMAD R16, R5, R4, R16 ;  /* 0x0000000405107224 */ /* 0x000fc800078e0210 */
[----:B------:R-:W-:Y:S02]  /*20dd0*/  IMAD.IADD R0, R0, 0x1, -R16 ;  /* 0x0000000100007824 */ /* 0x000fe400078e0a10 */
[----:B--2---:R-:W-:-:S05]  /*20de0*/  IMAD R6, R17, R7, RZ ;  /* 0x0000000711067224 */ /* 0x004fca00078e02ff */
        /* <DEDUP_REMOVED lines=53> */
[----:B------:R-:W-:Y:S01]  /*21140*/  @!P1 LOP3.LUT R2, RZ, R4, RZ, 0x33, !PT ;  /* 0x00000004ff029212 */ /* 0x000fe200078e33ff */
[----:B------:R-:W-:-:S04]  /*21150*/  IMAD.MOV R4, RZ, RZ, -R4 ;  /* 0x000000ffff047224 */ /* 0x000fc800078e0a04 */
[----:B------:R-:W-:Y:S01]  /*21160*/  IMAD R18, R2, R4, R5 ;  /* 0x0000000402127224 */ /* 0x000fe200078e0205 */
[----:B------:R-:W-:-:S05]  /*21170*/  LOP3.LUT R2, RZ, R2, RZ, 0x33, !PT ;  /* 0x00000002ff027212 */ /* 0x000fca00078e33ff */
[----:B------:R-:W-:Y:S01]  /*21180*/  IMAD.IADD R17, R17, 0x1, R2 ;  /* 0x0000000111117824 */ /* 0x000fe200078e0202 */
[----:B------:R-:W-:Y:S06]  /*21190*/  BRA `(.L_x_3031) ;  /* 0x00000000001c7947 */ /* 0x000fec0003800000 */
.L_x_3023:
[----:B------:R-:W-:Y:S01]  /*211a0*/  UMOV UR4, URZ ;  /* 0x0000003f00047c82 */ /* 0x000fe20008000000 */
[----:B------:R-:W-:Y:S01]  /*211b0*/  UMOV UR5, URZ ;  /* 0x0000003f00057c82 */ /* 0x000fe20008000000 */
[----:B------:R-:W-:Y:S01]  /*211c0*/  ULDC UR6, c[0x0][0xc3c] ;  /* 0x00030f0000067ab9 */ /* 0x000fe20000000800 */
[----:B------:R-:W-:Y:S02]  /*211d0*/  IMAD.MOV.U32 R16, RZ, RZ, R0 ;  /* 0x000000ffff107224 */ /* 0x000fe400078e0000 */
[----:B------:R-:W-:Y:S02]  /*211e0*/  IMAD.U32 R17, RZ, RZ, UR4 ;  /* 0x00000004ff117e24 */ /* 0x000fe4000f8e00ff */
[----:B------:R-:W-:Y:S02]  /*211f0*/  IMAD.U32 R18, RZ, RZ, UR5 ;  /* 0x00000005ff127e24 */ /* 0x000fe4000f8e00ff */
[----:B------:R-:W-:-:S07]  /*21200*/  IMAD.U32 R19, RZ, RZ, UR6 ;  /* 0x00000006ff137e24 */ /* 0x000fce000f8e00ff */
.L_x_3031:
[----:B------:R1:W2:Y:S01]  /*21210*/  LDL R2, [R1+0x4] ;  /* 0x0000040001027983 */ /* 0x0002a20000100800 */
[----:B------:R-:W3:Y:S01]  /*21220*/  S2R R0, SR_TID.X ;  /* 0x0000000000007919 */ /* 0x000ee20000002100 */
[----:B------:R-:W-:Y:S05]  /*21230*/  WARPSYNC.ALL ;  /* 0x0000000000007948 */ /* 0x000fea0003800000 */
[----:B---3--:R-:W-:Y:S01]  /*21240*/  LOP3.LUT R0, R0, 0x1f, RZ, 0xc0, !PT ;  /* 0x0000001f00007812 */ /* 0x008fe200078ec0ff */
        /* <DEDUP_REMOVED lines=8> */
.L_x_3020:
[----:B------:R-:W-:Y:S02]  /*212d0*/  ULDC UR4, c[0x0][0xc3c] ;  /* 0x00030f0000047ab9 */ /* 0x000fe40000000800 */
[----:B---3--:R-:W-:-:S13]  /*212e0*/  ISETP.GE.AND P0, PT, R19, UR4, PT ;  /* 0x0000000413007c0c */ /* 0x008fda000bf06270 */
[----:B------:R-:W-:Y:S05]  /*212f0*/  @!P0 BRA `(.L_x_3032) ;  /* 0xffffff9000888947 */ /* 0x000fea000383ffff */
[----:B------:R-:W-:Y:S05]  /*21300*/  BSYNC B8 ;  /* 0x0000000000087941 */ /* 0x000fea0003800000 */
.L_x_2876:
[----:B--2---:R-:W2:Y:S01]  /*21310*/  LDL.LU R0, [R1+0x48] ;  /* 0x0000480001007983 */ /* 0x004ea20000300800 */
[----:B------:R-:W-:Y:S01]  /*21320*/  BSSY B0, `(.L_x_3033) ;  /* 0x000000b000007945 */ /* 0x000fe20003800000 */
[----:B-1----:R-:W1:Y:S01]  /*21330*/  S2R R5, SR_CgaCtaId ;  /* 0x0000000000057919 */ /* 0x002e620000008800 */
[----:B--2---:R-:W-:-:S05]  /*21340*/  VIADD R0, R0, 0x1 ;  /* 0x0000000100007836 */ /* 0x004fca0000000000 */
[----:B0-----:R-:W-:-:S04]  /*21350*/  LEA.HI R2, R0, R0, RZ, 0x1 ;  /* 0x0000000000027211 */ /* 0x001fc800078f08ff */
[----:B------:R-:W-:-:S05]  /*21360*/  LOP3.LUT R3, R2, 0xfffffffe, RZ, 0xc0, !PT ;  /* 0xfffffffe02037812 */ /* 0x000fca00078ec0ff */
[----:B------:R-:W-:Y:S01]  /*21370*/  IMAD.IADD R3, R0, 0x1, -R3 ;  /* 0x0000000100037824 */ /* 0x000fe200078e0a03 */
[----:B------:R-:W-:-:S04]  /*21380*/  MOV R0, 0x400 ;  /* 0x0000040000007802 */ /* 0x000fc80000000f00 */
[----:B-1----:R-:W-:Y:S02]  /*21390*/  LEA R0, R5, R0, 0x18 ;  /* 0x0000000005007211 */ /* 0x002fe400078ec0ff */
[----:B------:R-:W-:-:S04]  /*213a0*/  SHF.L.U32 R3, R3, 0x1f, RZ ;  /* 0x0000001f03037819 */ /* 0x000fc800000006ff */
[----:B------:R-:W0:Y:S02]  /*213b0*/  SYNCS.PHASECHK.TRANS64.TRYWAIT P0, [R0+URZ+0x22820], R3 ;  /* 0x02282003000075a7 */ /* 0x000e24000800017f */
[----:B0-----:R-:W-:Y:S05]  /*213c0*/  @!P0 BRA `(.L_x_3034) ;  /* 0x0000003000348947 */ /* 0x001fea0003800000 */
.L_x_3156:
[----:B------:R-:W-:Y:S05]  /*213d0*/  BSYNC B0 ;  /* 0x0000000000007941 */ /* 0x000fea0003800000 */
.L_x_3033:
[----:B------:R-:W-:-:S03]  /*213e0*/  UMOV UR4, 0xffffffff ;  /* 0xffffffff00047882 */ /* 0x000fc60000000000 */
[----:B------:R-:W-:Y:S05]  /*213f0*/  BRA.DIV UR4, `(.L_x_3035) ;  /* 0x00000032043c7947 */ /* 0x000fea000b800000 */
[----:B------:R-:W1:Y:S02]  /*21400*/  S2R R2, SR_TID.X ;  /* 0x0000000000027919 */ /* 0x000e640000002100 */
[----:B-1----:R-:W-:-:S04]  /*21410*/  SHF.R.U32.HI R2, RZ, 0x5, R2 ;  /* 0x00000005ff027819 */ /* 0x002fc80000011602 */
[----:B------:R-:W-:-:S05]  /*21420*/  LOP3.LUT R2, R2, 0x3, RZ, 0xc0, !PT ;  /* 0x0000000302027812 */ /* 0x000fca00078ec0ff */
[----:B------:R1:W2:Y:S02]  /*21430*/  SHFL.IDX PT, R14, R2, RZ, 0x1f ;  /* 0x00001fff020e7589 */ /* 0x0002a400000e0000 */
.L_x_3159:
[----:B--2---:R-:W-:-:S13]  /*21440*/  ISETP.NE.AND P0, PT, R14, RZ, PT ;  /* 0x000000ff0e00720c */ /* 0x004fda0003f05270 */
[----:B------:R-:W-:Y:S05]  /*21450*/  @P0 BRA `(.L_x_2660) ;  /* 0x0000000000940947 */ /* 0x000fea0003800000 */
[----:B------:R-:W-:-:S03]  /*21460*/  UMOV UR4, 0xffffffff ;  /* 0xffffffff00047882 */ /* 0x000fc60000000000 */
[----:B------:R-:W-:Y:S05]  /*21470*/  BRA.DIV UR4, `(.L_x_3036) ;  /* 0x0000003204507947 */ /* 0x000fea000b800000 */
[----:B------:R-:W-:-:S13]  /*21480*/  ELECT P6, URZ, PT ;  /* 0x00000000003f782f */ /* 0x000fda00038c0000 */
.L_x_3162:
[----:B------:R-:W-:Y:S05]  /*21490*/  @!P6 BRA `(.L_x_2660) ;  /* 0x000000000084e947 */ /* 0x000fea0003800000 */
[----:B-1----:R-:W2:Y:S02]  /*214a0*/  LDL.LU R2, [R1+0x50] ;  /* 0x0000500001027983 */ /* 0x002ea40000300800 */
[----:B--2---:R-:W-:-:S04]  /*214b0*/  LOP3.LUT R2, R2, 0x2, RZ, 0xfc, !PT ;  /* 0x0000000202027812 */ /* 0x004fc800078efcff */
[----:B------:R-:W-:-:S13]  /*214c0*/  ISETP.NE.AND P2, PT, R2, 0x3, PT ;  /* 0x000000030200780c */ /* 0x000fda0003f45270 */
[----:B------:R-:W-:Y:S05]  /*214d0*/  @!P2 BRA `(.L_x_3037) ;  /* 0x000000000004a947 */ /* 0x000fea0003800000 */
[----:B------:R-:W-:Y:S01]  /*214e0*/  BPT.TRAP 0x1 ;  /* 0x000000040000795c */ /* 0x000fe20000300000 */
.L_x_3037:
        /* <DEDUP_REMOVED lines=14> */
.L_x_3163:
[----:B------:R-:W1:Y:S02]  /*215d0*/  SYNCS.PHASECHK.TRANS64.TRYWAIT P0, [R7+URZ], R2 ;  /* 0x00000002070075a7 */ /* 0x000e64000800017f */
[----:B-1----:R-:W-:Y:S05]  /*215e0*/  @!P0 BRA `(.L_x_3039) ;  /* 0x0000003000288947 */ /* 0x002fea0003800000 */
.L_x_3164:
[----:B------:R-:W-:Y:S05]  /*215f0*/  @!P2 BRA `(.L_x_3040) ;  /* 0x000000000004a947 */ /* 0x000fea0003800000 */
[----:B------:R-:W-:Y:S01]  /*21600*/  BPT.TRAP 0x1 ;  /* 0x000000040000795c */ /* 0x000fe20000300000 */
.L_x_3040:
[----:B------:R-:W2:Y:S01]  /*21610*/  LDL.LU R4, [R1+0x8] ;  /* 0x0000080001047983 */ /* 0x000ea20000300800 */
[----:B------:R-:W-:-:S04]  /*21620*/  VIADD R0, R0, 0x22860 ;  /* 0x0002286000007836 */ /* 0x000fc80000000000 */
[----:B--2---:R-:W-:-:S04]  /*21630*/  IMAD R4, R4, 0x8, R0 ;  /* 0x0000000804047824 */ /* 0x004fc800078e0200 */
[----:B------:R-:W2:Y:S02]  /*21640*/  SYNCS.PHASECHK.TRANS64.TRYWAIT P0, [R4+URZ], R5 ;  /* 0x00000005040075a7 */ /* 0x000ea4000800017f */
[----:B--2---:R-:W-:Y:S05]  /*21650*/  @!P0 BRA `(.L_x_3041) ;  /* 0x0000003000208947 */ /* 0x004fea0003800000 */
.L_x_3165:
[----:B------:R-:W-:-:S07]  /*21660*/  IMAD R3, R3, 0x8, R0 ;  /* 0x0000000803037824 */ /* 0x000fce00078e0200 */
.L_x_3042:
[----:B---3--:R3:W4:Y:S02]  /*21670*/  SYNCS.PHASECHK.TRANS64.TRYWAIT P0, [R3+URZ], R2 ;  /* 0x00000002030075a7 */ /* 0x008724000800017f */
[----:B----4-:R-:W-:Y:S05]  /*21680*/  @!P0 NANOSLEEP.SYNCS 0x989680 ;  /* 0x009896800000895d */ /* 0x010fea0003900000 */
[----:B------:R-:W4:Y:S02]  /*21690*/  @!P0 SYNCS.PHASECHK.TRANS64 P0, [R3+URZ], R2 ;  /* 0x00000002030085a7 */ /* 0x000f24000800007f */
[----:B----4-:R-:W-:Y:S05]  /*216a0*/  @!P0 BRA `(.L_x_3042) ;  /* 0xfffffffc00f08947 */ /* 0x010fea000383ffff */
.L_x_2660:
[----:B------:R-:W-:Y:S05]  /*216b0*/  BSYNC B9 ;  /* 0x0000000000097941 */ /* 0x000fea0003800000 */
.L_x_2657:
[----:B------:R-:W-:Y:S05]  /*216c0*/  EXIT ;  /* 0x000000000000794d */ /* 0x000fea0003800000 */
.L_x_2686:
[----:B0-----:R0:W1:Y:S02]  /*216d0*/  SYNCS.PHASECHK.TRANS64.TRYWAIT P6, [R98+URZ+0x22890], R103 ;  /* 0x02289067620075a7 */ /* 0x00106400080c017f */
[----:B-1----:R-:W-:Y:S05]  /*216e0*/  @!P6 NANOSLEEP.SYNCS 0x989680 ;  /* 0x009896800000e95d */ /* 0x002fea0003900000 */
[----:B------:R-:W1:Y:S02]  /*216f0*/  @!P6 SYNCS.PHASECHK.TRANS64 P6, [R98+URZ+0x22890], R103 ;  /* 0x022890676200e5a7 */ /* 0x000e6400080c007f */
[----:B-1----:R-:W-:Y:S05]  /*21700*/  @!P6 BRA `(.L_x_2686) ;  /* 0xfffffffc00f0e947 */ /* 0x002fea000383ffff */
[----:B------:R-:W-:Y:S05]  /*21710*/  BRA `(.L_x_3043) ;  /* 0xfffffe1800247947 */ /* 0x000fea000383ffff */
.L_x_2704:
[----:B0-----:R0:W1:Y:S02]  /*21720*/  SYNCS.PHASECHK.TRANS64.TRYWAIT P5, [R98+URZ+0x22890], R103 ;  /* 0x02289067620075a7 */ /* 0x00106400080a017f */
[----:B-1----:R-:W-:Y:S05]  /*21730*/  @!P5 NANOSLEEP.SYNCS 0x989680 ;  /* 0x009896800000d95d */ /* 0x002fea0003900000 */
[----:B------:R-:W1:Y:S02]  /*21740*/  @!P5 SYNCS.PHASECHK.TRANS64 P5, [R98+URZ+0x22890], R103 ;  /* 0x022890676200d5a7 */ /* 0x000e6400080a007f */
[----:B-1----:R-:W-:Y:S05]  /*21750*/  @!P5 BRA `(.L_x_2704) ;  /* 0xfffffffc00f0d947 */ /* 0x002fea000383ffff */
[----:B------:R-:W-:Y:S05]  /*21760*/  BRA `(.L_x_3044) ;  /* 0xfffffe2800cc7947 */ /* 0x000fea000383ffff */
.L_x_2713:
[----:B0-----:R0:W1:Y:S02]  /*21770*/  SYNCS.PHASECHK.TRANS64.TRYWAIT P4, [R98+URZ+0x22890], R103 ;  /* 0x02289067620075a7 */ /* 0x001064000808017f */
[----:B-1----:R-:W-:Y:S05]  /*21780*/  @!P4 NANOSLEEP.SYNCS 0x989680 ;  /* 0x009896800000c95d */ /* 0x002fea0003900000 */
[----:B------:R-:W1:Y:S02]  /*21790*/  @!P4 SYNCS.PHASECHK.TRANS64 P4, [R98+URZ+0x22890], R103 ;  /* 0x022890676200c5a7 */ /* 0x000e64000808007f */
[----:B-1----:R-:W-:Y:S05]  /*217a0*/  @!P4 BRA `(.L_x_2713) ;  /* 0xfffffffc00f0c947 */ /* 0x002fea000383ffff */
[----:B------:R-:W-:Y:S05]  /*217b0*/  BRA `(.L_x_3045) ;  /* 0xfffffe3800f47947 */ /* 0x000fea000383ffff */
.L_x_2719:
[----:B-1----:R1:W2:Y:S02]  /*217c0*/  SYNCS.PHASECHK.TRANS64.TRYWAIT P3, [R98+URZ+0x228b0], R103 ;  /* 0x0228b067620075a7 */ /* 0x0022a4000806017f */
[----:B--2---:R-:W-:Y:S05]  /*217d0*/  @!P3 NANOSLEEP.SYNCS 0x989680 ;  /* 0x009896800000b95d */ /* 0x004fea0003900000 */
[----:B------:R-:W2:Y:S02]  /*217e0*/  @!P3 SYNCS.PHASECHK.TRANS64 P3, [R98+URZ+0x228b0], R103 ;  /* 0x0228b0676200b5a7 */ /* 0x000ea4000806007f */
[----:B--2---:R-:W-:Y:S05]  /*217f0*/  @!P3 BRA `(.L_x_2719) ;  /* 0xfffffffc00f0b947 */ /* 0x004fea000383ffff */
[----:B------:R-:W-:Y:S05]  /*21800*/  BRA `(.L_x_3046) ;  /* 0xfffffe3c00847947 */ /* 0x000fea000383ffff */
.L_x_2735:
[----:B------:R-:W0:Y:S01]  /*21810*/  S2R R12, SR_TID.X ;  /* 0x00000000000c7919 */ /* 0x000e220000002100 */
[----:B------:R-:W-:Y:S01]  /*21820*/  BSSY B0, `(.L_x_3047) ;  /* 0x000000c000007945 */ /* 0x000fe20003800000 */
[----:B------:R-:W-:Y:S02]  /*21830*/  IMAD.MOV.U32 R11, RZ, RZ, 0x1f ;  /* 0x0000001fff0b7424 */ /* 0x000fe400078e00ff */
[----:B------:R-:W-:Y:S02]  /*21840*/  IMAD.MOV.U32 R15, RZ, RZ, -0x1 ;  /* 0xffffffffff0f7424 */ /* 0x000fe400078e00ff */
[----:B0-----:R-:W-:-:S05]  /*21850*/  VIADD R12, R12, 0xffffff80 ;  /* 0xffffff800c0c7836 */ /* 0x001fca0000000000 */
[----:B------:R-:W-:-:S04]  /*21860*/  SHF.R.S32.HI R7, RZ, 0x1f, R12 ;  /* 0x0000001fff077819 */ /* 0x000fc8000001140c */
[----:B------:R-:W-:Y:S01]  /*21870*/  LEA.HI R7, R7, R12, RZ, 0x7 ;  /* 0x0000000c07077211 */ /* 0x000fe200078f38ff */
[----:B------:R-:W-:-:S03]  /*21880*/  IMAD.MOV.U32 R12, RZ, RZ, RZ ;  /* 0x000000ffff0c7224 */ /* 0x000fc600078e00ff */
[----:B------:R-:W-:-:S05]  /*21890*/  SHF.R.S32.HI R7, RZ, 0x7, R7 ;  /* 0x00000007ff077819 */ /* 0x000fca0000011407 */
[----:B------:R-:W-:-:S07]  /*218a0*/  IMAD.MOV.U32 R13, RZ, RZ, R7 ;  /* 0x000000ffff0d7224 */ /* 0x000fce00078e0007 */
[----:B-----5:R-:W-:Y:S05]  /*218b0*/  WARPSYNC.COLLECTIVE R15, `(.L_x_3048) ;  /* 0x000000000f087348 */ /* 0x020fea0003c00000 */
[----:B------:R0:W1:Y:S02]  /*218c0*/  SHFL.IDX P6, R14, R13, R12, R11 ;  /* 0x0000000c0d0e7389 */ /* 0x00006400000c000b */
[----:B01---5:R-:W-:Y:S01]  /*218d0*/  ENDCOLLECTIVE ;  /* 0x000000000000791b */ /* 0x023fe20003800000 */
.L_x_3048:
[----:B------:R-:W-:Y:S05]  /*218e0*/  BSYNC B0 ;  /* 0x0000000000007941 */ /* 0x000fea0003800000 */
.L_x_3047:
[----:B------:R-:W-:Y:S05]  /*218f0*/  BRA `(.L_x_3049) ;  /* 0xfffffe4c002c7947 */ /* 0x000fea000383ffff */
.L_x_2747:
        /* <DEDUP_REMOVED lines=8> */
.L_x_3051:
[----:B------:R-:W-:Y:S05]  /*21980*/  BSYNC B1 ;  /* 0x0000000000017941 */ /* 0x000fea0003800000 */
.L_x_3050:
        /* <DEDUP_REMOVED lines=8> */
.L_x_3052:
[----:B------:R-:W-:Y:S02]  /*21a10*/  IMAD.MOV.U32 R13, RZ, RZ, R8 ;  /* 0x000000ffff0d7224 */ /* 0x000fe400078e0008 */
[----:B------:R-:W-:-:S07]  /*21a20*/  IMAD.MOV.U32 R0, RZ, RZ, R14 ;  /* 0x000000ffff007224 */ /* 0x000fce00078e000e */
[----:B------:R-:W-:Y:S05]  /*21a30*/  WARPSYNC.COLLECTIVE R15, `(.L_x_3053) ;  /* 0x000000000f087348 */ /* 0x000fea0003c00000 */
[----:B------:R0:W1:Y:S02]  /*21a40*/  SHFL.IDX P6, R14, R13, R12, R11 ;  /* 0x0000000c0d0e7389 */ /* 0x00006400000c000b */
[----:B01----:R-:W-:Y:S01]  /*21a50*/  ENDCOLLECTIVE ;  /* 0x000000000000791b */ /* 0x003fe20003800000 */
.L_x_3053:
[----:B------:R-:W-:Y:S02]  /*21a60*/  IMAD.MOV.U32 R13, RZ, RZ, R7 ;  /* 0x000000ffff0d7224 */ /* 0x000fe400078e0007 */
[----:B------:R-:W-:-:S07]  /*21a70*/  IMAD.MOV.U32 R5, RZ, RZ, R14 ;  /* 0x000000ffff057224 */ /* 0x000fce00078e000e */
[----:B------:R-:W-:Y:S05]  /*21a80*/  WARPSYNC.COLLECTIVE R15, `(.L_x_3054) ;  /* 0x000000000f087348 */ /* 0x000fea0003c00000 */
[----:B------:R0:W1:Y:S02]  /*21a90*/  SHFL.IDX P6, R14, R13, R12, R11 ;  /* 0x0000000c0d0e7389 */ /* 0x00006400000c000b */
[----:B01----:R-:W-:Y:S01]  /*21aa0*/  ENDCOLLECTIVE ;  /* 0x000000000000791b */ /* 0x003fe20003800000 */
.L_x_3054:
[----:B------:R-:W-:Y:S05]  /*21ab0*/  BRA `(.L_x_3055) ;  /* 0xfffffe5000907947 */ /* 0x000fea000383ffff */
.L_x_2750:
[----:B------:R-:W-:Y:S01]  /*21ac0*/  BSSY B1, `(.L_x_3056) ;  /* 0x0000008000017945 */ /* 0x000fe20003800000 */
[----:B------:R-:W-:Y:S02]  /*21ad0*/  IMAD.MOV.U32 R13, RZ, RZ, R6 ;  /* 0x000000ffff0d7224 */ /* 0x000fe400078e0006 */
[----:B------:R-:W-:Y:S02]  /*21ae0*/  IMAD.MOV.U32 R12, RZ, RZ, 0x1 ;  /* 0x00000001ff0c7424 */ /* 0x000fe400078e00ff */
[----:B------:R-:W-:Y:S02]  /*21af0*/  IMAD.MOV.U32 R11, RZ, RZ, 0x1c1f ;  /* 0x00001c1fff0b7424 */ /* 0x000fe400078e00ff */
[----:B------:R-:W-:-:S07]  /*21b00*/  IMAD.MOV.U32 R15, RZ, RZ, -0x1 ;  /* 0xffffffffff0f7424 */ /* 0x000fce00078e00ff */
[----:B0---4-:R-:W-:Y:S05]  /*21b10*/  WARPSYNC.COLLECTIVE R15, `(.L_x_3057) ;  /* 0x000000000f087348 */ /* 0x011fea0003c00000 */
[----:B----4-:R1:W2:Y:S02]  /*21b20*/  SHFL.IDX P6, R14, R13, R12, R11 ;  /* 0x0000000c0d0e7389 */ /* 0x0102a400000c000b */
[----:B012---:R-:W-:Y:S01]  /*21b30*/  ENDCOLLECTIVE ;  /* 0x000000000000791b */ /* 0x007fe20003800000 */
.L_x_3057:
[----:B------:R-:W-:Y:S05]  /*21b40*/  BSYNC B1 ;  /* 0x0000000000017941 */ /* 0x000fea0003800000 */
.L_x_3056:
        /* <DEDUP_REMOVED lines=8> */
.L_x_3058:
[----:B------:R-:W-:Y:S02]  /*21bd0*/  IMAD.MOV.U32 R13, RZ, RZ, R8 ;  /* 0x000000ffff0d7224 */ /* 0x000fe400078e0008 */
[----:B------:R-:W-:-:S07]  /*21be0*/  IMAD.MOV.U32 R0, RZ, RZ, R14 ;  /* 0x000000ffff007224 */ /* 0x000fce00078e000e */
[----:B------:R-:W-:Y:S05]  /*21bf0*/  WARPSYNC.COLLECTIVE R15, `(.L_x_3059) ;  /* 0x000000000f087348 */ /* 0x000fea0003c00000 */
[----:B------:R0:W1:Y:S02]  /*21c00*/  SHFL.IDX P6, R14, R13, R12, R11 ;  /* 0x0000000c0d0e7389 */ /* 0x00006400000c000b */
[----:B01----:R-:W-:Y:S01]  /*21c10*/  ENDCOLLECTIVE ;  /* 0x000000000000791b */ /* 0x003fe20003800000 */
.L_x_3059:
[----:B------:R-:W-:Y:S02]  /*21c20*/  IMAD.MOV.U32 R13, RZ, RZ, R7 ;  /* 0x000000ffff0d7224 */ /* 0x000fe400078e0007 */
[----:B------:R-:W-:-:S07]  /*21c30*/  IMAD.MOV.U32 R5, RZ, RZ, R14 ;  /* 0x000000ffff057224 */ /* 0x000fce00078e000e */
[----:B------:R-:W-:Y:S05]  /*21c40*/  WARPSYNC.COLLECTIVE R15, `(.L_x_3060) ;  /* 0x000000000f087348 */ /* 0x000fea0003c00000 */
[----:B------:R0:W1:Y:S02]  /*21c50*/  SHFL.IDX P6, R14, R13, R12, R11 ;  /* 0x0000000c0d0e7389 */ /* 0x00006400000c000b */
[----:B01----:R-:W-:Y:S01]  /*21c60*/  ENDCOLLECTIVE ;  /* 0x000000000000791b */ /* 0x003fe20003800000 */
.L_x_3060:
[----:B------:R-:W-:Y:S05]  /*21c70*/  BRA `(.L_x_3061) ;  /* 0xfffffe5000ec7947 */ /* 0x000fea000383ffff */
.L_x_2754:
[----:B0-----:R0:W1:Y:S02]  /*21c80*/  SYNCS.PHASECHK.TRANS64.TRYWAIT P0, [R16+URZ+0x22800], R35 ;  /* 0x02280023100075a7 */ /* 0x001064000800017f */
[----:B-1----:R-:W-:Y:S05]  /*21c90*/  @!P0 NANOSLEEP.SYNCS 0x989680 ;  /* 0x009896800000895d */ /* 0x002fea0003900000 */
[----:B------:R-:W1:Y:S02]  /*21ca0*/  @!P0 SYNCS.PHASECHK.TRANS64 P0, [R16+URZ+0x22800], R35 ;  /* 0x02280023100085a7 */ /* 0x000e64000800007f */
[----:B-1----:R-:W-:Y:S05]  /*21cb0*/  @!P0 BRA `(.L_x_2754) ;  /* 0xfffffffc00f08947 */ /* 0x002fea000383ffff */
[----:B------:R-:W-:Y:S05]  /*21cc0*/  BRA `(.L_x_3062) ;  /* 0xfffffe5400d87947 */ /* 0x000fea000383ffff */
.L_x_2762:
[----:B------:R-:W0:Y:S01]  /*21cd0*/  LDC R38, c[0x0][0x3f4] ;  /* 0x0000fd00ff267b82 */ /* 0x000e220000000800 */
        /* <DEDUP_REMOVED lines=8> */
.L_x_3064:
[----:B------:R-:W-:Y:S05]  /*21d60*/  BSYNC B1 ;  /* 0x0000000000017941 */ /* 0x000fea0003800000 */
.L_x_3063:
[----:B------:R-:W-:Y:S01]  /*21d70*/  IMAD.MOV.U32 R13, RZ, RZ, R10 ;  /* 0x000000ffff0d7224 */ /* 0x000fe200078e000a */
[----:B------:R-:W-:Y:S01]  /*21d80*/  ISETP.GE.AND P0, PT, R37, R38, PT ;  /* 0x000000262500720c */ /* 0x000fe20003f06270 */
[----:B------:R-:W-:Y:S02]  /*21d90*/  IMAD.MOV.U32 R12, RZ, RZ, RZ ;  /* 0x000000ffff0c7224 */ /* 0x000fe400078e00ff */
[----:B------:R-:W-:Y:S02]  /*21da0*/  IMAD.MOV.U32 R11, RZ, RZ, 0x1c1f ;  /* 0x00001c1fff0b7424 */ /* 0x000fe400078e00ff */
[----:B------:R-:W-:Y:S02]  /*21db0*/  IMAD.MOV.U32 R15, RZ, RZ, -0x1 ;  /* 0xffffffffff0f7424 */ /* 0x000fe400078e00ff */
[----:B------:R-:W-:Y:S02]  /*21dc0*/  IMAD.MOV.U32 R0, RZ, RZ, R14 ;  /* 0x000000ffff007224 */ /* 0x000fe400078e000e */
[----:B------:R-:W-:-:S07]  /*21dd0*/  IMAD R31, R200, R31, RZ ;  /* 0x0000001fc81f7224 */ /* 0x000fce00078e02ff */
[----:B------:R-:W-:Y:S05]  /*21de0*/  WARPSYNC.COLLECTIVE R15, `(.L_x_3065) ;  /* 0x000000000f087348 */ /* 0x000fea0003c00000 */
[----:B------:R0:W1:Y:S02]  /*21df0*/  SHFL.IDX P6, R14, R13, R12, R11 ;  /* 0x0000000c0d0e7389 */ /* 0x00006400000c000b */
[----:B01----:R-:W-:Y:S01]  /*21e00*/  ENDCOLLECTIVE ;  /* 0x000000000000791b */ /* 0x003fe20003800000 */
.L_x_3065:
[----:B------:R-:W-:Y:S01]  /*21e10*/  ISETP.GE.OR P1, PT, R34, R31, P0 ;  /* 0x0000001f2200720c */ /* 0x000fe20000726670 */
[----:B------:R-:W-:-:S12]  /*21e20*/  IMAD.MOV.U32 R13, RZ, RZ, R29 ;  /* 0x000000ffff0d7224 */ /* 0x000fd800078e001d */
[C---:B------:R-:W-:Y:S01]  /*21e30*/  @!P1 IMAD.SHL.U32 R9, R37.reuse, 0x2, RZ ;  /* 0x0000000225099824 */ /* 0x040fe200078e00ff */
[----:B------:R-:W-:Y:S01]  /*21e40*/  @!P1 SHF.L.U64.HI R21, R37, 0x1, R30 ;  /* 0x0000000125159819 */ /* 0x000fe2000001021e */
[----:B------:R-:W-:-:S07]  /*21e50*/  IMAD.MOV.U32 R3, RZ, RZ, R14 ;  /* 0x000000ffff037224 */ /* 0x000fce00078e000e */
[----:B------:R-:W-:Y:S05]  /*21e60*/  WARPSYNC.COLLECTIVE R15, `(.L_x_3066) ;  /* 0x000000000f087348 */ /* 0x000fea0003c00000 */
[----:B------:R0:W1:Y:S02]  /*21e70*/  SHFL.IDX P6, R14, R13, R12, R11 ;  /* 0x0000000c0d0e7389 */ /* 0x00006400000c000b */
[----:B01----:R-:W-:Y:S01]  /*21e80*/  ENDCOLLECTIVE ;  /* 0x000000000000791b */ /* 0x003fe20003800000 */
.L_x_3066:
[----:B------:R-:W-:-:S05]  /*21e90*/  @!P1 IADD3 R4, P2, R3, R9, RZ ;  /* 0x0000000903049210 */ /* 0x000fca0007f5e0ff */
[----:B------:R-:W-:-:S06]  /*21ea0*/  @!P1 IMAD.X R5, R0, 0x1, R21, P2 ;  /* 0x0000000100059824 */ /* 0x000fcc00010e0615 */
[----:B------:R-:W5:Y:S01]  /*21eb0*/  @!P1 LD.E.128 R4, desc[UR38][R4.64] ;  /* 0x0000002604049980 */ /* 0x000f62000c101d00 */
[----:B------:R-:W-:Y:S02]  /*21ec0*/  IMAD.MOV.U32 R13, RZ, RZ, R28 ;  /* 0x000000ffff0d7224 */ /* 0x000fe400078e001c */
[----:B------:R-:W-:-:S07]  /*21ed0*/  IMAD.MOV.U32 R8, RZ, RZ, R14 ;  /* 0x000000ffff087224 */ /* 0x000fce00078e000e */
[----:B-----5:R-:W-:Y:S05]  /*21ee0*/  WARPSYNC.COLLECTIVE R15, `(.L_x_3067) ;  /* 0x000000000f087348 */ /* 0x020fea0003c00000 */
[----:B------:R0:W1:Y:S02]  /*21ef0*/  SHFL.IDX P6, R14, R13, R12, R11 ;  /* 0x0000000c0d0e7389 */ /* 0x00006400000c000b */
[----:B01---5:R-:W-:Y:S01]  /*21f00*/  ENDCOLLECTIVE ;  /* 0x000000000000791b */ /* 0x023fe20003800000 */
.L_x_3067:
[----:B------:R-:W-:-:S05]  /*21f10*/  @!P1 IADD3 R14, P2, R14, R9, RZ ;  /* 0x000000090e0e9210 */ /* 0x000fca0007f5e0ff */
[----:B------:R-:W-:-:S04]  /*21f20*/  @!P1 IMAD.X R3, R8, 0x1, R21, P2 ;  /* 0x0000000108039824 */ /* 0x000fc800010e0615 */
[----:B------:R-:W-:-:S05]  /*21f30*/  @!P1 IMAD.MOV.U32 R15, RZ, RZ, R3 ;  /* 0x000000ffff0f9224 */ /* 0x000fca00078e0003 */
[----:B------:R0:W5:Y:S01]  /*21f40*/  @!P1 LD.E.128 R24, desc[UR38][R14.64] ;  /* 0x000000260e189980 */ /* 0x000162000c101d00 */
[----:B------:R-:W-:Y:S02]  /*21f50*/  IMAD.MOV.U32 R13, RZ, RZ, R20 ;  /* 0x000000ffff0d7224 */ /* 0x000fe400078e0014 */
[----:B------:R-:W-:Y:S02]  /*21f60*/  IMAD.MOV.U32 R12, RZ, RZ, 0x1 ;  /* 0x00000001ff0c7424 */ /* 0x000fe400078e00ff */
[----:B0-----:R-:W-:-:S07]  /*21f70*/  IMAD.MOV.U32 R15, RZ, RZ, -0x1 ;  /* 0xffffffffff0f7424 */ /* 0x001fce00078e00ff */
[----:B-----5:R-:W-:Y:S05]  /*21f80*/  WARPSYNC.COLLECTIVE R15, `(.L_x_3068) ;  /* 0x000000000f087348 */ /* 0x020fea0003c00000 */
[----:B------:R0:W1:Y:S02]  /*21f90*/  SHFL.IDX P6, R14, R13, R12, R11 ;  /* 0x0000000c0d0e7389 */ /* 0x00006400000c000b */
[----:B01---5:R-:W-:Y:S01]  /*21fa0*/  ENDCOLLECTIVE ;  /* 0x000000000000791b */ /* 0x023fe20003800000 */
.L_x_3068:
[----:B------:R-:W-:Y:S01]  /*21fb0*/  CS2R R42, SRZ ;  /* 0x00000000002a7805 */ /* 0x000fe2000001ff00 */
[----:B------:R-:W-:Y:S01]  /*21fc0*/  IMAD.MOV.U32 R13, RZ, RZ, R10 ;  /* 0x000000ffff0d7224 */ /* 0x000fe200078e000a */
[----:B------:R-:W-:Y:S01]  /*21fd0*/  CS2R R40, SRZ ;  /* 0x0000000000287805 */ /* 0x000fe2000001ff00 */
[----:B------:R-:W-:-:S04]  /*21fe0*/  @!P1 IMAD.MOV.U32 R42, RZ, RZ, R4 ;  /* 0x000000ffff2a9224 */ /* 0x000fc800078e0004 */
[----:B------:R-:W-:-:S05]  /*21ff0*/  IMAD.MOV.U32 R0, RZ, RZ, R42 ;  /* 0x000000ffff007224 */ /* 0x000fca00078e002a */
[----:B------:R-:W-:Y:S01]  /*22000*/  PRMT R46, R46, 0x5410, R0 ;  /* 0x000054102e2e7816 */ /* 0x000fe20000000000 */
[----:B------:R-:W-:-:S07]  /*22010*/  IMAD.MOV.U32 R0, RZ, RZ, R14 ;  /* 0x000000ffff007224 */ /* 0x000fce00078e000e */
[----:B------:R-:W-:Y:S05]  /*22020*/  WARPSYNC.COLLECTIVE R15, `(.L_x_3069) ;  /* 0x000000000f087348 */ /* 0x000fea0003c00000 */
[----:B------:R0:W1:Y:S02]  /*22030*/  SHFL.IDX P6, R14, R13, R12, R11 ;  /* 0x0000000c0d0e7389 */ /* 0x00006400000c000b */
[----:B01----:R-:W-:Y:S01]  /*22040*/  ENDCOLLECTIVE ;  /* 0x000000000000791b */ /* 0x003fe20003800000 */
.L_x_3069:
[----:B------:R-:W-:-:S04]  /*22050*/  @!P1 IMAD.MOV.U32 R43, RZ, RZ, R5 ;  /* 0x000000ffff2b9224 */ /* 0x000fc800078e0005 */
[----:B------:R-:W-:-:S05]  /*22060*/  IMAD.MOV.U32 R3, RZ, RZ, R43 ;  /* 0x000000ffff037224 */ /* 0x000fca00078e002b */
[----:B------:R-:W-:Y:S01]  /*22070*/  PRMT R47, R3, 0x7610, R47 ;  /* 0x00007610032f7816 */ /* 0x000fe2000000002f */
[----:B------:R-:W-:Y:S02]  /*22080*/  IMAD.MOV.U32 R13, RZ, RZ, R29 ;  /* 0x000000ffff0d7224 */ /* 0x000fe400078e001d */
[----:B------:R-:W-:-:S07]  /*22090*/  IMAD.MOV.U32 R3, RZ, RZ, R14 ;  /* 0x000000ffff037224 */ /* 0x000fce00078e000e */
[----:B------:R-:W-:Y:S05]  /*220a0*/  WARPSYNC.COLLECTIVE R15, `(.L_x_3070) ;  /* 0x000000000f087348 */ /* 0x000fea0003c00000 */
[----:B------:R0:W1:Y:S02]  /*220b0*/  SHFL.IDX P6, R14, R13, R12, R11 ;  /* 0x0000000c0d0e7389 */ /* 0x00006400000c000b */
[----:B01----:R-:W-:Y:S01]  /*220c0*/  ENDCOLLECTIVE ;  /* 0x000000000000791b */ /* 0x003fe20003800000 */
.L_x_3070:
[----:B------:R-:W-:Y:S02]  /*220d0*/  @!P1 IMAD.MOV.U32 R40, RZ, RZ, R6 ;  /* 0x000000ffff289224 */ /* 0x000fe400078e0006 */
[----:B------:R-:W-:Y:S01]  /*220e0*/  @!P1 IMAD.MOV.U32 R41, RZ, RZ, R7 ;  /* 0x000000ffff299224 */ /* 0x000fe200078e0007 */
[----:B------:R-:W-:Y:S02]  /*220f0*/  CS2R R6, SRZ ;  /* 0x0000000000067805 */ /* 0x000fe4000001ff00 */
[----:B------:R-:W-:Y:S01]  /*22100*/  CS2R R4, SRZ ;  /* 0x0000000000047805 */ /* 0x000fe2000001ff00 */
[----:B------:R-:W-:Y:S02]  /*22110*/  IMAD.MOV.U32 R10, RZ, RZ, R40 ;  /* 0x000000ffff0a7224 */ /* 0x000fe400078e0028 */
[----:B------:R-:W-:Y:S02]  /*22120*/  IMAD.MOV.U32 R21, RZ, RZ, R41 ;  /* 0x000000ffff157224 */ /* 0x000fe400078e0029 */
[----:B------:R-:W-:-:S02]  /*22130*/  @!P1 IMAD.MOV.U32 R6, RZ, RZ, R24 ;  /* 0x000000ffff069224 */ /* 0x000fc400078e0018 */
[----:B------:R-:W-:Y:S02]  /*22140*/  IMAD.MOV.U32 R13, RZ, RZ, R28 ;  /* 0x000000ffff0d7224 */ /* 0x000fe400078e001c */
[----:B------:R-:W-:Y:S02]  /*22150*/  @!P1 IMAD.MOV.U32 R7, RZ, RZ, R25 ;  /* 0x000000ffff079224 */ /* 0x000fe400078e0019 */
[----:B------:R-:W-:Y:S02]  /*22160*/  @!P1 IMAD.MOV.U32 R4, RZ, RZ, R26 ;  /* 0x000000ffff049224 */ /* 0x000fe400078e001a */
[----:B------:R-:W-:Y:S01]  /*22170*/  @!P1 IMAD.MOV.U32 R5, RZ, RZ, R27 ;  /* 0x000000ffff059224 */ /* 0x000fe200078e001b */
[----:B------:R-:W-:Y:S01]  /*22180*/  PRMT R9, R10, 0x7610, R9 ;  /* 0x000076100a097816 */ /* 0x000fe20000000009 */
[----:B------:R-:W-:Y:S02]  /*22190*/  IMAD.MOV.U32 R20, RZ, RZ, R6 ;  /* 0x000000ffff147224 */ /* 0x000fe400078e0006 */
[----:B------:R-:W-:-:S07]  /*221a0*/  IMAD.MOV.U32 R8, RZ, RZ, R14 ;  /* 0x000000ffff087224 */ /* 0x000fce00078e000e */
[----:B------:R-:W-:Y:S05]  /*221b0*/  WARPSYNC.COLLECTIVE R15, `(.L_x_3071) ;  /* 0x000000000f087348 */ /* 0x000fea0003c00000 */
[----:B------:R0:W1:Y:S02]  /*221c0*/  SHFL.IDX P6, R14, R13, R12, R11 ;  /* 0x0000000c0d0e7389 */ /* 0x00006400000c000b */
[----:B01----:R-:W-:Y:S01]  /*221d0*/  ENDCOLLECTIVE ;  /* 0x000000000000791b */ /* 0x003fe20003800000 */
.L_x_3071:
[----:B------:R-:W-:Y:S02]  /*221e0*/  PRMT R10, R21, 0x7610, R10 ;  /* 0x00007610150a7816 */ /* 0x000fe4000000000a */
[----:B------:R-:W-:Y:S02]  /*221f0*/  CS2R R24, SRZ ;  /* 0x0000000000187805 */ /* 0x000fe4000001ff00 */
[----:B------:R-:W-:Y:S01]  /*22200*/  PRMT R9, R9, 0x5410, R20 ;  /* 0x0000541009097816 */ /* 0x000fe20000000014 */
[----:B------:R-:W-:Y:S02]  /*22210*/  IMAD.MOV.U32 R11, RZ, RZ, R7 ;  /* 0x000000ffff0b7224 */ /* 0x000fe400078e0007 */
[----:B------:R-:W-:Y:S02]  /*22220*/  IMAD.MOV.U32 R12, RZ, RZ, R4 ;  /* 0x000000ffff0c7224 */ /* 0x000fe400078e0004 */
[----:B------:R-:W-:Y:S01]  /*22230*/  IMAD.MOV.U32 R13, RZ, RZ, R5 ;  /* 0x000000ffff0d7224 */ /* 0x000fe200078e0005 */
[----:B------:R-:W-:-:S02]  /*22240*/  PRMT R21, R11, 0x7610, R21 ;  /* 0x000076100b157816 */ /* 0x000fc40000000015 */
[----:B------:R-:W-:Y:S02]  /*22250*/  PRMT R10, R10, 0x5410, R12 ;  /* 0x000054100a0a7816 */ /* 0x000fe4000000000c */
[----:B------:R-:W-:Y:S01]  /*22260*/  PRMT R46, R13, 0x7610, R46 ;  /* 0x000076100d2e7816 */ /* 0x000fe2000000002e */
[----:B------:R-:W-:Y:S06]  /*22270*/  BRA `(.L_x_3072) ;  /* 0xfffffe6000e87947 */ /* 0x000fec000383ffff */
.L_x_2766:
[----:B-1----:R1:W2:Y:S02]  /*22280*/  SYNCS.PHASECHK.TRANS64.TRYWAIT P1, [R16+URZ+0x22800], R11 ;  /* 0x0228000b100075a7 */ /* 0x0022a4000802017f */
[----:B--2---:R-:W-:Y:S05]  /*22290*/  @!P1 NANOSLEEP.SYNCS 0x989680 ;  /* 0x009896800000995d */ /* 0x004fea0003900000 */
[----:B------:R-:W2:Y:S02]  /*222a0*/  @!P1 SYNCS.PHASECHK.TRANS64 P1, [R16+URZ+0x22800], R11 ;  /* 0x0228000b100095a7 */ /* 0x000ea4000802007f */
[----:B--2---:R-:W-:Y:S05]  /*222b0*/  @!P1 BRA `(.L_x_2766) ;  /* 0xfffffffc00f09947 */ /* 0x004fea000383ffff */
[----:B------:R-:W-:Y:S05]  /*222c0*/  BRA `(.L_x_3073) ;  /* 0xfffffe6400847947 */ /* 0x000fea000383ffff */
.L_x_2772:
[----:B0-----:R0:W3:Y:S02]  /*222d0*/  SYNCS.PHASECHK.TRANS64.TRYWAIT P2, [R6+URZ+0x22830], R21 ;  /* 0x02283015060075a7 */ /* 0x0010e4000804017f */
[----:B---3--:R-:W-:Y:S05]  /*222e0*/  @!P2 NANOSLEEP.SYNCS 0x989680 ;  /* 0x009896800000a95d */ /* 0x008fea0003900000 */
[----:B------:R-:W3:Y:S02]  /*222f0*/  @!P2 SYNCS.PHASECHK.TRANS64 P2, [R6+URZ+0x22830], R21 ;  /* 0x022830150600a5a7 */ /* 0x000ee4000804007f */
[----:B---3--:R-:W-:Y:S05]  /*22300*/  @!P2 BRA `(.L_x_2772) ;  /* 0xfffffffc00f0a947 */ /* 0x008fea000383ffff */
[----:B------:R-:W-:Y:S05]  /*22310*/  BRA `(.L_x_2771) ;  /* 0xfffffe7400307947 */ /* 0x000fea000383ffff */
.L_x_2785:
[----:B-1----:R1:W2:Y:S02]  /*22320*/  SYNCS.PHASECHK.TRANS64.TRYWAIT P2, [R6+URZ+0x22850], R21 ;  /* 0x02285015060075a7 */ /* 0x0022a4000804017f */
[----:B--2---:R-:W-:Y:S05]  /*22330*/  @!P2 NANOSLEEP.SYNCS 0x989680 ;  /* 0x009896800000a95d */ /* 0x004fea0003900000 */
[----:B------:R-:W2:Y:S02]  /*22340*/  @!P2 SYNCS.PHASECHK.TRANS64 P2, [R6+URZ+0x22850], R21 ;  /* 0x022850150600a5a7 */ /* 0x000ea4000804007f */
[----:B--2---:R-:W-:Y:S05]  /*22350*/  @!P2 BRA `(.L_x_2785) ;  /* 0xfffffffc00f0a947 */ /* 0x004fea000383ffff */
[----:B------:R-:W-:Y:S05]  /*22360*/  BRA `(.L_x_2784) ;  /* 0xfffffe9c00987947 */ /* 0x000fea000383ffff */
.L_x_2794:
[----:B-1----:R1:W2:Y:S02]  /*22370*/  SYNCS.PHASECHK.TRANS64.TRYWAIT P2, [R210+URZ+0x22830], R209 ;  /* 0x022830d1d20075a7 */ /* 0x0022a4000804017f */
[----:B--2---:R-:W-:Y:S05]  /*22380*/  @!P2 NANOSLEEP.SYNCS 0x989680 ;  /* 0x009896800000a95d */ /* 0x004fea0003900000 */
[----:B------:R-:W2:Y:S02]  /*22390*/  @!P2 SYNCS.PHASECHK.TRANS64 P2, [R210+URZ+0x22830], R209 ;  /* 0x022830d1d200a5a7 */ /* 0x000ea4000804007f */
[----:B--2---:R-:W-:Y:S05]  /*223a0*/  @!P2 BRA `(.L_x_2794) ;  /* 0xfffffffc00f0a947 */ /* 0x004fea000383ffff */
[----:B------:R-:W-:Y:S05]  /*223b0*/  BRA `(.L_x_2793) ;  /* 0xfffffea400607947 */ /* 0x000fea000383ffff */
.L_x_2807:
[----:B--2---:R2:W3:Y:S02]  /*223c0*/  SYNCS.PHASECHK.TRANS64.TRYWAIT P2, [R210+URZ+0x22850], R209 ;  /* 0x022850d1d20075a7 */ /* 0x0044e4000804017f */
[----:B---3--:R-:W-:Y:S05]  /*223d0*/  @!P2 NANOSLEEP.SYNCS 0x989680 ;  /* 0x009896800000a95d */ /* 0x008fea0003900000 */
[----:B------:R-:W3:Y:S02]  /*223e0*/  @!P2 SYNCS.PHASECHK.TRANS64 P2, [R210+URZ+0x22850], R209 ;  /* 0x022850d1d200a5a7 */ /* 0x000ee4000804007f */
[----:B---3--:R-:W-:Y:S05]  /*223f0*/  @!P2 BRA `(.L_x_2807) ;  /* 0xfffffffc00f0a947 */ /* 0x008fea000383ffff */
[----:B------:R-:W-:Y:S05]  /*22400*/  BRA `(.L_x_2806) ;  /* 0xfffffed400fc7947 */ /* 0x000fea000383ffff */
.L_x_2817:
[----:B--2---:R2:W3:Y:S02]  /*22410*/  SYNCS.PHASECHK.TRANS64.TRYWAIT P3, [R6+URZ+0x22830], R210 ;  /* 0x022830d2060075a7 */ /* 0x0044e4000806017f */
[----:B---3--:R-:W-:Y:S05]  /*22420*/  @!P3 NANOSLEEP.SYNCS 0x989680 ;  /* 0x009896800000b95d */ /* 0x008fea0003900000 */
[----:B------:R-:W3:Y:S02]  /*22430*/  @!P3 SYNCS.PHASECHK.TRANS64 P3, [R6+URZ+0x22830], R210 ;  /* 0x022830d20600b5a7 */ /* 0x000ee4000806007f */
[----:B---3--:R-:W-:Y:S05]  /*22440*/  @!P3 BRA `(.L_x_2817) ;  /* 0xfffffffc00f0b947 */ /* 0x008fea000383ffff */
[----:B------:R-:W-:Y:S05]  /*22450*/  BRA `(.L_x_2816) ;  /* 0xfffffedc00f47947 */ /* 0x000fea000383ffff */
.L_x_2822:
[----:B-1----:R1:W2:Y:S02]  /*22460*/  SYNCS.PHASECHK.TRANS64.TRYWAIT P3, [R6+URZ+0x22850], R210 ;  /* 0x022850d2060075a7 */ /* 0x0022a4000806017f */
[----:B--2---:R-:W-:Y:S05]  /*22470*/  @!P3 NANOSLEEP.SYNCS 0x989680 ;  /* 0x009896800000b95d */ /* 0x004fea0003900000 */
[----:B------:R-:W2:Y:S02]  /*22480*/  @!P3 SYNCS.PHASECHK.TRANS64 P3, [R6+URZ+0x22850], R210 ;  /* 0x022850d20600b5a7 */ /* 0x000ea4000806007f */
[----:B--2---:R-:W-:Y:S05]  /*22490*/  @!P3 BRA `(.L_x_2822) ;  /* 0xfffffffc00f0b947 */ /* 0x004fea000383ffff */
[----:B------:R-:W-:Y:S05]  /*224a0*/  BRA `(.L_x_2821) ;  /* 0xfffffefc00d07947 */ /* 0x000fea000383ffff */
.L_x_2828:
[----:B--2---:R2:W3:Y:S02]  /*224b0*/  SYNCS.PHASECHK.TRANS64.TRYWAIT P2, [R210+URZ+0x22830], R209 ;  /* 0x022830d1d20075a7 */ /* 0x0044e4000804017f */
[----:B---3--:R-:W-:Y:S05]  /*224c0*/  @!P2 NANOSLEEP.SYNCS 0x989680 ;  /* 0x009896800000a95d */ /* 0x008fea0003900000 */
[----:B------:R-:W3:Y:S02]  /*224d0*/  @!P2 SYNCS.PHASECHK.TRANS64 P2, [R210+URZ+0x22830], R209 ;  /* 0x022830d1d200a5a7 */ /* 0x000ee4000804007f */
[----:B---3--:R-:W-:Y:S05]  /*224e0*/  @!P2 BRA `(.L_x_2828) ;  /* 0xfffffffc00f0a947 */ /* 0x008fea000383ffff */
[----:B------:R-:W-:Y:S05]  /*224f0*/  BRA `(.L_x_2827) ;  /* 0xffffff0400007947 */ /* 0x000fea000383ffff */
.L_x_2841:
[----:B-1----:R1:W3:Y:S02]  /*22500*/  SYNCS.PHASECHK.TRANS64.TRYWAIT P2, [R210+URZ+0x22850], R209 ;  /* 0x022850d1d20075a7 */ /* 0x0022e4000804017f */
[----:B---3--:R-:W-:Y:S05]  /*22510*/  @!P2 NANOSLEEP.SYNCS 0x989680 ;  /* 0x009896800000a95d */ /* 0x008fea0003900000 */
[----:B------:R-:W3:Y:S02]  /*22520*/  @!P2 SYNCS.PHASECHK.TRANS64 P2, [R210+URZ+0x22850], R209 ;  /* 0x022850d1d200a5a7 */ /* 0x000ee4000804007f */
[----:B---3--:R-:W-:Y:S05]  /*22530*/  @!P2 BRA `(.L_x_2841) ;  /* 0xfffffffc00f0a947 */ /* 0x008fea000383ffff */
[----:B------:R-:W-:Y:S05]  /*22540*/  BRA `(.L_x_2840) ;  /* 0xffffff3400987947 */ /* 0x000fea000383ffff */
.L_x_2856:
[----:B------:R-:W-:Y:S02]  /*22550*/  IMAD.MOV.U32 R13, RZ, RZ, R4 ;  /* 0x000000ffff0d7224 */ /* 0x000fe400078e0004 */
[----:B------:R-:W-:Y:S02]  /*22560*/  IMAD.MOV.U32 R12, RZ, RZ, RZ ;  /* 0x000000ffff0c7224 */ /* 0x000fe400078e00ff */
[----:B------:R-:W-:Y:S02]  /*22570*/  IMAD.MOV.U32 R11, RZ, RZ, 0x181f ;  /* 0x0000181fff0b7424 */ /* 0x000fe400078e00ff */
[----:B------:R-:W-:-:S07]  /*22580*/  IMAD.MOV.U32 R15, RZ, RZ, -0x1 ;  /* 0xffffffffff0f7424 */ /* 0x000fce00078e00ff */
[----:B--23--:R-:W-:Y:S05]  /*22590*/  WARPSYNC.COLLECTIVE R15, `(.L_x_3074) ;  /* 0x000000000f087348 */ /* 0x00cfea0003c00000 */
[----:B------:R0:W1:Y:S02]  /*225a0*/  SHFL.IDX P6, R14, R13, R12, R11 ;  /* 0x0000000c0d0e7389 */ /* 0x00006400000c000b */
[----:B0123--:R-:W-:Y:S01]  /*225b0*/  ENDCOLLECTIVE ;  /* 0x000000000000791b */ /* 0x00ffe20003800000 */
.L_x_3074:
[----:B------:R-:W-:Y:S02]  /*225c0*/  IMAD.MOV.U32 R13, RZ, RZ, R3 ;  /* 0x000000ffff0d7224 */ /* 0x000fe400078e0003 */
[----:B------:R-:W-:-:S07]  /*225d0*/  IMAD.MOV.U32 R0, RZ, RZ, R14 ;  /* 0x000000ffff007224 */ /* 0x000fce00078e000e */
[----:B------:R-:W-:Y:S05]  /*225e0*/  WARPSYNC.COLLECTIVE R15, `(.L_x_3075) ;  /* 0x000000000f087348 */ /* 0x000fea0003c00000 */
[----:B------:R0:W1:Y:S02]  /*225f0*/  SHFL.IDX P6, R14, R13, R12, R11 ;  /* 0x0000000c0d0e7389 */ /* 0x00006400000c000b */
[----:B01----:R-:W-:Y:S01]  /*22600*/  ENDCOLLECTIVE ;  /* 0x000000000000791b */ /* 0x003fe20003800000 */
.L_x_3075:
[----:B------:R-:W-:Y:S05]  /*22610*/  BRA `(.L_x_3076) ;  /* 0xffffff6800987947 */ /* 0x000fea000383ffff */
.L_x_2859:
[----:B------:R-:W-:Y:S01]  /*22620*/  BSSY B1, `(.L_x_3077) ;  /* 0x0000008000017945 */ /* 0x000fe20003800000 */
[----:B-1----:R-:W-:Y:S02]  /*22630*/  IMAD.MOV.U32 R13, RZ, RZ, R4 ;  /* 0x000000ffff0d7224 */ /* 0x002fe400078e0004 */
[----:B------:R-:W-:Y:S02]  /*22640*/  IMAD.MOV.U32 R12, RZ, RZ, 0x1 ;  /* 0x00000001ff0c7424 */ /* 0x000fe400078e00ff */
[----:B------:R-:W-:Y:S02]  /*22650*/  IMAD.MOV.U32 R11, RZ, RZ, 0x181f ;  /* 0x0000181fff0b7424 */ /* 0x000fe400078e00ff */
[----:B------:R-:W-:-:S07]  /*22660*/  IMAD.MOV.U32 R15, RZ, RZ, -0x1 ;  /* 0xffffffffff0f7424 */ /* 0x000fce00078e00ff */
[----:B0-234-:R-:W-:Y:S05]  /*22670*/  WARPSYNC.COLLECTIVE R15, `(.L_x_3078) ;  /* 0x000000000f087348 */ /* 0x01dfea0003c00000 */
[----:B----4-:R1:W4:Y:S02]  /*22680*/  SHFL.IDX P6, R14, R13, R12, R11 ;  /* 0x0000000c0d0e7389 */ /* 0x01032400000c000b */
[----:B01234-:R-:W-:Y:S01]  /*22690*/  ENDCOLLECTIVE ;  /* 0x000000000000791b */ /* 0x01ffe20003800000 */
.L_x_3078:
[----:B------:R-:W-:Y:S05]  /*226a0*/  BSYNC B1 ;  /* 0x0000000000017941 */ /* 0x000fea0003800000 */
.L_x_3077:
        /* <DEDUP_REMOVED lines=8> */
.L_x_3079:
[----:B------:R-:W-:Y:S05]  /*22730*/  BRA `(.L_x_3080) ;  /* 0xffffff6800cc7947 */ /* 0x000fea000383ffff */
.L_x_2862:
        /* <DEDUP_REMOVED lines=8> */
.L_x_3082:
[----:B------:R-:W-:Y:S05]  /*227c0*/  BSYNC B1 ;  /* 0x0000000000017941 */ /* 0x000fea0003800000 */
.L_x_3081:
        /* <DEDUP_REMOVED lines=8> */
.L_x_3083:
[----:B------:R-:W-:Y:S05]  /*22850*/  BRA `(.L_x_3084) ;  /* 0xffffff6800fc7947 */ /* 0x000fea000383ffff */
.L_x_2865:
        /* <DEDUP_REMOVED lines=8> */
.L_x_3086:
[----:B------:R-:W-:Y:S05]  /*228e0*/  BSYNC B1 ;  /* 0x0000000000017941 */ /* 0x000fea0003800000 */
.L_x_3085:
        /* <DEDUP_REMOVED lines=8> */
.L_x_3087:
[----:B------:R-:W-:Y:S05]  /*22970*/  BRA `(.L_x_3088) ;  /* 0xffffff6c002c7947 */ /* 0x000fea000383ffff */
.L_x_2890:
[----:B------:R-:W1:Y:S01]  /*22980*/  S2R R7, SR_TID.X ;  /* 0x0000000000077919 */ /* 0x000e620000002100 */
[----:B------:R-:W-:Y:S01]  /*22990*/  BSSY B1, `(.L_x_3089) ;  /* 0x000000a000017945 */ /* 0x000fe20003800000 */
[----:B------:R-:W-:Y:S02]  /*229a0*/  IMAD.MOV.U32 R12, RZ, RZ, RZ ;  /* 0x000000ffff0c7224 */ /* 0x000fe400078e00ff */
[----:B0-----:R-:W-:Y:S02]  /*229b0*/  IMAD.MOV.U32 R11, RZ, RZ, 0x1f ;  /* 0x0000001fff0b7424 */ /* 0x001fe400078e00ff */
[----:B------:R-:W-:Y:S01]  /*229c0*/  IMAD.MOV.U32 R15, RZ, RZ, -0x1 ;  /* 0xffffffffff0f7424 */ /* 0x000fe200078e00ff */
[----:B-1----:R-:W-:-:S04]  /*229d0*/  SHF.R.U32.HI R7, RZ, 0x5, R7 ;  /* 0x00000005ff077819 */ /* 0x002fc80000011607 */
[----:B------:R-:W-:-:S05]  /*229e0*/  LOP3.LUT R7, R7, 0x3, RZ, 0xc0, !PT ;  /* 0x0000000307077812 */ /* 0x000fca00078ec0ff */
[----:B------:R-:W-:-:S07]  /*229f0*/  IMAD.MOV.U32 R13, RZ, RZ, R7 ;  /* 0x000000ffff0d7224 */ /* 0x000fce00078e0007 */
[----:B------:R-:W-:Y:S05]  /*22a00*/  WARPSYNC.COLLECTIVE R15, `(.L_x_3090) ;  /* 0x000000000f087348 */ /* 0x000fea0003c00000 */
[----:B------:R0:W1:Y:S02]  /*22a10*/  SHFL.IDX P6, R14, R13, R12, R11 ;  /* 0x0000000c0d0e7389 */ /* 0x00006400000c000b */
[----:B01----:R-:W-:Y:S01]  /*22a20*/  ENDCOLLECTIVE ;  /* 0x000000000000791b */ /* 0x003fe20003800000 */
.L_x_3090:
[----:B------:R-:W-:Y:S05]  /*22a30*/  BSYNC B1 ;  /* 0x0000000000017941 */ /* 0x000fea0003800000 */
.L_x_3089:
[----:B------:R-:W-:Y:S05]  /*22a40*/  BRA `(.L_x_3091) ;  /* 0xffffff84005c7947 */ /* 0x000fea000383ffff */
.L_x_2892:
[----:B------:R-:W-:Y:S01]  /*22a50*/  BSSY B1, `(.L_x_3092) ;  /* 0x0000006000017945 */ /* 0x000fe20003800000 */
[----:B------:R-:W-:-:S07]  /*22a60*/  IMAD.MOV.U32 R15, RZ, RZ, -0x1 ;  /* 0xffffffffff0f7424 */ /* 0x000fce00078e00ff */
[----:B01----:R-:W-:Y:S05]  /*22a70*/  WARPSYNC.COLLECTIVE R15, `(.L_x_3093) ;  /* 0x000000000f0c7348 */ /* 0x003fea0003c00000 */
[----:B------:R-:W-:Y:S02]  /*22a80*/  ELECT P6, UR62, PT ;  /* 0x00000000003e782f */ /* 0x000fe400038c0000 */
[----:B------:R-:W-:Y:S01]  /*22a90*/  MOV R14, UR62 ;  /* 0x0000003e000e7c02 */ /* 0x000fe20008000f00 */
[----:B01----:R-:W-:Y:S10]  /*22aa0*/  ENDCOLLECTIVE ;  /* 0x000000000000791b */ /* 0x003ff40003800000 */
.L_x_3093:
[----:B------:R-:W-:Y:S05]  /*22ab0*/  BSYNC B1 ;  /* 0x0000000000017941 */ /* 0x000fea0003800000 */
.L_x_3092:
[----:B------:R-:W-:Y:S05]  /*22ac0*/  BRA `(.L_x_2891) ;  /* 0xffffff8400547947 */ /* 0x000fea000383ffff */
.L_x_2894:
[----:B-1----:R-:W2:Y:S02]  /*22ad0*/  LDL R6, [R1+0x4] ;  /* 0x0000040001067983 */ /* 0x002ea40000100800 */
[----:B--2---:R1:W2:Y:S02]  /*22ae0*/  SYNCS.PHASECHK.TRANS64.TRYWAIT P0, [R6+URZ+0x22820], R5 ;  /* 0x02282005060075a7 */ /* 0x0042a4000800017f */
[----:B--2---:R-:W-:Y:S05]  /*22af0*/  @!P0 NANOSLEEP.SYNCS 0x989680 ;  /* 0x009896800000895d */ /* 0x004fea0003900000 */
[----:B------:R-:W2:Y:S02]  /*22b00*/  @!P0 SYNCS.PHASECHK.TRANS64 P0, [R6+URZ+0x22820], R5 ;  /* 0x02282005060085a7 */ /* 0x000ea4000800007f */
[----:B--2---:R-:W-:Y:S05]  /*22b10*/  @!P0 BRA `(.L_x_2894) ;  /* 0xfffffffc00ec8947 */ /* 0x004fea000383ffff */
[----:B------:R-:W-:Y:S05]  /*22b20*/  BRA `(.L_x_3094) ;  /* 0xffffff8400647947 */ /* 0x000fea000383ffff */
.L_x_2898:
[----:B-1----:R1:W2:Y:S02]  /*22b30*/  SYNCS.PHASECHK.TRANS64.TRYWAIT P0, [R6+URZ+0x228a0], R9 ;  /* 0x0228a009060075a7 */ /* 0x0022a4000800017f */
[----:B--2---:R-:W-:Y:S05]  /*22b40*/  @!P0 NANOSLEEP.SYNCS 0x989680 ;  /* 0x009896800000895d */ /* 0x004fea0003900000 */
[----:B------:R-:W2:Y:S02]  /*22b50*/  @!P0 SYNCS.PHASECHK.TRANS64 P0, [R6+URZ+0x228a0], R9 ;  /* 0x0228a009060085a7 */ /* 0x000ea4000800007f */
[----:B--2---:R-:W-:Y:S05]  /*22b60*/  @!P0 BRA `(.L_x_2898) ;  /* 0xfffffffc00f08947 */ /* 0x004fea000383ffff */
[----:B------:R-:W-:Y:S05]  /*22b70*/  BRA `(.L_x_3095) ;  /* 0xffffff8400887947 */ /* 0x000fea000383ffff */
.L_x_2903:
[----:B--2---:R2:W3:Y:S02]  /*22b80*/  SYNCS.PHASECHK.TRANS64.TRYWAIT P0, [R6+URZ+0x228c0], R9 ;  /* 0x0228c009060075a7 */ /* 0x0044e4000800017f */
[----:B---3--:R-:W-:Y:S05]  /*22b90*/  @!P0 NANOSLEEP.SYNCS 0x989680 ;  /* 0x009896800000895d */ /* 0x008fea0003900000 */
[----:B------:R-:W3:Y:S02]  /*22ba0*/  @!P0 SYNCS.PHASECHK.TRANS64 P0, [R6+URZ+0x228c0], R9 ;  /* 0x0228c009060085a7 */ /* 0x000ee4000800007f */
[----:B---3--:R-:W-:Y:S05]  /*22bb0*/  @!P0 BRA `(.L_x_2903) ;  /* 0xfffffffc00f08947 */ /* 0x008fea000383ffff */
[----:B------:R-:W-:Y:S05]  /*22bc0*/  BRA `(.L_x_3096) ;  /* 0xffffff88000c7947 */ /* 0x000fea000383ffff */
.L_x_2913:
[----:B-1----:R1:W2:Y:S02]  /*22bd0*/  SYNCS.PHASECHK.TRANS64.TRYWAIT P1, [R5+URZ+0x228a0], R6 ;  /* 0x0228a006050075a7 */ /* 0x0022a4000802017f */
[----:B--2---:R-:W-:Y:S05]  /*22be0*/  @!P1 NANOSLEEP.SYNCS 0x989680 ;  /* 0x009896800000995d */ /* 0x004fea0003900000 */
[----:B------:R-:W2:Y:S02]  /*22bf0*/  @!P1 SYNCS.PHASECHK.TRANS64 P1, [R5+URZ+0x228a0], R6 ;  /* 0x0228a006050095a7 */ /* 0x000ea4000802007f */
[----:B--2---:R-:W-:Y:S05]  /*22c00*/  @!P1 BRA `(.L_x_2913) ;  /* 0xfffffffc00f09947 */ /* 0x004fea000383ffff */
[----:B------:R-:W-:Y:S05]  /*22c10*/  BRA `(.L_x_3097) ;  /* 0xffffff8c00a47947 */ /* 0x000fea000383ffff */
.L_x_2918:
[----:B--2---:R2:W3:Y:S02]  /*22c20*/  SYNCS.PHASECHK.TRANS64.TRYWAIT P1, [R5+URZ+0x228c0], R6 ;  /* 0x0228c006050075a7 */ /* 0x0044e4000802017f */
[----:B---3--:R-:W-:Y:S05]  /*22c30*/  @!P1 NANOSLEEP.SYNCS 0x989680 ;  /* 0x009896800000995d */ /* 0x008fea0003900000 */
[----:B------:R-:W3:Y:S02]  /*22c40*/  @!P1 SYNCS.PHASECHK.TRANS64 P1, [R5+URZ+0x228c0], R6 ;  /* 0x0228c006050095a7 */ /* 0x000ee4000802007f */
[----:B---3--:R-:W-:Y:S05]  /*22c50*/  @!P1 BRA `(.L_x_2918) ;  /* 0xfffffffc00f09947 */ /* 0x008fea000383ffff */
[----:B------:R-:W-:Y:S05]  /*22c60*/  BRA `(.L_x_3098) ;  /* 0xffffff9000247947 */ /* 0x000fea000383ffff */
.L_x_2942:
[----:B------:R-:W2:Y:S01]  /*22c70*/  S2R R4, SR_TID.X ;  /* 0x0000000000047919 */ /* 0x000ea20000002100 */
[----:B------:R-:W-:Y:S01]  /*22c80*/  BSSY B0, `(.L_x_3099) ;  /* 0x000000a000007945 */ /* 0x000fe20003800000 */
[----:B------:R-:W-:Y:S02]  /*22c90*/  IMAD.MOV.U32 R12, RZ, RZ, RZ ;  /* 0x000000ffff0c7224 */ /* 0x000fe400078e00ff */
[----:B0-----:R-:W-:Y:S02]  /*22ca0*/  IMAD.MOV.U32 R11, RZ, RZ, 0x1f ;  /* 0x0000001fff0b7424 */ /* 0x001fe400078e00ff */
[----:B------:R-:W-:Y:S01]  /*22cb0*/  IMAD.MOV.U32 R15, RZ, RZ, -0x1 ;  /* 0xffffffffff0f7424 */ /* 0x000fe200078e00ff */
[----:B--2---:R-:W-:-:S04]  /*22cc0*/  SHF.R.U32.HI R4, RZ, 0x5, R4 ;  /* 0x00000005ff047819 */ /* 0x004fc80000011604 */
[----:B------:R-:W-:-:S05]  /*22cd0*/  LOP3.LUT R4, R4, 0x3, RZ, 0xc0, !PT ;  /* 0x0000000304047812 */ /* 0x000fca00078ec0ff */
[----:B------:R-:W-:-:S07]  /*22ce0*/  IMAD.MOV.U32 R13, RZ, RZ, R4 ;  /* 0x000000ffff0d7224 */ /* 0x000fce00078e0004 */
[----:B-1----:R-:W-:Y:S05]  /*22cf0*/  WARPSYNC.COLLECTIVE R15, `(.L_x_3100) ;  /* 0x000000000f087348 */ /* 0x002fea0003c00000 */
[----:B------:R0:W2:Y:S02]  /*22d00*/  SHFL.IDX P6, R14, R13, R12, R11 ;  /* 0x0000000c0d0e7389 */ /* 0x0000a400000c000b */
[----:B012---:R-:W-:Y:S01]  /*22d10*/  ENDCOLLECTIVE ;  /* 0x000000000000791b */ /* 0x007fe20003800000 */
.L_x_3100:
[----:B------:R-:W-:Y:S05]  /*22d20*/  BSYNC B0 ;  /* 0x0000000000007941 */ /* 0x000fea0003800000 */
.L_x_3099:
[----:B------:R-:W-:Y:S05]  /*22d30*/  BRA `(.L_x_3101) ;  /* 0xffffffa000107947 */ /* 0x000fea000383ffff */
.L_x_2944:
[----:B------:R-:W-:Y:S01]  /*22d40*/  BSSY B0, `(.L_x_3102) ;  /* 0x0000006000007945 */ /* 0x000fe20003800000 */
[----:B------:R-:W-:-:S07]  /*22d50*/  IMAD.MOV.U32 R15, RZ, RZ, -0x1 ;  /* 0xffffffffff0f7424 */ /* 0x000fce00078e00ff */
[----:B01-3--:R-:W-:Y:S05]  /*22d60*/  WARPSYNC.COLLECTIVE R15, `(.L_x_3103) ;  /* 0x000000000f0c7348 */ /* 0x00bfea0003c00000 */
[----:B------:R-:W-:Y:S02]  /*22d70*/  ELECT P6, UR62, PT ;  /* 0x00000000003e782f */ /* 0x000fe400038c0000 */
[----:B------:R-:W-:Y:S01]  /*22d80*/  MOV R14, UR62 ;  /* 0x0000003e000e7c02 */ /* 0x000fe20008000f00 */
[----:B01-3--:R-:W-:Y:S10]  /*22d90*/  ENDCOLLECTIVE ;  /* 0x000000000000791b */ /* 0x00bff40003800000 */
.L_x_3103:
[----:B------:R-:W-:Y:S05]  /*22da0*/  BSYNC B0 ;  /* 0x0000000000007941 */ /* 0x000fea0003800000 */
.L_x_3102:
[----:B------:R-:W-:Y:S05]  /*22db0*/  BRA `(.L_x_3104) ;  /* 0xffffffa0001c7947 */ /* 0x000fea000383ffff */
.L_x_2946:
[----:B-1----:R1:W2:Y:S02]  /*22dc0*/  SYNCS.PHASECHK.TRANS64.TRYWAIT P0, [R0+URZ+0x22840], R2 ;  /* 0x02284002000075a7 */ /* 0x0022a4000800017f */
[----:B--2---:R-:W-:Y:S05]  /*22dd0*/  @!P0 NANOSLEEP.SYNCS 0x989680 ;  /* 0x009896800000895d */ /* 0x004fea0003900000 */
[----:B------:R-:W2:Y:S02]  /*22de0*/  @!P0 SYNCS.PHASECHK.TRANS64 P0, [R0+URZ+0x22840], R2 ;  /* 0x02284002000085a7 */ /* 0x000ea4000800007f */
[----:B--2---:R-:W-:Y:S05]  /*22df0*/  @!P0 BRA `(.L_x_2946) ;  /* 0xfffffffc00f08947 */ /* 0x004fea000383ffff */
[----:B------:R-:W-:Y:S05]  /*22e00*/  BRA `(.L_x_3105) ;  /* 0xffffffa000847947 */ /* 0x000fea000383ffff */
.L_x_2950:
        /* <DEDUP_REMOVED lines=13> */
.L_x_3106:
[----:B------:R-:W-:Y:S02]  /*22ee0*/  IMAD.MOV.U32 R13, RZ, RZ, R4 ;  /* 0x000000ffff0d7224 */ /* 0x000fe400078e0004 */
[----:B------:R-:W-:-:S07]  /*22ef0*/  IMAD.MOV.U32 R6, RZ, RZ, R14 ;  /* 0x000000ffff067224 */ /* 0x000fce00078e000e */
[----:B------:R-:W-:Y:S05]  /*22f00*/  WARPSYNC.COLLECTIVE R15, `(.L_x_3107) ;  /* 0x000000000f087348 */ /* 0x000fea0003c00000 */
[----:B------:R0:W1:Y:S02]  /*22f10*/  SHFL.IDX P6, R14, R13, R12, R11 ;  /* 0x0000000c0d0e7389 */ /* 0x00006400000c000b */
[----:B01----:R-:W-:Y:S01]  /*22f20*/  ENDCOLLECTIVE ;  /* 0x000000000000791b */ /* 0x003fe20003800000 */
.L_x_3107:
[----:B------:R-:W-:Y:S02]  /*22f30*/  IMAD.MOV.U32 R13, RZ, RZ, R3 ;  /* 0x000000ffff0d7224 */ /* 0x000fe400078e0003 */
[----:B------:R-:W-:Y:S02]  /*22f40*/  IMAD.MOV.U32 R12, RZ, RZ, 0x1 ;  /* 0x00000001ff0c7424 */ /* 0x000fe400078e00ff */
[----:B------:R-:W-:-:S07]  /*22f50*/  IMAD.MOV.U32 R7, RZ, RZ, R14 ;  /* 0x000000ffff077224 */ /* 0x000fce00078e000e */
[----:B------:R-:W-:Y:S05]  /*22f60*/  WARPSYNC.COLLECTIVE R15, `(.L_x_3108) ;  /* 0x000000000f087348 */ /* 0x000fea0003c00000 */
[----:B------:R0:W1:Y:S02]  /*22f70*/  SHFL.IDX P6, R14, R13, R12, R11 ;  /* 0x0000000c0d0e7389 */ /* 0x00006400000c000b */
[----:B01----:R-:W-:Y:S01]  /*22f80*/  ENDCOLLECTIVE ;  /* 0x000000000000791b */ /* 0x003fe20003800000 */
.L_x_3108:
        /* <DEDUP_REMOVED lines=15> */
.L_x_3109:
[----:B------:R-:W-:Y:S02]  /*23080*/  IMAD.MOV.U32 R13, RZ, RZ, R3 ;  /* 0x000000ffff0d7224 */ /* 0x000fe400078e0003 */
[----:B------:R-:W-:Y:S02]  /*23090*/  IMAD.MOV.U32 R12, RZ, RZ, 0x2 ;  /* 0x00000002ff0c7424 */ /* 0x000fe400078e00ff */
[----:B------:R-:W-:-:S07]  /*230a0*/  IMAD.MOV.U32 R5, RZ, RZ, R14 ;  /* 0x000000ffff057224 */ /* 0x000fce00078e000e */
[----:B------:R-:W-:Y:S05]  /*230b0*/  WARPSYNC.COLLECTIVE R15, `(.L_x_3110) ;  /* 0x000000000f087348 */ /* 0x000fea0003c00000 */
[----:B------:R0:W1:Y:S02]  /*230c0*/  SHFL.IDX P6, R14, R13, R12, R11 ;  /* 0x0000000c0d0e7389 */ /* 0x00006400000c000b */
[----:B01----:R-:W-:Y:S01]  /*230d0*/  ENDCOLLECTIVE ;  /* 0x000000000000791b */ /* 0x003fe20003800000 */
.L_x_3110:
        /* <DEDUP_REMOVED lines=15> */
.L_x_3111:
[----:B------:R-:W-:Y:S02]  /*231d0*/  IMAD.MOV.U32 R13, RZ, RZ, R3 ;  /* 0x000000ffff0d7224 */ /* 0x000fe400078e0003 */
[----:B------:R-:W-:Y:S02]  /*231e0*/  IMAD.MOV.U32 R12, RZ, RZ, 0x3 ;  /* 0x00000003ff0c7424 */ /* 0x000fe400078e00ff */
[----:B------:R-:W-:-:S07]  /*231f0*/  IMAD.MOV.U32 R5, RZ, RZ, R14 ;  /* 0x000000ffff057224 */ /* 0x000fce00078e000e */
[----:B------:R-:W-:Y:S05]  /*23200*/  WARPSYNC.COLLECTIVE R15, `(.L_x_3112) ;  /* 0x000000000f087348 */ /* 0x000fea0003c00000 */
[----:B------:R0:W1:Y:S02]  /*23210*/  SHFL.IDX P6, R14, R13, R12, R11 ;  /* 0x0000000c0d0e7389 */ /* 0x00006400000c000b */
[----:B01----:R-:W-:Y:S01]  /*23220*/  ENDCOLLECTIVE ;  /* 0x000000000000791b */ /* 0x003fe20003800000 */
.L_x_3112:
        /* <DEDUP_REMOVED lines=15> */
.L_x_3113:
[----:B------:R-:W-:Y:S02]  /*23320*/  IMAD.MOV.U32 R13, RZ, RZ, R3 ;  /* 0x000000ffff0d7224 */ /* 0x000fe400078e0003 */
[----:B------:R-:W-:Y:S02]  /*23330*/  IMAD.MOV.U32 R12, RZ, RZ, 0x4 ;  /* 0x00000004ff0c7424 */ /* 0x000fe400078e00ff */
[----:B------:R-:W-:-:S07]  /*23340*/  IMAD.MOV.U32 R5, RZ, RZ, R14 ;  /* 0x000000ffff057224 */ /* 0x000fce00078e000e */
[----:B------:R-:W-:Y:S05]  /*23350*/  WARPSYNC.COLLECTIVE R15, `(.L_x_3114) ;  /* 0x000000000f087348 */ /* 0x000fea0003c00000 */
[----:B------:R0:W1:Y:S02]  /*23360*/  SHFL.IDX P6, R14, R13, R12, R11 ;  /* 0x0000000c0d0e7389 */ /* 0x00006400000c000b */
[----:B01----:R-:W-:Y:S01]  /*23370*/  ENDCOLLECTIVE ;  /* 0x000000000000791b */ /* 0x003fe20003800000 */
.L_x_3114:
        /* <DEDUP_REMOVED lines=15> */
.L_x_3115:
[----:B------:R-:W-:Y:S02]  /*23470*/  IMAD.MOV.U32 R13, RZ, RZ, R3 ;  /* 0x000000ffff0d7224 */ /* 0x000fe400078e0003 */
[----:B------:R-:W-:Y:S02]  /*23480*/  IMAD.MOV.U32 R12, RZ, RZ, 0x5 ;  /* 0x00000005ff0c7424 */ /* 0x000fe400078e00ff */
[----:B------:R-:W-:-:S07]  /*23490*/  IMAD.MOV.U32 R5, RZ, RZ, R14 ;  /* 0x000000ffff057224 */ /* 0x000fce00078e000e */
[----:B------:R-:W-:Y:S05]  /*234a0*/  WARPSYNC.COLLECTIVE R15, `(.L_x_3116) ;  /* 0x000000000f087348 */ /* 0x000fea0003c00000 */
[----:B------:R0:W1:Y:S02]  /*234b0*/  SHFL.IDX P6, R14, R13, R12, R11 ;  /* 0x0000000c0d0e7389 */ /* 0x00006400000c000b */
[----:B01----:R-:W-:Y:S01]  /*234c0*/  ENDCOLLECTIVE ;  /* 0x000000000000791b */ /* 0x003fe20003800000 */
.L_x_3116:
        /* <DEDUP_REMOVED lines=15> */
.L_x_3117:
[----:B------:R-:W-:Y:S02]  /*235c0*/  IMAD.MOV.U32 R13, RZ, RZ, R3 ;  /* 0x000000ffff0d7224 */ /* 0x000fe400078e0003 */
[----:B------:R-:W-:Y:S02]  /*235d0*/  IMAD.MOV.U32 R12, RZ, RZ, 0x6 ;  /* 0x00000006ff0c7424 */ /* 0x000fe400078e00ff */
[----:B------:R-:W-:-:S07]  /*235e0*/  IMAD.MOV.U32 R5, RZ, RZ, R14 ;  /* 0x000000ffff057224 */ /* 0x000fce00078e000e */
[----:B------:R-:W-:Y:S05]  /*235f0*/  WARPSYNC.COLLECTIVE R15, `(.L_x_3118) ;  /* 0x000000000f087348 */ /* 0x000fea0003c00000 */
[----:B------:R0:W1:Y:S02]  /*23600*/  SHFL.IDX P6, R14, R13, R12, R11 ;  /* 0x0000000c0d0e7389 */ /* 0x00006400000c000b */
[----:B01----:R-:W-:Y:S01]  /*23610*/  ENDCOLLECTIVE ;  /* 0x000000000000791b */ /* 0x003fe20003800000 */
.L_x_3118:
        /* <DEDUP_REMOVED lines=13> */
.L_x_3119:
        /* <DEDUP_REMOVED lines=8> */
.L_x_3120:
        /* <DEDUP_REMOVED lines=13> */
.L_x_3121:
[----:B------:R-:W-:Y:S01]  /*23840*/  IMAD.MOV.U32 R3, RZ, RZ, R14 ;  /* 0x000000ffff037224 */ /* 0x000fe200078e000e */
[----:B------:R-:W-:Y:S06]  /*23850*/  BRA `(.L_x_3122) ;  /* 0xffffffa4001c7947 */ /* 0x000fec000383ffff */
.L_x_2953:
[----:B0-----:R-:W2:Y:S02]  /*23860*/  LDL R2, [R1+0x4] ;  /* 0x0000040001027983 */ /* 0x001ea40000100800 */
[----:B--2---:R0:W1:Y:S02]  /*23870*/  SYNCS.PHASECHK.TRANS64.TRYWAIT P0, [R2+URZ+0x22820], R0 ;  /* 0x02282000020075a7 */ /* 0x004064000800017f */
[----:B-1----:R-:W-:Y:S05]  /*23880*/  @!P0 NANOSLEEP.SYNCS 0x989680 ;  /* 0x009896800000895d */ /* 0x002fea0003900000 */
[----:B------:R-:W1:Y:S02]  /*23890*/  @!P0 SYNCS.PHASECHK.TRANS64 P0, [R2+URZ+0x22820], R0 ;  /* 0x02282000020085a7 */ /* 0x000e64000800007f */
[----:B-1----:R-:W-:Y:S05]  /*238a0*/  @!P0 BRA `(.L_x_2953) ;  /* 0xfffffffc00ec8947 */ /* 0x002fea000383ffff */
[----:B------:R-:W-:Y:S05]  /*238b0*/  BRA `(.L_x_3123) ;  /* 0xffffffa4007c7947 */ /* 0x000fea000383ffff */
.L_x_2957:
[----:B0-----:R0:W1:Y:S02]  /*238c0*/  SYNCS.PHASECHK.TRANS64.TRYWAIT P0, [R2+URZ+0x22860], R0 ;  /* 0x02286000020075a7 */ /* 0x001064000800017f */
[----:B-1----:R-:W-:Y:S05]  /*238d0*/  @!P0 NANOSLEEP.SYNCS 0x989680 ;  /* 0x009896800000895d */ /* 0x002fea0003900000 */
[----:B------:R-:W1:Y:S02]  /*238e0*/  @!P0 SYNCS.PHASECHK.TRANS64 P0, [R2+URZ+0x22860], R0 ;  /* 0x02286000020085a7 */ /* 0x000e64000800007f */
[----:B-1----:R-:W-:Y:S05]  /*238f0*/  @!P0 BRA `(.L_x_2957) ;  /* 0xfffffffc00f08947 */ /* 0x002fea000383ffff */
[----:B------:R-:W-:Y:S05]  /*23900*/  BRA `(.L_x_3124) ;  /* 0xffffffa400a87947 */ /* 0x000fea000383ffff */
.L_x_2972:
[----:B-1----:R1:W2:Y:S02]  /*23910*/  SYNCS.PHASECHK.TRANS64.TRYWAIT P0, [R2+URZ+0x22840], R5 ;  /* 0x02284005020075a7 */ /* 0x0022a4000800017f */
[----:B--2---:R-:W-:Y:S05]  /*23920*/  @!P0 NANOSLEEP.SYNCS 0x989680 ;  /* 0x009896800000895d */ /* 0x004fea0003900000 */
[----:B------:R-:W2:Y:S02]  /*23930*/  @!P0 SYNCS.PHASECHK.TRANS64 P0, [R2+URZ+0x22840], R5 ;  /* 0x02284005020085a7 */ /* 0x000ea4000800007f */
[----:B--2---:R-:W-:Y:S05]  /*23940*/  @!P0 BRA `(.L_x_2972) ;  /* 0xfffffffc00f08947 */ /* 0x004fea000383ffff */
[----:B------:R-:W-:Y:S05]  /*23950*/  BRA `(.L_x_3125) ;  /* 0xffffffac00c47947 */ /* 0x000fea000383ffff */
.L_x_2977:
[----:B0-----:R0:W2:Y:S02]  /*23960*/  SYNCS.PHASECHK.TRANS64.TRYWAIT P0, [R2+URZ+0x22860], R5 ;  /* 0x02286005020075a7 */ /* 0x0010a4000800017f */
[----:B--2---:R-:W-:Y:S05]  /*23970*/  @!P0 NANOSLEEP.SYNCS 0x989680 ;  /* 0x009896800000895d */ /* 0x004fea0003900000 */
[----:B------:R-:W2:Y:S02]  /*23980*/  @!P0 SYNCS.PHASECHK.TRANS64 P0, [R2+URZ+0x22860], R5 ;  /* 0x02286005020085a7 */ /* 0x000ea4000800007f */
[----:B--2---:R-:W-:Y:S05]  /*23990*/  @!P0 BRA `(.L_x_2977) ;  /* 0xfffffffc00f08947 */ /* 0x004fea000383ffff */
[----:B------:R-:W-:Y:S05]  /*239a0*/  BRA `(.L_x_3126) ;  /* 0xffffffb000487947 */ /* 0x000fea000383ffff */
.L_x_2988:
[----:B0-----:R0:W1:Y:S02]  /*239b0*/  SYNCS.PHASECHK.TRANS64.TRYWAIT P0, [R3+URZ+0x22840], R2 ;  /* 0x02284002030075a7 */ /* 0x001064000800017f */
[----:B-1----:R-:W-:Y:S05]  /*239c0*/  @!P0 NANOSLEEP.SYNCS 0x989680 ;  /* 0x009896800000895d */ /* 0x002fea0003900000 */
[----:B------:R-:W1:Y:S02]  /*239d0*/  @!P0 SYNCS.PHASECHK.TRANS64 P0, [R3+URZ+0x22840], R2 ;  /* 0x02284002030085a7 */ /* 0x000e64000800007f */
[----:B-1----:R-:W-:Y:S05]  /*239e0*/  @!P0 BRA `(.L_x_2988) ;  /* 0xfffffffc00f08947 */ /* 0x002fea000383ffff */
[----:B------:R-:W-:Y:S05]  /*239f0*/  BRA `(.L_x_3127) ;  /* 0xffffffb800487947 */ /* 0x000fea000383ffff */
.L_x_2993:
[----:B-1----:R1:W2:Y:S02]  /*23a00*/  SYNCS.PHASECHK.TRANS64.TRYWAIT P0, [R3+URZ+0x22860], R2 ;  /* 0x02286002030075a7 */ /* 0x0022a4000800017f */
[----:B--2---:R-:W-:Y:S05]  /*23a10*/  @!P0 NANOSLEEP.SYNCS 0x989680 ;  /* 0x009896800000895d */ /* 0x004fea0003900000 */
[----:B------:R-:W2:Y:S02]  /*23a20*/  @!P0 SYNCS.PHASECHK.TRANS64 P0, [R3+URZ+0x22860], R2 ;  /* 0x02286002030085a7 */ /* 0x000ea4000800007f */
[----:B--2---:R-:W-:Y:S05]  /*23a30*/  @!P0 BRA `(.L_x_2993) ;  /* 0xfffffffc00f08947 */ /* 0x004fea000383ffff */
[----:B------:R-:W-:Y:S05]  /*23a40*/  BRA `(.L_x_3128) ;  /* 0xffffffb800c87947 */ /* 0x000fea000383ffff */
.L_x_3004:
[----:B0-----:R0:W1:Y:S02]  /*23a50*/  SYNCS.PHASECHK.TRANS64.TRYWAIT P0, [R3+URZ+0x22840], R2 ;  /* 0x02284002030075a7 */ /* 0x001064000800017f */
[----:B-1----:R-:W-:Y:S05]  /*23a60*/  @!P0 NANOSLEEP.SYNCS 0x989680 ;  /* 0x009896800000895d */ /* 0x002fea0003900000 */
[----:B------:R-:W1:Y:S02]  /*23a70*/  @!P0 SYNCS.PHASECHK.TRANS64 P0, [R3+URZ+0x22840], R2 ;  /* 0x02284002030085a7 */ /* 0x000e64000800007f */
[----:B-1----:R-:W-:Y:S05]  /*23a80*/  @!P0 BRA `(.L_x_3004) ;  /* 0xfffffffc00f08947 */ /* 0x002fea000383ffff */
[----:B------:R-:W-:Y:S05]  /*23a90*/  BRA `(.L_x_3129) ;  /* 0xffffffc000a47947 */ /* 0x000fea000383ffff */
.L_x_3009:
[----:B-1----:R1:W2:Y:S02]  /*23aa0*/  SYNCS.PHASECHK.TRANS64.TRYWAIT P0, [R3+URZ+0x22860], R2 ;  /* 0x02286002030075a7 */ /* 0x0022a4000800017f */
[----:B--2---:R-:W-:Y:S05]  /*23ab0*/  @!P0 NANOSLEEP.SYNCS 0x989680 ;  /* 0x009896800000895d */ /* 0x004fea0003900000 */
[----:B------:R-:W2:Y:S02]  /*23ac0*/  @!P0 SYNCS.PHASECHK.TRANS64 P0, [R3+URZ+0x22860], R2 ;  /* 0x02286002030085a7 */ /* 0x000ea4000800007f */
[----:B--2---:R-:W-:Y:S05]  /*23ad0*/  @!P0 BRA `(.L_x_3009) ;  /* 0xfffffffc00f08947 */ /* 0x004fea000383ffff */
[----:B------:R-:W-:Y:S05]  /*23ae0*/  BRA `(.L_x_3130) ;  /* 0xffffffc400287947 */ /* 0x000fea000383ffff */
.L_x_3021:
[----:B------:R-:W-:Y:S01]  /*23af0*/  BSSY B0, `(.L_x_3131) ;  /* 0x0000008000007945 */ /* 0x000fe20003800000 */
[----:B------:R-:W-:Y:S02]  /*23b00*/  IMAD.MOV.U32 R13, RZ, RZ, R16 ;  /* 0x000000ffff0d7224 */ /* 0x000fe400078e0010 */
[----:B------:R-:W-:Y:S02]  /*23b10*/  IMAD.MOV.U32 R12, RZ, RZ, RZ ;  /* 0x000000ffff0c7224 */ /* 0x000fe400078e00ff */
[----:B0-----:R-:W-:Y:S02]  /*23b20*/  IMAD.MOV.U32 R11, RZ, RZ, 0x1f ;  /* 0x0000001fff0b7424 */ /* 0x001fe400078e00ff */
[----:B------:R-:W-:-:S07]  /*23b30*/  IMAD.MOV.U32 R15, RZ, RZ, -0x1 ;  /* 0xffffffffff0f7424 */ /* 0x000fce00078e00ff */
[----:B-1---5:R-:W-:Y:S05]  /*23b40*/  WARPSYNC.COLLECTIVE R15, `(.L_x_3132) ;  /* 0x000000000f087348 */ /* 0x022fea0003c00000 */
[----:B------:R0:W2:Y:S02]  /*23b50*/  SHFL.IDX P6, R14, R13, R12, R11 ;  /* 0x0000000c0d0e7389 */ /* 0x0000a400000c000b */
[----:B012--5:R-:W-:Y:S01]  /*23b60*/  ENDCOLLECTIVE ;  /* 0x000000000000791b */ /* 0x027fe20003800000 */
.L_x_3132:
[----:B------:R-:W-:Y:S05]  /*23b70*/  BSYNC B0 ;  /* 0x0000000000007941 */ /* 0x000fea0003800000 */
.L_x_3131:
        /* <DEDUP_REMOVED lines=9> */
.L_x_3133:
        /* <DEDUP_REMOVED lines=18> */
.L_x_3134:
[----:B------:R-:W-:Y:S01]  /*23d30*/  IMAD.MOV.U32 R12, RZ, RZ, 0x2 ;  /* 0x00000002ff0c7424 */ /* 0x000fe200078e00ff */
[----:B------:R-:W-:-:S05]  /*23d40*/  SEL R14, R14, RZ, P1 ;  /* 0x000000ff0e0e7207 */ /* 0x000fca0000800000 */
[----:B------:R-:W-:-:S04]  /*23d50*/  IMAD.IADD R2, R3, 0x1, R14 ;  /* 0x0000000103027824 */ /* 0x000fc800078e020e */
[----:B------:R-:W-:-:S07]  /*23d60*/  IMAD.MOV.U32 R13, RZ, RZ, R2 ;  /* 0x000000ffff0d7224 */ /* 0x000fce00078e0002 */
[----:B------:R-:W-:Y:S05]  /*23d70*/  WARPSYNC.COLLECTIVE R15, `(.L_x_3135) ;  /* 0x000000000f087348 */ /* 0x000fea0003c00000 */
[----:B------:R0:W1:Y:S02]  /*23d80*/  SHFL.UP P6, R14, R13, R12, R11 ;  /* 0x0400000c0d0e7389 */ /* 0x00006400000c000b */
[----:B01----:R-:W-:Y:S01]  /*23d90*/  ENDCOLLECTIVE ;  /* 0x000000000000791b */ /* 0x003fe20003800000 */
.L_x_3135:
        /* <DEDUP_REMOVED lines=8> */
.L_x_3136:
        /* <DEDUP_REMOVED lines=8> */
.L_x_3137:
        /* <DEDUP_REMOVED lines=8> */
.L_x_3138:
        /* <DEDUP_REMOVED lines=9> */
.L_x_3139:
[----:B------:R-:W-:Y:S01]  /*23fb0*/  IMAD.MOV.U32 R16, RZ, RZ, R14 ;  /* 0x000000ffff107224 */ /* 0x000fe200078e000e */
[----:B------:R-:W-:Y:S06]  /*23fc0*/  BRA `(.L_x_3140) ;  /* 0xffffffc800787947 */ /* 0x000fec000383ffff */
.L_x_3026:
[----:B------:R-:W-:Y:S01]  /*23fd0*/  BSSY B0, `(.L_x_3141) ;  /* 0x0000008000007945 */ /* 0x000fe20003800000 */
[----:B-----5:R-:W-:Y:S02]  /*23fe0*/  IMAD.MOV.U32 R13, RZ, RZ, R3 ;  /* 0x000000ffff0d7224 */ /* 0x020fe400078e0003 */
[----:B------:R-:W-:Y:S02]  /*23ff0*/  IMAD.MOV.U32 R12, RZ, RZ, 0x1 ;  /* 0x00000001ff0c7424 */ /* 0x000fe400078e00ff */
[----:B0-----:R-:W-:Y:S02]  /*24000*/  IMAD.MOV.U32 R11, RZ, RZ, RZ ;  /* 0x000000ffff0b7224 */ /* 0x001fe400078e00ff */
[----:B------:R-:W-:-:S07]  /*24010*/  IMAD.MOV.U32 R15, RZ, RZ, -0x1 ;  /* 0xffffffffff0f7424 */ /* 0x000fce00078e00ff */
[----:B-1----:R-:W-:Y:S05]  /*24020*/  WARPSYNC.COLLECTIVE R15, `(.L_x_3142) ;  /* 0x000000000f087348 */ /* 0x002fea0003c00000 */
[----:B------:R0:W2:Y:S02]  /*24030*/  SHFL.UP P6, R14, R13, R12, R11 ;  /* 0x0400000c0d0e7389 */ /* 0x0000a400000c000b */
[----:B012---:R-:W-:Y:S01]  /*24040*/  ENDCOLLECTIVE ;  /* 0x000000000000791b */ /* 0x007fe20003800000 */
.L_x_3142:
[----:B------:R-:W-:Y:S05]  /*24050*/  BSYNC B0 ;  /* 0x0000000000007941 */ /* 0x000fea0003800000 */
.L_x_3141:
        /* <DEDUP_REMOVED lines=9> */
.L_x_3143:
[----:B------:R-:W-:Y:S01]  /*240f0*/  IMAD.MOV.U32 R12, RZ, RZ, 0x4 ;  /* 0x00000004ff0c7424 */ /* 0x000fe200078e00ff */
[----:B------:R-:W-:-:S05]  /*24100*/  SEL R7, R14, RZ, P2 ;  /* 0x000000ff0e077207 */ /* 0x000fca0001000000 */
[----:B------:R-:W-:-:S04]  /*24110*/  IMAD.IADD R2, R2, 0x1, R7 ;  /* 0x0000000102027824 */ /* 0x000fc800078e0207 */
[----:B------:R-:W-:-:S07]  /*24120*/  IMAD.MOV.U32 R13, RZ, RZ, R2 ;  /* 0x000000ffff0d7224 */ /* 0x000fce00078e0002 */
[----:B------:R-:W-:Y:S05]  /*24130*/  WARPSYNC.COLLECTIVE R15, `(.L_x_3144) ;  /* 0x000000000f087348 */ /* 0x000fea0003c00000 */
[----:B------:R0:W1:Y:S02]  /*24140*/  SHFL.UP P6, R14, R13, R12, R11 ;  /* 0x0400000c0d0e7389 */ /* 0x00006400000c000b */
[----:B01----:R-:W-:Y:S01]  /*24150*/  ENDCOLLECTIVE ;  /* 0x000000000000791b */ /* 0x003fe20003800000 */
.L_x_3144:
[----:B------:R-:W-:Y:S01]  /*24160*/  IMAD.MOV.U32 R12, RZ, RZ, 0x8 ;  /* 0x00000008ff0c7424 */ /* 0x000fe200078e00ff */
[----:B------:R-:W-:-:S05]  /*24170*/  SEL R7, R14, RZ, P3 ;  /* 0x000000ff0e077207 */ /* 0x000fca0001800000 */
[----:B------:R-:W-:-:S04]  /*24180*/  IMAD.IADD R2, R2, 0x1, R7 ;  /* 0x0000000102027824 */ /* 0x000fc800078e0207 */
[----:B------:R-:W-:-:S07]  /*24190*/  IMAD.MOV.U32 R13, RZ, RZ, R2 ;  /* 0x000000ffff0d7224 */ /* 0x000fce00078e0002 */
[----:B------:R-:W-:Y:S05]  /*241a0*/  WARPSYNC.COLLECTIVE R15, `(.L_x_3145) ;  /* 0x000000000f087348 */ /* 0x000fea0003c00000 */
[----:B------:R0:W1:Y:S02]  /*241b0*/  SHFL.UP P6, R14, R13, R12, R11 ;  /* 0x0400000c0d0e7389 */ /* 0x00006400000c000b */
[----:B01----:R-:W-:Y:S01]  /*241c0*/  ENDCOLLECTIVE ;  /* 0x000000000000791b */ /* 0x003fe20003800000 */
.L_x_3145:
[----:B------:R-:W-:Y:S01]  /*241d0*/  IMAD.MOV.U32 R12, RZ, RZ, 0x10 ;  /* 0x00000010ff0c7424 */ /* 0x000fe200078e00ff */
[----:B------:R-:W-:-:S05]  /*241e0*/  SEL R7, R14, RZ, P4 ;  /* 0x000000ff0e077207 */ /* 0x000fca0002000000 */
[----:B------:R-:W-:-:S04]  /*241f0*/  IMAD.IADD R2, R2, 0x1, R7 ;  /* 0x0000000102027824 */ /* 0x000fc800078e0207 */
[----:B------:R-:W-:-:S07]  /*24200*/  IMAD.MOV.U32 R13, RZ, RZ, R2 ;  /* 0x000000ffff0d7224 */ /* 0x000fce00078e0002 */
[----:B------:R-:W-:Y:S05]  /*24210*/  WARPSYNC.COLLECTIVE R15, `(.L_x_3146) ;  /* 0x000000000f087348 */ /* 0x000fea0003c00000 */
[----:B------:R0:W1:Y:S02]  /*24220*/  SHFL.UP P6, R14, R13, R12, R11 ;  /* 0x0400000c0d0e7389 */ /* 0x00006400000c000b */
[----:B01----:R-:W-:Y:S01]  /*24230*/  ENDCOLLECTIVE ;  /* 0x000000000000791b */ /* 0x003fe20003800000 */
.L_x_3146:
        /* <DEDUP_REMOVED lines=8> */
.L_x_3147:
[----:B------:R-:W-:Y:S01]  /*242c0*/  IMAD.MOV.U32 R16, RZ, RZ, R14 ;  /* 0x000000ffff107224 */ /* 0x000fe200078e000e */
[----:B------:R-:W-:Y:S06]  /*242d0*/  BRA `(.L_x_3148) ;  /* 0xffffffc800507947 */ /* 0x000fec000383ffff */
.L_x_3028:
[----:B------:R-:W-:Y:S01]  /*242e0*/  BSSY B0, `(.L_x_3149) ;  /* 0x0000006000007945 */ /* 0x000fe20003800000 */
[----:B------:R-:W-:Y:S01]  /*242f0*/  PLOP3.LUT P6, PT, P6, PT, PT, 0x8, 0x0 ;  /* 0x000000000000781c */ /* 0x000fe200037ce170 */
[----:B------:R-:W-:-:S12]  /*24300*/  IMAD.MOV.U32 R15, RZ, RZ, -0x1 ;  /* 0xffffffffff0f7424 */ /* 0x000fd800078e00ff */
[----:B0----5:R-:W-:Y:S05]  /*24310*/  WARPSYNC.COLLECTIVE R15, `(.L_x_3150) ;  /* 0x000000000f087348 */ /* 0x021fea0003c00000 */
[----:B------:R-:W-:Y:S01]  /*24320*/  VOTE.ANY R14, PT, P6 ;  /* 0x00000000000e7806 */ /* 0x000fe200030e0100 */
[----:B0----5:R-:W-:Y:S06]  /*24330*/  ENDCOLLECTIVE ;  /* 0x000000000000791b */ /* 0x021fec0003800000 */
.L_x_3150:
[----:B------:R-:W-:Y:S05]  /*24340*/  BSYNC B0 ;  /* 0x0000000000007941 */ /* 0x000fea0003800000 */
.L_x_3149:
        /* <DEDUP_REMOVED lines=9> */
.L_x_3151:
[----:B------:R-:W-:Y:S01]  /*243e0*/  IMAD.MOV.U32 R17, RZ, RZ, R14 ;  /* 0x000000ffff117224 */ /* 0x000fe200078e000e */
[----:B------:R-:W-:Y:S06]  /*243f0*/  BRA `(.L_x_3152) ;  /* 0xffffffc800407947 */ /* 0x000fec000383ffff */
.L_x_3030:
[----:B------:R-:W-:Y:S01]  /*24400*/  BSSY B0, `(.L_x_3153) ;  /* 0x0000007000007945 */ /* 0x000fe20003800000 */
[----:B------:R-:W-:Y:S02]  /*24410*/  IMAD.MOV.U32 R13, RZ, RZ, R2 ;  /* 0x000000ffff0d7224 */ /* 0x000fe400078e0002 */
[----:B0-----:R-:W-:Y:S02]  /*24420*/  IMAD.MOV.U32 R11, RZ, RZ, 0x1f ;  /* 0x0000001fff0b7424 */ /* 0x001fe400078e00ff */
[----:B------:R-:W-:-:S07]  /*24430*/  IMAD.MOV.U32 R15, RZ, RZ, -0x1 ;  /* 0xffffffffff0f7424 */ /* 0x000fce00078e00ff */
[----:B-12--5:R-:W-:Y:S05]  /*24440*/  WARPSYNC.COLLECTIVE R15, `(.L_x_3154) ;  /* 0x000000000f087348 */ /* 0x026fea0003c00000 */
[----:B------:R0:W3:Y:S02]  /*24450*/  SHFL.IDX P6, R14, R13, R12, R11 ;  /* 0x0000000c0d0e7389 */ /* 0x0000e400000c000b */
[----:B0123-5:R-:W-:Y:S01]  /*24460*/  ENDCOLLECTIVE ;  /* 0x000000000000791b */ /* 0x02ffe20003800000 */
.L_x_3154:
[----:B------:R-:W-:Y:S05]  /*24470*/  BSYNC B0 ;  /* 0x0000000000007941 */ /* 0x000fea0003800000 */
.L_x_3153:
[----:B------:R-:W-:Y:S01]  /*24480*/  IMAD.MOV.U32 R2, RZ, RZ, R14 ;  /* 0x000000ffff027224 */ /* 0x000fe200078e000e */
[----:B------:R-:W-:Y:S06]  /*24490*/  BRA `(.L_x_3155) ;  /* 0xffffffc800347947 */ /* 0x000fec000383ffff */
.L_x_3034:
[----:B0-----:R0:W1:Y:S02]  /*244a0*/  SYNCS.PHASECHK.TRANS64.TRYWAIT P0, [R0+URZ+0x22820], R3 ;  /* 0x02282003000075a7 */ /* 0x001064000800017f */
[----:B-1----:R-:W-:Y:S05]  /*244b0*/  @!P0 NANOSLEEP.SYNCS 0x989680 ;  /* 0x009896800000895d */ /* 0x002fea0003900000 */
[----:B------:R-:W1:Y:S02]  /*244c0*/  @!P0 SYNCS.PHASECHK.TRANS64 P0, [R0+URZ+0x22820], R3 ;  /* 0x02282003000085a7 */ /* 0x000e64000800007f */
[----:B-1----:R-:W-:Y:S05]  /*244d0*/  @!P0 BRA `(.L_x_3034) ;  /* 0xfffffffc00f08947 */ /* 0x002fea000383ffff */
[----:B------:R-:W-:Y:S05]  /*244e0*/  BRA `(.L_x_3156) ;  /* 0xffffffcc00b87947 */ /* 0x000fea000383ffff */
.L_x_3035:
        /* <DEDUP_REMOVED lines=11> */
.L_x_3158:
[----:B------:R-:W-:Y:S05]  /*245a0*/  BSYNC B0 ;  /* 0x0000000000007941 */ /* 0x000fea0003800000 */
.L_x_3157:
[----:B------:R-:W-:Y:S05]  /*245b0*/  BRA `(.L_x_3159) ;  /* 0xffffffcc00a07947 */ /* 0x000fea000383ffff */
.L_x_3036:
[----:B------:R-:W-:Y:S01]  /*245c0*/  BSSY B0, `(.L_x_3160) ;  /* 0x0000006000007945 */ /* 0x000fe20003800000 */
[----:B------:R-:W-:-:S07]  /*245d0*/  IMAD.MOV.U32 R15, RZ, RZ, -0x1 ;  /* 0xffffffffff0f7424 */ /* 0x000fce00078e00ff */
[----:B01---5:R-:W-:Y:S05]  /*245e0*/  WARPSYNC.COLLECTIVE R15, `(.L_x_3161) ;  /* 0x000000000f0c7348 */ /* 0x023fea0003c00000 */
[----:B------:R-:W-:Y:S02]  /*245f0*/  ELECT P6, UR62, PT ;  /* 0x00000000003e782f */ /* 0x000fe400038c0000 */
[----:B------:R-:W-:Y:S01]  /*24600*/  MOV R14, UR62 ;  /* 0x0000003e000e7c02 */ /* 0x000fe20008000f00 */
[----:B01---5:R-:W-:Y:S10]  /*24610*/  ENDCOLLECTIVE ;  /* 0x000000000000791b */ /* 0x023ff40003800000 */
.L_x_3161:
[----:B------:R-:W-:Y:S05]  /*24620*/  BSYNC B0 ;  /* 0x0000000000007941 */ /* 0x000fea0003800000 */
.L_x_3160:
[----:B------:R-:W-:Y:S05]  /*24630*/  BRA `(.L_x_3162) ;  /* 0xffffffcc00947947 */ /* 0x000fea000383ffff */
.L_x_3038:
[----:B0-----:R0:W1:Y:S02]  /*24640*/  SYNCS.PHASECHK.TRANS64.TRYWAIT P0, [R6+URZ], R5 ;  /* 0x00000005060075a7 */ /* 0x001064000800017f */
[----:B-1----:R-:W-:Y:S05]  /*24650*/  @!P0 NANOSLEEP.SYNCS 0x989680 ;  /* 0x009896800000895d */ /* 0x002fea0003900000 */
[----:B------:R-:W1:Y:S02]  /*24660*/  @!P0 SYNCS.PHASECHK.TRANS64 P0, [R6+URZ], R5 ;  /* 0x00000005060085a7 */ /* 0x000e64000800007f */
[----:B-1----:R-:W-:Y:S05]  /*24670*/  @!P0 BRA `(.L_x_3038) ;  /* 0xfffffffc00f08947 */ /* 0x002fea000383ffff */
[----:B------:R-:W-:Y:S05]  /*24680*/  BRA `(.L_x_3163) ;  /* 0xffffffcc00d07947 */ /* 0x000fea000383ffff */
.L_x_3039:
[----:B-1----:R1:W2:Y:S02]  /*24690*/  SYNCS.PHASECHK.TRANS64.TRYWAIT P0, [R7+URZ], R2 ;  /* 0x00000002070075a7 */ /* 0x0022a4000800017f */
[----:B--2---:R-:W-:Y:S05]  /*246a0*/  @!P0 NANOSLEEP.SYNCS 0x989680 ;  /* 0x009896800000895d */ /* 0x004fea0003900000 */
[----:B------:R-:W2:Y:S02]  /*246b0*/  @!P0 SYNCS.PHASECHK.TRANS64 P0, [R7+URZ], R2 ;  /* 0x00000002070085a7 */ /* 0x000ea4000800007f */
[----:B--2---:R-:W-:Y:S05]  /*246c0*/  @!P0 BRA `(.L_x_3039) ;  /* 0xfffffffc00f08947 */ /* 0x004fea000383ffff */
[----:B------:R-:W-:Y:S05]  /*246d0*/  BRA `(.L_x_3164) ;  /* 0xffffffcc00c47947 */ /* 0x000fea000383ffff */
.L_x_3041:
[----:B--2---:R2:W3:Y:S02]  /*246e0*/  SYNCS.PHASECHK.TRANS64.TRYWAIT P0, [R4+URZ], R5 ;  /* 0x00000005040075a7 */ /* 0x0044e4000800017f */
[----:B---3--:R-:W-:Y:S05]  /*246f0*/  @!P0 NANOSLEEP.SYNCS 0x989680 ;  /* 0x009896800000895d */ /* 0x008fea0003900000 */
[----:B------:R-:W3:Y:S02]  /*24700*/  @!P0 SYNCS.PHASECHK.TRANS64 P0, [R4+URZ], R5 ;  /* 0x00000005040085a7 */ /* 0x000ee4000800007f */
[----:B---3--:R-:W-:Y:S05]  /*24710*/  @!P0 BRA `(.L_x_3041) ;  /* 0xfffffffc00f08947 */ /* 0x008fea000383ffff */
[----:B------:R-:W-:Y:S05]  /*24720*/  BRA `(.L_x_3165) ;  /* 0xffffffcc00cc7947 */ /* 0x000fea000383ffff */
.L_x_3166:
        /* <DEDUP_REMOVED lines=13> */
.L_x_6040:


//--------------------- .text._ZN7cutlass13device_kernelIN5flash11enable_sm90INS1_16FlashAttnFwdSm90INS1_25CollectiveMainloopFwdSm90ILi2EN4cute5tupleIJNS5_1CILi1EEES8_S8_EEENS6_IJNS7_ILi128EEENS7_ILi96EEENS7_ILi64EEEEEELi256ENS_10bfloat16_tEfNS_4arch4Sm90ELb0ELb1ELb1ELb1ELb0ELb0ELb1ELb1ELb0ELb1ELb0ELb0EEENS1_21CollectiveEpilogueFwdINS6_IJSA_NS7_ILi256EEESB_EEES9_SE_SG_Li256ELb1ELb1ELb0ELb0EEENS1_36VarlenDynamicPersistentTileSchedulerILi128ELi96ELi256ELi128ELb0ELb1ELb1ELb1ELb0ELb1EEEEEEEEEvNT_6ParamsE --------------------------
	.section	.text._ZN7cutlass13device_kernelIN5flash11enable_sm90INS1_16FlashAttnFwdSm90INS1_25CollectiveMainloopFwdSm90ILi2EN4cute5tupleIJNS5_1CILi1EEES8_S8_EEENS6_IJNS7_ILi128EEENS7_ILi96EEENS7_ILi64EEEEEELi256ENS_10bfloat16_tEfNS_4arch4Sm90ELb0ELb1ELb1ELb1ELb0ELb0ELb1ELb1ELb0ELb1ELb0ELb0EEENS1_21CollectiveEpilogueFwdINS6_IJSA_NS7_ILi256EEESB_EEES9_SE_SG_Li256ELb1ELb1ELb0ELb0EEENS1_36VarlenDynamicPersistentTileSchedulerILi128ELi96ELi256ELi128ELb0ELb1ELb1ELb1ELb0ELb1EEEEEEEEEvNT_6ParamsE,"ax",@progbits
	.align	128
.text._ZN7cutlass13device_kernelIN5flash11enable_sm90INS1_16FlashAttnFwdSm90INS1_25CollectiveMainloopFwdSm90ILi2EN4cute5tupleIJNS5_1CILi1EEES8_S8_EEENS6_IJNS7_ILi128EEENS7_ILi96EEENS7_ILi64EEEEEELi256ENS_10bfloat16_tEfNS_4arch4Sm90ELb0ELb1ELb1ELb1ELb0ELb0ELb1ELb1ELb0ELb1ELb0ELb0EEENS1_21CollectiveEpilogueFwdINS6_IJSA_NS7_ILi256EEESB_EEES9_SE_SG_Li256ELb1ELb1ELb0ELb0EEENS1_36VarlenDynamicPersistentTileSchedulerILi128ELi96ELi256ELi128ELb0ELb1ELb1ELb1ELb0ELb1EEEEEEEEEvNT_6ParamsE:
        .type           _ZN7cutlass13device_kernelIN5flash11enable_sm90INS1_16FlashAttnFwdSm90INS1_25CollectiveMainloopFwdSm90ILi2EN4cute5tupleIJNS5_1CILi1EEES8_S8_EEENS6_IJNS7_ILi128EEENS7_ILi96EEENS7_ILi64EEEEEELi256ENS_10bfloat16_tEfNS_4arch4Sm90ELb0ELb1ELb1ELb1ELb0ELb0ELb1ELb1ELb0ELb1ELb0ELb0EEENS1_21CollectiveEpilogueFwdINS6_IJSA_NS7_ILi256EEESB_EEES9_SE_SG_Li256ELb1ELb1ELb0ELb0EEENS1_36VarlenDynamicPersistentTileSchedulerILi128ELi96ELi256ELi128ELb0ELb1ELb1ELb1ELb0ELb1EEEEEEEEEvNT_6ParamsE,@function
        .size           _ZN7cutlass13device_kernelIN5flash11enable_sm90INS1_16FlashAttnFwdSm90INS1_25CollectiveMainloopFwdSm90ILi2EN4cute5tupleIJNS5_1CILi1EEES8_S8_EEENS6_IJNS7_ILi128EEENS7_ILi96EEENS7_ILi64EEEEEELi256ENS_10bfloat16_tEfNS_4arch4Sm90ELb0ELb1ELb1ELb1ELb0ELb0ELb1ELb1ELb0ELb1ELb0ELb0EEENS1_21CollectiveEpilogueFwdINS6_IJSA_NS7_ILi256EEESB_EEES9_SE_SG_Li256ELb1ELb1ELb0ELb0EEENS1_36VarlenDynamicPersistentTileSchedulerILi128ELi96ELi256ELi128ELb0ELb1ELb1ELb1ELb0ELb1EEEEEEEEEvNT_6ParamsE,(.L_x_6041 - _ZN7cutlass13device_kernelIN5flash11enable_sm90INS1_16FlashAttnFwdSm90INS1_25CollectiveMainloopFwdSm90ILi2EN4cute5tupleIJNS5_1CILi1EEES8_S8_EEENS6_IJNS7_ILi128EEENS7_ILi96EEENS7_ILi64EEEEEELi256ENS_10bfloat16_tEfNS_4arch4Sm90ELb0ELb1ELb1ELb1ELb0ELb0ELb1ELb1ELb0ELb1ELb0ELb0EEENS1_21CollectiveEpilogueFwdINS6_IJSA_NS7_ILi256EEESB_EEES9_SE_SG_Li256ELb1ELb1ELb0ELb0EEENS1_36VarlenDynamicPersistentTileSchedulerILi128ELi96ELi256ELi128ELb0ELb1ELb1ELb1ELb0ELb1EEEEEEEEEvNT_6ParamsE)
        .other          _ZN7cutlass13device_kernelIN5flash11enable_sm90INS1_16FlashAttnFwdSm90INS1_25CollectiveMainloopFwdSm90ILi2EN4cute5tupleIJNS5_1CILi1EEES8_S8_EEENS6_IJNS7_ILi128EEENS7_ILi96EEENS7_ILi64EEEEEELi256ENS_10bfloat16_tEfNS_4arch4Sm90ELb0ELb1ELb1ELb1ELb0ELb0ELb1ELb1ELb0ELb1ELb0ELb0EEENS1_21CollectiveEpilogueFwdINS6_IJSA_NS7_ILi256EEESB_EEES9_SE_SG_Li256ELb1ELb1ELb0ELb0EEENS1_36VarlenDynamicPersistentTileSchedulerILi128ELi96ELi256ELi128ELb0ELb1ELb1ELb1ELb0ELb1EEEEEEEEEvNT_6ParamsE,@"STO_CUDA_ENTRY STV_DEFAULT"
_ZN7cutlass13device_kernelIN5flash11enable_sm90INS1_16FlashAttnFwdSm90INS1_25CollectiveMainloopFwdSm90ILi2EN4cute5tupleIJNS5_1CILi1EEES8_S8_EEENS6_IJNS7_ILi128EEENS7_ILi96EEENS7_ILi64EEEEEELi256ENS_10bfloat16_tEfNS_4arch4Sm90ELb0ELb1ELb1ELb1ELb0ELb0ELb1ELb1ELb0ELb1ELb0ELb0EEENS1_21CollectiveEpilogueFwdINS6_IJSA_NS7_ILi256EEESB_EEES9_SE_SG_Li256ELb1ELb1ELb0ELb0EEENS1_36VarlenDynamicPersistentTileSchedulerILi128ELi96ELi256ELi128ELb0ELb1ELb1ELb1ELb0ELb1EEEEEEEEEvNT_6ParamsE:
        /* <DEDUP_REMOVED lines=22> */
.L_x_3168:
[----:B------:R-:W-:Y:S05]  /*0160*/  BSYNC B0 ;  /* 0x0000000000007941 */ /* 0x000fea0003800000 */
.L_x_3167:
        /* <DEDUP_REMOVED lines=43> */
.L_x_3169:
        /* <DEDUP_REMOVED lines=22> */
.L_x_3170:
        /* <DEDUP_REMOVED lines=18> */
.L_x_3171:
        /* <DEDUP_REMOVED lines=22> */
.L_x_3172:
        /* <DEDUP_REMOVED lines=22> */
.L_x_3173:
        /* <DEDUP_REMOVED lines=11> */
.L_x_3175:
[----:B------:R-:W-:-:S08]  /*0a10*/  NOP ;  /* 0x0000000000007918 */ /* 0x000fd00000000000 */
[----:B------:R-:W0:Y:S02]  /*0a20*/  USETMAXREG.TRY_ALLOC.CTAPOOL UP0, 0xf0 ;  /* 0x000000f0000079c8 */ /* 0x000e240008000600 */
[----:B0-----:R-:W-:-:S13]  /*0a30*/  PLOP3.LUT P0, PT, PT, PT, UP0, 0x80, 0x0 ;  /* 0x000000000000781c */ /* 0x001fda0003f0f008 */
[----:B------:R-:W-:Y:S05]  /*0a40*/  @!P0 BRA `(.L_x_3175) ;  /* 0xfffffffc00f08947 */ /* 0x000fea000383ffff */
[----:B------:R-:W-:Y:S01]  /*0a50*/  ISETP.NE.AND P0, PT, R14, 0x1, PT ;  /* 0x000000010e00780c */ /* 0x000fe20003f05270 */
[----:B------:R-:W0:Y:S08]  /*0a60*/  S2UR UR4, SR_CgaCtaId ;  /* 0x00000000000479c3 */ /* 0x000e300000008800 */
[----:B------:R-:W-:Y:S06]  /*0a70*/  BAR.ARV 0x8, 0x180 ;  /* 0x0206000000007b1d */ /* 0x000fec0000002000 */
[----:B------:R-:W-:-:S02]  /*0a80*/  UMOV UR46, 0x400 ;  /* 0x00000400002e7882 */ /* 0x000fc40000000000 */
[----:B------:R-:W-:Y:S08]  /*0a90*/  @!P0 BAR.ARV 0x9, 0x100 ;  /* 0x0244000000008b1d */ /* 0x000ff00000002000 */
[----:B------:R-:W-:Y:S01]  /*0aa0*/  BAR.SYNC.DEFER_BLOCKING 0x5, 0x180 ;  /* 0x0146000000007b1d */ /* 0x000fe20000010000 */
[C---:B------:R-:W-:Y:S02]  /*0ab0*/  IADD3 R208, P1, R16.reuse, 0x218, RZ ;  /* 0x0000021810d07810 */ /* 0x040fe40007f3e0ff */
[----:B------:R-:W-:Y:S01]  /*0ac0*/  IADD3 R212, P2, R16, 0x224, RZ ;  /* 0x0000022410d47810 */ /* 0x000fe20007f5e0ff */
[----:B0-----:R-:W-:-:S02]  /*0ad0*/  ULEA UR46, UR4, UR46, 0x18 ;  /* 0x0000002e042e7291 */ /* 0x001fc4000f8ec03f */
[--C-:B------:R-:W-:Y:S01]  /*0ae0*/  IMAD.X R209, RZ, RZ, R17.reuse, P1 ;  /* 0x000000ffffd17224 */ /* 0x100fe200008e0611 */
[----:B------:R-:W-:Y:S01]  /*0af0*/  ULDC UR4, c[0x0][0xd3c] ;  /* 0x00034f0000047ab9 */ /* 0x000fe20000000800 */
[----:B------:R-:W-:Y:S01]  /*0b00*/  STL.64 [R1+0x218], RZ ;  /* 0x000218ff01007387 */ /* 0x000fe20000100a00 */
[----:B------:R-:W-:-:S03]  /*0b10*/  IMAD.X R211, RZ, RZ, R17, P2 ;  /* 0x000000ffffd37224 */ /* 0x000fc600010e0611 */
[----:B------:R-:W-:Y:S04]  /*0b20*/  STL [R1+0x220], RZ ;  /* 0x000220ff01007387 */ /* 0x000fe80000100800 */
[----:B------:R-:W-:Y:S04]  /*0b30*/  STL [R1+0x224], RZ ;  /* 0x000224ff01007387 */ /* 0x000fe80000100800 */
[----:B------:R-:W0:Y:S01]  /*0b40*/  LDS.128 R8, [UR46+0x324d0] ;  /* 0x0324d02eff087984 */ /* 0x000e220008000c00 */
[----:B------:R-:W-:Y:S06]  /*0b50*/  BAR.ARV 0x4, 0x180 ;  /* 0x0106000000007b1d */ /* 0x000fec0000002000 */
[----:B0-----:R-:W-:-:S13]  /*0b60*/  ISETP.GE.AND P0, PT, R11, UR4, PT ;  /* 0x000000040b007c0c */ /* 0x001fda000bf06270 */
[----:B------:R-:W-:Y:S05]  /*0b70*/  @P0 EXIT ;  /* 0x000000000000094d */ /* 0x000fea0003800000 */
[----:B------:R-:W0:Y:S01]  /*0b80*/  S2R R0, SR_TID.X ;  /* 0x0000000000007919 */ /* 0x000e220000002100 */
[----:B------:R-:W1:Y:S01]  /*0b90*/  S2UR UR4, SR_SWINHI ;  /* 0x00000000000479c3 */ /* 0x000e620000002f00 */
[----:B------:R-:W-:Y:S01]  /*0ba0*/  IMAD.MOV.U32 R185, RZ, RZ, 0x2 ;  /* 0x00000002ffb97424 */ /* 0x000fe200078e00ff */
[----:B------:R-:W-:Y:S01]  /*0bb0*/  R2UR UR5, R9 ;  /* 0x00000000090572ca */ /* 0x000fe200000e0000 */
[----:B------:R-:W-:Y:S01]  /*0bc0*/  VIADD R205, R14, 0x8 ;  /* 0x000000080ecd7836 */ /* 0x000fe20000000000 */
[----:B------:R-:W-:Y:S02]  /*0bd0*/  R2UR UR6, R11 ;  /* 0x000000000b0672ca */ /* 0x000fe400000e0000 */
[----:B------:R-:W-:Y:S02]  /*0be0*/  R2UR UR7, R10 ;  /* 0x000000000a0772ca */ /* 0x000fe400000e0000 */
[----:B------:R-:W-:Y:S01]  /*0bf0*/  IADD3 R204, -R14, 0xb, RZ ;  /* 0x0000000b0ecc7810 */ /* 0x000fe20007ffe1ff */
[----:B------:R-:W-:Y:S01]  /*0c00*/  UMOV UR38, UR46 ;  /* 0x0000002e00267c82 */ /* 0x000fe20008000000 */
[----:B-1----:R-:W-:Y:S01]  /*0c10*/  UMOV UR39, UR4 ;  /* 0x0000000400277c82 */ /* 0x002fe20008000000 */
[----:B0-----:R-:W-:-:S05]  /*0c20*/  VIADD R202, R0, 0xffffff80 ;  /* 0xffffff8000ca7836 */ /* 0x001fca0000000000 */
[----:B------:R-:W-:-:S04]  /*0c30*/  SHF.R.S32.HI R15, RZ, 0x1f, R202 ;  /* 0x0000001fff0f7819 */ /* 0x000fc800000114ca */
[CC--:B------:R-:W-:Y:S02]  /*0c40*/  LEA.HI R3, R15.reuse, R202.reuse, RZ, 0x5 ;  /* 0x000000ca0f037211 */ /* 0x0c0fe400078f28ff */
[CC--:B----4-:R-:W-:Y:S02]  /*0c50*/  LEA.HI R2, R15.reuse, R202.reuse, RZ, 0x4 ;  /* 0x000000ca0f027211 */ /* 0x0d0fe400078f20ff */
[----:B------:R-:W-:Y:S01]  /*0c60*/  LEA.HI R0, R15, R202, RZ, 0x7 ;  /* 0x000000ca0f007211 */ /* 0x000fe200078f38ff */
[----:B------:R-:W-:Y:S01]  /*0c70*/  IMAD.SHL.U32 R4, R3, 0x20, RZ ;  /* 0x0000002003047824 */ /* 0x000fe200078e00ff */
[----:B------:R-:W-:Y:S02]  /*0c80*/  SHF.R.S32.HI R7, RZ, 0x4, R2 ;  /* 0x00000004ff077819 */ /* 0x000fe40000011402 */
[----:B------:R-:W-:Y:S02]  /*0c90*/  LOP3.LUT R3, R0, 0xffffff80, RZ, 0xc0, !PT ;  /* 0xffffff8000037812 */ /* 0x000fe400078ec0ff */
[----:B------:R-:W-:-:S02]  /*0ca0*/  LOP3.LUT R5, R2, 0x3fffff0, RZ, 0xc0, !PT ;  /* 0x03fffff002057812 */ /* 0x000fc400078ec0ff */
[----:B------:R-:W-:Y:S01]  /*0cb0*/  LEA.HI R2, R2, R7, RZ, 0x1 ;  /* 0x0000000702027211 */ /* 0x000fe200078f08ff */
[----:B------:R-:W-:Y:S01]  /*0cc0*/  IMAD.IADD R210, R202, 0x1, -R3 ;  /* 0x00000001cad27824 */ /* 0x000fe200078e0a03 */
[----:B------:R-:W-:Y:S01]  /*0cd0*/  LOP3.LUT R4, R4, 0xfffffc00, RZ, 0xc0, !PT ;  /* 0xfffffc0004047812 */ /* 0x000fe200078ec0ff */
[----:B------:R-:W-:Y:S01]  /*0ce0*/  IMAD.IADD R5, R202, 0x1, -R5 ;  /* 0x00000001ca057824 */ /* 0x000fe200078e0a05 */
[----:B------:R-:W-:Y:S02]  /*0cf0*/  LOP3.LUT R2, R2, 0x1ffffffe, RZ, 0xc0, !PT ;  /* 0x1ffffffe02027812 */ /* 0x000fe400078ec0ff */
[----:B------:R-:W-:Y:S01]  /*0d00*/  SHF.R.S32.HI R3, RZ, 0x1f, R210 ;  /* 0x0000001fff037819 */ /* 0x000fe200000114d2 */
[----:B------:R-:W-:Y:S01]  /*0d10*/  IMAD R5, R5, 0x40, R4 ;  /* 0x0000004005057824 */ /* 0x000fe200078e0204 */
[----:B------:R-:W-:Y:S01]  /*0d20*/  LEA.HI R6, R15, R202, RZ, 0x2 ;  /* 0x000000ca0f067211 */ /* 0x000fe200078f10ff */
[----:B------:R-:W-:Y:S01]  /*0d30*/  IMAD.IADD R2, R7, 0x1, -R2 ;  /* 0x0000000107027824 */ /* 0x000fe200078e0a02 */
[----:B------:R-:W-:-:S02]  /*0d40*/  LEA.HI R18, R3, R210, RZ, 0x2 ;  /* 0x000000d203127211 */ /* 0x000fc400078f10ff */
[----:B------:R-:W-:Y:S01]  /*0d50*/  LOP3.LUT R7, R6, 0xfffffffc, RZ, 0xc0, !PT ;  /* 0xfffffffc06077812 */ /* 0x000fe200078ec0ff */
[----:B------:R-:W-:Y:S01]  /*0d60*/  IMAD R184, R2, 0x8, R5 ;  /* 0x0000000802b87824 */ /* 0x000fe200078e0205 */
[--C-:B------:R-:W-:Y:S02]  /*0d70*/  SHF.R.S32.HI R2, RZ, 0x2, R18.reuse ;  /* 0x00000002ff027819 */ /* 0x100fe40000011412 */
[----:B------:R-:W-:Y:S01]  /*0d80*/  SHF.R.S32.HI R5, RZ, 0x1f, R18 ;  /* 0x0000001fff057819 */ /* 0x000fe20000011412 */
[----:B------:R-:W-:Y:S01]  /*0d90*/  IMAD.WIDE R184, R184, R185, UR38 ;  /* 0x00000026b8b87e25 */ /* 0x000fe2000f8e02b9 */
[----:B------:R-:W-:Y:S02]  /*0da0*/  LEA.HI R3, R3, R210, RZ, 0x5 ;  /* 0x000000d203037211 */ /* 0x000fe400078f28ff */
[----:B------:R-:W-:Y:S01]  /*0db0*/  LEA.HI R5, R5, R2, RZ, 0x3 ;  /* 0x0000000205057211 */ /* 0x000fe200078f18ff */
[----:B------:R-:W-:Y:S01]  /*0dc0*/  IMAD.IADD R7, R202, 0x1, -R7 ;  /* 0x00000001ca077824 */ /* 0x000fe200078e0a07 */
[----:B------:R-:W-:-:S02]  /*0dd0*/  IADD3 R9, P0, R184, 0x20, RZ ;  /* 0x00000020b8097810 */ /* 0x000fc40007f1e0ff */
[----:B------:R-:W-:Y:S02]  /*0de0*/  LOP3.LUT R5, R5, 0xfffffff8, RZ, 0xc0, !PT ;  /* 0xfffffff805057812 */ /* 0x000fe400078ec0ff */
[----:B------:R-:W-:Y:S02]  /*0df0*/  LOP3.LUT R8, R9, 0x380, RZ, 0xc0, !PT ;  /* 0x0000038009087812 */ /* 0x000fe400078ec0ff */
[----:B------:R-:W-:Y:S01]  /*0e00*/  SHF.R.S32.HI R3, RZ, 0x5, R3 ;  /* 0x00000005ff037819 */ /* 0x000fe20000011403 */
[----:B------:R-:W-:Y:S01]  /*0e10*/  IMAD.IADD R2, R2, 0x1, -R5 ;  /* 0x0000000102027824 */ /* 0x000fe200078e0a05 */
[----:B------:R-:W-:Y:S02]  /*0e20*/  LEA.HI R4, R7, R7, RZ, 0x1 ;  /* 0x0000000707047211 */ /* 0x000fe400078f08ff */
[----:B------:R-:W-:Y:S01]  /*0e30*/  SHF.R.U64 R8, R8, 0x3, RZ ;  /* 0x0000000308087819 */ /* 0x000fe200000012ff */
[----:B------:R-:W-:Y:S01]  /*0e40*/  IMAD R19, R3, 0x10, R2 ;  /* 0x0000001003137824 */ /* 0x000fe200078e0202 */
[----:B------:R-:W-:Y:S01]  /*0e50*/  LOP3.LUT R4, R4, 0x1ffffffe, RZ, 0xc0, !PT ;  /* 0x1ffffffe04047812 */ /* 0x000fe200078ec0ff */
[----:B------:R-:W-:Y:S01]  /*0e60*/  IMAD.X R3, RZ, RZ, R185, P0 ;  /* 0x000000ffff037224 */ /* 0x000fe200000e06b9 */
[----:B------:R-:W-:-:S02]  /*0e70*/  LOP3.LUT R2, R8, R9, RZ, 0x3c, !PT ;  /* 0x0000000908027212 */ /* 0x000fc400078e3cff */
[----:B------:R-:W-:Y:S01]  /*0e80*/  LEA.HI R15, R15, R202, RZ, 0x3 ;  /* 0x000000ca0f0f7211 */ /* 0x000fe200078f18ff */
[----:B------:R-:W-:Y:S01]  /*0e90*/  IMAD.IADD R21, R7, 0x1, -R4 ;  /* 0x0000000107157824 */ /* 0x000fe200078e0a04 */
[----:B------:R-:W-:Y:S02]  /*0ea0*/  SHF.R.S32.HI R223, RZ, 0x7, R0 ;  /* 0x00000007ffdf7819 */ /* 0x000fe40000011400 */
[----:B------:R-:W-:Y:S02]  /*0eb0*/  MOV R233, R2 ;  /* 0x0000000200e97202 */ /* 0x000fe40000000f00 */
[C---:B------:R-:W-:Y:S02]  /*0ec0*/  IADD3 R5, P1, R184.reuse, 0x40, RZ ;  /* 0x00000040b8057810 */ /* 0x040fe40007f3e0ff */
[----:B------:R-:W-:Y:S02]  /*0ed0*/  LOP3.LUT R3, R15, 0xfffffff8, RZ, 0xc0, !PT ;  /* 0xfffffff80f037812 */ /* 0x000fe400078ec0ff */
[----:B------:R-:W-:-:S02]  /*0ee0*/  IADD3 R7, P2, R184, 0x60, RZ ;  /* 0x00000060b8077810 */ /* 0x000fc40007f5e0ff */
[----:B------:R-:W-:Y:S01]  /*0ef0*/  IADD3 R9, P3, R184, 0x4000, RZ ;  /* 0x00004000b8097810 */ /* 0x000fe20007f7e0ff */
[----:B------:R-:W-:Y:S01]  /*0f00*/  IMAD.IADD R3, R202, 0x1, -R3 ;  /* 0x00000001ca037824 */ /* 0x000fe200078e0a03 */
[C---:B------:R-:W-:Y:S02]  /*0f10*/  IADD3 R227, P4, R184.reuse, 0x4020, RZ ;  /* 0x00004020b8e37810 */ /* 0x040fe40007f9e0ff */
[C---:B------:R-:W-:Y:S01]  /*0f20*/  IADD3 R11, P5, R184.reuse, 0x4040, RZ ;  /* 0x00004040b80b7810 */ /* 0x040fe20007fbe0ff */
[----:B------:R-:W-:Y:S01]  /*0f30*/  IMAD.SHL.U32 R190, R3, 0x8, RZ ;  /* 0x0000000803be7824 */ /* 0x000fe200078e00ff */
[----:B------:R-:W-:Y:S02]  /*0f40*/  IADD3 R13, P6, R184, 0xc060, RZ ;  /* 0x0000c060b80d7810 */ /* 0x000fe40007fde0ff */
[----:B------:R-:W-:Y:S01]  /*0f50*/  LEA.HI R0, R0, R223, RZ, 0x1 ;  /* 0x000000df00007211 */ /* 0x000fe200078f08ff */
[C---:B------:R-:W-:Y:S01]  /*0f60*/  VIADD R192, R190.reuse, 0x40 ;  /* 0x00000040bec07836 */ /* 0x040fe20000000000 */
[----:B------:R-:W-:Y:S01]  /*0f70*/  LOP3.LUT R4, R5, 0x380, RZ, 0xc0, !PT ;  /* 0x0000038005047812 */ /* 0x000fe200078ec0ff */
[C---:B------:R-:W-:Y:S01]  /*0f80*/  VIADD R191, R190.reuse, 0x80 ;  /* 0x00000080bebf7836 */ /* 0x040fe20000000000 */
[----:B------:R-:W-:Y:S01]  /*0f90*/  SHF.R.S32.HI R206, RZ, 0x3, R15 ;  /* 0x00000003ffce7819 */ /* 0x000fe2000001140f */
[----:B------:R-:W-:Y:S01]  /*0fa0*/  VIADD R193, R190, 0xc0 ;  /* 0x000000c0bec17836 */ /* 0x000fe20000000000 */
[----:B------:R-:W-:-:S02]  /*0fb0*/  LOP3.LUT R6, R7, 0x380, RZ, 0xc0, !PT ;  /* 0x0000038007067812 */ /* 0x000fc400078ec0ff */
[----:B------:R-:W-:Y:S01]  /*0fc0*/  LOP3.LUT R8, R9, 0x380, RZ, 0xc0, !PT ;  /* 0x0000038009087812 */ /* 0x000fe200078ec0ff */
[----:B------:R-:W-:Y:S01]  /*0fd0*/  IMAD R207, R3, 0x20, R206 ;  /* 0x0000002003cf7824 */ /* 0x000fe200078e02ce */
[----:B------:R-:W-:Y:S02]  /*0fe0*/  LOP3.LUT R226, R227, 0x380, RZ, 0xc0, !PT ;  /* 0x00000380e3e27812 */ /* 0x000fe400078ec0ff */
[----:B------:R-:W-:Y:S02]  /*0ff0*/  LOP3.LUT R10, R11, 0x380, RZ, 0xc0, !PT ;  /* 0x000003800b0a7812 */ /* 0x000fe400078ec0ff */
[----:B------:R-:W-:Y:S02]  /*1000*/  LOP3.LUT R12, R13, 0x380, RZ, 0xc0, !PT ;  /* 0x000003800d0c7812 */ /* 0x000fe400078ec0ff */
[----:B------:R-:W-:Y:S02]  /*1010*/  LOP3.LUT R0, R0, 0x3fffffe, RZ, 0xc0, !PT ;  /* 0x03fffffe00007812 */ /* 0x000fe400078ec0ff */
[----:B------:R-:W-:-:S02]  /*1020*/  SHF.R.U64 R4, R4, 0x3, RZ ;  /* 0x0000000304047819 */ /* 0x000fc400000012ff */
[----:B------:R-:W-:Y:S01]  /*1030*/  SHF.R.U64 R6, R6, 0x3, RZ ;  /* 0x0000000306067819 */ /* 0x000fe200000012ff */
[----:B------:R-:W-:Y:S01]  /*1040*/  IMAD.IADD R0, R223, 0x1, -R0 ;  /* 0x00000001df007824 */ /* 0x000fe200078e0a00 */
[----:B------:R-:W-:Y:S02]  /*1050*/  SHF.R.U64 R8, R8, 0x3, RZ ;  /* 0x0000000308087819 */ /* 0x000fe400000012ff */
[----:B------:R-:W-:Y:S01]  /*1060*/  SHF.R.U64 R226, R226, 0x3, RZ ;  /* 0x00000003e2e27819 */ /* 0x000fe200000012ff */
[----:B------:R-:W-:Y:S01]  /*1070*/  IMAD R200, R0, 0x40, R19 ;  /* 0x0000004000c87824 */ /* 0x000fe200078e0213 */
[----:B------:R-:W-:Y:S02]  /*1080*/  SHF.R.U64 R10, R10, 0x3, RZ ;  /* 0x000000030a0a7819 */ /* 0x000fe400000012ff */
[----:B------:R-:W-:Y:S01]  /*1090*/  SHF.R.U64 R12, R12, 0x3, RZ ;  /* 0x000000030c0c7819 */ /* 0x000fe200000012ff */
[----:B------:R-:W-:Y:S01]  /*10a0*/  IMAD R234, R21, 0x8, R200 ;  /* 0x0000000815ea7824 */ /* 0x000fe200078e02c8 */
[----:B------:R-:W-:-:S02]  /*10b0*/  LOP3.LUT R3, R18, 0x7ffffffc, RZ, 0xc0, !PT ;  /* 0x7ffffffc12037812 */ /* 0x000fc400078ec0ff */
        /* <DEDUP_REMOVED lines=14> */
[----:B------:R-:W-:-:S02]  /*11a0*/  IADD3 R222, P1, R16, 0x230, RZ ;  /* 0x0000023010de7810 */ /* 0x000fc40007f3e0ff */
[----:B------:R-:W-:Y:S01]  /*11b0*/  MOV R232, R4 ;  /* 0x0000000400e87202 */ /* 0x000fe20000000f00 */
[--C-:B------:R-:W-:Y:S01]  /*11c0*/  IMAD.X R23, RZ, RZ, R17.reuse, P0 ;  /* 0x000000ffff177224 */ /* 0x100fe200000e0611 */
[----:B------:R-:W-:Y:S01]  /*11d0*/  MOV R231, R6 ;  /* 0x0000000600e77202 */ /* 0x000fe20000000f00 */
[----:B------:R-:W-:Y:S01]  /*11e0*/  IMAD.X R213, RZ, RZ, R17, P1 ;  /* 0x000000ffffd57224 */ /* 0x000fe200008e0611 */
[----:B------:R-:W-:Y:S01]  /*11f0*/  MOV R230, R8 ;  /* 0x0000000800e67202 */ /* 0x000fe20000000f00 */
[----:B------:R-:W-:Y:S01]  /*1200*/  IMAD.SHL.U32 R201, R3, 0x2, RZ ;  /* 0x0000000203c97824 */ /* 0x000fe200078e00ff */
[----:B------:R-:W-:Y:S02]  /*1210*/  MOV R226, R226 ;  /* 0x000000e200e27202 */ /* 0x000fe40000000f00 */
[----:B------:R-:W-:Y:S02]  /*1220*/  MOV R225, R10 ;  /* 0x0000000a00e17202 */ /* 0x000fe40000000f00 */
[----:B------:R-:W-:-:S02]  /*1230*/  MOV R224, R12 ;  /* 0x0000000c00e07202 */ /* 0x000fc40000000f00 */
[----:B------:R-:W-:Y:S02]  /*1240*/  SHF.R.S32.HI R199, RZ, 0x1f, R190 ;  /* 0x0000001fffc77819 */ /* 0x000fe400000114be */
[----:B------:R-:W-:Y:S02]  /*1250*/  SHF.R.S32.HI R198, RZ, 0x1f, R192 ;  /* 0x0000001fffc67819 */ /* 0x000fe400000114c0 */
[----:B------:R-:W-:Y:S02]  /*1260*/  SHF.R.S32.HI R197, RZ, 0x1f, R191 ;  /* 0x0000001fffc57819 */ /* 0x000fe400000114bf */
[----:B------:R-:W-:-:S07]  /*1270*/  SHF.R.S32.HI R196, RZ, 0x1f, R193 ;  /* 0x0000001fffc47819 */ /* 0x000fce00000114c1 */
.L_x_3301:
[----:B------:R-:W-:Y:S01]  /*1280*/  ULDC.64 UR8, c[0x0][0xb20] ;  /* 0x0002c80000087ab9 */ /* 0x000fe20000000a00 */
[----:B------:R-:W-:Y:S01]  /*1290*/  ULDC UR48, c[0x0][0x2f0] ;  /* 0x0000bc0000307ab9 */ /* 0x000fe20000000800 */
        /* <DEDUP_REMOVED lines=10> */
[----:B012---:R-:W-:Y:S02]  /*1340*/  IMAD.U32 R2, RZ, RZ, UR8 ;  /* 0x00000008ff027e24 */ /* 0x007fe4000f8e00ff */
[----:B------:R-:W-:Y:S01]  /*1350*/  IMAD.U32 R3, RZ, RZ, UR9 ;  /* 0x00000009ff037e24 */ /* 0x000fe2000f8e00ff */
[----:B------:R-:W-:-:S03]  /*1360*/  @UP1 UIMAD.WIDE UR8, UR6, 0x4, UR10 ;  /* 0x00000004060818a5 */ /* 0x000fc6000f8e020a */
[----:B------:R-:W-:Y:S01]  /*1370*/  ULDC.64 UR10, c[0x0][0xb18] ;  /* 0x0002c600000a7ab9 */ /* 0x000fe20000000a00 */
[----:B------:R-:W2:Y:S02]  /*1380*/  @P0 LDG.E R2, desc[UR40][R2.64] ;  /* 0x0000002802020981 */ /* 0x000ea4000c1e1900 */
[----:B------:R-:W-:Y:S02]  /*1390*/  IMAD.U32 R4, RZ, RZ, UR8 ;  /* 0x00000008ff047e24 */ /* 0x000fe4000f8e00ff */
[----:B------:R-:W-:Y:S01]  /*13a0*/  IMAD.U32 R5, RZ, RZ, UR9 ;  /* 0x00000009ff057e24 */ /* 0x000fe2000f8e00ff */
[----:B------:R-:W-:-:S04]  /*13b0*/  ULDC.64 UR8, c[0x0][0x418] ;  /* 0x0001060000087ab9 */ /* 0x000fc80000000a00 */
[----:B---3--:R-:W3:Y:S01]  /*13c0*/  @P2 LDG.E R4, desc[UR40][R4.64] ;  /* 0x0000002804042981 */ /* 0x008ee2000c1e1900 */
[----:B------:R-:W-:Y:S01]  /*13d0*/  UISETP.NE.U32.AND UP0, UPT, UR8, URZ, UPT ;  /* 0x0000003f0800728c */ /* 0x000fe2000bf05070 */
[----:B------:R-:W-:Y:S01]  /*13e0*/  ISETP.NE.U32.AND P1, PT, RZ, UR10, PT ;  /* 0x0000000aff007c0c */ /* 0x000fe2000bf25070 */
[----:B------:R-:W-:Y:S01]  /*13f0*/  UMOV UR4, URZ ;  /* 0x0000003f00047c82 */ /* 0x000fe20008000000 */
[----:B------:R-:W-:Y:S01]  /*1400*/  ULDC UR8, c[0x0][0x424] ;  /* 0x0001090000087ab9 */ /* 0x000fe20000000800 */
[----:B------:R-:W-:Y:S01]  /*1410*/  UISETP.NE.AND.EX UP0, UPT, UR9, URZ, UPT, UP0 ;  /* 0x0000003f0900728c */ /* 0x000fe2000bf05300 */
[----:B------:R-:W-:Y:S01]  /*1420*/  ISETP.NE.AND.EX P1, PT, RZ, UR11, PT, P1 ;  /* 0x0000000bff007c0c */ /* 0x000fe2000bf25310 */
[----:B------:R-:W-:Y:S01]  /*1430*/  ULDC UR47, c[0x0][0x288] ;  /* 0x0000a200002f7ab9 */ /* 0x000fe20000000800 */
[----:B------:R-:W-:Y:S01]  /*1440*/  UMOV UR37, UR7 ;  /* 0x0000000700257c82 */ /* 0x000fe20008000000 */
[----:B------:R-:W-:-:S04]  /*1450*/  USEL UR8, UR8, 0x1, UP0 ;  /* 0x0000000108087887 */ /* 0x000fc80008000000 */
[----:B------:R-:W-:Y:S01]  /*1460*/  UIMAD UR48, UR8, UR48, URZ ;  /* 0x00000030083072a4 */ /* 0x000fe2000f8e023f */
[----:B--2---:R-:W-:Y:S02]  /*1470*/  @P0 R2UR UR4, R2 ;  /* 0x00000000020402ca */ /* 0x004fe400000e0000 */
[----:B---3--:R-:W-:Y:S01]  /*1480*/  @P2 R2UR UR47, R4 ;  /* 0x00000000042f22ca */ /* 0x008fe200000e0000 */
[----:B----4-:R-:W-:-:S14]  /*1490*/  @P2 BRA `(.L_x_3176) ;  /* 0x0000000000342947 */ /* 0x010fdc0003800000 */
        /* <DEDUP_REMOVED lines=13> */
.L_x_3176:
[----:B------:R-:W-:Y:S01]  /*1570*/  UMOV UR42, UR6 ;  /* 0x00000006002a7c82 */ /* 0x000fe20008000000 */
[----:B------:R-:W-:Y:S05]  /*1580*/  @!P1 BRA `(.L_x_3177) ;  /* 0x00000000001c9947 */ /* 0x000fea0003800000 */
[----:B------:R-:W-:Y:S02]  /*1590*/  ULDC.64 UR8, c[0x0][0xb18] ;  /* 0x0002c60000087ab9 */ /* 0x000fe40000000a00 */
[----:B------:R-:W-:-:S06]  /*15a0*/  UIMAD.WIDE UR6, UR6, 0x4, UR8 ;  /* 0x00000004060678a5 */ /* 0x000fcc000f8e0208 */
[----:B------:R-:W-:Y:S02]  /*15b0*/  IMAD.U32 R2, RZ, RZ, UR6 ;  /* 0x00000006ff027e24 */ /* 0x000fe4000f8e00ff */
[----:B------:R-:W-:-:S05]  /*15c0*/  IMAD.U32 R3, RZ, RZ, UR7 ;  /* 0x00000007ff037e24 */ /* 0x000fca000f8e00ff */
[----:B------:R-:W2:Y:S02]  /*15d0*/  LDG.E R2, desc[UR40][R2.64] ;  /* 0x0000002802027981 */ /* 0x000ea4000c1e1900 */
[----:B--2---:R-:W-:Y:S01]  /*15e0*/  R2UR UR48, R2 ;  /* 0x00000000023072ca */ /* 0x004fe200000e0000 */
[----:B------:R-:W-:-:S14]  /*15f0*/  BRA `(.L_x_3178) ;  /* 0x0000000000347947 */ /* 0x000fdc0003800000 */
.L_x_3177:
        /* <DEDUP_REMOVED lines=13> */
.L_x_3178:
[----:B------:R-:W0:Y:S01]  /*16d0*/  S2R R0, SR_TID.X ;  /* 0x0000000000007919 */ /* 0x000e220000002100 */
[----:B------:R-:W-:Y:S01]  /*16e0*/  UIADD3 UR6, UP2, UR38, 0x32450, URZ ;  /* 0x0003245026067890 */ /* 0x000fe2000ff5e03f */
[----:B------:R-:W-:Y:S01]  /*16f0*/  IMAD.MOV.U32 R2, RZ, RZ, 0x3000 ;  /* 0x00003000ff027424 */ /* 0x000fe200078e00ff */
[----:B------:R-:W-:Y:S01]  /*1700*/  UIADD3 UR12, UP3, UR38, 0x32460, URZ ;  /* 0x00032460260c7890 */ /* 0x000fe2000ff7e03f */
[----:B------:R-:W-:Y:S01]  /*1710*/  IMAD.U32 R3, RZ, RZ, UR36 ;  /* 0x00000024ff037e24 */ /* 0x000fe2000f8e00ff */
[----:B------:R-:W-:Y:S01]  /*1720*/  UIADD3 UR8, UP0, UR38, 0x32430, URZ ;  /* 0x0003243026087890 */ /* 0x000fe2000ff1e03f */
[----:B------:R-:W-:Y:S01]  /*1730*/  IMAD.MOV.U32 R8, RZ, RZ, 0x1 ;  /* 0x00000001ff087424 */ /* 0x000fe200078e00ff */
[----:B------:R-:W-:Y:S01]  /*1740*/  UIADD3 UR10, UP1, UR38, 0x32440, URZ ;  /* 0x00032440260a7890 */ /* 0x000fe2000ff3e03f */
[----:B------:R-:W-:Y:S01]  /*1750*/  IMAD.MOV.U32 R9, RZ, RZ, RZ ;  /* 0x000000ffff097224 */ /* 0x000fe200078e00ff */
[----:B------:R-:W-:Y:S01]  /*1760*/  UIADD3.X UR7, URZ, UR39, URZ, UP2, !UPT ;  /* 0x000000273f077290 */ /* 0x000fe200097fe43f */
[----:B------:R-:W-:Y:S01]  /*1770*/  IMAD.MOV.U32 R5, RZ, RZ, 0x100 ;  /* 0x00000100ff057424 */ /* 0x000fe200078e00ff */
[----:B------:R-:W-:Y:S01]  /*1780*/  UIADD3.X UR13, URZ, UR39, URZ, UP3, !UPT ;  /* 0x000000273f0d7290 */ /* 0x000fe20009ffe43f */
[----:B------:R-:W-:Y:S01]  /*1790*/  IMAD.MOV.U32 R6, RZ, RZ, 0x1 ;  /* 0x00000001ff067424 */ /* 0x000fe200078e00ff */
[----:B------:R-:W-:Y:S01]  /*17a0*/  UIADD3.X UR9, URZ, UR39, URZ, UP0, !UPT ;  /* 0x000000273f097290 */ /* 0x000fe200087fe43f */
[----:B------:R-:W-:Y:S01]  /*17b0*/  IMAD.MOV.U32 R7, RZ, RZ, RZ ;  /* 0x000000ffff077224 */ /* 0x000fe200078e00ff */
[----:B------:R-:W-:Y:S01]  /*17c0*/  UIADD3.X UR11, URZ, UR39, URZ, UP1, !UPT ;  /* 0x000000273f0b7290 */ /* 0x000fe20008ffe43f */
[----:B------:R-:W-:Y:S01]  /*17d0*/  IMAD.U32 R10, RZ, RZ, UR6 ;  /* 0x00000006ff0a7e24 */ /* 0x000fe2000f8e00ff */
[----:B------:R-:W-:Y:S01]  /*17e0*/  UIADD3 UR48, -UR4, UR48, URZ ;  /* 0x0000003004307290 */ /* 0x000fe2000fffe13f */
[----:B------:R-:W-:Y:S01]  /*17f0*/  IMAD.U32 R18, RZ, RZ, UR12 ;  /* 0x0000000cff127e24 */ /* 0x000fe2000f8e00ff */
[----:B------:R1:W-:Y:S01]  /*1800*/  STL.64 [R1+0x18], R2 ;  /* 0x0000180201007387 */ /* 0x0003e20000100a00 */
[----:B------:R-:W-:Y:S01]  /*1810*/  ULDC UR4, c[0x0][0x448] ;  /* 0x0001120000047ab9 */ /* 0x000fe20000000800 */
[----:B------:R-:W-:Y:S01]  /*1820*/  IMAD.U32 R11, RZ, RZ, UR7 ;  /* 0x00000007ff0b7e24 */ /* 0x000fe2000f8e00ff */
[----:B------:R-:W-:Y:S01]  /*1830*/  UISETP.NE.AND UP0, UPT, UR4, 0x1, UPT ;  /* 0x000000010400788c */ /* 0x000fe2000bf05270 */
[----:B------:R-:W-:Y:S01]  /*1840*/  IMAD.U32 R19, RZ, RZ, UR13 ;  /* 0x0000000dff137e24 */ /* 0x000fe2000f8e00ff */
[----:B------:R2:W-:Y:S01]  /*1850*/  STL.64 [R1+0x60], R8 ;  /* 0x0000600801007387 */ /* 0x0005e20000100a00 */
[----:B------:R-:W-:Y:S01]  /*1860*/  IMAD.U32 R20, RZ, RZ, UR5 ;  /* 0x00000005ff147e24 */ /* 0x000fe2000f8e00ff */
[----:B------:R-:W-:Y:S01]  /*1870*/  USHF.L.U32 UR43, UR5, 0x7, URZ ;  /* 0x00000007052b7899 */ /* 0x000fe2000800063f */
[----:B------:R-:W-:Y:S01]  /*1880*/  IMAD.MOV.U32 R12, RZ, RZ, 0xc000 ;  /* 0x0000c000ff0c7424 */ /* 0x000fe200078e00ff */
[----:B------:R-:W-:Y:S01]  /*1890*/  STL.128 [R1+0x440], RZ ;  /* 0x000440ff01007387 */ /* 0x000fe20000100c00 */
[----:B------:R-:W-:Y:S01]  /*18a0*/  IMAD.U32 R13, RZ, RZ, UR36 ;  /* 0x00000024ff0d7e24 */ /* 0x000fe2000f8e00ff */
[----:B------:R-:W-:Y:S01]  /*18b0*/  ULDC.64 UR4, c[0x0][0xad8] ;  /* 0x0002b60000047ab9 */ /* 0x000fe20000000a00 */
[----:B------:R-:W-:Y:S01]  /*18c0*/  IMAD.MOV.U32 R15, RZ, RZ, 0x100 ;  /* 0x00000100ff0f7424 */ /* 0x000fe200078e00ff */
[----:B0-----:R-:W-:Y:S01]  /*18d0*/  LOP3.LUT R0, R0, 0x7f, RZ, 0xc0, !PT ;  /* 0x0000007f00007812 */ /* 0x001fe200078ec0ff */
[----:B-1----:R-:W-:Y:S01]  /*18e0*/  IMAD.U32 R2, RZ, RZ, UR10 ;  /* 0x0000000aff027e24 */ /* 0x002fe2000f8e00ff */
[----:B------:R-:W-:Y:S01]  /*18f0*/  UISETP.GE.AND UP1, UPT, UR5, 0x1, UPT ;  /* 0x000000010500788c */ /* 0x000fe2000bf26270 */
[----:B------:R-:W-:Y:S01]  /*1900*/  IMAD.U32 R3, RZ, RZ, UR11 ;  /* 0x0000000bff037e24 */ /* 0x000fe2000f8e00ff */
[----:B------:R-:W-:Y:S01]  /*1910*/  ISETP.NE.AND P0, PT, R0, RZ, PT ;  /* 0x000000ff0000720c */ /* 0x000fe20003f05270 */
[----:B--2---:R-:W-:Y:S01]  /*1920*/  IMAD.U32 R8, RZ, RZ, UR8 ;  /* 0x00000008ff087e24 */ /* 0x004fe2000f8e00ff */
[----:B------:R-:W0:Y:S01]  /*1930*/  LDC R0, c[0x0][0xa80] ;  /* 0x0002a000ff007b82 */ /* 0x000e220000000800 */
[----:B------:R-:W-:Y:S01]  /*1940*/  IMAD.U32 R9, RZ, RZ, UR9 ;  /* 0x00000009ff097e24 */ /* 0x000fe2000f8e00ff */
[----:B------:R-:W-:Y:S01]  /*1950*/  SEL R4, RZ, 0x1, P0 ;  /* 0x00000001ff047807 */ /* 0x000fe20000000000 */
[----:B------:R-:W-:Y:S01]  /*1960*/  STL [R1+0x70], R20 ;  /* 0x0000701401007387 */ /* 0x000fe20000100800 */
[----:B------:R-:W-:Y:S01]  /*1970*/  UIADD3 UR8, UR43, 0x7f, URZ ;  /* 0x0000007f2b087890 */ /* 0x000fe2000fffe03f */
[----:B------:R-:W-:Y:S01]  /*1980*/  PLOP3.LUT P2, PT, PT, PT, UP1, 0x80, 0x0 ;  /* 0x000000000000781c */ /* 0x000fe20003f4f018 */
[----:B------:R-:W-:Y:S01]  /*1990*/  @UP0 ULDC UR6, c[0x0][0x44c] ;  /* 0x0001130000060ab9 */ /* 0x000fe20000000800 */
[----:B------:R-:W-:Y:S01]  /*19a0*/  IMAD.MOV.U32 R14, RZ, RZ, R4 ;  /* 0x000000ffff0e7224 */ /* 0x000fe200078e0004 */
[----:B------:R1:W-:Y:S01]  /*19b0*/  STL.128 [R1+0x20], R4 ;  /* 0x0000200401007387 */ /* 0x0003e20000100c00 */
[----:B------:R-:W-:Y:S01]  /*19c0*/  UIMAD.WIDE.U32 UR6, UR8, UR6, URZ ;  /* 0x00000006080672a5 */ /* 0x000fe2000f8e003f */
[C---:B------:R-:W-:Y:S01]  /*19d0*/  IADD3 R33, P0, R16.reuse, 0x440, RZ ;  /* 0x0000044010217810 */ /* 0x040fe20007f1e0ff */
[----:B------:R-:W-:Y:S01]  /*19e0*/  @UP0 ULDC UR9, c[0x0][0x450] ;  /* 0x0001140000090ab9 */ /* 0x000fe20000000800 */
[----:B------:R2:W-:Y:S01]  /*19f0*/  STL.128 [R1+0x50], R12 ;  /* 0x0000500c01007387 */ /* 0x0005e20000100c00 */
[----:B------:R-:W-:Y:S01]  /*1a00*/  UIADD3 UR44, UR48, 0x1, -UR47 ;  /* 0x00000001302c7890 */ /* 0x000fe2000fffe82f */
[----:B------:R-:W-:Y:S01]  /*1a10*/  IADD3 R32, P1, R16, 0x38, RZ ;  /* 0x0000003810207810 */ /* 0x000fe20007f3e0ff */
[----:B------:R-:W-:Y:S01]  /*1a20*/  @UP0 USHF.R.U32.HI UR8, URZ, UR9, UR7 ;  /* 0x000000093f080299 */ /* 0x000fe20008011607 */
[----:B------:R2:W-:Y:S01]  /*1a30*/  STL.64 [R1+0x8], R8 ;  /* 0x0000080801007387 */ /* 0x0005e20000100a00 */
[----:B------:R-:W-:-:S02]  /*1a40*/  IMAD.X R44, RZ, RZ, R17, P0 ;  /* 0x000000ffff2c7224 */ /* 0x000fc400000e0611 */
[----:B------:R-:W-:Y:S01]  /*1a50*/  UIADD3 UR6, UR44, UR8, URZ ;  /* 0x000000082c067290 */ /* 0x000fe2000fffe03f */
[----:B------:R2:W-:Y:S01]  /*1a60*/  STL.64 [R1+0x10], R2 ;  /* 0x0000100201007387 */ /* 0x0005e20000100a00 */
[----:B------:R-:W-:Y:S02]  /*1a70*/  IMAD.X R45, RZ, RZ, R17, P1 ;  /* 0x000000ffff2d7224 */ /* 0x000fe400008e0611 */
[----:B------:R-:W-:Y:S01]  /*1a80*/  UIADD3 UR4, UR6, UR4, URZ ;  /* 0x0000000406047290 */ /* 0x000fe2000fffe03f */
[----:B-1----:R-:W-:Y:S01]  /*1a90*/  IMAD.MOV.U32 R4, RZ, RZ, R10 ;  /* 0x000000ffff047224 */ /* 0x002fe200078e000a */
[----:B------:R2:W-:Y:S01]  /*1aa0*/  STL.64 [R1+0x30], R2 ;  /* 0x0000300201007387 */ /* 0x0005e20000100a00 */
[----:B------:R-:W-:Y:S02]  /*1ab0*/  IMAD.MOV.U32 R5, RZ, RZ, R11 ;  /* 0x000000ffff057224 */ /* 0x000fe400078e000b */
[----:B------:R-:W-:Y:S01]  /*1ac0*/  IMAD.MOV.U32 R6, RZ, RZ, R18 ;  /* 0x000000ffff067224 */ /* 0x000fe200078e0012 */
[----:B0-----:R2:W-:Y:S01]  /*1ad0*/  STL [R1+0x460], R0 ;  /* 0x0004600001007387 */ /* 0x0015e20000100800 */
[----:B------:R-:W-:-:S03]  /*1ae0*/  IMAD.MOV.U32 R7, RZ, RZ, R19 ;  /* 0x000000ffff077224 */ /* 0x000fc600078e0013 */
[----:B------:R2:W-:Y:S04]  /*1af0*/  STL.128 [R1+0x450], RZ ;  /* 0x000450ff01007387 */ /* 0x0005e80000100c00 */
[----:B------:R2:W-:Y:S04]  /*1b00*/  STL.128 [R1+0x40], R4 ;  /* 0x0000400401007387 */ /* 0x0005e80000100c00 */
[----:B------:R2:W-:Y:S04]  /*1b10*/  STL.64 [R1+0x68], R6 ;  /* 0x0000680601007387 */ /* 0x0005e80000100a00 */
        /* <DEDUP_REMOVED lines=45> */
.L_x_3180:
[----:B------:R-:W-:-:S11]  /*1df0*/  UISETP.NE.AND UP1, UPT, UR5, 0x1, UPT ;  /* 0x000000010500788c */ /* 0x000fd6000bf25270 */
[----:B------:R-:W-:Y:S02]  /*1e00*/  @UP1 ULDC.64 UR10, c[0x0][0xae0] ;  /* 0x0002b800000a1ab9 */ /* 0x000fe40000000a00 */
[----:B------:R-:W-:-:S04]  /*1e10*/  UIMAD.WIDE.U32 UR6, UR8, UR10, URZ ;  /* 0x0000000a080672a5 */ /* 0x000fc8000f8e003f */
[----:B------:R-:W-:-:S12]  /*1e20*/  @UP1 USHF.R.U32.HI UR8, URZ, UR11, UR7 ;  /* 0x0000000b3f081299 */ /* 0x000fd80008011607 */
.L_x_3181:
[----:B------:R-:W-:-:S04]  /*1e30*/  UIMAD UR8, UR8, UR5, UR5 ;  /* 0x00000005080872a4 */ /* 0x000fc8000f8e0205 */
[----:B------:R-:W-:-:S04]  /*1e40*/  UISETP.LT.AND UP1, UPT, UR4, UR8, UPT ;  /* 0x000000080400728c */ /* 0x000fc8000bf21270 */
[----:B------:R-:W-:-:S12]  /*1e50*/  USEL UR4, UR4, UR8, UP1 ;  /* 0x0000000804047287 */ /* 0x000fd80008800000 */
.L_x_3179:
        /* <DEDUP_REMOVED lines=31> */
.L_x_3183:
[----:B------:R-:W-:-:S11]  /*2050*/  UISETP.NE.AND UP0, UPT, UR5, 0x1, UPT ;  /* 0x000000010500788c */ /* 0x000fd6000bf05270 */
[----:B------:R-:W-:Y:S02]  /*2060*/  @UP0 ULDC.64 UR10, c[0x0][0xae0] ;  /* 0x0002b800000a0ab9 */ /* 0x000fe40000000a00 */
[----:B------:R-:W-:-:S04]  /*2070*/  UIMAD.WIDE.U32 UR6, UR4, UR10, URZ ;  /* 0x0000000a040672a5 */ /* 0x000fc8000f8e003f */
[----:B------:R-:W-:-:S12]  /*2080*/  @UP0 USHF.R.U32.HI UR4, URZ, UR11, UR7 ;  /* 0x0000000b3f040299 */ /* 0x000fd80008011607 */
.L_x_3184:
[----:B------:R-:W-:-:S04]  /*2090*/  UIMAD UR4, UR4, UR5, URZ ;  /* 0x00000005040472a4 */ /* 0x000fc8000f8e023f */
[----:B------:R-:W-:-:S04]  /*20a0*/  UISETP.LT.AND UP0, UPT, UR8, UR4, UPT ;  /* 0x000000040800728c */ /* 0x000fc8000bf01270 */
[----:B------:R-:W-:-:S12]  /*20b0*/  USEL UR8, UR8, UR4, !UP0 ;  /* 0x0000000408087287 */ /* 0x000fd8000c000000 */
.L_x_3182:
        /* <DEDUP_REMOVED lines=9> */
[----:B--2---:R-:W0:Y:S01]  /*2150*/  SHFL.IDX PT, R0, R223, RZ, 0x1f ;  /* 0x00001fffdf007589 */ /* 0x004e2200000e0000 */
        /* <DEDUP_REMOVED lines=87> */
.L_x_3186:
[----:B------:R-:W1:Y:S01]  /*26d0*/  S2R R20, SR_TID.X ;  /* 0x0000000000147919 */ /* 0x000e620000002100 */
[----:B0-----:R-:W0:Y:S01]  /*26e0*/  LDC.64 R10, c[0x0][0xad0] ;  /* 0x0002b400ff0a7b82 */ /* 0x001e220000000a00 */
[----:B------:R-:W-:Y:S01]  /*26f0*/  IADD3 R8, P0, R16, 0x120, RZ ;  /* 0x0000012010087810 */ /* 0x000fe20007f1e0ff */
[----:B------:R-:W-:Y:S01]  /*2700*/  ULDC UR4, c[0x0][0x20] ;  /* 0x0000080000047ab9 */ /* 0x000fe20000000800 */
[----:B------:R-:W-:Y:S01]  /*2710*/  IMAD.U32 R13, RZ, RZ, UR47 ;  /* 0x0000002fff0d7e24 */ /* 0x000fe2000f8e00ff */
[----:B------:R-:W-:Y:S01]  /*2720*/  STL.64 [R1+0x130], R34 ;  /* 0x0001302201007387 */ /* 0x000fe20000100a00 */
[----:B------:R-:W-:Y:S02]  /*2730*/  VIADD R194, R22, -UR4 ;  /* 0x8000000416c27c36 */ /* 0x000fe40008000000 */
[--C-:B------:R-:W-:Y:S01]  /*2740*/  IMAD.X R9, RZ, RZ, R17.reuse, P0 ;  /* 0x000000ffff097224 */ /* 0x100fe200000e0611 */
[----:B------:R-:W2:Y:S01]  /*2750*/  LDC.64 R4, c[0x0][0xad8] ;  /* 0x0002b600ff047b82 */ /* 0x000ea20000000a00 */
[----:B------:R-:W-:Y:S01]  /*2760*/  IMAD.U32 R15, RZ, RZ, UR48 ;  /* 0x00000030ff0f7e24 */ /* 0x000fe2000f8e00ff */
[----:B------:R-:W-:Y:S04]  /*2770*/  STL.64 [R1+0x120], R200 ;  /* 0x000120c801007387 */ /* 0x000fe80000100a00 */
[----:B------:R-:W-:Y:S02]  /*2780*/  STL.64 [R1+0x128], R8 ;  /* 0x0001280801007387 */ /* 0x000fe40000100a00 */
[----:B------:R-:W3:Y:S02]  /*2790*/  LDC.64 R2, c[0x0][0xae0] ;  /* 0x0002b800ff027b82 */ /* 0x000ee40000000a00 */
[----:B------:R-:W-:Y:S04]  /*27a0*/  STL.U8 [R1+0x138], RZ ;  /* 0x000138ff01007387 */ /* 0x000fe80000100000 */
[----:B------:R4:W-:Y:S02]  /*27b0*/  STL [R194+0x4], R13 ;  /* 0x0000040dc2007387 */ /* 0x0009e40000100800 */
[----:B------:R-:W5:Y:S02]  /*27c0*/  LDC.64 R6, c[0x0][0x448] ;  /* 0x00011200ff067b82 */ /* 0x000f640000000a00 */
[----:B------:R0:W-:Y:S04]  /*27d0*/  STL [R194+0x8], R15 ;  /* 0x0000080fc2007387 */ /* 0x0001e80000100800 */
[----:B0-----:R0:W-:Y:S01]  /*27e0*/  STL [R194+0xc], R11 ;  /* 0x00000c0bc2007387 */ /* 0x0011e20000100800 */
[----:B-1----:R-:W-:Y:S01]  /*27f0*/  VIADD R202, R20, 0xffffff80 ;  /* 0xffffff8014ca7836 */ /* 0x002fe20000000000 */
[----:B------:R-:W1:Y:S02]  /*2800*/  LDC R235, c[0x0][0x450] ;  /* 0x00011400ffeb7b82 */ /* 0x000e640000000800 */
[----:B------:R0:W-:Y:S04]  /*2810*/  STL [R194+0x14], RZ ;  /* 0x000014ffc2007387 */ /* 0x0001e80000100800 */
[----:B------:R0:W-:Y:S04]  /*2820*/  STL [R194], R202 ;  /* 0x000000cac2007387 */ /* 0x0001e80000100800 */
[----:B--2---:R0:W-:Y:S04]  /*2830*/  STL [R194+0x10], R4 ;  /* 0x00001004c2007387 */ /* 0x0041e80000100800 */
[----:B------:R0:W-:Y:S04]  /*2840*/  STL [R194+0x18], R5 ;  /* 0x00001805c2007387 */ /* 0x0001e80000100800 */
[----:B---3--:R0:W-:Y:S04]  /*2850*/  STL [R194+0x1c], R2 ;  /* 0x00001c02c2007387 */ /* 0x0081e80000100800 */
[----:B------:R0:W-:Y:S04]  /*2860*/  STL [R194+0x20], R3 ;  /* 0x00002003c2007387 */ /* 0x0001e80000100800 */
[----:B-----5:R0:W-:Y:S04]  /*2870*/  STL [R194+0x24], R6 ;  /* 0x00002406c2007387 */ /* 0x0201e80000100800 */
[----:B------:R0:W-:Y:S04]  /*2880*/  STL [R194+0x28], R7 ;  /* 0x00002807c2007387 */ /* 0x0001e80000100800 */
[----:B-1----:R0:W-:Y:S04]  /*2890*/  STL [R194+0x2c], R235 ;  /* 0x00002cebc2007387 */ /* 0x0021e80000100800 */
        /* <DEDUP_REMOVED lines=12> */
.L_x_3440:
[----:B------:R-:W-:Y:S05]  /*2960*/  BSYNC B0 ;  /* 0x0000000000007941 */ /* 0x000fea0003800000 */
.L_x_3187:
        /* <DEDUP_REMOVED lines=58> */
.L_x_3190:
[----:B------:R-:W-:Y:S05]  /*2d10*/  BSYNC B0 ;  /* 0x0000000000007941 */ /* 0x000fea0003800000 */
.L_x_3189:
        /* <DEDUP_REMOVED lines=8> */
.L_x_3192:
[----:B------:R-:W-:Y:S05]  /*2da0*/  BSYNC B0 ;  /* 0x0000000000007941 */ /* 0x000fea0003800000 */
.L_x_3191:
[----:B------:R-:W-:Y:S04]  /*2db0*/  BSSY B0, `(.L_x_3193) ;  /* 0x0000004000007945 */ /* 0x000fe80003800000 */
[----:B-1----:R-:W-:Y:S05]  /*2dc0*/  @P0 BRA `(.L_x_3194) ;  /* 0x0000000000080947 */ /* 0x002fea0003800000 */
[----:B------:R-:W1:Y:S02]  /*2dd0*/  SYNCS.PHASECHK.TRANS64.TRYWAIT P0, [R20+URZ], R21 ;  /* 0x00000015140075a7 */ /* 0x000e64000800017f */
[----:B-1----:R-:W-:Y:S05]  /*2de0*/  @!P0 BRA `(.L_x_3195) ;  /* 0x0000027000dc8947 */ /* 0x002fea0003800000 */
.L_x_3194:
[----:B------:R-:W-:Y:S05]  /*2df0*/  BSYNC B0 ;  /* 0x0000000000007941 */ /* 0x000fea0003800000 */
.L_x_3193:
        /* <DEDUP_REMOVED lines=58> */
.L_x_3441:
[----:B------:R-:W-:Y:S05]  /*31a0*/  BSYNC B0 ;  /* 0x0000000000007941 */ /* 0x000fea0003800000 */
.L_x_3196:
[----:B------:R-:W2:Y:S04]  /*31b0*/  LDL R10, [R1+0x54] ;  /* 0x00005400010a7983 */ /* 0x000ea80000100800 */
[----:B0-----:R0:W5:Y:S01]  /*31c0*/  LDL.64 R8, [R1+0x218] ;  /* 0x0002180001087983 */ /* 0x0011620000100a00 */
[----:B------:R-:W-:Y:S01]  /*31d0*/  BSSY B0, `(.L_x_3198) ;  /* 0x0000005000007945 */ /* 0x000fe20003800000 */
[----:B--2---:R-:W-:-:S04]  /*31e0*/  LOP3.LUT R10, R10, 0x1, RZ, 0xfc, !PT ;  /* 0x000000010a0a7812 */ /* 0x004fc800078efcff */
[----:B------:R-:W-:-:S13]  /*31f0*/  ISETP.NE.AND P1, PT, R10, 0x3, PT ;  /* 0x000000030a00780c */ /* 0x000fda0003f25270 */
[----:B0-----:R-:W-:Y:S05]  /*3200*/  @!P1 BRA `(.L_x_3199) ;  /* 0x0000000000049947 */ /* 0x001fea0003800000 */
[----:B------:R-:W-:Y:S01]  /*3210*/  BPT.TRAP 0x1 ;  /* 0x000000040000795c */ /* 0x000fe20000300000 */
.L_x_3199:
[----:B------:R-:W-:Y:S05]  /*3220*/  BSYNC B0 ;  /* 0x0000000000007941 */ /* 0x000fea0003800000 */
.L_x_3198:
        /* <DEDUP_REMOVED lines=8> */
.L_x_3201:
[----:B------:R-:W-:Y:S05]  /*32b0*/  BSYNC B0 ;  /* 0x0000000000007941 */ /* 0x000fea0003800000 */
.L_x_3200:
[----:B------:R-:W-:Y:S04]  /*32c0*/  BSSY B0, `(.L_x_3202) ;  /* 0x0000004000007945 */ /* 0x000fe80003800000 */
[----:B-1----:R-:W-:Y:S05]  /*32d0*/  @P0 BRA `(.L_x_3203) ;  /* 0x0000000000080947 */ /* 0x002fea0003800000 */
[----:B------:R-:W1:Y:S02]  /*32e0*/  SYNCS.PHASECHK.TRANS64.TRYWAIT P0, [R8+URZ], R9 ;  /* 0x00000009080075a7 */ /* 0x000e64000800017f */
[----:B-1----:R-:W-:Y:S05]  /*32f0*/  @!P0 BRA `(.L_x_3204) ;  /* 0x0000026c00c48947 */ /* 0x002fea0003800000 */
.L_x_3203:
[----:B------:R-:W-:Y:S05]  /*3300*/  BSYNC B0 ;  /* 0x0000000000007941 */ /* 0x000fea0003800000 */
.L_x_3202:
        /* <DEDUP_REMOVED lines=209> */
[----:B------:R-:W3:Y:S04]  /*4020*/  LDL R10, [R194+0x18] ;  /* 0x00001800c20a7983 */ /* 0x000ee80000100800 */
[----:B------:R-:W5:Y:S04]  /*4030*/  LDL R9, [R194+0x4] ;  /* 0x00000400c2097983 */ /* 0x000f680000100800 */
[----:B------:R-:W5:Y:S04]  /*4040*/  LDL R13, [R194+0xc] ;  /* 0x00000c00c20d7983 */ /* 0x000f680000100800 */
[----:B------:R-:W5:Y:S04]  /*4050*/  LDL R11, [R194+0x10] ;  /* 0x00001000c20b7983 */ /* 0x000f680000100800 */
[----:B------:R-:W5:Y:S04]  /*4060*/  LDL R12, [R194+0x14] ;  /* 0x00001400c20c7983 */ /* 0x000f680000100800 */
[----:B--2---:R-:W2:Y:S01]  /*4070*/  LD.E R14, desc[UR40][R14.64] ;  /* 0x000000280e0e7980 */ /* 0x004ea2000c101900 */
[----:B----4-:R-:W-:-:S03]  /*4080*/  ISETP.NE.AND P1, PT, R8, 0x1, PT ;  /* 0x000000010800780c */ /* 0x010fc60003f25270 */
[----:B------:R-:W4:Y:S10]  /*4090*/  LDL R8, [R194+0x8] ;  /* 0x00000800c2087983 */ /* 0x000f340000100800 */
[----:B------:R-:W4:Y:S04]  /*40a0*/  @P1 LDL R20, [R194+0x28] ;  /* 0x00002800c2141983 */ /* 0x000f280000100800 */
[----:B------:R-:W4:Y:S01]  /*40b0*/  @P1 LDL R21, [R194+0x2c] ;  /* 0x00002c00c2151983 */ /* 0x000f220000100800 */
[----:B------:R-:W-:Y:S01]  /*40c0*/  UMOV UR4, 0xffffffa0 ;  /* 0xffffffa000047882 */ /* 0x000fe20000000000 */
[----:B---3--:R-:W-:Y:S01]  /*40d0*/  ISETP.GE.AND P2, PT, R10, 0x1, PT ;  /* 0x000000010a00780c */ /* 0x008fe20003f46270 */
[----:B------:R-:W-:Y:S01]  /*40e0*/  UIMAD UR4, UR49, UR4, 0x60 ;  /* 0x00000060310474a4 */ /* 0x000fe2000f8e0204 */
[----:B-----5:R-:W-:Y:S01]  /*40f0*/  LOP3.LUT R13, RZ, R13, RZ, 0x33, !PT ;  /* 0x0000000dff0d7212 */ /* 0x020fe200078e33ff */
[----:B------:R-:W-:Y:S01]  /*4100*/  BSSY B0, `(.L_x_3205) ;  /* 0x00000a9000007945 */ /* 0x000fe20003800000 */
[-C--:B--2---:R-:W-:Y:S01]  /*4110*/  FMUL.FTZ R141, R25, R14.reuse ;  /* 0x0000000e198d7220 */ /* 0x084fe20000410000 */
[----:B------:R-:W-:Y:S01]  /*4120*/  SHF.R.S32.HI R25, RZ, 0x1f, R18 ;  /* 0x0000001fff197819 */ /* 0x000fe20000011412 */
[----:B------:R-:W-:-:S03]  /*4130*/  FMUL.FTZ R133, R26, R14 ;  /* 0x0000000e1a857220 */ /* 0x000fc60000410000 */
[----:B------:R-:W-:Y:S01]  /*4140*/  LEA.HI R26, R25, R18, RZ, 0x7 ;  /* 0x00000012191a7211 */ /* 0x000fe200078f38ff */
[----:B------:R-:W-:-:S03]  /*4150*/  FMUL.FTZ R131, R27, R14 ;  /* 0x0000000e1b837220 */ /* 0x000fc60000410000 */
[----:B------:R-:W-:Y:S01]  /*4160*/  LOP3.LUT R27, R26, 0xffffff80, RZ, 0xc0, !PT ;  /* 0xffffff801a1b7812 */ /* 0x000fe200078ec0ff */
[----:B------:R-:W-:-:S04]  /*4170*/  FMUL.FTZ R139, R28, R14 ;  /* 0x0000000e1c8b7220 */ /* 0x000fc80000410000 */
[----:B------:R-:W-:Y:S02]  /*4180*/  IMAD.IADD R27, R18, 0x1, -R27 ;  /* 0x00000001121b7824 */ /* 0x000fe400078e0a1b */
[----:B------:R-:W-:-:S03]  /*4190*/  FMUL.FTZ R137, R29, R14 ;  /* 0x0000000e1d897220 */ /* 0x000fc60000410000 */
[----:B------:R-:W-:Y:S01]  /*41a0*/  SHF.R.S32.HI R28, RZ, 0x1f, R27 ;  /* 0x0000001fff1c7819 */ /* 0x000fe2000001141b */
[----:B------:R-:W-:-:S03]  /*41b0*/  FMUL.FTZ R127, R31, R14 ;  /* 0x0000000e1f7f7220 */ /* 0x000fc60000410000 */
[----:B------:R-:W-:Y:S01]  /*41c0*/  LEA.HI R29, R28, R27, RZ, 0x2 ;  /* 0x0000001b1c1d7211 */ /* 0x000fe200078f10ff */
[----:B------:R-:W-:Y:S01]  /*41d0*/  FMUL.FTZ R129, R30, R14 ;  /* 0x0000000e1e817220 */ /* 0x000fe20000410000 */
[----:B------:R-:W-:Y:S02]  /*41e0*/  LEA.HI R31, R25, R18, RZ, 0x2 ;  /* 0x00000012191f7211 */ /* 0x000fe400078f10ff */
[--C-:B------:R-:W-:Y:S02]  /*41f0*/  SHF.R.S32.HI R30, RZ, 0x2, R29.reuse ;  /* 0x00000002ff1e7819 */ /* 0x100fe4000001141d */
[----:B------:R-:W-:Y:S01]  /*4200*/  SHF.R.S32.HI R25, RZ, 0x1f, R29 ;  /* 0x0000001fff197819 */ /* 0x000fe2000001141d */
[----:B------:R-:W-:Y:S01]  /*4210*/  FMUL.FTZ R229, R33, R14 ;  /* 0x0000000e21e57220 */ /* 0x000fe20000410000 */
[----:B------:R-:W-:Y:S02]  /*4220*/  LOP3.LUT R33, R31, 0xfffffffc, RZ, 0xc0, !PT ;  /* 0xfffffffc1f217812 */ /* 0x000fe400078ec0ff */
[----:B------:R-:W-:-:S02]  /*4230*/  LEA.HI R31, R25, R30, RZ, 0x3 ;  /* 0x0000001e191f7211 */ /* 0x000fc400078f18ff */
[----:B------:R-:W-:Y:S02]  /*4240*/  SHF.R.S32.HI R25, RZ, 0x7, R26 ;  /* 0x00000007ff197819 */ /* 0x000fe4000001141a */
[----:B------:R-:W-:Y:S01]  /*4250*/  LEA.HI R28, R28, R27, RZ, 0x5 ;  /* 0x0000001b1c1c7211 */ /* 0x000fe200078f28ff */
[----:B------:R-:W-:Y:S01]  /*4260*/  IMAD.IADD R33, R18, 0x1, -R33 ;  /* 0x0000000112217824 */ /* 0x000fe200078e0a21 */
[----:B------:R-:W-:Y:S02]  /*4270*/  LOP3.LUT R31, R31, 0xfffffff8, RZ, 0xc0, !PT ;  /* 0xfffffff81f1f7812 */ /* 0x000fe400078ec0ff */
[----:B------:R-:W-:Y:S02]  /*4280*/  LEA.HI R26, R26, R25, RZ, 0x1 ;  /* 0x000000191a1a7211 */ /* 0x000fe400078f08ff */
[----:B------:R-:W-:Y:S01]  /*4290*/  SHF.R.S32.HI R28, RZ, 0x5, R28 ;  /* 0x00000005ff1c7819 */ /* 0x000fe2000001141c */
[----:B------:R-:W-:Y:S01]  /*42a0*/  IMAD.IADD R31, R30, 0x1, -R31 ;  /* 0x000000011e1f7824 */ /* 0x000fe200078e0a1f */
[----:B------:R-:W-:-:S02]  /*42b0*/  LOP3.LUT R26, R26, 0x3fffffe, RZ, 0xc0, !PT ;  /* 0x03fffffe1a1a7812 */ /* 0x000fc400078ec0ff */
        /* <DEDUP_REMOVED lines=128> */
.L_x_3210:
[----:B------:R-:W-:Y:S05]  /*4ac0*/  BSYNC B2 ;  /* 0x0000000000027941 */ /* 0x000fea0003800000 */
.L_x_3209:
[----:B------:R-:W-:Y:S01]  /*4ad0*/  LOP3.LUT R13, RZ, R13, RZ, 0x33, !PT ;  /* 0x0000000dff0d7212 */ /* 0x000fe200078e33ff */
[----:B------:R-:W-:Y:S06]  /*4ae0*/  BRA `(.L_x_3211) ;  /* 0x0000000000187947 */ /* 0x000fec0003800000 */
.L_x_3208:
[----:B------:R-:W-:-:S13]  /*4af0*/  ISETP.NE.AND P1, PT, R10, 0x1, PT ;  /* 0x000000010a00780c */ /* 0x000fda0003f25270 */
[----:B------:R-:W-:Y:S05]  /*4b00*/  @!P1 BRA `(.L_x_3211) ;  /* 0x0000000000109947 */ /* 0x000fea0003800000 */
[----:B------:R-:W2:Y:S04]  /*4b10*/  LDL R14, [R194+0x1c] ;  /* 0x00001c00c20e7983 */ /* 0x000ea80000100800 */
[----:B------:R-:W3:Y:S01]  /*4b20*/  LDL R18, [R194+0x20] ;  /* 0x00002000c2127983 */ /* 0x000ee20000100800 */
[----:B--2---:R-:W-:-:S05]  /*4b30*/  IMAD.HI.U32 R13, R13, R14, RZ ;  /* 0x0000000e0d0d7227 */ /* 0x004fca00078e00ff */
[----:B---3--:R-:W-:-:S07]  /*4b40*/  SHF.R.U32.HI R13, RZ, R18, R13 ;  /* 0x00000012ff0d7219 */ /* 0x008fce000001160d */
.L_x_3211:
[----:B------:R-:W-:Y:S05]  /*4b50*/  BSYNC B1 ;  /* 0x0000000000017941 */ /* 0x000fea0003800000 */
.L_x_3207:
[----:B------:R-:W-:-:S05]  /*4b60*/  IMAD R13, R10, R13, R26 ;  /* 0x0000000d0a0d7224 */ /* 0x000fca00078e021a */
[----:B------:R-:W-:Y:S02]  /*4b70*/  VIMNMX R12, R12, R13, !PT ;  /* 0x0000000d0c0c7248 */ /* 0x000fe40007fe0100 */
[----:B------:R-:W-:-:S07]  /*4b80*/  VIADDMNMX R11, R13, R10, R11, PT ;  /* 0x0000000a0d0b7246 */ /* 0x000fce000380010b */
.L_x_3206:
[----:B------:R-:W-:Y:S05]  /*4b90*/  BSYNC B0 ;  /* 0x0000000000007941 */ /* 0x000fea0003800000 */
.L_x_3205:
        /* <DEDUP_REMOVED lines=133> */
.L_x_3217:
[----:B------:R-:W-:Y:S05]  /*53f0*/  BSYNC B2 ;  /* 0x0000000000027941 */ /* 0x000fea0003800000 */
.L_x_3216:
[----:B------:R-:W-:Y:S01]  /*5400*/  LOP3.LUT R9, RZ, R9, RZ, 0x33, !PT ;  /* 0x00000009ff097212 */ /* 0x000fe200078e33ff */
[----:B------:R-:W-:Y:S06]  /*5410*/  BRA `(.L_x_3218) ;  /* 0x0000000000187947 */ /* 0x000fec0003800000 */
.L_x_3215:
[----:B------:R-:W-:-:S13]  /*5420*/  ISETP.NE.AND P6, PT, R10, 0x1, PT ;  /* 0x000000010a00780c */ /* 0x000fda0003fc5270 */
[----:B------:R-:W-:Y:S05]  /*5430*/  @!P6 BRA `(.L_x_3218) ;  /* 0x000000000010e947 */ /* 0x000fea0003800000 */
[----:B------:R-:W2:Y:S04]  /*5440*/  LDL R8, [R194+0x1c] ;  /* 0x00001c00c2087983 */ /* 0x000ea80000100800 */
[----:B------:R-:W3:Y:S01]  /*5450*/  LDL R14, [R194+0x20] ;  /* 0x00002000c20e7983 */ /* 0x000ee20000100800 */
[----:B--2---:R-:W-:-:S05]  /*5460*/  IMAD.HI.U32 R9, R9, R8, RZ ;  /* 0x0000000809097227 */ /* 0x004fca00078e00ff */
[----:B---3--:R-:W-:-:S07]  /*5470*/  SHF.R.U32.HI R9, RZ, R14, R9 ;  /* 0x0000000eff097219 */ /* 0x008fce0000011609 */
.L_x_3218:
[----:B------:R-:W-:Y:S05]  /*5480*/  BSYNC B1 ;  /* 0x0000000000017941 */ /* 0x000fea0003800000 */
.L_x_3214:
[----:B------:R-:W-:-:S05]  /*5490*/  IMAD R9, R10, R9, R26 ;  /* 0x000000090a097224 */ /* 0x000fca00078e021a */
[----:B------:R-:W-:Y:S02]  /*54a0*/  VIADDMNMX R11, R9, R10, R11, PT ;  /* 0x0000000a090b7246 */ /* 0x000fe4000380010b */
[----:B------:R-:W-:-:S07]  /*54b0*/  VIMNMX R12, R12, R9, !PT ;  /* 0x000000090c0c7248 */ /* 0x000fce0007fe0100 */
.L_x_3213:
[----:B------:R-:W-:Y:S05]  /*54c0*/  BSYNC B0 ;  /* 0x0000000000007941 */ /* 0x000fea0003800000 */
.L_x_3212:
        /* <DEDUP_REMOVED lines=13> */
[----:B------:R-:W5:Y:S01]  /*55a0*/  LDL R18, [R1+0x39c] ;  /* 0x00039c0001127983 */ /* 0x000f620000100800 */
[----:B------:R-:W-:Y:S02]  /*55b0*/  ISETP.LT.OR P1, PT, R11, 0xa, P1 ;  /* 0x0000000a0b00780c */ /* 0x000fe40000f21670 */
[----:B------:R-:W-:Y:S01]  /*55c0*/  ISETP.NE.AND P6, PT, R30, RZ, PT ;  /* 0x000000ff1e00720c */ /* 0x000fe20003fc5270 */
[----:B------:R-:W5:Y:S01]  /*55d0*/  LDL R20, [R1+0x3f0] ;  /* 0x0003f00001147983 */ /* 0x000f620000100800 */
[----:B------:R-:W-:-:S02]  /*55e0*/  FSEL R127, R127, -INF , !P1 ;  /* 0xff8000007f7f7808 */ /* 0x000fc40004800000 */
[----:B------:R-:W-:Y:S01]  /*55f0*/  ISETP.NE.AND P1, PT, R27, RZ, PT ;  /* 0x000000ff1b00720c */ /* 0x000fe20003f25270 */
[----:B------:R-:W5:Y:S01]  /*5600*/  LDL R145, [R1+0x218] ;  /* 0x0002180001917983 */ /* 0x000f620000100800 */
[----:B------:R-:W-:Y:S02]  /*5610*/  FMNMX.FTZ R10, R143, R141, !PT ;  /* 0x0000008d8f0a7209 */ /* 0x000fe40007810000 */
[----:B------:R-:W-:Y:S01]  /*5620*/  ISETP.GT.AND P1, PT, R12, 0x10, !P1 ;  /* 0x000000100c00780c */ /* 0x000fe20004f24270 */
[----:B------:R-:W5:Y:S01]  /*5630*/  LDL R27, [R1+0x2a0] ;  /* 0x0002a000011b7983 */ /* 0x000f620000100800 */
[----:B------:R-:W-:Y:S02]  /*5640*/  FMNMX.FTZ R10, R139, R10, !PT ;  /* 0x0000000a8b0a7209 */ /* 0x000fe40007810000 */
[----:B------:R-:W-:Y:S01]  /*5650*/  ISETP.LT.OR P1, PT, R11, 0x11, P1 ;  /* 0x000000110b00780c */ /* 0x000fe20000f21670 */
[----:B------:R-:W5:Y:S01]  /*5660*/  LDL R26, [R1+0x408] ;  /* 0x00040800011a7983 */ /* 0x000f620000100800 */
[----:B------:R-:W-:-:S02]  /*5670*/  FMNMX.FTZ R9, R137, R10, !PT ;  /* 0x0000000a89097209 */ /* 0x000fc40007810000 */
[----:B------:R-:W-:Y:S01]  /*5680*/  FSEL R156, R156, -INF , !P1 ;  /* 0xff8000009c9c7808 */ /* 0x000fe20004800000 */
[----:B------:R-:W5:Y:S01]  /*5690*/  LDL R152, [R1+0x27c] ;  /* 0x00027c0001987983 */ /* 0x000f620000100800 */
[----:B------:R-:W-:Y:S02]  /*56a0*/  ISETP.NE.AND P1, PT, R28, RZ, PT ;  /* 0x000000ff1c00720c */ /* 0x000fe40003f25270 */
[C---:B------:R-:W-:Y:S01]  /*56b0*/  ISETP.GT.AND P3, PT, R12.reuse, 0x50, !P3 ;  /* 0x000000500c00780c */ /* 0x040fe20005f64270 */
[----:B------:R-:W5:Y:S01]  /*56c0*/  LDL R154, [R1+0x280] ;  /* 0x00028000019a7983 */ /* 0x000f620000100800 */
[C---:B------:R-:W-:Y:S02]  /*56d0*/  ISETP.GT.AND P1, PT, R12.reuse, 0x11, !P1 ;  /* 0x000000110c00780c */ /* 0x040fe40004f24270 */
[----:B------:R-:W-:Y:S01]  /*56e0*/  ISETP.GT.AND P4, PT, R12, 0x51, !P4 ;  /* 0x000000510c00780c */ /* 0x000fe20006784270 */
[----:B------:R-:W5:Y:S01]  /*56f0*/  LDL R114, [R1+0x230] ;  /* 0x0002300001727983 */ /* 0x000f620000100800 */
[----:B------:R-:W-:-:S02]  /*5700*/  ISETP.LT.OR P1, PT, R11, 0x12, P1 ;  /* 0x000000120b00780c */ /* 0x000fc40000f21670 */
[----:B------:R-:W-:Y:S01]  /*5710*/  ISETP.LT.OR P3, PT, R11, 0x51, P3 ;  /* 0x000000510b00780c */ /* 0x000fe20001f61670 */
[----:B------:R-:W5:Y:S01]  /*5720*/  LDL R116, [R1+0x234] ;  /* 0x0002340001747983 */ /* 0x000f620000100800 */
[----:B------:R-:W-:Y:S02]  /*5730*/  FSEL R167, R167, -INF , !P1 ;  /* 0xff800000a7a77808 */ /* 0x000fe40004800000 */
[C---:B------:R-:W-:Y:S01]  /*5740*/  ISETP.GT.AND P1, PT, R12.reuse, 0x18, !P2 ;  /* 0x000000180c00780c */ /* 0x040fe20005724270 */
[----:B------:R-:W5:Y:S01]  /*5750*/  LDL R118, [R1+0x238] ;  /* 0x0002380001767983 */ /* 0x000f620000100800 */
[----:B------:R-:W-:Y:S02]  /*5760*/  ISETP.NE.AND P2, PT, R15, RZ, PT ;  /* 0x000000ff0f00720c */ /* 0x000fe40003f45270 */
[----:B------:R-:W-:Y:S01]  /*5770*/  ISETP.LT.OR P1, PT, R11, 0x19, P1 ;  /* 0x000000190b00780c */ /* 0x000fe20000f21670 */
[----:B------:R-:W5:Y:S01]  /*5780*/  LDL R120, [R1+0x23c] ;  /* 0x00023c0001787983 */ /* 0x000f620000100800 */
[----:B------:R-:W-:-:S02]  /*5790*/  ISETP.GT.AND P5, PT, R12, 0x58, !P5 ;  /* 0x000000580c00780c */ /* 0x000fc40006fa4270 */
[----:B------:R-:W-:Y:S01]  /*57a0*/  FSEL R168, R168, -INF , !P1 ;  /* 0xff800000a8a87808 */ /* 0x000fe20004800000 */
[----:B------:R-:W5:Y:S01]  /*57b0*/  LDL R122, [R1+0x240] ;  /* 0x00024000017a7983 */ /* 0x000f620000100800 */
[----:B------:R-:W-:Y:S02]  /*57c0*/  ISETP.GT.AND P1, PT, R12, 0x19, !P6 ;  /* 0x000000190c00780c */ /* 0x000fe40007724270 */
[----:B------:R-:W-:Y:S01]  /*57d0*/  ISETP.NE.AND P6, PT, R41, RZ, PT ;  /* 0x000000ff2900720c */ /* 0x000fe20003fc5270 */
[----:B------:R-:W5:Y:S01]  /*57e0*/  LDL R124, [R1+0x244] ;  /* 0x00024400017c7983 */ /* 0x000f620000100800 */
[C---:B------:R-:W-:Y:S02]  /*57f0*/  ISETP.LT.OR P1, PT, R11.reuse, 0x1a, P1 ;  /* 0x0000001a0b00780c */ /* 0x040fe40000f21670 */
[----:B------:R-:W-:Y:S01]  /*5800*/  ISETP.LT.OR P4, PT, R11, 0x52, P4 ;  /* 0x000000520b00780c */ /* 0x000fe20002781670 */
[----:B------:R-:W5:Y:S01]  /*5810*/  LDL R41, [R1+0x2bc] ;  /* 0x0002bc0001297983 */ /* 0x000f620000100800 */
[----:B------:R-:W-:-:S02]  /*5820*/  FSEL R169, R169, -INF , !P1 ;  /* 0xff800000a9a97808 */ /* 0x000fc40004800000 */
[----:B------:R-:W-:Y:S01]  /*5830*/  ISETP.NE.AND P1, PT, R32, RZ, PT ;  /* 0x000000ff2000720c */ /* 0x000fe20003f25270 */
[----:B------:R-:W5:Y:S01]  /*5840*/  LDL R126, [R1+0x248] ;  /* 0x00024800017e7983 */ /* 0x000f620000100800 */
[----:B------:R-:W-:Y:S02]  /*5850*/  FSEL R180, R180, -INF , !P3 ;  /* 0xff800000b4b47808 */ /* 0x000fe40005800000 */
[----:B------:R-:W-:Y:S01]  /*5860*/  ISETP.GT.AND P1, PT, R12, 0x20, !P1 ;  /* 0x000000200c00780c */ /* 0x000fe20004f24270 */
[----:B------:R-:W5:Y:S01]  /*5870*/  LDL R128, [R1+0x24c] ;  /* 0x00024c0001807983 */ /* 0x000f620000100800 */
[C---:B------:R-:W-:Y:S02]  /*5880*/  ISETP.LT.OR P5, PT, R11.reuse, 0x59, P5 ;  /* 0x000000590b00780c */ /* 0x040fe40002fa1670 */
[----:B------:R-:W-:Y:S01]  /*5890*/  ISETP.LT.OR P1, PT, R11, 0x21, P1 ;  /* 0x000000210b00780c */ /* 0x000fe20000f21670 */
[----:B------:R-:W5:Y:S01]  /*58a0*/  LDL R130, [R1+0x250] ;  /* 0x0002500001827983 */ /* 0x000f620000100800 */
[----:B------:R-:W-:-:S02]  /*58b0*/  FSEL R181, R181, -INF , !P4 ;  /* 0xff800000b5b57808 */ /* 0x000fc40006000000 */
[----:B------:R-:W-:Y:S01]  /*58c0*/  FSEL R172, R172, -INF , !P1 ;  /* 0xff800000acac7808 */ /* 0x000fe20004800000 */
[----:B------:R-:W5:Y:S01]  /*58d0*/  LDL R132, [R1+0x254] ;  /* 0x0002540001847983 */ /* 0x000f620000100800 */
[----:B------:R-:W-:Y:S02]  /*58e0*/  ISETP.NE.AND P1, PT, R33, RZ, PT ;  /* 0x000000ff2100720c */ /* 0x000fe40003f25270 */
[----:B------:R-:W-:Y:S01]  /*58f0*/  FSEL R182, R182, -INF , !P5 ;  /* 0xff800000b6b67808 */ /* 0x000fe20006800000 */
[----:B------:R-:W5:Y:S01]  /*5900*/  LDL R134, [R1+0x258] ;  /* 0x0002580001867983 */ /* 0x000f620000100800 */
[----:B------:R-:W-:-:S03]  /*5910*/  ISETP.GT.AND P1, PT, R12, 0x21, !P1 ;  /* 0x000000210c00780c */ /* 0x000fc60004f24270 */
[----:B------:R-:W5:Y:S01]  /*5920*/  LDL R136, [R1+0x25c] ;  /* 0x00025c0001887983 */ /* 0x000f620000100800 */
[----:B------:R-:W-:-:S03]  /*5930*/  ISETP.LT.OR P1, PT, R11, 0x22, P1 ;  /* 0x000000220b00780c */ /* 0x000fc60000f21670 */
[----:B------:R-:W5:Y:S01]  /*5940*/  LDL R138, [R1+0x260] ;  /* 0x00026000018a7983 */ /* 0x000f620000100800 */
[----:B------:R-:W-:Y:S02]  /*5950*/  FSEL R173, R173, -INF , !P1 ;  /* 0xff800000adad7808 */ /* 0x000fe40004800000 */
[----:B------:R-:W-:Y:S01]  /*5960*/  ISETP.NE.AND P1, PT, R34, RZ, PT ;  /* 0x000000ff2200720c */ /* 0x000fe20003f25270 */
[----:B------:R-:W5:Y:S03]  /*5970*/  LDL R140, [R1+0x264] ;  /* 0x00026400018c7983 */ /* 0x000f660000100800 */
[----:B------:R-:W-:Y:S01]  /*5980*/  ISETP.GT.AND P1, PT, R12, 0x28, !P1 ;  /* 0x000000280c00780c */ /* 0x000fe20004f24270 */
[----:B------:R-:W5:Y:S03]  /*5990*/  LDL R142, [R1+0x268] ;  /* 0x00026800018e7983 */ /* 0x000f660000100800 */
[----:B------:R-:W-:Y:S01]  /*59a0*/  ISETP.LT.OR P1, PT, R11, 0x29, P1 ;  /* 0x000000290b00780c */ /* 0x000fe20000f21670 */
[----:B------:R-:W5:Y:S03]  /*59b0*/  LDL R144, [R1+0x26c] ;  /* 0x00026c0001907983 */ /* 0x000f660000100800 */
[----:B------:R-:W-:Y:S01]  /*59c0*/  FSEL R174, R174, -INF , !P1 ;  /* 0xff800000aeae7808 */ /* 0x000fe20004800000 */
[----:B------:R-:W5:Y:S01]  /*59d0*/  LDL R146, [R1+0x270] ;  /* 0x0002700001927983 */ /* 0x000f620000100800 */
[----:B------:R-:W-:-:S03]  /*59e0*/  ISETP.NE.AND P1, PT, R35, RZ, PT ;  /* 0x000000ff2300720c */ /* 0x000fc60003f25270 */
        /* <DEDUP_REMOVED lines=44> */
[----:B------:R-:W-:-:S02]  /*5cb0*/  ISETP.GT.AND P1, PT, R12, RZ, !P2 ;  /* 0x000000ff0c00720c */ /* 0x000fc40005724270 */
[----:B------:R-:W-:Y:S01]  /*5cc0*/  ISETP.NE.AND P2, PT, R43, RZ, PT ;  /* 0x000000ff2b00720c */ /* 0x000fe20003f45270 */
[----:B------:R-:W5:Y:S01]  /*5cd0*/  LDL R65, [R1+0x2ec] ;  /* 0x0002ec0001417983 */ /* 0x000f620000100800 */
[----:B------:R-:W-:Y:S02]  /*5ce0*/  ISETP.LT.OR P1, PT, R11, 0x1, P1 ;  /* 0x000000010b00780c */ /* 0x000fe40000f21670 */
[C---:B------:R-:W-:Y:S01]  /*5cf0*/  ISETP.GT.AND P2, PT, R12.reuse, 0x49, !P2 ;  /* 0x000000490c00780c */ /* 0x040fe20005744270 */
[----:B------:R-:W5:Y:S01]  /*5d00*/  LDL R43, [R1+0x2c0] ;  /* 0x0002c000012b7983 */ /* 0x000f620000100800 */
[----:B------:R-:W-:Y:S02]  /*5d10*/  FSEL R133, R133, -INF , !P1 ;  /* 0xff80000085857808 */ /* 0x000fe40004800000 */
[----:B------:R-:W-:Y:S01]  /*5d20*/  ISETP.GT.AND P1, PT, R12, 0x41, !P6 ;  /* 0x000000410c00780c */ /* 0x000fe20007724270 */
[----:B------:R-:W5:Y:S01]  /*5d30*/  LDL R67, [R1+0x2f0] ;  /* 0x0002f00001437983 */ /* 0x000f620000100800 */
[----:B------:R-:W-:-:S02]  /*5d40*/  FMNMX.FTZ R8, R133, R131, !PT ;  /* 0x0000008385087209 */ /* 0x000fc40007810000 */
[----:B------:R-:W-:Y:S01]  /*5d50*/  ISETP.LT.OR P1, PT, R11, 0x42, P1 ;  /* 0x000000420b00780c */ /* 0x000fe20000f21670 */
[----:B------:R-:W5:Y:S01]  /*5d60*/  LDL R69, [R1+0x2f4] ;  /* 0x0002f40001457983 */ /* 0x000f620000100800 */
[----:B------:R-:W-:Y:S02]  /*5d70*/  FMNMX.FTZ R8, R129, R8, !PT ;  /* 0x0000000881087209 */ /* 0x000fe40007810000 */
[----:B------:R-:W-:Y:S01]  /*5d80*/  FSEL R177, R177, -INF , !P1 ;  /* 0xff800000b1b17808 */ /* 0x000fe20004800000 */
[----:B------:R-:W5:Y:S01]  /*5d90*/  LDL R71, [R1+0x2f8] ;  /* 0x0002f80001477983 */ /* 0x000f620000100800 */
[----:B------:R-:W-:Y:S02]  /*5da0*/  FMNMX.FTZ R15, R127, R8, !PT ;  /* 0x000000087f0f7209 */ /* 0x000fe40007810000 */
[----:B------:R-:W-:Y:S01]  /*5db0*/  FMNMX.FTZ R8, R166, R9, !PT ;  /* 0x00000009a6087209 */ /* 0x000fe20007810000 */
[----:B------:R-:W5:Y:S01]  /*5dc0*/  LDL R73, [R1+0x2fc] ;  /* 0x0002fc0001497983 */ /* 0x000f620000100800 */
[----:B------:R-:W-:-:S02]  /*5dd0*/  FMNMX.FTZ R10, R156, R15, !PT ;  /* 0x0000000f9c0a7209 */ /* 0x000fc40007810000 */
[----:B------:R-:W-:Y:S01]  /*5de0*/  FMNMX.FTZ R9, R229, R8, !PT ;  /* 0x00000008e5097209 */ /* 0x000fe20007810000 */
[----:B------:R-:W5:Y:S01]  /*5df0*/  LDL R75, [R1+0x300] ;  /* 0x00030000014b7983 */ /* 0x000f620000100800 */
[----:B------:R-:W-:Y:S02]  /*5e00*/  FMNMX.FTZ R15, R167, R10, !PT ;  /* 0x0000000aa70f7209 */ /* 0x000fe40007810000 */
[----:B------:R-:W-:Y:S01]  /*5e10*/  FMNMX.FTZ R8, R228, R9, !PT ;  /* 0x00000009e4087209 */ /* 0x000fe20007810000 */
        /* <DEDUP_REMOVED lines=25> */
[----:B------:R-:W-:Y:S02]  /*5fb0*/  ISETP.NE.AND P1, PT, R42, RZ, PT ;  /* 0x000000ff2a00720c */ /* 0x000fe40003f25270 */
[----:B------:R-:W-:Y:S01]  /*5fc0*/  FMNMX.FTZ R10, R220, R15, !PT ;  /* 0x0000000fdc0a7209 */ /* 0x000fe20007810000 */
[----:B------:R-:W5:Y:S01]  /*5fd0*/  LDL R95, [R1+0x328] ;  /* 0x00032800015f7983 */ /* 0x000f620000100800 */
[----:B------:R-:W-:Y:S02]  /*5fe0*/  FMNMX.FTZ R8, R187, R8, !PT ;  /* 0x00000008bb087209 */ /* 0x000fe40007810000 */
[----:B------:R-:W-:Y:S01]  /*5ff0*/  ISETP.GT.AND P1, PT, R12, 0x48, !P1 ;  /* 0x000000480c00780c */ /* 0x000fe20004f24270 */
[----:B------:R-:W5:Y:S01]  /*6000*/  LDL R97, [R1+0x32c] ;  /* 0x00032c0001617983 */ /* 0x000f620000100800 */
[----:B------:R-:W-:-:S02]  /*6010*/  FMNMX.FTZ R9, R221, R10, !PT ;  /* 0x0000000add097209 */ /* 0x000fc40007810000 */
[----:B------:R-:W-:Y:S01]  /*6020*/  FMNMX.FTZ R15, R195, R8, !PT ;  /* 0x00000008c30f7209 */ /* 0x000fe20007810000 */
[----:B------:R-:W5:Y:S01]  /*6030*/  LDL R99, [R1+0x330] ;  /* 0x0003300001637983 */ /* 0x000f620000100800 */
[----:B------:R-:W-:Y:S02]  /*6040*/  ISETP.LT.OR P1, PT, R11, 0x49, P1 ;  /* 0x000000490b00780c */ /* 0x000fe40000f21670 */
[----:B------:R-:W-:Y:S01]  /*6050*/  FMNMX.FTZ R8, R176, R9, !PT ;  /* 0x00000009b0087209 */ /* 0x000fe20007810000 */
[----:B------:R-:W5:Y:S01]  /*6060*/  LDL R101, [R1+0x334] ;  /* 0x0003340001657983 */ /* 0x000f620000100800 */
[----:B------:R-:W-:Y:S02]  /*6070*/  FMNMX.FTZ R10, R218, R15, !PT ;  /* 0x0000000fda0a7209 */ /* 0x000fe40007810000 */
[----:B------:R-:W-:Y:S01]  /*6080*/  FSEL R178, R178, -INF , !P1 ;  /* 0xff800000b2b27808 */ /* 0x000fe20004800000 */
        /* <DEDUP_REMOVED lines=11> */
[----:B------:R-:W-:Y:S01]  /*6140*/  ISETP.NE.AND P6, PT, R24, RZ, PT ;  /* 0x000000ff1800720c */ /* 0x000fe20003fc5270 */
[----:B------:R-:W5:Y:S01]  /*6150*/  LDL R111, [R1+0x348] ;  /* 0x00034800016f7983 */ /* 0x000f620000100800 */
[----:B------:R-:W-:Y:S02]  /*6160*/  FMNMX.FTZ R15, R179, R8, !PT ;  /* 0x00000008b30f7209 */ /* 0x000fe40007810000 */
[----:B------:R-:W-:Y:S01]  /*6170*/  FMNMX.FTZ R10, R216, R9, !PT ;  /* 0x00000009d80a7209 */ /* 0x000fe20007810000 */
[----:B------:R-:W5:Y:S01]  /*6180*/  LDL R113, [R1+0x34c] ;  /* 0x00034c0001717983 */ /* 0x000f620000100800 */
[----:B------:R-:W-:Y:S02]  /*6190*/  ISETP.GT.AND P6, PT, R12, 0x59, !P6 ;  /* 0x000000590c00780c */ /* 0x000fe400077c4270 */
[----:B------:R-:W-:Y:S01]  /*61a0*/  FMNMX.FTZ R8, R180, R15, !PT ;  /* 0x0000000fb4087209 */ /* 0x000fe20007810000 */
[----:B------:R-:W5:Y:S01]  /*61b0*/  LDL R115, [R1+0x350] ;  /* 0x0003500001737983 */ /* 0x000f620000100800 */
[----:B------:R-:W-:-:S02]  /*61c0*/  FMNMX.FTZ R10, R215, R10, !PT ;  /* 0x0000000ad70a7209 */ /* 0x000fc40007810000 */
[----:B------:R-:W-:Y:S01]  /*61d0*/  ISETP.LT.OR P6, PT, R11, 0x5a, P6 ;  /* 0x0000005a0b00780c */ /* 0x000fe200037c1670 */
[----:B------:R-:W5:Y:S01]  /*61e0*/  LDL R15, [R1+0x294] ;  /* 0x00029400010f7983 */ /* 0x000f620000100800 */
[----:B------:R-:W-:Y:S02]  /*61f0*/  FMNMX.FTZ R9, R181, R8, !PT ;  /* 0x00000008b5097209 */ /* 0x000fe40007810000 */
[----:B------:R-:W-:Y:S01]  /*6200*/  FMNMX.FTZ R10, R217, R10, !PT ;  /* 0x0000000ad90a7209 */ /* 0x000fe20007810000 */
[----:B------:R-:W5:Y:S01]  /*6210*/  LDL R117, [R1+0x354] ;  /* 0x0003540001757983 */ /* 0x000f620000100800 */
[----:B------:R-:W-:Y:S02]  /*6220*/  FSEL R183, R183, -INF , !P6 ;  /* 0xff800000b7b77808 */ /* 0x000fe40007000000 */
[----:B------:R-:W-:Y:S01]  /*6230*/  FMNMX.FTZ R8, R182, R9, !PT ;  /* 0x00000009b6087209 */ /* 0x000fe20007810000 */
[----:B------:R-:W5:Y:S03]  /*6240*/  LDL R121, [R1+0x358] ;  /* 0x0003580001797983 */ /* 0x000f660000100800 */
[----:B------:R-:W-:Y:S01]  /*6250*/  FMNMX.FTZ R11, R183, R8, !PT ;  /* 0x00000008b70b7209 */ /* 0x000fe20007810000 */
[----:B------:R-:W0:Y:S04]  /*6260*/  SHFL.BFLY PT, R9, R10, 0x2, 0x1f ;  /* 0x0c401f000a097f89 */ /* 0x000e2800000e0000 */
[----:B------:R-:W-:Y:S04]  /*6270*/  STL.64 [R1+0x440], R10 ;  /* 0x0004400a01007387 */ /* 0x000fe80000100a00 */
[----:B------:R-:W5:Y:S04]  /*6280*/  LDL R147, [R1+0x444] ;  /* 0x0004440001937983 */ /* 0x000f680000100800 */
[----:B------:R-:W5:Y:S04]  /*6290*/  LDL R123, [R1+0x35c] ;  /* 0x00035c00017b7983 */ /* 0x000f680000100800 */
[----:B------:R-:W5:Y:S04]  /*62a0*/  LDL R125, [R1+0x360] ;  /* 0x00036000017d7983 */ /* 0x000f680000100800 */
[----:B------:R-:W5:Y:S01]  /*62b0*/  LDL R135, [R1+0x364] ;  /* 0x0003640001877983 */ /* 0x000f620000100800 */
[----:B0-----:R-:W-:-:S03]  /*62c0*/  FMNMX.FTZ R12, R10, R9, !PT ;  /* 0x000000090a0c7209 */ /* 0x001fc60007810000 */
[----:B------:R-:W5:Y:S04]  /*62d0*/  LDL R100, [R1+0x368] ;  /* 0x0003680001647983 */ /* 0x000f680000100800 */
[----:B------:R-:W0:Y:S04]  /*62e0*/  SHFL.BFLY PT, R9, R12, 0x1, 0x1f ;  /* 0x0c201f000c097f89 */ /* 0x000e2800000e0000 */
[----:B------:R-:W5:Y:S04]  /*62f0*/  LDL R102, [R1+0x36c] ;  /* 0x00036c0001667983 */ /* 0x000f680000100800 */
[----:B------:R-:W5:Y:S04]  /*6300*/  LDL R104, [R1+0x370] ;  /* 0x0003700001687983 */ /* 0x000f680000100800 */
[----:B------:R-:W5:Y:S04]  /*6310*/  LDL R106, [R1+0x374] ;  /* 0x00037400016a7983 */ /* 0x000f680000100800 */
[----:B------:R-:W5:Y:S04]  /*6320*/  LDL R108, [R1+0x378] ;  /* 0x00037800016c7983 */ /* 0x000f680000100800 */
[----:B------:R-:W5:Y:S01]  /*6330*/  LDL R110, [R1+0x37c] ;  /* 0x00037c00016e7983 */ /* 0x000f620000100800 */
[----:B0-----:R-:W-:-:S03]  /*6340*/  FMNMX.FTZ R14, R12, R9, !PT ;  /* 0x000000090c0e7209 */ /* 0x001fc60007810000 */
[----:B------:R-:W5:Y:S04]  /*6350*/  LDL R112, [R1+0x380] ;  /* 0x0003800001707983 */ /* 0x000f680000100800 */
[----:B------:R0:W-:Y:S04]  /*6360*/  STL [R1+0x440], R14 ;  /* 0x0004400e01007387 */ /* 0x0001e80000100800 */
[----:B------:R-:W5:Y:S04]  /*6370*/  LDL R119, [R1+0x440] ;  /* 0x0004400001777983 */ /* 0x000f680000100800 */
[----:B------:R-:W5:Y:S04]  /*6380*/  LDL.64 R8, [R1+0xa8] ;  /* 0x0000a80001087983 */ /* 0x000f680000100a00 */
        /* <DEDUP_REMOVED lines=40> */
[----:B--2---:R-:W-:Y:S04]  /*6610*/  STL [R1+0x284], R160 ;  /* 0x000284a001007387 */ /* 0x004fe80000100800 */
[----:B---3--:R-:W-:Y:S04]  /*6620*/  STL [R1+0x288], R162 ;  /* 0x000288a201007387 */ /* 0x008fe80000100800 */
[----:B----4-:R-:W-:Y:S04]  /*6630*/  STL [R1+0x28c], R164 ;  /* 0x00028ca401007387 */ /* 0x010fe80000100800 */
[----:B-----5:R-:W0:Y:S02]  /*6640*/  SHFL.BFLY PT, R10, R147, 0x2, 0x1f ;  /* 0x0c401f00930a7f89 */ /* 0x020e2400000e0000 */
[----:B0-----:R-:W-:-:S05]  /*6650*/  FMNMX.FTZ R149, R10, R147, !PT ;  /* 0x000000930a957209 */ /* 0x001fca0007810000 */
[----:B------:R-:W0:Y:S04]  /*6660*/  SHFL.BFLY PT, R10, R149, 0x1, 0x1f ;  /* 0x0c201f00950a7f89 */ /* 0x000e2800000e0000 */
[----:B------:R1:W-:Y:S04]  /*6670*/  STL [R1+0x294], R15 ;  /* 0x0002940f01007387 */ /* 0x0003e80000100800 */
[----:B------:R2:W-:Y:S01]  /*6680*/  STL [R1+0x298], R19 ;  /* 0x0002981301007387 */ /* 0x0005e20000100800 */
[----:B0-----:R-:W-:Y:S02]  /*6690*/  FMNMX.FTZ R10, R149, R10, !PT ;  /* 0x0000000a950a7209 */ /* 0x001fe40007810000 */
[----:B------:R-:W-:Y:S01]  /*66a0*/  FSETP.NEU.FTZ.AND P1, PT, R119, -INF , PT ;  /* 0xff8000007700780b */ /* 0x000fe20003f3d000 */
[----:B------:R-:W-:-:S02]  /*66b0*/  FMUL.FTZ R160, R14, R119 ;  /* 0x000000770ea07220 */ /* 0x000fc40000410000 */
[----:B-1----:R-:W-:-:S03]  /*66c0*/  FMUL.FTZ R15, R10, R14 ;  /* 0x0000000e0a0f7220 */ /* 0x002fc60000410000 */
[----:B------:R-:W-:Y:S02]  /*66d0*/  FSEL R160, R160, RZ, P1 ;  /* 0x000000ffa0a07208 */ /* 0x000fe40000800000 */
[----:B------:R-:W-:-:S04]  /*66e0*/  FSETP.NEU.FTZ.AND P1, PT, R10, -INF , PT ;  /* 0xff8000000a00780b */ /* 0x000fc80003f3d000 */
[----:B------:R-:W-:Y:S01]  /*66f0*/  FSEL R15, R15, RZ, P1 ;  /* 0x000000ff0f0f7208 */ /* 0x000fe20000800000 */
[----:B------:R0:W-:Y:S01]  /*6700*/  STL [R1+0x39c], R18 ;  /* 0x00039c1201007387 */ /* 0x0001e20000100800 */
[-CC-:B------:R-:W-:Y:S01]  /*6710*/  FFMA.FTZ R161, R143, R14.reuse, -R160.reuse ;  /* 0x0000000e8fa17223 */ /* 0x180fe200000108a0 */
[-CC-:B------:R-:W-:Y:S01]  /*6720*/  FFMA.FTZ R162, R141, R14.reuse, -R160.reuse ;  /* 0x0000000e8da27223 */ /* 0x180fe200000108a0 */
[-CC-:B------:R-:W-:Y:S01]  /*6730*/  FFMA.FTZ R163, R139, R14.reuse, -R160.reuse ;  /* 0x0000000e8ba37223 */ /* 0x180fe200000108a0 */
[----:B------:R1:W-:Y:S01]  /*6740*/  STL [R1+0x3f0], R20 ;  /* 0x0003f01401007387 */ /* 0x0003e20000100800 */
[-CC-:B------:R-:W-:Y:S01]  /*6750*/  FFMA.FTZ R164, R133, R14.reuse, -R15.reuse ;  /* 0x0000000e85a47223 */ /* 0x180fe2000001080f */
[-CC-:B------:R-:W-:Y:S01]  /*6760*/  FFMA.FTZ R165, R131, R14.reuse, -R15.reuse ;  /* 0x0000000e83a57223 */ /* 0x180fe2000001080f */
[-CC-:B--2---:R-:W-:Y:S01]  /*6770*/  FFMA.FTZ R19, R129, R14.reuse, -R15.reuse ;  /* 0x0000000e81137223 */ /* 0x184fe2000001080f */
[-C--:B0-----:R-:W-:Y:S01]  /*6780*/  FFMA.FTZ R18, R137, R14.reuse, -R160 ;  /* 0x0000000e89127223 */ /* 0x081fe200000108a0 */
[----:B-1----:R-:W-:Y:S01]  /*6790*/  FFMA.FTZ R20, R127, R14, -R15 ;  /* 0x0000000e7f147223 */ /* 0x002fe2000001080f */
[----:B------:R-:W-:Y:S08]  /*67a0*/  MUFU.EX2 R161, R161 ;  /* 0x000000a100a17308 */ /* 0x000ff00000000800 */
[----:B------:R-:W-:Y:S08]  /*67b0*/  MUFU.EX2 R162, R162 ;  /* 0x000000a200a27308 */ /* 0x000ff00000000800 */
[----:B------:R-:W-:Y:S08]  /*67c0*/  MUFU.EX2 R163, R163 ;  /* 0x000000a300a37308 */ /* 0x000ff00000000800 */
[----:B------:R-:W-:Y:S08]  /*67d0*/  MUFU.EX2 R18, R18 ;  /* 0x0000001200127308 */ /* 0x000ff00000000800 */
        /* <DEDUP_REMOVED lines=8> */
[----:B------:R-:W-:-:S03]  /*6860*/  R2UR UR6, R8 ;  /* 0x00000000080672ca */ /* 0x000fc600000e0000 */
[----:B------:R4:W-:Y:S01]  /*6870*/  STL [R1+0x2bc], R41 ;  /* 0x0002bc2901007387 */ /* 0x0009e20000100800 */
[----:B--2---:R-:W-:-:S03]  /*6880*/  IMAD.MOV.U32 R27, RZ, RZ, R9 ;  /* 0x000000ffff1b7224 */ /* 0x004fc600078e0009 */
[----:B------:R2:W-:Y:S01]  /*6890*/  STL [R1+0x3f4], R38 ;  /* 0x0003f42601007387 */ /* 0x0005e20000100800 */
[----:B---3--:R-:W-:-:S03]  /*68a0*/  IMAD.MOV.U32 R39, RZ, RZ, R9 ;  /* 0x000000ffff277224 */ /* 0x008fc600078e0009 */
[----:B------:R3:W-:Y:S01]  /*68b0*/  STL [R1+0x3f8], R40 ;  /* 0x0003f82801007387 */ /* 0x0007e20000100800 */
[----:B----4-:R-:W-:-:S03]  /*68c0*/  IMAD.MOV.U32 R41, RZ, RZ, R9 ;  /* 0x000000ffff297224 */ /* 0x010fc600078e0009 */
[----:B------:R4:W-:Y:S01]  /*68d0*/  STL [R1+0x408], R26 ;  /* 0x0004081a01007387 */ /* 0x0009e20000100800 */
[C---:B--2---:R-:W-:Y:S01]  /*68e0*/  VIADD R38, R8.reuse, 0x80 ;  /* 0x0000008008267836 */ /* 0x044fe20000000000 */
[----:B0-----:R-:W-:Y:S02]  /*68f0*/  F2FP.BF16.F32.PACK_AB R153, R165, R164 ;  /* 0x000000a4a599723e */ /* 0x001fe400000010ff */
[----:B------:R0:W-:Y:S01]  /*6900*/  STL [R1+0x27c], R152 ;  /* 0x00027c9801007387 */ /* 0x0001e20000100800 */
[----:B---3--:R-:W-:Y:S01]  /*6910*/  VIADD R40, R8, 0x100 ;  /* 0x0000010008287836 */ /* 0x008fe20000000000 */
[----:B-1----:R-:W-:Y:S02]  /*6920*/  F2FP.BF16.F32.PACK_AB R155, R20, R19 ;  /* 0x00000013149b723e */ /* 0x002fe400000010ff */
[----:B------:R1:W-:Y:S01]  /*6930*/  STL [R1+0x280], R154 ;  /* 0x0002809a01007387 */ /* 0x0003e20000100800 */
[----:B----4-:R-:W-:Y:S01]  /*6940*/  VIADD R26, R8, 0x180 ;  /* 0x00000180081a7836 */ /* 0x010fe20000000000 */
[----:B------:R-:W-:-:S02]  /*6950*/  R2UR UR10, R38 ;  /* 0x00000000260a72ca */ /* 0x000fc400000e0000 */
[----:B0-----:R-:W-:Y:S01]  /*6960*/  F2FP.BF16.F32.PACK_AB R152, R162, R161 ;  /* 0x000000a1a298723e */ /* 0x001fe200000010ff */
[----:B------:R-:W-:Y:S01]  /*6970*/  STL [R1+0x230], R114 ;  /* 0x0002307201007387 */ /* 0x000fe20000100800 */
[----:B-1----:R-:W-:-:S03]  /*6980*/  F2FP.BF16.F32.PACK_AB R154, R18, R163 ;  /* 0x000000a3129a723e */ /* 0x002fc600000010ff */
[----:B------:R-:W-:Y:S01]  /*6990*/  STL [R1+0x234], R116 ;  /* 0x0002347401007387 */ /* 0x000fe20000100800 */
[----:B------:R-:W-:Y:S02]  /*69a0*/  R2UR UR11, R39 ;  /* 0x00000000270b72ca */ /* 0x000fe400000e0000 */
[----:B------:R-:W-:Y:S01]  /*69b0*/  R2UR UR14, R40 ;  /* 0x00000000280e72ca */ /* 0x000fe200000e0000 */
[----:B------:R-:W-:Y:S01]  /*69c0*/  STL [R1+0x238], R118 ;  /* 0x0002387601007387 */ /* 0x000fe20000100800 */
[----:B------:R-:W-:Y:S02]  /*69d0*/  R2UR UR15, R41 ;  /* 0x00000000290f72ca */ /* 0x000fe400000e0000 */
[----:B------:R-:W-:Y:S01]  /*69e0*/  R2UR UR18, R26 ;  /* 0x000000001a1272ca */ /* 0x000fe200000e0000 */
[----:B------:R-:W-:Y:S01]  /*69f0*/  STL [R1+0x23c], R120 ;  /* 0x00023c7801007387 */ /* 0x000fe20000100800 */
[----:B------:R-:W-:-:S03]  /*6a00*/  R2UR UR19, R27 ;  /* 0x000000001b1372ca */ /* 0x000fc600000e0000 */
        /* <DEDUP_REMOVED lines=118> */
[----:B------:R-:W-:Y:S04]  /*7170*/  STL [R1+0x428], R12 ;  /* 0x0004280c01007387 */ /* 0x000fe80000100800 */
[----:B------:R2:W-:Y:S01]  /*7180*/  STL [R1+0x42c], R21 ;  /* 0x00042c1501007387 */ /* 0x0005e20000100800 */
[----:B------:R-:W-:Y:S08]  /*7190*/  MUFU.EX2 R156, R156 ;  /* 0x0000009c009c7308 */ /* 0x000ff00000000800 */
[----:B0-----:R-:W-:Y:S08]  /*71a0*/  MUFU.EX2 R11, R228 ;  /* 0x000000e4000b7308 */ /* 0x001ff00000000800 */
[----:B--2---:R-:W0:Y:S08]  /*71b0*/  MUFU.EX2 R21, R229 ;  /* 0x000000e500157308 */ /* 0x004e300000000800 */
[----:B------:R-:W2:Y:S08]  /*71c0*/  MUFU.EX2 R12, R227 ;  /* 0x000000e3000c7308 */ /* 0x000eb00000000800 */
[----:B------:R-:W3:Y:S08]  /*71d0*/  MUFU.EX2 R167, R167 ;  /* 0x000000a700a77308 */ /* 0x000ef00000000800 */
[----:B------:R-:W-:Y:S08]  /*71e0*/  MUFU.EX2 R168, R168 ;  /* 0x000000a800a87308 */ /* 0x000ff00000000800 */
[----:B------:R-:W4:Y:S01]  /*71f0*/  MUFU.EX2 R169, R169 ;  /* 0x000000a900a97308 */ /* 0x000f220000000800 */
        /* <DEDUP_REMOVED lines=10> */
[----:B------:R-:W5:Y:S08]  /*72a0*/  MUFU.EX2 R13, R13 ;  /* 0x0000000d000d7308 */ /* 0x000f700000000800 */
[----:B------:R-:W-:Y:S08]  /*72b0*/  MUFU.EX2 R170, R170 ;  /* 0x000000aa00aa7308 */ /* 0x000ff00000000800 */
[----:B------:R-:W1:Y:S08]  /*72c0*/  MUFU.EX2 R171, R171 ;  /* 0x000000ab00ab7308 */ /* 0x000e700000000800 */
[----:B------:R-:W-:Y:S01]  /*72d0*/  MUFU.EX2 R172, R172 ;  /* 0x000000ac00ac7308 */ /* 0x000fe20000000800 */
[----:B------:R-:W-:-:S02]  /*72e0*/  WARPGROUP.DEPBAR.LE gsb0, 0x0 ;  /* 0x00008000000079c5 */ /* 0x000fc40000010000 */
[----:B0-----:R-:W-:Y:S02]  /*72f0*/  F2FP.BF16.F32.PACK_AB R152, R21, R166 ;  /* 0x000000a61598723e */ /* 0x001fe400000010ff */
[----:B--2---:R-:W-:Y:S02]  /*7300*/  F2FP.BF16.F32.PACK_AB R154, R12, R11 ;  /* 0x0000000b0c9a723e */ /* 0x004fe400000010ff */
        /* <DEDUP_REMOVED lines=38> */
[----:B------:R-:W2:Y:S01]  /*7570*/  MUFU.EX2 R175, R175 ;  /* 0x000000af00af7308 */ /* 0x000ea20000000800 */
[----:B------:R-:W-:Y:S01]  /*7580*/  FADD.FTZ R162, R161, R162 ;  /* 0x000000a2a1a27221 */ /* 0x000fe20000010000 */
[-CC-:B------:R-:W-:Y:S01]  /*7590*/  FFMA.FTZ R158, R158, R14.reuse, -R160.reuse ;  /* 0x0000000e9e9e7223 */ /* 0x180fe200000108a0 */
[-CC-:B------:R-:W-:Y:S01]  /*75a0*/  FFMA.FTZ R159, R159, R14.reuse, -R160.reuse ;  /* 0x0000000e9f9f7223 */ /* 0x180fe200000108a0 */
[-C--:B------:R-:W-:Y:S01]  /*75b0*/  FFMA.FTZ R186, R186, R14.reuse, -R160 ;  /* 0x0000000ebaba7223 */ /* 0x080fe200000108a0 */
[----:B------:R-:W-:Y:S01]  /*75c0*/  FADD.FTZ R163, R163, R162 ;  /* 0x000000a2a3a37221 */ /* 0x000fe20000010000 */
[-CC-:B------:R-:W-:Y:S01]  /*75d0*/  FFMA.FTZ R187, R187, R14.reuse, -R160.reuse ;  /* 0x0000000ebbbb7223 */ /* 0x180fe200000108a0 */
[-CC-:B------:R-:W-:Y:S01]  /*75e0*/  FFMA.FTZ R188, R188, R14.reuse, -R15.reuse ;  /* 0x0000000ebcbc7223 */ /* 0x180fe2000001080f */
[-CC-:B------:R-:W-:Y:S01]  /*75f0*/  FFMA.FTZ R161, R219, R14.reuse, -R15.reuse ;  /* 0x0000000edba17223 */ /* 0x180fe2000001080f */
[-CC-:B------:R-:W-:Y:S01]  /*7600*/  FFMA.FTZ R162, R221, R14.reuse, -R15.reuse ;  /* 0x0000000edda27223 */ /* 0x180fe2000001080f */
        /* <DEDUP_REMOVED lines=10> */
[----:B------:R-:W3:Y:S08]  /*76b0*/  MUFU.EX2 R159, R159 ;  /* 0x0000009f009f7308 */ /* 0x000ef00000000800 */
[----:B------:R-:W-:Y:S08]  /*76c0*/  MUFU.EX2 R186, R186 ;  /* 0x000000ba00ba7308 */ /* 0x000ff00000000800 */
[----:B------:R-:W4:Y:S08]  /*76d0*/  MUFU.EX2 R187, R187 ;  /* 0x000000bb00bb7308 */ /* 0x000f300000000800 */
[----:B------:R-:W-:Y:S08]  /*76e0*/  MUFU.EX2 R188, R188 ;  /* 0x000000bc00bc7308 */ /* 0x000ff00000000800 */
[----:B------:R-:W4:Y:S08]  /*76f0*/  MUFU.EX2 R161, R161 ;  /* 0x000000a100a17308 */ /* 0x000f300000000800 */
[----:B------:R-:W-:Y:S08]  /*7700*/  MUFU.EX2 R160, R220 ;  /* 0x000000dc00a07308 */ /* 0x000ff00000000800 */
[----:B------:R-:W4:Y:S01]  /*7710*/  MUFU.EX2 R162, R162 ;  /* 0x000000a200a27308 */ /* 0x000f220000000800 */
[----:B------:R-:W-:-:S02]  /*7720*/  WARPGROUP.DEPBAR.LE gsb0, 0x0 ;  /* 0x00008000000079c5 */ /* 0x000fc40000010000 */
[----:B-----5:R-:W-:Y:S02]  /*7730*/  F2FP.BF16.F32.PACK_AB R152, R13, R157 ;  /* 0x0000009d0d98723e */ /* 0x020fe400000010ff */
[----:B-1----:R-:W-:Y:S02]  /*7740*/  F2FP.BF16.F32.PACK_AB R154, R171, R170 ;  /* 0x000000aaab9a723e */ /* 0x002fe400000010ff */
[----:B0-----:R-:W-:Y:S02]  /*7750*/  F2FP.BF16.F32.PACK_AB R153, R173, R172 ;  /* 0x000000acad99723e */ /* 0x001fe400000010ff */
[----:B--2---:R-:W-:Y:S01]  /*7760*/  F2FP.BF16.F32.PACK_AB R155, R175, R174 ;  /* 0x000000aeaf9b723e */ /* 0x004fe200000010ff */
        /* <DEDUP_REMOVED lines=35> */
[----:B------:R-:W-:Y:S01]  /*79a0*/  FADD.FTZ R163, R18, R163 ;  /* 0x000000a312a37221 */ /* 0x000fe20000010000 */
[-CC-:B------:R-:W-:Y:S01]  /*79b0*/  FFMA.FTZ R176, R176, R14.reuse, -R15.reuse ;  /* 0x0000000eb0b07223 */ /* 0x180fe2000001080f */
[-CC-:B------:R-:W-:Y:S01]  /*79c0*/  FFMA.FTZ R178, R178, R14.reuse, -R15.reuse ;  /* 0x0000000eb2b27223 */ /* 0x180fe2000001080f */
[-CC-:B------:R-:W-:Y:S01]  /*79d0*/  FFMA.FTZ R179, R179, R14.reuse, -R15.reuse ;  /* 0x0000000eb3b37223 */ /* 0x180fe2000001080f */
[----:B------:R-:W-:Y:S08]  /*79e0*/  MUFU.EX2 R195, R195 ;  /* 0x000000c300c37308 */ /* 0x000ff00000000800 */
[----:B------:R-:W0:Y:S08]  /*79f0*/  MUFU.EX2 R218, R218 ;  /* 0x000000da00da7308 */ /* 0x000e300000000800 */
[----:B------:R-:W-:Y:S08]  /*7a00*/  MUFU.EX2 R189, R189 ;  /* 0x000000bd00bd7308 */ /* 0x000ff00000000800 */
[----:B------:R-:W1:Y:S08]  /*7a10*/  MUFU.EX2 R203, R203 ;  /* 0x000000cb00cb7308 */ /* 0x000e700000000800 */
[----:B------:R-:W-:Y:S01]  /*7a20*/  MUFU.EX2 R18, R176 ;  /* 0x000000b000127308 */ /* 0x000fe20000000800 */
[-CC-:B------:R-:W-:Y:S01]  /*7a30*/  FFMA.FTZ R180, R180, R14.reuse, -R15.reuse ;  /* 0x0000000eb4b47223 */ /* 0x180fe2000001080f */
[-CC-:B------:R-:W-:Y:S01]  /*7a40*/  FFMA.FTZ R181, R181, R14.reuse, -R15.reuse ;  /* 0x0000000eb5b57223 */ /* 0x180fe2000001080f */
[-CC-:B------:R-:W-:Y:S01]  /*7a50*/  FFMA.FTZ R182, R182, R14.reuse, -R15.reuse ;  /* 0x0000000eb6b67223 */ /* 0x180fe2000001080f */
[----:B------:R-:W-:Y:S01]  /*7a60*/  FFMA.FTZ R183, R183, R14, -R15 ;  /* 0x0000000eb7b77223 */ /* 0x000fe2000001080f */
[----:B------:R-:W-:-:S02]  /*7a70*/  WARPGROUP.DEPBAR.LE gsb0, 0x0 ;  /* 0x00008000000079c5 */ /* 0x000fc40000010000 */
[----:B---3--:R-:W-:Y:S02]  /*7a80*/  F2FP.BF16.F32.PACK_AB R152, R159, R158 ;  /* 0x0000009e9f98723e */ /* 0x008fe400000010ff */
[----:B----4-:R-:W-:Y:S02]  /*7a90*/  F2FP.BF16.F32.PACK_AB R154, R187, R186 ;  /* 0x000000babb9a723e */ /* 0x010fe400000010ff */
[----:B------:R-:W-:Y:S02]  /*7aa0*/  F2FP.BF16.F32.PACK_AB R153, R161, R188 ;  /* 0x000000bca199723e */ /* 0x000fe400000010ff */
[----:B------:R-:W-:Y:S01]  /*7ab0*/  F2FP.BF16.F32.PACK_AB R155, R162, R160 ;  /* 0x000000a0a29b723e */ /* 0x000fe200000010ff */
        /* <DEDUP_REMOVED lines=32> */
[----:B--2---:R-:W-:-:S06]  /*7cc0*/  WARPGROUP.ARRIVE ;  /* 0x00000000000079c5 */ /* 0x004fcc0000000000 */
[----:B------:R-:W-:Y:S01]  /*7cd0*/  HGMMA.64x256x16.F32.BF16 R24, R152, gdesc[UR16].tnspB, R24, gsb0 ;  /* 0x43e0001098187df0 */ /* 0x000fe20008001818 */
[----:B------:R-:W-:Y:S08]  /*7ce0*/  MUFU.EX2 R214, R214 ;  /* 0x000000d600d67308 */ /* 0x000ff00000000800 */
[----:B------:R-:W-:Y:S08]  /*7cf0*/  MUFU.EX2 R215, R215 ;  /* 0x000000d700d77308 */ /* 0x000ff00000000800 */
[----:B------:R-:W-:Y:S08]  /*7d00*/  MUFU.EX2 R180, R180 ;  /* 0x000000b400b47308 */ /* 0x000ff00000000800 */
[----:B------:R-:W-:Y:S08]  /*7d10*/  MUFU.EX2 R181, R181 ;  /* 0x000000b500b57308 */ /* 0x000ff00000000800 */
[----:B------:R-:W-:Y:S08]  /*7d20*/  MUFU.EX2 R182, R182 ;  /* 0x000000b600b67308 */ /* 0x000ff00000000800 */
[----:B------:R-:W-:Y:S01]  /*7d30*/  MUFU.EX2 R183, R183 ;  /* 0x000000b700b77308 */ /* 0x000fe20000000800 */
[----:B------:R-:W-:-:S02]  /*7d40*/  WARPGROUP.DEPBAR.LE gsb0, 0x0 ;  /* 0x00008000000079c5 */ /* 0x000fc40000010000 */
[----:B------:R-:W-:Y:S01]  /*7d50*/  FADD.FTZ R153, R19, R164 ;  /* 0x000000a413997221 */ /* 0x000fe20000010000 */
[----:B------:R-:W-:Y:S01]  /*7d60*/  FFMA.FTZ R19, R177, R14, -R15 ;  /* 0x0000000eb1137223 */ /* 0x000fe2000001080f */
[----:B------:R-:W-:Y:S02]  /*7d70*/  FADD.FTZ R164, R166, R163 ;  /* 0x000000a3a6a47221 */ /* 0x000fe40000010000 */
[----:B------:R-:W-:Y:S02]  /*7d80*/  FADD.FTZ R153, R20, R153 ;  /* 0x0000009914997221 */ /* 0x000fe40000010000 */
[----:B------:R-:W-:Y:S01]  /*7d90*/  FADD.FTZ R164, R21, R164 ;  /* 0x000000a415a47221 */ /* 0x000fe20000010000 */
[----:B------:R-:W2:Y:S08]  /*7da0*/  MUFU.EX2 R19, R19 ;  /* 0x0000001300137308 */ /* 0x000eb00000000800 */
[----:B------:R-:W-:Y:S08]  /*7db0*/  MUFU.EX2 R20, R178 ;  /* 0x000000b200147308 */ /* 0x000ff00000000800 */
[----:B------:R-:W3:Y:S01]  /*7dc0*/  MUFU.EX2 R21, R179 ;  /* 0x000000b300157308 */ /* 0x000ee20000000800 */
[----:B------:R-:W-:-:S02]  /*7dd0*/  VIADD R14, R8, 0x200 ;  /* 0x00000200080e7836 */ /* 0x000fc40000000000 */
[----:B------:R-:W-:Y:S02]  /*7de0*/  IMAD.MOV.U32 R15, RZ, RZ, R9 ;  /* 0x000000ffff0f7224 */ /* 0x000fe400078e0009 */
[----:B------:R-:W-:Y:S01]  /*7df0*/  FADD.FTZ R156, R156, R153 ;  /* 0x000000999c9c7221 */ /* 0x000fe20000010000 */
[----:B------:R-:W-:Y:S02]  /*7e00*/  R2UR UR6, R14 ;  /* 0x000000000e0672ca */ /* 0x000fe400000e0000 */
[----:B------:R-:W-:Y:S02]  /*7e10*/  R2UR UR7, R15 ;  /* 0x000000000f0772ca */ /* 0x000fe400000e0000 */
[----:B0-----:R-:W-:Y:S02]  /*7e20*/  F2FP.BF16.F32.PACK_AB R152, R218, R195 ;  /* 0x000000c3da98723e */ /* 0x001fe400000010ff */
[----:B-1----:R-:W-:Y:S02]  /*7e30*/  F2FP.BF16.F32.PACK_AB R154, R203, R189 ;  /* 0x000000bdcb9a723e */ /* 0x002fe400000010ff */
[----:B--2---:R-:W-:-:S02]  /*7e40*/  F2FP.BF16.F32.PACK_AB R153, R19, R18 ;  /* 0x000000121399723e */ /* 0x004fc400000010ff */
        /* <DEDUP_REMOVED lines=36> */
[----:B------:R-:W1:Y:S01]  /*8090*/  MUFU.EX2 R14, R217 ;  /* 0x000000d9000e7308 */ /* 0x000e620000000800 */
[----:B------:R-:W-:Y:S01]  /*80a0*/  VIADD R8, R8, 0x280 ;  /* 0x0000028008087836 */ /* 0x000fe20000000000 */
[----:B------:R-:W-:-:S04]  /*80b0*/  R2UR UR7, R9 ;  /* 0x00000000090772ca */ /* 0x000fc800000e0000 */
[----:B------:R-:W-:Y:S01]  /*80c0*/  R2UR UR6, R8 ;  /* 0x00000000080672ca */ /* 0x000fe200000e0000 */
[----:B------:R-:W-:Y:S01]  /*80d0*/  FADD.FTZ R11, R11, R164 ;  /* 0x000000a40b0b7221 */ /* 0x000fe20000010000 */
[----:B------:R-:W2:Y:S01]  /*80e0*/  @!P0 LDL.64 R8, [R1+0x68] ;  /* 0x0000680001088983 */ /* 0x000ea20000100a00 */
[----:B------:R-:W-:Y:S02]  /*80f0*/  FADD.FTZ R167, R167, R156 ;  /* 0x0000009ca7a77221 */ /* 0x000fe40000010000 */
[----:B------:R-:W-:Y:S02]  /*8100*/  FADD.FTZ R156, R12, R11 ;  /* 0x0000000b0c9c7221 */ /* 0x000fe40000010000 */
[----:B------:R-:W3:Y:S01]  /*8110*/  @!P0 LDL R11, [R1+0x218] ;  /* 0x00021800010b8983 */ /* 0x000ee20000100800 */
[----:B------:R-:W-:Y:S01]  /*8120*/  FADD.FTZ R168, R168, R167 ;  /* 0x000000a7a8a87221 */ /* 0x000fe20000010000 */
[----:B------:R-:W-:-:S03]  /*8130*/  FADD.FTZ R156, R157, R156 ;  /* 0x0000009c9d9c7221 */ /* 0x000fc60000010000 */
[----:B------:R-:W-:Y:S01]  /*8140*/  FADD.FTZ R169, R169, R168 ;  /* 0x000000a8a9a97221 */ /* 0x000fe20000010000 */
[----:B------:R-:W-:Y:S02]  /*8150*/  WARPGROUP.DEPBAR.LE gsb0, 0x0 ;  /* 0x00008000000079c5 */ /* 0x000fe40000010000 */
[----:B0-----:R-:W-:Y:S02]  /*8160*/  F2FP.BF16.F32.PACK_AB R152, R15, R214 ;  /* 0x000000d60f98723e */ /* 0x001fe400000010ff */
[----:B-1----:R-:W-:Y:S02]  /*8170*/  F2FP.BF16.F32.PACK_AB R154, R14, R215 ;  /* 0x000000d70e9a723e */ /* 0x002fe400000010ff */
        /* <DEDUP_REMOVED lines=238> */
[----:B------:R1:W-:Y:S04]  /*9060*/  STL [R1+0x444], R10 ;  /* 0x0004440a01007387 */ /* 0x0003e80000100800 */
        /* <DEDUP_REMOVED lines=152> */
.L_x_3221:
[----:B------:R-:W-:-:S13]  /*99f0*/  ISETP.NE.AND P1, PT, R5, 0x1, PT ;  /* 0x000000010500780c */ /* 0x000fda0003f25270 */
[----:B------:R-:W-:-:S05]  /*9a00*/  @P1 IMAD.HI.U32 R2, R6, R2, RZ ;  /* 0x0000000206021227 */ /* 0x000fca00078e00ff */
[----:B------:R-:W-:-:S07]  /*9a10*/  @P1 SHF.R.U32.HI R6, RZ, R3, R2 ;  /* 0x00000003ff061219 */ /* 0x000fce0000011602 */
.L_x_3222:
[----:B------:R-:W-:Y:S05]  /*9a20*/  BSYNC B0 ;  /* 0x0000000000007941 */ /* 0x000fea0003800000 */
.L_x_3220:
[----:B------:R-:W-:-:S05]  /*9a30*/  IMAD R5, R6, R5, R5 ;  /* 0x0000000506057224 */ /* 0x000fca00078e0205 */
[----:B------:R-:W-:-:S07]  /*9a40*/  VIMNMX R4, R4, R5, PT ;  /* 0x0000000504047248 */ /* 0x000fce0003fe0100 */
.L_x_3219:
        /* <DEDUP_REMOVED lines=8> */
.L_x_3227:
[----:B------:R-:W-:Y:S01]  /*9ad0*/  BSSY B0, `(.L_x_3226) ;  /* 0x0000004000007945 */ /* 0x000fe20003800000 */
[----:B------:R-:W-:Y:S01]  /*9ae0*/  VIADD R0, R16, 0x178 ;  /* 0x0000017810007836 */ /* 0x000fe20000000000 */
[----:B------:R-:W-:-:S07]  /*9af0*/  MOV R214, 0x9b10 ;  /* 0x00009b1000d67802 */ /* 0x000fce0000000f00 */
[----:B------:R-:W-:Y:S05]  /*9b00*/  CALL.REL.NOINC `($_ZN7cutlass13device_kernelIN5flash11enable_sm90INS1_16FlashAttnFwdSm90INS1_25CollectiveMainloopFwdSm90ILi2EN4cute5tupleIJNS5_1CILi1EEES8_S8_EEENS6_IJNS7_ILi128EEENS7_ILi96EEENS7_ILi64EEEEEELi256ENS_10bfloat16_tEfNS_4arch4Sm90ELb0ELb1ELb1ELb1ELb0ELb0ELb1ELb1ELb0ELb1ELb0ELb0EEENS1_21CollectiveEpilogueFwdINS6_IJSA_NS7_ILi256EEESB_EEES9_SE_SG_Li256ELb1ELb1ELb0ELb0EEENS1_36VarlenDynamicPersistentTileSchedulerILi128ELi96ELi256ELi128ELb0ELb1ELb1ELb1ELb0ELb1EEEEEEEEEvNT_6ParamsE$_ZZN5flash25CollectiveMainloopFwdSm90ILi2EN4cute5tupleIJNS1_1CILi1EEES4_S4_EEENS2_IJNS3_ILi128EEENS3_ILi96EEENS3_ILi64EEEEEELi256EN7cutlass10bfloat16_tEfNSA_4arch4Sm90ELb0ELb1ELb1ELb1ELb0ELb0ELb1ELb1ELb0ELb1ELb0ELb0EE3mmaINS_16FlashAttnFwdSm90ISE_NS_21CollectiveEpilogueFwdINS2_IJS6_NS3_ILi256EEES7_EEES5_SB_SD_Li256ELb1ELb1ELb0ELb0EEENS_36VarlenDynamicPersistentTileSchedulerILi128ELi96ELi256ELi128ELb0ELb1ELb1ELb1ELb0ELb1EEEE13SharedStorageENS1_6TensorINS1_11ArrayEngineIfLm128EEENS1_6LayoutINS2_IJNS2_IJNS3_ILi2EEEST_NS3_ILi32EEEEEES4_S4_EEENS2_IJNS2_IJS4_ST_NS3_ILi4EEEEEENS3_ILi0EEESZ_EEEEEEENS_7SoftmaxILi2ELi0EEEEEbRKNSE_6ParamsENSA_25PipelineTmaAsyncNoClusterILi2ENSA_16PipelineTmaAsyncILi2EEEEES1B_RNSA_13PipelineStateILj2EEERT0_RT1_iRiRKNS_16SeqlenInfoQKNewKILb1ELb0EEENS2_IJiiiiEEERT_ENKUliT_T0_T1_E_clIZSF_ISO_S12_S14_EbS17_S1B_S1B_S1E_S1G_S1I_iS1J_S1N_S1O_S1Q_EUlRS1R_iE1_NS3_ILb0EEENS3_ILb1EEEEEDaiS1R_S1S_S1T_) ;  /* 0x0000023000687944 */ /* 0x000fea0003c00000 */
[----:B------:R-:W-:Y:S05]  /*9b10*/  BSYNC B0 ;  /* 0x0000000000007941 */ /* 0x000fea0003800000 */
.L_x_3226:
[C---:B------:R-:W-:Y:S01]  /*9b20*/  ISETP.GT.AND P1, PT, R10.reuse, R189, PT ;  /* 0x000000bd0a00720c */ /* 0x040fe20003f24270 */
[----:B------:R-:W-:-:S12]  /*9b30*/  VIADD R10, R10, 0xffffffff ;  /* 0xffffffff0a0a7836 */ /* 0x000fd80000000000 */
[----:B------:R-:W-:Y:S05]  /*9b40*/  @P1 BRA `(.L_x_3227) ;  /* 0xfffffffc00e01947 */ /* 0x000fea000383ffff */
[----:B------:R-:W-:Y:S05]  /*9b50*/  BSYNC B1 ;  /* 0x0000000000017941 */ /* 0x000fea0003800000 */
.L_x_3225:
[----:B------:R-:W2:Y:S02]  /*9b60*/  LDL R0, [R1+0x70] ;  /* 0x0000700001007983 */ /* 0x000ea40000100800 */
[----:B--2---:R-:W-:-:S07]  /*9b70*/  IMAD.SHL.U32 R0, R0, 0x80, RZ ;  /* 0x0000008000007824 */ /* 0x004fce00078e00ff */
.L_x_3224:
[----:B------:R-:W-:Y:S05]  /*9b80*/  BSYNC B2 ;  /* 0x0000000000027941 */ /* 0x000fea0003800000 */
.L_x_3223:
        /* <DEDUP_REMOVED lines=23> */
.L_x_3230:
[----:B------:R-:W-:-:S13]  /*9d00*/  ISETP.NE.AND P1, PT, R7, 0x1, PT ;  /* 0x000000010700780c */ /* 0x000fda0003f25270 */
[----:B------:R-:W0:Y:S02]  /*9d10*/  @P1 LDC.64 R4, c[0x0][0xae0] ;  /* 0x0002b800ff041b82 */ /* 0x000e240000000a00 */
[----:B0-----:R-:W-:-:S05]  /*9d20*/  @P1 IMAD.HI.U32 R4, R0, R4, RZ ;  /* 0x0000000400041227 */ /* 0x001fca00078e00ff */
[----:B------:R-:W-:-:S07]  /*9d30*/  @P1 SHF.R.U32.HI R0, RZ, R5, R4 ;  /* 0x00000005ff001219 */ /* 0x000fce0000011604 */
.L_x_3231:
[----:B------:R-:W-:Y:S05]  /*9d40*/  BSYNC B0 ;  /* 0x0000000000007941 */ /* 0x000fea0003800000 */
.L_x_3229:
[----:B------:R-:W-:-:S05]  /*9d50*/  IMAD R3, R0, R7, RZ ;  /* 0x0000000700037224 */ /* 0x000fca00078e02ff */
[----:B------:R-:W-:-:S07]  /*9d60*/  VIMNMX R2, R2, R3, !PT ;  /* 0x0000000302027248 */ /* 0x000fce0007fe0100 */
.L_x_3228:
[----:B------:R-:W-:-:S04]  /*9d70*/  VIADD R2, R2, 0x5f ;  /* 0x0000005f02027836 */ /* 0x000fc80000000000 */
[----:B------:R-:W-:-:S05]  /*9d80*/  IMAD.HI R2, R2, 0x2aaaaaab, RZ ;  /* 0x2aaaaaab02027827 */ /* 0x000fca00078e02ff */
[----:B------:R-:W-:-:S04]  /*9d90*/  SHF.R.U32.HI R3, RZ, 0x1f, R2 ;  /* 0x0000001fff037819 */ /* 0x000fc80000011602 */
[----:B------:R-:W-:-:S04]  /*9da0*/  LEA.HI.SX32 R2, R2, R3, 0x1c ;  /* 0x0000000302027211 */ /* 0x000fc800078fe2ff */
[----:B------:R-:W-:-:S04]  /*9db0*/  VIMNMX R2, R2, UR45, !PT ;  /* 0x0000002d02027c48 */ /* 0x000fc8000ffe0100 */
[----:B------:R-:W-:-:S13]  /*9dc0*/  ISETP.GE.AND P1, PT, R10, R2, PT ;  /* 0x000000020a00720c */ /* 0x000fda0003f26270 */
[----:B------:R-:W-:Y:S05]  /*9dd0*/  @!P1 BRA `(.L_x_3232) ;  /* 0x0000009c00709947 */ /* 0x000fea0003800000 */
.L_x_3249:
        /* <DEDUP_REMOVED lines=24> */
.L_x_3234:
[----:B------:R-:W-:Y:S05]  /*9f60*/  BSYNC B0 ;  /* 0x0000000000007941 */ /* 0x000fea0003800000 */
.L_x_3233:
        /* <DEDUP_REMOVED lines=13> */
.L_x_3236:
[----:B------:R-:W-:Y:S05]  /*a040*/  BSYNC B0 ;  /* 0x0000000000007941 */ /* 0x000fea0003800000 */
.L_x_3235:
        /* <DEDUP_REMOVED lines=8> */
.L_x_3238:
[----:B------:R-:W-:Y:S05]  /*a0d0*/  BSYNC B0 ;  /* 0x0000000000007941 */ /* 0x000fea0003800000 */
.L_x_3237:
        /* <DEDUP_REMOVED lines=59> */
.L_x_3241:
[----:B------:R-:W-:Y:S05]  /*a490*/  BSYNC B0 ;  /* 0x0000000000007941 */ /* 0x000fea0003800000 */
.L_x_3240:
        /* <DEDUP_REMOVED lines=10> */
.L_x_3243:
[----:B------:R-:W-:Y:S05]  /*a540*/  BSYNC B0 ;  /* 0x0000000000007941 */ /* 0x000fea0003800000 */
.L_x_3242:
[----:B------:R-:W-:Y:S04]  /*a550*/  BSSY B0, `(.L_x_3244) ;  /* 0x0000006000007945 */ /* 0x000fe80003800000 */
[----:B-1----:R-:W-:Y:S05]  /*a560*/  @P2 BRA `(.L_x_3245) ;  /* 0x0000000000102947 */ /* 0x002fea0003800000 */
[----:B-----5:R-:W-:Y:S01]  /*a570*/  IMAD R4, R4, 0x8, R6 ;  /* 0x0000000804047824 */ /* 0x020fe200078e0206 */
[----:B------:R-:W-:-:S04]  /*a580*/  SHF.L.U32 R5, R5, 0x1f, RZ ;  /* 0x0000001f05057819 */ /* 0x000fc800000006ff */
[----:B------:R-:W1:Y:S02]  /*a590*/  SYNCS.PHASECHK.TRANS64.TRYWAIT P2, [R4+URZ], R5 ;  /* 0x00000005040075a7 */ /* 0x000e64000804017f */
[----:B-1----:R-:W-:Y:S05]  /*a5a0*/  @!P2 BRA `(.L_x_3246) ;  /* 0x000001fc0040a947 */ /* 0x002fea0003800000 */
.L_x_3245:
[----:B------:R-:W-:Y:S05]  /*a5b0*/  BSYNC B0 ;  /* 0x0000000000007941 */ /* 0x000fea0003800000 */
.L_x_3244:
        /* <DEDUP_REMOVED lines=261> */
[----:B------:R-:W-:-:S04]  /*b610*/  FMUL.FTZ R11, R28, R9 ;  /* 0x000000091c0b7220 */ /* 0x000fc80000410000 */
[----:B------:R-:W3:Y:S01]  /*b620*/  MUFU.TANH R7, R7 ;  /* 0x0000000700077308 */ /* 0x000ee20000002400 */
[-C--:B------:R-:W-:Y:S01]  /*b630*/  FMUL.FTZ R20, R29, R9.reuse ;  /* 0x000000091d147220 */ /* 0x080fe20000410000 */
[----:B------:R-:W-:-:S06]  /*b640*/  FMUL.FTZ R28, R32, R9 ;  /* 0x00000009201c7220 */ /* 0x000fcc0000410000 */
[----:B------:R-:W2:Y:S01]  /*b650*/  MUFU.TANH R8, R8 ;  /* 0x0000000800087308 */ /* 0x000ea20000002400 */
[-C--:B------:R-:W-:Y:S01]  /*b660*/  FMUL.FTZ R122, R30, R9.reuse ;  /* 0x000000091e7a7220 */ /* 0x080fe20000410000 */
[----:B------:R-:W-:-:S06]  /*b670*/  FMUL.FTZ R30, R33, R9 ;  /* 0x00000009211e7220 */ /* 0x000fcc0000410000 */
[----:B------:R3:W0:Y:S01]  /*b680*/  MUFU.TANH R12, R11 ;  /* 0x0000000b000c7308 */ /* 0x0006220000002400 */
[----:B------:R-:W-:-:S07]  /*b690*/  FMUL.FTZ R32, R36, R9 ;  /* 0x0000000924207220 */ /* 0x000fce0000410000 */
[----:B------:R-:W1:Y:S01]  /*b6a0*/  MUFU.TANH R20, R20 ;  /* 0x0000001400147308 */ /* 0x000e620000002400 */
[----:B---3--:R-:W-:Y:S01]  /*b6b0*/  FMNMX.FTZ R11, R7, R4, !PT ;  /* 0x00000004070b7209 */ /* 0x008fe20007810000 */
[-C--:B------:R-:W-:Y:S01]  /*b6c0*/  FMUL.FTZ R36, R37, R9.reuse ;  /* 0x0000000925247220 */ /* 0x080fe20000410000 */
[-C--:B------:R-:W-:Y:S01]  /*b6d0*/  FMUL.FTZ R40, R40, R9.reuse ;  /* 0x0000000928287220 */ /* 0x080fe20000410000 */
[----:B------:R-:W-:-:S04]  /*b6e0*/  FMUL.FTZ R76, R41, R9 ;  /* 0x00000009294c7220 */ /* 0x000fc80000410000 */
[----:B------:R-:W3:Y:S01]  /*b6f0*/  MUFU.TANH R28, R28 ;  /* 0x0000001c001c7308 */ /* 0x000ee20000002400 */
[----:B--2---:R-:W-:Y:S01]  /*b700*/  FMNMX.FTZ R11, R8, R11, !PT ;  /* 0x0000000b080b7209 */ /* 0x004fe20007810000 */
[-C--:B------:R-:W-:Y:S01]  /*b710*/  FMUL.FTZ R78, R44, R9.reuse ;  /* 0x000000092c4e7220 */ /* 0x080fe20000410000 */
[-C--:B------:R-:W-:Y:S01]  /*b720*/  FMUL.FTZ R82, R45, R9.reuse ;  /* 0x000000092d527220 */ /* 0x080fe20000410000 */
[-C--:B------:R-:W-:Y:S01]  /*b730*/  FMUL.FTZ R84, R48, R9.reuse ;  /* 0x0000000930547220 */ /* 0x080fe20000410000 */
[-C--:B------:R-:W-:Y:S01]  /*b740*/  FMUL.FTZ R92, R49, R9.reuse ;  /* 0x00000009315c7220 */ /* 0x080fe20000410000 */
[-C--:B------:R-:W-:Y:S01]  /*b750*/  FMUL.FTZ R88, R52, R9.reuse ;  /* 0x0000000934587220 */ /* 0x080fe20000410000 */
[----:B------:R-:W-:Y:S01]  /*b760*/  FMUL.FTZ R60, R60, R9 ;  /* 0x000000093c3c7220 */ /* 0x000fe20000410000 */
[----:B------:R-:W2:Y:S01]  /*b770*/  MUFU.TANH R30, R30 ;  /* 0x0000001e001e7308 */ /* 0x000ea20000002400 */
[----:B0-----:R-:W-:Y:S01]  /*b780*/  FMNMX.FTZ R11, R12, R11, !PT ;  /* 0x0000000b0c0b7209 */ /* 0x001fe20007810000 */
[-C--:B------:R-:W-:Y:S01]  /*b790*/  FMUL.FTZ R74, R61, R9.reuse ;  /* 0x000000093d4a7220 */ /* 0x080fe20000410000 */
[-C--:B------:R-:W-:Y:S01]  /*b7a0*/  FMUL.FTZ R72, R64, R9.reuse ;  /* 0x0000000940487220 */ /* 0x080fe20000410000 */
[-C--:B------:R-:W-:Y:S01]  /*b7b0*/  FMUL.FTZ R80, R65, R9.reuse ;  /* 0x0000000941507220 */ /* 0x080fe20000410000 */
[-C--:B------:R-:W-:Y:S01]  /*b7c0*/  FMUL.FTZ R86, R68, R9.reuse ;  /* 0x0000000944567220 */ /* 0x080fe20000410000 */
[-C--:B------:R-:W-:Y:S01]  /*b7d0*/  FMUL.FTZ R90, R69, R9.reuse ;  /* 0x00000009455a7220 */ /* 0x080fe20000410000 */
[----:B------:R-:W-:Y:S01]  /*b7e0*/  FMUL.FTZ R6, R26, R9 ;  /* 0x000000091a067220 */ /* 0x000fe20000410000 */
[----:B------:R-:W0:Y:S01]  /*b7f0*/  MUFU.TANH R32, R32 ;  /* 0x0000002000207308 */ /* 0x000e220000002400 */
[----:B-1----:R-:W-:Y:S01]  /*b800*/  FMNMX.FTZ R11, R20, R11, !PT ;  /* 0x0000000b140b7209 */ /* 0x002fe20007810000 */
[-C--:B------:R-:W-:Y:S01]  /*b810*/  FMUL.FTZ R3, R27, R9.reuse ;  /* 0x000000091b037220 */ /* 0x080fe20000410000 */
[-C--:B------:R-:W-:Y:S01]  /*b820*/  FMUL.FTZ R132, R31, R9.reuse ;  /* 0x000000091f847220 */ /* 0x080fe20000410000 */
[-C--:B------:R-:W-:Y:S01]  /*b830*/  FMUL.FTZ R142, R34, R9.reuse ;  /* 0x00000009228e7220 */ /* 0x080fe20000410000 */
[-C--:B------:R-:W-:Y:S01]  /*b840*/  FMUL.FTZ R148, R35, R9.reuse ;  /* 0x0000000923947220 */ /* 0x080fe20000410000 */
[-C--:B------:R-:W-:Y:S01]  /*b850*/  FMUL.FTZ R182, R38, R9.reuse ;  /* 0x0000000926b67220 */ /* 0x080fe20000410000 */
[----:B------:R-:W-:Y:S01]  /*b860*/  FMUL.FTZ R176, R39, R9 ;  /* 0x0000000927b07220 */ /* 0x000fe20000410000 */
[----:B------:R-:W1:Y:S01]  /*b870*/  MUFU.TANH R36, R36 ;  /* 0x0000002400247308 */ /* 0x000e620000002400 */
[----:B---3--:R-:W-:Y:S01]  /*b880*/  FMNMX.FTZ R11, R28, R11, !PT ;  /* 0x0000000b1c0b7209 */ /* 0x008fe20007810000 */
[-C--:B------:R-:W-:Y:S01]  /*b890*/  FMUL.FTZ R166, R42, R9.reuse ;  /* 0x000000092aa67220 */ /* 0x080fe20000410000 */
[-C--:B------:R-:W-:Y:S01]  /*b8a0*/  FMUL.FTZ R158, R43, R9.reuse ;  /* 0x000000092b9e7220 */ /* 0x080fe20000410000 */
[-C--:B------:R-:W-:Y:S01]  /*b8b0*/  FMUL.FTZ R13, R46, R9.reuse ;  /* 0x000000092e0d7220 */ /* 0x080fe20000410000 */
[-C--:B------:R-:W-:Y:S01]  /*b8c0*/  FMUL.FTZ R18, R50, R9.reuse ;  /* 0x0000000932127220 */ /* 0x080fe20000410000 */
[-C--:B------:R-:W-:Y:S01]  /*b8d0*/  FMUL.FTZ R160, R51, R9.reuse ;  /* 0x0000000933a07220 */ /* 0x080fe20000410000 */
[----:B------:R-:W-:Y:S01]  /*b8e0*/  FMUL.FTZ R168, R54, R9 ;  /* 0x0000000936a87220 */ /* 0x000fe20000410000 */
        /* <DEDUP_REMOVED lines=13> */
[----:B------:R-:W-:Y:S01]  /*b9c0*/  FMUL.FTZ R79, R71, R9 ;  /* 0x00000009474f7220 */ /* 0x000fe20000410000 */
[----:B------:R-:W4:Y:S02]  /*b9d0*/  LD.E R37, desc[UR40][R16.64+0x248] ;  /* 0x0002482810257980 */ /* 0x000f24000c101900 */
[----:B------:R-:W0:Y:S01]  /*b9e0*/  MUFU.TANH R78, R78 ;  /* 0x0000004e004e7308 */ /* 0x000e220000002400 */
[----:B-1----:R-:W-:Y:S01]  /*b9f0*/  FMNMX.FTZ R11, R36, R11, !PT ;  /* 0x0000000b240b7209 */ /* 0x002fe20007810000 */
[----:B------:R-:W4:Y:S04]  /*ba00*/  LD.E R33, desc[UR40][R16.64+0x25c] ;  /* 0x00025c2810217980 */ /* 0x000f28000c101900 */
[----:B------:R-:W4:Y:S02]  /*ba10*/  LD.E R41, desc[UR40][R16.64+0x27c] ;  /* 0x00027c2810297980 */ /* 0x000f24000c101900 */
[----:B------:R-:W1:Y:S01]  /*ba20*/  MUFU.TANH R82, R82 ;  /* 0x0000005200527308 */ /* 0x000e620000002400 */
[----:B---3--:R-:W-:Y:S01]  /*ba30*/  FMNMX.FTZ R11, R40, R11, !PT ;  /* 0x0000000b280b7209 */ /* 0x008fe20007810000 */
[----:B------:R-:W-:Y:S01]  /*ba40*/  FMUL.FTZ R48, R56, R9 ;  /* 0x0000000938307220 */ /* 0x000fe20000410000 */
[----:B------:R-:W3:Y:S04]  /*ba50*/  LD.E R49, desc[UR40][R16.64+0x278] ;  /* 0x0002782810317980 */ /* 0x000ee8000c101900 */
[----:B------:R-:W3:Y:S01]  /*ba60*/  LD.E R45, desc[UR40][R16.64+0x28c] ;  /* 0x00028c28102d7980 */ /* 0x000ee2000c101900 */
[----:B------:R-:W1:Y:S01]  /*ba70*/  MUFU.TANH R84, R84 ;  /* 0x0000005400547308 */ /* 0x000e620000002400 */
[----:B--2---:R-:W-:-:S07]  /*ba80*/  FMNMX.FTZ R11, R76, R11, !PT ;  /* 0x0000000b4c0b7209 */ /* 0x004fce0007810000 */
[----:B------:R-:W2:Y:S01]  /*ba90*/  MUFU.TANH R92, R92 ;  /* 0x0000005c005c7308 */ /* 0x000ea20000002400 */
[----:B0-----:R-:W-:Y:S01]  /*baa0*/  FMNMX.FTZ R11, R78, R11, !PT ;  /* 0x0000000b4e0b7209 */ /* 0x001fe20007810000 */
[----:B------:R-:W-:Y:S01]  /*bab0*/  FMUL.FTZ R52, R57, R9 ;  /* 0x0000000939347220 */ /* 0x000fe20000410000 */
[----:B------:R-:W3:Y:S05]  /*bac0*/  LD.E R27, desc[UR40][R16.64+0x42c] ;  /* 0x00042c28101b7980 */ /* 0x000eea000c101900 */
[----:B------:R-:W0:Y:S01]  /*bad0*/  MUFU.TANH R88, R88 ;  /* 0x0000005800587308 */ /* 0x000e220000002400 */
[----:B-1----:R-:W-:Y:S01]  /*bae0*/  FMNMX.FTZ R11, R82, R11, !PT ;  /* 0x0000000b520b7209 */ /* 0x002fe20007810000 */
[----:B------:R-:W3:Y:S04]  /*baf0*/  LD.E R38, desc[UR40][R16.64+0x244] ;  /* 0x0002442810267980 */ /* 0x000ee8000c101900 */
[----:B------:R-:W3:Y:S02]  /*bb00*/  LD.E R34, desc[UR40][R16.64+0x250] ;  /* 0x0002502810227980 */ /* 0x000ee4000c101900 */
[----:B------:R-:W1:Y:S01]  /*bb10*/  MUFU.TANH R44, R44 ;  /* 0x0000002c002c7308 */ /* 0x000e620000002400 */
[----:B------:R-:W-:Y:S01]  /*bb20*/  FMNMX.FTZ R11, R84, R11, !PT ;  /* 0x0000000b540b7209 */ /* 0x000fe20007810000 */
[----:B------:R-:W3:Y:S04]  /*bb30*/  LD.E R46, desc[UR40][R16.64+0x270] ;  /* 0x00027028102e7980 */ /* 0x000ee8000c101900 */
[----:B------:R-:W3:Y:S02]  /*bb40*/  LD.E R42, desc[UR40][R16.64+0x274] ;  /* 0x00027428102a7980 */ /* 0x000ee4000c101900 */
[----:B------:R-:W1:Y:S01]  /*bb50*/  MUFU.TANH R48, R48 ;  /* 0x0000003000307308 */ /* 0x000e620000002400 */
[----:B--2---:R-:W-:Y:S01]  /*bb60*/  FMNMX.FTZ R11, R92, R11, !PT ;  /* 0x0000000b5c0b7209 */ /* 0x004fe20007810000 */
[----:B------:R-:W2:Y:S04]  /*bb70*/  LD.E R50, desc[UR40][R16.64+0x284] ;  /* 0x0002842810327980 */ /* 0x000ea8000c101900 */
[----:B------:R-:W2:Y:S02]  /*bb80*/  LD.E R54, desc[UR40][R16.64+0x290] ;  /* 0x0002902810367980 */ /* 0x000ea4000c101900 */
[----:B------:R-:W1:Y:S01]  /*bb90*/  MUFU.TANH R52, R52 ;  /* 0x0000003400347308 */ /* 0x000e620000002400 */
[----:B0-----:R-:W-:Y:S01]  /*bba0*/  FMNMX.FTZ R11, R88, R11, !PT ;  /* 0x0000000b580b7209 */ /* 0x001fe20007810000 */
[----:B------:R-:W2:Y:S06]  /*bbb0*/  LD.E R56, desc[UR40][R16.64+0x2a0] ;  /* 0x0002a02810387980 */ /* 0x000eac000c101900 */
[----:B------:R-:W0:Y:S01]  /*bbc0*/  MUFU.TANH R60, R60 ;  /* 0x0000003c003c7308 */ /* 0x000e220000002400 */
[----:B-1----:R-:W-:Y:S01]  /*bbd0*/  FMNMX.FTZ R11, R44, R11, !PT ;  /* 0x0000000b2c0b7209 */ /* 0x002fe20007810000 */
[----:B------:R-:W2:Y:S04]  /*bbe0*/  LD.E R58, desc[UR40][R16.64+0x2a4] ;  /* 0x0002a428103a7980 */ /* 0x000ea8000c101900 */
[----:B------:R-:W2:Y:S02]  /*bbf0*/  LD.E R61, desc[UR40][R16.64+0x2ac] ;  /* 0x0002ac28103d7980 */ /* 0x000ea4000c101900 */
[----:B------:R-:W1:Y:S01]  /*bc00*/  MUFU.TANH R74, R74 ;  /* 0x0000004a004a7308 */ /* 0x000e620000002400 */
[----:B------:R-:W-:Y:S01]  /*bc10*/  FMNMX.FTZ R11, R48, R11, !PT ;  /* 0x0000000b300b7209 */ /* 0x000fe20007810000 */
[----:B------:R-:W2:Y:S04]  /*bc20*/  LD.E R68, desc[UR40][R16.64+0x2b0] ;  /* 0x0002b02810447980 */ /* 0x000ea8000c101900 */
[----:B------:R-:W2:Y:S02]  /*bc30*/  LD.E R64, desc[UR40][R16.64+0x2c4] ;  /* 0x0002c42810407980 */ /* 0x000ea4000c101900 */
[----:B------:R-:W1:Y:S01]  /*bc40*/  MUFU.TANH R72, R72 ;  /* 0x0000004800487308 */ /* 0x000e620000002400 */
[----:B------:R-:W-:Y:S01]  /*bc50*/  FMNMX.FTZ R11, R52, R11, !PT ;  /* 0x0000000b340b7209 */ /* 0x000fe20007810000 */
        /* <DEDUP_REMOVED lines=11> */
[----:B------:R-:W2:Y:S03]  /*bd10*/  LD.E R39, desc[UR40][R16.64+0x23c] ;  /* 0x00023c2810277980 */ /* 0x000ea6000c101900 */
[----:B------:R-:W-:Y:S01]  /*bd20*/  FMNMX.FTZ R11, R80, R11, !PT ;  /* 0x0000000b500b7209 */ /* 0x000fe20007810000 */
[----:B------:R-:W2:Y:S02]  /*bd30*/  LD.E R35, desc[UR40][R16.64+0x24c] ;  /* 0x00024c2810237980 */ /* 0x000ea4000c101900 */
[----:B------:R-:W1:Y:S01]  /*bd40*/  MUFU.TANH R6, R6 ;  /* 0x0000000600067308 */ /* 0x000e620000002400 */
[----:B0-----:R-:W-:Y:S01]  /*bd50*/  FMNMX.FTZ R11, R86, R11, !PT ;  /* 0x0000000b560b7209 */ /* 0x001fe20007810000 */
[----:B------:R-:W2:Y:S04]  /*bd60*/  LD.E R51, desc[UR40][R16.64+0x26c] ;  /* 0x00026c2810337980 */ /* 0x000ea8000c101900 */
[----:B------:R-:W2:Y:S02]  /*bd70*/  LD.E R43, desc[UR40][R16.64+0x298] ;  /* 0x00029828102b7980 */ /* 0x000ea4000c101900 */
[----:B------:R-:W0:Y:S01]  /*bd80*/  MUFU.TANH R3, R3 ;  /* 0x0000000300037308 */ /* 0x000e220000002400 */
[----:B-1----:R-:W-:Y:S01]  /*bd90*/  FMNMX.FTZ R15, R90, R11, !PT ;  /* 0x0000000b5a0f7209 */ /* 0x002fe20007810000 */
[----:B------:R-:W2:Y:S06]  /*bda0*/  LD.E R63, desc[UR40][R16.64+0x29c] ;  /* 0x00029c28103f7980 */ /* 0x000eac000c101900 */
[----:B------:R-:W1:Y:S01]  /*bdb0*/  MUFU.TANH R122, R122 ;  /* 0x0000007a007a7308 */ /* 0x000e620000002400 */
[----:B------:R-:W1:Y:S01]  /*bdc0*/  SHFL.BFLY PT, R14, R15, 0x2, 0x1f ;  /* 0x0c401f000f0e7f89 */ /* 0x000e6200000e0000 */
[----:B------:R-:W-:-:S03]  /*bdd0*/  FMNMX.FTZ R24, R6, R5, !PT ;  /* 0x0000000506187209 */ /* 0x000fc60007810000 */
[----:B------:R-:W2:Y:S03]  /*bde0*/  LD.E R55, desc[UR40][R16.64+0x2a8] ;  /* 0x0002a82810377980 */ /* 0x000ea6000c101900 */
[----:B------:R-:W1:Y:S01]  /*bdf0*/  MUFU.TANH R132, R132 ;  /* 0x0000008400847308 */ /* 0x000e620000002400 */
[----:B0-----:R-:W-:Y:S01]  /*be00*/  FMNMX.FTZ R11, R3, R24, !PT ;  /* 0x00000018030b7209 */ /* 0x001fe20007810000 */
[----:B------:R-:W2:Y:S04]  /*be10*/  LD.E R59, desc[UR40][R16.64+0x2b8] ;  /* 0x0002b828103b7980 */ /* 0x000ea8000c101900 */
[----:B------:R-:W2:Y:S02]  /*be20*/  LD.E R57, desc[UR40][R16.64+0x2bc] ;  /* 0x0002bc2810397980 */ /* 0x000ea4000c101900 */
[----:B------:R-:W0:Y:S01]  /*be30*/  MUFU.TANH R142, R142 ;  /* 0x0000008e008e7308 */ /* 0x000e220000002400 */
[----:B-1----:R-:W-:Y:S01]  /*be40*/  FMNMX.FTZ R11, R122, R11, !PT ;  /* 0x0000000b7a0b7209 */ /* 0x002fe20007810000 */
[----:B------:R-:W2:Y:S04]  /*be50*/  LD.E R53, desc[UR40][R16.64+0x2c8] ;  /* 0x0002c82810357980 */ /* 0x000ea8000c101900 */
[----:B------:R-:W2:Y:S02]  /*be60*/  LD.E R71, desc[UR40][R16.64+0x2d8] ;  /* 0x0002d82810477980 */ /* 0x000ea4000c101900 */
[----:B------:R-:W1:Y:S01]  /*be70*/  MUFU.TANH R148, R148 ;  /* 0x0000009400947308 */ /* 0x000e620000002400 */
[----:B------:R-:W-:Y:S01]  /*be80*/  FMNMX.FTZ R11, R132, R11, !PT ;  /* 0x0000000b840b7209 */ /* 0x000fe20007810000 */
[----:B------:R-:W2:Y:S06]  /*be90*/  LD.E R67, desc[UR40][R16.64+0x2e8] ;  /* 0x0002e82810437980 */ /* 0x000eac000c101900 */
[----:B------:R-:W1:Y:S01]  /*bea0*/  MUFU.TANH R182, R182 ;  /* 0x000000b600b67308 */ /* 0x000e620000002400 */
[----:B0-----:R-:W-:-:S07]  /*beb0*/  FMNMX.FTZ R11, R142, R11, !PT ;  /* 0x0000000b8e0b7209 */ /* 0x001fce0007810000 */
[----:B------:R-:W0:Y:S01]  /*bec0*/  MUFU.TANH R176, R176 ;  /* 0x000000b000b07308 */ /* 0x000e220000002400 */
[----:B------:R-:W-:Y:S01]  /*bed0*/  FMNMX.FTZ R19, R15, R14, !PT ;  /* 0x0000000e0f137209 */ /* 0x000fe20007810000 */
[----:B------:R-:W-:Y:S01]  /*bee0*/  FMUL.FTZ R14, R47, R9 ;  /* 0x000000092f0e7220 */ /* 0x000fe20000410000 */
[----:B-1----:R-:W-:-:S05]  /*bef0*/  FMNMX.FTZ R11, R148, R11, !PT ;  /* 0x0000000b940b7209 */ /* 0x002fca0007810000 */
[----:B------:R-:W1:Y:S01]  /*bf00*/  MUFU.TANH R166, R166 ;  /* 0x000000a600a67308 */ /* 0x000e620000002400 */
[----:B------:R-:W-:-:S07]  /*bf10*/  FMNMX.FTZ R11, R182, R11, !PT ;  /* 0x0000000bb60b7209 */ /* 0x000fce0007810000 */
[----:B------:R-:W1:Y:S01]  /*bf20*/  MUFU.TANH R158, R158 ;  /* 0x0000009e009e7308 */ /* 0x000e620000002400 */
[----:B0-----:R-:W-:-:S07]  /*bf30*/  FMNMX.FTZ R11, R176, R11, !PT ;  /* 0x0000000bb00b7209 */ /* 0x001fce0007810000 */
[----:B------:R-:W0:Y:S01]  /*bf40*/  MUFU.TANH R13, R13 ;  /* 0x0000000d000d7308 */ /* 0x000e220000002400 */
[----:B-1----:R-:W-:-:S07]  /*bf50*/  FMNMX.FTZ R11, R166, R11, !PT ;  /* 0x0000000ba60b7209 */ /* 0x002fce0007810000 */
[----:B------:R-:W-:Y:S08]  /*bf60*/  MUFU.TANH R18, R18 ;  /* 0x0000001200127308 */ /* 0x000ff00000002400 */
[----:B------:R-:W-:Y:S08]  /*bf70*/  MUFU.TANH R160, R160 ;  /* 0x000000a000a07308 */ /* 0x000ff00000002400 */
[----:B------:R-:W-:Y:S08]  /*bf80*/  MUFU.TANH R168, R168 ;  /* 0x000000a800a87308 */ /* 0x000ff00000002400 */
[----:B------:R-:W-:Y:S08]  /*bf90*/  MUFU.TANH R174, R174 ;  /* 0x000000ae00ae7308 */ /* 0x000ff00000002400 */
[----:B------:R-:W-:Y:S08]  /*bfa0*/  MUFU.TANH R218, R218 ;  /* 0x000000da00da7308 */ /* 0x000ff00000002400 */
[----:B------:R-:W-:Y:S08]  /*bfb0*/  MUFU.TANH R220, R220 ;  /* 0x000000dc00dc7308 */ /* 0x000ff00000002400 */
[----:B------:R-:W-:Y:S01]  /*bfc0*/  MUFU.TANH R228, R228 ;  /* 0x000000e400e47308 */ /* 0x000fe20000002400 */
[----:B------:R-:W1:Y:S07]  /*bfd0*/  SHFL.BFLY PT, R26, R19, 0x1, 0x1f ;  /* 0x0c201f00131a7f89 */ /* 0x000e6e00000e0000 */
[----:B------:R-:W-:Y:S08]  /*bfe0*/  MUFU.TANH R236, R236 ;  /* 0x000000ec00ec7308 */ /* 0x000ff00000002400 */
[----:B------:R-:W-:Y:S08]  /*bff0*/  MUFU.TANH R73, R73 ;  /* 0x0000004900497308 */ /* 0x000ff00000002400 */
[----:B------:R-:W-:Y:S08]  /*c000*/  MUFU.TANH R75, R75 ;  /* 0x0000004b004b7308 */ /* 0x000ff00000002400 */
[----:B------:R-:W-:Y:S08]  /*c010*/  MUFU.TANH R77, R77 ;  /* 0x0000004d004d7308 */ /* 0x000ff00000002400 */
[----:B------:R-:W-:Y:S01]  /*c020*/  MUFU.TANH R79, R79 ;  /* 0x0000004f004f7308 */ /* 0x000fe20000002400 */
[----:B------:R-:W-:Y:S04]  /*c030*/  ST.E desc[UR40][R16.64+0x440], R15 ;  /* 0x0004400f10007985 */ /* 0x000fe8000c101928 */
[----:B------:R-:W2:Y:S03]  /*c040*/  LD.E R47, desc[UR40][R16.64+0x288] ;  /* 0x00028828102f7980 */ /* 0x000ea6000c101900 */
[----:B------:R-:W1:Y:S01]  /*c050*/  MUFU.TANH R14, R14 ;  /* 0x0000000e000e7308 */ /* 0x000e620000002400 */
[----:B------:R-:W-:-:S04]  /*c060*/  FMNMX.FTZ R24, R158, R11, !PT ;  /* 0x0000000b9e187209 */ /* 0x000fc80007810000 */
[----:B0-----:R-:W-:-:S04]  /*c070*/  FMNMX.FTZ R11, R13, R24, !PT ;  /* 0x000000180d0b7209 */ /* 0x001fc80007810000 */
[----:B-1----:R-:W-:-:S04]  /*c080*/  FMNMX.FTZ R11, R14, R11, !PT ;  /* 0x0000000b0e0b7209 */ /* 0x002fc80007810000 */
[----:B------:R-:W-:-:S04]  /*c090*/  FMNMX.FTZ R11, R18, R11, !PT ;  /* 0x0000000b120b7209 */ /* 0x000fc80007810000 */
        /* <DEDUP_REMOVED lines=8> */
[----:B------:R-:W-:Y:S02]  /*c120*/  FMNMX.FTZ R24, R75, R24, !PT ;  /* 0x000000184b187209 */ /* 0x000fe40007810000 */
[----:B------:R-:W-:Y:S02]  /*c130*/  FMNMX.FTZ R19, R19, R26, !PT ;  /* 0x0000001a13137209 */ /* 0x000fe40007810000 */
[----:B------:R-:W-:Y:S01]  /*c140*/  FMNMX.FTZ R24, R77, R24, !PT ;  /* 0x000000184d187209 */ /* 0x000fe20007810000 */
[----:B------:R-:W3:Y:S03]  /*c150*/  LD.E R26, desc[UR40][R16.64+0x450] ;  /* 0x00045028101a7980 */ /* 0x000ee6000c101900 */
[----:B------:R-:W-:Y:S01]  /*c160*/  FMNMX.FTZ R9, R79, R24, !PT ;  /* 0x000000184f097209 */ /* 0x000fe20007810000 */
[----:B------:R-:W-:Y:S04]  /*c170*/  ST.E desc[UR40][R16.64+0x440], R19 ;  /* 0x0004401310007985 */ /* 0x000fe8000c101928 */
[----:B------:R-:W4:Y:S04]  /*c180*/  LD.E R25, desc[UR40][R16.64+0x440] ;  /* 0x0004402810197980 */ /* 0x000f28000c101900 */
[----:B------:R-:W-:Y:S04]  /*c190*/  ST.E desc[UR40][R16.64+0x444], R9 ;  /* 0x0004440910007985 */ /* 0x000fe8000c101928 */
[----:B------:R-:W2:Y:S04]  /*c1a0*/  LD.E R11, desc[UR40][R16.64+0x444] ;  /* 0x00044428100b7980 */ /* 0x000ea8000c101900 */
[----:B------:R-:W3:Y:S01]  /*c1b0*/  LD.E R24, desc[UR40][R16.64+0x454] ;  /* 0x0004542810187980 */ /* 0x000ee2000c101900 */
[----:B----4-:R-:W-:-:S04]  /*c1c0*/  FMUL.FTZ R29, R25, R21 ;  /* 0x00000015191d7220 */ /* 0x010fc80000410000 */
[----:B------:R-:W-:Y:S02]  /*c1d0*/  FFMA.FTZ R153, R8, R21, -R29 ;  /* 0x0000001508997223 */ /* 0x000fe4000001081d */
[----:B--2---:R-:W0:Y:S02]  /*c1e0*/  SHFL.BFLY PT, R8, R11, 0x2, 0x1f ;  /* 0x0c401f000b087f89 */ /* 0x004e2400000e0000 */
[----:B0-----:R-:W-:-:S05]  /*c1f0*/  FMNMX.FTZ R8, R11, R8, !PT ;  /* 0x000000080b087209 */ /* 0x001fca0007810000 */
[----:B------:R-:W0:Y:S01]  /*c200*/  SHFL.BFLY PT, R9, R8, 0x1, 0x1f ;  /* 0x0c201f0008097f89 */ /* 0x000e2200000e0000 */
[----:B------:R-:W-:Y:S01]  /*c210*/  FADD.FTZ R4, R4, -R25 ;  /* 0x8000001904047221 */ /* 0x000fe20000010000 */
[----:B------:R-:W-:-:S03]  /*c220*/  FFMA.FTZ R152, R7, R21, -R29 ;  /* 0x0000001507987223 */ /* 0x000fc6000001081d */
[-C--:B------:R-:W-:Y:S01]  /*c230*/  FMUL.FTZ R4, R4, R21.reuse ;  /* 0x0000001504047220 */ /* 0x080fe20000410000 */
[-CC-:B------:R-:W-:Y:S02]  /*c240*/  FFMA.FTZ R164, R92, R21.reuse, -R29.reuse ;  /* 0x000000155ca47223 */ /* 0x180fe4000001081d */
[----:B------:R-:W-:Y:S01]  /*c250*/  MUFU.EX2 R152, R152 ;  /* 0x0000009800987308 */ /* 0x000fe20000000800 */
[-CC-:B------:R-:W-:Y:S01]  /*c260*/  FFMA.FTZ R154, R12, R21.reuse, -R29.reuse ;  /* 0x000000150c9a7223 */ /* 0x180fe2000001081d */
[----:B------:R-:W-:-:S06]  /*c270*/  FFMA.FTZ R155, R20, R21, -R29 ;  /* 0x00000015149b7223 */ /* 0x000fcc000001081d */
[----:B------:R-:W3:Y:S01]  /*c280*/  MUFU.EX2 R25, R4 ;  /* 0x0000000400197308 */ /* 0x000ee20000000800 */
[----:B0-----:R-:W-:Y:S01]  /*c290*/  FMNMX.FTZ R31, R8, R9, !PT ;  /* 0x00000009081f7209 */ /* 0x001fe20007810000 */
[----:B------:R-:W-:-:S06]  /*c2a0*/  FFMA.FTZ R9, R90, R21, -R29 ;  /* 0x000000155a097223 */ /* 0x000fcc000001081d */
[----:B------:R-:W0:Y:S01]  /*c2b0*/  MUFU.EX2 R153, R153 ;  /* 0x0000009900997308 */ /* 0x000e220000000800 */
[-CC-:B------:R-:W-:Y:S01]  /*c2c0*/  FFMA.FTZ R180, R28, R21.reuse, -R29.reuse ;  /* 0x000000151cb47223 */ /* 0x180fe2000001081d */
[-C--:B------:R-:W-:Y:S01]  /*c2d0*/  FFMA.FTZ R7, R30, R21.reuse, -R29 ;  /* 0x000000151e077223 */ /* 0x080fe2000001081d */
[----:B------:R-:W-:Y:S01]  /*c2e0*/  FADD.FTZ R90, R5, -R31 ;  /* 0x8000001f055a7221 */ /* 0x000fe20000010000 */
[----:B------:R-:W-:-:S04]  /*c2f0*/  FMUL.FTZ R81, R31, R21 ;  /* 0x000000151f517220 */ /* 0x000fc80000410000 */
[----:B------:R-:W-:Y:S01]  /*c300*/  MUFU.EX2 R154, R154 ;  /* 0x0000009a009a7308 */ /* 0x000fe20000000800 */
[----:B------:R-:W-:Y:S01]  /*c310*/  FMUL.FTZ R92, R21, R90 ;  /* 0x0000005a155c7220 */ /* 0x000fe20000410000 */
[-CC-:B------:R-:W-:Y:S01]  /*c320*/  FFMA.FTZ R183, R6, R21.reuse, -R81.reuse ;  /* 0x0000001506b77223 */ /* 0x180fe20000010851 */
[-CC-:B------:R-:W-:Y:S01]  /*c330*/  FFMA.FTZ R188, R3, R21.reuse, -R81.reuse ;  /* 0x0000001503bc7223 */ /* 0x180fe20000010851 */
[-CC-:B------:R-:W-:Y:S01]  /*c340*/  FFMA.FTZ R6, R122, R21.reuse, -R81.reuse ;  /* 0x000000157a067223 */ /* 0x180fe20000010851 */
[----:B------:R-:W-:-:S03]  /*c350*/  FFMA.FTZ R181, R132, R21, -R81 ;  /* 0x0000001584b57223 */ /* 0x000fc60000010851 */
[----:B------:R-:W-:Y:S01]  /*c360*/  MUFU.EX2 R155, R155 ;  /* 0x0000009b009b7308 */ /* 0x000fe20000000800 */
[-C--:B------:R-:W-:Y:S01]  /*c370*/  FFMA.FTZ R179, R142, R21.reuse, -R81 ;  /* 0x000000158eb37223 */ /* 0x080fe20000010851 */
[----:B---3--:R-:W-:Y:S01]  /*c380*/  FFMA.FTZ R26, R25, R26, R152 ;  /* 0x0000001a191a7223 */ /* 0x008fe20000010098 */
[-C--:B------:R-:W-:Y:S01]  /*c390*/  FFMA.FTZ R178, R32, R21.reuse, -R29 ;  /* 0x0000001520b27223 */ /* 0x080fe2000001081d */
[-C--:B------:R-:W-:Y:S01]  /*c3a0*/  FFMA.FTZ R177, R182, R21.reuse, -R81 ;  /* 0x00000015b6b17223 */ /* 0x080fe20000010851 */
[-CC-:B------:R-:W-:Y:S01]  /*c3b0*/  FFMA.FTZ R175, R36, R21.reuse, -R29.reuse ;  /* 0x0000001524af7223 */ /* 0x180fe2000001081d */
[-CC-:B------:R-:W-:Y:S01]  /*c3c0*/  FFMA.FTZ R169, R40, R21.reuse, -R29.reuse ;  /* 0x0000001528a97223 */ /* 0x180fe2000001081d */
[-C--:B------:R-:W-:Y:S01]  /*c3d0*/  FFMA.FTZ R172, R76, R21.reuse, -R29 ;  /* 0x000000154cac7223 */ /* 0x080fe2000001081d */
[----:B------:R-:W-:Y:S01]  /*c3e0*/  MUFU.EX2 R92, R92 ;  /* 0x0000005c005c7308 */ /* 0x000fe20000000800 */
[-CC-:B------:R-:W-:Y:S01]  /*c3f0*/  FFMA.FTZ R186, R148, R21.reuse, -R81.reuse ;  /* 0x0000001594ba7223 */ /* 0x180fe20000010851 */
[-C--:B------:R-:W-:Y:S01]  /*c400*/  FFMA.FTZ R173, R166, R21.reuse, -R81 ;  /* 0x00000015a6ad7223 */ /* 0x080fe20000010851 */
[-CC-:B------:R-:W-:Y:S01]  /*c410*/  FFMA.FTZ R170, R78, R21.reuse, -R29.reuse ;  /* 0x000000154eaa7223 */ /* 0x180fe2000001081d */
[-CC-:B------:R-:W-:Y:S01]  /*c420*/  FFMA.FTZ R167, R82, R21.reuse, -R29.reuse ;  /* 0x0000001552a77223 */ /* 0x180fe2000001081d */
[-CC-:B------:R-:W-:Y:S01]  /*c430*/  FFMA.FTZ R161, R84, R21.reuse, -R29.reuse ;  /* 0x0000001554a17223 */ /* 0x180fe2000001081d */
[-CC-:B------:R-:W-:Y:S01]  /*c440*/  FFMA.FTZ R159, R88, R21.reuse, -R29.reuse ;  /* 0x00000015589f7223 */ /* 0x180fe2000001081d */
[-C--:B------:R-:W-:Y:S01]  /*c450*/  FFMA.FTZ R162, R44, R21.reuse, -R29 ;  /* 0x000000152ca27223 */ /* 0x080fe2000001081d */
[----:B------:R-:W1:Y:S01]  /*c460*/  MUFU.EX2 R183, R183 ;  /* 0x000000b700b77308 */ /* 0x000e620000000800 */
[-CC-:B------:R-:W-:Y:S01]  /*c470*/  FFMA.FTZ R171, R13, R21.reuse, -R81.reuse ;  /* 0x000000150dab7223 */ /* 0x180fe20000010851 */
[-C--:B------:R-:W-:Y:S01]  /*c480*/  FFMA.FTZ R89, R14, R21.reuse, -R81 ;  /* 0x000000150e597223 */ /* 0x080fe20000010851 */
[-CC-:B------:R-:W-:Y:S01]  /*c490*/  FFMA.FTZ R156, R48, R21.reuse, -R29.reuse ;  /* 0x00000015309c7223 */ /* 0x180fe2000001081d */
[-CC-:B------:R-:W-:Y:S01]  /*c4a0*/  FFMA.FTZ R19, R52, R21.reuse, -R29.reuse ;  /* 0x0000001534137223 */ /* 0x180fe2000001081d */
[-CC-:B------:R-:W-:Y:S01]  /*c4b0*/  FFMA.FTZ R15, R60, R21.reuse, -R29.reuse ;  /* 0x000000153c0f7223 */ /* 0x180fe2000001081d */
[-CC-:B------:R-:W-:Y:S01]  /*c4c0*/  FFMA.FTZ R20, R74, R21.reuse, -R29.reuse ;  /* 0x000000154a147223 */ /* 0x180fe2000001081d */
[-C--:B------:R-:W-:Y:S01]  /*c4d0*/  FFMA.FTZ R11, R72, R21.reuse, -R29 ;  /* 0x00000015480b7223 */ /* 0x080fe2000001081d */
[----:B------:R-:W2:Y:S01]  /*c4e0*/  MUFU.EX2 R188, R188 ;  /* 0x000000bc00bc7308 */ /* 0x000ea20000000800 */
[-C--:B------:R-:W-:Y:S01]  /*c4f0*/  FFMA.FTZ R182, R176, R21.reuse, -R81 ;  /* 0x00000015b0b67223 */ /* 0x080fe20000010851 */
[----:B0-----:R-:W-:Y:S01]  /*c500*/  FADD.FTZ R103, R153, R26 ;  /* 0x0000001a99677221 */ /* 0x001fe20000010000 */
[-CC-:B------:R-:W-:Y:S01]  /*c510*/  FFMA.FTZ R12, R80, R21.reuse, -R29.reuse ;  /* 0x00000015500c7223 */ /* 0x180fe2000001081d */
[-C--:B------:R-:W-:Y:S01]  /*c520*/  FFMA.FTZ R8, R86, R21.reuse, -R29 ;  /* 0x0000001556087223 */ /* 0x080fe2000001081d */
[----:B------:R-:W3:Y:S03]  /*c530*/  LD.E R4, desc[UR40][R16.64+0x424] ;  /* 0x0004242810047980 */ /* 0x000ee6000c101900 */
[----:B------:R-:W0:Y:S01]  /*c540*/  MUFU.EX2 R6, R6 ;  /* 0x0000000600067308 */ /* 0x000e220000000800 */
[-CC-:B------:R-:W-:Y:S01]  /*c550*/  FFMA.FTZ R176, R158, R21.reuse, -R81.reuse ;  /* 0x000000159eb07223 */ /* 0x180fe20000010851 */
[-CC-:B------:R-:W-:Y:S01]  /*c560*/  FFMA.FTZ R165, R18, R21.reuse, -R81.reuse ;  /* 0x0000001512a57223 */ /* 0x180fe20000010851 */
[----:B------:R-:W4:Y:S05]  /*c570*/  LD.E R28, desc[UR40][R16.64+0x240] ;  /* 0x00024028101c7980 */ /* 0x000f2a000c101900 */
[----:B------:R-:W0:Y:S01]  /*c580*/  MUFU.EX2 R180, R180 ;  /* 0x000000b400b47308 */ /* 0x000e220000000800 */
[-CC-:B------:R-:W-:Y:S01]  /*c590*/  FFMA.FTZ R105, R160, R21.reuse, -R81.reuse ;  /* 0x00000015a0697223 */ /* 0x180fe20000010851 */
[-CC-:B------:R-:W-:Y:S01]  /*c5a0*/  FFMA.FTZ R163, R168, R21.reuse, -R81.reuse ;  /* 0x00000015a8a37223 */ /* 0x180fe20000010851 */
[-CC-:B------:R-:W-:Y:S01]  /*c5b0*/  FFMA.FTZ R166, R174, R21.reuse, -R81.reuse ;  /* 0x00000015aea67223 */ /* 0x180fe20000010851 */
[-CC-:B------:R-:W-:Y:S01]  /*c5c0*/  FFMA.FTZ R157, R218, R21.reuse, -R81.reuse ;  /* 0x00000015da9d7223 */ /* 0x180fe20000010851 */
[-CC-:B------:R-:W-:Y:S01]  /*c5d0*/  FFMA.FTZ R228, R228, R21.reuse, -R81.reuse ;  /* 0x00000015e4e47223 */ /* 0x180fe20000010851 */
[----:B------:R-:W4:Y:S02]  /*c5e0*/  LD.E R30, desc[UR40][R16.64+0x230] ;  /* 0x00023028101e7980 */ /* 0x000f24000c101900 */
[----:B------:R-:W0:Y:S01]  /*c5f0*/  MUFU.EX2 R181, R181 ;  /* 0x000000b500b57308 */ /* 0x000e220000000800 */
[-CC-:B------:R-:W-:Y:S01]  /*c600*/  FFMA.FTZ R160, R220, R21.reuse, -R81.reuse ;  /* 0x00000015dca07223 */ /* 0x180fe20000010851 */
[-CC-:B------:R-:W-:Y:S01]  /*c610*/  FFMA.FTZ R158, R236, R21.reuse, -R81.reuse ;  /* 0x00000015ec9e7223 */ /* 0x180fe20000010851 */
[-CC-:B------:R-:W-:Y:S01]  /*c620*/  FFMA.FTZ R13, R73, R21.reuse, -R81.reuse ;  /* 0x00000015490d7223 */ /* 0x180fe20000010851 */
[-CC-:B------:R-:W-:Y:S01]  /*c630*/  FFMA.FTZ R18, R75, R21.reuse, -R81.reuse ;  /* 0x000000154b127223 */ /* 0x180fe20000010851 */
[----:B------:R-:W-:-:S03]  /*c640*/  FFMA.FTZ R3, R77, R21, -R81 ;  /* 0x000000154d037223 */ /* 0x000fc60000010851 */
[----:B------:R-:W0:Y:S01]  /*c650*/  MUFU.EX2 R7, R7 ;  /* 0x0000000700077308 */ /* 0x000e220000000800 */
[----:B------:R-:W-:Y:S01]  /*c660*/  FFMA.FTZ R14, R79, R21, -R81 ;  /* 0x000000154f0e7223 */ /* 0x000fe20000010851 */
[----:B-1----:R-:W-:Y:S01]  /*c670*/  FFMA.FTZ R21, R92, R24, R183 ;  /* 0x000000185c157223 */ /* 0x002fe200000100b7 */
[----:B------:R-:W-:Y:S01]  /*c680*/  FADD.FTZ R24, R154, R103 ;  /* 0x000000679a187221 */ /* 0x000fe20000010000 */
[----:B------:R-:W4:Y:S04]  /*c690*/  LD.E R32, desc[UR40][R16.64+0x234] ;  /* 0x0002342810207980 */ /* 0x000f28000c101900 */
[----:B------:R-:W1:Y:S01]  /*c6a0*/  MUFU.EX2 R179, R179 ;  /* 0x000000b300b37308 */ /* 0x000e620000000800 */
[----:B--2---:R-:W-:Y:S01]  /*c6b0*/  FADD.FTZ R21, R188, R21 ;  /* 0x00000015bc157221 */ /* 0x004fe20000010000 */
[----:B------:R-:W-:Y:S01]  /*c6c0*/  FADD.FTZ R109, R155, R24 ;  /* 0x000000189b6d7221 */ /* 0x000fe20000010000 */
[----:B------:R-:W2:Y:S04]  /*c6d0*/  LD.E R36, desc[UR40][R16.64+0x254] ;  /* 0x0002542810247980 */ /* 0x000ea8000c101900 */
[----:B------:R-:W2:Y:S01]  /*c6e0*/  LD.E R40, desc[UR40][R16.64+0x260] ;  /* 0x0002602810287980 */ /* 0x000ea2000c101900 */
[----:B------:R-:W1:Y:S01]  /*c6f0*/  MUFU.EX2 R178, R178 ;  /* 0x000000b200b27308 */ /* 0x000e620000000800 */
[----:B0-----:R-:W-:Y:S01]  /*c700*/  FADD.FTZ R24, R6, R21 ;  /* 0x0000001506187221 */ /* 0x001fe20000010000 */
[----:B------:R-:W-:Y:S01]  /*c710*/  FADD.FTZ R26, R180, R109 ;  /* 0x0000006db41a7221 */ /* 0x000fe20000010000 */
[----:B------:R-:W2:Y:S04]  /*c720*/  LD.E R48, desc[UR40][R16.64+0x264] ;  /* 0x0002642810307980 */ /* 0x000ea8000c101900 */
[----:B------:R-:W2:Y:S01]  /*c730*/  LD.E R76, desc[UR40][R16.64+0x2e4] ;  /* 0x0002e428104c7980 */ /* 0x000ea2000c101900 */
[----:B------:R-:W0:Y:S03]  /*c740*/  MUFU.EX2 R186, R186 ;  /* 0x000000ba00ba7308 */ /* 0x000e260000000800 */
[----:B------:R-:W2:Y:S04]  /*c750*/  LD.E R90, desc[UR40][R16.64+0x350] ;  /* 0x00035028105a7980 */ /* 0x000ea8000c101900 */
[----:B------:R-:W2:Y:S01]  /*c760*/  LD.E R122, desc[UR40][R16.64+0x3a4] ;  /* 0x0003a428107a7980 */ /* 0x000ea2000c101900 */
[----:B------:R-:W0:Y:S01]  /*c770*/  MUFU.EX2 R175, R175 ;  /* 0x000000af00af7308 */ /* 0x000e220000000800 */
[----:B------:R-:W-:Y:S01]  /*c780*/  FADD.FTZ R24, R181, R24 ;  /* 0x00000018b5187221 */ /* 0x000fe20000010000 */
[----:B------:R-:W-:Y:S01]  /*c790*/  FADD.FTZ R115, R7, R26 ;  /* 0x0000001a07737221 */ /* 0x000fe20000010000 */
[----:B------:R-:W2:Y:S04]  /*c7a0*/  LD.E R44, desc[UR40][R16.64+0x280] ;  /* 0x00028028102c7980 */ /* 0x000ea8000c101900 */
[----:B------:R-:W2:Y:S01]  /*c7b0*/  LD.E R52, desc[UR40][R16.64+0x294] ;  /* 0x0002942810347980 */ /* 0x000ea2000c101900 */
[----:B------:R-:W0:Y:S03]  /*c7c0*/  MUFU.EX2 R177, R177 ;  /* 0x000000b100b17308 */ /* 0x000e260000000800 */
[----:B------:R-:W2:Y:S04]  /*c7d0*/  LD.E R132, desc[UR40][R16.64+0x3d0] ;  /* 0x0003d02810847980 */ /* 0x000ea8000c101900 */
[----:B------:R-:W2:Y:S01]  /*c7e0*/  LD.E R60, desc[UR40][R16.64+0x2c0] ;  /* 0x0002c028103c7980 */ /* 0x000ea2000c101900 */
[----:B------:R-:W0:Y:S01]  /*c7f0*/  MUFU.EX2 R169, R169 ;  /* 0x000000a900a97308 */ /* 0x000e220000000800 */
[----:B-1----:R-:W-:Y:S01]  /*c800*/  FADD.FTZ R21, R179, R24 ;  /* 0x00000018b3157221 */ /* 0x002fe20000010000 */
[----:B------:R-:W-:Y:S01]  /*c810*/  FADD.FTZ R26, R178, R115 ;  /* 0x00000073b21a7221 */ /* 0x000fe20000010000 */
[----:B------:R-:W2:Y:S04]  /*c820*/  LD.E R78, desc[UR40][R16.64+0x2d4] ;  /* 0x0002d428104e7980 */ /* 0x000ea8000c101900 */
[----:B------:R-:W2:Y:S01]  /*c830*/  LD.E R74, desc[UR40][R16.64+0x2f0] ;  /* 0x0002f028104a7980 */ /* 0x000ea2000c101900 */
[----:B------:R-:W1:Y:S03]  /*c840*/  MUFU.EX2 R182, R182 ;  /* 0x000000b600b67308 */ /* 0x000e660000000800 */
[----:B------:R-:W2:Y:S05]  /*c850*/  LD.E R142, desc[UR40][R16.64+0x3f4] ;  /* 0x0003f428108e7980 */ /* 0x000eaa000c101900 */
[----:B------:R-:W-:Y:S01]  /*c860*/  MUFU.EX2 R164, R164 ;  /* 0x000000a400a47308 */ /* 0x000fe20000000800 */
[----:B------:R1:W-:Y:S04]  /*c870*/  ST.E desc[UR40][R16.64+0x444], R31 ;  /* 0x0004441f10007985 */ /* 0x0003e8000c101928 */
[----:B------:R-:W2:Y:S03]  /*c880*/  LD.E R5, desc[UR40][R16.64+0x238] ;  /* 0x0002382810057980 */ /* 0x000ea6000c101900 */
[----:B------:R-:W1:Y:S01]  /*c890*/  MUFU.EX2 R172, R172 ;  /* 0x000000ac00ac7308 */ /* 0x000e620000000800 */
[----:B0-----:R-:W-:Y:S01]  /*c8a0*/  FADD.FTZ R24, R186, R21 ;  /* 0x00000015ba187221 */ /* 0x001fe20000010000 */
[----:B------:R-:W-:Y:S01]  /*c8b0*/  FADD.FTZ R26, R175, R26 ;  /* 0x0000001aaf1a7221 */ /* 0x000fe20000010000 */
[----:B------:R-:W2:Y:S04]  /*c8c0*/  LD.E R72, desc[UR40][R16.64+0x2f4] ;  /* 0x0002f42810487980 */ /* 0x000ea8000c101900 */
[----:B------:R-:W2:Y:S01]  /*c8d0*/  LD.E R82, desc[UR40][R16.64+0x300] ;  /* 0x0003002810527980 */ /* 0x000ea2000c101900 */
[----:B------:R-:W-:Y:S03]  /*c8e0*/  MUFU.EX2 R170, R170 ;  /* 0x000000aa00aa7308 */ /* 0x000fe60000000800 */
[----:B------:R-:W2:Y:S05]  /*c8f0*/  LD.E R148, desc[UR40][R16.64+0x420] ;  /* 0x0004202810947980 */ /* 0x000eaa000c101900 */
[----:B------:R-:W0:Y:S01]  /*c900*/  MUFU.EX2 R173, R173 ;  /* 0x000000ad00ad7308 */ /* 0x000e220000000800 */
[----:B------:R-:W-:Y:S01]  /*c910*/  FADD.FTZ R21, R177, R24 ;  /* 0x00000018b1157221 */ /* 0x000fe20000010000 */
[----:B------:R-:W-:Y:S01]  /*c920*/  FADD.FTZ R123, R169, R26 ;  /* 0x0000001aa97b7221 */ /* 0x000fe20000010000 */
[----:B------:R-:W2:Y:S04]  /*c930*/  LD.E R80, desc[UR40][R16.64+0x304] ;  /* 0x0003042810507980 */ /* 0x000ea8000c101900 */
[----:B------:R-:W2:Y:S01]  /*c940*/  LD.E R84, desc[UR40][R16.64+0x310] ;  /* 0x0003102810547980 */ /* 0x000ea2000c101900 */
[----:B------:R-:W-:Y:S03]  /*c950*/  MUFU.EX2 R167, R167 ;  /* 0x000000a700a77308 */ /* 0x000fe60000000800 */
[----:B------:R-:W2:Y:S04]  /*c960*/  LD.E R88, desc[UR40][R16.64+0x314] ;  /* 0x0003142810587980 */ /* 0x000ea8000c101900 */
[----:B------:R-:W2:Y:S01]  /*c970*/  LD.E R86, desc[UR40][R16.64+0x320] ;  /* 0x0003202810567980 */ /* 0x000ea2000c101900 */
[----:B------:R-:W0:Y:S01]  /*c980*/  MUFU.EX2 R176, R176 ;  /* 0x000000b000b07308 */ /* 0x000e220000000800 */
[----:B-1----:R-:W-:Y:S01]  /*c990*/  FADD.FTZ R24, R182, R21 ;  /* 0x00000015b6187221 */ /* 0x002fe20000010000 */
[----:B------:R-:W-:Y:S01]  /*c9a0*/  FADD.FTZ R21, R172, R123 ;  /* 0x0000007bac157221 */ /* 0x000fe20000010000 */
[----:B------:R-:W2:Y:S05]  /*c9b0*/  LD.E R29, desc[UR40][R16.64+0x258] ;  /* 0x00025828101d7980 */ /* 0x000eaa000c101900 */
[----:B------:R-:W1:Y:S08]  /*c9c0*/  MUFU.EX2 R161, R161 ;  /* 0x000000a100a17308 */ /* 0x000e700000000800 */
[----:B------:R-:W1:Y:S01]  /*c9d0*/  MUFU.EX2 R171, R171 ;  /* 0x000000ab00ab7308 */ /* 0x000e620000000800 */
[----:B0-----:R-:W-:Y:S01]  /*c9e0*/  FADD.FTZ R129, R173, R24 ;  /* 0x00000018ad817221 */ /* 0x001fe20000010000 */
[----:B------:R-:W-:Y:S01]  /*c9f0*/  FADD.FTZ R26, R170, R21 ;  /* 0x00000015aa1a7221 */ /* 0x000fe20000010000 */
[----:B------:R-:W2:Y:S05]  /*ca00*/  LD.E R31, desc[UR40][R16.64+0x268] ;  /* 0x00026828101f7980 */ /* 0x000eaa000c101900 */
[----:B------:R-:W0:Y:S01]  /*ca10*/  MUFU.EX2 R174, R89 ;  /* 0x0000005900ae7308 */ /* 0x000e220000000800 */
[----:B------:R-:W-:Y:S01]  /*ca20*/  FADD.FTZ R24, R176, R129 ;  /* 0x00000081b0187221 */ /* 0x000fe20000010000 */
[----:B------:R-:W-:Y:S01]  /*ca30*/  FADD.FTZ R26, R167, R26 ;  /* 0x0000001aa71a7221 */ /* 0x000fe20000010000 */
[----:B------:R-:W2:Y:S03]  /*ca40*/  LD.E R73, desc[UR40][R16.64+0x2ec] ;  /* 0x0002ec2810497980 */ /* 0x000ea6000c101900 */
[----:B-1----:R-:W-:Y:S01]  /*ca50*/  FADD.FTZ R137, R161, R26 ;  /* 0x0000001aa1897221 */ /* 0x002fe20000010000 */
[----:B------:R-:W2:Y:S01]  /*ca60*/  LD.E R75, desc[UR40][R16.64+0x2f8] ;  /* 0x0002f828104b7980 */ /* 0x000ea2000c101900 */
[----:B------:R-:W-:Y:S01]  /*ca70*/  FADD.FTZ R135, R171, R24 ;  /* 0x00000018ab877221 */ /* 0x000fe20000010000 */
[----:B------:R1:W-:Y:S01]  /*ca80*/  MUFU.EX2 R168, R105 ;  /* 0x0000006900a87308 */ /* 0x0003e20000000800 */
[----:B------:R-:W-:Y:S01]  /*ca90*/  FADD.FTZ R26, R164, R137 ;  /* 0x00000089a41a7221 */ /* 0x000fe20000010000 */
[----:B------:R-:W2:Y:S04]  /*caa0*/  LD.E R77, desc[UR40][R16.64+0x2fc] ;  /* 0x0002fc28104d7980 */ /* 0x000ea8000c101900 */
[----:B------:R-:W2:Y:S01]  /*cab0*/  LD.E R79, desc[UR40][R16.64+0x308] ;  /* 0x00030828104f7980 */ /* 0x000ea2000c101900 */
[----:B0-----:R-:W-:-:S03]  /*cac0*/  FADD.FTZ R24, R174, R135 ;  /* 0x00000087ae187221 */ /* 0x001fc60000010000 */
[----:B------:R-:W2:Y:S04]  /*cad0*/  LD.E R81, desc[UR40][R16.64+0x30c] ;  /* 0x00030c2810517980 */ /* 0x000ea8000c101900 */
[----:B------:R-:W2:Y:S04]  /*cae0*/  LD.E R89, desc[UR40][R16.64+0x32c] ;  /* 0x00032c2810597980 */ /* 0x000ea8000c101900 */
[----:B------:R-:W2:Y:S04]  /*caf0*/  LD.E R103, desc[UR40][R16.64+0x368] ;  /* 0x0003682810677980 */ /* 0x000ea8000c101900 */
[----:B-1----:R-:W2:Y:S04]  /*cb00*/  LD.E R105, desc[UR40][R16.64+0x36c] ;  /* 0x00036c2810697980 */ /* 0x002ea8000c101900 */
[----:B------:R-:W2:Y:S04]  /*cb10*/  LD.E R109, desc[UR40][R16.64+0x37c] ;  /* 0x00037c28106d7980 */ /* 0x000ea8000c101900 */
[----:B------:R-:W2:Y:S04]  /*cb20*/  LD.E R115, desc[UR40][R16.64+0x398] ;  /* 0x0003982810737980 */ /* 0x000ea8000c101900 */
[----:B------:R-:W2:Y:S04]  /*cb30*/  LD.E R123, desc[UR40][R16.64+0x3bc] ;  /* 0x0003bc28107b7980 */ /* 0x000ea8000c101900 */
[----:B------:R-:W2:Y:S04]  /*cb40*/  LD.E R129, desc[UR40][R16.64+0x3d8] ;  /* 0x0003d82810817980 */ /* 0x000ea8000c101900 */
[----:B------:R-:W2:Y:S04]  /*cb50*/  LD.E R135, desc[UR40][R16.64+0x3e8] ;  /* 0x0003e82810877980 */ /* 0x000ea8000c101900 */
[----:B------:R-:W2:Y:S01]  /*cb60*/  LD.E R137, desc[UR40][R16.64+0x3fc] ;  /* 0x0003fc2810897980 */ /* 0x000ea2000c101900 */
[----:B------:R-:W0:Y:S08]  /*cb70*/  MUFU.EX2 R165, R165 ;  /* 0x000000a500a57308 */ /* 0x000e300000000800 */
[----:B------:R-:W1:Y:S08]  /*cb80*/  MUFU.EX2 R163, R163 ;  /* 0x000000a300a37308 */ /* 0x000e700000000800 */
[----:B------:R-:W1:Y:S01]  /*cb90*/  MUFU.EX2 R166, R166 ;  /* 0x000000a600a67308 */ /* 0x000e620000000800 */
[----:B0-----:R-:W-:-:S07]  /*cba0*/  FADD.FTZ R187, R165, R24 ;  /* 0x00000018a5bb7221 */ /* 0x001fce0000010000 */
[----:B------:R-:W0:Y:S01]  /*cbb0*/  MUFU.EX2 R159, R159 ;  /* 0x0000009f009f7308 */ /* 0x000e220000000800 */
[----:B------:R-:W-:-:S07]  /*cbc0*/  FADD.FTZ R24, R168, R187 ;  /* 0x000000bba8187221 */ /* 0x000fce0000010000 */
[----:B------:R-:W0:Y:S01]  /*cbd0*/  MUFU.EX2 R157, R157 ;  /* 0x0000009d009d7308 */ /* 0x000e220000000800 */
[----:B-1----:R-:W-:-:S07]  /*cbe0*/  FADD.FTZ R187, R163, R24 ;  /* 0x00000018a3bb7221 */ /* 0x002fce0000010000 */
[----:B------:R-:W1:Y:S08]  /*cbf0*/  MUFU.EX2 R162, R162 ;  /* 0x000000a200a27308 */ /* 0x000e700000000800 */
[----:B------:R-:W1:Y:S01]  /*cc00*/  MUFU.EX2 R160, R160 ;  /* 0x000000a000a07308 */ /* 0x000e620000000800 */
[----:B------:R-:W-:-:S07]  /*cc10*/  FADD.FTZ R24, R166, R187 ;  /* 0x000000bba6187221 */ /* 0x000fce0000010000 */
[----:B------:R-:W3:Y:S01]  /*cc20*/  MUFU.EX2 R156, R156 ;  /* 0x0000009c009c7308 */ /* 0x000ee20000000800 */
[----:B0-----:R-:W-:-:S07]  /*cc30*/  FADD.FTZ R189, R159, R26 ;  /* 0x0000001a9fbd7221 */ /* 0x001fce0000010000 */
[----:B------:R-:W0:Y:S01]  /*cc40*/  MUFU.EX2 R21, R228 ;  /* 0x000000e400157308 */ /* 0x000e220000000800 */
[----:B------:R-:W-:-:S07]  /*cc50*/  FADD.FTZ R187, R157, R24 ;  /* 0x000000189dbb7221 */ /* 0x000fce0000010000 */
[----:B------:R-:W0:Y:S01]  /*cc60*/  MUFU.EX2 R19, R19 ;  /* 0x0000001300137308 */ /* 0x000e220000000800 */
[----:B-1----:R-:W-:-:S07]  /*cc70*/  FADD.FTZ R189, R162, R189 ;  /* 0x000000bda2bd7221 */ /* 0x002fce0000010000 */
[----:B------:R-:W1:Y:S01]  /*cc80*/  MUFU.EX2 R158, R158 ;  /* 0x0000009e009e7308 */ /* 0x000e620000000800 */
[----:B------:R-:W-:-:S07]  /*cc90*/  FADD.FTZ R24, R160, R187 ;  /* 0x000000bba0187221 */ /* 0x000fce0000010000 */
[----:B------:R-:W1:Y:S01]  /*cca0*/  MUFU.EX2 R15, R15 ;  /* 0x0000000f000f7308 */ /* 0x000e620000000800 */
[----:B---3--:R-:W-:-:S07]  /*ccb0*/  FADD.FTZ R26, R156, R189 ;  /* 0x000000bd9c1a7221 */ /* 0x008fce0000010000 */
[----:B------:R-:W3:Y:S01]  /*ccc0*/  MUFU.EX2 R13, R13 ;  /* 0x0000000d000d7308 */ /* 0x000ee20000000800 */
[----:B0-----:R-:W-:-:S07]  /*ccd0*/  FADD.FTZ R187, R21, R24 ;  /* 0x0000001815bb7221 */ /* 0x001fce0000010000 */
[----:B------:R-:W0:Y:S01]  /*cce0*/  MUFU.EX2 R20, R20 ;  /* 0x0000001400147308 */ /* 0x000e220000000800 */
[----:B------:R-:W-:-:S07]  /*ccf0*/  FADD.FTZ R26, R19, R26 ;  /* 0x0000001a131a7221 */ /* 0x000fce0000010000 */
[----:B------:R-:W4:Y:S01]  /*cd00*/  MUFU.EX2 R18, R18 ;  /* 0x0000001200127308 */ /* 0x000f220000000800 */
        /* <DEDUP_REMOVED lines=8> */
[----:B----4-:R-:W-:-:S07]  /*cd90*/  FADD.FTZ R24, R18, R187 ;  /* 0x000000bb12187221 */ /* 0x010fce0000010000 */
[----:B------:R-:W4:Y:S01]  /*cda0*/  MUFU.EX2 R8, R8 ;  /* 0x0000000800087308 */ /* 0x000f220000000800 */
[----:B-1----:R-:W-:-:S07]  /*cdb0*/  FADD.FTZ R189, R11, R26 ;  /* 0x0000001a0bbd7221 */ /* 0x002fce0000010000 */
[----:B------:R-:W1:Y:S01]  /*cdc0*/  MUFU.EX2 R9, R9 ;  /* 0x0000000900097308 */ /* 0x000e620000000800 */
[----:B------:R-:W-:Y:S01]  /*cdd0*/  FADD.FTZ R187, R3, R24 ;  /* 0x0000001803bb7221 */ /* 0x000fe20000010000 */
[----:B---3--:R-:W-:-:S03]  /*cde0*/  FADD.FTZ R189, R12, R189 ;  /* 0x000000bd0cbd7221 */ /* 0x008fc60000010000 */
[----:B0-----:R-:W-:Y:S01]  /*cdf0*/  FADD.FTZ R187, R14, R187 ;  /* 0x000000bb0ebb7221 */ /* 0x001fe20000010000 */
[----:B------:R-:W-:Y:S01]  /*ce00*/  FMUL.FTZ R219, R92, R27 ;  /* 0x0000001b5cdb7220 */ /* 0x000fe20000410000 */
[----:B----4-:R-:W-:-:S03]  /*ce10*/  FADD.FTZ R26, R8, R189 ;  /* 0x000000bd081a7221 */ /* 0x010fc60000010000 */
[----:B------:R2:W-:Y:S01]  /*ce20*/  ST.E desc[UR40][R16.64+0x454], R187 ;  /* 0x000454bb10007985 */ /* 0x0005e2000c101928 */
[C---:B------:R-:W-:Y:S01]  /*ce30*/  FMUL.FTZ R217, R25.reuse, R4 ;  /* 0x0000000419d97220 */ /* 0x040fe20000410000 */
[C---:B------:R-:W-:Y:S01]  /*ce40*/  FMUL.FTZ R27, R25.reuse, R30 ;  /* 0x0000001e191b7220 */ /* 0x040fe20000410000 */
[C---:B------:R-:W-:Y:S01]  /*ce50*/  FMUL.FTZ R195, R25.reuse, R32 ;  /* 0x0000002019c37220 */ /* 0x040fe20000410000 */
[----:B------:R-:W-:Y:S01]  /*ce60*/  FMUL.FTZ R203, R25, R28 ;  /* 0x0000001c19cb7220 */ /* 0x000fe20000410000 */
[----:B-1----:R-:W-:Y:S01]  /*ce70*/  FADD.FTZ R189, R9, R26 ;  /* 0x0000001a09bd7221 */ /* 0x002fe20000010000 */
[----:B--2---:R-:W-:-:S04]  /*ce80*/  FMUL.FTZ R187, R25, R36 ;  /* 0x0000002419bb7220 */ /* 0x004fc80000410000 */
        /* <DEDUP_REMOVED lines=11> */
[C---:B---3--:R-:W-:Y:S01]  /*cf40*/  FMUL.FTZ R27, R25.reuse, R46 ;  /* 0x0000002e191b7220 */ /* 0x048fe20000410000 */
[C---:B0-----:R-:W-:Y:S01]  /*cf50*/  FMUL.FTZ R195, R25.reuse, R42 ;  /* 0x0000002a19c37220 */ /* 0x041fe20000410000 */
[C---:B-1----:R-:W-:Y:S01]  /*cf60*/  FMUL.FTZ R203, R25.reuse, R44 ;  /* 0x0000002c19cb7220 */ /* 0x042fe20000410000 */
[C---:B--2---:R-:W-:Y:S01]  /*cf70*/  FMUL.FTZ R187, R25.reuse, R50 ;  /* 0x0000003219bb7220 */ /* 0x044fe20000410000 */
[----:B------:R0:W-:Y:S01]  /*cf80*/  ST.E desc[UR40][R16.64+0x244], R189 ;  /* 0x000244bd10007985 */ /* 0x0001e2000c101928 */
[C---:B------:R-:W-:Y:S01]  /*cf90*/  FMUL.FTZ R221, R25.reuse, R56 ;  /* 0x0000003819dd7220 */ /* 0x040fe20000410000 */
[C---:B------:R-:W-:Y:S02]  /*cfa0*/  FMUL.FTZ R227, R25.reuse, R58 ;  /* 0x0000003a19e37220 */ /* 0x040fe40000410000 */
        /* <DEDUP_REMOVED lines=11> */
[C---:B0-----:R-:W-:Y:S01]  /*d060*/  FMUL.FTZ R27, R25.reuse, R68 ;  /* 0x00000044191b7220 */ /* 0x041fe20000410000 */
[C---:B-1----:R-:W-:Y:S01]  /*d070*/  FMUL.FTZ R195, R25.reuse, R62 ;  /* 0x0000003e19c37220 */ /* 0x042fe20000410000 */
[C---:B--2---:R-:W-:Y:S01]  /*d080*/  FMUL.FTZ R203, R25.reuse, R60 ;  /* 0x0000003c19cb7220 */ /* 0x044fe20000410000 */
[C---:B---3--:R-:W-:Y:S01]  /*d090*/  FMUL.FTZ R187, R25.reuse, R78 ;  /* 0x0000004e19bb7220 */ /* 0x048fe20000410000 */
        /* <DEDUP_REMOVED lines=62> */
[C---:B------:R-:W-:Y:S02]  /*d480*/  FMUL.FTZ R39, R92.reuse, R39 ;  /* 0x000000275c277220 */ /* 0x040fe40000410000 */
        /* <DEDUP_REMOVED lines=146> */
[----:B------:R4:W-:Y:S04]  /*ddb0*/  ST.E desc[UR40][R16.64+0x3e8], R135 ;  /* 0x0003e88710007985 */ /* 0x0009e8000c101928 */
[----:B------:R-:W-:Y:S04]  /*ddc0*/  ST.E desc[UR40][R16.64+0x3ec], R141 ;  /* 0x0003ec8d10007985 */ /* 0x000fe8000c101928 */
        /* <DEDUP_REMOVED lines=1499> */
.L_x_3248:
[----:B------:R-:W-:Y:S05]  /*13b80*/  BSYNC B0 ;  /* 0x0000000000007941 */ /* 0x000fea0003800000 */
.L_x_3247:
[----:B------:R-:W-:Y:S05]  /*13b90*/  @P1 BRA `(.L_x_3249) ;  /* 0xffffff6000901947 */ /* 0x000fea000383ffff */
.L_x_3232:
[----:B------:R-:W-:-:S13]  /*13ba0*/  ISETP.GE.AND P1, PT, R10, UR45, PT ;  /* 0x0000002d0a007c0c */ /* 0x000fda000bf26270 */
[----:B------:R-:W-:Y:S05]  /*13bb0*/  @!P1 BRA `(.L_x_3250) ;  /* 0x000000b000909947 */ /* 0x000fea0003800000 */
[----:B0-----:R0:W5:Y:S02]  /*13bc0*/  LDL.64 R2, [R1+0x178] ;  /* 0x0001780001027983 */ /* 0x0011640000100a00 */
.L_x_3281:
        /* <DEDUP_REMOVED lines=21> */
.L_x_3252:
[----:B------:R-:W-:Y:S05]  /*13d20*/  BSYNC B0 ;  /* 0x0000000000007941 */ /* 0x000fea0003800000 */
.L_x_3251:
        /* <DEDUP_REMOVED lines=13> */
.L_x_3254:
[----:B------:R-:W-:Y:S05]  /*13e00*/  BSYNC B0 ;  /* 0x0000000000007941 */ /* 0x000fea0003800000 */
.L_x_3253:
        /* <DEDUP_REMOVED lines=8> */
.L_x_3256:
[----:B------:R-:W-:Y:S05]  /*13e90*/  BSYNC B0 ;  /* 0x0000000000007941 */ /* 0x000fea0003800000 */
.L_x_3255:
        /* <DEDUP_REMOVED lines=59> */
.L_x_3259:
[----:B------:R-:W-:Y:S05]  /*14250*/  BSYNC B0 ;  /* 0x0000000000007941 */ /* 0x000fea0003800000 */
.L_x_3258:
        /* <DEDUP_REMOVED lines=10> */
.L_x_3261:
[----:B------:R-:W-:Y:S05]  /*14300*/  BSYNC B0 ;  /* 0x0000000000007941 */ /* 0x000fea0003800000 */
.L_x_3260:
[----:B------:R-:W-:Y:S04]  /*14310*/  BSSY B0, `(.L_x_3262) ;  /* 0x0000006000007945 */ /* 0x000fe80003800000 */
[----:B--2---:R-:W-:Y:S05]  /*14320*/  @P1 BRA `(.L_x_3263) ;  /* 0x0000000000101947 */ /* 0x004fea0003800000 */
[----:B-----5:R-:W-:Y:S01]  /*14330*/  IMAD R4, R4, 0x8, R7 ;  /* 0x0000000804047824 */ /* 0x020fe200078e0207 */
[----:B-1----:R-:W-:-:S04]  /*14340*/  SHF.L.U32 R5, R6, 0x1f, RZ ;  /* 0x0000001f06057819 */ /* 0x002fc800000006ff */
[----:B------:R-:W1:Y:S02]  /*14350*/  SYNCS.PHASECHK.TRANS64.TRYWAIT P1, [R4+URZ], R5 ;  /* 0x00000005040075a7 */ /* 0x000e64000802017f */
[----:B-1----:R-:W-:Y:S05]  /*14360*/  @!P1 BRA `(.L_x_3264) ;  /* 0x0000015c00f89947 */ /* 0x002fea0003800000 */
.L_x_3263:
[----:B------:R-:W-:Y:S05]  /*14370*/  BSYNC B0 ;  /* 0x0000000000007941 */ /* 0x000fea0003800000 */
.L_x_3262:
        /* <DEDUP_REMOVED lines=225> */
[-C--:B------:R-:W-:Y:S01]  /*15190*/  FMUL.FTZ R72, R25, R12.reuse ;  /* 0x0000000c19487220 */ /* 0x080fe20000410000 */
[----:B------:R-:W-:-:S03]  /*151a0*/  FMUL.FTZ R25, R34, R12 ;  /* 0x0000000c22197220 */ /* 0x000fc60000410000 */
[----:B------:R-:W-:Y:S02]  /*151b0*/  IMAD.IADD R36, R11, 0x1, -R36 ;  /* 0x000000010b247824 */ /* 0x000fe400078e0a24 */
[-C--:B------:R-:W-:Y:S01]  /*151c0*/  FMUL.FTZ R34, R37, R12.reuse ;  /* 0x0000000c25227220 */ /* 0x080fe20000410000 */
[-C--:B------:R-:W-:Y:S02]  /*151d0*/  FMUL.FTZ R74, R29, R12.reuse ;  /* 0x0000000c1d4a7220 */ /* 0x080fe40000410000 */
[----:B------:R-:W-:Y:S01]  /*151e0*/  SHF.R.S32.HI R37, RZ, 0x1f, R36 ;  /* 0x0000001fff257819 */ /* 0x000fe20000011424 */
[-C--:B------:R-:W-:Y:S01]  /*151f0*/  FMUL.FTZ R29, R38, R12.reuse ;  /* 0x0000000c261d7220 */ /* 0x080fe20000410000 */
[-C--:B------:R-:W-:Y:S01]  /*15200*/  FMUL.FTZ R83, R39, R12.reuse ;  /* 0x0000000c27537220 */ /* 0x080fe20000410000 */
[-C--:B------:R-:W-:Y:S01]  /*15210*/  FMUL.FTZ R40, R40, R12.reuse ;  /* 0x0000000c28287220 */ /* 0x080fe20000410000 */
[----:B------:R-:W-:Y:S01]  /*15220*/  FMUL.FTZ R41, R41, R12 ;  /* 0x0000000c29297220 */ /* 0x000fe20000410000 */
[----:B------:R-:W-:-:S02]  /*15230*/  LEA.HI R39, R37, R36, RZ, 0x2 ;  /* 0x0000002425277211 */ /* 0x000fc400078f10ff */
[----:B------:R-:W-:Y:S01]  /*15240*/  LEA.HI R38, R28, R11, RZ, 0x2 ;  /* 0x0000000b1c267211 */ /* 0x000fe200078f10ff */
[----:B------:R3:W4:Y:S03]  /*15250*/  MUFU.TANH R76, R40 ;  /* 0x00000028004c7308 */ /* 0x0007260000002400 */
[----:B------:R-:W-:-:S05]  /*15260*/  LOP3.LUT R38, R38, 0xfffffffc, RZ, 0xc0, !PT ;  /* 0xfffffffc26267812 */ /* 0x000fca00078ec0ff */
[----:B------:R0:W1:Y:S01]  /*15270*/  MUFU.TANH R78, R41 ;  /* 0x00000029004e7308 */ /* 0x0000620000002400 */
[----:B---3--:R-:W-:Y:S01]  /*15280*/  SHF.R.S32.HI R40, RZ, 0x2, R39 ;  /* 0x00000002ff287819 */ /* 0x008fe20000011427 */
[----:B------:R-:W-:Y:S01]  /*15290*/  IMAD.IADD R11, R11, 0x1, -R38 ;  /* 0x000000010b0b7824 */ /* 0x000fe200078e0a26 */
[----:B------:R-:W-:Y:S02]  /*152a0*/  SHF.R.S32.HI R38, RZ, 0x7, R35 ;  /* 0x00000007ff267819 */ /* 0x000fe40000011423 */
[----:B0-----:R-:W-:Y:S02]  /*152b0*/  SHF.R.S32.HI R41, RZ, 0x1f, R39 ;  /* 0x0000001fff297819 */ /* 0x001fe40000011427 */
[----:B------:R-:W-:Y:S02]  /*152c0*/  LEA.HI R37, R37, R36, RZ, 0x5 ;  /* 0x0000002425257211 */ /* 0x000fe400078f28ff */
[----:B------:R-:W-:Y:S02]  /*152d0*/  LEA.HI R41, R41, R40, RZ, 0x3 ;  /* 0x0000002829297211 */ /* 0x000fe400078f18ff */
[----:B------:R-:W-:-:S02]  /*152e0*/  LEA.HI R35, R35, R38, RZ, 0x1 ;  /* 0x0000002623237211 */ /* 0x000fc400078f08ff */
[----:B------:R-:W-:Y:S02]  /*152f0*/  LOP3.LUT R41, R41, 0xfffffff8, RZ, 0xc0, !PT ;  /* 0xfffffff829297812 */ /* 0x000fe400078ec0ff */
[----:B------:R-:W-:Y:S02]  /*15300*/  SHF.R.S32.HI R37, RZ, 0x5, R37 ;  /* 0x00000005ff257819 */ /* 0x000fe40000011425 */
[----:B------:R-:W-:Y:S01]  /*15310*/  LOP3.LUT R35, R35, 0x3fffffe, RZ, 0xc0, !PT ;  /* 0x03fffffe23237812 */ /* 0x000fe200078ec0ff */
[----:B------:R-:W-:Y:S01]  /*15320*/  IMAD.IADD R41, R40, 0x1, -R41 ;  /* 0x0000000128297824 */ /* 0x000fe200078e0a29 */
        /* <DEDUP_REMOVED lines=119> */
.L_x_3270:
[----:B------:R-:W-:Y:S05]  /*15aa0*/  BSYNC B2 ;  /* 0x0000000000027941 */ /* 0x000fea0003800000 */
.L_x_3269:
[----:B------:R-:W-:Y:S01]  /*15ab0*/  LOP3.LUT R7, RZ, R7, RZ, 0x33, !PT ;  /* 0x00000007ff077212 */ /* 0x000fe200078e33ff */
[----:B------:R-:W-:Y:S06]  /*15ac0*/  BRA `(.L_x_3271) ;  /* 0x0000000000187947 */ /* 0x000fec0003800000 */
.L_x_3268:
[----:B------:R-:W-:-:S13]  /*15ad0*/  ISETP.NE.AND P1, PT, R6, 0x1, PT ;  /* 0x000000010600780c */ /* 0x000fda0003f25270 */
[----:B------:R-:W-:Y:S05]  /*15ae0*/  @!P1 BRA `(.L_x_3271) ;  /* 0x0000000000109947 */ /* 0x000fea0003800000 */
[----:B------:R-:W2:Y:S04]  /*15af0*/  LDL R12, [R194+0x1c] ;  /* 0x00001c00c20c7983 */ /* 0x000ea80000100800 */
[----:B------:R-:W3:Y:S01]  /*15b00*/  LDL R14, [R194+0x20] ;  /* 0x00002000c20e7983 */ /* 0x000ee20000100800 */
[----:B--2---:R-:W-:-:S05]  /*15b10*/  IMAD.HI.U32 R7, R7, R12, RZ ;  /* 0x0000000c07077227 */ /* 0x004fca00078e00ff */
[----:B---3--:R-:W-:-:S07]  /*15b20*/  SHF.R.U32.HI R7, RZ, R14, R7 ;  /* 0x0000000eff077219 */ /* 0x008fce0000011607 */
.L_x_3271:
[----:B------:R-:W-:Y:S05]  /*15b30*/  BSYNC B1 ;  /* 0x0000000000017941 */ /* 0x000fea0003800000 */
.L_x_3267:
[----:B------:R-:W-:-:S05]  /*15b40*/  IMAD R7, R6, R7, R38 ;  /* 0x0000000706077224 */ /* 0x000fca00078e0226 */
[----:B------:R-:W-:Y:S02]  /*15b50*/  VIMNMX R8, R8, R7, !PT ;  /* 0x0000000708087248 */ /* 0x000fe40007fe0100 */
[----:B------:R-:W-:-:S07]  /*15b60*/  VIADDMNMX R9, R7, R6, R9, PT ;  /* 0x0000000607097246 */ /* 0x000fce0003800109 */
.L_x_3266:
[----:B------:R-:W-:Y:S05]  /*15b70*/  BSYNC B0 ;  /* 0x0000000000007941 */ /* 0x000fea0003800000 */
.L_x_3265:
[C---:B------:R-:W-:Y:S01]  /*15b80*/  ISETP.GE.AND P1, PT, R36.reuse, 0x2, PT ;  /* 0x000000022400780c */ /* 0x040fe20003f26270 */
[----:B------:R-:W0:Y:S01]  /*15b90*/  SHFL.IDX PT, R40, R40, 0x1, 0x1c1f ;  /* 0x003c1f0028287f89 */ /* 0x000e2200000e0000 */
[----:B------:R-:W-:Y:S01]  /*15ba0*/  ISETP.GE.AND P5, PT, R36, 0xa, PT ;  /* 0x0000000a2400780c */ /* 0x000fe20003fa6270 */
        /* <DEDUP_REMOVED lines=41> */
[----:B-1----:R-:W-:Y:S02]  /*15e40*/  FSEL R59, R78, -INF , !P3 ;  /* 0xff8000004e3b7808 */ /* 0x002fe40005800000 */
        /* <DEDUP_REMOVED lines=70> */
[----:B0-----:R-:W-:-:S03]  /*162b0*/  IMAD.IADD R8, R11, 0x1, R40 ;  /* 0x000000010b087824 */ /* 0x001fc600078e0228 */
[----:B------:R-:W-:Y:S01]  /*162c0*/  ISETP.LT.OR P6, PT, R9, 0x5a, P6 ;  /* 0x0000005a0900780c */ /* 0x000fe200037c1670 */
[----:B------:R-:W-:-:S03]  /*162d0*/  IMAD.IADD R9, R18, 0x1, R40 ;  /* 0x0000000112097824 */ /* 0x000fc600078e0228 */
        /* <DEDUP_REMOVED lines=15> */
.L_x_3277:
[----:B------:R-:W-:Y:S05]  /*163d0*/  BSYNC B2 ;  /* 0x0000000000027941 */ /* 0x000fea0003800000 */
.L_x_3276:
[----:B------:R-:W-:Y:S01]  /*163e0*/  LOP3.LUT R5, RZ, R5, RZ, 0x33, !PT ;  /* 0x00000005ff057212 */ /* 0x000fe200078e33ff */
[----:B------:R-:W-:Y:S06]  /*163f0*/  BRA `(.L_x_3278) ;  /* 0x0000000000187947 */ /* 0x000fec0003800000 */
.L_x_3275:
[----:B------:R-:W-:-:S13]  /*16400*/  ISETP.NE.AND P6, PT, R6, 0x1, PT ;  /* 0x000000010600780c */ /* 0x000fda0003fc5270 */
[----:B------:R-:W-:Y:S05]  /*16410*/  @!P6 BRA `(.L_x_3278) ;  /* 0x000000000010e947 */ /* 0x000fea0003800000 */
[----:B------:R-:W2:Y:S04]  /*16420*/  LDL R4, [R194+0x1c] ;  /* 0x00001c00c2047983 */ /* 0x000ea80000100800 */
[----:B------:R-:W3:Y:S01]  /*16430*/  LDL R12, [R194+0x20] ;  /* 0x00002000c20c7983 */ /* 0x000ee20000100800 */
[----:B--2---:R-:W-:-:S05]  /*16440*/  IMAD.HI.U32 R5, R5, R4, RZ ;  /* 0x0000000405057227 */ /* 0x004fca00078e00ff */
[----:B---3--:R-:W-:-:S07]  /*16450*/  SHF.R.U32.HI R5, RZ, R12, R5 ;  /* 0x0000000cff057219 */ /* 0x008fce0000011605 */
.L_x_3278:
[----:B------:R-:W-:Y:S05]  /*16460*/  BSYNC B1 ;  /* 0x0000000000017941 */ /* 0x000fea0003800000 */
.L_x_3274:
[----:B------:R-:W-:-:S05]  /*16470*/  IMAD R5, R6, R5, R38 ;  /* 0x0000000506057224 */ /* 0x000fca00078e0226 */
[----:B------:R-:W-:Y:S02]  /*16480*/  VIADDMNMX R9, R5, R6, R9, PT ;  /* 0x0000000605097246 */ /* 0x000fe40003800109 */
[----:B------:R-:W-:-:S07]  /*16490*/  VIMNMX R8, R8, R5, !PT ;  /* 0x0000000508087248 */ /* 0x000fce0007fe0100 */
.L_x_3273:
[----:B------:R-:W-:Y:S05]  /*164a0*/  BSYNC B0 ;  /* 0x0000000000007941 */ /* 0x000fea0003800000 */
.L_x_3272:
        /* <DEDUP_REMOVED lines=12> */
[----:B------:R-:W4:Y:S01]  /*16570*/  LD.E R20, desc[UR40][R16.64+0x450] ;  /* 0x0004502810147980 */ /* 0x000f22000c101900 */
        /* <DEDUP_REMOVED lines=141> */
[----:B------:R-:W-:Y:S02]  /*16e50*/  FMNMX.FTZ R12, R87, R12, !PT ;  /* 0x0000000c570c7209 */ /* 0x000fe40007810000 */
[----:B------:R-:W-:Y:S02]  /*16e60*/  ISETP.NE.AND P6, PT, R24, RZ, PT ;  /* 0x000000ff1800720c */ /* 0x000fe40003fc5270 */
[----:B------:R-:W-:Y:S01]  /*16e70*/  FMNMX.FTZ R12, R85, R12, !PT ;  /* 0x0000000c550c7209 */ /* 0x000fe20007810000 */
[----:B------:R-:W2:Y:S03]  /*16e80*/  LD.E R24, desc[UR40][R16.64+0x424] ;  /* 0x0004242810187980 */ /* 0x000ea6000c101900 */
        /* <DEDUP_REMOVED lines=20> */
[----:B------:R-:W-:-:S05]  /*16fd0*/  FMNMX.FTZ R13, R57, R12, !PT ;  /* 0x0000000c390d7209 */ /* 0x000fca0007810000 */
[----:B------:R-:W0:Y:S02]  /*16fe0*/  SHFL.BFLY PT, R12, R13, 0x2, 0x1f ;  /* 0x0c401f000d0c7f89 */ /* 0x000e2400000e0000 */
[----:B0-----:R-:W-:Y:S02]  /*16ff0*/  FMNMX.FTZ R14, R13, R12, !PT ;  /* 0x0000000c0d0e7209 */ /* 0x001fe40007810000 */
        /* <DEDUP_REMOVED lines=15> */
[----:B------:R-:W-:Y:S02]  /*170f0*/  ISETP.GT.AND P1, PT, R8, 0x48, !P1 ;  /* 0x000000480800780c */ /* 0x000fe40004f24270 */
[----:B------:R-:W-:Y:S02]  /*17100*/  FMNMX.FTZ R12, R99, R12, !PT ;  /* 0x0000000c630c7209 */ /* 0x000fe40007810000 */
[----:B------:R-:W-:Y:S02]  /*17110*/  ISETP.LT.OR P1, PT, R9, 0x49, P1 ;  /* 0x000000490900780c */ /* 0x000fe40000f21670 */
[----:B------:R-:W-:Y:S02]  /*17120*/  FMNMX.FTZ R12, R97, R12, !PT ;  /* 0x0000000c610c7209 */ /* 0x000fe40007810000 */
[----:B------:R-:W-:-:S02]  /*17130*/  ISETP.LT.OR P2, PT, R9, 0x4a, P2 ;  /* 0x0000004a0900780c */ /* 0x000fc40001741670 */
[----:B------:R-:W-:Y:S02]  /*17140*/  FSEL R103, R27, -INF , !P1 ;  /* 0xff8000001b677808 */ /* 0x000fe40004800000 */
[----:B------:R-:W-:Y:S02]  /*17150*/  FMNMX.FTZ R12, R93, R12, !PT ;  /* 0x0000000c5d0c7209 */ /* 0x000fe40007810000 */
[----:B------:R-:W-:Y:S02]  /*17160*/  FSEL R107, R107, -INF , !P3 ;  /* 0xff8000006b6b7808 */ /* 0x000fe40005800000 */
[----:B------:R-:W-:Y:S02]  /*17170*/  ISETP.LT.OR P5, PT, R9, 0x59, P5 ;  /* 0x000000590900780c */ /* 0x000fe40002fa1670 */
[----:B------:R-:W-:Y:S01]  /*17180*/  FSEL R109, R109, -INF , !P4 ;  /* 0xff8000006d6d7808 */ /* 0x000fe20006000000 */
[----:B------:R0:W-:Y:S01]  /*17190*/  ST.E desc[UR40][R16.64+0x440], R13 ;  /* 0x0004400d10007985 */ /* 0x0001e2000c101928 */
[----:B------:R-:W-:-:S02]  /*171a0*/  FSEL R105, R28, -INF , !P2 ;  /* 0xff8000001c697808 */ /* 0x000fc40005000000 */
[----:B------:R-:W-:Y:S01]  /*171b0*/  FMNMX.FTZ R12, R103, R12, !PT ;  /* 0x0000000c670c7209 */ /* 0x000fe20007810000 */
[----:B------:R-:W1:Y:S03]  /*171c0*/  SHFL.BFLY PT, R25, R14, 0x1, 0x1f ;  /* 0x0c201f000e197f89 */ /* 0x000e6600000e0000 */
[----:B------:R-:W-:Y:S01]  /*171d0*/  FMNMX.FTZ R12, R105, R12, !PT ;  /* 0x0000000c690c7209 */ /* 0x000fe20007810000 */
[----:B------:R-:W5:Y:S01]  /*171e0*/  LD.E R27, desc[UR40][R16.64+0x234] ;  /* 0x00023428101b7980 */ /* 0x000f62000c101900 */
[----:B------:R-:W-:Y:S02]  /*171f0*/  ISETP.GT.AND P1, PT, R8, 0x59, !P6 ;  /* 0x000000590800780c */ /* 0x000fe40007724270 */
[----:B------:R-:W-:Y:S01]  /*17200*/  FMNMX.FTZ R12, R107, R12, !PT ;  /* 0x0000000c6b0c7209 */ /* 0x000fe20007810000 */
[----:B------:R-:W2:Y:S01]  /*17210*/  LD.E R28, desc[UR40][R16.64+0x240] ;  /* 0x00024028101c7980 */ /* 0x000ea2000c101900 */
[----:B------:R-:W-:-:S02]  /*17220*/  ISETP.LT.OR P1, PT, R9, 0x5a, P1 ;  /* 0x0000005a0900780c */ /* 0x000fc40000f21670 */
[----:B------:R-:W-:Y:S01]  /*17230*/  FSEL R111, R111, -INF , !P5 ;  /* 0xff8000006f6f7808 */ /* 0x000fe20006800000 */
[----:B------:R-:W5:Y:S01]  /*17240*/  LD.E R9, desc[UR40][R16.64+0x454] ;  /* 0x0004542810097980 */ /* 0x000f62000c101900 */
[----:B------:R-:W-:Y:S02]  /*17250*/  FMNMX.FTZ R12, R109, R12, !PT ;  /* 0x0000000c6d0c7209 */ /* 0x000fe40007810000 */
[----:B------:R-:W-:Y:S02]  /*17260*/  FSEL R113, R113, -INF , !P1 ;  /* 0xff80000071717808 */ /* 0x000fe40004800000 */
[----:B------:R-:W-:-:S04]  /*17270*/  FMNMX.FTZ R12, R111, R12, !PT ;  /* 0x0000000c6f0c7209 */ /* 0x000fc80007810000 */
[----:B0-----:R-:W-:-:S05]  /*17280*/  FMNMX.FTZ R13, R113, R12, !PT ;  /* 0x0000000c710d7209 */ /* 0x001fca0007810000 */
[----:B------:R-:W-:Y:S04]  /*17290*/  ST.E desc[UR40][R16.64+0x444], R13 ;  /* 0x0004440d10007985 */ /* 0x000fe8000c101928 */
[----:B------:R-:W3:Y:S01]  /*172a0*/  LD.E R8, desc[UR40][R16.64+0x444] ;  /* 0x0004442810087980 */ /* 0x000ee2000c101900 */
[----:B-1----:R-:W-:-:S05]  /*172b0*/  FMNMX.FTZ R25, R14, R25, !PT ;  /* 0x000000190e197209 */ /* 0x002fca0007810000 */
[----:B------:R0:W-:Y:S04]  /*172c0*/  ST.E desc[UR40][R16.64+0x440], R25 ;  /* 0x0004401910007985 */ /* 0x0001e8000c101928 */
[----:B------:R-:W4:Y:S04]  /*172d0*/  LD.E R115, desc[UR40][R16.64+0x440] ;  /* 0x0004402810737980 */ /* 0x000f28000c101900 */
[----:B0-----:R-:W2:Y:S04]  /*172e0*/  LD.E R25, desc[UR40][R16.64+0x42c] ;  /* 0x00042c2810197980 */ /* 0x001ea8000c101900 */
[----:B---3--:R-:W0:Y:S02]  /*172f0*/  SHFL.BFLY PT, R13, R8, 0x2, 0x1f ;  /* 0x0c401f00080d7f89 */ /* 0x008e2400000e0000 */
[----:B0-----:R-:W-:-:S05]  /*17300*/  FMNMX.FTZ R13, R8, R13, !PT ;  /* 0x0000000d080d7209 */ /* 0x001fca0007810000 */
[----:B------:R-:W0:Y:S01]  /*17310*/  SHFL.BFLY PT, R8, R13, 0x1, 0x1f ;  /* 0x0c201f000d087f89 */ /* 0x000e2200000e0000 */
[C---:B----4-:R-:W-:Y:S01]  /*17320*/  FMUL.FTZ R12, R115.reuse, R116 ;  /* 0x00000074730c7220 */ /* 0x050fe20000410000 */
[----:B------:R-:W-:-:S04]  /*17330*/  FSETP.NEU.FTZ.AND P1, PT, R115, -INF , PT ;  /* 0xff8000007300780b */ /* 0x000fc80003f3d000 */
[----:B------:R-:W-:Y:S02]  /*17340*/  FSEL R12, R12, RZ, P1 ;  /* 0x000000ff0c0c7208 */ /* 0x000fe40000800000 */
[----:B------:R-:W-:-:S03]  /*17350*/  FSEL R115, R115, RZ, P1 ;  /* 0x000000ff73737208 */ /* 0x000fc60000800000 */
        /* <DEDUP_REMOVED lines=24> */
[----:B------:R-:W-:Y:S01]  /*174e0*/  FADD.FTZ R115, R4, -R115 ;  /* 0x8000007304737221 */ /* 0x000fe20000010000 */
[----:B0-----:R-:W-:Y:S01]  /*174f0*/  FMNMX.FTZ R57, R13, R8, !PT ;  /* 0x000000080d397209 */ /* 0x001fe20007810000 */
[----:B------:R-:W-:Y:S01]  /*17500*/  MUFU.EX2 R187, R187 ;  /* 0x000000bb00bb7308 */ /* 0x000fe20000000800 */
[----:B------:R-:W3:Y:S01]  /*17510*/  LD.E R33, desc[UR40][R16.64+0x264] ;  /* 0x0002642810217980 */ /* 0x000ee2000c101900 */
[-C--:B------:R-:W-:Y:S01]  /*17520*/  FMUL.FTZ R63, R115, R116.reuse ;  /* 0x00000074733f7220 */ /* 0x080fe20000410000 */
[C---:B------:R-:W-:Y:S01]  /*17530*/  FSETP.NEU.FTZ.AND P1, PT, R57.reuse, -INF , PT ;  /* 0xff8000003900780b */ /* 0x040fe20003f3d000 */
[C---:B------:R-:W-:Y:S01]  /*17540*/  FMUL.FTZ R8, R57.reuse, R116 ;  /* 0x0000007439087220 */ /* 0x040fe20000410000 */
[----:B------:R-:W4:Y:S03]  /*17550*/  LD.E R35, desc[UR40][R16.64+0x274] ;  /* 0x0002742810237980 */ /* 0x000f26000c101900 */
[----:B------:R-:W0:Y:S01]  /*17560*/  MUFU.EX2 R63, R63 ;  /* 0x0000003f003f7308 */ /* 0x000e220000000800 */
[----:B------:R-:W-:Y:S01]  /*17570*/  FSEL R118, R8, RZ, P1 ;  /* 0x000000ff08767208 */ /* 0x000fe20000800000 */
[----:B------:R-:W4:Y:S01]  /*17580*/  LD.E R4, desc[UR40][R16.64+0x300] ;  /* 0x0003002810047980 */ /* 0x000f22000c101900 */
[----:B------:R-:W-:-:S03]  /*17590*/  FSEL R8, R57, RZ, P1 ;  /* 0x000000ff39087208 */ /* 0x000fc60000800000 */
[----:B------:R-:W4:Y:S02]  /*175a0*/  LD.E R87, desc[UR40][R16.64+0x288] ;  /* 0x0002882810577980 */ /* 0x000f24000c101900 */
[----:B------:R-:W1:Y:S01]  /*175b0*/  MUFU.EX2 R152, R152 ;  /* 0x0000009800987308 */ /* 0x000e620000000800 */
[----:B------:R-:W-:Y:S01]  /*175c0*/  FADD.FTZ R115, R5, -R8 ;  /* 0x8000000805737221 */ /* 0x000fe20000010000 */
[-CC-:B------:R-:W-:Y:S01]  /*175d0*/  FFMA.FTZ R171, R11, R116.reuse, -R118.reuse ;  /* 0x000000740bab7223 */ /* 0x180fe20000010876 */
        /* <DEDUP_REMOVED lines=22> */
[-CC-:B-----5:R-:W-:Y:S01]  /*17740*/  FFMA.FTZ R12, R109, R116.reuse, -R118.reuse ;  /* 0x000000746d0c7223 */ /* 0x1a0fe20000010876 */
[-CC-:B------:R-:W-:Y:S01]  /*17750*/  FFMA.FTZ R8, R111, R116.reuse, -R118.reuse ;  /* 0x000000746f087223 */ /* 0x180fe20000010876 */
[----:B------:R-:W-:Y:S01]  /*17760*/  FFMA.FTZ R118, R113, R116, -R118 ;  /* 0x0000007471767223 */ /* 0x000fe20000010876 */
[----:B------:R-:W-:Y:S01]  /*17770*/  FMUL.FTZ R116, R116, R115 ;  /* 0x0000007374747220 */ /* 0x000fe20000410000 */
[----:B------:R-:W5:Y:S01]  /*17780*/  MUFU.EX2 R153, R153 ;  /* 0x0000009900997308 */ /* 0x000f620000000800 */
[----:B0-----:R-:W-:Y:S01]  /*17790*/  FFMA.FTZ R121, R63, R20, R187 ;  /* 0x000000143f797223 */ /* 0x001fe200000100bb */
[----:B------:R-:W4:Y:S04]  /*177a0*/  LD.E R37, desc[UR40][R16.64+0x284] ;  /* 0x0002842810257980 */ /* 0x000f28000c101900 */
[----:B------:R-:W4:Y:S02]  /*177b0*/  LD.E R39, desc[UR40][R16.64+0x294] ;  /* 0x0002942810277980 */ /* 0x000f24000c101900 */
[----:B------:R-:W-:Y:S01]  /*177c0*/  MUFU.EX2 R182, R182 ;  /* 0x000000b600b67308 */ /* 0x000fe20000000800 */
[----:B-1----:R-:W-:Y:S01]  /*177d0*/  FADD.FTZ R121, R152, R121 ;  /* 0x0000007998797221 */ /* 0x002fe20000010000 */
[----:B------:R-:W4:Y:S04]  /*177e0*/  LD.E R41, desc[UR40][R16.64+0x2a4] ;  /* 0x0002a42810297980 */ /* 0x000f28000c101900 */
[----:B------:R-:W4:Y:S02]  /*177f0*/  LD.E R43, desc[UR40][R16.64+0x2b4] ;  /* 0x0002b428102b7980 */ /* 0x000f24000c101900 */
[----:B------:R-:W-:Y:S02]  /*17800*/  MUFU.EX2 R6, R6 ;  /* 0x0000000600067308 */ /* 0x000fe40000000800 */
[----:B------:R-:W4:Y:S04]  /*17810*/  LD.E R5, desc[UR40][R16.64+0x24c] ;  /* 0x00024c2810057980 */ /* 0x000f28000c101900 */
[----:B------:R-:W4:Y:S02]  /*17820*/  LD.E R45, desc[UR40][R16.64+0x2c4] ;  /* 0x0002c428102d7980 */ /* 0x000f24000c101900 */
[----:B------:R-:W0:Y:S01]  /*17830*/  MUFU.EX2 R116, R116 ;  /* 0x0000007400747308 */ /* 0x000e220000000800 */
[----:B--2---:R-:W-:Y:S01]  /*17840*/  FADD.FTZ R20, R154, R121 ;  /* 0x000000799a147221 */ /* 0x004fe20000010000 */
[----:B------:R-:W2:Y:S04]  /*17850*/  LD.E R47, desc[UR40][R16.64+0x2d4] ;  /* 0x0002d428102f7980 */ /* 0x000ea8000c101900 */
[----:B------:R-:W2:Y:S02]  /*17860*/  LD.E R49, desc[UR40][R16.64+0x2e4] ;  /* 0x0002e42810317980 */ /* 0x000ea4000c101900 */
[----:B------:R-:W-:Y:S02]  /*17870*/  MUFU.EX2 R7, R7 ;  /* 0x0000000700077308 */ /* 0x000fe40000000800 */
[----:B------:R-:W2:Y:S04]  /*17880*/  LD.E R51, desc[UR40][R16.64+0x2f4] ;  /* 0x0002f42810337980 */ /* 0x000ea8000c101900 */
[----:B------:R-:W2:Y:S02]  /*17890*/  LD.E R53, desc[UR40][R16.64+0x310] ;  /* 0x0003102810357980 */ /* 0x000ea4000c101900 */
[----:B------:R-:W1:Y:S01]  /*178a0*/  MUFU.EX2 R183, R183 ;  /* 0x000000b700b77308 */ /* 0x000e620000000800 */
[----:B-----5:R-:W-:Y:S01]  /*178b0*/  FADD.FTZ R139, R153, R20 ;  /* 0x00000014998b7221 */ /* 0x020fe20000010000 */
[----:B------:R-:W5:Y:S04]  /*178c0*/  LD.E R55, desc[UR40][R16.64+0x320] ;  /* 0x0003202810377980 */ /* 0x000f68000c101900 */
[----:B------:R-:W5:Y:S02]  /*178d0*/  LD.E R59, desc[UR40][R16.64+0x334] ;  /* 0x00033428103b7980 */ /* 0x000f64000c101900 */
[----:B------:R-:W-:Y:S02]  /*178e0*/  MUFU.EX2 R179, R179 ;  /* 0x000000b300b37308 */ /* 0x000fe40000000800 */
[----:B------:R-:W5:Y:S04]  /*178f0*/  LD.E R61, desc[UR40][R16.64+0x344] ;  /* 0x00034428103d7980 */ /* 0x000f68000c101900 */
[----:B------:R-:W5:Y:S02]  /*17900*/  LD.E R75, desc[UR40][R16.64+0x258] ;  /* 0x00025828104b7980 */ /* 0x000f64000c101900 */
[----:B------:R-:W1:Y:S01]  /*17910*/  MUFU.EX2 R155, R155 ;  /* 0x0000009b009b7308 */ /* 0x000e620000000800 */
[----:B0-----:R-:W-:Y:S01]  /*17920*/  FFMA.FTZ R20, R116, R9, R6 ;  /* 0x0000000974147223 */ /* 0x001fe20000010006 */
[----:B------:R-:W-:Y:S01]  /*17930*/  FADD.FTZ R122, R182, R139 ;  /* 0x0000008bb67a7221 */ /* 0x000fe20000010000 */
[----:B------:R-:W5:Y:S04]  /*17940*/  LD.E R69, desc[UR40][R16.64+0x238] ;  /* 0x0002382810457980 */ /* 0x000f68000c101900 */
[----:B------:R-:W5:Y:S01]  /*17950*/  LD.E R67, desc[UR40][R16.64+0x23c] ;  /* 0x00023c2810437980 */ /* 0x000f62000c101900 */
[----:B------:R-:W-:Y:S03]  /*17960*/  MUFU.EX2 R180, R180 ;  /* 0x000000b400b47308 */ /* 0x000fe60000000800 */
[----:B------:R-:W5:Y:S04]  /*17970*/  LD.E R81, desc[UR40][R16.64+0x25c] ;  /* 0x00025c2810517980 */ /* 0x000f68000c101900 */
[----:B------:R-:W5:Y:S01]  /*17980*/  LD.E R79, desc[UR40][R16.64+0x268] ;  /* 0x00026828104f7980 */ /* 0x000f62000c101900 */
[----:B------:R-:W0:Y:S01]  /*17990*/  MUFU.EX2 R188, R188 ;  /* 0x000000bc00bc7308 */ /* 0x000e220000000800 */
[----:B-1----:R-:W-:Y:S01]  /*179a0*/  FADD.FTZ R20, R183, R20 ;  /* 0x00000014b7147221 */ /* 0x002fe20000010000 */
[----:B------:R-:W-:Y:S01]  /*179b0*/  FADD.FTZ R122, R7, R122 ;  /* 0x0000007a077a7221 */ /* 0x000fe20000010000 */
[----:B------:R-:W5:Y:S04]  /*179c0*/  LD.E R65, desc[UR40][R16.64+0x248] ;  /* 0x0002482810417980 */ /* 0x000f68000c101900 */
[----:B------:R-:W5:Y:S01]  /*179d0*/  LD.E R77, desc[UR40][R16.64+0x26c] ;  /* 0x00026c28104d7980 */ /* 0x000f62000c101900 */
[----:B------:R-:W-:Y:S03]  /*179e0*/  MUFU.EX2 R176, R176 ;  /* 0x000000b000b07308 */ /* 0x000fe60000000800 */
[----:B------:R-:W5:Y:S04]  /*179f0*/  LD.E R73, desc[UR40][R16.64+0x278] ;  /* 0x0002782810497980 */ /* 0x000f68000c101900 */
[----:B------:R-:W5:Y:S01]  /*17a00*/  LD.E R85, desc[UR40][R16.64+0x28c] ;  /* 0x00028c2810557980 */ /* 0x000f62000c101900 */
[----:B------:R-:W1:Y:S01]  /*17a10*/  MUFU.EX2 R181, R181 ;  /* 0x000000b500b57308 */ /* 0x000e620000000800 */
[----:B------:R-:W-:Y:S01]  /*17a20*/  FADD.FTZ R9, R155, R20 ;  /* 0x000000149b097221 */ /* 0x000fe20000010000 */
[----:B------:R-:W-:Y:S01]  /*17a30*/  FADD.FTZ R147, R179, R122 ;  /* 0x0000007ab3937221 */ /* 0x000fe20000010000 */
[----:B------:R-:W5:Y:S05]  /*17a40*/  LD.E R71, desc[UR40][R16.64+0x27c] ;  /* 0x00027c2810477980 */ /* 0x000f6a000c101900 */
[----:B------:R-:W-:Y:S08]  /*17a50*/  MUFU.EX2 R175, R175 ;  /* 0x000000af00af7308 */ /* 0x000ff00000000800 */
[----:B------:R-:W1:Y:S01]  /*17a60*/  MUFU.EX2 R186, R186 ;  /* 0x000000ba00ba7308 */ /* 0x000e620000000800 */
[----:B0-----:R-:W-:Y:S01]  /*17a70*/  FADD.FTZ R20, R188, R9 ;  /* 0x00000009bc147221 */ /* 0x001fe20000010000 */
[----:B------:R-:W-:Y:S01]  /*17a80*/  FADD.FTZ R151, R180, R147 ;  /* 0x00000093b4977221 */ /* 0x000fe20000010000 */
[----:B------:R-:W5:Y:S05]  /*17a90*/  LD.E R83, desc[UR40][R16.64+0x298] ;  /* 0x0002982810537980 */ /* 0x000f6a000c101900 */
[----:B------:R-:W-:Y:S08]  /*17aa0*/  MUFU.EX2 R174, R174 ;  /* 0x000000ae00ae7308 */ /* 0x000ff00000000800 */
[----:B------:R-:W0:Y:S01]  /*17ab0*/  MUFU.EX2 R177, R177 ;  /* 0x000000b100b17308 */ /* 0x000e220000000800 */
[----:B-1----:R-:W-:Y:S01]  /*17ac0*/  FADD.FTZ R9, R181, R20 ;  /* 0x00000014b5097221 */ /* 0x002fe20000010000 */
[----:B------:R-:W-:Y:S01]  /*17ad0*/  FADD.FTZ R122, R176, R151 ;  /* 0x00000097b07a7221 */ /* 0x000fe20000010000 */
[----:B------:R-:W5:Y:S05]  /*17ae0*/  LD.E R97, desc[UR40][R16.64+0x29c] ;  /* 0x00029c2810617980 */ /* 0x000f6a000c101900 */
[----:B------:R-:W-:Y:S08]  /*17af0*/  MUFU.EX2 R173, R173 ;  /* 0x000000ad00ad7308 */ /* 0x000ff00000000800 */
        /* <DEDUP_REMOVED lines=24> */
[----:B------:R-:W0:Y:S08]  /*17c80*/  MUFU.EX2 R160, R160 ;  /* 0x000000a000a07308 */ /* 0x000e300000000800 */
[----:B------:R-:W0:Y:S01]  /*17c90*/  MUFU.EX2 R163, R163 ;  /* 0x000000a300a37308 */ /* 0x000e220000000800 */
[----:B-1----:R-:W-:Y:S01]  /*17ca0*/  FADD.FTZ R9, R169, R20 ;  /* 0x00000014a9097221 */ /* 0x002fe20000010000 */
[----:B------:R-:W-:Y:S01]  /*17cb0*/  FADD.FTZ R229, R165, R122 ;  /* 0x0000007aa5e57221 */ /* 0x000fe20000010000 */
[----:B------:R-:W5:Y:S02]  /*17cc0*/  LD.E R115, desc[UR40][R16.64+0x2dc] ;  /* 0x0002dc2810737980 */ /* 0x000f64000c101900 */
[----:B------:R-:W-:Y:S01]  /*17cd0*/  FADD.FTZ R126, R170, R9 ;  /* 0x00000009aa7e7221 */ /* 0x000fe20000010000 */
[----:B------:R-:W-:Y:S01]  /*17ce0*/  FADD.FTZ R128, R166, R229 ;  /* 0x000000e5a6807221 */ /* 0x000fe20000010000 */
[----:B------:R-:W5:Y:S03]  /*17cf0*/  LD.E R113, desc[UR40][R16.64+0x2e8] ;  /* 0x0002e82810717980 */ /* 0x000f66000c101900 */
[----:B0-----:R-:W-:Y:S01]  /*17d00*/  FADD.FTZ R138, R160, R128 ;  /* 0x00000080a08a7221 */ /* 0x001fe20000010000 */
        /* <DEDUP_REMOVED lines=17> */
[----:B------:R-:W0:Y:S08]  /*17e20*/  MUFU.EX2 R164, R164 ;  /* 0x000000a400a47308 */ /* 0x000e300000000800 */
[----:B------:R-:W1:Y:S08]  /*17e30*/  MUFU.EX2 R159, R159 ;  /* 0x0000009f009f7308 */ /* 0x000e700000000800 */
[----:B------:R-:W3:Y:S08]  /*17e40*/  MUFU.EX2 R161, R161 ;  /* 0x000000a100a17308 */ /* 0x000ef00000000800 */
[----:B------:R-:W4:Y:S08]  /*17e50*/  MUFU.EX2 R157, R157 ;  /* 0x0000009d009d7308 */ /* 0x000f300000000800 */
[----:B------:R-:W-:Y:S08]  /*17e60*/  MUFU.EX2 R162, R162 ;  /* 0x000000a200a27308 */ /* 0x000ff00000000800 */
[----:B------:R-:W2:Y:S01]  /*17e70*/  MUFU.EX2 R158, R158 ;  /* 0x0000009e009e7308 */ /* 0x000ea20000000800 */
[----:B0-----:R-:W-:Y:S01]  /*17e80*/  FADD.FTZ R136, R164, R9 ;  /* 0x00000009a4887221 */ /* 0x001fe20000010000 */
[----:B-1----:R-:W-:-:S06]  /*17e90*/  FADD.FTZ R138, R159, R138 ;  /* 0x0000008a9f8a7221 */ /* 0x002fcc0000010000 */
[----:B------:R-:W-:Y:S08]  /*17ea0*/  MUFU.EX2 R21, R21 ;  /* 0x0000001500157308 */ /* 0x000ff00000000800 */
[----:B------:R-:W0:Y:S01]  /*17eb0*/  MUFU.EX2 R15, R15 ;  /* 0x0000000f000f7308 */ /* 0x000e220000000800 */
[----:B---3--:R-:W-:Y:S01]  /*17ec0*/  FADD.FTZ R9, R161, R136 ;  /* 0x00000088a1097221 */ /* 0x008fe20000010000 */
[----:B----4-:R-:W-:-:S06]  /*17ed0*/  FADD.FTZ R138, R157, R138 ;  /* 0x0000008a9d8a7221 */ /* 0x010fcc0000010000 */
[----:B------:R-:W1:Y:S08]  /*17ee0*/  MUFU.EX2 R156, R156 ;  /* 0x0000009c009c7308 */ /* 0x000e700000000800 */
[----:B------:R-:W3:Y:S01]  /*17ef0*/  MUFU.EX2 R18, R18 ;  /* 0x0000001200127308 */ /* 0x000ee20000000800 */
[----:B--2---:R-:W-:-:S07]  /*17f00*/  FADD.FTZ R138, R158, R138 ;  /* 0x0000008a9e8a7221 */ /* 0x004fce0000010000 */
[----:B------:R2:W-:Y:S01]  /*17f10*/  MUFU.EX2 R20, R120 ;  /* 0x0000007800147308 */ /* 0x0005e20000000800 */
[----:B0-----:R-:W-:Y:S01]  /*17f20*/  FADD.FTZ R138, R15, R138 ;  /* 0x0000008a0f8a7221 */ /* 0x001fe20000010000 */
[----:B--2---:R-:W-:-:S04]  /*17f30*/  FADD.FTZ R120, R162, R9 ;  /* 0x00000009a2787221 */ /* 0x004fc80000010000 */
[----:B------:R-:W-:Y:S01]  /*17f40*/  FADD.FTZ R9, R21, R120 ;  /* 0x0000007815097221 */ /* 0x000fe20000010000 */
[----:B------:R-:W-:-:S03]  /*17f50*/  FMUL.FTZ R27, R63, R27 ;  /* 0x0000001b3f1b7220 */ /* 0x000fc60000410000 */
[----:B-1----:R-:W-:Y:S01]  /*17f60*/  FADD.FTZ R120, R156, R9 ;  /* 0x000000099c787221 */ /* 0x002fe20000010000 */
[----:B---3--:R-:W-:Y:S01]  /*17f70*/  FADD.FTZ R9, R18, R138 ;  /* 0x0000008a12097221 */ /* 0x008fe20000010000 */
[----:B------:R-:W-:Y:S01]  /*17f80*/  FMUL.FTZ R138, R116, R25 ;  /* 0x00000019748a7220 */ /* 0x000fe20000410000 */
[C---:B------:R-:W-:Y:S01]  /*17f90*/  FMUL.FTZ R25, R63.reuse, R26 ;  /* 0x0000001a3f197220 */ /* 0x040fe20000410000 */
[C---:B------:R-:W-:Y:S01]  /*17fa0*/  FMUL.FTZ R29, R63.reuse, R29 ;  /* 0x0000001d3f1d7220 */ /* 0x040fe20000410000 */
[----:B------:R-:W0:Y:S01]  /*17fb0*/  MUFU.EX2 R19, R19 ;  /* 0x0000001300137308 */ /* 0x000e220000000800 */
[----:B------:R1:W-:Y:S01]  /*17fc0*/  ST.E desc[UR40][R16.64+0x234], R27 ;  /* 0x0002341b10007985 */ /* 0x0003e2000c101928 */
[C---:B------:R-:W-:Y:S01]  /*17fd0*/  FMUL.FTZ R31, R63.reuse, R31 ;  /* 0x0000001f3f1f7220 */ /* 0x040fe20000410000 */
[C---:B------:R-:W-:Y:S02]  /*17fe0*/  FMUL.FTZ R33, R63.reuse, R33 ;  /* 0x000000213f217220 */ /* 0x040fe40000410000 */
[----:B------:R2:W-:Y:S04]  /*17ff0*/  ST.E desc[UR40][R16.64+0x230], R25 ;  /* 0x0002301910007985 */ /* 0x0005e8000c101928 */
[----:B------:R3:W-:Y:S01]  /*18000*/  ST.E desc[UR40][R16.64+0x244], R29 ;  /* 0x0002441d10007985 */ /* 0x0007e2000c101928 */
[----:B------:R-:W4:Y:S01]  /*18010*/  MUFU.EX2 R14, R14 ;  /* 0x0000000e000e7308 */ /* 0x000f220000000800 */
[C---:B-1----:R-:W-:Y:S01]  /*18020*/  FMUL.FTZ R27, R63.reuse, R36 ;  /* 0x000000243f1b7220 */ /* 0x042fe20000410000 */
[C---:B--2---:R-:W-:Y:S01]  /*18030*/  FMUL.FTZ R25, R63.reuse, R34 ;  /* 0x000000223f197220 */ /* 0x044fe20000410000 */
[C---:B---3--:R-:W-:Y:S01]  /*18040*/  FMUL.FTZ R29, R63.reuse, R38 ;  /* 0x000000263f1d7220 */ /* 0x048fe20000410000 */
[----:B------:R1:W-:Y:S04]  /*18050*/  ST.E desc[UR40][R16.64+0x254], R31 ;  /* 0x0002541f10007985 */ /* 0x0003e8000c101928 */
[----:B------:R-:W2:Y:S01]  /*18060*/  MUFU.EX2 R11, R11 ;  /* 0x0000000b000b7308 */ /* 0x000ea20000000800 */
[----:B------:R3:W-:Y:S04]  /*18070*/  ST.E desc[UR40][R16.64+0x264], R33 ;  /* 0x0002642110007985 */ /* 0x0007e8000c101928 */
[----:B------:R0:W-:Y:S04]  /*18080*/  ST.E desc[UR40][R16.64+0x270], R25 ;  /* 0x0002701910007985 */ /* 0x0001e8000c101928 */
[----:B------:R4:W-:Y:S01]  /*18090*/  ST.E desc[UR40][R16.64+0x280], R27 ;  /* 0x0002801b10007985 */ /* 0x0009e2000c101928 */
[----:B-1----:R-:W-:-:S03]  /*180a0*/  FMUL.FTZ R31, R63, R40 ;  /* 0x000000283f1f7220 */ /* 0x002fc60000410000 */
[----:B------:R1:W-:Y:S01]  /*180b0*/  ST.E desc[UR40][R16.64+0x290], R29 ;  /* 0x0002901d10007985 */ /* 0x0003e2000c101928 */
[C---:B---3--:R-:W-:Y:S01]  /*180c0*/  FMUL.FTZ R33, R63.reuse, R46 ;  /* 0x0000002e3f217220 */ /* 0x048fe20000410000 */
[C---:B0-----:R-:W-:Y:S01]  /*180d0*/  FMUL.FTZ R25, R63.reuse, R42 ;  /* 0x0000002a3f197220 */ /* 0x041fe20000410000 */
[C---:B----4-:R-:W-:Y:S01]  /*180e0*/  FMUL.FTZ R27, R63.reuse, R44 ;  /* 0x0000002c3f1b7220 */ /* 0x050fe20000410000 */
[C---:B-1----:R-:W-:Y:S01]  /*180f0*/  FMUL.FTZ R29, R63.reuse, R48 ;  /* 0x000000303f1d7220 */ /* 0x042fe20000410000 */
[----:B------:R-:W0:Y:S01]  /*18100*/  MUFU.EX2 R12, R12 ;  /* 0x0000000c000c7308 */ /* 0x000e220000000800 */
[----:B------:R1:W-:Y:S01]  /*18110*/  ST.E desc[UR40][R16.64+0x2a0], R31 ;  /* 0x0002a01f10007985 */ /* 0x0003e2000c101928 */
[----:B------:R-:W-:-:S03]  /*18120*/  FMUL.FTZ R35, R63, R35 ;  /* 0x000000233f237220 */ /* 0x000fc60000410000 */
[----:B------:R3:W-:Y:S04]  /*18130*/  ST.E desc[UR40][R16.64+0x2b0], R25 ;  /* 0x0002b01910007985 */ /* 0x0007e8000c101928 */
[----:B------:R4:W-:Y:S04]  /*18140*/  ST.E desc[UR40][R16.64+0x2c0], R27 ;  /* 0x0002c01b10007985 */ /* 0x0009e8000c101928 */
[----:B------:R2:W-:Y:S01]  /*18150*/  ST.E desc[UR40][R16.64+0x2d0], R33 ;  /* 0x0002d02110007985 */ /* 0x0005e2000c101928 */
[----:B-1----:R-:W-:-:S03]  /*18160*/  FMUL.FTZ R31, R63, R50 ;  /* 0x000000323f1f7220 */ /* 0x002fc60000410000 */
[----:B------:R1:W-:Y:S01]  /*18170*/  ST.E desc[UR40][R16.64+0x2e0], R29 ;  /* 0x0002e01d10007985 */ /* 0x0003e2000c101928 */
[C---:B---3--:R-:W-:Y:S01]  /*18180*/  FMUL.FTZ R25, R63.reuse, R4 ;  /* 0x000000043f197220 */ /* 0x048fe20000410000 */
[C---:B----4-:R-:W-:Y:S01]  /*18190*/  FMUL.FTZ R27, R63.reuse, R52 ;  /* 0x000000343f1b7220 */ /* 0x050fe20000410000 */
[----:B------:R-:W3:Y:S01]  /*181a0*/  MUFU.EX2 R8, R8 ;  /* 0x0000000800087308 */ /* 0x000ee20000000800 */
[C---:B--2---:R-:W-:Y:S01]  /*181b0*/  FMUL.FTZ R33, R63.reuse, R54 ;  /* 0x000000363f217220 */ /* 0x044fe20000410000 */
[----:B-1----:R-:W-:Y:S01]  /*181c0*/  FMUL.FTZ R29, R63, R56 ;  /* 0x000000383f1d7220 */ /* 0x002fe20000410000 */
[----:B------:R-:W-:Y:S01]  /*181d0*/  FADD.FTZ R120, R19, R120 ;  /* 0x0000007813787221 */ /* 0x000fe20000010000 */
[----:B------:R1:W-:Y:S01]  /*181e0*/  ST.E desc[UR40][R16.64+0x274], R35 ;  /* 0x0002742310007985 */ /* 0x0003e2000c101928 */
[C---:B------:R-:W-:Y:S01]  /*181f0*/  FMUL.FTZ R37, R63.reuse, R37 ;  /* 0x000000253f257220 */ /* 0x040fe20000410000 */
[----:B------:R-:W-:Y:S01]  /*18200*/  FMUL.FTZ R39, R63, R39 ;  /* 0x000000273f277220 */ /* 0x000fe20000410000 */
[----:B------:R-:W-:Y:S01]  /*18210*/  FADD.FTZ R136, R14, R9 ;  /* 0x000000090e887221 */ /* 0x000fe20000010000 */
[----:B------:R2:W-:Y:S01]  /*18220*/  ST.E desc[UR40][R16.64+0x2f0], R31 ;  /* 0x0002f01f10007985 */ /* 0x0005e2000c101928 */
[----:B------:R-:W4:Y:S03]  /*18230*/  MUFU.EX2 R9, R118 ;  /* 0x0000007600097308 */ /* 0x000f260000000800 */
[----:B------:R0:W-:Y:S01]  /*18240*/  ST.E desc[UR40][R16.64+0x300], R25 ;  /* 0x0003001910007985 */ /* 0x0001e2000c101928 */
[----:B------:R-:W-:-:S03]  /*18250*/  FADD.FTZ R120, R20, R120 ;  /* 0x0000007814787221 */ /* 0x000fc60000010000 */
[----:B------:R3:W-:Y:S01]  /*18260*/  ST.E desc[UR40][R16.64+0x304], R27 ;  /* 0x0003041b10007985 */ /* 0x0007e2000c101928 */
[----:B-1----:R-:W-:-:S03]  /*18270*/  FMUL.FTZ R35, R63, R60 ;  /* 0x0000003c3f237220 */ /* 0x002fc60000410000 */
[----:B------:R1:W-:Y:S01]  /*18280*/  ST.E desc[UR40][R16.64+0x314], R33 ;  /* 0x0003142110007985 */ /* 0x0003e2000c101928 */
[----:B--2---:R-:W-:-:S03]  /*18290*/  FMUL.FTZ R31, R63, R58 ;  /* 0x0000003a3f1f7220 */ /* 0x004fc60000410000 */
[----:B------:R2:W-:Y:S01]  /*182a0*/  ST.E desc[UR40][R16.64+0x324], R29 ;  /* 0x0003241d10007985 */ /* 0x0005e2000c101928 */
[C---:B0-----:R-:W-:Y:S01]  /*182b0*/  FMUL.FTZ R25, R63.reuse, R62 ;  /* 0x0000003e3f197220 */ /* 0x041fe20000410000 */
[C---:B---3--:R-:W-:Y:S01]  /*182c0*/  FMUL.FTZ R27, R63.reuse, R64 ;  /* 0x000000403f1b7220 */ /* 0x048fe20000410000 */
[C---:B-1----:R-:W-:Y:S01]  /*182d0*/  FMUL.FTZ R33, R63.reuse, R66 ;  /* 0x000000423f217220 */ /* 0x042fe20000410000 */
[C---:B--2---:R-:W-:Y:S01]  /*182e0*/  FMUL.FTZ R29, R63.reuse, R72 ;  /* 0x000000483f1d7220 */ /* 0x044fe20000410000 */
[----:B------:R0:W-:Y:S01]  /*182f0*/  ST.E desc[UR40][R16.64+0x284], R37 ;  /* 0x0002842510007985 */ /* 0x0001e2000c101928 */
[C---:B------:R-:W-:Y:S01]  /*18300*/  FMUL.FTZ R41, R63.reuse, R41 ;  /* 0x000000293f297220 */ /* 0x040fe20000410000 */
[----:B------:R-:W-:Y:S02]  /*18310*/  FMUL.FTZ R43, R63, R43 ;  /* 0x0000002b3f2b7220 */ /* 0x000fe40000410000 */
[----:B------:R1:W-:Y:S01]  /*18320*/  ST.E desc[UR40][R16.64+0x294], R39 ;  /* 0x0002942710007985 */ /* 0x0003e2000c101928 */
[----:B------:R-:W-:-:S03]  /*18330*/  FADD.FTZ R120, R11, R120 ;  /* 0x000000780b787221 */ /* 0x000fc60000010000 */
[----:B------:R2:W-:Y:S04]  /*18340*/  ST.E desc[UR40][R16.64+0x330], R31 ;  /* 0x0003301f10007985 */ /* 0x0005e8000c101928 */
[----:B------:R3:W-:Y:S01]  /*18350*/  ST.E desc[UR40][R16.64+0x340], R35 ;  /* 0x0003402310007985 */ /* 0x0007e2000c101928 */
[C---:B0-----:R-:W-:Y:S01]  /*18360*/  FMUL.FTZ R37, R63.reuse, R68 ;  /* 0x000000443f257220 */ /* 0x041fe20000410000 */
[C---:B-1----:R-:W-:Y:S02]  /*18370*/  FMUL.FTZ R39, R63.reuse, R70 ;  /* 0x000000463f277220 */ /* 0x042fe40000410000 */
[----:B------:R0:W-:Y:S01]  /*18380*/  ST.E desc[UR40][R16.64+0x350], R25 ;  /* 0x0003501910007985 */ /* 0x0001e2000c101928 */
[----:B--2---:R-:W-:-:S03]  /*18390*/  FMUL.FTZ R31, R63, R80 ;  /* 0x000000503f1f7220 */ /* 0x004fc60000410000 */
[----:B------:R1:W-:Y:S01]  /*183a0*/  ST.E desc[UR40][R16.64+0x354], R27 ;  /* 0x0003541b10007985 */ /* 0x0003e2000c101928 */
[----:B---3--:R-:W-:-:S03]  /*183b0*/  FMUL.FTZ R35, R63, R76 ;  /* 0x0000004c3f237220 */ /* 0x008fc60000410000 */
[----:B------:R2:W-:Y:S04]  /*183c0*/  ST.E desc[UR40][R16.64+0x360], R33 ;  /* 0x0003602110007985 */ /* 0x0005e8000c101928 */
[----:B------:R3:W-:Y:S01]  /*183d0*/  ST.E desc[UR40][R16.64+0x374], R29 ;  /* 0x0003741d10007985 */ /* 0x0007e2000c101928 */
[C---:B0-----:R-:W-:Y:S01]  /*183e0*/  FMUL.FTZ R25, R63.reuse, R90 ;  /* 0x0000005a3f197220 */ /* 0x041fe20000410000 */
[C---:B-1----:R-:W-:Y:S01]  /*183f0*/  FMUL.FTZ R27, R63.reuse, R82 ;  /* 0x000000523f1b7220 */ /* 0x042fe20000410000 */
[C---:B--2---:R-:W-:Y:S01]  /*18400*/  FMUL.FTZ R33, R63.reuse, R88 ;  /* 0x000000583f217220 */ /* 0x044fe20000410000 */
[----:B---3--:R-:W-:Y:S01]  /*18410*/  FMUL.FTZ R29, R63, R98 ;  /* 0x000000623f1d7220 */ /* 0x008fe20000410000 */
[----:B------:R-:W-:Y:S01]  /*18420*/  FADD.FTZ R120, R12, R120 ;  /* 0x000000780c787221 */ /* 0x000fe20000010000 */
[----:B------:R0:W-:Y:S01]  /*18430*/  ST.E desc[UR40][R16.64+0x2a4], R41 ;  /* 0x0002a42910007985 */ /* 0x0001e2000c101928 */
[----:B------:R-:W-:-:S03]  /*18440*/  FMUL.FTZ R5, R116, R5 ;  /* 0x0000000574057220 */ /* 0x000fc60000410000 */
[----:B------:R1:W-:Y:S04]  /*18450*/  ST.E desc[UR40][R16.64+0x2b4], R43 ;  /* 0x0002b42b10007985 */ /* 0x0003e8000c101928 */
[----:B------:R2:W-:Y:S04]  /*18460*/  ST.E desc[UR40][R16.64+0x364], R37 ;  /* 0x0003642510007985 */ /* 0x0005e8000c101928 */
[----:B------:R3:W-:Y:S01]  /*18470*/  ST.E desc[UR40][R16.64+0x370], R39 ;  /* 0x0003702710007985 */ /* 0x0007e2000c101928 */
[C---:B0-----:R-:W-:Y:S01]  /*18480*/  FMUL.FTZ R41, R63.reuse, R78 ;  /* 0x0000004e3f297220 */ /* 0x041fe20000410000 */
[----:B-1----:R-:W-:-:S02]  /*18490*/  FMUL.FTZ R43, R63, R74 ;  /* 0x0000004a3f2b7220 */ /* 0x002fc40000410000 */
[----:B------:R0:W-:Y:S01]  /*184a0*/  ST.E desc[UR40][R16.64+0x380], R31 ;  /* 0x0003801f10007985 */ /* 0x0001e2000c101928 */
[----:B--2---:R-:W-:-:S03]  /*184b0*/  FMUL.FTZ R37, R63, R86 ;  /* 0x000000563f257220 */ /* 0x004fc60000410000 */
[----:B------:R1:W-:Y:S01]  /*184c0*/  ST.E desc[UR40][R16.64+0x384], R35 ;  /* 0x0003842310007985 */ /* 0x0003e2000c101928 */
[----:B---3--:R-:W-:-:S03]  /*184d0*/  FMUL.FTZ R39, R63, R84 ;  /* 0x000000543f277220 */ /* 0x008fc60000410000 */
[----:B------:R2:W-:Y:S01]  /*184e0*/  ST.E desc[UR40][R16.64+0x3a0], R25 ;  /* 0x0003a01910007985 */ /* 0x0005e2000c101928 */
[----:B------:R-:W-:-:S03]  /*184f0*/  FADD.FTZ R120, R8, R120 ;  /* 0x0000007808787221 */ /* 0x000fc60000010000 */
        /* <DEDUP_REMOVED lines=20> */
[C---:B-----5:R-:W-:Y:S01]  /*18640*/  FMUL.FTZ R55, R63.reuse, R55 ;  /* 0x000000373f377220 */ /* 0x060fe20000410000 */
[----:B------:R3:W-:Y:S01]  /*18650*/  ST.E desc[UR40][R16.64+0x3b4], R37 ;  /* 0x0003b42510007985 */ /* 0x0007e2000c101928 */
[C---:B0-----:R-:W-:Y:S01]  /*18660*/  FMUL.FTZ R57, R63.reuse, R32 ;  /* 0x000000203f397220 */ /* 0x041fe20000410000 */
[C---:B------:R-:W-:Y:S01]  /*18670*/  FMUL.FTZ R59, R63.reuse, R59 ;  /* 0x0000003b3f3b7220 */ /* 0x040fe20000410000 */
[C---:B------:R-:W-:Y:S01]  /*18680*/  FMUL.FTZ R61, R63.reuse, R61 ;  /* 0x0000003d3f3d7220 */ /* 0x040fe20000410000 */
[----:B------:R0:W-:Y:S01]  /*18690*/  ST.E desc[UR40][R16.64+0x3c0], R39 ;  /* 0x0003c02710007985 */ /* 0x0001e2000c101928 */
[----:B-1----:R-:W-:Y:S01]  /*186a0*/  FMUL.FTZ R41, R63, R94 ;  /* 0x0000005e3f297220 */ /* 0x002fe20000410000 */
[----:B------:R-:W-:Y:S01]  /*186b0*/  FADD.FTZ R136, R13, R136 ;  /* 0x000000880d887221 */ /* 0x000fe20000010000 */
[----:B----4-:R-:W-:Y:S01]  /*186c0*/  FADD.FTZ R120, R9, R120 ;  /* 0x0000007809787221 */ /* 0x010fe20000010000 */
[C---:B--2---:R-:W-:Y:S01]  /*186d0*/  FMUL.FTZ R43, R63.reuse, R110 ;  /* 0x0000006e3f2b7220 */ /* 0x044fe20000410000 */
[----:B------:R-:W-:Y:S01]  /*186e0*/  ST.E desc[UR40][R16.64+0x3d0], R31 ;  /* 0x0003d01f10007985 */ /* 0x000fe2000c101928 */
[C---:B------:R-:W-:Y:S01]  /*186f0*/  FMUL.FTZ R69, R116.reuse, R69 ;  /* 0x0000004574457220 */ /* 0x040fe20000410000 */
[C---:B------:R-:W-:Y:S01]  /*18700*/  FMUL.FTZ R67, R116.reuse, R67 ;  /* 0x0000004374437220 */ /* 0x040fe20000410000 */
[C---:B---3--:R-:W-:Y:S01]  /*18710*/  FMUL.FTZ R37, R63.reuse, R104 ;  /* 0x000000683f257220 */ /* 0x048fe20000410000 */
[----:B------:R-:W-:Y:S01]  /*18720*/  ST.E desc[UR40][R16.64+0x3d4], R35 ;  /* 0x0003d42310007985 */ /* 0x000fe2000c101928 */
[C---:B------:R-:W-:Y:S01]  /*18730*/  FMUL.FTZ R65, R116.reuse, R65 ;  /* 0x0000004174417220 */ /* 0x040fe20000410000 */
[C---:B------:R-:W-:Y:S01]  /*18740*/  FMUL.FTZ R75, R116.reuse, R75 ;  /* 0x0000004b744b7220 */ /* 0x040fe20000410000 */
[C---:B0-----:R-:W-:Y:S01]  /*18750*/  FMUL.FTZ R39, R63.reuse, R102 ;  /* 0x000000663f277220 */ /* 0x041fe20000410000 */
[----:B------:R-:W-:Y:S01]  /*18760*/  ST.E desc[UR40][R16.64+0x3f0], R25 ;  /* 0x0003f01910007985 */ /* 0x000fe2000c101928 */
[----:B------:R-:W-:Y:S01]  /*18770*/  FMUL.FTZ R63, R63, R112 ;  /* 0x000000703f3f7220 */ /* 0x000fe20000410000 */
[C---:B------:R-:W-:Y:S01]  /*18780*/  FMUL.FTZ R81, R116.reuse, R81 ;  /* 0x0000005174517220 */ /* 0x040fe20000410000 */
[C---:B------:R-:W-:Y:S01]  /*18790*/  FMUL.FTZ R79, R116.reuse, R79 ;  /* 0x0000004f744f7220 */ /* 0x040fe20000410000 */
[----:B------:R-:W-:Y:S01]  /*187a0*/  ST.E desc[UR40][R16.64+0x3f4], R27 ;  /* 0x0003f41b10007985 */ /* 0x000fe2000c101928 */
[C---:B------:R-:W-:Y:S01]  /*187b0*/  FMUL.FTZ R77, R116.reuse, R77 ;  /* 0x0000004d744d7220 */ /* 0x040fe20000410000 */
        /* <DEDUP_REMOVED lines=51> */
[C---:B0-----:R-:W-:Y:S01]  /*18af0*/  FMUL.FTZ R5, R116.reuse, R122 ;  /* 0x0000007a74057220 */ /* 0x041fe20000410000 */
        /* <DEDUP_REMOVED lines=87> */
[----:B------:R5:W-:Y:S01]  /*19070*/  ST.E desc[UR40][R16.64+0x428], R35 ;  /* 0x0004282310007985 */ /* 0x000be2000c101928 */
[----:B------:R2:W-:Y:S06]  /*19080*/  BAR.SYNC.DEFER_BLOCKING R205, 0x100 ;  /* 0x000400cd0000751d */ /* 0x0005ec0000010000 */
[----:B0-----:R-:W5:Y:S04]  /*19090*/  LD.E R5, desc[UR40][R16.64+0x230] ;  /* 0x0002302810057980 */ /* 0x001f68000c101900 */
[----:B-1----:R-:W5:Y:S04]  /*190a0*/  LD.E R25, desc[UR40][R16.64+0x234] ;  /* 0x0002342810197980 */ /* 0x002f68000c101900 */
[----:B------:R-:W5:Y:S04]  /*190b0*/  LD.E R37, desc[UR40][R16.64+0x238] ;  /* 0x0002382810257980 */ /* 0x000f68000c101900 */
[----:B------:R-:W5:Y:S04]  /*190c0*/  LD.E R39, desc[UR40][R16.64+0x23c] ;  /* 0x00023c2810277980 */ /* 0x000f68000c101900 */
[----:B------:R-:W5:Y:S04]  /*190d0*/  LD.E R41, desc[UR40][R16.64+0x240] ;  /* 0x0002402810297980 */ /* 0x000f68000c101900 */
        /* <DEDUP_REMOVED lines=129> */
[----:B--2---:R-:W-:Y:S04]  /*198f0*/  ST.E desc[UR40][R16.64+0x244], R27 ;  /* 0x0002441b10007985 */ /* 0x004fe8000c101928 */
[----:B---3--:R-:W-:Y:S04]  /*19900*/  ST.E desc[UR40][R16.64+0x248], R29 ;  /* 0x0002481d10007985 */ /* 0x008fe8000c101928 */
        /* <DEDUP_REMOVED lines=1355> */
.L_x_3280:
[----:B------:R-:W-:Y:S05]  /*1edc0*/  BSYNC B0 ;  /* 0x0000000000007941 */ /* 0x000fea0003800000 */
.L_x_3279:
[C---:B------:R-:W-:Y:S01]  /*1edd0*/  ISETP.GT.AND P1, PT, R10.reuse, UR45, PT ;  /* 0x0000002d0a007c0c */ /* 0x040fe2000bf24270 */
[----:B------:R-:W-:-:S12]  /*1ede0*/  VIADD R10, R10, 0xffffffff ;  /* 0xffffffff0a0a7836 */ /* 0x000fd80000000000 */
[----:B------:R-:W-:Y:S05]  /*1edf0*/  @P1 BRA `(.L_x_3281) ;  /* 0xffffff4c00741947 */ /* 0x000fea000383ffff */
.L_x_3250:
[----:B------:R-:W-:Y:S05]  /*1ee00*/  WARPSYNC.ALL ;  /* 0x0000000000007948 */ /* 0x000fea0003800000 */
[----:B0-----:R-:W1:Y:S04]  /*1ee10*/  LDL R5, [R1+0x450] ;  /* 0x0004500001057983 */ /* 0x001e680000100800 */
[----:B------:R-:W2:Y:S04]  /*1ee20*/  LDL R4, [R1+0x454] ;  /* 0x0004540001047983 */ /* 0x000ea80000100800 */
[----:B------:R-:W3:Y:S04]  /*1ee30*/  LDL R136, [R1+0x218] ;  /* 0x0002180001887983 */ /* 0x000ee80000100800 */
[----:B------:R-:W4:Y:S04]  /*1ee40*/  LDL.64 R6, [R1+0x250] ;  /* 0x0002500001067983 */ /* 0x000f280000100a00 */
[----:B------:R-:W5:Y:S04]  /*1ee50*/  LDL.64 R10, [R1+0x270] ;  /* 0x00027000010a7983 */ /* 0x000f680000100a00 */
        /* <DEDUP_REMOVED lines=59> */
[----:B------:R-:W5:Y:S04]  /*1f210*/  LDL R135, [R1+0x220] ;  /* 0x0002200001877983 */ /* 0x000f680000100800 */
[----:B-1----:R-:W0:Y:S02]  /*1f220*/  SHFL.BFLY PT, R0, R5, 0x2, 0x1f ;  /* 0x0c401f0005007f89 */ /* 0x002e2400000e0000 */
[----:B0-----:R-:W-:-:S05]  /*1f230*/  FADD.FTZ R0, R5, R0 ;  /* 0x0000000005007221 */ /* 0x001fca0000010000 */
[----:B------:R-:W0:Y:S02]  /*1f240*/  SHFL.BFLY PT, R3, R0, 0x1, 0x1f ;  /* 0x0c201f0000037f89 */ /* 0x000e2400000e0000 */
[----:B0-----:R-:W-:Y:S01]  /*1f250*/  FADD.FTZ R2, R0, R3 ;  /* 0x0000000300027221 */ /* 0x001fe20000010000 */
[----:B---3--:R-:W-:Y:S01]  /*1f260*/  VIADD R136, R136, 0x1 ;  /* 0x0000000188887836 */ /* 0x008fe20000000000 */
[----:B------:R-:W3:Y:S04]  /*1f270*/  LDL R0, [R1+0x224] ;  /* 0x0002240001007983 */ /* 0x000ee80000100800 */
[----:B------:R-:W-:Y:S04]  /*1f280*/  STL [R1+0x450], R2 ;  /* 0x0004500201007387 */ /* 0x000fe80000100800 */
[----:B------:R-:W4:Y:S04]  /*1f290*/  LDL R147, [R1+0x450] ;  /* 0x0004500001937983 */ /* 0x000f280000100800 */
[----:B--2---:R-:W0:Y:S02]  /*1f2a0*/  SHFL.BFLY PT, R3, R4, 0x2, 0x1f ;  /* 0x0c401f0004037f89 */ /* 0x004e2400000e0000 */
[----:B0-----:R-:W-:Y:S01]  /*1f2b0*/  FADD.FTZ R8, R3, R4 ;  /* 0x0000000403087221 */ /* 0x001fe20000010000 */
[----:B------:R-:W-:Y:S01]  /*1f2c0*/  ISETP.NE.AND P2, PT, R136, 0x2, PT ;  /* 0x000000028800780c */ /* 0x000fe20003f45270 */
[----:B------:R-:W2:Y:S04]  /*1f2d0*/  LDL.64 R4, [R1+0x240] ;  /* 0x0002400001047983 */ /* 0x000ea80000100a00 */
[----:B------:R-:W0:Y:S08]  /*1f2e0*/  SHFL.BFLY PT, R3, R8, 0x1, 0x1f ;  /* 0x0c201f0008037f89 */ /* 0x000e3000000e0000 */
[----:B------:R-:W5:Y:S01]  /*1f2f0*/  @!P2 LDL R134, [R1+0x21c] ;  /* 0x00021c000186a983 */ /* 0x000f620000100800 */
[----:B0-----:R-:W-:-:S03]  /*1f300*/  FADD.FTZ R140, R8, R3 ;  /* 0x00000003088c7221 */ /* 0x001fc60000010000 */
[----:B------:R-:W2:Y:S02]  /*1f310*/  LDL.64 R2, [R1+0x230] ;  /* 0x0002300001027983 */ /* 0x000ea40000100a00 */
[----:B------:R-:W-:Y:S02]  /*1f320*/  FSETP.NE.FTZ.AND P1, PT, R140, RZ, PT ;  /* 0x000000ff8c00720b */ /* 0x000fe40003f35000 */
[----:B------:R-:W2:Y:S11]  /*1f330*/  LDL.64 R8, [R1+0x260] ;  /* 0x0002600001087983 */ /* 0x000eb60000100a00 */
[----:B------:R-:W2:Y:S04]  /*1f340*/  @P1 LDL R143, [R1+0x460] ;  /* 0x00046000018f1983 */ /* 0x000ea80000100800 */
[----:B------:R-:W2:Y:S01]  /*1f350*/  @P1 LDL R145, [R1+0x444] ;  /* 0x0004440001911983 */ /* 0x000ea20000100800 */
[----:B------:R-:W-:-:S02]  /*1f360*/  IMAD.MOV.U32 R137, RZ, RZ, RZ ;  /* 0x000000ffff897224 */ /* 0x000fc400078e00ff */
[----:B------:R-:W-:Y:S02]  /*1f370*/  IMAD.MOV.U32 R142, RZ, RZ, -0x800000 ;  /* 0xff800000ff8e7424 */ /* 0x000fe400078e00ff */
[----:B------:R-:W-:Y:S01]  /*1f380*/  IMAD.MOV.U32 R144, RZ, RZ, -0x800000 ;  /* 0xff800000ff907424 */ /* 0x000fe200078e00ff */
[----:B------:R0:W-:Y:S08]  /*1f390*/  BAR.ARV R204, 0x100 ;  /* 0x000400cc0000751d */ /* 0x0001f00000002000 */
[----:B------:R-:W-:Y:S06]  /*1f3a0*/  BAR.ARV 0x8, 0x180 ;  /* 0x0206000000007b1d */ /* 0x000fec0000002000 */
[----:B----4-:R-:W-:-:S13]  /*1f3b0*/  FSETP.NE.FTZ.AND P0, PT, R147, RZ, PT ;  /* 0x000000ff9300720b */ /* 0x010fda0003f15000 */
[----:B------:R-:W4:Y:S04]  /*1f3c0*/  @P0 LDL R138, [R1+0x460] ;  /* 0x00046000018a0983 */ /* 0x000f280000100800 */
[----:B------:R-:W4:Y:S01]  /*1f3d0*/  @P0 LDL R139, [R1+0x440] ;  /* 0x00044000018b0983 */ /* 0x000f220000100800 */
[----:B------:R-:W1:Y:S08]  /*1f3e0*/  @P0 MUFU.LG2 R141, R147 ;  /* 0x00000093008d0308 */ /* 0x000e700000000c00 */
[----:B------:R-:W2:Y:S01]  /*1f3f0*/  @P0 MUFU.RCP R137, R147 ;  /* 0x0000009300890308 */ /* 0x000ea20000001000 */
[----:B-1----:R-:W-:-:S07]  /*1f400*/  @P0 FMUL.FTZ R141, R141, 0.69314718246459960938 ;  /* 0x3f3172188d8d0820 */ /* 0x002fce0000410000 */
[----:B------:R-:W1:Y:S01]  /*1f410*/  @P1 MUFU.LG2 R146, R140 ;  /* 0x0000008c00921308 */ /* 0x000e620000000c00 */
[----:B---3--:R-:W-:Y:S01]  /*1f420*/  VIADD R0, R0, 0x1 ;  /* 0x0000000100007836 */ /* 0x008fe20000000000 */
[----:B------:R-:W-:Y:S01]  /*1f430*/  STL [R1+0x454], R140 ;  /* 0x0004548c01007387 */ /* 0x000fe20000100800 */
[----:B-----5:R-:W-:Y:S01]  /*1f440*/  @!P2 LOP3.LUT R134, R134, 0x1, RZ, 0x3c, !PT ;  /* 0x000000018686a812 */ /* 0x020fe200078e3cff */
        /* <DEDUP_REMOVED lines=65> */
[----:B--2---:R-:W-:Y:S01]  /*1f860*/  VIADD R2, R135, 0x1 ;  /* 0x0000000187027836 */ /* 0x004fe20000000000 */
        /* <DEDUP_REMOVED lines=32> */
[----:B------:R0:W-:Y:S04]  /*1fa70*/  STL [R1+0x220], R2 ;  /* 0x0002200201007387 */ /* 0x0001e80000100800 */
[----:B------:R0:W-:Y:S04]  /*1fa80*/  @!P2 STL [R1+0x21c], R134 ;  /* 0x00021c860100a387 */ /* 0x0001e80000100800 */
[----:B------:R0:W-:Y:S04]  /*1fa90*/  STL [R1+0x224], R0 ;  /* 0x0002240001007387 */ /* 0x0001e80000100800 */
[----:B------:R0:W-:Y:S01]  /*1faa0*/  @!P2 STL [R1+0x218], RZ ;  /* 0x000218ff0100a387 */ /* 0x0001e20000100800 */
[----:B----4-:R-:W-:-:S04]  /*1fab0*/  @P0 FMUL.FTZ R138, R138, 0.69314718246459960938 ;  /* 0x3f3172188a8a0820 */ /* 0x010fc80000410000 */
[----:B------:R-:W-:Y:S01]  /*1fac0*/  @P0 FFMA.FTZ R142, R138, R139, R141 ;  /* 0x0000008b8a8e0223 */ /* 0x000fe2000001008d */
[----:B------:R-:W-:-:S06]  /*1fad0*/  IMAD.MOV.U32 R138, RZ, RZ, RZ ;  /* 0x000000ffff8a7224 */ /* 0x000fcc00078e00ff */
[----:B------:R-:W2:Y:S01]  /*1fae0*/  @P1 MUFU.RCP R138, R140 ;  /* 0x0000008c008a1308 */ /* 0x000ea20000001000 */
[----:B-1----:R-:W-:Y:S01]  /*1faf0*/  @P1 FMUL.FTZ R139, R146, 0.69314718246459960938 ;  /* 0x3f317218928b1820 */ /* 0x002fe20000410000 */
[----:B------:R-:W-:-:S04]  /*1fb00*/  @P1 FMUL.FTZ R146, R143, 0.69314718246459960938 ;  /* 0x3f3172188f921820 */ /* 0x000fc80000410000 */
[----:B------:R-:W-:Y:S01]  /*1fb10*/  @P1 FFMA.FTZ R144, R146, R145, R139 ;  /* 0x0000009192901223 */ /* 0x000fe2000001008b */
[----:B------:R0:W-:Y:S04]  /*1fb20*/  STL [R1+0x450], R142 ;  /* 0x0004508e01007387 */ /* 0x0001e80000100800 */
[----:B------:R0:W-:Y:S01]  /*1fb30*/  STL [R1+0x454], R144 ;  /* 0x0004549001007387 */ /* 0x0001e20000100800 */
        /* <DEDUP_REMOVED lines=95> */
[----:B------:R0:W-:Y:S01]  /*20130*/  STL.64 [R1+0x428], R132 ;  /* 0x0004288401007387 */ /* 0x0001e20000100a00 */
[----:B------:R-:W-:-:S13]  /*20140*/  PLOP3.LUT P0, PT, PT, PT, PT, 0x8, 0x0 ;  /* 0x000000000000781c */ /* 0x000fda0003f0e170 */
.L_x_3185:
[----:B------:R-:W1:Y:S08]  /*20150*/  S2UR UR4, SR_CgaCtaId ;  /* 0x00000000000479c3 */ /* 0x000e700000008800 */
[----:B------:R-:W-:Y:S06]  /*20160*/  BAR.SYNC.DEFER_BLOCKING 0x5, 0x180 ;  /* 0x0146000000007b1d */ /* 0x000fec0000010000 */
[----:B------:R-:W-:Y:S01]  /*20170*/  UMOV UR46, 0x400 ;  /* 0x00000400002e7882 */ /* 0x000fe20000000000 */
[----:B------:R-:W-:Y:S01]  /*20180*/  BSSY B0, `(.L_x_3282) ;  /* 0x00002c8000007945 */ /* 0x000fe20003800000 */
[----:B-1----:R-:W-:-:S09]  /*20190*/  ULEA UR46, UR4, UR46, 0x18 ;  /* 0x0000002e042e7291 */ /* 0x002fd2000f8ec03f */
[----:B0-2---:R-:W0:Y:S02]  /*201a0*/  LDS.128 R4, [UR46+0x324d0] ;  /* 0x0324d02eff047984 */ /* 0x005e240008000c00 */
[----:B0-----:R-:W-:Y:S02]  /*201b0*/  R2UR UR5, R5 ;  /* 0x00000000050572ca */ /* 0x001fe400000e0000 */
[----:B------:R-:W-:Y:S02]  /*201c0*/  R2UR UR7, R6 ;  /* 0x00000000060772ca */ /* 0x000fe400000e0000 */
[----:B------:R-:W-:Y:S01]  /*201d0*/  R2UR UR6, R7 ;  /* 0x00000000070672ca */ /* 0x000fe200000e0000 */
[----:B------:R-:W-:Y:S06]  /*201e0*/  BAR.ARV 0x4, 0x180 ;  /* 0x0106000000007b1d */ /* 0x000fec0000002000 */
[----:B------:R-:W-:Y:S08]  /*201f0*/  @P0 BRA `(.L_x_3283) ;  /* 0x0000001c00a40947 */ /* 0x000ff00003800000 */
[----:B------:R-:W2:Y:S04]  /*20200*/  LDL.128 R136, [R1+0x230] ;  /* 0x0002300001887983 */ /* 0x000ea80000100c00 */
        /* <DEDUP_REMOVED lines=31> */
[C---:B------:R-:W-:Y:S01]  /*20400*/  IADD3 R3, P6, R184.reuse, 0x4060, RZ ;  /* 0x00004060b8037810 */ /* 0x040fe20007fde0ff */
[----:B------:R-:W-:Y:S01]  /*20410*/  ULDC.64 UR8, c[0x0][0xd00] ;  /* 0x0003400000087ab9 */ /* 0x000fe20000000a00 */
[----:B------:R-:W-:-:S02]  /*20420*/  IADD3 R21, P3, R184, 0x8060, RZ ;  /* 0x00008060b8157810 */ /* 0x000fc40007f7e0ff */
[----:B------:R-:W-:Y:S02]  /*20430*/  LOP3.LUT R2, R3, 0x380, RZ, 0xc0, !PT ;  /* 0x0000038003027812 */ /* 0x000fe400078ec0ff */
[----:B------:R-:W-:Y:S02]  /*20440*/  LOP3.LUT R146, R21, 0x380, RZ, 0xc0, !PT ;  /* 0x0000038015927812 */ /* 0x000fe400078ec0ff */
[----:B------:R-:W-:Y:S02]  /*20450*/  SHF.R.U64 R2, R2, 0x3, RZ ;  /* 0x0000000302027819 */ /* 0x000fe400000012ff */
[----:B------:R-:W-:Y:S02]  /*20460*/  IADD3 R20, P2, R184, 0x8040, RZ ;  /* 0x00008040b8147810 */ /* 0x000fe40007f5e0ff */
[----:B------:R-:W-:Y:S02]  /*20470*/  LOP3.LUT R2, R2, R3, RZ, 0x3c, !PT ;  /* 0x0000000302027212 */ /* 0x000fe400078e3cff */
[----:B------:R-:W-:-:S02]  /*20480*/  SHF.R.U64 R146, R146, 0x3, RZ ;  /* 0x0000000392927819 */ /* 0x000fc400000012ff */
[C---:B------:R-:W-:Y:S02]  /*20490*/  IADD3 R3, P0, R184.reuse, 0x8000, RZ ;  /* 0x00008000b8037810 */ /* 0x040fe40007f1e0ff */
[----:B------:R-:W-:Y:S02]  /*204a0*/  IADD3 R19, P1, R184, 0x8020, RZ ;  /* 0x00008020b8137810 */ /* 0x000fe40007f3e0ff */
[----:B------:R-:W-:Y:S02]  /*204b0*/  LOP3.LUT R149, R20, 0x380, RZ, 0xc0, !PT ;  /* 0x0000038014957812 */ /* 0x000fe400078ec0ff */
[----:B------:R-:W-:Y:S02]  /*204c0*/  LOP3.LUT R146, R146, R21, RZ, 0x3c, !PT ;  /* 0x0000001592927212 */ /* 0x000fe400078e3cff */
[----:B------:R-:W-:Y:S02]  /*204d0*/  LOP3.LUT R0, R3, 0x380, RZ, 0xc0, !PT ;  /* 0x0000038003007812 */ /* 0x000fe400078ec0ff */
[----:B------:R-:W-:-:S02]  /*204e0*/  LOP3.LUT R21, R184, 0x380, RZ, 0xc0, !PT ;  /* 0x00000380b8157812 */ /* 0x000fc400078ec0ff */
[----:B------:R-:W-:Y:S02]  /*204f0*/  LOP3.LUT R18, R19, 0x380, RZ, 0xc0, !PT ;  /* 0x0000038013127812 */ /* 0x000fe400078ec0ff */
[----:B------:R-:W-:Y:S02]  /*20500*/  SHF.R.U64 R149, R149, 0x3, RZ ;  /* 0x0000000395957819 */ /* 0x000fe400000012ff */
[----:B------:R-:W-:Y:S02]  /*20510*/  SHF.R.U64 R0, R0, 0x3, RZ ;  /* 0x0000000300007819 */ /* 0x000fe400000012ff */
[----:B------:R-:W-:Y:S02]  /*20520*/  SHF.R.U64 R21, R21, 0x3, RZ ;  /* 0x0000000315157819 */ /* 0x000fe400000012ff */
[----:B------:R-:W-:Y:S02]  /*20530*/  SHF.R.U64 R18, R18, 0x3, RZ ;  /* 0x0000000312127819 */ /* 0x000fe400000012ff */
[----:B------:R-:W-:-:S02]  /*20540*/  LOP3.LUT R148, R149, R20, RZ, 0x3c, !PT ;  /* 0x0000001495947212 */ /* 0x000fc400078e3cff */
[----:B------:R-:W-:Y:S01]  /*20550*/  LOP3.LUT R144, R0, R3, RZ, 0x3c, !PT ;  /* 0x0000000300907212 */ /* 0x000fe200078e3cff */
[--C-:B------:R-:W-:Y:S01]  /*20560*/  IMAD.X R3, RZ, RZ, R185.reuse, P6 ;  /* 0x000000ffff037224 */ /* 0x100fe200030e06b9 */
[----:B------:R-:W-:Y:S02]  /*20570*/  IADD3 R143, P4, R184, 0xc000, RZ ;  /* 0x0000c000b88f7810 */ /* 0x000fe40007f9e0ff */
[----:B------:R-:W-:Y:S01]  /*20580*/  LOP3.LUT R20, R21, R184, RZ, 0x3c, !PT ;  /* 0x000000b815147212 */ /* 0x000fe200078e3cff */
[----:B------:R-:W-:Y:S01]  /*20590*/  IMAD.MOV.U32 R21, RZ, RZ, R185 ;  /* 0x000000ffff157224 */ /* 0x000fe200078e00b9 */
[----:B------:R-:W-:Y:S02]  /*205a0*/  LOP3.LUT R150, R18, R19, RZ, 0x3c, !PT ;  /* 0x0000001312967212 */ /* 0x000fe400078e3cff */
[C---:B------:R-:W-:Y:S02]  /*205b0*/  IADD3 R141, P5, R184.reuse, 0xc020, RZ ;  /* 0x0000c020b88d7810 */ /* 0x040fe40007fbe0ff */
[----:B------:R-:W-:-:S02]  /*205c0*/  IADD3 R19, P6, R184, 0xc040, RZ ;  /* 0x0000c040b8137810 */ /* 0x000fc40007fde0ff */
[----:B------:R-:W-:Y:S02]  /*205d0*/  LOP3.LUT R142, R143, 0x380, RZ, 0xc0, !PT ;  /* 0x000003808f8e7812 */ /* 0x000fe400078ec0ff */
[----:B------:R-:W-:Y:S02]  /*205e0*/  LOP3.LUT R140, R141, 0x380, RZ, 0xc0, !PT ;  /* 0x000003808d8c7812 */ /* 0x000fe400078ec0ff */
[----:B------:R-:W-:Y:S02]  /*205f0*/  LOP3.LUT R18, R19, 0x380, RZ, 0xc0, !PT ;  /* 0x0000038013127812 */ /* 0x000fe400078ec0ff */
[----:B------:R-:W-:Y:S01]  /*20600*/  MOV R152, R20 ;  /* 0x0000001400987202 */ /* 0x000fe20000000f00 */
[--C-:B------:R-:W-:Y:S01]  /*20610*/  IMAD.X R145, RZ, RZ, R185.reuse, P0 ;  /* 0x000000ffff917224 */ /* 0x100fe200000e06b9 */
[----:B------:R-:W-:Y:S01]  /*20620*/  SHF.R.U64 R142, R142, 0x3, RZ ;  /* 0x000000038e8e7819 */ /* 0x000fe200000012ff */
[--C-:B------:R-:W-:Y:S01]  /*20630*/  IMAD.X R151, RZ, RZ, R185.reuse, P1 ;  /* 0x000000ffff977224 */ /* 0x100fe200008e06b9 */
[----:B------:R-:W-:Y:S01]  /*20640*/  SHF.R.U64 R140, R140, 0x3, RZ ;  /* 0x000000038c8c7819 */ /* 0x000fe200000012ff */
[--C-:B------:R-:W-:Y:S01]  /*20650*/  IMAD.X R149, RZ, RZ, R185.reuse, P2 ;  /* 0x000000ffff957224 */ /* 0x100fe200010e06b9 */
[----:B------:R-:W-:Y:S01]  /*20660*/  SHF.R.U64 R18, R18, 0x3, RZ ;  /* 0x0000000312127819 */ /* 0x000fe200000012ff */
[--C-:B------:R-:W-:Y:S01]  /*20670*/  IMAD.X R147, RZ, RZ, R185.reuse, P3 ;  /* 0x000000ffff937224 */ /* 0x100fe200018e06b9 */
[----:B------:R-:W-:Y:S01]  /*20680*/  LOP3.LUT R142, R142, R143, RZ, 0x3c, !PT ;  /* 0x0000008f8e8e7212 */ /* 0x000fe200078e3cff */
[--C-:B------:R-:W-:Y:S01]  /*20690*/  IMAD.X R143, RZ, RZ, R185.reuse, P4 ;  /* 0x000000ffff8f7224 */ /* 0x100fe200020e06b9 */
[----:B------:R-:W-:Y:S01]  /*206a0*/  LOP3.LUT R140, R140, R141, RZ, 0x3c, !PT ;  /* 0x0000008d8c8c7212 */ /* 0x000fe200078e3cff */
[--C-:B------:R-:W-:Y:S01]  /*206b0*/  IMAD.X R141, RZ, RZ, R185.reuse, P5 ;  /* 0x000000ffff8d7224 */ /* 0x100fe200028e06b9 */
[----:B------:R-:W-:Y:S01]  /*206c0*/  MOV R2, R2 ;  /* 0x0000000200027202 */ /* 0x000fe20000000f00 */
[----:B------:R-:W-:Y:S01]  /*206d0*/  UISETP.NE.U32.AND UP0, UPT, UR8, URZ, UPT ;  /* 0x0000003f0800728c */ /* 0x000fe2000bf05070 */
[----:B------:R-:W-:Y:S01]  /*206e0*/  LOP3.LUT R18, R18, R19, RZ, 0x3c, !PT ;  /* 0x0000001312127212 */ /* 0x000fe200078e3cff */
[----:B------:R-:W-:Y:S01]  /*206f0*/  IMAD.X R19, RZ, RZ, R185, P6 ;  /* 0x000000ffff137224 */ /* 0x000fe200030e06b9 */
[----:B------:R-:W-:-:S02]  /*20700*/  MOV R20, R144 ;  /* 0x0000009000147202 */ /* 0x000fc40000000f00 */
[----:B------:R-:W-:Y:S02]  /*20710*/  MOV R21, R150 ;  /* 0x0000009600157202 */ /* 0x000fe40000000f00 */
[----:B------:R-:W-:Y:S01]  /*20720*/  MOV R148, R148 ;  /* 0x0000009400947202 */ /* 0x000fe20000000f00 */
[----:B------:R-:W-:Y:S01]  /*20730*/  UISETP.NE.AND.EX UP0, UPT, UR9, URZ, UPT, UP0 ;  /* 0x0000003f0900728c */ /* 0x000fe2000bf05300 */
[----:B------:R-:W-:Y:S02]  /*20740*/  MOV R146, R146 ;  /* 0x0000009200927202 */ /* 0x000fe40000000f00 */
[----:B------:R-:W-:Y:S01]  /*20750*/  MOV R3, R142 ;  /* 0x0000008e00037202 */ /* 0x000fe20000000f00 */
[----:B------:R-:W-:Y:S01]  /*20760*/  ULDC.64 UR8, c[0x0][0xd00] ;  /* 0x0003400000087ab9 */ /* 0x000fe20000000a00 */
[----:B------:R-:W-:Y:S01]  /*20770*/  MOV R0, R140 ;  /* 0x0000008c00007202 */ /* 0x000fe20000000f00 */
[----:B------:R-:W-:Y:S01]  /*20780*/  UIMAD.WIDE UR8, UR42, 0x4, UR8 ;  /* 0x000000042a0878a5 */ /* 0x000fe2000f8e0208 */
[----:B------:R-:W-:-:S02]  /*20790*/  MOV R18, R18 ;  /* 0x0000001200127202 */ /* 0x000fc40000000f00 */
[----:B------:R-:W-:Y:S01]  /*207a0*/  PLOP3.LUT P1, PT, PT, PT, UP0, 0x80, 0x0 ;  /* 0x000000000000781c */ /* 0x000fe20003f2f008 */
[----:B------:R-:W-:Y:S01]  /*207b0*/  ULDC UR4, c[0x0][0xb88] ;  /* 0x0002e20000047ab9 */ /* 0x000fe20000000800 */
[----:B--2---:R-:W-:Y:S02]  /*207c0*/  F2FP.BF16.F32.PACK_AB R136, R137, R136 ;  /* 0x000000888988723e */ /* 0x004fe400000010ff */
[----:B------:R-:W-:Y:S02]  /*207d0*/  F2FP.BF16.F32.PACK_AB R137, R139, R138 ;  /* 0x0000008a8b89723e */ /* 0x000fe400000010ff */
[----:B---3--:R-:W-:Y:S02]  /*207e0*/  F2FP.BF16.F32.PACK_AB R128, R129, R128 ;  /* 0x000000808180723e */ /* 0x008fe400000010ff */
[----:B------:R-:W-:Y:S02]  /*207f0*/  F2FP.BF16.F32.PACK_AB R129, R131, R130 ;  /* 0x000000828381723e */ /* 0x000fe400000010ff */
[----:B----4-:R-:W-:-:S02]  /*20800*/  F2FP.BF16.F32.PACK_AB R138, R133, R132 ;  /* 0x00000084858a723e */ /* 0x010fc400000010ff */
[----:B------:R-:W-:Y:S01]  /*20810*/  F2FP.BF16.F32.PACK_AB R139, R135, R134 ;  /* 0x00000086878b723e */ /* 0x000fe200000010ff */
[----:B------:R-:W-:Y:S01]  /*20820*/  BAR.SYNC.DEFER_BLOCKING 0x1, 0x100 ;  /* 0x0044000000007b1d */ /* 0x000fe20000010000 */
        /* <DEDUP_REMOVED lines=13> */
[----:B------:R-:W-:Y:S01]  /*20900*/  STSM.16.M88.4 [R152], R136 ;  /* 0x0000008898007844 */ /* 0x000fe20000000200 */
[----:B------:R-:W-:Y:S02]  /*20910*/  F2FP.BF16.F32.PACK_AB R97, R99, R98 ;  /* 0x000000626361723e */ /* 0x000fe400000010ff */
[----:B------:R-:W-:Y:S02]  /*20920*/  F2FP.BF16.F32.PACK_AB R106, R101, R100 ;  /* 0x00000064656a723e */ /* 0x000fe400000010ff */
[----:B------:R-:W-:Y:S02]  /*20930*/  F2FP.BF16.F32.PACK_AB R107, R103, R102 ;  /* 0x00000066676b723e */ /* 0x000fe400000010ff */
[----:B------:R-:W-:Y:S01]  /*20940*/  F2FP.BF16.F32.PACK_AB R88, R89, R88 ;  /* 0x000000585958723e */ /* 0x000fe200000010ff */
        /* <DEDUP_REMOVED lines=35> */
[----:B------:R0:W-:Y:S01]  /*20b80*/  STSM.16.M88.4 [R20], R72 ;  /* 0x0000004814007844 */ /* 0x0001e20000000200 */
        /* <DEDUP_REMOVED lines=10> */
[----:B------:R-:W-:Y:S01]  /*20c30*/  F2FP.BF16.F32.PACK_AB R9, R11, R10 ;  /* 0x0000000a0b09723e */ /* 0x000fe200000010ff */
[----:B0-----:R-:W0:Y:S01]  /*20c40*/  LDC R20, c[0x0][0xce8] ;  /* 0x00033a00ff147b82 */ /* 0x001e220000000800 */
[----:B------:R-:W-:-:S02]  /*20c50*/  F2FP.BF16.F32.PACK_AB R26, R13, R12 ;  /* 0x0000000c0d1a723e */ /* 0x000fc400000010ff */
[----:B------:R-:W-:Y:S01]  /*20c60*/  F2FP.BF16.F32.PACK_AB R27, R15, R14 ;  /* 0x0000000e0f1b723e */ /* 0x000fe200000010ff */
[----:B------:R-:W-:Y:S01]  /*20c70*/  STSM.16.M88.4 [R146], R48 ;  /* 0x0000003092007844 */ /* 0x000fe20000000200 */
[----:B------:R-:W-:Y:S02]  /*20c80*/  F2FP.BF16.F32.PACK_AB R10, R5, R4 ;  /* 0x00000004050a723e */ /* 0x000fe400000010ff */
[----:B------:R-:W-:Y:S01]  /*20c90*/  F2FP.BF16.F32.PACK_AB R11, R7, R6 ;  /* 0x00000006070b723e */ /* 0x000fe200000010ff */
[----:B------:R1:W-:Y:S01]  /*20ca0*/  STSM.16.M88.4 [R3], R40 ;  /* 0x0000002803007844 */ /* 0x0003e20000000200 */
[----:B------:R-:W-:-:S03]  /*20cb0*/  IMAD.U32 R4, RZ, RZ, UR8 ;  /* 0x00000008ff047e24 */ /* 0x000fc6000f8e00ff */
[----:B------:R2:W-:Y:S01]  /*20cc0*/  STSM.16.M88.4 [R0], R32 ;  /* 0x0000002000007844 */ /* 0x0005e20000000200 */
[----:B------:R-:W-:Y:S01]  /*20cd0*/  IMAD.U32 R5, RZ, RZ, UR9 ;  /* 0x00000009ff057e24 */ /* 0x000fe2000f8e00ff */
[----:B------:R-:W-:Y:S02]  /*20ce0*/  ULDC.64 UR8, c[0x0][0xd08] ;  /* 0x0003420000087ab9 */ /* 0x000fe40000000a00 */
[----:B------:R2:W-:Y:S04]  /*20cf0*/  STSM.16.M88.4 [R18], R24 ;  /* 0x0000001812007844 */ /* 0x0005e80000000200 */
[----:B------:R2:W-:Y:S01]  /*20d00*/  STSM.16.M88.4 [R224], R8 ;  /* 0x00000008e0007844 */ /* 0x0005e20000000200 */
[----:B------:R-:W-:Y:S01]  /*20d10*/  UISETP.NE.U32.AND UP1, UPT, UR8, URZ, UPT ;  /* 0x0000003f0800728c */ /* 0x000fe2000bf25070 */
[----:B------:R-:W-:Y:S03]  /*20d20*/  BAR.SYNC.DEFER_BLOCKING 0x1, 0x100 ;  /* 0x0044000000007b1d */ /* 0x000fe60000010000 */
[----:B------:R-:W-:-:S06]  /*20d30*/  UISETP.NE.AND.EX UP1, UPT, UR9, URZ, UPT, UP1 ;  /* 0x0000003f0900728c */ /* 0x000fcc000bf25310 */
[----:B------:R-:W-:-:S05]  /*20d40*/  PLOP3.LUT P2, PT, PT, PT, UP1, 0x80, 0x0 ;  /* 0x000000000000781c */ /* 0x000fca0003f4f018 */
[----:B------:R-:W-:Y:S02]  /*20d50*/  @UP1 ULDC.64 UR8, c[0x0][0xd08] ;  /* 0x0003420000081ab9 */ /* 0x000fe40000000a00 */
[----:B------:R-:W-:Y:S01]  /*20d60*/  @UP1 UIMAD.WIDE UR8, UR42, 0x4, UR8 ;  /* 0x000000042a0818a5 */ /* 0x000fe2000f8e0208 */
[----:B-1----:R-:W-:-:S05]  /*20d70*/  IMAD.U32 R3, RZ, RZ, UR4 ;  /* 0x00000004ff037e24 */ /* 0x002fca000f8e00ff */
[----:B------:R-:W-:Y:S02]  /*20d80*/  IMAD.U32 R6, RZ, RZ, UR8 ;  /* 0x00000008ff067e24 */ /* 0x000fe4000f8e00ff */
[----:B------:R-:W-:Y:S01]  /*20d90*/  IMAD.U32 R7, RZ, RZ, UR9 ;  /* 0x00000009ff077e24 */ /* 0x000fe2000f8e00ff */
[----:B------:R-:W3:Y:S04]  /*20da0*/  @P1 LDG.E R2, desc[UR40][R4.64] ;  /* 0x0000002804021981 */ /* 0x000ee8000c1e1900 */
[----:B------:R2:W5:Y:S01]  /*20db0*/  @P2 LDG.E R3, desc[UR40][R6.64] ;  /* 0x0000002806032981 */ /* 0x000562000c1e1900 */
[----:B------:R-:W-:Y:S01]  /*20dc0*/  UMOV UR4, URZ ;  /* 0x0000003f00047c82 */ /* 0x000fe20008000000 */
[----:B------:R-:W-:Y:S02]  /*20dd0*/  LOP3.LUT P0, RZ, R210, 0x3, RZ, 0xc0, !PT ;  /* 0x00000003d2ff7812 */ /* 0x000fe4000780c0ff */
[----:B---3--:R-:W-:Y:S01]  /*20de0*/  @P1 R2UR UR4, R2 ;  /* 0x00000000020412ca */ /* 0x008fe200000e0000 */
[----:B0-2---:R-:W-:-:S14]  /*20df0*/  @P2 BRA `(.L_x_3284) ;  /* 0x0000000000102947 */ /* 0x005fdc0003800000 */
[----:B------:R-:W-:Y:S05]  /*20e00*/  @!P1 BRA `(.L_x_3284) ;  /* 0x00000000000c9947 */ /* 0x000fea0003800000 */
[----:B------:R-:W2:Y:S04]  /*20e10*/  LDG.E R0, desc[UR40][R4.64] ;  /* 0x0000002804007981 */ /* 0x000ea8000c1e1900 */
[----:B-----5:R-:W2:Y:S02]  /*20e20*/  LDG.E R3, desc[UR40][R4.64+0x4] ;  /* 0x0000042804037981 */ /* 0x020ea4000c1e1900 */
[----:B--2---:R-:W-:-:S07]  /*20e30*/  IMAD.IADD R3, R3, 0x1, -R0 ;  /* 0x0000000103037824 */ /* 0x004fce00078e0a00 */
.L_x_3284:
[----:B-----5:R-:W-:Y:S02]  /*20e40*/  IMAD R18, R3, R20, RZ ;  /* 0x0000001403127224 */ /* 0x020fe400078e02ff */
[----:B------:R-:W-:Y:S01]  /*20e50*/  VIADD R13, R200, UR43 ;  /* 0x0000002bc80d7c36 */ /* 0x000fe20008000000 */
[----:B------:R-:W-:Y:S01]  /*20e60*/  ISETP.NE.AND P1, PT, R20, 0x1, PT ;  /* 0x000000011400780c */ /* 0x000fe20003f25270 */
[----:B------:R-:W-:Y:S01]  /*20e70*/  VIADD R5, R234, UR43 ;  /* 0x0000002bea057c36 */ /* 0x000fe20008000000 */
[----:B------:R-:W-:Y:S02]  /*20e80*/  USHF.R.S32.HI UR16, URZ, 0x1f, UR37 ;  /* 0x0000001f3f107899 */ /* 0x000fe40008011425 */
[----:B------:R-:W-:Y:S01]  /*20e90*/  ISETP.GE.OR P2, PT, R13, R18, P0 ;  /* 0x000000120d00720c */ /* 0x000fe20000746670 */
[----:B------:R-:W-:-:S08]  /*20ea0*/  ULDC.64 UR14, c[0x0][0xc90] ;  /* 0x00032400000e7ab9 */ /* 0x000fd00000000a00 */
[----:B------:R-:W0:Y:S04]  /*20eb0*/  @P1 LDC R2, c[0x0][0xcec] ;  /* 0x00033b00ff021b82 */ /* 0x000e280000000800 */
[----:B------:R-:W2:Y:S01]  /*20ec0*/  @!P2 LDL R11, [R1+0x450] ;  /* 0x00045000010ba983 */ /* 0x000ea20000100800 */
[----:B------:R-:W-:Y:S01]  /*20ed0*/  USHF.R.S32.HI UR12, URZ, 0x1f, UR42 ;  /* 0x0000001f3f0c7899 */ /* 0x000fe2000801142a */
[----:B------:R-:W-:Y:S01]  /*20ee0*/  IMAD.MOV.U32 R0, RZ, RZ, R5 ;  /* 0x000000ffff007224 */ /* 0x000fe200078e0005 */
[----:B------:R-:W-:Y:S01]  /*20ef0*/  USHF.R.S32.HI UR11, URZ, 0x1f, UR4 ;  /* 0x0000001f3f0b7899 */ /* 0x000fe20008011404 */
[----:B------:R-:W1:Y:S01]  /*20f00*/  @P1 LDC R3, c[0x0][0xcf0] ;  /* 0x00033c00ff031b82 */ /* 0x000e620000000800 */
[----:B------:R-:W-:Y:S01]  /*20f10*/  UIMAD UR13, UR16, UR14, URZ ;  /* 0x0000000e100d72a4 */ /* 0x000fe2000f8e023f */
[----:B------:R-:W-:Y:S01]  /*20f20*/  UMOV UR10, UR4 ;  /* 0x00000004000a7c82 */ /* 0x000fe20008000000 */
[----:B------:R-:W-:-:S02]  /*20f30*/  USEL UR18, UR12, URZ, !UP0 ;  /* 0x0000003f0c127287 */ /* 0x000fc4000c000000 */
[----:B------:R-:W-:Y:S02]  /*20f40*/  UIMAD.WIDE.U32 UR8, UR37, UR14, UR10 ;  /* 0x0000000e250872a5 */ /* 0x000fe4000f8e000a */
[----:B------:R-:W-:Y:S01]  /*20f50*/  UIMAD UR13, UR37, UR15, UR13 ;  /* 0x0000000f250d72a4 */ /* 0x000fe2000f8e020d */
[----:B------:R-:W3:Y:S01]  /*20f60*/  @P1 LDC R21, c[0x0][0xcf0] ;  /* 0x00033c00ff151b82 */ /* 0x000ee20000000800 */
[----:B------:R-:W-:Y:S01]  /*20f70*/  USEL UR17, UR42, URZ, !UP0 ;  /* 0x0000003f2a117287 */ /* 0x000fe2000c000000 */
[----:B------:R-:W-:Y:S01]  /*20f80*/  ULDC.64 UR14, c[0x0][0xc98] ;  /* 0x00032600000e7ab9 */ /* 0x000fe20000000a00 */
[----:B------:R-:W-:Y:S02]  /*20f90*/  UIADD3 UR9, UR9, UR13, URZ ;  /* 0x0000000d09097290 */ /* 0x000fe4000fffe03f */
[----:B------:R-:W-:Y:S01]  /*20fa0*/  UIMAD UR10, UR18, UR14, URZ ;  /* 0x0000000e120a72a4 */ /* 0x000fe2000f8e023f */
[----:B0-----:R-:W-:Y:S01]  /*20fb0*/  @P1 IMAD.HI.U32 R2, R5, R2, RZ ;  /* 0x0000000205021227 */ /* 0x001fe200078e00ff */
[----:B------:R-:W-:-:S02]  /*20fc0*/  UIMAD.WIDE.U32 UR8, UR17, UR14, UR8 ;  /* 0x0000000e110872a5 */ /* 0x000fc4000f8e0008 */
[----:B------:R-:W-:Y:S01]  /*20fd0*/  UIMAD UR10, UR17, UR15, UR10 ;  /* 0x0000000f110a72a4 */ /* 0x000fe2000f8e020a */
[----:B------:R-:W-:Y:S01]  /*20fe0*/  ULDC.64 UR12, c[0x0][0xc88] ;  /* 0x00032200000c7ab9 */ /* 0x000fe20000000a00 */
[----:B-1----:R-:W-:-:S04]  /*20ff0*/  @P1 SHF.R.U32.HI R0, RZ, R3, R2 ;  /* 0x00000003ff001219 */ /* 0x002fc80000011602 */
[----:B------:R-:W-:Y:S01]  /*21000*/  IMAD.U32 R7, RZ, RZ, UR10 ;  /* 0x0000000aff077e24 */ /* 0x000fe2000f8e00ff */
[--C-:B------:R-:W-:Y:S01]  /*21010*/  SHF.R.S32.HI R4, RZ, 0x1f, R0.reuse ;  /* 0x0000001fff047819 */ /* 0x100fe20000011400 */
[----:B------:R-:W-:-:S04]  /*21020*/  IMAD.MOV R2, RZ, RZ, -R0 ;  /* 0x000000ffff027224 */ /* 0x000fc800078e0a00 */
[----:B------:R-:W-:Y:S01]  /*21030*/  IMAD R5, R20, R2, R5 ;  /* 0x0000000214057224 */ /* 0x000fe200078e0205 */
[----:B------:R-:W-:-:S04]  /*21040*/  IADD3 R2, P3, R0, UR8, RZ ;  /* 0x0000000800027c10 */ /* 0x000fc8000ff7e0ff */
[----:B------:R-:W-:-:S05]  /*21050*/  SHF.R.S32.HI R3, RZ, 0x1f, R5 ;  /* 0x0000001fff037819 */ /* 0x000fca0000011405 */
[----:B------:R-:W-:Y:S01]  /*21060*/  IMAD R0, R3, UR12, RZ ;  /* 0x0000000c03007c24 */ /* 0x000fe2000f8e02ff */
[----:B------:R-:W-:Y:S01]  /*21070*/  IADD3.X R3, R4, UR9, R7, P3, !PT ;  /* 0x0000000904037c10 */ /* 0x000fe20009ffe407 */
[----:B------:R-:W-:Y:S02]  /*21080*/  ULDC.64 UR8, c[0x0][0xc50] ;  /* 0x0003140000087ab9 */ /* 0x000fe40000000a00 */
[C---:B------:R-:W-:Y:S02]  /*21090*/  IMAD R7, R5.reuse, UR13, R0 ;  /* 0x0000000d05077c24 */ /* 0x040fe4000f8e0200 */
[----:B------:R-:W-:Y:S01]  /*210a0*/  IMAD.WIDE.U32 R2, R5, UR12, R2 ;  /* 0x0000000c05027c25 */ /* 0x000fe2000f8e0002 */
[----:B------:R-:W-:-:S03]  /*210b0*/  ULDC.64 UR12, c[0x0][0xba0] ;  /* 0x0002e800000c7ab9 */ /* 0x000fc60000000a00 */
[----:B------:R-:W-:Y:S01]  /*210c0*/  IMAD.IADD R3, R3, 0x1, R7 ;  /* 0x0000000103037824 */ /* 0x000fe200078e0207 */
[----:B------:R-:W-:-:S04]  /*210d0*/  LEA R6, P3, R2, UR8, 0x2 ;  /* 0x0000000802067c11 */ /* 0x000fc8000f8610ff */
[----:B------:R-:W-:Y:S01]  /*210e0*/  LEA.HI.X R10, R2, UR9, R3, 0x2, P3 ;  /* 0x00000009020a7c11 */ /* 0x000fe200098f1403 */
[----:B------:R-:W-:Y:S01]  /*210f0*/  SHFL.IDX PT, R8, R6, RZ, 0x1c1f ;  /* 0x001c1fff06087589 */ /* 0x000fe200000e0000 */
[----:B------:R-:W-:-:S03]  /*21100*/  VIADD R3, R13, 0x8 ;  /* 0x000000080d037836 */ /* 0x000fc60000000000 */
[----:B------:R-:W2:Y:S02]  /*21110*/  SHFL.IDX PT, R9, R10, RZ, 0x1c1f ;  /* 0x001c1fff0a097589 */ /* 0x000ea400000e0000 */
[----:B------:R-:W-:Y:S02]  /*21120*/  ISETP.GE.OR P0, PT, R3, R18, P0 ;  /* 0x000000120300720c */ /* 0x000fe40000706670 */
[----:B--2---:R0:W-:Y:S11]  /*21130*/  @!P2 ST.E desc[UR40][R8.64], R11 ;  /* 0x0000000b0800a985 */ /* 0x0041f6000c101928 */
[----:B------:R-:W2:Y:S01]  /*21140*/  @!P0 LDL R19, [R1+0x454] ;  /* 0x0004540001138983 */ /* 0x000ea20000100800 */
[----:B------:R-:W-:-:S02]  /*21150*/  IMAD R0, R206, 0x40, R190 ;  /* 0x00000040ce007824 */ /* 0x000fc400078e02be */
[----:B------:R-:W-:Y:S01]  /*21160*/  IMAD.MOV.U32 R3, RZ, RZ, 0x2 ;  /* 0x00000002ff037424 */ /* 0x000fe200078e00ff */
[----:B------:R-:W-:Y:S03]  /*21170*/  SHFL.IDX PT, R54, R6, 0x1, 0x1c1f ;  /* 0x003c1f0006367f89 */ /* 0x000fe600000e0000 */
[----:B------:R-:W-:Y:S01]  /*21180*/  IMAD.WIDE R2, R0, R3, UR38 ;  /* 0x0000002600027e25 */ /* 0x000fe2000f8e0203 */
[----:B------:R-:W2:Y:S02]  /*21190*/  SHFL.IDX PT, R55, R10, 0x1, 0x1c1f ;  /* 0x003c1f000a377f89 */ /* 0x000ea400000e0000 */
[C---:B------:R-:W-:Y:S02]  /*211a0*/  IADD3 R5, P3, R2.reuse, 0x2000, RZ ;  /* 0x0000200002057810 */ /* 0x040fe40007f7e0ff */
[C---:B------:R-:W-:Y:S02]  /*211b0*/  IADD3 R25, P4, R2.reuse, 0x3000, RZ ;  /* 0x0000300002197810 */ /* 0x040fe40007f9e0ff */
[----:B------:R-:W-:Y:S01]  /*211c0*/  IADD3 R29, P5, R2, 0x4000, RZ ;  /* 0x00004000021d7810 */ /* 0x000fe20007fbe0ff */
[----:B------:R-:W-:Y:S01]  /*211d0*/  IMAD.X R13, RZ, RZ, R3, P3 ;  /* 0x000000ffff0d7224 */ /* 0x000fe200018e0603 */
[----:B------:R-:W-:-:S02]  /*211e0*/  LOP3.LUT R0, R5, 0x380, RZ, 0xc0, !PT ;  /* 0x0000038005007812 */ /* 0x000fc400078ec0ff */
[----:B------:R-:W-:Y:S02]  /*211f0*/  LOP3.LUT R24, R25, 0x380, RZ, 0xc0, !PT ;  /* 0x0000038019187812 */ /* 0x000fe400078ec0ff */
[----:B------:R-:W-:Y:S02]  /*21200*/  LOP3.LUT R28, R29, 0x380, RZ, 0xc0, !PT ;  /* 0x000003801d1c7812 */ /* 0x000fe400078ec0ff */
[C---:B------:R-:W-:Y:S02]  /*21210*/  IADD3 R33, P6, R2.reuse, 0x5000, RZ ;  /* 0x0000500002217810 */ /* 0x040fe40007fde0ff */
[----:B------:R-:W-:Y:S02]  /*21220*/  IADD3 R7, P2, R2, 0x1000, RZ ;  /* 0x0000100002077810 */ /* 0x000fe40007f5e0ff */
[----:B------:R-:W-:Y:S02]  /*21230*/  SHF.R.U64 R0, R0, 0x3, RZ ;  /* 0x0000000300007819 */ /* 0x000fe400000012ff */
[----:B------:R-:W-:-:S02]  /*21240*/  SHF.R.U64 R24, R24, 0x3, RZ ;  /* 0x0000000318187819 */ /* 0x000fc400000012ff */
[----:B------:R-:W-:Y:S02]  /*21250*/  SHF.R.U64 R28, R28, 0x3, RZ ;  /* 0x000000031c1c7819 */ /* 0x000fe400000012ff */
[----:B------:R-:W-:Y:S02]  /*21260*/  LOP3.LUT R32, R33, 0x380, RZ, 0xc0, !PT ;  /* 0x0000038021207812 */ /* 0x000fe400078ec0ff */
        /* <DEDUP_REMOVED lines=10> */
[----:B------:R-:W-:Y:S02]  /*21310*/  SHF.R.U64 R32, R32, 0x3, RZ ;  /* 0x0000000320207819 */ /* 0x000fe400000012ff */
[----:B------:R-:W-:Y:S02]  /*21320*/  LOP3.LUT R36, R37, 0x380, RZ, 0xc0, !PT ;  /* 0x0000038025247812 */ /* 0x000fe400078ec0ff */
[----:B------:R-:W-:-:S02]  /*21330*/  LOP3.LUT R40, R41, 0x380, RZ, 0xc0, !PT ;  /* 0x0000038029287812 */ /* 0x000fc400078ec0ff */
[----:B------:R-:W-:Y:S02]  /*21340*/  LOP3.LUT R44, R45, 0x380, RZ, 0xc0, !PT ;  /* 0x000003802d2c7812 */ /* 0x000fe400078ec0ff */
[----:B------:R-:W-:Y:S02]  /*21350*/  LOP3.LUT R48, R49, 0x380, RZ, 0xc0, !PT ;  /* 0x0000038031307812 */ /* 0x000fe400078ec0ff */
[----:B------:R-:W-:Y:S01]  /*21360*/  LOP3.LUT R32, R32, R33, RZ, 0x3c, !PT ;  /* 0x0000002120207212 */ /* 0x000fe200078e3cff */
[----:B------:R-:W-:Y:S01]  /*21370*/  IMAD.X R33, RZ, RZ, R3, P6 ;  /* 0x000000ffff217224 */ /* 0x000fe200030e0603 */
[----:B------:R-:W-:Y:S02]  /*21380*/  IADD3 R53, P6, R2, 0xa000, RZ ;  /* 0x0000a00002357810 */ /* 0x000fe40007fde0ff */
[----:B------:R-:W-:Y:S02]  /*21390*/  SHF.R.U64 R36, R36, 0x3, RZ ;  /* 0x0000000324247819 */ /* 0x000fe400000012ff */
[----:B------:R-:W-:-:S02]  /*213a0*/  SHF.R.U64 R40, R40, 0x3, RZ ;  /* 0x0000000328287819 */ /* 0x000fc400000012ff */
[----:B------:R-:W-:Y:S02]  /*213b0*/  SHF.R.U64 R44, R44, 0x3, RZ ;  /* 0x000000032c2c7819 */ /* 0x000fe400000012ff */
[----:B------:R-:W-:Y:S02]  /*213c0*/  SHF.R.U64 R48, R48, 0x3, RZ ;  /* 0x0000000330307819 */ /* 0x000fe400000012ff */
[----:B------:R-:W-:Y:S02]  /*213d0*/  LOP3.LUT R52, R53, 0x380, RZ, 0xc0, !PT ;  /* 0x0000038035347812 */ /* 0x000fe400078ec0ff */
[----:B------:R-:W-:Y:S02]  /*213e0*/  LOP3.LUT R4, R7, 0x380, RZ, 0xc0, !PT ;  /* 0x0000038007047812 */ /* 0x000fe400078ec0ff */
        /* <DEDUP_REMOVED lines=11> */
[C---:B------:R-:W-:Y:S02]  /*214a0*/  IADD3 R69, P5, R2.reuse, 0xe000, RZ ;  /* 0x0000e00002457810 */ /* 0x040fe40007fbe0ff */
[----:B0-----:R-:W-:Y:S02]  /*214b0*/  LOP3.LUT R9, R2, 0x380, RZ, 0xc0, !PT ;  /* 0x0000038002097812 */ /* 0x001fe400078ec0ff */
[----:B------:R-:W-:Y:S02]  /*214c0*/  SHF.R.U64 R52, R52, 0x3, RZ ;  /* 0x0000000334347819 */ /* 0x000fe400000012ff */
[----:B------:R-:W-:-:S02]  /*214d0*/  SHF.R.U64 R4, R4, 0x3, RZ ;  /* 0x0000000304047819 */ /* 0x000fc400000012ff */
[----:B------:R-:W-:Y:S02]  /*214e0*/  LOP3.LUT R56, R57, 0x380, RZ, 0xc0, !PT ;  /* 0x0000038039387812 */ /* 0x000fe400078ec0ff */
[----:B------:R-:W-:Y:S02]  /*214f0*/  LOP3.LUT R60, R61, 0x380, RZ, 0xc0, !PT ;  /* 0x000003803d3c7812 */ /* 0x000fe400078ec0ff */
[----:B------:R-:W-:Y:S02]  /*21500*/  LOP3.LUT R64, R65, 0x380, RZ, 0xc0, !PT ;  /* 0x0000038041407812 */ /* 0x000fe400078ec0ff */
[----:B------:R-:W-:Y:S02]  /*21510*/  LOP3.LUT R68, R69, 0x380, RZ, 0xc0, !PT ;  /* 0x0000038045447812 */ /* 0x000fe400078ec0ff */
[----:B------:R-:W-:Y:S02]  /*21520*/  SHF.R.U64 R9, R9, 0x3, RZ ;  /* 0x0000000309097819 */ /* 0x000fe400000012ff */
[----:B------:R-:W-:Y:S01]  /*21530*/  LOP3.LUT R52, R52, R53, RZ, 0x3c, !PT ;  /* 0x0000003534347212 */ /* 0x000fe200078e3cff */
[----:B------:R-:W-:Y:S01]  /*21540*/  IMAD.X R53, RZ, RZ, R3, P6 ;  /* 0x000000ffff357224 */ /* 0x000fe200030e0603 */
[----:B------:R-:W-:-:S02]  /*21550*/  LOP3.LUT R4, R4, R7, RZ, 0x3c, !PT ;  /* 0x0000000704047212 */ /* 0x000fc400078e3cff */
[----:B------:R-:W-:Y:S02]  /*21560*/  IADD3 R7, P6, R2, 0xf000, RZ ;  /* 0x0000f00002077810 */ /* 0x000fe40007fde0ff */
[----:B------:R-:W-:Y:S02]  /*21570*/  SHF.R.U64 R56, R56, 0x3, RZ ;  /* 0x0000000338387819 */ /* 0x000fe400000012ff */
[----:B------:R-:W-:Y:S01]  /*21580*/  SHF.R.U64 R60, R60, 0x3, RZ ;  /* 0x000000033c3c7819 */ /* 0x000fe200000012ff */
[----:B------:R-:W-:Y:S01]  /*21590*/  IMAD.X R73, RZ, RZ, R3, P6 ;  /* 0x000000ffff497224 */ /* 0x000fe200030e0603 */
[----:B------:R-:W-:Y:S02]  /*215a0*/  SHF.R.U64 R64, R64, 0x3, RZ ;  /* 0x0000000340407819 */ /* 0x000fe400000012ff */
[----:B------:R-:W-:Y:S02]  /*215b0*/  SHF.R.U64 R68, R68, 0x3, RZ ;  /* 0x0000000344447819 */ /* 0x000fe400000012ff */
[----:B------:R-:W-:-:S02]  /*215c0*/  LOP3.LUT R2, R9, R2, RZ, 0x3c, !PT ;  /* 0x0000000209027212 */ /* 0x000fc400078e3cff */
        /* <DEDUP_REMOVED lines=8> */
[----:B------:R-:W-:Y:S01]  /*21650*/  UIMAD UR10, UR11, UR12, URZ ;  /* 0x0000000c0b0a72a4 */ /* 0x000fe2000f8e023f */
[----:B------:R-:W-:Y:S01]  /*21660*/  LOP3.LUT R0, R7, 0x380, RZ, 0xc0, !PT ;  /* 0x0000038007007812 */ /* 0x000fe200078ec0ff */
[----:B------:R-:W-:-:S02]  /*21670*/  UIMAD.WIDE.U32 UR8, UR4, UR12, URZ ;  /* 0x0000000c040872a5 */ /* 0x000fc4000f8e003f */
[----:B------:R-:W-:Y:S01]  /*21680*/  UIMAD UR10, UR4, UR13, UR10 ;  /* 0x0000000d040a72a4 */ /* 0x000fe2000f8e020a */
[----:B------:R-:W-:Y:S02]  /*21690*/  SHF.R.U64 R0, R0, 0x3, RZ ;  /* 0x0000000300007819 */ /* 0x000fe400000012ff */
[----:B------:R-:W-:Y:S01]  /*216a0*/  ULDC.64 UR12, c[0x0][0xbe8] ;  /* 0x0002fa00000c7ab9 */ /* 0x000fe20000000a00 */
[----:B------:R-:W-:Y:S01]  /*216b0*/  UIADD3 UR9, UR9, UR10, URZ ;  /* 0x0000000a09097290 */ /* 0x000fe2000fffe03f */
[----:B------:R-:W-:Y:S01]  /*216c0*/  VIADD R76, R207, UR43 ;  /* 0x0000002bcf4c7c36 */ /* 0x000fe20008000000 */
[----:B------:R-:W-:Y:S01]  /*216d0*/  UIMAD UR4, UR16, UR12, URZ ;  /* 0x0000000c100472a4 */ /* 0x000fe2000f8e023f */
[----:B------:R-:W-:Y:S01]  /*216e0*/  LOP3.LUT R72, R0, R7, RZ, 0x3c, !PT ;  /* 0x0000000700487212 */ /* 0x000fe200078e3cff */
[----:B------:R-:W-:Y:S02]  /*216f0*/  UIMAD.WIDE.U32 UR8, UR37, UR12, UR8 ;  /* 0x0000000c250872a5 */ /* 0x000fe4000f8e0008 */
[----:B------:R-:W-:Y:S01]  /*21700*/  UIMAD UR4, UR37, UR13, UR4 ;  /* 0x0000000d250472a4 */ /* 0x000fe2000f8e0204 */
[----:B------:R-:W-:-:S03]  /*21710*/  ULDC.64 UR10, c[0x0][0xbf0] ;  /* 0x0002fc00000a7ab9 */ /* 0x000fc60000000a00 */
[----:B------:R-:W-:Y:S02]  /*21720*/  UIADD3 UR9, UR9, UR4, URZ ;  /* 0x0000000409097290 */ /* 0x000fe4000fffe03f */
[----:B------:R-:W-:Y:S02]  /*21730*/  UIMAD UR4, UR18, UR10, URZ ;  /* 0x0000000a120472a4 */ /* 0x000fe4000f8e023f */
[----:B------:R-:W-:Y:S02]  /*21740*/  UIMAD.WIDE.U32 UR8, UR17, UR10, UR8 ;  /* 0x0000000a110872a5 */ /* 0x000fe4000f8e0008 */
[----:B------:R-:W-:-:S03]  /*21750*/  UIMAD UR4, UR17, UR11, UR4 ;  /* 0x0000000b110472a4 */ /* 0x000fc6000f8e0204 */
[----:B------:R-:W-:Y:S01]  /*21760*/  ULDC.64 UR10, c[0x0][0xbe0] ;  /* 0x0002f800000a7ab9 */ /* 0x000fe20000000a00 */
[----:B------:R-:W-:Y:S01]  /*21770*/  UIADD3 UR4, UR9, UR4, URZ ;  /* 0x0000000409047290 */ /* 0x000fe2000fffe03f */
[----:B------:R-:W-:-:S05]  /*21780*/  VIADD R81, R206, UR43 ;  /* 0x0000002bce517c36 */ /* 0x000fca0008000000 */
[----:B------:R-:W-:Y:S01]  /*21790*/  ISETP.GE.AND P2, PT, R81, R18, PT ;  /* 0x000000125100720c */ /* 0x000fe20003f46270 */
[----:B------:R-:W-:Y:S01]  /*217a0*/  BSSY B1, `(.L_x_3285) ;  /* 0x000004a000017945 */ /* 0x000fe20003800000 */
[----:B--2---:R0:W-:Y:S04]  /*217b0*/  @!P0 ST.E desc[UR40][R54.64], R19 ;  /* 0x0000001336008985 */ /* 0x0041e8000c101928 */
[----:B------:R1:W5:Y:S04]  /*217c0*/  LD.E.128 R8, desc[UR40][R2.64] ;  /* 0x0000002802087980 */ /* 0x000368000c101d00 */
[----:B------:R-:W5:Y:S01]  /*217d0*/  LD.E.128 R4, desc[UR40][R4.64] ;  /* 0x0000002804047980 */ /* 0x000f62000c101d00 */
[----:B0-----:R-:W-:-:S03]  /*217e0*/  IMAD.MOV.U32 R19, RZ, RZ, R76 ;  /* 0x000000ffff137224 */ /* 0x001fc600078e004c */
[----:B------:R-:W5:Y:S01]  /*217f0*/  LD.E.128 R12, desc[UR40][R12.64] ;  /* 0x000000280c0c7980 */ /* 0x000f62000c101d00 */
[----:B-1----:R-:W0:Y:S01]  /*21800*/  @P1 LDC R3, c[0x0][0xcec] ;  /* 0x00033b00ff031b82 */ /* 0x002e220000000800 */
[----:B------:R-:W-:Y:S02]  /*21810*/  IMAD.U32 R2, RZ, RZ, UR8 ;  /* 0x00000008ff027e24 */ /* 0x000fe4000f8e00ff */
[----:B------:R-:W5:Y:S04]  /*21820*/  LD.E.128 R24, desc[UR40][R24.64] ;  /* 0x0000002818187980 */ /* 0x000f68000c101d00 */
[----:B------:R-:W5:Y:S04]  /*21830*/  LD.E.128 R28, desc[UR40][R28.64] ;  /* 0x000000281c1c7980 */ /* 0x000f68000c101d00 */
[----:B------:R-:W5:Y:S04]  /*21840*/  LD.E.128 R32, desc[UR40][R32.64] ;  /* 0x0000002820207980 */ /* 0x000f68000c101d00 */
[----:B------:R-:W5:Y:S04]  /*21850*/  LD.E.128 R36, desc[UR40][R36.64] ;  /* 0x0000002824247980 */ /* 0x000f68000c101d00 */
[----:B------:R-:W5:Y:S04]  /*21860*/  LD.E.128 R40, desc[UR40][R40.64] ;  /* 0x0000002828287980 */ /* 0x000f68000c101d00 */
[----:B------:R-:W5:Y:S01]  /*21870*/  LD.E.128 R44, desc[UR40][R44.64] ;  /* 0x000000282c2c7980 */ /* 0x000f62000c101d00 */
[----:B0-----:R-:W-:-:S03]  /*21880*/  @P1 IMAD.HI.U32 R0, R76, R3, RZ ;  /* 0x000000034c001227 */ /* 0x001fc600078e00ff */
[----:B------:R-:W5:Y:S02]  /*21890*/  LD.E.128 R48, desc[UR40][R48.64] ;  /* 0x0000002830307980 */ /* 0x000f64000c101d00 */
[----:B---3--:R-:W-:Y:S02]  /*218a0*/  @P1 SHF.R.U32.HI R19, RZ, R21, R0 ;  /* 0x00000015ff131219 */ /* 0x008fe40000011600 */
[----:B------:R-:W5:Y:S02]  /*218b0*/  LD.E.128 R52, desc[UR40][R52.64] ;  /* 0x0000002834347980 */ /* 0x000f64000c101d00 */
[--C-:B------:R-:W-:Y:S01]  /*218c0*/  SHF.R.S32.HI R0, RZ, 0x1f, R19.reuse ;  /* 0x0000001fff007819 */ /* 0x100fe20000011413 */
[----:B------:R-:W-:Y:S01]  /*218d0*/  IMAD.MOV R21, RZ, RZ, -R19 ;  /* 0x000000ffff157224 */ /* 0x000fe200078e0a13 */
[----:B------:R-:W5:Y:S01]  /*218e0*/  LD.E.128 R56, desc[UR40][R56.64] ;  /* 0x0000002838387980 */ /* 0x000f62000c101d00 */
[----:B------:R-:W-:Y:S01]  /*218f0*/  IMAD.U32 R3, RZ, RZ, UR9 ;  /* 0x00000009ff037e24 */ /* 0x000fe2000f8e00ff */
[----:B------:R-:W-:Y:S01]  /*21900*/  ULDC.64 UR8, c[0x0][0xbd8] ;  /* 0x0002f60000087ab9 */ /* 0x000fe20000000a00 */
[----:B------:R-:W-:Y:S01]  /*21910*/  IMAD R0, R0, UR10, RZ ;  /* 0x0000000a00007c24 */ /* 0x000fe2000f8e02ff */
[----:B------:R-:W5:Y:S01]  /*21920*/  LD.E.128 R60, desc[UR40][R60.64] ;  /* 0x000000283c3c7980 */ /* 0x000f62000c101d00 */
[----:B------:R-:W-:-:S02]  /*21930*/  IMAD R21, R20, R21, R76 ;  /* 0x0000001514157224 */ /* 0x000fc400078e024c */
[----:B------:R-:W-:Y:S01]  /*21940*/  IMAD.U32 R3, RZ, RZ, UR4 ;  /* 0x00000004ff037e24 */ /* 0x000fe2000f8e00ff */
[----:B------:R-:W5:Y:S01]  /*21950*/  LD.E.128 R64, desc[UR40][R64.64] ;  /* 0x0000002840407980 */ /* 0x000f62000c101d00 */
[C---:B------:R-:W-:Y:S01]  /*21960*/  IMAD R77, R19.reuse, UR11, R0 ;  /* 0x0000000b134d7c24 */ /* 0x040fe2000f8e0200 */
[----:B------:R-:W-:Y:S02]  /*21970*/  SHF.R.S32.HI R0, RZ, 0x1f, R21 ;  /* 0x0000001fff007819 */ /* 0x000fe40000011415 */
[----:B------:R-:W5:Y:S01]  /*21980*/  LD.E.128 R68, desc[UR40][R68.64] ;  /* 0x0000002844447980 */ /* 0x000f62000c101d00 */
[----:B------:R-:W-:-:S03]  /*21990*/  IMAD.WIDE.U32 R2, R19, UR10, R2 ;  /* 0x0000000a13027c25 */ /* 0x000fc6000f8e0002 */
[----:B------:R-:W5:Y:S01]  /*219a0*/  LD.E.128 R72, desc[UR40][R72.64] ;  /* 0x0000002848487980 */ /* 0x000f62000c101d00 */
[----:B------:R-:W-:Y:S01]  /*219b0*/  IMAD.IADD R3, R3, 0x1, R77 ;  /* 0x0000000103037824 */ /* 0x000fe200078e024d */
[----:B------:R-:W-:Y:S01]  /*219c0*/  UIADD3 UR4, UR46, 0x32420, URZ ;  /* 0x000324202e047890 */ /* 0x000fe2000fffe03f */
[----:B------:R-:W-:Y:S01]  /*219d0*/  IMAD R0, R0, UR8, RZ ;  /* 0x0000000800007c24 */ /* 0x000fe2000f8e02ff */
[----:B------:R-:W-:Y:S01]  /*219e0*/  @!PT LDS RZ, [RZ] ;  /* 0x00000000fffff984 */ /* 0x000fe20000000800 */
[----:B------:R-:W-:Y:S01]  /*219f0*/  @!PT LDS RZ, [RZ] ;  /* 0x00000000fffff984 */ /* 0x000fe20000000800 */
[----:B------:R-:W-:Y:S01]  /*21a00*/  @!PT LDS RZ, [RZ] ;  /* 0x00000000fffff984 */ /* 0x000fe20000000800 */
[----:B------:R-:W-:Y:S01]  /*21a10*/  @!PT LDS RZ, [RZ] ;  /* 0x00000000fffff984 */ /* 0x000fe20000000800 */
[----:B------:R0:W-:Y:S06]  /*21a20*/  MEMBAR.ALL.CTA ;  /* 0x0000000000007992 */ /* 0x0001ec0000008000 */
[----:B0-----:R-:W0:Y:S01]  /*21a30*/  FENCE.VIEW.ASYNC.S ;  /* 0x00000000000073c6 */ /* 0x001e220000000000 */
[----:B------:R-:W-:Y:S01]  /*21a40*/  VIADD R19, R81, 0x20 ;  /* 0x0000002051137836 */ /* 0x000fe20000000000 */
[----:B------:R-:W-:Y:S01]  /*21a50*/  UPRMT UR4, URZ, 0x654, UR4 ;  /* 0x000006543f047896 */ /* 0x000fe20008000004 */
[----:B------:R-:W-:-:S02]  /*21a60*/  IMAD R77, R21, UR9, R0 ;  /* 0x00000009154d7c24 */ /* 0x000fc4000f8e0200 */
[----:B------:R-:W-:Y:S01]  /*21a70*/  IMAD.WIDE.U32 R2, R21, UR8, R2 ;  /* 0x0000000815027c25 */ /* 0x000fe2000f8e0002 */
[----:B------:R-:W-:Y:S01]  /*21a80*/  ISETP.GE.AND P1, PT, R19, R18, PT ;  /* 0x000000121300720c */ /* 0x000fe20003f26270 */
[----:B------:R-:W-:Y:S02]  /*21a90*/  ULDC.64 UR8, c[0x0][0xb80] ;  /* 0x0002e00000087ab9 */ /* 0x000fe40000000a00 */
[----:B------:R-:W-:Y:S01]  /*21aa0*/  VIADD R19, R81, 0x40 ;  /* 0x0000004051137836 */ /* 0x000fe20000000000 */
[----:B------:R-:W-:Y:S01]  /*21ab0*/  LEA R0, P3, R2, UR8, 0x1 ;  /* 0x0000000802007c11 */ /* 0x000fe2000f8608ff */
[----:B------:R-:W-:-:S03]  /*21ac0*/  IMAD.IADD R3, R3, 0x1, R77 ;  /* 0x0000000103037824 */ /* 0x000fc600078e024d */
[----:B------:R-:W-:Y:S01]  /*21ad0*/  ISETP.GE.AND P0, PT, R19, R18, PT ;  /* 0x000000121300720c */ /* 0x000fe20003f06270 */
[----:B0-----:R0:W1:Y:S01]  /*21ae0*/  SHFL.IDX PT, R78, R0, RZ, 0x181f ;  /* 0x00181fff004e7589 */ /* 0x00106200000e0000 */
[----:B------:R-:W-:-:S05]  /*21af0*/  LEA.HI.X R19, R2, UR9, R3, 0x1, P3 ;  /* 0x0000000902137c11 */ /* 0x000fca00098f0c03 */
[----:B------:R0:W2:Y:S01]  /*21b00*/  SHFL.IDX PT, R79, R19, RZ, 0x181f ;  /* 0x00181fff134f7589 */ /* 0x0000a200000e0000 */
[----:B------:R-:W-:Y:S01]  /*21b10*/  SYNCS.ARRIVE.TRANS64.RED.A1T0 RZ, [UR4], RZ ;  /* 0x000000ffffff79a7 */ /* 0x000fe20008100404 */
        /* <DEDUP_REMOVED lines=18> */
.L_x_3286:
[----:B------:R-:W-:Y:S05]  /*21c40*/  BSYNC B1 ;  /* 0x0000000000017941 */ /* 0x000fea0003800000 */
.L_x_3285:
        /* <DEDUP_REMOVED lines=21> */
.L_x_3288:
[----:B------:R-:W-:Y:S05]  /*21da0*/  BSYNC B1 ;  /* 0x0000000000017941 */ /* 0x000fea0003800000 */
.L_x_3287:
        /* <DEDUP_REMOVED lines=21> */
.L_x_3290:
[----:B------:R-:W-:Y:S05]  /*21f00*/  BSYNC B1 ;  /* 0x0000000000017941 */ /* 0x000fea0003800000 */
.L_x_3289:
[----:B0-----:R-:W-:Y:S01]  /*21f10*/  VIADD R3, R81, 0x60 ;  /* 0x0000006051037836 */ /* 0x001fe20000000000 */
[----:B---3--:R-:W3:Y:S04]  /*21f20*/  SHFL.IDX PT, R19, R19, 0x3, 0x181f ;  /* 0x00781f0013137f89 */ /* 0x008ee800000e0000 */
[----:B------:R-:W-:Y:S01]  /*21f30*/  ISETP.GE.AND P0, PT, R3, R18, PT ;  /* 0x000000120300720c */ /* 0x000fe20003f06270 */
[----:B------:R-:W0:-:S12]  /*21f40*/  SHFL.IDX PT, R0, R0, 0x3, 0x181f ;  /* 0x00781f0000007f89 */ /* 0x000e1800000e0000 */
[----:B------:R-:W-:Y:S05]  /*21f50*/  @P0 BRA `(.L_x_3291) ;  /* 0x0000000c00a80947 */ /* 0x000fea0003800000 */
[----:B------:R-:W-:Y:S02]  /*21f60*/  ULDC UR4, c[0x0][0xbc8] ;  /* 0x0002f20000047ab9 */ /* 0x000fe40000000800 */
[----:B------:R-:W-:Y:S02]  /*21f70*/  ISETP.GE.AND P3, PT, R190, UR4, PT ;  /* 0x00000004be007c0c */ /* 0x000fe4000bf66270 */
[----:B------:R-:W-:Y:S02]  /*21f80*/  ISETP.GE.AND P4, PT, R192, UR4, PT ;  /* 0x00000004c0007c0c */ /* 0x000fe4000bf86270 */
[----:B------:R-:W-:-:S09]  /*21f90*/  ISETP.GE.AND P5, PT, R191, UR4, PT ;  /* 0x00000004bf007c0c */ /* 0x000fd2000bfa6270 */
[-C--:B0-----:R-:W-:Y:S02]  /*21fa0*/  @!P3 LEA R2, P0, R190, R0.reuse, 0x1 ;  /* 0x00000000be02b211 */ /* 0x081fe400078008ff */
[-C--:B------:R-:W-:Y:S02]  /*21fb0*/  @!P4 LEA R4, P1, R192, R0.reuse, 0x1 ;  /* 0x00000000c004c211 */ /* 0x080fe400078208ff */
[C---:B------:R-:W-:Y:S02]  /*21fc0*/  @!P5 LEA R6, P2, R191.reuse, R0, 0x1 ;  /* 0x00000000bf06d211 */ /* 0x040fe400078408ff */
        /* <DEDUP_REMOVED lines=12> */
.L_x_3283:
        /* <DEDUP_REMOVED lines=32> */
.L_x_3292:
        /* <DEDUP_REMOVED lines=47> */
.L_x_3294:
[----:B------:R-:W-:Y:S05]  /*22580*/  BSYNC B1 ;  /* 0x0000000000017941 */ /* 0x000fea0003800000 */
.L_x_3293:
[----:B0-----:R-:W0:Y:S01]  /*22590*/  @P0 LDC R3, c[0x0][0xcf0] ;  /* 0x00033c00ff030b82 */ /* 0x001e220000000800 */
[----:B------:R-:W-:Y:S01]  /*225a0*/  ULDC.64 UR16, c[0x0][0xba0] ;  /* 0x0002e80000107ab9 */ /* 0x000fe20000000a00 */
[----:B------:R-:W-:Y:S01]  /*225b0*/  VIADD R6, R207, UR43 ;  /* 0x0000002bcf067c36 */ /* 0x000fe20008000000 */
[----:B------:R-:W-:Y:S01]  /*225c0*/  UIMAD UR10, UR11, UR16, URZ ;  /* 0x000000100b0a72a4 */ /* 0x000fe2000f8e023f */
[----:B------:R-:W-:Y:S01]  /*225d0*/  BSSY B1, `(.L_x_3295) ;  /* 0x0000040000017945 */ /* 0x000fe20003800000 */
[----:B------:R-:W-:Y:S01]  /*225e0*/  UIMAD.WIDE.U32 UR8, UR4, UR16, URZ ;  /* 0x00000010040872a5 */ /* 0x000fe2000f8e003f */
[----:B------:R-:W-:Y:S01]  /*225f0*/  @P0 IMAD.HI.U32 R2, R6, R9, RZ ;  /* 0x0000000906020227 */ /* 0x000fe200078e00ff */
[----:B------:R-:W-:-:S03]  /*22600*/  UIMAD UR10, UR4, UR17, UR10 ;  /* 0x00000011040a72a4 */ /* 0x000fc6000f8e020a */
[----:B------:R-:W-:Y:S01]  /*22610*/  ULDC.64 UR16, c[0x0][0xbe8] ;  /* 0x0002fa0000107ab9 */ /* 0x000fe20000000a00 */
[----:B------:R-:W-:Y:S01]  /*22620*/  UIADD3 UR9, UR9, UR10, URZ ;  /* 0x0000000a09097290 */ /* 0x000fe2000fffe03f */
[----:B------:R-:W-:Y:S01]  /*22630*/  IMAD.MOV.U32 R5, RZ, RZ, R6 ;  /* 0x000000ffff057224 */ /* 0x000fe200078e0006 */
[----:B------:R-:W-:Y:S02]  /*22640*/  UIMAD UR4, UR12, UR16, URZ ;  /* 0x000000100c0472a4 */ /* 0x000fe4000f8e023f */
[----:B------:R-:W-:Y:S02]  /*22650*/  UIMAD.WIDE.U32 UR8, UR37, UR16, UR8 ;  /* 0x00000010250872a5 */ /* 0x000fe4000f8e0008 */
        /* <DEDUP_REMOVED lines=22> */
[----:B------:R-:W-:Y:S02]  /*227c0*/  VIADD R6, R206, UR43 ;  /* 0x0000002bce067c36 */ /* 0x000fe40008000000 */
        /* <DEDUP_REMOVED lines=32> */
.L_x_3296:
[----:B------:R-:W-:Y:S05]  /*229d0*/  BSYNC B1 ;  /* 0x0000000000017941 */ /* 0x000fea0003800000 */
.L_x_3295:
        /* <DEDUP_REMOVED lines=21> */
.L_x_3298:
[----:B------:R-:W-:Y:S05]  /*22b30*/  BSYNC B1 ;  /* 0x0000000000017941 */ /* 0x000fea0003800000 */
.L_x_3297:
        /* <DEDUP_REMOVED lines=21> */
.L_x_3300:
[----:B------:R-:W-:Y:S05]  /*22c90*/  BSYNC B1 ;  /* 0x0000000000017941 */ /* 0x000fea0003800000 */
.L_x_3299:
[----:B0-----:R-:W-:Y:S01]  /*22ca0*/  VIADD R0, R6, 0x60 ;  /* 0x0000006006007836 */ /* 0x001fe20000000000 */
[----:B--2-4-:R-:W0:Y:S04]  /*22cb0*/  SHFL.IDX PT, R5, R5, 0x3, 0x181f ;  /* 0x00781f0005057f89 */ /* 0x014e2800000e0000 */
[----:B------:R-:W-:Y:S01]  /*22cc0*/  ISETP.GE.AND P0, PT, R0, R11, PT ;  /* 0x0000000b0000720c */ /* 0x000fe20003f06270 */
[----:B-1-3--:R1:W2:-:S12]  /*22cd0*/  SHFL.IDX PT, R2, R4, 0x3, 0x181f ;  /* 0x00781f0004027f89 */ /* 0x00a29800000e0000 */
[----:B-1----:R-:W-:Y:S05]  /*22ce0*/  @P0 BRA `(.L_x_3291) ;  /* 0x0000000000440947 */ /* 0x002fea0003800000 */
[----:B------:R-:W-:Y:S02]  /*22cf0*/  ULDC UR4, c[0x0][0xbc8] ;  /* 0x0002f20000047ab9 */ /* 0x000fe40000000800 */
[----:B------:R-:W-:Y:S02]  /*22d00*/  ISETP.GE.AND P3, PT, R190, UR4, PT ;  /* 0x00000004be007c0c */ /* 0x000fe4000bf66270 */
[----:B------:R-:W-:Y:S02]  /*22d10*/  ISETP.GE.AND P2, PT, R192, UR4, PT ;  /* 0x00000004c0007c0c */ /* 0x000fe4000bf46270 */
[----:B------:R-:W-:Y:S02]  /*22d20*/  ISETP.GE.AND P1, PT, R191, UR4, PT ;  /* 0x00000004bf007c0c */ /* 0x000fe4000bf26270 */
[----:B------:R-:W-:-:S07]  /*22d30*/  ISETP.GE.AND P0, PT, R193, UR4, PT ;  /* 0x00000004c1007c0c */ /* 0x000fce000bf06270 */
[-C--:B--2---:R-:W-:Y:S02]  /*22d40*/  @!P3 LEA R6, P6, R190, R2.reuse, 0x1 ;  /* 0x00000002be06b211 */ /* 0x084fe400078c08ff */
[-C--:B------:R-:W-:Y:S02]  /*22d50*/  @!P2 LEA R8, P5, R192, R2.reuse, 0x1 ;  /* 0x00000002c008a211 */ /* 0x080fe400078a08ff */
[-C--:B------:R-:W-:Y:S02]  /*22d60*/  @!P1 LEA R10, P4, R191, R2.reuse, 0x1 ;  /* 0x00000002bf0a9211 */ /* 0x080fe400078808ff */
[-C--:B0-----:R-:W-:Y:S02]  /*22d70*/  @!P3 LEA.HI.X R7, R190, R5.reuse, R199, 0x1, P6 ;  /* 0x00000005be07b211 */ /* 0x081fe400030f0cc7 */
        /* <DEDUP_REMOVED lines=8> */
.L_x_3291:
[----:B------:R-:W-:Y:S05]  /*22e00*/  BSYNC B0 ;  /* 0x0000000000007941 */ /* 0x000fea0003800000 */
.L_x_3282:
[----:B------:R-:W-:Y:S02]  /*22e10*/  ULDC UR4, c[0x0][0xd3c] ;  /* 0x00034f0000047ab9 */ /* 0x000fe40000000800 */
[----:B------:R-:W-:-:S06]  /*22e20*/  UISETP.GE.AND UP0, UPT, UR6, UR4, UPT ;  /* 0x000000040600728c */ /* 0x000fcc000bf06270 */
[----:B------:R-:W-:-:S13]  /*22e30*/  PLOP3.LUT P0, PT, PT, PT, UP0, 0x80, 0x0 ;  /* 0x000000000000781c */ /* 0x000fda0003f0f008 */
[----:B------:R-:W-:Y:S05]  /*22e40*/  @!P0 BRA `(.L_x_3301) ;  /* 0xfffffde4000c8947 */ /* 0x000fea000383ffff */
[----:B------:R-:W-:Y:S05]  /*22e50*/  EXIT ;  /* 0x000000000000794d */ /* 0x000fea0003800000 */
.L_x_3174:
[----:B------:R-:W-:-:S08]  /*22e60*/  NOP ;  /* 0x0000000000007918 */ /* 0x000fd00000000000 */
[----:B----4-:R-:W0:-:S00]  /*22e70*/  USETMAXREG.DEALLOC.CTAPOOL 0x18 ;  /* 0x00000018000079c8 */ /* 0x010e0000080e0500 */
[----:B0-----:R-:W2:Y:S01]  /*22e80*/  LDL.LU R2, [R1+0x48c] ;  /* 0x00048c0001027983 */ /* 0x001ea20000300800 */
[----:B------:R-:W-:Y:S01]  /*22e90*/  LOP3.LUT R0, R0, 0x3, RZ, 0xc0, !PT ;  /* 0x0000000300007812 */ /* 0x000fe200078ec0ff */
[----:B------:R-:W-:-:S05]  /*22ea0*/  IMAD.MOV.U32 R4, RZ, RZ, RZ ;  /* 0x000000ffff047224 */ /* 0x000fca00078e00ff */
[----:B------:R-:W0:Y:S02]  /*22eb0*/  SHFL.IDX PT, R0, R0, RZ, 0x1f ;  /* 0x00001fff00007589 */ /* 0x000e2400000e0000 */
[----:B0-----:R-:W-:Y:S02]  /*22ec0*/  ISETP.NE.AND P0, PT, R0, RZ, PT ;  /* 0x000000ff0000720c */ /* 0x001fe40003f05270 */
        /* <DEDUP_REMOVED lines=11> */
.L_x_3302:
        /* <DEDUP_REMOVED lines=42> */
.L_x_3308:
        /* <DEDUP_REMOVED lines=12> */
.L_x_3307:
[----:B------:R-:W-:Y:S05]  /*232e0*/  BSYNC B0 ;  /* 0x0000000000007941 */ /* 0x000fea0003800000 */
.L_x_3306:
        /* <DEDUP_REMOVED lines=21> */
.L_x_3304:
        /* <DEDUP_REMOVED lines=20> */
.L_x_3309:
        /* <DEDUP_REMOVED lines=56> */
.L_x_3305:
[----:B------:R-:W-:Y:S02]  /*23900*/  IMAD.MOV.U32 R17, RZ, RZ, RZ ;  /* 0x000000ffff117224 */ /* 0x000fe400078e00ff */
[----:B------:R-:W-:Y:S02]  /*23910*/  IMAD.U32 R16, RZ, RZ, UR6 ;  /* 0x00000006ff107e24 */ /* 0x000fe4000f8e00ff */
[----:B------:R-:W-:-:S07]  /*23920*/  IMAD.MOV.U32 R18, RZ, RZ, RZ ;  /* 0x000000ffff127224 */ /* 0x000fce00078e00ff */
.L_x_3310:
[----:B------:R-:W-:-:S13]  /*23930*/  ISETP.NE.AND P0, PT, R0, RZ, PT ;  /* 0x000000ff0000720c */ /* 0x000fda0003f05270 */
[----:B------:R-:W1:Y:S01]  /*23940*/  @!P0 S2R R3, SR_CgaCtaId ;  /* 0x0000000000038919 */ /* 0x000e620000008800 */
[----:B------:R-:W-:-:S04]  /*23950*/  @!P0 MOV R0, 0x400 ;  /* 0x0000040000008802 */ /* 0x000fc80000000f00 */
[----:B-1----:R-:W-:-:S05]  /*23960*/  @!P0 LEA R0, R3, R0, 0x18 ;  /* 0x0000000003008211 */ /* 0x002fca00078ec0ff */
[----:B------:R2:W-:Y:S01]  /*23970*/  @!P0 STS.128 [R0+0x324d0], R16 ;  /* 0x0324d01000008388 */ /* 0x0005e20000000c00 */
[----:B------:R-:W-:Y:S06]  /*23980*/  BAR.ARV 0x5, 0x180 ;  /* 0x0146000000007b1d */ /* 0x000fec0000002000 */
.L_x_3303:
        /* <DEDUP_REMOVED lines=11> */
[----:B------:R-:W-:Y:S01]  /*23a40*/  STL [R1+0x4dc], RZ ;  /* 0x0004dcff01007387 */ /* 0x000fe20000100800 */
[----:B------:R-:W-:Y:S01]  /*23a50*/  ULDC UR37, c[0x0][0xc] ;  /* 0x0000030000257ab9 */ /* 0x000fe20000000800 */
[----:B------:R-:W-:Y:S02]  /*23a60*/  ULDC.64 UR38, c[0x0][0x198] ;  /* 0x0000660000267ab9 */ /* 0x000fe40000000a00 */
[----:B------:R-:W-:Y:S01]  /*23a70*/  STL [R1+0x474], RZ ;  /* 0x000474ff01007387 */ /* 0x000fe20000100800 */
        /* <DEDUP_REMOVED lines=16> */
[----:B------:R1:W-:Y:S01]  /*23b80*/  STL [R1+0x480], R2 ;  /* 0x0004800201007387 */ /* 0x0003e20000100800 */
[C---:B0-----:R-:W-:Y:S02]  /*23b90*/  LOP3.LUT R3, R0.reuse, 0x40, RZ, 0xfc, !PT ;  /* 0x0000004000037812 */ /* 0x041fe400078efcff */
[C---:B-1----:R-:W-:Y:S02]  /*23ba0*/  LOP3.LUT R2, R0.reuse, 0x80, RZ, 0xfc, !PT ;  /* 0x0000008000027812 */ /* 0x042fe400078efcff */
[----:B------:R-:W-:-:S07]  /*23bb0*/  LOP3.LUT R0, R0, 0xc0, RZ, 0xfc, !PT ;  /* 0x000000c000007812 */ /* 0x000fce00078efcff */
.L_x_3427:
[----:B------:R-:W-:Y:S05]  /*23bc0*/  YIELD ;  /* 0x0000000000007946 */ /* 0x000fea0003800000 */
[----:B------:R-:W-:Y:S01]  /*23bd0*/  ULDC.64 UR4, c[0x0][0xb20] ;  /* 0x0002c80000047ab9 */ /* 0x000fe20000000a00 */
[----:B---3--:R-:W-:Y:S01]  /*23be0*/  IMAD.MOV.U32 R0, RZ, RZ, RZ ;  /* 0x000000ffff007224 */ /* 0x008fe200078e00ff */
[----:B------:R-:W-:Y:S01]  /*23bf0*/  ISETP.NE.U32.AND P0, PT, RZ, UR4, PT ;  /* 0x00000004ff007c0c */ /* 0x000fe2000bf05070 */
[----:B0-----:R-:W0:Y:S01]  /*23c00*/  LDC.64 R4, c[0x0][0xaf8] ;  /* 0x0002be00ff047b82 */ /* 0x001e220000000a00 */
[----:B-1---5:R-:W-:Y:S01]  /*23c10*/  CS2R R8, SRZ ;  /* 0x0000000000087805 */ /* 0x022fe2000001ff00 */
[----:B------:R-:W-:Y:S01]  /*23c20*/  ULDC.64 UR6, c[0x0][0xb00] ;  /* 0x0002c00000067ab9 */ /* 0x000fe20000000a00 */
[----:B------:R-:W-:Y:S01]  /*23c30*/  ISETP.NE.AND.EX P0, PT, RZ, UR5, PT, P0 ;  /* 0x00000005ff007c0c */ /* 0x000fe2000bf05300 */
[----:B------:R-:W-:-:S12]  /*23c40*/  ULDC.64 UR4, c[0x0][0xb10] ;  /* 0x0002c40000047ab9 */ /* 0x000fd80000000a00 */
[----:B--2---:R-:W1:Y:S02]  /*23c50*/  @P0 LDC.64 R2, c[0x0][0xb20] ;  /* 0x0002c800ff020b82 */ /* 0x004e640000000a00 */
        /* <DEDUP_REMOVED lines=11> */
[----:B------:R-:W1:Y:S08]  /*23d10*/  @P2 LDC.64 R6, c[0x0][0xb10] ;  /* 0x0002c400ff062b82 */ /* 0x000e700000000a00 */
        /* <DEDUP_REMOVED lines=23> */
.L_x_3312:
        /* <DEDUP_REMOVED lines=10> */
.L_x_3313:
[----:B------:R-:W-:Y:S05]  /*23f30*/  @!P1 BRA `(.L_x_3314) ;  /* 0x00000000000c9947 */ /* 0x000fea0003800000 */
[----:B------:R-:W2:Y:S04]  /*23f40*/  LDG.E R6, desc[UR40][R2.64] ;  /* 0x0000002802067981 */ /* 0x000ea8000c1e1900 */
[----:B------:R-:W2:Y:S02]  /*23f50*/  LDG.E R2, desc[UR40][R2.64+0x4] ;  /* 0x0000042802027981 */ /* 0x000ea4000c1e1900 */
[----:B--2---:R-:W-:-:S07]  /*23f60*/  IMAD.IADD R6, R2, 0x1, -R6 ;  /* 0x0000000102067824 */ /* 0x004fce00078e0a06 */
.L_x_3314:
        /* <DEDUP_REMOVED lines=28> */
.L_x_3317:
[----:B------:R-:W-:-:S13]  /*24130*/  ISETP.NE.AND P0, PT, R3, 0x1, PT ;  /* 0x000000010300780c */ /* 0x000fda0003f05270 */
[----:B------:R-:W2:Y:S02]  /*24140*/  @P0 LDC.64 R4, c[0x0][0xae0] ;  /* 0x0002b800ff040b82 */ /* 0x000ea40000000a00 */
[----:B--2---:R-:W-:-:S05]  /*24150*/  @P0 IMAD.HI.U32 R4, R7, R4, RZ ;  /* 0x0000000407040227 */ /* 0x004fca00078e00ff */
[----:B------:R-:W-:-:S07]  /*24160*/  @P0 SHF.R.U32.HI R7, RZ, R5, R4 ;  /* 0x00000005ff070219 */ /* 0x000fce0000011604 */
.L_x_3318:
[----:B------:R-:W-:Y:S05]  /*24170*/  BSYNC B0 ;  /* 0x0000000000007941 */ /* 0x000fea0003800000 */
.L_x_3316:
[----:B------:R-:W-:-:S05]  /*24180*/  IMAD R7, R7, R3, R3 ;  /* 0x0000000307077224 */ /* 0x000fca00078e0203 */
[----:B------:R-:W-:-:S07]  /*24190*/  VIMNMX R2, R2, R7, PT ;  /* 0x0000000702027248 */ /* 0x000fce0003fe0100 */
.L_x_3315:
        /* <DEDUP_REMOVED lines=29> */
.L_x_3321:
[----:B------:R-:W-:-:S13]  /*24370*/  ISETP.NE.AND P0, PT, R3, 0x1, PT ;  /* 0x000000010300780c */ /* 0x000fda0003f05270 */
[----:B------:R-:W3:Y:S02]  /*24380*/  @P0 LDC.64 R4, c[0x0][0xae0] ;  /* 0x0002b800ff040b82 */ /* 0x000ee40000000a00 */
[----:B---3--:R-:W-:-:S05]  /*24390*/  @P0 IMAD.HI.U32 R4, R2, R4, RZ ;  /* 0x0000000402040227 */ /* 0x008fca00078e00ff */
[----:B------:R-:W-:-:S07]  /*243a0*/  @P0 SHF.R.U32.HI R2, RZ, R5, R4 ;  /* 0x00000005ff020219 */ /* 0x000fce0000011604 */
.L_x_3322:
[----:B------:R-:W-:Y:S05]  /*243b0*/  BSYNC B0 ;  /* 0x0000000000007941 */ /* 0x000fea0003800000 */
.L_x_3320:
[----:B------:R-:W-:-:S05]  /*243c0*/  IMAD R2, R2, R3, RZ ;  /* 0x0000000302027224 */ /* 0x000fca00078e02ff */
[----:B------:R-:W-:-:S07]  /*243d0*/  VIMNMX R0, R0, R2, !PT ;  /* 0x0000000200007248 */ /* 0x000fce0007fe0100 */
.L_x_3319:
        /* <DEDUP_REMOVED lines=13> */
[----:B------:R-:W-:Y:S02]  /*244b0*/  VOTEU.ANY UR4, UPT, PT ;  /* 0x0000000000047886 */ /* 0x000fe400038e0100 */
[----:B------:R-:W3:Y:S08]  /*244c0*/  FLO.U32 R0, UR4 ;  /* 0x0000000400007d00 */ /* 0x000ef000080e0000 */
[----:B------:R-:W4:Y:S01]  /*244d0*/  POPC R5, UR4 ;  /* 0x0000000400057d09 */ /* 0x000f220008000000 */
[----:B---3--:R-:W-:-:S02]  /*244e0*/  ISETP.EQ.U32.AND P0, PT, R0, R3, PT ;  /* 0x000000030000720c */ /* 0x008fc40003f02070 */
[----:B------:R-:W4:Y:S11]  /*244f0*/  LDC.64 R2, c[0x0][0xd60] ;  /* 0x00035800ff027b82 */ /* 0x000f360000000a00 */
[----:B----4-:R-:W3:Y:S01]  /*24500*/  @P0 ATOMG.E.ADD.STRONG.GPU PT, R3, desc[UR40][R2.64], R5 ;  /* 0x00000005020309a8 */ /* 0x010ee200081ee1e8 */
[----:B------:R-:W4:Y:S02]  /*24510*/  S2R R4, SR_LTMASK ;  /* 0x0000000000047919 */ /* 0x000f240000003900 */
[----:B----4-:R-:W-:-:S04]  /*24520*/  LOP3.LUT R4, R4, UR4, RZ, 0xc0, !PT ;  /* 0x0000000404047c12 */ /* 0x010fc8000f8ec0ff */
[----:B--2---:R-:W2:Y:S01]  /*24530*/  POPC R7, R4 ;  /* 0x0000000400077309 */ /* 0x004ea20000000000 */
[----:B---3--:R-:W2:Y:S02]  /*24540*/  SHFL.IDX PT, R0, R3, R0, 0x1f ;  /* 0x00001f0003007589 */ /* 0x008ea400000e0000 */
[----:B--2---:R-:W-:Y:S01]  /*24550*/  IADD3 R16, R0, UR37, R7 ;  /* 0x0000002500107c10 */ /* 0x004fe2000fffe007 */
[----:B------:R-:W-:Y:S06]  /*24560*/  BRA `(.L_x_3325) ;  /* 0x0000004800d07947 */ /* 0x000fec0003800000 */
.L_x_3324:
        /* <DEDUP_REMOVED lines=21> */
.L_x_3327:
[----:B------:R-:W-:Y:S05]  /*246c0*/  BSYNC B6 ;  /* 0x0000000000067941 */ /* 0x000fea0003800000 */
.L_x_3326:
        /* <DEDUP_REMOVED lines=20> */
.L_x_3330:
        /* <DEDUP_REMOVED lines=15> */
.L_x_3329:
[----:B------:R-:W-:Y:S05]  /*24900*/  BSYNC B6 ;  /* 0x0000000000067941 */ /* 0x000fea0003800000 */
.L_x_3328:
        /* <DEDUP_REMOVED lines=23> */
.L_x_3444:
[----:B---3--:R-:W3:Y:S01]  /*24a80*/  LDL.LU R4, [R1+0x48c] ;  /* 0x00048c0001047983 */ /* 0x008ee20000300800 */
[----:B------:R-:W-:Y:S02]  /*24a90*/  PLOP3.LUT P1, PT, PT, PT, PT, 0x8, 0x0 ;  /* 0x000000000000781c */ /* 0x000fe40003f2e170 */
[----:B----4-:R-:W-:Y:S01]  /*24aa0*/  ISETP.NE.AND P0, PT, R14, RZ, PT ;  /* 0x000000ff0e00720c */ /* 0x010fe20003f05270 */
[----:B------:R4:W-:Y:S01]  /*24ab0*/  STL [R1+0x4a8], R0 ;  /* 0x0004a80001007387 */ /* 0x0009e20000100800 */
[----:B---3--:R-:W-:-:S09]  /*24ac0*/  LOP3.LUT R4, R4, 0xfffffffe, RZ, 0xc0, !PT ;  /* 0xfffffffe04047812 */ /* 0x008fd200078ec0ff */
[----:B------:R-:W-:-:S05]  /*24ad0*/  @P1 LOP3.LUT R4, R4, 0x1, RZ, 0xfc, !PT ;  /* 0x0000000104041812 */ /* 0x000fca00078efcff */
[----:B------:R4:W-:Y:S01]  /*24ae0*/  STL [R1+0x48c], R4 ;  /* 0x00048c0401007387 */ /* 0x0009e20000100800 */
[----:B------:R-:W-:Y:S05]  /*24af0*/  @P0 BRA `(.L_x_3332) ;  /* 0x00000004001c0947 */ /* 0x000fea0003800000 */
[----:B------:R-:W-:-:S03]  /*24b00*/  UMOV UR4, 0xffffffff ;  /* 0xffffffff00047882 */ /* 0x000fc60000000000 */
[----:B------:R-:W-:Y:S05]  /*24b10*/  BRA.DIV UR4, `(.L_x_3333) ;  /* 0x0000005a04547947 */ /* 0x000fea000b800000 */
[----:B------:R-:W-:-:S13]  /*24b20*/  ELECT P6, URZ, PT ;  /* 0x00000000003f782f */ /* 0x000fda00038c0000 */
.L_x_3447:
        /* <DEDUP_REMOVED lines=24> */
.L_x_3334:
[----:B--2---:R-:W2:Y:S04]  /*24cb0*/  LDL R7, [R1+0x470] ;  /* 0x0004700001077983 */ /* 0x004ea80000100800 */
[----:B----4-:R-:W2:Y:S04]  /*24cc0*/  LDL R0, [R1+0x474] ;  /* 0x0004740001007983 */ /* 0x010ea80000100800 */
[----:B---3--:R-:W3:Y:S01]  /*24cd0*/  LDL R2, [R1+0x480] ;  /* 0x0004800001027983 */ /* 0x008ee20000100800 */
[----:B--2---:R-:W-:Y:S01]  /*24ce0*/  IMAD R0, R0, 0x8, R7 ;  /* 0x0000000800007824 */ /* 0x004fe200078e0207 */
[----:B---3--:R-:W-:-:S04]  /*24cf0*/  SHF.L.U32 R2, R2, 0x1f, RZ ;  /* 0x0000001f02027819 */ /* 0x008fc800000006ff */
[----:B------:R-:W2:Y:S02]  /*24d00*/  SYNCS.PHASECHK.TRANS64.TRYWAIT P0, [R0+URZ+0x32440], R2 ;  /* 0x03244002000075a7 */ /* 0x000ea4000800017f */
[----:B--2---:R-:W-:Y:S05]  /*24d10*/  @!P0 BRA `(.L_x_3335) ;  /* 0x0000005400f48947 */ /* 0x004fea0003800000 */
.L_x_3448:
        /* <DEDUP_REMOVED lines=11> */
.L_x_3336:
[----:B------:R-:W3:Y:S04]  /*24dd0*/  LDL R6, [R1+0x470] ;  /* 0x0004700001067983 */ /* 0x000ee80000100800 */
[----:B------:R-:W3:Y:S04]  /*24de0*/  LDL R5, [R1+0x474] ;  /* 0x0004740001057983 */ /* 0x000ee80000100800 */
[----:B------:R-:W4:Y:S04]  /*24df0*/  LDL R4, [R1+0x4a8] ;  /* 0x0004a80001047983 */ /* 0x000f280000100800 */
[----:B------:R-:W4:Y:S04]  /*24e00*/  LDL R3, [R1+0x488] ;  /* 0x0004880001037983 */ /* 0x000f280000100800 */
[----:B--2---:R-:W2:Y:S01]  /*24e10*/  LDL.LU R2, [R1+0x48c] ;  /* 0x00048c0001027983 */ /* 0x004ea20000300800 */
        /* <DEDUP_REMOVED lines=17> */
[----:B------:R3:W-:Y:S02]  /*24f30*/  STL [R1+0x48c], R2 ;  /* 0x00048c0201007387 */ /* 0x0007e40000100800 */
[----:B------:R-:W-:-:S06]  /*24f40*/  UMOV UR4, 0x0 ;  /* 0x0000000000047882 */ /* 0x000fcc0000000000 */
[----:B------:R3:W-:Y:S01]  /*24f50*/  UTMALDG.4D [UR8], [UR6], desc[UR4] ;  /* 0x00000408060075b4 */ /* 0x0007e20008019000 */
[----:B------:R-:W-:Y:S02]  /*24f60*/  NOP ;  /* 0x0000000000007918 */ /* 0x000fe40000000000 */
.L_x_3332:
[----:B----4-:R-:W4:Y:S04]  /*24f70*/  LDL R0, [R1+0x470] ;  /* 0x0004700001007983 */ /* 0x010f280000100800 */
[----:B---3--:R-:W3:Y:S01]  /*24f80*/  LDL R2, [R1+0x4a0] ;  /* 0x0004a00001027983 */ /* 0x008ee20000100800 */
[----:B------:R-:W-:Y:S05]  /*24f90*/  WARPSYNC.ALL ;  /* 0x0000000000007948 */ /* 0x000fea0003800000 */
[----:B------:R-:W-:Y:S01]  /*24fa0*/  ULDC.64 UR4, c[0x0][0xaf8] ;  /* 0x0002be0000047ab9 */ /* 0x000fe20000000a00 */
[----:B------:R-:W-:Y:S01]  /*24fb0*/  BSSY B6, `(.L_x_3337) ;  /* 0x0000020000067945 */ /* 0x000fe20003800000 */
[----:B------:R-:W-:Y:S01]  /*24fc0*/  BAR.SYNC.DEFER_BLOCKING 0x8, 0x180 ;  /* 0x0206000000007b1d */ /* 0x000fe20000010000 */
[----:B------:R-:W-:-:S04]  /*24fd0*/  ISETP.NE.U32.AND P0, PT, RZ, UR4, PT ;  /* 0x00000004ff007c0c */ /* 0x000fc8000bf05070 */
[----:B------:R-:W-:Y:S01]  /*24fe0*/  ISETP.NE.AND.EX P0, PT, RZ, UR5, PT, P0 ;  /* 0x00000005ff007c0c */ /* 0x000fe2000bf05300 */
[----:B----4-:R-:W-:Y:S01]  /*24ff0*/  VIADD R0, R0, 0x18400 ;  /* 0x0001840000007836 */ /* 0x010fe20000000000 */
[----:B---3--:R-:W-:-:S04]  /*25000*/  SHF.R.S32.HI R3, RZ, 0x1f, R2 ;  /* 0x0000001fff037819 */ /* 0x008fc80000011402 */
[----:B------:R-:W-:Y:S02]  /*25010*/  LOP3.LUT P1, RZ, R0, 0x3ff, RZ, 0xc0, !PT ;  /* 0x000003ff00ff7812 */ /* 0x000fe4000782c0ff */
[----:B------:R-:W-:Y:S01]  /*25020*/  SHF.R.S32.HI R0, RZ, 0x1f, R19 ;  /* 0x0000001fff007819 */ /* 0x000fe20000011413 */
[----:B------:R-:W-:Y:S01]  /*25030*/  STL [R1+0x4b0], R3 ;  /* 0x0004b00301007387 */ /* 0x000fe20000100800 */
[----:B------:R-:W-:Y:S02]  /*25040*/  SHF.R.S32.HI R2, RZ, 0x1f, R18 ;  /* 0x0000001fff027819 */ /* 0x000fe40000011412 */
[----:B------:R-:W-:-:S03]  /*25050*/  SEL R0, R0, RZ, !P0 ;  /* 0x000000ff00007207 */ /* 0x000fc60004000000 */
[----:B------:R-:W-:Y:S04]  /*25060*/  STL [R1+0x4c0], R2 ;  /* 0x0004c00201007387 */ /* 0x000fe80000100800 */
[----:B------:R3:W-:Y:S02]  /*25070*/  STL [R1+0x4c4], R0 ;  /* 0x0004c40001007387 */ /* 0x0007e40000100800 */
[----:B---3--:R-:W-:-:S05]  /*25080*/  SEL R0, R19, RZ, !P0 ;  /* 0x000000ff13007207 */ /* 0x008fca0004000000 */
[----:B------:R3:W-:Y:S01]  /*25090*/  STL [R1+0x4ac], R0 ;  /* 0x0004ac0001007387 */ /* 0x0007e20000100800 */
[----:B------:R-:W-:Y:S05]  /*250a0*/  @!P1 BRA `(.L_x_3338) ;  /* 0x0000000000409947 */ /* 0x000fea0003800000 */
[----:B------:R-:W-:Y:S01]  /*250b0*/  MOV R2, 0x0 ;  /* 0x0000000000027802 */ /* 0x000fe20000000f00 */
[----:B------:R-:W-:Y:S01]  /*250c0*/  ULDC.64 UR6, c[0x4][0x98] ;  /* 0x0100260000067ab9 */ /* 0x000fe20000000a00 */
[----:B------:R-:W-:Y:S01]  /*250d0*/  ULDC.64 UR8, c[0x4][0xa0] ;  /* 0x0100280000087ab9 */ /* 0x000fe20000000a00 */
[----:B------:R-:W-:Y:S01]  /*250e0*/  ULDC.64 UR4, c[0x4][0x20] ;  /* 0x0100080000047ab9 */ /* 0x000fe20000000a00 */
[----:B------:R-:W-:Y:S02]  /*250f0*/  IMAD.U32 R4, RZ, RZ, UR6 ;  /* 0x00000006ff047e24 */ /* 0x000fe4000f8e00ff */
[----:B------:R-:W4:Y:S01]  /*25100*/  LDC.64 R2, c[0x4][R2] ;  /* 0x0100000002027b82 */ /* 0x000f220000000a00 */
        /* <DEDUP_REMOVED lines=9> */
[----:B01-34-:R-:W-:Y:S05]  /*251a0*/  CALL.ABS.NOINC R2 ;  /* 0x0000000002007343 */ /* 0x01bfea0003c00000 */
.L_x_3338:
[----:B------:R-:W-:Y:S05]  /*251b0*/  BSYNC B6 ;  /* 0x0000000000067941 */ /* 0x000fea0003800000 */
.L_x_3337:
[----:B------:R-:W4:Y:S01]  /*251c0*/  LDL R11, [R1+0x494] ;  /* 0x00049400010b7983 */ /* 0x000f220000100800 */
[----:B--2---:R-:W2:Y:S01]  /*251d0*/  LDC R7, c[0x0][0x448] ;  /* 0x00011200ff077b82 */ /* 0x004ea20000000800 */
[----:B------:R-:W-:Y:S01]  /*251e0*/  ULDC.64 UR4, c[0x0][0x298] ;  /* 0x0000a60000047ab9 */ /* 0x000fe20000000a00 */
[----:B------:R-:W-:Y:S01]  /*251f0*/  ULDC.64 UR6, c[0x0][0x280] ;  /* 0x0000a00000067ab9 */ /* 0x000fe20000000a00 */
[----:B------:R-:W4:Y:S04]  /*25200*/  LDL R4, [R1+0x4b0] ;  /* 0x0004b00001047983 */ /* 0x000f280000100800 */
[----:B------:R-:W4:Y:S04]  /*25210*/  LDL R10, [R1+0x4a0] ;  /* 0x0004a000010a7983 */ /* 0x000f280000100800 */
[----:B01----:R-:W4:Y:S01]  /*25220*/  LDL R9, [R1+0x4c0] ;  /* 0x0004c00001097983 */ /* 0x003f220000100800 */
[----:B------:R-:W0:Y:S01]  /*25230*/  S2R R2, SR_TID.X ;  /* 0x0000000000027919 */ /* 0x000e220000002100 */
[----:B---3--:R-:W1:Y:S02]  /*25240*/  S2R R0, SR_TID.X ;  /* 0x0000000000007919 */ /* 0x008e640000002100 */
[----:B------:R-:W3:Y:S01]  /*25250*/  LDL R8, [R1+0x4c4] ;  /* 0x0004c40001087983 */ /* 0x000ee20000100800 */
[----:B--2---:R-:W-:-:S03]  /*25260*/  ISETP.NE.AND P0, PT, R7, 0x1, PT ;  /* 0x000000010700780c */ /* 0x004fc60003f05270 */
[----:B------:R-:W2:Y:S10]  /*25270*/  LDL R6, [R1+0x4ac] ;  /* 0x0004ac0001067983 */ /* 0x000eb40000100800 */
[----:B------:R-:W4:Y:S01]  /*25280*/  @P0 LDC R3, c[0x0][0x450] ;  /* 0x00011400ff030b82 */ /* 0x000f220000000800 */
[----:B0-----:R-:W-:-:S04]  /*25290*/  LOP3.LUT R2, R2, 0x7f, RZ, 0xc0, !PT ;  /* 0x0000007f02027812 */ /* 0x001fc800078ec0ff */
[----:B------:R-:W-:Y:S01]  /*252a0*/  SHF.R.U32.HI R2, RZ, 0x3, R2 ;  /* 0x00000003ff027819 */ /* 0x000fe20000011602 */
[----:B-1----:R-:W-:-:S05]  /*252b0*/  IMAD.SHL.U32 R0, R0, 0x10, RZ ;  /* 0x0000001000007824 */ /* 0x002fca00078e00ff */
[----:B------:R-:W-:Y:S02]  /*252c0*/  LOP3.LUT R0, R2, 0x70, R0, 0xf8, !PT ;  /* 0x0000007002007812 */ /* 0x000fe400078ef800 */
[----:B------:R-:W0:Y:S03]  /*252d0*/  @P0 LDC R2, c[0x0][0x44c] ;  /* 0x00011300ff020b82 */ /* 0x000e260000000800 */
[----:B----4-:R-:W-:-:S04]  /*252e0*/  IMAD.IADD R5, R0, 0x1, R11 ;  /* 0x0000000100057824 */ /* 0x010fc800078e020b */
[----:B0-----:R-:W-:-:S04]  /*252f0*/  @P0 IMAD.HI.U32 R2, R5, R2, RZ ;  /* 0x0000000205020227 */ /* 0x001fc800078e00ff */
[----:B------:R-:W-:Y:S01]  /*25300*/  IMAD.MOV.U32 R0, RZ, RZ, R5 ;  /* 0x000000ffff007224 */ /* 0x000fe200078e0005 */
[----:B------:R-:W-:Y:S01]  /*25310*/  @P0 SHF.R.U32.HI R0, RZ, R3, R2 ;  /* 0x00000003ff000219 */ /* 0x000fe20000011602 */
[----:B------:R-:W-:-:S04]  /*25320*/  IMAD R2, R4, UR4, RZ ;  /* 0x0000000404027c24 */ /* 0x000fc8000f8e02ff */
        /* <DEDUP_REMOVED lines=10> */
[----:B---3--:R-:W-:Y:S02]  /*253d0*/  IMAD R4, R8, UR4, RZ ;  /* 0x0000000408047c24 */ /* 0x008fe4000f8e02ff */
[----:B------:R-:W1:Y:S01]  /*253e0*/  S2R R8, SR_TID.X ;  /* 0x0000000000087919 */ /* 0x000e620000002100 */
[----:B--2---:R-:W-:-:S04]  /*253f0*/  IMAD.WIDE.U32 R2, R6, UR4, R2 ;  /* 0x0000000406027c25 */ /* 0x004fc8000f8e0002 */
        /* <DEDUP_REMOVED lines=11> */
[----:B------:R-:W-:Y:S01]  /*254b0*/  IMAD.IADD R3, R3, 0x1, R4 ;  /* 0x0000000103037824 */ /* 0x000fe200078e0204 */
[----:B------:R2:W-:Y:S01]  /*254c0*/  STL [R1+0x49c], R5 ;  /* 0x00049c0501007387 */ /* 0x0005e20000100800 */
[----:B-1----:R-:W-:Y:S02]  /*254d0*/  IMAD.SHL.U32 R10, R8, 0x8, RZ ;  /* 0x00000008080a7824 */ /* 0x002fe400078e00ff */
[----:B------:R-:W-:-:S03]  /*254e0*/  IMAD R6, R6, UR4, RZ ;  /* 0x0000000406067c24 */ /* 0x000fc6000f8e02ff */
[----:B------:R-:W-:Y:S01]  /*254f0*/  LOP3.LUT R10, R10, 0x38, RZ, 0xc0, !PT ;  /* 0x000000380a0a7812 */ /* 0x000fe200078ec0ff */
[----:B--2---:R-:W-:Y:S01]  /*25500*/  IMAD.WIDE.U32 R4, R0, UR4, R2 ;  /* 0x0000000400047c25 */ /* 0x004fe2000f8e0002 */
[----:B------:R-:W-:-:S03]  /*25510*/  ULDC UR4, c[0x0][0x2b8] ;  /* 0x0000ae0000047ab9 */ /* 0x000fc60000000800 */
        /* <DEDUP_REMOVED lines=9> */
[----:B------:R-:W2:Y:S04]  /*255b0*/  LDL R4, [R1+0x4a4] ;  /* 0x0004a40001047983 */ /* 0x000ea80000100800 */
[----:B------:R-:W3:Y:S04]  /*255c0*/  LDL.LU R6, [R1+0x494] ;  /* 0x0004940001067983 */ /* 0x000ee80000300800 */
[----:B------:R-:W0:Y:S01]  /*255d0*/  SHFL.IDX PT, R5, R3, RZ, 0x181f ;  /* 0x00181fff03057589 */ /* 0x000e2200000e0000 */
[----:B--2---:R-:W-:-:S03]  /*255e0*/  IMAD R2, R4, R7, RZ ;  /* 0x0000000704027224 */ /* 0x004fc600078e02ff */
[----:B------:R-:W1:Y:S01]  /*255f0*/  SHFL.IDX PT, R4, R0, RZ, 0x181f ;  /* 0x00181fff00047589 */ /* 0x000e6200000e0000 */
[----:B---3--:R-:W-:-:S03]  /*25600*/  IMAD.IADD R8, R8, 0x1, R6 ;  /* 0x0000000108087824 */ /* 0x008fc600078e0206 */
[----:B------:R-:W2:Y:S01]  /*25610*/  SHFL.IDX PT, R6, R3, 0x1, 0x181f ;  /* 0x00381f0003067f89 */ /* 0x000ea200000e0000 */
[C---:B------:R-:W-:Y:S01]  /*25620*/  VIADD R11, R8.reuse, 0x10 ;  /* 0x00000010080b7836 */ /* 0x040fe20000000000 */
[-C--:B------:R-:W-:Y:S02]  /*25630*/  ISETP.GE.AND P1, PT, R8, R2.reuse, PT ;  /* 0x000000020800720c */ /* 0x080fe40003f26270 */
[----:B------:R-:W3:Y:S02]  /*25640*/  SHFL.IDX PT, R7, R0, 0x1, 0x181f ;  /* 0x00381f0000077f89 */ /* 0x000ee400000e0000 */
[----:B------:R-:W-:Y:S02]  /*25650*/  ISETP.GE.AND P2, PT, R11, R2, PT ;  /* 0x000000020b00720c */ /* 0x000fe40003f46270 */
        /* <DEDUP_REMOVED lines=12> */
[----:B---3--:R-:W-:Y:S01]  /*25720*/  @!P2 IMAD.X R4, RZ, RZ, R7, P1 ;  /* 0x000000ffff04a224 */ /* 0x008fe200008e0607 */
        /* <DEDUP_REMOVED lines=58> */
.L_x_3465:
[----:B01----:R-:W2:Y:S04]  /*25ad0*/  LDL R4, [R1+0x494] ;  /* 0x0004940001047983 */ /* 0x003ea80000100800 */
[----:B------:R0:W5:Y:S01]  /*25ae0*/  LDL R8, [R1+0x470] ;  /* 0x0004700001087983 */ /* 0x0001620000100800 */
        /* <DEDUP_REMOVED lines=11> */
.L_x_3340:
[----:B0-----:R-:W2:Y:S01]  /*25ba0*/  LDL R2, [R1+0x470] ;  /* 0x0004700001027983 */ /* 0x001ea20000100800 */
        /* <DEDUP_REMOVED lines=37> */
.L_x_3342:
[----:B------:R-:W-:Y:S05]  /*25e00*/  BSYNC B6 ;  /* 0x0000000000067941 */ /* 0x000fea0003800000 */
.L_x_3341:
        /* <DEDUP_REMOVED lines=60> */
[----:B------:R-:W5:Y:S04]  /*261d0*/  LDL.LU R11, [R1+0x4bc] ;  /* 0x0004bc00010b7983 */ /* 0x000f680000300800 */
[----:B------:R-:W5:Y:S04]  /*261e0*/  LDL.LU R12, [R1+0x4cc] ;  /* 0x0004cc00010c7983 */ /* 0x000f680000300800 */
[----:B------:R-:W-:Y:S01]  /*261f0*/  SHFL.IDX PT, R6, R0, 0x1, 0x181f ;  /* 0x00381f0000067f89 */ /* 0x000fe200000e0000 */
[----:B--2---:R-:W-:-:S03]  /*26200*/  IMAD R3, R10, R7, RZ ;  /* 0x000000070a037224 */ /* 0x004fc600078e02ff */
[----:B------:R-:W2:Y:S02]  /*26210*/  LDL.LU R10, [R1+0x4c8] ;  /* 0x0004c800010a7983 */ /* 0x000ea40000300800 */
[-C--:B---3--:R-:W-:Y:S02]  /*26220*/  ISETP.GE.AND P5, PT, R5, R3.reuse, PT ;  /* 0x000000030500720c */ /* 0x088fe40003fa6270 */
[----:B------:R-:W0:Y:S01]  /*26230*/  SHFL.IDX PT, R5, R2, RZ, 0x181f ;  /* 0x00181fff02057589 */ /* 0x000e2200000e0000 */
[----:B----4-:R-:W-:-:S03]  /*26240*/  ISETP.GE.AND P4, PT, R4, R3, PT ;  /* 0x000000030400720c */ /* 0x010fc60003f86270 */
[----:B------:R-:W1:Y:S07]  /*26250*/  SHFL.IDX PT, R4, R0, RZ, 0x181f ;  /* 0x00181fff00047589 */ /* 0x000e6e00000e0000 */
        /* <DEDUP_REMOVED lines=55> */
[----:B0-----:R-:W0:Y:S04]  /*265d0*/  SHFL.IDX PT, R4, R2, 0x6, 0x181f ;  /* 0x00d81f0002047f89 */ /* 0x001e2800000e0000 */
[----:B------:R-:W1:Y:S01]  /*265e0*/  SHFL.IDX PT, R2, R2, 0x7, 0x181f ;  /* 0x00f81f0002027f89 */ /* 0x000e6200000e0000 */
[----:B--2---:R-:W-:-:S13]  /*265f0*/  ISETP.GE.AND P4, PT, R10, R3, PT ;  /* 0x000000030a00720c */ /* 0x004fda0003f86270 */
[----:B0-----:R-:W-:-:S05]  /*26600*/  @!P4 LEA R4, P5, R8, R4, 0x1 ;  /* 0x000000040804c211 */ /* 0x001fca00078a08ff */
[----:B------:R-:W-:Y:S02]  /*26610*/  @!P4 IMAD.X R5, RZ, RZ, R6, P5 ;  /* 0x000000ffff05c224 */ /* 0x000fe400028e0606 */
[----:B------:R0:W2:Y:S04]  /*26620*/  SHFL.IDX PT, R6, R0, 0x7, 0x181f ;  /* 0x00f81f0000067f89 */ /* 0x0000a800000e0000 */
[----:B------:R0:W-:Y:S04]  /*26630*/  @!P4 LDGSTS.E.BYPASS.LTC128B.128 [R9+0x25400], desc[UR40][R4.64], !P3 ;  /* 0x254000000409cfae */ /* 0x0001e8000d901d68 */
[----:B------:R0:W-:Y:S04]  /*26640*/  @!P4 LDGSTS.E.BYPASS.LTC128B.128 [R9+0x29400], desc[UR40][R4.64+0x80], !P2 ;  /* 0x294000800409cfae */ /* 0x0001e8000d101d68 */
[----:B------:R0:W-:Y:S04]  /*26650*/  @!P4 LDGSTS.E.BYPASS.LTC128B.128 [R9+0x2d400], desc[UR40][R4.64+0x100], !P1 ;  /* 0x2d4001000409cfae */ /* 0x0001e8000c901d68 */
[----:B-1----:R0:W-:Y:S02]  /*26660*/  @!P4 LDGSTS.E.BYPASS.LTC128B.128 [R9+0x31400], desc[UR40][R4.64+0x180], !P0 ;  /* 0x314001800409cfae */ /* 0x0021e4000c101d68 */
.L_x_3483:
[----:B0-----:R-:W3:Y:S01]  /*26670*/  LDL.LU R0, [R1+0x4d8] ;  /* 0x0004d80001007983 */ /* 0x001ee20000300800 */
[----:B------:R-:W-:Y:S01]  /*26680*/  BSSY B0, `(.L_x_3344) ;  /* 0x000000d000007945 */ /* 0x000fe20003800000 */
[----:B---3--:R-:W-:-:S13]  /*26690*/  ISETP.GE.AND P4, PT, R0, R3, PT ;  /* 0x000000030000720c */ /* 0x008fda0003f86270 */
[----:B------:R-:W-:Y:S05]  /*266a0*/  @P4 BRA `(.L_x_3345) ;  /* 0x0000000000284947 */ /* 0x000fea0003800000 */
[----:B------:R-:W3:Y:S01]  /*266b0*/  LDL R0, [R1+0x47c] ;  /* 0x00047c0001007983 */ /* 0x000ee20000100800 */
[----:B------:R-:W-:-:S05]  /*266c0*/  LEA R2, P4, R8, R2, 0x1 ;  /* 0x0000000208027211 */ /* 0x000fca00078808ff */
        /* <DEDUP_REMOVED lines=8> */
.L_x_3345:
[----:B------:R-:W-:Y:S05]  /*26750*/  BSYNC B0 ;  /* 0x0000000000007941 */ /* 0x000fea0003800000 */
.L_x_3344:
[----:B------:R1:W5:Y:S01]  /*26760*/  LDL R8, [R1+0x470] ;  /* 0x0004700001087983 */ /* 0x0003620000100800 */
[----:B------:R-:W-:Y:S01]  /*26770*/  PLOP3.LUT P0, PT, PT, PT, PT, 0x80, 0x0 ;  /* 0x000000000000781c */ /* 0x000fe20003f0f070 */
[----:B------:R-:W-:-:S12]  /*26780*/  NOP ;  /* 0x0000000000007918 */ /* 0x000fd80000000000 */
.L_x_3346:
[----:B0-----:R-:W3:Y:S01]  /*26790*/  LDL R2, [R1+0x470] ;  /* 0x0004700001027983 */ /* 0x001ee20000100800 */
        /* <DEDUP_REMOVED lines=18> */
.L_x_3484:
[----:B------:R-:W-:Y:S05]  /*268c0*/  BSYNC B0 ;  /* 0x0000000000007941 */ /* 0x000fea0003800000 */
.L_x_3347:
[----:B0-----:R-:W3:Y:S01]  /*268d0*/  LDL R2, [R1+0x48c] ;  /* 0x00048c0001027983 */ /* 0x001ee20000100800 */
[----:B------:R-:W-:Y:S01]  /*268e0*/  BSSY B0, `(.L_x_3349) ;  /* 0x000005f000007945 */ /* 0x000fe20003800000 */
[----:B---3--:R-:W-:-:S13]  /*268f0*/  LOP3.LUT P0, RZ, R2, 0x1, RZ, 0xc0, !PT ;  /* 0x0000000102ff7812 */ /* 0x008fda000780c0ff */
[----:B------:R-:W-:Y:S05]  /*26900*/  @!P0 BRA `(.L_x_3350) ;  /* 0x0000000400708947 */ /* 0x000fea0003800000 */
[----:B------:R-:W3:Y:S04]  /*26910*/  LDL R2, [R1+0x470] ;  /* 0x0004700001027983 */ /* 0x000ee80000100800 */
[----:B------:R-:W4:Y:S01]  /*26920*/  LDL R4, [R1+0x480] ;  /* 0x0004800001047983 */ /* 0x000f220000100800 */
[----:B------:R-:W0:Y:S01]  /*26930*/  S2R R3, SR_TID.X ;  /* 0x0000000000037919 */ /* 0x000e220000002100 */
[----:B---3--:R-:W-:Y:S02]  /*26940*/  IMAD.MOV.U32 R5, RZ, RZ, R2 ;  /* 0x000000ffff057224 */ /* 0x008fe400078e0002 */
[----:B------:R-:W3:Y:S01]  /*26950*/  LDL R2, [R1+0x474] ;  /* 0x0004740001027983 */ /* 0x000ee20000100800 */
[----:B----4-:R-:W-:Y:S01]  /*26960*/  SHF.L.U32 R0, R4, 0x1f, RZ ;  /* 0x0000001f04007819 */ /* 0x010fe200000006ff */
[----:B------:R-:W-:Y:S01]  /*26970*/  BSSY B1, `(.L_x_3351) ;  /* 0x0000006000017945 */ /* 0x000fe20003800000 */
[----:B0-----:R-:W-:-:S04]  /*26980*/  LOP3.LUT R3, R3, 0x7f, RZ, 0xc0, !PT ;  /* 0x0000007f03037812 */ /* 0x001fc800078ec0ff */
[----:B------:R-:W-:Y:S01]  /*26990*/  ISETP.NE.AND P1, PT, R3, RZ, PT ;  /* 0x000000ff0300720c */ /* 0x000fe20003f25270 */
[----:B---3--:R-:W-:-:S04]  /*269a0*/  IMAD R2, R2, 0x8, R5 ;  /* 0x0000000802027824 */ /* 0x008fc800078e0205 */
[----:B------:R-:W0:Y:S02]  /*269b0*/  SYNCS.PHASECHK.TRANS64.TRYWAIT P0, [R2+URZ+0x32460], R0 ;  /* 0x03246000020075a7 */ /* 0x000e24000800017f */
[----:B0-----:R-:W-:Y:S06]  /*269c0*/  @!P0 BRA `(.L_x_3352) ;  /* 0x00000054001c8947 */ /* 0x001fec0003800000 */
.L_x_3485:
[----:B------:R-:W-:Y:S05]  /*269d0*/  BSYNC B1 ;  /* 0x0000000000017941 */ /* 0x000fea0003800000 */
.L_x_3351:
[----:B------:R-:W-:Y:S04]  /*269e0*/  BSSY B1, `(.L_x_3353) ;  /* 0x0000009000017945 */ /* 0x000fe80003800000 */
[----:B------:R-:W-:Y:S05]  /*269f0*/  @P1 BRA `(.L_x_3354) ;  /* 0x00000000001c1947 */ /* 0x000fea0003800000 */
[----:B------:R-:W3:Y:S01]  /*26a00*/  S2R R3, SR_TID.X ;  /* 0x0000000000037919 */ /* 0x000ee20000002100 */
[----:B0-----:R-:W-:-:S04]  /*26a10*/  IMAD.MOV.U32 R0, RZ, RZ, 0xc000 ;  /* 0x0000c000ff007424 */ /* 0x001fc800078e00ff */
[----:B------:R4:W-:Y:S01]  /*26a20*/  SYNCS.ARRIVE.TRANS64 RZ, [R2+URZ+0x32450], R0 ;  /* 0x0324500002ff79a7 */ /* 0x0009e2000800003f */
[----:B---3--:R-:W-:-:S04]  /*26a30*/  LOP3.LUT R3, R3, 0x1f, RZ, 0xc0, !PT ;  /* 0x0000001f03037812 */ /* 0x008fc800078ec0ff */
[----:B------:R-:W-:-:S13]  /*26a40*/  ISETP.NE.AND P0, PT, R3, RZ, PT ;  /* 0x000000ff0300720c */ /* 0x000fda0003f05270 */
[----:B----4-:R-:W-:Y:S05]  /*26a50*/  @!P0 BRA `(.L_x_3354) ;  /* 0x0000000000048947 */ /* 0x010fea0003800000 */
[----:B------:R-:W-:Y:S01]  /*26a60*/  BPT.TRAP 0x1 ;  /* 0x000000040000795c */ /* 0x000fe20000300000 */
.L_x_3354:
[----:B------:R-:W-:Y:S05]  /*26a70*/  BSYNC B1 ;  /* 0x0000000000017941 */ /* 0x000fea0003800000 */
.L_x_3353:
[----:B------:R-:W3:Y:S04]  /*26a80*/  LDL R5, [R1+0x470] ;  /* 0x0004700001057983 */ /* 0x000ee80000100800 */
[----:B0-----:R-:W3:Y:S04]  /*26a90*/  LDL R0, [R1+0x474] ;  /* 0x0004740001007983 */ /* 0x001ee80000100800 */
[----:B------:R-:W4:Y:S04]  /*26aa0*/  LDL R4, [R1+0x488] ;  /* 0x0004880001047983 */ /* 0x000f280000100800 */
[----:B------:R-:W4:Y:S01]  /*26ab0*/  LDL.LU R3, [R1+0x4a8] ;  /* 0x0004a80001037983 */ /* 0x000f220000300800 */
[----:B------:R-:W-:Y:S01]  /*26ac0*/  UIADD3 UR4, UP0, UR38, 0x470, URZ ;  /* 0x0000047026047890 */ /* 0x000fe2000ff1e03f */
[----:B------:R-:W-:Y:S01]  /*26ad0*/  PLOP3.LUT P0, PT, PT, PT, PT, 0x80, 0x0 ;  /* 0x000000000000781c */ /* 0x000fe20003f0f070 */
[----:B------:R-:W-:Y:S01]  /*26ae0*/  VIADD R2, R2, 0x32450 ;  /* 0x0003245002027836 */ /* 0x000fe20000000000 */
[----:B------:R-:W-:Y:S01]  /*26af0*/  UMOV UR6, 0x0 ;  /* 0x0000000000067882 */ /* 0x000fe20000000000 */
[----:B------:R-:W-:Y:S01]  /*26b00*/  UIADD3.X UR5, URZ, UR39, URZ, UP0, !UPT ;  /* 0x000000273f057290 */ /* 0x000fe200087fe43f */
[----:B------:R-:W-:Y:S01]  /*26b10*/  UMOV UR7, 0x14f00000 ;  /* 0x14f0000000077882 */ /* 0x000fe20000000000 */
[----:B------:R-:W-:Y:S01]  /*26b20*/  UMOV UR10, URZ ;  /* 0x0000003f000a7c82 */ /* 0x000fe20008000000 */
[----:B---3--:R-:W-:-:S02]  /*26b30*/  IMAD R0, R0, 0xc000, R5 ;  /* 0x0000c00000007824 */ /* 0x008fc400078e0205 */
[----:B----4-:R-:W-:Y:S02]  /*26b40*/  IMAD R3, R3, 0x60, R4 ;  /* 0x0000006003037824 */ /* 0x010fe400078e0204 */
[----:B------:R-:W-:-:S07]  /*26b50*/  VIADD R4, R0, 0x400 ;  /* 0x0000040000047836 */ /* 0x000fce0000000000 */
.L_x_3355:
        /* <DEDUP_REMOVED lines=15> */
.L_x_3356:
        /* <DEDUP_REMOVED lines=15> */
.L_x_3357:
        /* <DEDUP_REMOVED lines=15> */
.L_x_3358:
        /* <DEDUP_REMOVED lines=10> */
.L_x_3350:
[----:B------:R-:W-:Y:S05]  /*26ed0*/  BSYNC B0 ;  /* 0x0000000000007941 */ /* 0x000fea0003800000 */
.L_x_3349:
[----:B------:R-:W3:Y:S04]  /*26ee0*/  LDL R4, [R1+0x498] ;  /* 0x0004980001047983 */ /* 0x000ee80000100800 */
[----:B------:R-:W4:Y:S01]  /*26ef0*/  LDL R5, [R1+0x490] ;  /* 0x0004900001057983 */ /* 0x000f220000100800 */
[----:B------:R-:W-:Y:S01]  /*26f00*/  BSSY B0, `(.L_x_3359) ;  /* 0x00001ff000007945 */ /* 0x000fe20003800000 */
[----:B---3--:R-:W-:-:S05]  /*26f10*/  VIADD R0, R4, 0xfffffffe ;  /* 0xfffffffe04007836 */ /* 0x008fca0000000000 */
[----:B----4-:R-:W-:-:S13]  /*26f20*/  ISETP.GE.AND P0, PT, R0, R5, PT ;  /* 0x000000050000720c */ /* 0x010fda0003f06270 */
[----:B------:R-:W-:Y:S05]  /*26f30*/  @!P0 BRA `(.L_x_3360) ;  /* 0x0000001c00ec8947 */ /* 0x000fea0003800000 */
[----:B------:R-:W-:Y:S01]  /*26f40*/  IMAD.MOV R2, RZ, RZ, -R4 ;  /* 0x000000ffff027224 */ /* 0x000fe200078e0a04 */
[----:B--2---:R-:W-:Y:S01]  /*26f50*/  LOP3.LUT R6, RZ, R5, RZ, 0x33, !PT ;  /* 0x00000005ff067212 */ /* 0x004fe200078e33ff */
[----:B------:R-:W-:Y:S03]  /*26f60*/  BSSY B2, `(.L_x_3361) ;  /* 0x00000ab000027945 */ /* 0x000fe60003800000 */
[----:B------:R-:W-:-:S05]  /*26f70*/  VIADDMNMX R6, R2, 0x1, R6, !PT ;  /* 0x0000000102067846 */ /* 0x000fca0007800106 */
[----:B------:R-:W-:-:S05]  /*26f80*/  IMAD.IADD R2, R4, 0x1, R6 ;  /* 0x0000000104027824 */ /* 0x000fca00078e0206 */
[----:B------:R-:W-:-:S04]  /*26f90*/  LOP3.LUT R2, R2, 0x1, RZ, 0xc0, !PT ;  /* 0x0000000102027812 */ /* 0x000fc800078ec0ff */
[----:B------:R-:W-:-:S13]  /*26fa0*/  ISETP.NE.U32.AND P0, PT, R2, 0x1, PT ;  /* 0x000000010200780c */ /* 0x000fda0003f05070 */
[----:B------:R-:W-:Y:S05]  /*26fb0*/  @P0 BRA `(.L_x_3362) ;  /* 0x0000000800940947 */ /* 0x000fea0003800000 */
[----:B------:R-:W2:Y:S04]  /*26fc0*/  LDL.LU R4, [R1+0x474] ;  /* 0x0004740001047983 */ /* 0x000ea80000300800 */
[----:B------:R-:W3:Y:S04]  /*26fd0*/  LDL.LU R7, [R1+0x480] ;  /* 0x0004800001077983 */ /* 0x000ee80000300800 */
[----:B------:R-:W4:Y:S01]  /*26fe0*/  LDL R5, [R1+0x48c] ;  /* 0x00048c0001057983 */ /* 0x000f220000100800 */
[----:B------:R-:W-:Y:S01]  /*26ff0*/  BSSY B1, `(.L_x_3363) ;  /* 0x000009f000017945 */ /* 0x000fe20003800000 */
[----:B--2---:R-:W-:-:S05]  /*27000*/  VIADD R2, R4, 0x1 ;  /* 0x0000000104027836 */ /* 0x004fca0000000000 */
[----:B------:R-:W-:-:S04]  /*27010*/  ISETP.NE.AND P0, PT, R2, 0x2, PT ;  /* 0x000000020200780c */ /* 0x000fc80003f05270 */
[----:B------:R-:W-:Y:S02]  /*27020*/  SEL R3, RZ, 0x1, P0 ;  /* 0x00000001ff037807 */ /* 0x000fe40000000000 */
[----:B-----5:R-:W-:Y:S02]  /*27030*/  SEL R8, R2, RZ, P0 ;  /* 0x000000ff02087207 */ /* 0x020fe40000000000 */
[----:B---3--:R-:W-:-:S03]  /*27040*/  LOP3.LUT R7, R7, R3, RZ, 0x3c, !PT ;  /* 0x0000000307077212 */ /* 0x008fc600078e3cff */
[----:B------:R0:W-:Y:S04]  /*27050*/  STL [R1+0x474], R8 ;  /* 0x0004740801007387 */ /* 0x0001e80000100800 */
[----:B------:R0:W-:Y:S01]  /*27060*/  STL [R1+0x480], R7 ;  /* 0x0004800701007387 */ /* 0x0001e20000100800 */
[----:B----4-:R-:W-:-:S13]  /*27070*/  LOP3.LUT P2, RZ, R5, 0x1, RZ, 0xc0, !PT ;  /* 0x0000000105ff7812 */ /* 0x010fda000784c0ff */
[----:B0-----:R-:W-:Y:S05]  /*27080*/  @!P2 BRA `(.L_x_3364) ;  /* 0x000000080054a947 */ /* 0x001fea0003800000 */
[----:B------:R-:W-:Y:S02]  /*27090*/  ULDC.64 UR4, c[0x0][0x418] ;  /* 0x0001060000047ab9 */ /* 0x000fe40000000a00 */
        /* <DEDUP_REMOVED lines=22> */
.L_x_3365:
        /* <DEDUP_REMOVED lines=9> */
.L_x_3486:
[----:B------:R-:W-:Y:S05]  /*27290*/  BSYNC B3 ;  /* 0x0000000000037941 */ /* 0x000fea0003800000 */
.L_x_3366:
        /* <DEDUP_REMOVED lines=9> */
.L_x_3369:
[----:B------:R-:W-:Y:S05]  /*27330*/  BSYNC B3 ;  /* 0x0000000000037941 */ /* 0x000fea0003800000 */
.L_x_3368:
        /* <DEDUP_REMOVED lines=14> */
.L_x_3370:
        /* <DEDUP_REMOVED lines=13> */
.L_x_3487:
[----:B------:R-:W-:Y:S05]  /*274f0*/  BSYNC B3 ;  /* 0x0000000000037941 */ /* 0x000fea0003800000 */
.L_x_3371:
[----:B------:R-:W-:Y:S01]  /*27500*/  BSSY B3, `(.L_x_3373) ;  /* 0x000000b000037945 */ /* 0x000fe20003800000 */
[----:B------:R-:W-:Y:S02]  /*27510*/  IMAD.MOV.U32 R8, RZ, RZ, 0x0 ;  /* 0x00000000ff087424 */ /* 0x000fe400078e00ff */
[----:B------:R-:W-:Y:S01]  /*27520*/  IMAD.MOV.U32 R9, RZ, RZ, 0x14f00000 ;  /* 0x14f00000ff097424 */ /* 0x000fe200078e00ff */
[----:B------:R-:W-:Y:S06]  /*27530*/  @P1 BRA `(.L_x_3374) ;  /* 0x00000000001c1947 */ /* 0x000fec0003800000 */
[----:B------:R-:W3:Y:S01]  /*27540*/  S2R R4, SR_TID.X ;  /* 0x0000000000047919 */ /* 0x000ee20000002100 */
[----:B0-2---:R-:W-:-:S04]  /*27550*/  IMAD.MOV.U32 R2, RZ, RZ, 0xc000 ;  /* 0x0000c000ff027424 */ /* 0x005fc800078e00ff */
[----:B------:R4:W-:Y:S01]  /*27560*/  SYNCS.ARRIVE.TRANS64 RZ, [R3+URZ+0x32450], R2 ;  /* 0x0324500203ff79a7 */ /* 0x0009e2000800003f */
[----:B---3--:R-:W-:-:S04]  /*27570*/  LOP3.LUT R4, R4, 0x1f, RZ, 0xc0, !PT ;  /* 0x0000001f04047812 */ /* 0x008fc800078ec0ff */
[----:B------:R-:W-:-:S13]  /*27580*/  ISETP.NE.AND P0, PT, R4, RZ, PT ;  /* 0x000000ff0400720c */ /* 0x000fda0003f05270 */
[----:B----4-:R-:W-:Y:S05]  /*27590*/  @!P0 BRA `(.L_x_3374) ;  /* 0x0000000000048947 */ /* 0x010fea0003800000 */
[----:B------:R-:W-:Y:S01]  /*275a0*/  BPT.TRAP 0x1 ;  /* 0x000000040000795c */ /* 0x000fe20000300000 */
.L_x_3374:
[----:B------:R-:W-:Y:S05]  /*275b0*/  BSYNC B3 ;  /* 0x0000000000037941 */ /* 0x000fea0003800000 */
.L_x_3373:
[----:B------:R-:W3:Y:S04]  /*275c0*/  LDL R4, [R1+0x470] ;  /* 0x0004700001047983 */ /* 0x000ee80000100800 */
[----:B0-2---:R-:W3:Y:S01]  /*275d0*/  LDL R2, [R1+0x474] ;  /* 0x0004740001027983 */ /* 0x005ee20000100800 */
        /* <DEDUP_REMOVED lines=9> */
.L_x_3375:
        /* <DEDUP_REMOVED lines=15> */
.L_x_3376:
        /* <DEDUP_REMOVED lines=15> */
.L_x_3377:
        /* <DEDUP_REMOVED lines=15> */
.L_x_3378:
        /* <DEDUP_REMOVED lines=10> */
.L_x_3364:
[----:B------:R-:W-:Y:S05]  /*279e0*/  BSYNC B1 ;  /* 0x0000000000017941 */ /* 0x000fea0003800000 */
.L_x_3363:
[----:B------:R-:W2:Y:S02]  /*279f0*/  LDL R4, [R1+0x498] ;  /* 0x0004980001047983 */ /* 0x000ea40000100800 */
[----:B--2---:R-:W-:-:S07]  /*27a00*/  VIADD R0, R4, 0xfffffffd ;  /* 0xfffffffd04007836 */ /* 0x004fce0000000000 */
.L_x_3362:
[----:B------:R-:W-:Y:S05]  /*27a10*/  BSYNC B2 ;  /* 0x0000000000027941 */ /* 0x000fea0003800000 */
.L_x_3361:
[----:B------:R-:W2:Y:S01]  /*27a20*/  LDL.LU R2, [R1+0x498] ;  /* 0x0004980001027983 */ /* 0x000ea20000300800 */
[----:B------:R-:W-:Y:S01]  /*27a30*/  VIADD R6, R6, 0xfffffffe ;  /* 0xfffffffe06067836 */ /* 0x000fe20000000000 */
[----:B--2---:R-:W-:-:S04]  /*27a40*/  LOP3.LUT R2, RZ, R2, RZ, 0x33, !PT ;  /* 0x00000002ff027212 */ /* 0x004fc800078e33ff */
[----:B------:R-:W-:-:S13]  /*27a50*/  ISETP.NE.AND P0, PT, R6, R2, PT ;  /* 0x000000020600720c */ /* 0x000fda0003f05270 */
[----:B------:R-:W-:Y:S05]  /*27a60*/  @!P0 BRA `(.L_x_3360) ;  /* 0x0000001400208947 */ /* 0x000fea0003800000 */
.L_x_3411:
[----:B------:R-:W2:Y:S04]  /*27a70*/  LDL R4, [R1+0x48c] ;  /* 0x00048c0001047983 */ /* 0x000ea80000100800 */
[----:B------:R-:W3:Y:S04]  /*27a80*/  LDL.LU R3, [R1+0x474] ;  /* 0x0004740001037983 */ /* 0x000ee80000300800 */
[----:B------:R-:W4:Y:S01]  /*27a90*/  LDL.LU R2, [R1+0x480] ;  /* 0x0004800001027983 */ /* 0x000f220000300800 */
[----:B------:R-:W-:Y:S05]  /*27aa0*/  YIELD ;  /* 0x0000000000007946 */ /* 0x000fea0003800000 */
[----:B------:R-:W-:Y:S01]  /*27ab0*/  BSSY B1, `(.L_x_3379) ;  /* 0x000009c000017945 */ /* 0x000fe20003800000 */
[----:B--2---:R-:W-:Y:S01]  /*27ac0*/  LOP3.LUT P1, RZ, R4, 0x1, RZ, 0xc0, !PT ;  /* 0x0000000104ff7812 */ /* 0x004fe2000782c0ff */
[----:B---3--:R-:W-:-:S05]  /*27ad0*/  VIADD R7, R3, 0x1 ;  /* 0x0000000103077836 */ /* 0x008fca0000000000 */
[----:B------:R-:W-:-:S04]  /*27ae0*/  ISETP.NE.AND P0, PT, R7, 0x2, PT ;  /* 0x000000020700780c */ /* 0x000fc80003f05270 */
[----:B------:R-:W-:Y:S02]  /*27af0*/  SEL R6, RZ, 0x1, P0 ;  /* 0x00000001ff067807 */ /* 0x000fe40000000000 */
[----:B------:R-:W-:Y:S02]  /*27b00*/  SEL R7, R7, RZ, P0 ;  /* 0x000000ff07077207 */ /* 0x000fe40000000000 */
[----:B----4-:R-:W-:Y:S01]  /*27b10*/  LOP3.LUT R6, R2, R6, RZ, 0x3c, !PT ;  /* 0x0000000602067212 */ /* 0x010fe200078e3cff */
        /* <DEDUP_REMOVED lines=24> */
[----:B------:R0:W5:Y:S04]  /*27ca0*/  LDG.E R17, desc[UR40][R4.64] ;  /* 0x0000002804117981 */ /* 0x000168000c1e1900 */
.L_x_3381:
        /* <DEDUP_REMOVED lines=9> */
.L_x_3488:
[----:B------:R-:W-:Y:S05]  /*27d40*/  BSYNC B2 ;  /* 0x0000000000027941 */ /* 0x000fea0003800000 */
.L_x_3382:
        /* <DEDUP_REMOVED lines=9> */
.L_x_3385:
[----:B------:R-:W-:Y:S05]  /*27de0*/  BSYNC B2 ;  /* 0x0000000000027941 */ /* 0x000fea0003800000 */
.L_x_3384:
        /* <DEDUP_REMOVED lines=13> */
.L_x_3386:
        /* <DEDUP_REMOVED lines=13> */
.L_x_3489:
[----:B------:R-:W-:Y:S05]  /*27f90*/  BSYNC B2 ;  /* 0x0000000000027941 */ /* 0x000fea0003800000 */
.L_x_3387:
        /* <DEDUP_REMOVED lines=11> */
.L_x_3390:
[----:B------:R-:W-:Y:S05]  /*28050*/  BSYNC B2 ;  /* 0x0000000000027941 */ /* 0x000fea0003800000 */
.L_x_3389:
[----:B0-2---:R-:W2:Y:S01]  /*28060*/  LDL R3, [R1+0x470] ;  /* 0x0004700001037983 */ /* 0x005ea20000100800 */
        /* <DEDUP_REMOVED lines=9> */
.L_x_3391:
        /* <DEDUP_REMOVED lines=15> */
.L_x_3392:
        /* <DEDUP_REMOVED lines=15> */
.L_x_3393:
        /* <DEDUP_REMOVED lines=15> */
.L_x_3394:
        /* <DEDUP_REMOVED lines=10> */
.L_x_3380:
[----:B------:R-:W-:Y:S05]  /*28470*/  BSYNC B1 ;  /* 0x0000000000017941 */ /* 0x000fea0003800000 */
.L_x_3379:
[----:B------:R-:W2:Y:S01]  /*28480*/  LDL R5, [R1+0x48c] ;  /* 0x00048c0001057983 */ /* 0x000ea20000100800 */
[----:B------:R-:W-:Y:S01]  /*28490*/  VIADD R7, R7, 0x1 ;  /* 0x0000000107077836 */ /* 0x000fe20000000000 */
[----:B------:R-:W-:Y:S04]  /*284a0*/  BSSY B1, `(.L_x_3395) ;  /* 0x00000a0000017945 */ /* 0x000fe80003800000 */
[----:B------:R-:W-:-:S04]  /*284b0*/  ISETP.NE.AND P0, PT, R7, 0x2, PT ;  /* 0x000000020700780c */ /* 0x000fc80003f05270 */
[----:B------:R-:W-:Y:S02]  /*284c0*/  SEL R2, RZ, 0x1, P0 ;  /* 0x00000001ff027807 */ /* 0x000fe40000000000 */
[----:B------:R-:W-:Y:S02]  /*284d0*/  SEL R9, R7, RZ, P0 ;  /* 0x000000ff07097207 */ /* 0x000fe40000000000 */
[----:B-----5:R-:W-:Y:S01]  /*284e0*/  LOP3.LUT R8, R6, R2, RZ, 0x3c, !PT ;  /* 0x0000000206087212 */ /* 0x020fe200078e3cff */
[----:B------:R-:W-:Y:S02]  /*284f0*/  VIADD R6, R0, 0xffffffff ;  /* 0xffffffff00067836 */ /* 0x000fe40000000000 */
        /* <DEDUP_REMOVED lines=28> */
.L_x_3397:
        /* <DEDUP_REMOVED lines=9> */
.L_x_3490:
[----:B------:R-:W-:Y:S05]  /*28750*/  BSYNC B2 ;  /* 0x0000000000027941 */ /* 0x000fea0003800000 */
.L_x_3398:
        /* <DEDUP_REMOVED lines=9> */
.L_x_3401:
[----:B------:R-:W-:Y:S05]  /*287f0*/  BSYNC B2 ;  /* 0x0000000000027941 */ /* 0x000fea0003800000 */
.L_x_3400:
        /* <DEDUP_REMOVED lines=14> */
.L_x_3402:
        /* <DEDUP_REMOVED lines=13> */
.L_x_3491:
[----:B------:R-:W-:Y:S05]  /*289b0*/  BSYNC B2 ;  /* 0x0000000000027941 */ /* 0x000fea0003800000 */
.L_x_3403:
        /* <DEDUP_REMOVED lines=11> */
.L_x_3406:
[----:B------:R-:W-:Y:S05]  /*28a70*/  BSYNC B2 ;  /* 0x0000000000027941 */ /* 0x000fea0003800000 */
.L_x_3405:
        /* <DEDUP_REMOVED lines=11> */
.L_x_3407:
        /* <DEDUP_REMOVED lines=15> */
.L_x_3408:
        /* <DEDUP_REMOVED lines=15> */
.L_x_3409:
        /* <DEDUP_REMOVED lines=15> */
.L_x_3410:
        /* <DEDUP_REMOVED lines=10> */
.L_x_3396:
[----:B------:R-:W-:Y:S05]  /*28ea0*/  BSYNC B1 ;  /* 0x0000000000017941 */ /* 0x000fea0003800000 */
.L_x_3395:
[----:B------:R-:W2:Y:S01]  /*28eb0*/  LDL R5, [R1+0x490] ;  /* 0x0004900001057983 */ /* 0x000ea20000100800 */
[----:B------:R-:W-:Y:S01]  /*28ec0*/  VIADD R0, R0, 0xfffffffe ;  /* 0xfffffffe00007836 */ /* 0x000fe20000000000 */
[----:B--2---:R-:W-:-:S13]  /*28ed0*/  ISETP.GT.AND P0, PT, R6, R5, PT ;  /* 0x000000050600720c */ /* 0x004fda0003f04270 */
[----:B------:R-:W-:Y:S05]  /*28ee0*/  @P0 BRA `(.L_x_3411) ;  /* 0xffffffe800e00947 */ /* 0x000fea000383ffff */
.L_x_3360:
[----:B------:R-:W-:Y:S05]  /*28ef0*/  BSYNC B0 ;  /* 0x0000000000007941 */ /* 0x000fea0003800000 */
.L_x_3359:
[----:B------:R-:W3:Y:S04]  /*28f00*/  LDL.LU R4, [R1+0x474] ;  /* 0x0004740001047983 */ /* 0x000ee80000300800 */
[----:B------:R-:W4:Y:S01]  /*28f10*/  LDL.LU R3, [R1+0x480] ;  /* 0x0004800001037983 */ /* 0x000f220000300800 */
[----:B------:R-:W0:Y:S01]  /*28f20*/  S2R R2, SR_TID.X ;  /* 0x0000000000027919 */ /* 0x000e220000002100 */
[----:B------:R-:W-:Y:S01]  /*28f30*/  BSSY B0, `(.L_x_3412) ;  /* 0x0000015000007945 */ /* 0x000fe20003800000 */
[----:B0-----:R-:W-:-:S04]  /*28f40*/  LOP3.LUT R2, R2, 0x7f, RZ, 0xc0, !PT ;  /* 0x0000007f02027812 */ /* 0x001fc800078ec0ff */
[----:B------:R-:W-:Y:S01]  /*28f50*/  ISETP.NE.AND P1, PT, R2, RZ, PT ;  /* 0x000000ff0200720c */ /* 0x000fe20003f25270 */
[----:B---3--:R-:W-:-:S05]  /*28f60*/  VIADD R0, R4, 0x1 ;  /* 0x0000000104007836 */ /* 0x008fca0000000000 */
[----:B------:R-:W-:-:S04]  /*28f70*/  ISETP.NE.AND P0, PT, R0, 0x2, PT ;  /* 0x000000020000780c */ /* 0x000fc80003f05270 */
[----:B------:R-:W-:-:S04]  /*28f80*/  SEL R2, RZ, 0x1, P0 ;  /* 0x00000001ff027807 */ /* 0x000fc80000000000 */
[----:B----4-:R-:W-:-:S05]  /*28f90*/  LOP3.LUT R3, R3, R2, RZ, 0x3c, !PT ;  /* 0x0000000203037212 */ /* 0x010fca00078e3cff */
[----:B------:R0:W-:Y:S01]  /*28fa0*/  STL [R1+0x480], R3 ;  /* 0x0004800301007387 */ /* 0x0001e20000100800 */
[----:B------:R-:W-:Y:S05]  /*28fb0*/  @P1 BRA `(.L_x_3413) ;  /* 0x0000000000301947 */ /* 0x000fea0003800000 */
[----:B0-----:R-:W0:Y:S01]  /*28fc0*/  S2R R3, SR_LANEID ;  /* 0x0000000000037919 */ /* 0x001e220000000000 */
[----:B------:R-:W-:Y:S02]  /*28fd0*/  VOTEU.ANY UR4, UPT, PT ;  /* 0x0000000000047886 */ /* 0x000fe400038e0100 */
[----:B------:R-:W0:Y:S08]  /*28fe0*/  FLO.U32 R4, UR4 ;  /* 0x0000000400047d00 */ /* 0x000e3000080e0000 */
[----:B------:R-:W3:Y:S01]  /*28ff0*/  POPC R5, UR4 ;  /* 0x0000000400057d09 */ /* 0x000ee20008000000 */
[----:B0-----:R-:W-:-:S02]  /*29000*/  ISETP.EQ.U32.AND P1, PT, R4, R3, PT ;  /* 0x000000030400720c */ /* 0x001fc40003f22070 */
[----:B------:R-:W3:Y:S11]  /*29010*/  LDC.64 R2, c[0x0][0xd60] ;  /* 0x00035800ff027b82 */ /* 0x000ef60000000a00 */
[----:B---3--:R-:W3:Y:S01]  /*29020*/  @P1 ATOMG.E.ADD.STRONG.GPU PT, R3, desc[UR40][R2.64], R5 ;  /* 0x00000005020319a8 */ /* 0x008ee200081ee1e8 */
[----:B--2---:R-:W0:Y:S02]  /*29030*/  S2R R6, SR_LTMASK ;  /* 0x0000000000067919 */ /* 0x004e240000003900 */
[----:B0-----:R-:W-:-:S04]  /*29040*/  LOP3.LUT R6, R6, UR4, RZ, 0xc0, !PT ;  /* 0x0000000406067c12 */ /* 0x001fc8000f8ec0ff */
[----:B------:R-:W0:Y:S01]  /*29050*/  POPC R7, R6 ;  /* 0x0000000600077309 */ /* 0x000e220000000000 */
[----:B---3--:R-:W0:Y:S02]  /*29060*/  SHFL.IDX PT, R4, R3, R4, 0x1f ;  /* 0x00001f0403047589 */ /* 0x008e2400000e0000 */
[----:B0-----:R-:W-:-:S07]  /*29070*/  IADD3 R16, R4, UR37, R7 ;  /* 0x0000002504107c10 */ /* 0x001fce000fffe007 */
.L_x_3413:
[----:B------:R-:W-:Y:S05]  /*29080*/  BSYNC B0 ;  /* 0x0000000000007941 */ /* 0x000fea0003800000 */
.L_x_3412:
[----:B------:R-:W-:-:S05]  /*29090*/  SEL R0, R0, RZ, P0 ;  /* 0x000000ff00007207 */ /* 0x000fca0000000000 */
[----:B------:R3:W-:Y:S02]  /*290a0*/  STL [R1+0x474], R0 ;  /* 0x0004740001007387 */ /* 0x0007e40000100800 */
.L_x_3325:
[----:B------:R-:W-:Y:S05]  /*290b0*/  BSYNC B7 ;  /* 0x0000000000077941 */ /* 0x000fea0003800000 */
.L_x_3323:
        /* <DEDUP_REMOVED lines=13> */
.L_x_3414:
        /* <DEDUP_REMOVED lines=8> */
[----:B0-----:R-:W0:Y:S02]  /*29210*/  @!P1 LDC.64 R2, c[0x0][0xd80] ;  /* 0x00036000ff029b82 */ /* 0x001e240000000a00 */
[----:B0-----:R-:W-:-:S06]  /*29220*/  @!P1 IMAD.WIDE R2, R5, 0x4, R2 ;  /* 0x0000000405029825 */ /* 0x001fcc00078e0202 */
[----:B------:R0:W2:Y:S01]  /*29230*/  @!P1 LDG.E R3, desc[UR40][R2.64] ;  /* 0x0000002802039981 */ /* 0x0000a2000c1e1900 */
[C---:B------:R-:W-:Y:S02]  /*29240*/  ISETP.GE.U32.AND P2, PT, R6.reuse, 0x2, PT ;  /* 0x000000020600780c */ /* 0x040fe40003f46070 */
[C---:B------:R-:W-:Y:S01]  /*29250*/  ISETP.GE.U32.AND P3, PT, R6.reuse, 0x4, PT ;  /* 0x000000040600780c */ /* 0x040fe20003f66070 */
[----:B------:R-:W-:Y:S01]  /*29260*/  SHFL.IDX PT, R0, R16, RZ, 0x1f ;  /* 0x00001fff10007589 */ /* 0x000fe200000e0000 */
[C---:B------:R-:W-:Y:S02]  /*29270*/  ISETP.GE.U32.AND P4, PT, R6.reuse, 0x8, PT ;  /* 0x000000080600780c */ /* 0x040fe40003f86070 */
[C---:B------:R-:W-:Y:S01]  /*29280*/  ISETP.GE.U32.AND P5, PT, R6.reuse, 0x10, PT ;  /* 0x000000100600780c */ /* 0x040fe20003fa6070 */
[----:B0-----:R-:W-:Y:S02]  /*29290*/  IMAD.MOV.U32 R2, RZ, RZ, RZ ;  /* 0x000000ffff027224 */ /* 0x001fe400078e00ff */
[----:B--2---:R-:W-:Y:S01]  /*292a0*/  @!P1 IMAD.MOV.U32 R2, RZ, RZ, R3 ;  /* 0x000000ffff029224 */ /* 0x004fe200078e0003 */
[----:B------:R-:W-:-:S04]  /*292b0*/  ISETP.NE.AND P1, PT, R6, RZ, PT ;  /* 0x000000ff0600720c */ /* 0x000fc80003f25270 */
[----:B------:R-:W0:Y:S02]  /*292c0*/  SHFL.UP PT, R14, R2, 0x1, RZ ;  /* 0x04200000020e7989 */ /* 0x000e2400000e00ff */
[----:B0-----:R-:W-:-:S05]  /*292d0*/  SEL R5, R14, RZ, P1 ;  /* 0x000000ff0e057207 */ /* 0x001fca0000800000 */
[----:B------:R-:W-:Y:S02]  /*292e0*/  IMAD.IADD R3, R2, 0x1, R5 ;  /* 0x0000000102037824 */ /* 0x000fe400078e0205 */
[----:B------:R-:W-:Y:S04]  /*292f0*/  SHFL.IDX PT, R5, R16, 0x1, 0x1f ;  /* 0x00201f0010057f89 */ /* 0x000fe800000e0000 */
        /* <DEDUP_REMOVED lines=12> */
[----:B------:R0:W2:Y:S02]  /*293c0*/  SHFL.IDX PT, R16, R3, 0x1f, 0x1f ;  /* 0x03e01f0003107f89 */ /* 0x0000a400000e0000 */
.L_x_3501:
[----:B------:R-:W-:Y:S02]  /*293d0*/  ULDC UR4, c[0x0][0xd38] ;  /* 0x00034e0000047ab9 */ /* 0x000fe40000000800 */
[----:B------:R-:W-:-:S04]  /*293e0*/  IMAD.U32 R4, RZ, RZ, UR4 ;  /* 0x00000004ff047e24 */ /* 0x000fc8000f8e00ff */
[----:B--2---:R-:W-:-:S04]  /*293f0*/  IMAD R16, R16, R4, RZ ;  /* 0x0000000410107224 */ /* 0x004fc800078e02ff */
[----:B------:R-:W-:-:S05]  /*29400*/  IMAD.IADD R5, R5, 0x1, R16 ;  /* 0x0000000105057824 */ /* 0x000fca00078e0210 */
[----:B------:R-:W-:-:S13]  /*29410*/  ISETP.GT.AND P6, PT, R5, R0, PT ;  /* 0x000000000500720c */ /* 0x000fda0003fc4270 */
[----:B------:R-:W-:Y:S05]  /*29420*/  @P6 BRA `(.L_x_3417) ;  /* 0x00000000009c6947 */ /* 0x000fea0003800000 */
.L_x_3422:
[----:B------:R-:W2:Y:S01]  /*29430*/  LDC R2, c[0x0][0xd3c] ;  /* 0x00034f00ff027b82 */ /* 0x000ea20000000800 */
[----:B------:R-:W-:-:S05]  /*29440*/  VIADD R19, R19, 0x1f ;  /* 0x0000001f13137836 */ /* 0x000fca0000000000 */
[----:B--2---:R-:W-:-:S13]  /*29450*/  ISETP.GE.AND P6, PT, R19, R2, PT ;  /* 0x000000021300720c */ /* 0x004fda0003fc6270 */
        /* <DEDUP_REMOVED lines=11> */
.L_x_3420:
[----:B------:R-:W-:Y:S05]  /*29510*/  BSYNC B0 ;  /* 0x0000000000007941 */ /* 0x000fea0003800000 */
.L_x_3419:
        /* <DEDUP_REMOVED lines=18> */
.L_x_3509:
[----:B------:R-:W-:Y:S02]  /*29640*/  ULDC UR4, c[0x0][0xd38] ;  /* 0x00034e0000047ab9 */ /* 0x000fe40000000800 */
[----:B------:R-:W-:-:S04]  /*29650*/  IMAD.U32 R4, RZ, RZ, UR4 ;  /* 0x00000004ff047e24 */ /* 0x000fc8000f8e00ff */
[----:B--2---:R-:W-:-:S04]  /*29660*/  IMAD R16, R16, R4, RZ ;  /* 0x0000000410107224 */ /* 0x004fc800078e02ff */
[----:B------:R-:W-:-:S05]  /*29670*/  IMAD.IADD R5, R16, 0x1, R5 ;  /* 0x0000000110057824 */ /* 0x000fca00078e0205 */
[----:B------:R-:W-:-:S13]  /*29680*/  ISETP.GT.AND P6, PT, R5, R0, PT ;  /* 0x000000000500720c */ /* 0x000fda0003fc4270 */
[----:B------:R-:W-:Y:S05]  /*29690*/  @!P6 BRA `(.L_x_3422) ;  /* 0xfffffffc0064e947 */ /* 0x000fea000383ffff */
.L_x_3417:
        /* <DEDUP_REMOVED lines=8> */
.L_x_3513:
[----:B------:R-:W-:Y:S01]  /*29720*/  ISETP.NE.AND P0, PT, R5, RZ, PT ;  /* 0x000000ff0500720c */ /* 0x000fe20003f05270 */
[----:B------:R-:W-:-:S12]  /*29730*/  IMAD.MOV.U32 R5, RZ, RZ, RZ ;  /* 0x000000ffff057224 */ /* 0x000fd800078e00ff */
[----:B------:R-:W-:Y:S05]  /*29740*/  @!P0 BRA `(.L_x_3424) ;  /* 0x0000000000148947 */ /* 0x000fea0003800000 */
[----:B------:R-:W-:Y:S01]  /*29750*/  UMOV UR4, 0xffffffff ;  /* 0xffffffff00047882 */ /* 0x000fe20000000000 */
[----:B------:R-:W-:Y:S02]  /*29760*/  VIADD R12, R6, 0xffffffff ;  /* 0xffffffff060c7836 */ /* 0x000fe40000000000 */
[----:B------:R-:W-:Y:S05]  /*29770*/  BRA.DIV UR4, `(.L_x_3425) ;  /* 0x0000003204807947 */ /* 0x000fea000b800000 */
[----:B0-----:R0:W4:Y:S02]  /*29780*/  SHFL.IDX PT, R3, R3, R12, 0x1f ;  /* 0x00001f0c03037589 */ /* 0x00112400000e0000 */
.L_x_3516:
[----:B----4-:R-:W-:-:S07]  /*29790*/  IMAD.MOV.U32 R5, RZ, RZ, R3 ;  /* 0x000000ffff057224 */ /* 0x010fce00078e0003 */
.L_x_3424:
[----:B0-2---:R-:W0:Y:S01]  /*297a0*/  LDC.64 R2, c[0x0][0xd90] ;  /* 0x00036400ff027b82 */ /* 0x005e220000000a00 */
[----:B------:R-:W-:-:S04]  /*297b0*/  IMAD.IADD R19, R6, 0x1, R19 ;  /* 0x0000000106137824 */ /* 0x000fc800078e0213 */
[----:B0-----:R-:W-:-:S05]  /*297c0*/  IMAD.WIDE R2, R19, 0x4, R2 ;  /* 0x0000000413027825 */ /* 0x001fca00078e0202 */
[----:B------:R-:W3:Y:S01]  /*297d0*/  LDG.E R7, desc[UR40][R2.64] ;  /* 0x0000002802077981 */ /* 0x000ee2000c1e1900 */
[----:B------:R-:W-:-:S04]  /*297e0*/  IMAD R16, R5, R4, R16 ;  /* 0x0000000405107224 */ /* 0x000fc800078e0210 */
[----:B------:R-:W-:Y:S02]  /*297f0*/  IMAD.IADD R0, R0, 0x1, -R16 ;  /* 0x0000000100007824 */ /* 0x000fe400078e0a10 */
[----:B---3--:R-:W-:-:S05]  /*29800*/  IMAD R6, R17, R7, RZ ;  /* 0x0000000711067224 */ /* 0x008fca00078e02ff */
        /* <DEDUP_REMOVED lines=59> */
.L_x_3418:
[----:B------:R-:W-:Y:S01]  /*29bc0*/  UMOV UR4, URZ ;  /* 0x0000003f00047c82 */ /* 0x000fe20008000000 */
[----:B------:R-:W-:Y:S01]  /*29bd0*/  UMOV UR5, URZ ;  /* 0x0000003f00057c82 */ /* 0x000fe20008000000 */
[----:B------:R-:W-:Y:S01]  /*29be0*/  ULDC UR6, c[0x0][0xd3c] ;  /* 0x00034f0000067ab9 */ /* 0x000fe20000000800 */
[----:B------:R-:W-:Y:S02]  /*29bf0*/  IMAD.MOV.U32 R16, RZ, RZ, R0 ;  /* 0x000000ffff107224 */ /* 0x000fe400078e0000 */
[----:B------:R-:W-:Y:S02]  /*29c00*/  IMAD.U32 R17, RZ, RZ, UR4 ;  /* 0x00000004ff117e24 */ /* 0x000fe4000f8e00ff */
[----:B------:R-:W-:Y:S02]  /*29c10*/  IMAD.U32 R18, RZ, RZ, UR5 ;  /* 0x00000005ff127e24 */ /* 0x000fe4000f8e00ff */
[----:B------:R-:W-:-:S07]  /*29c20*/  IMAD.U32 R19, RZ, RZ, UR6 ;  /* 0x00000006ff137e24 */ /* 0x000fce000f8e00ff */
.L_x_3426:
[----:B------:R2:W3:Y:S01]  /*29c30*/  LDL R2, [R1+0x470] ;  /* 0x0004700001027983 */ /* 0x0004e20000100800 */
[----:B------:R-:W4:Y:S01]  /*29c40*/  S2R R0, SR_TID.X ;  /* 0x0000000000007919 */ /* 0x000f220000002100 */
[----:B------:R-:W-:Y:S05]  /*29c50*/  WARPSYNC.ALL ;  /* 0x0000000000007948 */ /* 0x000fea0003800000 */
[----:B----4-:R-:W-:Y:S01]  /*29c60*/  LOP3.LUT R0, R0, 0x1f, RZ, 0xc0, !PT ;  /* 0x0000001f00007812 */ /* 0x010fe200078ec0ff */
[----:B------:R-:W-:Y:S03]  /*29c70*/  BAR.SYNC.DEFER_BLOCKING 0x4, 0x180 ;  /* 0x0106000000007b1d */ /* 0x000fe60000010000 */
[----:B------:R-:W-:-:S13]  /*29c80*/  ISETP.NE.AND P0, PT, R0, RZ, PT ;  /* 0x000000ff0000720c */ /* 0x000fda0003f05270 */
[----:B0-----:R-:W3:Y:S01]  /*29c90*/  @!P0 S2R R3, SR_CgaCtaId ;  /* 0x0000000000038919 */ /* 0x001ee20000008800 */
[----:B------:R-:W-:-:S04]  /*29ca0*/  @!P0 MOV R0, 0x400 ;  /* 0x0000040000008802 */ /* 0x000fc80000000f00 */
[----:B---3--:R-:W-:-:S05]  /*29cb0*/  @!P0 LEA R2, R3, R0, 0x18 ;  /* 0x0000000003028211 */ /* 0x008fca00078ec0ff */
[----:B------:R2:W-:Y:S04]  /*29cc0*/  @!P0 STS.128 [R2+0x324d0], R16 ;  /* 0x0324d01002008388 */ /* 0x0005e80000000c00 */
[----:B------:R2:W-:Y:S01]  /*29cd0*/  @!P0 STL [R1+0x470], R2 ;  /* 0x0004700201008387 */ /* 0x0005e20000100800 */
[----:B------:R-:W-:Y:S06]  /*29ce0*/  BAR.ARV 0x5, 0x180 ;  /* 0x0146000000007b1d */ /* 0x000fec0000002000 */
.L_x_3415:
[----:B------:R-:W-:Y:S02]  /*29cf0*/  ULDC UR4, c[0x0][0xd3c] ;  /* 0x00034f0000047ab9 */ /* 0x000fe40000000800 */
[----:B----4-:R-:W-:-:S13]  /*29d00*/  ISETP.GE.AND P0, PT, R19, UR4, PT ;  /* 0x0000000413007c0c */ /* 0x010fda000bf06270 */
[----:B------:R-:W-:Y:S05]  /*29d10*/  @!P0 BRA `(.L_x_3427) ;  /* 0xffffff9c00a88947 */ /* 0x000fea000383ffff */
[----:B------:R-:W-:Y:S05]  /*29d20*/  BSYNC B8 ;  /* 0x0000000000087941 */ /* 0x000fea0003800000 */
.L_x_3311:
[----:B---3--:R-:W3:Y:S01]  /*29d30*/  LDL.LU R0, [R1+0x4dc] ;  /* 0x0004dc0001007983 */ /* 0x008ee20000300800 */
[----:B------:R-:W-:Y:S01]  /*29d40*/  BSSY B0, `(.L_x_3428) ;  /* 0x000000b000007945 */ /* 0x000fe20003800000 */
[----:B------:R-:W4:Y:S01]  /*29d50*/  S2R R5, SR_CgaCtaId ;  /* 0x0000000000057919 */ /* 0x000f220000008800 */
[----:B---3--:R-:W-:-:S05]  /*29d60*/  VIADD R0, R0, 0x1 ;  /* 0x0000000100007836 */ /* 0x008fca0000000000 */
[----:B0-2---:R-:W-:-:S04]  /*29d70*/  LEA.HI R2, R0, R0, RZ, 0x1 ;  /* 0x0000000000027211 */ /* 0x005fc800078f08ff */
[----:B------:R-:W-:-:S05]  /*29d80*/  LOP3.LUT R3, R2, 0xfffffffe, RZ, 0xc0, !PT ;  /* 0xfffffffe02037812 */ /* 0x000fca00078ec0ff */
[----:B------:R-:W-:Y:S01]  /*29d90*/  IMAD.IADD R3, R0, 0x1, -R3 ;  /* 0x0000000100037824 */ /* 0x000fe200078e0a03 */
[----:B------:R-:W-:-:S04]  /*29da0*/  MOV R0, 0x400 ;  /* 0x0000040000007802 */ /* 0x000fc80000000f00 */
[----:B----4-:R-:W-:Y:S02]  /*29db0*/  LEA R0, R5, R0, 0x18 ;  /* 0x0000000005007211 */ /* 0x010fe400078ec0ff */
[----:B------:R-:W-:-:S04]  /*29dc0*/  SHF.L.U32 R3, R3, 0x1f, RZ ;  /* 0x0000001f03037819 */ /* 0x000fc800000006ff */
[----:B------:R-:W0:Y:S02]  /*29dd0*/  SYNCS.PHASECHK.TRANS64.TRYWAIT P0, [R0+URZ+0x32420], R3 ;  /* 0x03242003000075a7 */ /* 0x000e24000800017f */
[----:B0-----:R-:W-:Y:S05]  /*29de0*/  @!P0 BRA `(.L_x_3429) ;  /* 0x0000002c000c8947 */ /* 0x001fea0003800000 */
.L_x_3517:
[----:B------:R-:W-:Y:S05]  /*29df0*/  BSYNC B0 ;  /* 0x0000000000007941 */ /* 0x000fea0003800000 */
.L_x_3428:
[----:B------:R-:W-:-:S03]  /*29e00*/  UMOV UR4, 0xffffffff ;  /* 0xffffffff00047882 */ /* 0x000fc60000000000 */
[----:B------:R-:W-:Y:S05]  /*29e10*/  BRA.DIV UR4, `(.L_x_3430) ;  /* 0x0000002e04147947 */ /* 0x000fea000b800000 */
[----:B------:R-:W2:Y:S02]  /*29e20*/  S2R R2, SR_TID.X ;  /* 0x0000000000027919 */ /* 0x000ea40000002100 */
[----:B--2---:R-:W-:-:S04]  /*29e30*/  SHF.R.U32.HI R2, RZ, 0x5, R2 ;  /* 0x00000005ff027819 */ /* 0x004fc80000011602 */
[----:B------:R-:W-:-:S05]  /*29e40*/  LOP3.LUT R2, R2, 0x3, RZ, 0xc0, !PT ;  /* 0x0000000302027812 */ /* 0x000fca00078ec0ff */
[----:B------:R2:W3:Y:S02]  /*29e50*/  SHFL.IDX PT, R14, R2, RZ, 0x1f ;  /* 0x00001fff020e7589 */ /* 0x0004e400000e0000 */
.L_x_3520:
[----:B---3--:R-:W-:Y:S01]  /*29e60*/  ISETP.NE.AND P0, PT, R14, RZ, PT ;  /* 0x000000ff0e00720c */ /* 0x008fe20003f05270 */
[----:B------:R-:W-:-:S12]  /*29e70*/  BSSY B0, `(.L_x_3431) ;  /* 0x0000027000007945 */ /* 0x000fd80003800000 */
[----:B------:R-:W-:Y:S05]  /*29e80*/  @P0 BRA `(.L_x_3432) ;  /* 0x0000000000940947 */ /* 0x000fea0003800000 */
[----:B------:R-:W-:-:S03]  /*29e90*/  UMOV UR4, 0xffffffff ;  /* 0xffffffff00047882 */ /* 0x000fc60000000000 */
[----:B------:R-:W-:Y:S05]  /*29ea0*/  BRA.DIV UR4, `(.L_x_3433) ;  /* 0x0000002e04247947 */ /* 0x000fea000b800000 */
[----:B------:R-:W-:-:S13]  /*29eb0*/  ELECT P6, URZ, PT ;  /* 0x00000000003f782f */ /* 0x000fda00038c0000 */
.L_x_3523:
[----:B------:R-:W-:Y:S05]  /*29ec0*/  @!P6 BRA `(.L_x_3432) ;  /* 0x000000000084e947 */ /* 0x000fea0003800000 */
[----:B------:R-:W-:-:S06]  /*29ed0*/  ULOP3.LUT UR4, UR36, 0x2, URZ, 0xfc, !UPT ;  /* 0x0000000224047892 */ /* 0x000fcc000f8efc3f */
[----:B--2---:R-:W-:-:S05]  /*29ee0*/  IMAD.U32 R2, RZ, RZ, UR4 ;  /* 0x00000004ff027e24 */ /* 0x004fca000f8e00ff */
[----:B------:R-:W-:-:S13]  /*29ef0*/  ISETP.NE.AND P2, PT, R2, 0x3, PT ;  /* 0x000000030200780c */ /* 0x000fda0003f45270 */
[----:B------:R-:W-:Y:S05]  /*29f00*/  @!P2 BRA `(.L_x_3434) ;  /* 0x000000000004a947 */ /* 0x000fea0003800000 */
[----:B------:R-:W-:Y:S01]  /*29f10*/  BPT.TRAP 0x1 ;  /* 0x000000040000795c */ /* 0x000fe20000300000 */
.L_x_3434:
        /* <DEDUP_REMOVED lines=14> */
.L_x_3524:
[----:B------:R-:W2:Y:S02]  /*2a000*/  SYNCS.PHASECHK.TRANS64.TRYWAIT P0, [R7+URZ], R2 ;  /* 0x00000002070075a7 */ /* 0x000ea4000800017f */
[----:B--2---:R-:W-:Y:S05]  /*2a010*/  @!P0 BRA `(.L_x_3436) ;  /* 0x0000002800fc8947 */ /* 0x004fea0003800000 */
.L_x_3525:
[----:B------:R-:W-:Y:S05]  /*2a020*/  @!P2 BRA `(.L_x_3437) ;  /* 0x000000000004a947 */ /* 0x000fea0003800000 */
[----:B------:R-:W-:Y:S01]  /*2a030*/  BPT.TRAP 0x1 ;  /* 0x000000040000795c */ /* 0x000fe20000300000 */
.L_x_3437:
[----:B------:R-:W3:Y:S01]  /*2a040*/  LDL.LU R4, [R1+0x474] ;  /* 0x0004740001047983 */ /* 0x000ee20000300800 */
[----:B------:R-:W-:-:S04]  /*2a050*/  VIADD R0, R0, 0x32460 ;  /* 0x0003246000007836 */ /* 0x000fc80000000000 */
[----:B---3--:R-:W-:-:S04]  /*2a060*/  IMAD R4, R4, 0x8, R0 ;  /* 0x0000000804047824 */ /* 0x008fc800078e0200 */
[----:B------:R-:W3:Y:S02]  /*2a070*/  SYNCS.PHASECHK.TRANS64.TRYWAIT P0, [R4+URZ], R5 ;  /* 0x00000005040075a7 */ /* 0x000ee4000800017f */
[----:B---3--:R-:W-:Y:S05]  /*2a080*/  @!P0 BRA `(.L_x_3438) ;  /* 0x0000002800f48947 */ /* 0x008fea0003800000 */
.L_x_3526:
[----:B------:R-:W-:-:S07]  /*2a090*/  IMAD R3, R3, 0x8, R0 ;  /* 0x0000000803037824 */ /* 0x000fce00078e0200 */
.L_x_3439:
[----:B----4-:R4:W0:Y:S02]  /*2a0a0*/  SYNCS.PHASECHK.TRANS64.TRYWAIT P0, [R3+URZ], R2 ;  /* 0x00000002030075a7 */ /* 0x010824000800017f */
[----:B0-----:R-:W-:Y:S05]  /*2a0b0*/  @!P0 NANOSLEEP.SYNCS 0x989680 ;  /* 0x009896800000895d */ /* 0x001fea0003900000 */
[----:B------:R-:W0:Y:S02]  /*2a0c0*/  @!P0 SYNCS.PHASECHK.TRANS64 P0, [R3+URZ], R2 ;  /* 0x00000002030085a7 */ /* 0x000e24000800007f */
[----:B0-----:R-:W-:Y:S05]  /*2a0d0*/  @!P0 BRA `(.L_x_3439) ;  /* 0xfffffffc00f08947 */ /* 0x001fea000383ffff */
.L_x_3432:
[----:B------:R-:W-:Y:S05]  /*2a0e0*/  BSYNC B0 ;  /* 0x0000000000007941 */ /* 0x000fea0003800000 */
.L_x_3431:
[----:B------:R-:W-:Y:S05]  /*2a0f0*/  EXIT ;  /* 0x000000000000794d */ /* 0x000fea0003800000 */
.L_x_3188:
[----:B0-----:R-:W-:-:S04]  /*2a100*/  IMAD.U32 R9, RZ, RZ, UR46 ;  /* 0x0000002eff097e24 */ /* 0x001fc8000f8e00ff */
[----:B------:R0:W1:Y:S03]  /*2a110*/  SYNCS.PHASECHK.TRANS64.TRYWAIT P0, [R9+URZ+0x32400], R0 ;  /* 0x03240000090075a7 */ /* 0x000066000800017f */
[----:B-1----:R-:W-:Y:S05]  /*2a120*/  @!P0 NANOSLEEP.SYNCS 0x989680 ;  /* 0x009896800000895d */ /* 0x002fea0003900000 */
[----:B------:R-:W1:Y:S02]  /*2a130*/  @!P0 SYNCS.PHASECHK.TRANS64 P0, [R9+URZ+0x32400], R0 ;  /* 0x03240000090085a7 */ /* 0x000e64000800007f */
[----:B-1----:R-:W-:Y:S05]  /*2a140*/  @!P0 BRA `(.L_x_3188) ;  /* 0xfffffffc00ec8947 */ /* 0x002fea000383ffff */
[----:B------:R-:W-:Y:S05]  /*2a150*/  BRA `(.L_x_3440) ;  /* 0xfffffd8800007947 */ /* 0x000fea000383ffff */
.L_x_3195:
[----:B-1----:R1:W2:Y:S02]  /*2a160*/  SYNCS.PHASECHK.TRANS64.TRYWAIT P0, [R20+URZ], R21 ;  /* 0x00000015140075a7 */ /* 0x0022a4000800017f */
[----:B--2---:R-:W-:Y:S05]  /*2a170*/  @!P0 NANOSLEEP.SYNCS 0x989680 ;  /* 0x009896800000895d */ /* 0x004fea0003900000 */
[----:B------:R-:W2:Y:S02]  /*2a180*/  @!P0 SYNCS.PHASECHK.TRANS64 P0, [R20+URZ], R21 ;  /* 0x00000015140085a7 */ /* 0x000ea4000800007f */
[----:B--2---:R-:W-:Y:S05]  /*2a190*/  @!P0 BRA `(.L_x_3195) ;  /* 0xfffffffc00f08947 */ /* 0x004fea000383ffff */
[----:B------:R-:W-:Y:S05]  /*2a1a0*/  BRA `(.L_x_3194) ;  /* 0xfffffd8c00107947 */ /* 0x000fea000383ffff */
.L_x_3197:
[----:B0-----:R-:W-:-:S04]  /*2a1b0*/  IMAD.U32 R9, RZ, RZ, UR46 ;  /* 0x0000002eff097e24 */ /* 0x001fc8000f8e00ff */
[----:B------:R0:W1:Y:S03]  /*2a1c0*/  SYNCS.PHASECHK.TRANS64.TRYWAIT P0, [R9+URZ+0x32410], R8 ;  /* 0x03241008090075a7 */ /* 0x000066000800017f */
[----:B-1----:R-:W-:Y:S05]  /*2a1d0*/  @!P0 NANOSLEEP.SYNCS 0x989680 ;  /* 0x009896800000895d */ /* 0x002fea0003900000 */
[----:B------:R-:W1:Y:S02]  /*2a1e0*/  @!P0 SYNCS.PHASECHK.TRANS64 P0, [R9+URZ+0x32410], R8 ;  /* 0x03241008090085a7 */ /* 0x000e64000800007f */
[----:B-1----:R-:W-:Y:S05]  /*2a1f0*/  @!P0 BRA `(.L_x_3197) ;  /* 0xfffffffc00ec8947 */ /* 0x002fea000383ffff */
[----:B------:R-:W-:Y:S05]  /*2a200*/  BRA `(.L_x_3441) ;  /* 0xfffffd8c00e47947 */ /* 0x000fea000383ffff */
.L_x_3204:
[----:B-1----:R1:W2:Y:S02]  /*2a210*/  SYNCS.PHASECHK.TRANS64.TRYWAIT P0, [R8+URZ], R9 ;  /* 0x00000009080075a7 */ /* 0x0022a4000800017f */
[----:B--2---:R-:W-:Y:S05]  /*2a220*/  @!P0 NANOSLEEP.SYNCS 0x989680 ;  /* 0x009896800000895d */ /* 0x004fea0003900000 */
[----:B------:R-:W2:Y:S02]  /*2a230*/  @!P0 SYNCS.PHASECHK.TRANS64 P0, [R8+URZ], R9 ;  /* 0x00000009080085a7 */ /* 0x000ea4000800007f */
[----:B--2---:R-:W-:Y:S05]  /*2a240*/  @!P0 BRA `(.L_x_3204) ;  /* 0xfffffffc00f08947 */ /* 0x004fea000383ffff */
[----:B------:R-:W-:Y:S05]  /*2a250*/  BRA `(.L_x_3203) ;  /* 0xfffffd9000287947 */ /* 0x000fea000383ffff */
.L_x_3239:
[----:B0-----:R0:W1:Y:S02]  /*2a260*/  SYNCS.PHASECHK.TRANS64.TRYWAIT P2, [R0+URZ], R3 ;  /* 0x00000003000075a7 */ /* 0x001064000804017f */
[----:B-1----:R-:W-:Y:S05]  /*2a270*/  @!P2 NANOSLEEP.SYNCS 0x989680 ;  /* 0x009896800000a95d */ /* 0x002fea0003900000 */
[----:B------:R-:W1:Y:S02]  /*2a280*/  @!P2 SYNCS.PHASECHK.TRANS64 P2, [R0+URZ], R3 ;  /* 0x000000030000a5a7 */ /* 0x000e64000804007f */
[----:B-1----:R-:W-:Y:S05]  /*2a290*/  @!P2 BRA `(.L_x_3239) ;  /* 0xfffffffc00f0a947 */ /* 0x002fea000383ffff */
[----:B------:R-:W-:Y:S05]  /*2a2a0*/  BRA `(.L_x_3238) ;  /* 0xfffffdfc00887947 */ /* 0x000fea000383ffff */
.L_x_3246:
[----:B-1----:R1:W2:Y:S02]  /*2a2b0*/  SYNCS.PHASECHK.TRANS64.TRYWAIT P2, [R4+URZ], R5 ;  /* 0x00000005040075a7 */ /* 0x0022a4000804017f */
[----:B--2---:R-:W-:Y:S05]  /*2a2c0*/  @!P2 NANOSLEEP.SYNCS 0x989680 ;  /* 0x009896800000a95d */ /* 0x004fea0003900000 */
[----:B------:R-:W2:Y:S02]  /*2a2d0*/  @!P2 SYNCS.PHASECHK.TRANS64 P2, [R4+URZ], R5 ;  /* 0x000000050400a5a7 */ /* 0x000ea4000804007f */
[----:B--2---:R-:W-:Y:S05]  /*2a2e0*/  @!P2 BRA `(.L_x_3246) ;  /* 0xfffffffc00f0a947 */ /* 0x004fea000383ffff */
[----:B------:R-:W-:Y:S05]  /*2a2f0*/  BRA `(.L_x_3245) ;  /* 0xfffffe0000ac7947 */ /* 0x000fea000383ffff */
.L_x_3257:
[----:B-1----:R1:W2:Y:S02]  /*2a300*/  SYNCS.PHASECHK.TRANS64.TRYWAIT P1, [R0+URZ], R7 ;  /* 0x00000007000075a7 */ /* 0x0022a4000802017f */
[----:B--2---:R-:W-:Y:S05]  /*2a310*/  @!P1 NANOSLEEP.SYNCS 0x989680 ;  /* 0x009896800000995d */ /* 0x004fea0003900000 */
[----:B------:R-:W2:Y:S02]  /*2a320*/  @!P1 SYNCS.PHASECHK.TRANS64 P1, [R0+URZ], R7 ;  /* 0x00000007000095a7 */ /* 0x000ea4000802007f */
[----:B--2---:R-:W-:Y:S05]  /*2a330*/  @!P1 BRA `(.L_x_3257) ;  /* 0xfffffffc00f09947 */ /* 0x004fea000383ffff */
[----:B------:R-:W-:Y:S05]  /*2a340*/  BRA `(.L_x_3256) ;  /* 0xfffffe9800d07947 */ /* 0x000fea000383ffff */
.L_x_3264:
[----:B-1----:R1:W2:Y:S02]  /*2a350*/  SYNCS.PHASECHK.TRANS64.TRYWAIT P1, [R4+URZ], R5 ;  /* 0x00000005040075a7 */ /* 0x0022a4000802017f */
[----:B--2---:R-:W-:Y:S05]  /*2a360*/  @!P1 NANOSLEEP.SYNCS 0x989680 ;  /* 0x009896800000995d */ /* 0x004fea0003900000 */
[----:B------:R-:W2:Y:S02]  /*2a370*/  @!P1 SYNCS.PHASECHK.TRANS64 P1, [R4+URZ], R5 ;  /* 0x00000005040095a7 */ /* 0x000ea4000802007f */
[----:B--2---:R-:W-:Y:S05]  /*2a380*/  @!P1 BRA `(.L_x_3264) ;  /* 0xfffffffc00f09947 */ /* 0x004fea000383ffff */
[----:B------:R-:W-:Y:S05]  /*2a390*/  BRA `(.L_x_3263) ;  /* 0xfffffe9c00f47947 */ /* 0x000fea000383ffff */
.L_x_3331:
        /* <DEDUP_REMOVED lines=11> */
.L_x_3443:
[----:B------:R-:W-:Y:S05]  /*2a450*/  BSYNC B0 ;  /* 0x0000000000007941 */ /* 0x000fea0003800000 */
.L_x_3442:
[----:B------:R-:W-:Y:S05]  /*2a460*/  BRA `(.L_x_3444) ;  /* 0xffffffa400847947 */ /* 0x000fea000383ffff */
.L_x_3333:
[----:B------:R-:W-:Y:S01]  /*2a470*/  BSSY B0, `(.L_x_3445) ;  /* 0x0000006000007945 */ /* 0x000fe20003800000 */
[----:B------:R-:W-:-:S07]  /*2a480*/  IMAD.MOV.U32 R15, RZ, RZ, -0x1 ;  /* 0xffffffffff0f7424 */ /* 0x000fce00078e00ff */
[----:B012-4-:R-:W-:Y:S05]  /*2a490*/  WARPSYNC.COLLECTIVE R15, `(.L_x_3446) ;  /* 0x000000000f0c7348 */ /* 0x017fea0003c00000 */
[----:B------:R-:W-:Y:S02]  /*2a4a0*/  ELECT P6, UR62, PT ;  /* 0x00000000003e782f */ /* 0x000fe400038c0000 */
[----:B------:R-:W-:Y:S01]  /*2a4b0*/  MOV R14, UR62 ;  /* 0x0000003e000e7c02 */ /* 0x000fe20008000f00 */
[----:B012-4-:R-:W-:Y:S10]  /*2a4c0*/  ENDCOLLECTIVE ;  /* 0x000000000000791b */ /* 0x017ff40003800000 */
.L_x_3446:
[----:B------:R-:W-:Y:S05]  /*2a4d0*/  BSYNC B0 ;  /* 0x0000000000007941 */ /* 0x000fea0003800000 */
.L_x_3445:
[----:B------:R-:W-:Y:S05]  /*2a4e0*/  BRA `(.L_x_3447) ;  /* 0xffffffa400907947 */ /* 0x000fea000383ffff */
.L_x_3335:
[----:B--2---:R2:W3:Y:S02]  /*2a4f0*/  SYNCS.PHASECHK.TRANS64.TRYWAIT P0, [R0+URZ+0x32440], R2 ;  /* 0x03244002000075a7 */ /* 0x0044e4000800017f */
[----:B---3--:R-:W-:Y:S05]  /*2a500*/  @!P0 NANOSLEEP.SYNCS 0x989680 ;  /* 0x009896800000895d */ /* 0x008fea0003900000 */
[----:B------:R-:W3:Y:S02]  /*2a510*/  @!P0 SYNCS.PHASECHK.TRANS64 P0, [R0+URZ+0x32440], R2 ;  /* 0x03244002000085a7 */ /* 0x000ee4000800007f */
[----:B---3--:R-:W-:Y:S05]  /*2a520*/  @!P0 BRA `(.L_x_3335) ;  /* 0xfffffffc00f08947 */ /* 0x008fea000383ffff */
[----:B------:R-:W-:Y:S05]  /*2a530*/  BRA `(.L_x_3448) ;  /* 0xffffffa400f87947 */ /* 0x000fea000383ffff */
.L_x_3339:
[----:B------:R0:W5:Y:S01]  /*2a540*/  LDL R2, [R1+0x4a4] ;  /* 0x0004a40001027983 */ /* 0x0001620000100800 */
[----:B------:R-:W-:Y:S02]  /*2a550*/  IMAD.MOV.U32 R6, RZ, RZ, R11 ;  /* 0x000000ffff067224 */ /* 0x000fe400078e000b */
        /* <DEDUP_REMOVED lines=8> */
.L_x_3449:
[----:B------:R0:W-:Y:S01]  /*2a5e0*/  STL [R1+0x494], R8 ;  /* 0x0004940801007387 */ /* 0x0001e20000100800 */
[----:B------:R-:W-:Y:S02]  /*2a5f0*/  IMAD.MOV.U32 R13, RZ, RZ, R3 ;  /* 0x000000ffff0d7224 */ /* 0x000fe400078e0003 */
[----:B------:R-:W-:-:S07]  /*2a600*/  IMAD.MOV.U32 R4, RZ, RZ, R14 ;  /* 0x000000ffff047224 */ /* 0x000fce00078e000e */
[----:B0-----:R-:W-:Y:S05]  /*2a610*/  WARPSYNC.COLLECTIVE R15, `(.L_x_3450) ;  /* 0x000000000f087348 */ /* 0x001fea0003c00000 */
[----:B------:R1:W2:Y:S02]  /*2a620*/  SHFL.IDX P6, R14, R13, R12, R11 ;  /* 0x0000000c0d0e7389 */ /* 0x0002a400000c000b */
[----:B012---:R-:W-:Y:S01]  /*2a630*/  ENDCOLLECTIVE ;  /* 0x000000000000791b */ /* 0x007fe20003800000 */
.L_x_3450:
[----:B------:R-:W-:Y:S02]  /*2a640*/  IMAD.MOV.U32 R13, RZ, RZ, R0 ;  /* 0x000000ffff0d7224 */ /* 0x000fe400078e0000 */
[----:B------:R-:W-:Y:S02]  /*2a650*/  IMAD.MOV.U32 R12, RZ, RZ, 0x1 ;  /* 0x00000001ff0c7424 */ /* 0x000fe400078e00ff */
[----:B------:R-:W-:-:S07]  /*2a660*/  IMAD.MOV.U32 R5, RZ, RZ, R14 ;  /* 0x000000ffff057224 */ /* 0x000fce00078e000e */
[----:B------:R-:W-:Y:S05]  /*2a670*/  WARPSYNC.COLLECTIVE R15, `(.L_x_3451) ;  /* 0x000000000f087348 */ /* 0x000fea0003c00000 */
[----:B------:R0:W1:Y:S02]  /*2a680*/  SHFL.IDX P6, R14, R13, R12, R11 ;  /* 0x0000000c0d0e7389 */ /* 0x00006400000c000b */
[----:B01----:R-:W-:Y:S01]  /*2a690*/  ENDCOLLECTIVE ;  /* 0x000000000000791b */ /* 0x003fe20003800000 */
.L_x_3451:
[----:B------:R-:W-:Y:S02]  /*2a6a0*/  IMAD.MOV.U32 R13, RZ, RZ, R3 ;  /* 0x000000ffff0d7224 */ /* 0x000fe400078e0003 */
[----:B------:R-:W-:Y:S02]  /*2a6b0*/  IMAD R2, R2, R7, RZ ;  /* 0x0000000702027224 */ /* 0x000fe400078e02ff */
[----:B------:R-:W-:-:S07]  /*2a6c0*/  IMAD.MOV.U32 R7, RZ, RZ, R14 ;  /* 0x000000ffff077224 */ /* 0x000fce00078e000e */
[----:B------:R-:W-:Y:S05]  /*2a6d0*/  WARPSYNC.COLLECTIVE R15, `(.L_x_3452) ;  /* 0x000000000f087348 */ /* 0x000fea0003c00000 */
[----:B------:R0:W1:Y:S02]  /*2a6e0*/  SHFL.IDX P6, R14, R13, R12, R11 ;  /* 0x0000000c0d0e7389 */ /* 0x00006400000c000b */
[----:B01----:R-:W-:Y:S01]  /*2a6f0*/  ENDCOLLECTIVE ;  /* 0x000000000000791b */ /* 0x003fe20003800000 */
.L_x_3452:
[----:B------:R-:W-:-:S13]  /*2a700*/  ISETP.GE.AND P1, PT, R8, R2, PT ;  /* 0x000000020800720c */ /* 0x000fda0003f26270 */
[----:B------:R-:W-:Y:S01]  /*2a710*/  @!P1 LEA R5, P3, R10, R5, 0x1 ;  /* 0x000000050a059211 */ /* 0x000fe200078608ff */
[----:B------:R-:W-:Y:S02]  /*2a720*/  IMAD.MOV.U32 R13, RZ, RZ, R0 ;  /* 0x000000ffff0d7224 */ /* 0x000fe400078e0000 */
[----:B------:R-:W-:Y:S02]  /*2a730*/  IMAD.MOV.U32 R12, RZ, RZ, 0x2 ;  /* 0x00000002ff0c7424 */ /* 0x000fe400078e00ff */
[----:B------:R-:W-:-:S05]  /*2a740*/  @!P1 IMAD.X R4, RZ, RZ, R4, P3 ;  /* 0x000000ffff049224 */ /* 0x000fca00018e0604 */
[----:B------:R-:W-:Y:S01]  /*2a750*/  @!P1 LOP3.LUT R5, R5, R4, RZ, 0x3c, !PT ;  /* 0x0000000405059212 */ /* 0x000fe200078e3cff */
[----:B------:R-:W-:-:S07]  /*2a760*/  IMAD.MOV.U32 R6, RZ, RZ, R14 ;  /* 0x000000ffff067224 */ /* 0x000fce00078e000e */
[----:B------:R-:W-:Y:S05]  /*2a770*/  WARPSYNC.COLLECTIVE R15, `(.L_x_3453) ;  /* 0x000000000f087348 */ /* 0x000fea0003c00000 */
[----:B------:R0:W1:Y:S02]  /*2a780*/  SHFL.IDX P6, R14, R13, R12, R11 ;  /* 0x0000000c0d0e7389 */ /* 0x00006400000c000b */
[----:B01----:R-:W-:Y:S01]  /*2a790*/  ENDCOLLECTIVE ;  /* 0x000000000000791b */ /* 0x003fe20003800000 */
.L_x_3453:
[----:B------:R-:W-:-:S04]  /*2a7a0*/  @!P1 LOP3.LUT R4, R5, R4, RZ, 0x3c, !PT ;  /* 0x0000000405049212 */ /* 0x000fc800078e3cff */
[----:B------:R-:W-:-:S05]  /*2a7b0*/  @!P1 LOP3.LUT R5, R5, R4, RZ, 0x3c, !PT ;  /* 0x0000000405059212 */ /* 0x000fca00078e3cff */
[----:B------:R-:W-:Y:S01]  /*2a7c0*/  @!PT LDS RZ, [RZ] ;  /* 0x00000000fffff984 */ /* 0x000fe20000000800 */
[----:B------:R-:W-:Y:S01]  /*2a7d0*/  @!PT LDS RZ, [RZ] ;  /* 0x00000000fffff984 */ /* 0x000fe20000000800 */
[----:B------:R-:W-:Y:S01]  /*2a7e0*/  @!PT LDS RZ, [RZ] ;  /* 0x00000000fffff984 */ /* 0x000fe20000000800 */
[----:B------:R0:W-:Y:S01]  /*2a7f0*/  @!P1 LDGSTS.E.BYPASS.LTC128B.128 [R9+0x18400], desc[UR40][R4.64], !P0 ;  /* 0x1840000004099fae */ /* 0x0001e2000c101d68 */
[----:B------:R-:W-:Y:S02]  /*2a800*/  IMAD.MOV.U32 R13, RZ, RZ, R3 ;  /* 0x000000ffff0d7224 */ /* 0x000fe400078e0003 */
[----:B0-----:R-:W-:-:S05]  /*2a810*/  VIADD R5, R8, 0x10 ;  /* 0x0000001008057836 */ /* 0x001fca0000000000 */
[----:B------:R-:W-:Y:S01]  /*2a820*/  ISETP.GE.AND P2, PT, R5, R2, PT ;  /* 0x000000020500720c */ /* 0x000fe20003f46270 */
[----:B------:R0:W-:-:S12]  /*2a830*/  STL [R1+0x4b8], R5 ;  /* 0x0004b80501007387 */ /* 0x0001d80000100800 */
[----:B0-----:R-:W-:Y:S01]  /*2a840*/  @!P2 LEA R5, P1, R10, R6, 0x1 ;  /* 0x000000060a05a211 */ /* 0x001fe200078208ff */
[----:B------:R-:W-:-:S12]  /*2a850*/  IMAD.MOV.U32 R6, RZ, RZ, R14 ;  /* 0x000000ffff067224 */ /* 0x000fd800078e000e */
[----:B------:R-:W-:Y:S05]  /*2a860*/  WARPSYNC.COLLECTIVE R15, `(.L_x_3454) ;  /* 0x000000000f087348 */ /* 0x000fea0003c00000 */
[----:B------:R0:W1:Y:S02]  /*2a870*/  SHFL.IDX P6, R14, R13, R12, R11 ;  /* 0x0000000c0d0e7389 */ /* 0x00006400000c000b */
[----:B01----:R-:W-:Y:S01]  /*2a880*/  ENDCOLLECTIVE ;  /* 0x000000000000791b */ /* 0x003fe20003800000 */
.L_x_3454:
[----:B------:R-:W-:Y:S02]  /*2a890*/  @!P2 IMAD.X R4, RZ, RZ, R7, P1 ;  /* 0x000000ffff04a224 */ /* 0x000fe400008e0607 */
[----:B------:R-:W-:-:S03]  /*2a8a0*/  VIADD R7, R8, 0x20 ;  /* 0x0000002008077836 */ /* 0x000fc60000000000 */
[----:B------:R-:W-:Y:S02]  /*2a8b0*/  @!P2 LOP3.LUT R5, R5, R4, RZ, 0x3c, !PT ;  /* 0x000000040505a212 */ /* 0x000fe400078e3cff */
[----:B------:R-:W-:Y:S01]  /*2a8c0*/  ISETP.GE.AND P1, PT, R7, R2, PT ;  /* 0x000000020700720c */ /* 0x000fe20003f26270 */
[----:B------:R0:W-:Y:S01]  /*2a8d0*/  STL [R1+0x4bc], R7 ;  /* 0x0004bc0701007387 */ /* 0x0001e20000100800 */
[----:B------:R-:W-:Y:S01]  /*2a8e0*/  @!P2 LOP3.LUT R4, R5, R4, RZ, 0x3c, !PT ;  /* 0x000000040504a212 */ /* 0x000fe200078e3cff */
[----:B------:R-:W-:-:S03]  /*2a8f0*/  IMAD.MOV.U32 R13, RZ, RZ, R0 ;  /* 0x000000ffff0d7224 */ /* 0x000fc600078e0000 */
[----:B------:R-:W-:Y:S01]  /*2a900*/  @!P2 LOP3.LUT R5, R5, R4, RZ, 0x3c, !PT ;  /* 0x000000040505a212 */ /* 0x000fe200078e3cff */
[----:B------:R-:W-:-:S04]  /*2a910*/  IMAD.MOV.U32 R12, RZ, RZ, 0x3 ;  /* 0x00000003ff0c7424 */ /* 0x000fc800078e00ff */
[----:B------:R-:W-:Y:S01]  /*2a920*/  @!PT LDS RZ, [RZ] ;  /* 0x00000000fffff984 */ /* 0x000fe20000000800 */
[----:B------:R-:W-:Y:S01]  /*2a930*/  @!PT LDS RZ, [RZ] ;  /* 0x00000000fffff984 */ /* 0x000fe20000000800 */
[----:B------:R-:W-:Y:S01]  /*2a940*/  @!PT LDS RZ, [RZ] ;  /* 0x00000000fffff984 */ /* 0x000fe20000000800 */
[----:B------:R1:W-:Y:S01]  /*2a950*/  @!P2 LDGSTS.E.BYPASS.LTC128B.128 [R9+0x18c00], desc[UR40][R4.64], !P0 ;  /* 0x18c000000409afae */ /* 0x0003e2000c101d68 */
[----:B0-----:R-:W-:-:S05]  /*2a960*/  VIADD R7, R8, 0x30 ;  /* 0x0000003008077836 */ /* 0x001fca0000000000 */
[----:B------:R0:W-:Y:S01]  /*2a970*/  STL [R1+0x4c8], R7 ;  /* 0x0004c80701007387 */ /* 0x0001e20000100800 */
[----:B-1----:R-:W-:-:S07]  /*2a980*/  IMAD.MOV.U32 R4, RZ, RZ, R14 ;  /* 0x000000ffff047224 */ /* 0x002fce00078e000e */
[----:B0-----:R-:W-:Y:S05]  /*2a990*/  WARPSYNC.COLLECTIVE R15, `(.L_x_3455) ;  /* 0x000000000f087348 */ /* 0x001fea0003c00000 */
[----:B------:R1:W2:Y:S02]  /*2a9a0*/  SHFL.IDX P6, R14, R13, R12, R11 ;  /* 0x0000000c0d0e7389 */ /* 0x0002a400000c000b */
[----:B012---:R-:W-:Y:S01]  /*2a9b0*/  ENDCOLLECTIVE ;  /* 0x000000000000791b */ /* 0x007fe20003800000 */
.L_x_3455:
        /* <DEDUP_REMOVED lines=10> */
.L_x_3456:
        /* <DEDUP_REMOVED lines=13> */
.L_x_3457:
        /* <DEDUP_REMOVED lines=10> */
.L_x_3458:
        /* <DEDUP_REMOVED lines=13> */
.L_x_3459:
        /* <DEDUP_REMOVED lines=10> */
.L_x_3460:
        /* <DEDUP_REMOVED lines=13> */
.L_x_3461:
        /* <DEDUP_REMOVED lines=10> */
.L_x_3462:
        /* <DEDUP_REMOVED lines=11> */
.L_x_3463:
        /* <DEDUP_REMOVED lines=10> */
.L_x_3464:
[----:B------:R-:W-:Y:S01]  /*2b000*/  @!PT LDS RZ, [RZ] ;  /* 0x00000000fffff984 */ /* 0x000fe20000000800 */
[----:B------:R-:W-:Y:S01]  /*2b010*/  @!PT LDS RZ, [RZ] ;  /* 0x00000000fffff984 */ /* 0x000fe20000000800 */
[----:B------:R-:W-:Y:S01]  /*2b020*/  @!PT LDS RZ, [RZ] ;  /* 0x00000000fffff984 */ /* 0x000fe20000000800 */
[----:B------:R1:W-:Y:S01]  /*2b030*/  @!P1 LDGSTS.E.BYPASS.LTC128B.128 [R9+0x1b400], desc[UR40][R4.64], !P0 ;  /* 0x1b40000004099fae */ /* 0x0003e2000c101d68 */
[----:B------:R-:W-:Y:S01]  /*2b040*/  IMAD.MOV.U32 R3, RZ, RZ, R14 ;  /* 0x000000ffff037224 */ /* 0x000fe200078e000e */
[----:B------:R-:W-:Y:S06]  /*2b050*/  BRA `(.L_x_3465) ;  /* 0xffffffa8009c7947 */ /* 0x000fec000383ffff */
.L_x_3343:
[----:B------:R-:W2:Y:S04]  /*2b060*/  LDL.LU R3, [R1+0x4a4] ;  /* 0x0004a40001037983 */ /* 0x000ea80000300800 */
[----:B------:R-:W3:Y:S04]  /*2b070*/  LDL.LU R6, [R1+0x494] ;  /* 0x0004940001067983 */ /* 0x000ee80000300800 */
[----:B------:R-:W4:Y:S04]  /*2b080*/  LDL.LU R15, [R1+0x4b8] ;  /* 0x0004b800010f7983 */ /* 0x000f280000300800 */
[----:B------:R-:W5:Y:S04]  /*2b090*/  LDL.LU R9, [R1+0x48c] ;  /* 0x00048c0001097983 */ /* 0x000f680000300800 */
[----:B------:R-:W5:Y:S04]  /*2b0a0*/  LDL.LU R14, [R1+0x4bc] ;  /* 0x0004bc00010e7983 */ /* 0x000f680000300800 */
[----:B------:R-:W5:Y:S04]  /*2b0b0*/  LDL.LU R13, [R1+0x4c8] ;  /* 0x0004c800010d7983 */ /* 0x000f680000300800 */
[----:B------:R-:W5:Y:S04]  /*2b0c0*/  LDL.LU R11, [R1+0x4d0] ;  /* 0x0004d000010b7983 */ /* 0x000f680000300800 */
[----:B------:R-:W5:Y:S04]  /*2b0d0*/  LDL.LU R12, [R1+0x4cc] ;  /* 0x0004cc00010c7983 */ /* 0x000f680000300800 */
[----:B------:R-:W5:Y:S01]  /*2b0e0*/  LDL.LU R10, [R1+0x4d4] ;  /* 0x0004d400010a7983 */ /* 0x000f620000300800 */
[----:B------:R-:W-:Y:S01]  /*2b0f0*/  BSSY B0, `(.L_x_3466) ;  /* 0x000001b000007945 */ /* 0x000fe20003800000 */
[----:B--2---:R-:W-:-:S05]  /*2b100*/  IMAD R3, R3, R7, RZ ;  /* 0x0000000703037224 */ /* 0x004fca00078e02ff */
[-C--:B---3--:R-:W-:Y:S02]  /*2b110*/  ISETP.GE.AND P4, PT, R6, R3.reuse, PT ;  /* 0x000000030600720c */ /* 0x088fe40003f86270 */
[----:B----4-:R-:W-:Y:S02]  /*2b120*/  ISETP.GE.AND P5, PT, R15, R3, PT ;  /* 0x000000030f00720c */ /* 0x010fe40003fa6270 */
[----:B-----5:R-:W-:-:S09]  /*2b130*/  LOP3.LUT R9, R9, 0xffffffef, RZ, 0xc0, !PT ;  /* 0xffffffef09097812 */ /* 0x020fd200078ec0ff */
[----:B------:R-:W-:Y:S02]  /*2b140*/  @P4 LOP3.LUT R9, R9, 0x10, RZ, 0xfc, !PT ;  /* 0x0000001009094812 */ /* 0x000fe400078efcff */
[----:B------:R-:W-:Y:S02]  /*2b150*/  ISETP.GE.AND P6, PT, R14, R3, PT ;  /* 0x000000030e00720c */ /* 0x000fe40003fc6270 */
[----:B------:R-:W-:-:S04]  /*2b160*/  LOP3.LUT R9, R9, 0xfffffff7, RZ, 0xc0, !PT ;  /* 0xfffffff709097812 */ /* 0x000fc800078ec0ff */
[----:B------:R-:W-:Y:S02]  /*2b170*/  @P5 LOP3.LUT R9, R9, 0x8, RZ, 0xfc, !PT ;  /* 0x0000000809095812 */ /* 0x000fe400078efcff */
[----:B------:R-:W-:Y:S02]  /*2b180*/  ISETP.GE.AND P4, PT, R13, R3, PT ;  /* 0x000000030d00720c */ /* 0x000fe40003f86270 */
[----:B------:R-:W-:-:S04]  /*2b190*/  LOP3.LUT R9, R9, 0xfffffffb, RZ, 0xc0, !PT ;  /* 0xfffffffb09097812 */ /* 0x000fc800078ec0ff */
[----:B------:R-:W-:Y:S02]  /*2b1a0*/  @P6 LOP3.LUT R9, R9, 0x4, RZ, 0xfc, !PT ;  /* 0x0000000409096812 */ /* 0x000fe400078efcff */
[----:B------:R-:W-:Y:S02]  /*2b1b0*/  ISETP.GE.AND P6, PT, R11, R3, PT ;  /* 0x000000030b00720c */ /* 0x000fe40003fc6270 */
[----:B------:R-:W-:-:S04]  /*2b1c0*/  LOP3.LUT R9, R9, 0xfffffffd, RZ, 0xc0, !PT ;  /* 0xfffffffd09097812 */ /* 0x000fc800078ec0ff */
[----:B------:R-:W-:-:S04]  /*2b1d0*/  @P4 LOP3.LUT R9, R9, 0x2, RZ, 0xfc, !PT ;  /* 0x0000000209094812 */ /* 0x000fc800078efcff */
[----:B------:R-:W-:-:S04]  /*2b1e0*/  LOP3.LUT R9, R9, 0xffffffdf, RZ, 0xc0, !PT ;  /* 0xffffffdf09097812 */ /* 0x000fc800078ec0ff */
[----:B------:R-:W-:-:S05]  /*2b1f0*/  @P6 LOP3.LUT R9, R9, 0x20, RZ, 0xfc, !PT ;  /* 0x0000002009096812 */ /* 0x000fca00078efcff */
[----:B------:R0:W-:Y:S01]  /*2b200*/  STL [R1+0x48c], R9 ;  /* 0x00048c0901007387 */ /* 0x0001e20000100800 */
[-C--:B------:R-:W-:Y:S01]  /*2b210*/  ISETP.GE.AND P5, PT, R12, R3.reuse, PT ;  /* 0x000000030c00720c */ /* 0x080fe20003fa6270 */
[----:B------:R-:W-:Y:S01]  /*2b220*/  IMAD.MOV.U32 R13, RZ, RZ, R0 ;  /* 0x000000ffff0d7224 */ /* 0x000fe200078e0000 */
[----:B------:R-:W-:Y:S01]  /*2b230*/  ISETP.GE.AND P4, PT, R10, R3, PT ;  /* 0x000000030a00720c */ /* 0x000fe20003f86270 */
[----:B------:R-:W-:Y:S02]  /*2b240*/  IMAD.MOV.U32 R12, RZ, RZ, RZ ;  /* 0x000000ffff0c7224 */ /* 0x000fe400078e00ff */
[----:B------:R-:W-:Y:S02]  /*2b250*/  IMAD.MOV.U32 R11, RZ, RZ, 0x181f ;  /* 0x0000181fff0b7424 */ /* 0x000fe400078e00ff */
[----:B------:R-:W-:-:S08]  /*2b260*/  IMAD.MOV.U32 R15, RZ, RZ, -0x1 ;  /* 0xffffffffff0f7424 */ /* 0x000fd000078e00ff */
[----:B0-----:R-:W-:Y:S05]  /*2b270*/  WARPSYNC.COLLECTIVE R15, `(.L_x_3467) ;  /* 0x000000000f087348 */ /* 0x001fea0003c00000 */
[----:B------:R1:W2:Y:S02]  /*2b280*/  SHFL.IDX P6, R14, R13, R12, R11 ;  /* 0x0000000c0d0e7389 */ /* 0x0002a400000c000b */
[----:B012---:R-:W-:Y:S01]  /*2b290*/  ENDCOLLECTIVE ;  /* 0x000000000000791b */ /* 0x007fe20003800000 */
.L_x_3467:
[----:B------:R-:W-:Y:S05]  /*2b2a0*/  BSYNC B0 ;  /* 0x0000000000007941 */ /* 0x000fea0003800000 */
.L_x_3466:
[----:B------:R0:W5:Y:S04]  /*2b2b0*/  LDL.LU R9, [R1+0x48c] ;  /* 0x00048c0001097983 */ /* 0x0001680000300800 */
[----:B------:R0:W5:Y:S01]  /*2b2c0*/  LDL R7, [R1+0x47c] ;  /* 0x00047c0001077983 */ /* 0x0001620000100800 */
[----:B------:R-:W-:Y:S02]  /*2b2d0*/  IMAD.MOV.U32 R13, RZ, RZ, R2 ;  /* 0x000000ffff0d7224 */ /* 0x000fe400078e0002 */
[----:B------:R-:W-:Y:S02]  /*2b2e0*/  IMAD.MOV.U32 R12, RZ, RZ, RZ ;  /* 0x000000ffff0c7224 */ /* 0x000fe400078e00ff */
[----:B------:R-:W-:Y:S02]  /*2b2f0*/  IMAD.MOV.U32 R11, RZ, RZ, 0x181f ;  /* 0x0000181fff0b7424 */ /* 0x000fe400078e00ff */
[----:B------:R-:W-:-:S02]  /*2b300*/  IMAD.MOV.U32 R15, RZ, RZ, -0x1 ;  /* 0xffffffffff0f7424 */ /* 0x000fc400078e00ff */
[----:B0-----:R-:W-:-:S07]  /*2b310*/  IMAD.MOV.U32 R4, RZ, RZ, R14 ;  /* 0x000000ffff047224 */ /* 0x001fce00078e000e */
[----:B-----5:R-:W-:Y:S05]  /*2b320*/  WARPSYNC.COLLECTIVE R15, `(.L_x_3468) ;  /* 0x000000000f087348 */ /* 0x020fea0003c00000 */
[----:B------:R0:W1:Y:S02]  /*2b330*/  SHFL.IDX P6, R14, R13, R12, R11 ;  /* 0x0000000c0d0e7389 */ /* 0x00006400000c000b */
[----:B01---5:R-:W-:Y:S01]  /*2b340*/  ENDCOLLECTIVE ;  /* 0x000000000000791b */ /* 0x023fe20003800000 */
.L_x_3468:
[----:B------:R-:W-:Y:S02]  /*2b350*/  IMAD.MOV.U32 R13, RZ, RZ, R0 ;  /* 0x000000ffff0d7224 */ /* 0x000fe400078e0000 */
[----:B------:R-:W-:Y:S02]  /*2b360*/  IMAD.MOV.U32 R12, RZ, RZ, 0x1 ;  /* 0x00000001ff0c7424 */ /* 0x000fe400078e00ff */
[----:B------:R-:W-:Y:S01]  /*2b370*/  IMAD.MOV.U32 R5, RZ, RZ, R14 ;  /* 0x000000ffff057224 */ /* 0x000fe200078e000e */
[----:B------:R-:W-:-:S04]  /*2b380*/  LOP3.LUT R9, R9, 0xffbfffff, RZ, 0xc0, !PT ;  /* 0xffbfffff09097812 */ /* 0x000fc800078ec0ff */
[----:B------:R-:W-:-:S04]  /*2b390*/  @P5 LOP3.LUT R9, R9, 0x400000, RZ, 0xfc, !PT ;  /* 0x0040000009095812 */ /* 0x000fc800078efcff */
[C---:B------:R-:W-:Y:S02]  /*2b3a0*/  LOP3.LUT P5, RZ, R9.reuse, 0x10, RZ, 0xc0, !PT ;  /* 0x0000001009ff7812 */ /* 0x040fe400078ac0ff */
[----:B------:R-:W-:-:S04]  /*2b3b0*/  LOP3.LUT R9, R9, 0xffdfffff, RZ, 0xc0, !PT ;  /* 0xffdfffff09097812 */ /* 0x000fc800078ec0ff */
[----:B------:R-:W-:-:S04]  /*2b3c0*/  @P4 LOP3.LUT R9, R9, 0x200000, RZ, 0xfc, !PT ;  /* 0x0020000009094812 */ /* 0x000fc800078efcff */
[----:B------:R-:W-:Y:S01]  /*2b3d0*/  LOP3.LUT P4, RZ, R9, 0x8, RZ, 0xc0, !PT ;  /* 0x0000000809ff7812 */ /* 0x000fe2000788c0ff */
[----:B------:R0:W-:Y:S02]  /*2b3e0*/  STL [R1+0x48c], R9 ;  /* 0x00048c0901007387 */ /* 0x0001e40000100800 */
[----:B------:R-:W-:-:S05]  /*2b3f0*/  @!P5 LEA R5, P6, R8, R5, 0x1 ;  /* 0x000000050805d211 */ /* 0x000fca00078c08ff */
[----:B------:R-:W-:-:S05]  /*2b400*/  @!P5 IMAD.X R4, RZ, RZ, R4, P6 ;  /* 0x000000ffff04d224 */ /* 0x000fca00030e0604 */
[----:B0-----:R-:W-:-:S07]  /*2b410*/  @!P5 LOP3.LUT R5, R5, R4, RZ, 0x3c, !PT ;  /* 0x000000040505d212 */ /* 0x001fce00078e3cff */
[----:B------:R-:W-:Y:S05]  /*2b420*/  WARPSYNC.COLLECTIVE R15, `(.L_x_3469) ;  /* 0x000000000f087348 */ /* 0x000fea0003c00000 */
[----:B------:R0:W1:Y:S02]  /*2b430*/  SHFL.IDX P6, R14, R13, R12, R11 ;  /* 0x0000000c0d0e7389 */ /* 0x00006400000c000b */
[----:B01----:R-:W-:Y:S01]  /*2b440*/  ENDCOLLECTIVE ;  /* 0x000000000000791b */ /* 0x003fe20003800000 */
.L_x_3469:
        /* <DEDUP_REMOVED lines=15> */
.L_x_3470:
        /* <DEDUP_REMOVED lines=12> */
.L_x_3471:
        /* <DEDUP_REMOVED lines=12> */
.L_x_3472:
        /* <DEDUP_REMOVED lines=12> */
.L_x_3473:
        /* <DEDUP_REMOVED lines=12> */
.L_x_3474:
        /* <DEDUP_REMOVED lines=12> */
.L_x_3475:
        /* <DEDUP_REMOVED lines=12> */
.L_x_3476:
        /* <DEDUP_REMOVED lines=12> */
.L_x_3477:
        /* <DEDUP_REMOVED lines=11> */
.L_x_3478:
        /* <DEDUP_REMOVED lines=16> */
.L_x_3479:
[----:B------:R-:W-:Y:S02]  /*2bc30*/  IMAD.MOV.U32 R13, RZ, RZ, R2 ;  /* 0x000000ffff0d7224 */ /* 0x000fe400078e0002 */
[----:B------:R-:W-:-:S07]  /*2bc40*/  IMAD.MOV.U32 R6, RZ, RZ, R14 ;  /* 0x000000ffff067224 */ /* 0x000fce00078e000e */
[----:B------:R-:W-:Y:S05]  /*2bc50*/  WARPSYNC.COLLECTIVE R15, `(.L_x_3480) ;  /* 0x000000000f087348 */ /* 0x000fea0003c00000 */
[----:B------:R0:W1:Y:S02]  /*2bc60*/  SHFL.IDX P6, R14, R13, R12, R11 ;  /* 0x0000000c0d0e7389 */ /* 0x00006400000c000b */
[----:B01----:R-:W-:Y:S01]  /*2bc70*/  ENDCOLLECTIVE ;  /* 0x000000000000791b */ /* 0x003fe20003800000 */
.L_x_3480:
[----:B------:R-:W-:Y:S02]  /*2bc80*/  IMAD.MOV.U32 R13, RZ, RZ, R0 ;  /* 0x000000ffff0d7224 */ /* 0x000fe400078e0000 */
[----:B------:R-:W-:Y:S02]  /*2bc90*/  IMAD.MOV.U32 R12, RZ, RZ, 0x7 ;  /* 0x00000007ff0c7424 */ /* 0x000fe400078e00ff */
[----:B------:R-:W-:-:S07]  /*2bca0*/  IMAD.MOV.U32 R4, RZ, RZ, R14 ;  /* 0x000000ffff047224 */ /* 0x000fce00078e000e */
[----:B------:R-:W-:Y:S05]  /*2bcb0*/  WARPSYNC.COLLECTIVE R15, `(.L_x_3481) ;  /* 0x000000000f087348 */ /* 0x000fea0003c00000 */
[----:B------:R0:W1:Y:S02]  /*2bcc0*/  SHFL.IDX P6, R14, R13, R12, R11 ;  /* 0x0000000c0d0e7389 */ /* 0x00006400000c000b */
[----:B01----:R-:W-:Y:S01]  /*2bcd0*/  ENDCOLLECTIVE ;  /* 0x000000000000791b */ /* 0x003fe20003800000 */
.L_x_3481:
        /* <DEDUP_REMOVED lines=14> */
.L_x_3482:
[----:B------:R-:W-:Y:S01]  /*2bdc0*/  IMAD.MOV.U32 R2, RZ, RZ, R14 ;  /* 0x000000ffff027224 */ /* 0x000fe200078e000e */
[----:B------:R-:W-:Y:S06]  /*2bdd0*/  BRA `(.L_x_3483) ;  /* 0xffffffa800247947 */ /* 0x000fec000383ffff */
.L_x_3348:
[----:B0-----:R-:W3:Y:S02]  /*2bde0*/  LDL R2, [R1+0x470] ;  /* 0x0004700001027983 */ /* 0x001ee40000100800 */
[----:B---3--:R0:W3:Y:S02]  /*2bdf0*/  SYNCS.PHASECHK.TRANS64.TRYWAIT P0, [R2+URZ+0x32420], R0 ;  /* 0x03242000020075a7 */ /* 0x0080e4000800017f */
[----:B---3--:R-:W-:Y:S05]  /*2be00*/  @!P0 NANOSLEEP.SYNCS 0x989680 ;  /* 0x009896800000895d */ /* 0x008fea0003900000 */
[----:B------:R-:W3:Y:S02]  /*2be10*/  @!P0 SYNCS.PHASECHK.TRANS64 P0, [R2+URZ+0x32420], R0 ;  /* 0x03242000020085a7 */ /* 0x000ee4000800007f */
[----:B---3--:R-:W-:Y:S05]  /*2be20*/  @!P0 BRA `(.L_x_3348) ;  /* 0xfffffffc00ec8947 */ /* 0x008fea000383ffff */
[----:B------:R-:W-:Y:S05]  /*2be30*/  BRA `(.L_x_3484) ;  /* 0xffffffa800a07947 */ /* 0x000fea000383ffff */
.L_x_3352:
[----:B0-----:R0:W3:Y:S02]  /*2be40*/  SYNCS.PHASECHK.TRANS64.TRYWAIT P0, [R2+URZ+0x32460], R0 ;  /* 0x03246000020075a7 */ /* 0x0010e4000800017f */
[----:B---3--:R-:W-:Y:S05]  /*2be50*/  @!P0 NANOSLEEP.SYNCS 0x989680 ;  /* 0x009896800000895d */ /* 0x008fea0003900000 */
[----:B------:R-:W3:Y:S02]  /*2be60*/  @!P0 SYNCS.PHASECHK.TRANS64 P0, [R2+URZ+0x32460], R0 ;  /* 0x03246000020085a7 */ /* 0x000ee4000800007f */
[----:B---3--:R-:W-:Y:S05]  /*2be70*/  @!P0 BRA `(.L_x_3352) ;  /* 0xfffffffc00f08947 */ /* 0x008fea000383ffff */
[----:B------:R-:W-:Y:S05]  /*2be80*/  BRA `(.L_x_3485) ;  /* 0xffffffa800d07947 */ /* 0x000fea000383ffff */
.L_x_3367:
[----:B0-----:R0:W2:Y:S02]  /*2be90*/  SYNCS.PHASECHK.TRANS64.TRYWAIT P0, [R3+URZ+0x32440], R2 ;  /* 0x03244002030075a7 */ /* 0x0010a4000800017f */
[----:B--2---:R-:W-:Y:S05]  /*2bea0*/  @!P0 NANOSLEEP.SYNCS 0x989680 ;  /* 0x009896800000895d */ /* 0x004fea0003900000 */
[----:B------:R-:W2:Y:S02]  /*2beb0*/  @!P0 SYNCS.PHASECHK.TRANS64 P0, [R3+URZ+0x32440], R2 ;  /* 0x03244002030085a7 */ /* 0x000ea4000800007f */
[----:B--2---:R-:W-:Y:S05]  /*2bec0*/  @!P0 BRA `(.L_x_3367) ;  /* 0xfffffffc00f08947 */ /* 0x004fea000383ffff */
[----:B------:R-:W-:Y:S05]  /*2bed0*/  BRA `(.L_x_3486) ;  /* 0xffffffb000ec7947 */ /* 0x000fea000383ffff */
.L_x_3372:
[----:B--2---:R2:W3:Y:S02]  /*2bee0*/  SYNCS.PHASECHK.TRANS64.TRYWAIT P0, [R3+URZ+0x32460], R2 ;  /* 0x03246002030075a7 */ /* 0x0044e4000800017f */
[----:B---3--:R-:W-:Y:S05]  /*2bef0*/  @!P0 NANOSLEEP.SYNCS 0x989680 ;  /* 0x009896800000895d */ /* 0x008fea0003900000 */
[----:B------:R-:W3:Y:S02]  /*2bf00*/  @!P0 SYNCS.PHASECHK.TRANS64 P0, [R3+URZ+0x32460], R2 ;  /* 0x03246002030085a7 */ /* 0x000ee4000800007f */
[----:B---3--:R-:W-:Y:S05]  /*2bf10*/  @!P0 BRA `(.L_x_3372) ;  /* 0xfffffffc00f08947 */ /* 0x008fea000383ffff */
[----:B------:R-:W-:Y:S05]  /*2bf20*/  BRA `(.L_x_3487) ;  /* 0xffffffb400707947 */ /* 0x000fea000383ffff */
.L_x_3383:
[----:B0-----:R0:W2:Y:S02]  /*2bf30*/  SYNCS.PHASECHK.TRANS64.TRYWAIT P0, [R2+URZ+0x32440], R3 ;  /* 0x03244003020075a7 */ /* 0x0010a4000800017f */
[----:B--2---:R-:W-:Y:S05]  /*2bf40*/  @!P0 NANOSLEEP.SYNCS 0x989680 ;  /* 0x009896800000895d */ /* 0x004fea0003900000 */
[----:B------:R-:W2:Y:S02]  /*2bf50*/  @!P0 SYNCS.PHASECHK.TRANS64 P0, [R2+URZ+0x32440], R3 ;  /* 0x03244003020085a7 */ /* 0x000ea4000800007f */
[----:B--2---:R-:W-:Y:S05]  /*2bf60*/  @!P0 BRA `(.L_x_3383) ;  /* 0xfffffffc00f08947 */ /* 0x004fea000383ffff */
[----:B------:R-:W-:Y:S05]  /*2bf70*/  BRA `(.L_x_3488) ;  /* 0xffffffbc00707947 */ /* 0x000fea000383ffff */
.L_x_3388:
[----:B--2---:R2:W3:Y:S02]  /*2bf80*/  SYNCS.PHASECHK.TRANS64.TRYWAIT P0, [R2+URZ+0x32460], R3 ;  /* 0x03246003020075a7 */ /* 0x0044e4000800017f */
[----:B---3--:R-:W-:Y:S05]  /*2bf90*/  @!P0 NANOSLEEP.SYNCS 0x989680 ;  /* 0x009896800000895d */ /* 0x008fea0003900000 */
[----:B------:R-:W3:Y:S02]  /*2bfa0*/  @!P0 SYNCS.PHASECHK.TRANS64 P0, [R2+URZ+0x32460], R3 ;  /* 0x03246003020085a7 */ /* 0x000ee4000800007f */
[----:B---3--:R-:W-:Y:S05]  /*2bfb0*/  @!P0 BRA `(.L_x_3388) ;  /* 0xfffffffc00f08947 */ /* 0x008fea000383ffff */
[----:B------:R-:W-:Y:S05]  /*2bfc0*/  BRA `(.L_x_3489) ;  /* 0xffffffbc00f07947 */ /* 0x000fea000383ffff */
.L_x_3399:
[----:B0-----:R0:W2:Y:S02]  /*2bfd0*/  SYNCS.PHASECHK.TRANS64.TRYWAIT P0, [R3+URZ+0x32440], R2 ;  /* 0x03244002030075a7 */ /* 0x0010a4000800017f */
[----:B--2---:R-:W-:Y:S05]  /*2bfe0*/  @!P0 NANOSLEEP.SYNCS 0x989680 ;  /* 0x009896800000895d */ /* 0x004fea0003900000 */
[----:B------:R-:W2:Y:S02]  /*2bff0*/  @!P0 SYNCS.PHASECHK.TRANS64 P0, [R3+URZ+0x32440], R2 ;  /* 0x03244002030085a7 */ /* 0x000ea4000800007f */
[----:B--2---:R-:W-:Y:S05]  /*2c000*/  @!P0 BRA `(.L_x_3399) ;  /* 0xfffffffc00f08947 */ /* 0x004fea000383ffff */
[----:B------:R-:W-:Y:S05]  /*2c010*/  BRA `(.L_x_3490) ;  /* 0xffffffc400cc7947 */ /* 0x000fea000383ffff */
.L_x_3404:
[----:B--2---:R2:W3:Y:S02]  /*2c020*/  SYNCS.PHASECHK.TRANS64.TRYWAIT P0, [R3+URZ+0x32460], R2 ;  /* 0x03246002030075a7 */ /* 0x0044e4000800017f */
[----:B---3--:R-:W-:Y:S05]  /*2c030*/  @!P0 NANOSLEEP.SYNCS 0x989680 ;  /* 0x009896800000895d */ /* 0x008fea0003900000 */
[----:B------:R-:W3:Y:S02]  /*2c040*/  @!P0 SYNCS.PHASECHK.TRANS64 P0, [R3+URZ+0x32460], R2 ;  /* 0x03246002030085a7 */ /* 0x000ee4000800007f */
[----:B---3--:R-:W-:Y:S05]  /*2c050*/  @!P0 BRA `(.L_x_3404) ;  /* 0xfffffffc00f08947 */ /* 0x008fea000383ffff */
[----:B------:R-:W-:Y:S05]  /*2c060*/  BRA `(.L_x_3491) ;  /* 0xffffffc800507947 */ /* 0x000fea000383ffff */
.L_x_3416:
[----:B------:R-:W-:Y:S01]  /*2c070*/  BSSY B0, `(.L_x_3492) ;  /* 0x0000008000007945 */ /* 0x000fe20003800000 */
[----:B------:R-:W-:Y:S02]  /*2c080*/  IMAD.MOV.U32 R13, RZ, RZ, R16 ;  /* 0x000000ffff0d7224 */ /* 0x000fe400078e0010 */
[----:B------:R-:W-:Y:S02]  /*2c090*/  IMAD.MOV.U32 R12, RZ, RZ, RZ ;  /* 0x000000ffff0c7224 */ /* 0x000fe400078e00ff */
[----:B------:R-:W-:Y:S02]  /*2c0a0*/  IMAD.MOV.U32 R11, RZ, RZ, 0x1f ;  /* 0x0000001fff0b7424 */ /* 0x000fe400078e00ff */
[----:B------:R-:W-:-:S07]  /*2c0b0*/  IMAD.MOV.U32 R15, RZ, RZ, -0x1 ;  /* 0xffffffffff0f7424 */ /* 0x000fce00078e00ff */
[----:B01---5:R-:W-:Y:S05]  /*2c0c0*/  WARPSYNC.COLLECTIVE R15, `(.L_x_3493) ;  /* 0x000000000f087348 */ /* 0x023fea0003c00000 */
[----:B------:R2:W3:Y:S02]  /*2c0d0*/  SHFL.IDX P6, R14, R13, R12, R11 ;  /* 0x0000000c0d0e7389 */ /* 0x0004e400000c000b */
[----:B0123-5:R-:W-:Y:S01]  /*2c0e0*/  ENDCOLLECTIVE ;  /* 0x000000000000791b */ /* 0x02ffe20003800000 */
.L_x_3493:
[----:B------:R-:W-:Y:S05]  /*2c0f0*/  BSYNC B0 ;  /* 0x0000000000007941 */ /* 0x000fea0003800000 */
.L_x_3492:
        /* <DEDUP_REMOVED lines=9> */
.L_x_3494:
        /* <DEDUP_REMOVED lines=18> */
.L_x_3495:
[----:B------:R-:W-:Y:S01]  /*2c2b0*/  IMAD.MOV.U32 R12, RZ, RZ, 0x2 ;  /* 0x00000002ff0c7424 */ /* 0x000fe200078e00ff */
[----:B------:R-:W-:-:S05]  /*2c2c0*/  SEL R7, R14, RZ, P1 ;  /* 0x000000ff0e077207 */ /* 0x000fca0000800000 */
[----:B------:R-:W-:-:S04]  /*2c2d0*/  IMAD.IADD R3, R2, 0x1, R7 ;  /* 0x0000000102037824 */ /* 0x000fc800078e0207 */
[----:B------:R-:W-:-:S07]  /*2c2e0*/  IMAD.MOV.U32 R13, RZ, RZ, R3 ;  /* 0x000000ffff0d7224 */ /* 0x000fce00078e0003 */
[----:B------:R-:W-:Y:S05]  /*2c2f0*/  WARPSYNC.COLLECTIVE R15, `(.L_x_3496) ;  /* 0x000000000f087348 */ /* 0x000fea0003c00000 */
[----:B------:R0:W1:Y:S02]  /*2c300*/  SHFL.UP P6, R14, R13, R12, R11 ;  /* 0x0400000c0d0e7389 */ /* 0x00006400000c000b */
[----:B01----:R-:W-:Y:S01]  /*2c310*/  ENDCOLLECTIVE ;  /* 0x000000000000791b */ /* 0x003fe20003800000 */
.L_x_3496:
        /* <DEDUP_REMOVED lines=8> */
.L_x_3497:
        /* <DEDUP_REMOVED lines=8> */
.L_x_3498:
        /* <DEDUP_REMOVED lines=8> */
.L_x_3499:
        /* <DEDUP_REMOVED lines=9> */
.L_x_3500:
[----:B------:R-:W-:Y:S01]  /*2c530*/  IMAD.MOV.U32 R16, RZ, RZ, R14 ;  /* 0x000000ffff107224 */ /* 0x000fe200078e000e */
[----:B------:R-:W-:Y:S06]  /*2c540*/  BRA `(.L_x_3501) ;  /* 0xffffffcc00a07947 */ /* 0x000fec000383ffff */
.L_x_3421:
        /* <DEDUP_REMOVED lines=8> */
.L_x_3503:
[----:B------:R-:W-:Y:S05]  /*2c5d0*/  BSYNC B0 ;  /* 0x0000000000007941 */ /* 0x000fea0003800000 */
.L_x_3502:
        /* <DEDUP_REMOVED lines=9> */
.L_x_3504:
[----:B------:R-:W-:Y:S01]  /*2c670*/  IMAD.MOV.U32 R12, RZ, RZ, 0x4 ;  /* 0x00000004ff0c7424 */ /* 0x000fe200078e00ff */
[----:B------:R-:W-:-:S05]  /*2c680*/  SEL R14, R14, RZ, P2 ;  /* 0x000000ff0e0e7207 */ /* 0x000fca0001000000 */
[----:B------:R-:W-:-:S04]  /*2c690*/  IMAD.IADD R3, R3, 0x1, R14 ;  /* 0x0000000103037824 */ /* 0x000fc800078e020e */
[----:B------:R-:W-:-:S07]  /*2c6a0*/  IMAD.MOV.U32 R13, RZ, RZ, R3 ;  /* 0x000000ffff0d7224 */ /* 0x000fce00078e0003 */
[----:B------:R-:W-:Y:S05]  /*2c6b0*/  WARPSYNC.COLLECTIVE R15, `(.L_x_3505) ;  /* 0x000000000f087348 */ /* 0x000fea0003c00000 */
[----:B------:R0:W1:Y:S02]  /*2c6c0*/  SHFL.UP P6, R14, R13, R12, R11 ;  /* 0x0400000c0d0e7389 */ /* 0x00006400000c000b */
[----:B01----:R-:W-:Y:S01]  /*2c6d0*/  ENDCOLLECTIVE ;  /* 0x000000000000791b */ /* 0x003fe20003800000 */
.L_x_3505:
[----:B------:R-:W-:Y:S01]  /*2c6e0*/  IMAD.MOV.U32 R12, RZ, RZ, 0x8 ;  /* 0x00000008ff0c7424 */ /* 0x000fe200078e00ff */
[----:B------:R-:W-:-:S05]  /*2c6f0*/  SEL R14, R14, RZ, P3 ;  /* 0x000000ff0e0e7207 */ /* 0x000fca0001800000 */
[----:B------:R-:W-:-:S04]  /*2c700*/  IMAD.IADD R3, R3, 0x1, R14 ;  /* 0x0000000103037824 */ /* 0x000fc800078e020e */
[----:B------:R-:W-:-:S07]  /*2c710*/  IMAD.MOV.U32 R13, RZ, RZ, R3 ;  /* 0x000000ffff0d7224 */ /* 0x000fce00078e0003 */
[----:B------:R-:W-:Y:S05]  /*2c720*/  WARPSYNC.COLLECTIVE R15, `(.L_x_3506) ;  /* 0x000000000f087348 */ /* 0x000fea0003c00000 */
[----:B------:R0:W1:Y:S02]  /*2c730*/  SHFL.UP P6, R14, R13, R12, R11 ;  /* 0x0400000c0d0e7389 */ /* 0x00006400000c000b */
[----:B01----:R-:W-:Y:S01]  /*2c740*/  ENDCOLLECTIVE ;  /* 0x000000000000791b */ /* 0x003fe20003800000 */
.L_x_3506:
[----:B------:R-:W-:Y:S01]  /*2c750*/  IMAD.MOV.U32 R12, RZ, RZ, 0x10 ;  /* 0x00000010ff0c7424 */ /* 0x000fe200078e00ff */
[----:B------:R-:W-:-:S05]  /*2c760*/  SEL R14, R14, RZ, P4 ;  /* 0x000000ff0e0e7207 */ /* 0x000fca0002000000 */
[----:B------:R-:W-:-:S04]  /*2c770*/  IMAD.IADD R3, R3, 0x1, R14 ;  /* 0x0000000103037824 */ /* 0x000fc800078e020e */
[----:B------:R-:W-:-:S07]  /*2c780*/  IMAD.MOV.U32 R13, RZ, RZ, R3 ;  /* 0x000000ffff0d7224 */ /* 0x000fce00078e0003 */
[----:B------:R-:W-:Y:S05]  /*2c790*/  WARPSYNC.COLLECTIVE R15, `(.L_x_3507) ;  /* 0x000000000f087348 */ /* 0x000fea0003c00000 */
[----:B------:R0:W1:Y:S02]  /*2c7a0*/  SHFL.UP P6, R14, R13, R12, R11 ;  /* 0x0400000c0d0e7389 */ /* 0x00006400000c000b */
[----:B01----:R-:W-:Y:S01]  /*2c7b0*/  ENDCOLLECTIVE ;  /* 0x000000000000791b */ /* 0x003fe20003800000 */
.L_x_3507:
        /* <DEDUP_REMOVED lines=8> */
.L_x_3508:
[----:B------:R-:W-:Y:S01]  /*2c840*/  IMAD.MOV.U32 R16, RZ, RZ, R14 ;  /* 0x000000ffff107224 */ /* 0x000fe200078e000e */
[----:B------:R-:W-:Y:S06]  /*2c850*/  BRA `(.L_x_3509) ;  /* 0xffffffcc00787947 */ /* 0x000fec000383ffff */
.L_x_3423:
[----:B------:R-:W-:Y:S01]  /*2c860*/  BSSY B0, `(.L_x_3510) ;  /* 0x0000006000007945 */ /* 0x000fe20003800000 */
[----:B------:R-:W-:Y:S01]  /*2c870*/  PLOP3.LUT P6, PT, P6, PT, PT, 0x8, 0x0 ;  /* 0x000000000000781c */ /* 0x000fe200037ce170 */
[----:B------:R-:W-:-:S12]  /*2c880*/  IMAD.MOV.U32 R15, RZ, RZ, -0x1 ;  /* 0xffffffffff0f7424 */ /* 0x000fd800078e00ff */
[----:B01---5:R-:W-:Y:S05]  /*2c890*/  WARPSYNC.COLLECTIVE R15, `(.L_x_3511) ;  /* 0x000000000f087348 */ /* 0x023fea0003c00000 */
[----:B------:R-:W-:Y:S01]  /*2c8a0*/  VOTE.ANY R14, PT, P6 ;  /* 0x00000000000e7806 */ /* 0x000fe200030e0100 */
[----:B01---5:R-:W-:Y:S06]  /*2c8b0*/  ENDCOLLECTIVE ;  /* 0x000000000000791b */ /* 0x023fec0003800000 */
.L_x_3511:
[----:B------:R-:W-:Y:S05]  /*2c8c0*/  BSYNC B0 ;  /* 0x0000000000007941 */ /* 0x000fea0003800000 */
.L_x_3510:
        /* <DEDUP_REMOVED lines=9> */
.L_x_3512:
[----:B------:R-:W-:Y:S01]  /*2c960*/  IMAD.MOV.U32 R17, RZ, RZ, R14 ;  /* 0x000000ffff117224 */ /* 0x000fe200078e000e */
[----:B------:R-:W-:Y:S06]  /*2c970*/  BRA `(.L_x_3513) ;  /* 0xffffffcc00687947 */ /* 0x000fec000383ffff */
.L_x_3425:
[----:B------:R-:W-:Y:S01]  /*2c980*/  BSSY B0, `(.L_x_3514) ;  /* 0x0000007000007945 */ /* 0x000fe20003800000 */
[----:B------:R-:W-:Y:S02]  /*2c990*/  IMAD.MOV.U32 R13, RZ, RZ, R3 ;  /* 0x000000ffff0d7224 */ /* 0x000fe400078e0003 */
[----:B------:R-:W-:Y:S02]  /*2c9a0*/  IMAD.MOV.U32 R11, RZ, RZ, 0x1f ;  /* 0x0000001fff0b7424 */ /* 0x000fe400078e00ff */
[----:B------:R-:W-:-:S07]  /*2c9b0*/  IMAD.MOV.U32 R15, RZ, RZ, -0x1 ;  /* 0xffffffffff0f7424 */ /* 0x000fce00078e00ff */
[----:B0123-5:R-:W-:Y:S05]  /*2c9c0*/  WARPSYNC.COLLECTIVE R15, `(.L_x_3515) ;  /* 0x000000000f087348 */ /* 0x02ffea0003c00000 */
[----:B------:R4:W0:Y:S02]  /*2c9d0*/  SHFL.IDX P6, R14, R13, R12, R11 ;  /* 0x0000000c0d0e7389 */ /* 0x00082400000c000b */
[----:B012345:R-:W-:Y:S01]  /*2c9e0*/  ENDCOLLECTIVE ;  /* 0x000000000000791b */ /* 0x03ffe20003800000 */
.L_x_3515:
[----:B------:R-:W-:Y:S05]  /*2c9f0*/  BSYNC B0 ;  /* 0x0000000000007941 */ /* 0x000fea0003800000 */
.L_x_3514:
[----:B------:R-:W-:Y:S01]  /*2ca00*/  IMAD.MOV.U32 R3, RZ, RZ, R14 ;  /* 0x000000ffff037224 */ /* 0x000fe200078e000e */
[----:B------:R-:W-:Y:S06]  /*2ca10*/  BRA `(.L_x_3516) ;  /* 0xffffffcc005c7947 */ /* 0x000fec000383ffff */
.L_x_3429:
[----:B0-----:R0:W2:Y:S02]  /*2ca20*/  SYNCS.PHASECHK.TRANS64.TRYWAIT P0, [R0+URZ+0x32420], R3 ;  /* 0x03242003000075a7 */ /* 0x0010a4000800017f */
[----:B--2---:R-:W-:Y:S05]  /*2ca30*/  @!P0 NANOSLEEP.SYNCS 0x989680 ;  /* 0x009896800000895d */ /* 0x004fea0003900000 */
[----:B------:R-:W2:Y:S02]  /*2ca40*/  @!P0 SYNCS.PHASECHK.TRANS64 P0, [R0+URZ+0x32420], R3 ;  /* 0x03242003000085a7 */ /* 0x000ea4000800007f */
[----:B--2---:R-:W-:Y:S05]  /*2ca50*/  @!P0 BRA `(.L_x_3429) ;  /* 0xfffffffc00f08947 */ /* 0x004fea000383ffff */
[----:B------:R-:W-:Y:S05]  /*2ca60*/  BRA `(.L_x_3517) ;  /* 0xffffffd000e07947 */ /* 0x000fea000383ffff */
.L_x_3430:
        /* <DEDUP_REMOVED lines=11> */
.L_x_3519:
[----:B------:R-:W-:Y:S05]  /*2cb20*/  BSYNC B0 ;  /* 0x0000000000007941 */ /* 0x000fea0003800000 */
.L_x_3518:
[----:B------:R-:W-:Y:S05]  /*2cb30*/  BRA `(.L_x_3520) ;  /* 0xffffffd000c87947 */ /* 0x000fea000383ffff */
.L_x_3433:
[----:B------:R-:W-:Y:S01]  /*2cb40*/  BSSY B1, `(.L_x_3521) ;  /* 0x0000006000017945 */ /* 0x000fe20003800000 */
[----:B------:R-:W-:-:S07]  /*2cb50*/  IMAD.MOV.U32 R15, RZ, RZ, -0x1 ;  /* 0xffffffffff0f7424 */ /* 0x000fce00078e00ff */
[----:B012--5:R-:W-:Y:S05]  /*2cb60*/  WARPSYNC.COLLECTIVE R15, `(.L_x_3522) ;  /* 0x000000000f0c7348 */ /* 0x027fea0003c00000 */
[----:B------:R-:W-:Y:S02]  /*2cb70*/  ELECT P6, UR62, PT ;  /* 0x00000000003e782f */ /* 0x000fe400038c0000 */
[----:B------:R-:W-:Y:S01]  /*2cb80*/  MOV R14, UR62 ;  /* 0x0000003e000e7c02 */ /* 0x000fe20008000f00 */
[----:B012--5:R-:W-:Y:S10]  /*2cb90*/  ENDCOLLECTIVE ;  /* 0x000000000000791b */ /* 0x027ff40003800000 */
.L_x_3522:
[----:B------:R-:W-:Y:S05]  /*2cba0*/  BSYNC B1 ;  /* 0x0000000000017941 */ /* 0x000fea0003800000 */
.L_x_3521:
[----:B------:R-:W-:Y:S05]  /*2cbb0*/  BRA `(.L_x_3523) ;  /* 0xffffffd000c07947 */ /* 0x000fea000383ffff */
.L_x_3435:
[----:B0-----:R0:W2:Y:S02]  /*2cbc0*/  SYNCS.PHASECHK.TRANS64.TRYWAIT P0, [R6+URZ], R5 ;  /* 0x00000005060075a7 */ /* 0x0010a4000800017f */
[----:B--2---:R-:W-:Y:S05]  /*2cbd0*/  @!P0 NANOSLEEP.SYNCS 0x989680 ;  /* 0x009896800000895d */ /* 0x004fea0003900000 */
[----:B------:R-:W2:Y:S02]  /*2cbe0*/  @!P0 SYNCS.PHASECHK.TRANS64 P0, [R6+URZ], R5 ;  /* 0x00000005060085a7 */ /* 0x000ea4000800007f */
[----:B--2---:R-:W-:Y:S05]  /*2cbf0*/  @!P0 BRA `(.L_x_3435) ;  /* 0xfffffffc00f08947 */ /* 0x004fea000383ffff */
[----:B------:R-:W-:Y:S05]  /*2cc00*/  BRA `(.L_x_3524) ;  /* 0xffffffd000fc7947 */ /* 0x000fea000383ffff */
.L_x_3436:
[----:B--2---:R2:W3:Y:S02]  /*2cc10*/  SYNCS.PHASECHK.TRANS64.TRYWAIT P0, [R7+URZ], R2 ;  /* 0x00000002070075a7 */ /* 0x0044e4000800017f */
[----:B---3--:R-:W-:Y:S05]  /*2cc20*/  @!P0 NANOSLEEP.SYNCS 0x989680 ;  /* 0x009896800000895d */ /* 0x008fea0003900000 */
[----:B------:R-:W3:Y:S02]  /*2cc30*/  @!P0 SYNCS.PHASECHK.TRANS64 P0, [R7+URZ], R2 ;  /* 0x00000002070085a7 */ /* 0x000ee4000800007f */
[----:B---3--:R-:W-:Y:S05]  /*2cc40*/  @!P0 BRA `(.L_x_3436) ;  /* 0xfffffffc00f08947 */ /* 0x008fea000383ffff */
[----:B------:R-:W-:Y:S05]  /*2cc50*/  BRA `(.L_x_3525) ;  /* 0xffffffd000f07947 */ /* 0x000fea000383ffff */
.L_x_3438:
[----:B---3--:R3:W4:Y:S02]  /*2cc60*/  SYNCS.PHASECHK.TRANS64.TRYWAIT P0, [R4+URZ], R5 ;  /* 0x00000005040075a7 */ /* 0x008724000800017f */
[----:B----4-:R-:W-:Y:S05]  /*2cc70*/  @!P0 NANOSLEEP.SYNCS 0x989680 ;  /* 0x009896800000895d */ /* 0x010fea0003900000 */
[----:B------:R-:W4:Y:S02]  /*2cc80*/  @!P0 SYNCS.PHASECHK.TRANS64 P0, [R4+URZ], R5 ;  /* 0x00000005040085a7 */ /* 0x000f24000800007f */
[----:B----4-:R-:W-:Y:S05]  /*2cc90*/  @!P0 BRA `(.L_x_3438) ;  /* 0xfffffffc00f08947 */ /* 0x010fea000383ffff */
[----:B------:R-:W-:Y:S05]  /*2cca0*/  BRA `(.L_x_3526) ;  /* 0xffffffd000f87947 */ /* 0x000fea000383ffff */
        .type           $_ZN7cutlass13device_kernelIN5flash11enable_sm90INS1_16FlashAttnFwdSm90INS1_25CollectiveMainloopFwdSm90ILi2EN4cute5tupleIJNS5_1CILi1EEES8_S8_EEENS6_IJNS7_ILi128EEENS7_ILi96EEENS7_ILi64EEEEEELi256ENS_10bfloat16_tEfNS_4arch4Sm90ELb0ELb1ELb1ELb1ELb0ELb0ELb1ELb1ELb0ELb1ELb0ELb0EEENS1_21CollectiveEpilogueFwdINS6_IJSA_NS7_ILi256EEESB_EEES9_SE_SG_Li256ELb1ELb1ELb0ELb0EEENS1_36VarlenDynamicPersistentTileSchedulerILi128ELi96ELi256ELi128ELb0ELb1ELb1ELb1ELb0ELb1EEEEEEEEEvNT_6ParamsE$_ZZN5flash25CollectiveMainloopFwdSm90ILi2EN4cute5tupleIJNS1_1CILi1EEES4_S4_EEENS2_IJNS3_ILi128EEENS3_ILi96EEENS3_ILi64EEEEEELi256EN7cutlass10bfloat16_tEfNSA_4arch4Sm90ELb0ELb1ELb1ELb1ELb0ELb0ELb1ELb1ELb0ELb1ELb0ELb0EE3mmaINS_16FlashAttnFwdSm90ISE_NS_21CollectiveEpilogueFwdINS2_IJS6_NS3_ILi256EEES7_EEES5_SB_SD_Li256ELb1ELb1ELb0ELb0EEENS_36VarlenDynamicPersistentTileSchedulerILi128ELi96ELi256ELi128ELb0ELb1ELb1ELb1ELb0ELb1EEEE13SharedStorageENS1_6TensorINS1_11ArrayEngineIfLm128EEENS1_6LayoutINS2_IJNS2_IJNS3_ILi2EEEST_NS3_ILi32EEEEEES4_S4_EEENS2_IJNS2_IJS4_ST_NS3_ILi4EEEEEENS3_ILi0EEESZ_EEEEEEENS_7SoftmaxILi2ELi0EEEEEbRKNSE_6ParamsENSA_25PipelineTmaAsyncNoClusterILi2ENSA_16PipelineTmaAsyncILi2EEEEES1B_RNSA_13PipelineStateILj2EEERT0_RT1_iRiRKNS_16SeqlenInfoQKNewKILb1ELb0EEENS2_IJiiiiEEERT_ENKUliT_T0_T1_E_clIZSF_ISO_S12_S14_EbS17_S1B_S1B_S1E_S1G_S1I_iS1J_S1N_S1O_S1Q_EUlRS1R_iE1_NS3_ILb0EEENS3_ILb1EEEEEDaiS1R_S1S_S1T_,@function
        .size           $_ZN7cutlass13device_kernelIN5flash11enable_sm90INS1_16FlashAttnFwdSm90INS1_25CollectiveMainloopFwdSm90ILi2EN4cute5tupleIJNS5_1CILi1EEES8_S8_EEENS6_IJNS7_ILi128EEENS7_ILi96EEENS7_ILi64EEEEEELi256ENS_10bfloat16_tEfNS_4arch4Sm90ELb0ELb1ELb1ELb1ELb0ELb0ELb1ELb1ELb0ELb1ELb0ELb0EEENS1_21CollectiveEpilogueFwdINS6_IJSA_NS7_ILi256EEESB_EEES9_SE_SG_Li256ELb1ELb1ELb0ELb0EEENS1_36VarlenDynamicPersistentTileSchedulerILi128ELi96ELi256ELi128ELb0ELb1ELb1ELb1ELb0ELb1EEEEEEEEEvNT_6ParamsE$_ZZN5flash25CollectiveMainloopFwdSm90ILi2EN4cute5tupleIJNS1_1CILi1EEES4_S4_EEENS2_IJNS3_ILi128EEENS3_ILi96EEENS3_ILi64EEEEEELi256EN7cutlass10bfloat16_tEfNSA_4arch4Sm90ELb0ELb1ELb1ELb1ELb0ELb0ELb1ELb1ELb0ELb1ELb0ELb0EE3mmaINS_16FlashAttnFwdSm90ISE_NS_21CollectiveEpilogueFwdINS2_IJS6_NS3_ILi256EEES7_EEES5_SB_SD_Li256ELb1ELb1ELb0ELb0EEENS_36VarlenDynamicPersistentTileSchedulerILi128ELi96ELi256ELi128ELb0ELb1ELb1ELb1ELb0ELb1EEEE13SharedStorageENS1_6TensorINS1_11ArrayEngineIfLm128EEENS1_6LayoutINS2_IJNS2_IJNS3_ILi2EEEST_NS3_ILi32EEEEEES4_S4_EEENS2_IJNS2_IJS4_ST_NS3_ILi4EEEEEENS3_ILi0EEESZ_EEEEEEENS_7SoftmaxILi2ELi0EEEEEbRKNSE_6ParamsENSA_25PipelineTmaAsyncNoClusterILi2ENSA_16PipelineTmaAsyncILi2EEEEES1B_RNSA_13PipelineStateILj2EEERT0_RT1_iRiRKNS_16SeqlenInfoQKNewKILb1ELb0EEENS2_IJiiiiEEERT_ENKUliT_T0_T1_E_clIZSF_ISO_S12_S14_EbS17_S1B_S1B_S1E_S1G_S1I_iS1J_S1N_S1O_S1Q_EUlRS1R_iE1_NS3_ILb0EEENS3_ILb1EEEEEDaiS1R_S1S_S1T_,(.L_x_6041 - $_ZN7cutlass13device_kernelIN5flash11enable_sm90INS1_16FlashAttnFwdSm90INS1_25CollectiveMainloopFwdSm90ILi2EN4cute5tupleIJNS5_1CILi1EEES8_S8_EEENS6_IJNS7_ILi128EEENS7_ILi96EEENS7_ILi64EEEEEELi256ENS_10bfloat16_tEfNS_4arch4Sm90ELb0ELb1ELb1ELb1ELb0ELb0ELb1ELb1ELb0ELb1ELb0ELb0EEENS1_21CollectiveEpilogueFwdINS6_IJSA_NS7_ILi256EEESB_EEES9_SE_SG_Li256ELb1ELb1ELb0ELb0EEENS1_36VarlenDynamicPersistentTileSchedulerILi128ELi96ELi256ELi128ELb0ELb1ELb1ELb1ELb0ELb1EEEEEEEEEvNT_6ParamsE$_ZZN5flash25CollectiveMainloopFwdSm90ILi2EN4cute5tupleIJNS1_1CILi1EEES4_S4_EEENS2_IJNS3_ILi128EEENS3_ILi96EEENS3_ILi64EEEEEELi256EN7cutlass10bfloat16_tEfNSA_4arch4Sm90ELb0ELb1ELb1ELb1ELb0ELb0ELb1ELb1ELb0ELb1ELb0ELb0EE3mmaINS_16FlashAttnFwdSm90ISE_NS_21CollectiveEpilogueFwdINS2_IJS6_NS3_ILi256EEES7_EEES5_SB_SD_Li256ELb1ELb1ELb0ELb0EEENS_36VarlenDynamicPersistentTileSchedulerILi128ELi96ELi256ELi128ELb0ELb1ELb1ELb1ELb0ELb1EEEE13SharedStorageENS1_6TensorINS1_11ArrayEngineIfLm128EEENS1_6LayoutINS2_IJNS2_IJNS3_ILi2EEEST_NS3_ILi32EEEEEES4_S4_EEENS2_IJNS2_IJS4_ST_NS3_ILi4EEEEEENS3_ILi0EEESZ_EEEEEEENS_7SoftmaxILi2ELi0EEEEEbRKNSE_6ParamsENSA_25PipelineTmaAsyncNoClusterILi2ENSA_16PipelineTmaAsyncILi2EEEEES1B_RNSA_13PipelineStateILj2EEERT0_RT1_iRiRKNS_16SeqlenInfoQKNewKILb1ELb0EEENS2_IJiiiiEEERT_ENKUliT_T0_T1_E_clIZSF_ISO_S12_S14_EbS17_S1B_S1B_S1E_S1G_S1I_iS1J_S1N_S1O_S1Q_EUlRS1R_iE1_NS3_ILb0EEENS3_ILb1EEEEEDaiS1R_S1S_S1T_)
$_ZN7cutlass13device_kernelIN5flash11enable_sm90INS1_16FlashAttnFwdSm90INS1_25CollectiveMainloopFwdSm90ILi2EN4cute5tupleIJNS5_1CILi1EEES8_S8_EEENS6_IJNS7_ILi128EEENS7_ILi96EEENS7_ILi64EEEEEELi256ENS_10bfloat16_tEfNS_4arch4Sm90ELb0ELb1ELb1ELb1ELb0ELb0ELb1ELb1ELb0ELb1ELb0ELb0EEENS1_21CollectiveEpilogueFwdINS6_IJSA_NS7_ILi256EEESB_EEES9_SE_SG_Li256ELb1ELb1ELb0ELb0EEENS1_36VarlenDynamicPersistentTileSchedulerILi128ELi96ELi256ELi128ELb0ELb1ELb1ELb1ELb0ELb1EEEEEEEEEvNT_6ParamsE$_ZZN5flash25CollectiveMainloopFwdSm90ILi2EN4cute5tupleIJNS1_1CILi1EEES4_S4_EEENS2_IJNS3_ILi128EEENS3_ILi96EEENS3_ILi64EEEEEELi256EN7cutlass10bfloat16_tEfNSA_4arch4Sm90ELb0ELb1ELb1ELb1ELb0ELb0ELb1ELb1ELb0ELb1ELb0ELb0EE3mmaINS_16FlashAttnFwdSm90ISE_NS_21CollectiveEpilogueFwdINS2_IJS6_NS3_ILi256EEES7_EEES5_SB_SD_Li256ELb1ELb1ELb0ELb0EEENS_36VarlenDynamicPersistentTileSchedulerILi128ELi96ELi256ELi128ELb0ELb1ELb1ELb1ELb0ELb1EEEE13SharedStorageENS1_6TensorINS1_11ArrayEngineIfLm128EEENS1_6LayoutINS2_IJNS2_IJNS3_ILi2EEEST_NS3_ILi32EEEEEES4_S4_EEENS2_IJNS2_IJS4_ST_NS3_ILi4EEEEEENS3_ILi0EEESZ_EEEEEEENS_7SoftmaxILi2ELi0EEEEEbRKNSE_6ParamsENSA_25PipelineTmaAsyncNoClusterILi2ENSA_16PipelineTmaAsyncILi2EEEEES1B_RNSA_13PipelineStateILj2EEERT0_RT1_iRiRKNS_16SeqlenInfoQKNewKILb1ELb0EEENS2_IJiiiiEEERT_ENKUliT_T0_T1_E_clIZSF_ISO_S12_S14_EbS17_S1B_S1B_S1E_S1G_S1I_iS1J_S1N_S1O_S1Q_EUlRS1R_iE1_NS3_ILb0EEENS3_ILb1EEEEEDaiS1R_S1S_S1T_:
        /* <DEDUP_REMOVED lines=46> */
.L_x_3528:
[----:B------:R-:W-:Y:S05]  /*2cf90*/  BSYNC B3 ;  /* 0x0000000000037941 */ /* 0x000fea0003800000 */
.L_x_3527:
        /* <DEDUP_REMOVED lines=17> */
.L_x_3530:
[----:B------:R-:W-:Y:S05]  /*2d0b0*/  BSYNC B3 ;  /* 0x0000000000037941 */ /* 0x000fea0003800000 */
.L_x_3529:
        /* <DEDUP_REMOVED lines=10> */
.L_x_3532:
[----:B------:R-:W-:Y:S05]  /*2d160*/  BSYNC B3 ;  /* 0x0000000000037941 */ /* 0x000fea0003800000 */
.L_x_3531:
        /* <DEDUP_REMOVED lines=92> */
.L_x_3535:
[----:B------:R-:W-:Y:S05]  /*2d730*/  BSYNC B3 ;  /* 0x0000000000037941 */ /* 0x000fea0003800000 */
.L_x_3534:
        /* <DEDUP_REMOVED lines=17> */
.L_x_3537:
[----:B------:R-:W-:Y:S05]  /*2d850*/  BSYNC B3 ;  /* 0x0000000000037941 */ /* 0x000fea0003800000 */
.L_x_3536:
        /* <DEDUP_REMOVED lines=10> */
.L_x_3539:
[----:B------:R-:W-:Y:S05]  /*2d900*/  BSYNC B3 ;  /* 0x0000000000037941 */ /* 0x000fea0003800000 */
.L_x_3538:
        /* <DEDUP_REMOVED lines=324> */
[----:B------:R-:W3:Y:S02]  /*2ed50*/  LD.E R78, desc[UR4][R2.64] ;  /* 0x00000004024e7980 */ /* 0x000ee4000c101900 */
        /* <DEDUP_REMOVED lines=19> */
[----:B------:R-:W-:-:S02]  /*2ee90*/  FMUL.FTZ R34, R49, R75 ;  /* 0x0000004b31227220 */ /* 0x000fc40000410000 */
[----:B------:R0:W1:Y:S01]  /*2eea0*/  MUFU.TANH R81, R35 ;  /* 0x0000002300517308 */ /* 0x0000620000002400 */
[-C--:B------:R-:W-:Y:S01]  /*2eeb0*/  FMUL.FTZ R21, R25, R75.reuse ;  /* 0x0000004b19157220 */ /* 0x080fe20000410000 */
[-C--:B------:R-:W-:Y:S01]  /*2eec0*/  FMUL.FTZ R25, R29, R75.reuse ;  /* 0x0000004b1d197220 */ /* 0x080fe20000410000 */
[----:B------:R-:W-:-:S05]  /*2eed0*/  FMUL.FTZ R29, R37, R75 ;  /* 0x0000004b251d7220 */ /* 0x000fca0000410000 */
[----:B------:R2:W4:Y:S01]  /*2eee0*/  MUFU.TANH R79, R34 ;  /* 0x00000022004f7308 */ /* 0x0005220000002400 */
[----:B0-----:R-:W-:-:S04]  /*2eef0*/  SHF.R.S32.HI R35, RZ, 0x1f, R76 ;  /* 0x0000001fff237819 */ /* 0x001fc8000001144c */
[----:B--2---:R-:W-:Y:S01]  /*2ef00*/  LEA.HI R34, R35, R76, RZ, 0x7 ;  /* 0x0000004c23227211 */ /* 0x004fe200078f38ff */
[----:B------:R-:W-:-:S03]  /*2ef10*/  FMUL.FTZ R8, R24, R75 ;  /* 0x0000004b18087220 */ /* 0x000fc60000410000 */
[----:B------:R-:W-:Y:S01]  /*2ef20*/  LOP3.LUT R37, R34, 0xffffff80, RZ, 0xc0, !PT ;  /* 0xffffff8022257812 */ /* 0x000fe200078ec0ff */
[-C--:B------:R-:W-:Y:S01]  /*2ef30*/  FMUL.FTZ R24, R28, R75.reuse ;  /* 0x0000004b1c187220 */ /* 0x080fe20000410000 */
[-C--:B------:R-:W-:Y:S01]  /*2ef40*/  FMUL.FTZ R28, R36, R75.reuse ;  /* 0x0000004b241c7220 */ /* 0x080fe20000410000 */
[-C--:B------:R-:W-:Y:S02]  /*2ef50*/  FMUL.FTZ R36, R53, R75.reuse ;  /* 0x0000004b35247220 */ /* 0x080fe40000410000 */
[----:B------:R-:W-:Y:S02]  /*2ef60*/  IMAD.IADD R37, R76, 0x1, -R37 ;  /* 0x000000014c257824 */ /* 0x000fe400078e0a25 */
[----:B------:R0:W2:Y:S01]  /*2ef70*/  MUFU.TANH R82, R36 ;  /* 0x0000002400527308 */ /* 0x0000a20000002400 */
[----:B------:R-:W-:Y:S01]  /*2ef80*/  LEA.HI R35, R35, R76, RZ, 0x2 ;  /* 0x0000004c23237211 */ /* 0x000fe200078f10ff */
[-C--:B------:R-:W-:Y:S01]  /*2ef90*/  FMUL.FTZ R15, R38, R75.reuse ;  /* 0x0000004b260f7220 */ /* 0x080fe20000410000 */
[-C--:B------:R-:W-:Y:S01]  /*2efa0*/  FMUL.FTZ R12, R31, R75.reuse ;  /* 0x0000004b1f0c7220 */ /* 0x080fe20000410000 */
[----:B0-----:R-:W-:Y:S01]  /*2efb0*/  SHF.R.S32.HI R36, RZ, 0x1f, R37 ;  /* 0x0000001fff247819 */ /* 0x001fe20000011425 */
[----:B------:R-:W-:Y:S01]  /*2efc0*/  FMUL.FTZ R18, R39, R75 ;  /* 0x0000004b27127220 */ /* 0x000fe20000410000 */
[----:B------:R-:W-:-:S02]  /*2efd0*/  LOP3.LUT R35, R35, 0xfffffffc, RZ, 0xc0, !PT ;  /* 0xfffffffc23237812 */ /* 0x000fc400078ec0ff */
[C---:B------:R-:W-:Y:S01]  /*2efe0*/  LEA.HI R38, R36.reuse, R37, RZ, 0x2 ;  /* 0x0000002524267211 */ /* 0x040fe200078f10ff */
[----:B------:R-:W-:Y:S01]  /*2eff0*/  FMUL.FTZ R31, R41, R75 ;  /* 0x0000004b291f7220 */ /* 0x000fe20000410000 */
[----:B------:R-:W-:Y:S02]  /*2f000*/  LEA.HI R39, R36, R37, RZ, 0x5 ;  /* 0x0000002524277211 */ /* 0x000fe400078f28ff */
[--C-:B------:R-:W-:Y:S02]  /*2f010*/  SHF.R.S32.HI R36, RZ, 0x2, R38.reuse ;  /* 0x00000002ff247819 */ /* 0x100fe40000011426 */
[----:B------:R-:W-:Y:S01]  /*2f020*/  SHF.R.S32.HI R41, RZ, 0x1f, R38 ;  /* 0x0000001fff297819 */ /* 0x000fe20000011426 */
[----:B------:R-:W-:Y:S01]  /*2f030*/  IMAD.IADD R76, R76, 0x1, -R35 ;  /* 0x000000014c4c7824 */ /* 0x000fe200078e0a23 */
[----:B------:R-:W-:Y:S02]  /*2f040*/  SHF.R.S32.HI R35, RZ, 0x7, R34 ;  /* 0x00000007ff237819 */ /* 0x000fe40000011422 */
[----:B------:R-:W-:-:S02]  /*2f050*/  LEA.HI R41, R41, R36, RZ, 0x3 ;  /* 0x0000002429297211 */ /* 0x000fc400078f18ff */
[----:B------:R-:W-:Y:S02]  /*2f060*/  SHF.R.S32.HI R39, RZ, 0x5, R39 ;  /* 0x00000005ff277819 */ /* 0x000fe40000011427 */
[----:B------:R-:W-:Y:S02]  /*2f070*/  LEA.HI R34, R34, R35, RZ, 0x1 ;  /* 0x0000002322227211 */ /* 0x000fe400078f08ff */
[----:B------:R-:W-:Y:S01]  /*2f080*/  LOP3.LUT R41, R41, 0xfffffff8, RZ, 0xc0, !PT ;  /* 0xfffffff829297812 */ /* 0x000fe200078ec0ff */
[----:B---3--:R-:W-:Y:S01]  /*2f090*/  IMAD R78, R78, 0x8, R39 ;  /* 0x000000084e4e7824 */ /* 0x008fe200078e0227 */
[----:B------:R-:W-:Y:S02]  /*2f0a0*/  LOP3.LUT R34, R34, 0x3fffffe, RZ, 0xc0, !PT ;  /* 0x03fffffe22227812 */ /* 0x000fe400078ec0ff */
[----:B------:R-:W-:Y:S01]  /*2f0b0*/  LEA.HI R39, R76, R76, RZ, 0x1 ;  /* 0x0000004c4c277211 */ /* 0x000fe200078f08ff */
[----:B------:R-:W-:Y:S02]  /*2f0c0*/  IMAD.IADD R41, R36, 0x1, -R41 ;  /* 0x0000000124297824 */ /* 0x000fe400078e0a29 */
[----:B------:R-:W-:Y:S01]  /*2f0d0*/  IMAD.IADD R34, R35, 0x1, -R34 ;  /* 0x0000000123227824 */ /* 0x000fe200078e0a22 */
[----:B------:R-:W-:Y:S01]  /*2f0e0*/  LOP3.LUT R39, R39, 0x1ffffffe, RZ, 0xc0, !PT ;  /* 0x1ffffffe27277812 */ /* 0x000fe200078ec0ff */
[----:B------:R-:W-:-:S02]  /*2f0f0*/  IMAD.U32 R41, R78, 0x10, R41 ;  /* 0x000000104e297824 */ /* 0x000fc400078e0029 */
[-C--:B------:R-:W-:Y:S02]  /*2f100*/  FMUL.FTZ R53, R55, R75.reuse ;  /* 0x0000004b37357220 */ /* 0x080fe40000410000 */
[----:B------:R-:W-:Y:S02]  /*2f110*/  IMAD.IADD R39, R76, 0x1, -R39 ;  /* 0x000000014c277824 */ /* 0x000fe400078e0a27 */
[----:B------:R-:W-:Y:S02]  /*2f120*/  IMAD R34, R34, 0x40, R41 ;  /* 0x0000004022227824 */ /* 0x000fe400078e0229 */
[----:B------:R-:W-:Y:S02]  /*2f130*/  FMUL.FTZ R55, R59, R75 ;  /* 0x0000004b3b377220 */ /* 0x000fe40000410000 */
[----:B------:R-:W-:-:S04]  /*2f140*/  IMAD R59, R39, 0x8, R34 ;  /* 0x00000008273b7824 */ /* 0x000fc800078e0222 */
[----:B------:R-:W-:-:S05]  /*2f150*/  @P1 IMAD.HI.U32 R80, R59, R80, RZ ;  /* 0x000000503b501227 */ /* 0x000fca00078e00ff */
[----:B------:R-:W-:Y:S01]  /*2f160*/  @P1 SHF.R.U32.HI R59, RZ, R77, R80 ;  /* 0x0000004dff3b1219 */ /* 0x000fe20000011650 */
[-C--:B------:R-:W-:Y:S01]  /*2f170*/  FMUL.FTZ R20, R48, R75.reuse ;  /* 0x0000004b30147220 */ /* 0x080fe20000410000 */
[-C--:B------:R-:W-:Y:S01]  /*2f180*/  FMUL.FTZ R56, R56, R75.reuse ;  /* 0x0000004b38387220 */ /* 0x080fe20000410000 */
[-C--:B------:R-:W-:Y:S01]  /*2f190*/  FMUL.FTZ R57, R57, R75.reuse ;  /* 0x0000004b39397220 */ /* 0x080fe20000410000 */
[----:B------:R-:W-:Y:S01]  /*2f1a0*/  LOP3.LUT R38, R38, 0x7ffffffc, RZ, 0xc0, !PT ;  /* 0x7ffffffc26267812 */ /* 0x000fe200078ec0ff */
[----:B------:R-:W0:Y:S01]  /*2f1b0*/  SHFL.IDX PT, R39, R59, RZ, 0x1c1f ;  /* 0x001c1fff3b277589 */ /* 0x000e2200000e0000 */
[-C--:B------:R-:W-:Y:S01]  /*2f1c0*/  FMUL.FTZ R9, R27, R75.reuse ;  /* 0x0000004b1b097220 */ /* 0x080fe20000410000 */
[----:B------:R-:W-:Y:S02]  /*2f1d0*/  IMAD.MOV.U32 R35, RZ, RZ, -0x60 ;  /* 0xffffffa0ff237424 */ /* 0x000fe400078e00ff */
        /* <DEDUP_REMOVED lines=18> */
[-C--:B---3--:R-:W-:Y:S01]  /*2f300*/  FMUL.FTZ R20, R63, R75.reuse ;  /* 0x0000004b3f147220 */ /* 0x088fe20000410000 */
[-C--:B------:R-:W-:Y:S01]  /*2f310*/  FMUL.FTZ R64, R64, R75.reuse ;  /* 0x0000004b40407220 */ /* 0x080fe20000410000 */
[-C--:B------:R-:W-:Y:S01]  /*2f320*/  FMUL.FTZ R65, R65, R75.reuse ;  /* 0x0000004b41417220 */ /* 0x080fe20000410000 */
[-C--:B------:R-:W-:Y:S01]  /*2f330*/  FMUL.FTZ R50, R66, R75.reuse ;  /* 0x0000004b42327220 */ /* 0x080fe20000410000 */
[----:B------:R3:W0:Y:S01]  /*2f340*/  MUFU.TANH R84, R57 ;  /* 0x0000003900547308 */ /* 0x0006220000002400 */
[-C--:B------:R-:W-:Y:S01]  /*2f350*/  FMUL.FTZ R51, R67, R75.reuse ;  /* 0x0000004b43337220 */ /* 0x080fe20000410000 */
[-C--:B------:R-:W-:Y:S01]  /*2f360*/  FMUL.FTZ R68, R68, R75.reuse ;  /* 0x0000004b44447220 */ /* 0x080fe20000410000 */
[-C--:B------:R-:W-:Y:S01]  /*2f370*/  FMUL.FTZ R69, R69, R75.reuse ;  /* 0x0000004b45457220 */ /* 0x080fe20000410000 */
[----:B-1----:R-:W-:Y:S01]  /*2f380*/  FMUL.FTZ R56, R70, R75 ;  /* 0x0000004b46387220 */ /* 0x002fe20000410000 */
[----:B------:R-:W-:-:S02]  /*2f390*/  IMAD.IADD R38, R37, 0x1, -R38 ;  /* 0x0000000125267824 */ /* 0x000fc400078e0a26 */
[----:B------:R-:W-:Y:S02]  /*2f3a0*/  IMAD R35, R10, R35, 0x1 ;  /* 0x000000010a237424 */ /* 0x000fe400078e0223 */
[-C--:B---3--:R-:W-:Y:S01]  /*2f3b0*/  FMUL.FTZ R57, R71, R75.reuse ;  /* 0x0000004b47397220 */ /* 0x088fe20000410000 */
[----:B------:R-:W-:Y:S01]  /*2f3c0*/  FMUL.FTZ R44, R44, R75 ;  /* 0x0000004b2c2c7220 */ /* 0x000fe20000410000 */
[----:B------:R-:W-:Y:S01]  /*2f3d0*/  IMAD R35, R38, -0x2, R35 ;  /* 0xfffffffe26237824 */ /* 0x000fe200078e0223 */
[----:B------:R-:W1:Y:S04]  /*2f3e0*/  MUFU.TANH R8, R8 ;  /* 0x0000000800087308 */ /* 0x000e680000002400 */
[----:B------:R-:W-:-:S04]  /*2f3f0*/  IADD3 R37, -R6, R35, R3 ;  /* 0x0000002306257210 */ /* 0x000fc80007ffe103 */
[----:B------:R-:W3:Y:S01]  /*2f400*/  MUFU.TANH R21, R21 ;  /* 0x0000001500157308 */ /* 0x000ee20000002400 */
        /* <DEDUP_REMOVED lines=63> */
.L_x_3546:
[----:B------:R-:W-:Y:S05]  /*2f800*/  BSYNC B5 ;  /* 0x0000000000057941 */ /* 0x000fea0003800000 */
.L_x_3545:
[----:B------:R-:W-:Y:S01]  /*2f810*/  LOP3.LUT R34, RZ, R34, RZ, 0x33, !PT ;  /* 0x00000022ff227212 */ /* 0x000fe200078e33ff */
[----:B------:R-:W-:Y:S06]  /*2f820*/  BRA `(.L_x_3547) ;  /* 0x0000000000287947 */ /* 0x000fec0003800000 */
.L_x_3544:
        /* <DEDUP_REMOVED lines=10> */
.L_x_3547:
[----:B------:R-:W-:Y:S05]  /*2f8d0*/  BSYNC B4 ;  /* 0x0000000000047941 */ /* 0x000fea0003800000 */
.L_x_3543:
[----:B------:R-:W-:-:S05]  /*2f8e0*/  IMAD R35, R7, R34, R66 ;  /* 0x0000002207237224 */ /* 0x000fca00078e0242 */
[----:B------:R-:W-:Y:S02]  /*2f8f0*/  VIMNMX R62, R62, R35, !PT ;  /* 0x000000233e3e7248 */ /* 0x000fe40007fe0100 */
[----:B------:R-:W-:-:S07]  /*2f900*/  VIADDMNMX R60, R35, R7, R60, PT ;  /* 0x00000007233c7246 */ /* 0x000fce000380013c */
.L_x_3542:
[----:B------:R-:W-:Y:S05]  /*2f910*/  BSYNC B3 ;  /* 0x0000000000037941 */ /* 0x000fea0003800000 */
.L_x_3541:
        /* <DEDUP_REMOVED lines=90> */
[----:B-1----:R-:W-:Y:S02]  /*2fec0*/  FSEL R27, R85, -INF , !P3 ;  /* 0xff800000551b7808 */ /* 0x002fe40005800000 */
        /* <DEDUP_REMOVED lines=46> */
.L_x_3553:
[----:B------:R-:W-:Y:S05]  /*301b0*/  BSYNC B5 ;  /* 0x0000000000057941 */ /* 0x000fea0003800000 */
.L_x_3552:
[----:B------:R-:W-:Y:S01]  /*301c0*/  LOP3.LUT R6, RZ, R6, RZ, 0x33, !PT ;  /* 0x00000006ff067212 */ /* 0x000fe200078e33ff */
[----:B------:R-:W-:Y:S06]  /*301d0*/  BRA `(.L_x_3554) ;  /* 0x0000000000287947 */ /* 0x000fec0003800000 */
.L_x_3551:
        /* <DEDUP_REMOVED lines=10> */
.L_x_3554:
[----:B------:R-:W-:Y:S05]  /*30280*/  BSYNC B4 ;  /* 0x0000000000047941 */ /* 0x000fea0003800000 */
.L_x_3550:
[----:B------:R-:W-:-:S05]  /*30290*/  IMAD R6, R7, R6, R66 ;  /* 0x0000000607067224 */ /* 0x000fca00078e0242 */
[----:B------:R-:W-:Y:S02]  /*302a0*/  VIADDMNMX R62, R6, R7, R62, PT ;  /* 0x00000007063e7246 */ /* 0x000fe4000380013e */
[----:B------:R-:W-:-:S07]  /*302b0*/  VIMNMX R63, R63, R6, !PT ;  /* 0x000000063f3f7248 */ /* 0x000fce0007fe0100 */
.L_x_3549:
[----:B------:R-:W-:Y:S05]  /*302c0*/  BSYNC B3 ;  /* 0x0000000000037941 */ /* 0x000fea0003800000 */
.L_x_3548:
        /* <DEDUP_REMOVED lines=135> */
[----:B------:R-:W-:Y:S01]  /*30b40*/  FMNMX.FTZ R9, R58, R9, !PT ;  /* 0x000000093a097209 */ /* 0x000fe20007810000 */
[----:B------:R-:W2:Y:S01]  /*30b50*/  LD.E R66, desc[UR4][R6.64+0x20] ;  /* 0x0000200406427980 */ /* 0x000ea2000c101900 */
        /* <DEDUP_REMOVED lines=93> */
[----:B------:R-:W-:Y:S01]  /*31130*/  FFMA.FTZ R156, R20, R69, -R66 ;  /* 0x00000045149c7223 */ /* 0x000fe20000010842 */
[----:B0-----:R-:W-:-:S05]  /*31140*/  FADD.FTZ R8, R218, R63 ;  /* 0x0000003fda087221 */ /* 0x001fca0000010000 */
[----:B------:R-:W0:Y:S01]  /*31150*/  MUFU.EX2 R21, R37 ;  /* 0x0000002500157308 */ /* 0x000e220000000800 */
[----:B-1----:R-:W-:Y:S01]  /*31160*/  FADD.FTZ R24, R216, R7 ;  /* 0x00000007d8187221 */ /* 0x002fe20000010000 */
[----:B------:R-:W-:-:S06]  /*31170*/  FFMA.FTZ R12, R18, R69, -R66 ;  /* 0x00000045120c7223 */ /* 0x000fcc0000010842 */
[----:B------:R-:W1:Y:S01]  /*31180*/  MUFU.EX2 R15, R6 ;  /* 0x00000006000f7308 */ /* 0x000e620000000800 */
[----:B------:R-:W-:Y:S01]  /*31190*/  FFMA.FTZ R11, R19, R69, -R66 ;  /* 0x00000045130b7223 */ /* 0x000fe20000010842 */
[----:B--2---:R-:W-:-:S06]  /*311a0*/  FADD.FTZ R7, R217, R8 ;  /* 0x00000008d9077221 */ /* 0x004fcc0000010000 */
[----:B------:R-:W2:Y:S01]  /*311b0*/  MUFU.EX2 R20, R38 ;  /* 0x0000002600147308 */ /* 0x000ea20000000800 */
[----:B-----5:R-:W-:-:S07]  /*311c0*/  FADD.FTZ R24, R155, R24 ;  /* 0x000000189b187221 */ /* 0x020fce0000010000 */
        /* <DEDUP_REMOVED lines=487> */
[----:B--2---:R-:W2:Y:S01]  /*33040*/  LD.E R3, desc[UR6][R6.64+0x1fc] ;  /* 0x0001fc0606037980 */ /* 0x004ea2000c101900 */
[----:B------:R-:W-:Y:S01]  /*33050*/  LEA.HI R28, R203, 0x8, RZ, 0x19 ;  /* 0x00000008cb1c7811 */ /* 0x000fe200078fc8ff */
[----:B--2---:R-:W-:-:S05]  /*33060*/  FMUL.FTZ R29, R32, R3 ;  /* 0x00000003201d7220 */ /* 0x004fca0000410000 */
[----:B------:R2:W-:Y:S04]  /*33070*/  ST.E desc[UR4][R6.64+0x1fc], R29 ;  /* 0x0001fc1d06007985 */ /* 0x0005e8000c101904 */
[----:B------:R-:W3:Y:S01]  /*33080*/  LDL.64 R2, [R0+0x80] ;  /* 0x0000800000027983 */ /* 0x000ee20000100a00 */
[----:B------:R4:W-:Y:S06]  /*33090*/  BAR.SYNC.DEFER_BLOCKING R28, 0x100 ;  /* 0x0004001c0000751d */ /* 0x0009ec0000010000 */
[----:B------:R-:W5:Y:S04]  /*330a0*/  LDL.64 R26, [R0] ;  /* 0x00000000001a7983 */ /* 0x000f680000100a00 */
[----:B-1----:R-:W2:Y:S04]  /*330b0*/  LDL.64 R24, [R0+0x98] ;  /* 0x0000980000187983 */ /* 0x002ea80000100a00 */
[----:B0-----:R-:W4:Y:S04]  /*330c0*/  LDL.64 R8, [R0+0x88] ;  /* 0x0000880000087983 */ /* 0x001f280000100a00 */
[----:B---3--:R-:W3:Y:S04]  /*330d0*/  LD.E R31, desc[UR4][R2.64] ;  /* 0x00000004021f7980 */ /* 0x008ee8000c101900 */
[----:B-----5:R-:W5:Y:S04]  /*330e0*/  LD.E R221, desc[UR6][R26.64] ;  /* 0x000000061add7980 */ /* 0x020f68000c101900 */
[----:B--2---:R-:W5:Y:S04]  /*330f0*/  LD.E.64 R6, desc[UR4][R24.64] ;  /* 0x0000000418067980 */ /* 0x004f68000c101b00 */
        /* <DEDUP_REMOVED lines=13> */
[----:B-1----:R-:W4:Y:S04]  /*331d0*/  LD.E R27, desc[UR6][R2.64+0x1c] ;  /* 0x00001c06021b7980 */ /* 0x002f28000c101900 */
[----:B----4-:R1:W-:Y:S04]  /*331e0*/  ST.E desc[UR4][R2.64+0x1c], R27 ;  /* 0x00001c1b02007985 */ /* 0x0103e8000c101904 */
[----:B--2---:R-:W2:Y:S04]  /*331f0*/  LD.E R25, desc[UR6][R2.64+0x20] ;  /* 0x0000200602197980 */ /* 0x004ea8000c101900 */
[----:B--2---:R2:W-:Y:S04]  /*33200*/  ST.E desc[UR4][R2.64+0x20], R25 ;  /* 0x0000201902007985 */ /* 0x0045e8000c101904 */
[----:B0-----:R-:W4:Y:S04]  /*33210*/  LD.E R29, desc[UR6][R2.64+0x24] ;  /* 0x00002406021d7980 */ /* 0x001f28000c101900 */
[----:B----4-:R0:W-:Y:S04]  /*33220*/  ST.E desc[UR4][R2.64+0x24], R29 ;  /* 0x0000241d02007985 */ /* 0x0101e8000c101904 */
[----:B---3--:R-:W3:Y:S04]  /*33230*/  LD.E R31, desc[UR6][R2.64+0x28] ;  /* 0x00002806021f7980 */ /* 0x008ee8000c101900 */
        /* <DEDUP_REMOVED lines=230> */
[----:B----4-:R-:W-:Y:S04]  /*340a0*/  ST.E desc[UR4][R2.64+0x1f4], R29 ;  /* 0x0001f41d02007985 */ /* 0x010fe8000c101904 */
        /* <DEDUP_REMOVED lines=37> */
[----:B------:R-:W4:Y:S04]  /*34300*/  LD.E R24, desc[UR30][R2.64] ;  /* 0x0000001e02187980 */ /* 0x000f28000c101900 */
[----:B--2---:R-:W4:Y:S04]  /*34310*/  LD.E R25, desc[UR32][R2.64+0x4] ;  /* 0x0000042002197980 */ /* 0x004f28000c101900 */
[----:B------:R-:W4:Y:S04]  /*34320*/  LD.E R26, desc[UR34][R2.64+0x8] ;  /* 0x00000822021a7980 */ /* 0x000f28000c101900 */
[----:B0-----:R-:W4:Y:S04]  /*34330*/  LD.E R27, desc[UR46][R2.64+0xc] ;  /* 0x00000c2e021b7980 */ /* 0x001f28000c101900 */
        /* <DEDUP_REMOVED lines=123> */
[----:B------:R-:W4:Y:S01]  /*34af0*/  LD.E R151, desc[UR54][R2.64+0x1fc] ;  /* 0x0001fc3602977980 */ /* 0x000f22000c101900 */
[----:B-----5:R-:W-:Y:S01]  /*34b00*/  IMAD R6, R221, 0xc00, R6 ;  /* 0x00000c00dd067824 */ /* 0x020fe200078e0206 */
        /* <DEDUP_REMOVED lines=28> */
[----:B----4-:R-:W-:-:S06]  /*34cd0*/  WARPGROUP.ARRIVE ;  /* 0x00000000000079c5 */ /* 0x010fcc0000000000 */
        /* <DEDUP_REMOVED lines=23> */
[----:B------:R-:W-:Y:S02]  /*34e50*/  R2UR UR6, R4 ;  /* 0x00000000040672ca */ /* 0x000fe400000e0000 */
[----:B------:R-:W-:-:S09]  /*34e60*/  R2UR UR7, R5 ;  /* 0x00000000050772ca */ /* 0x000fd200000e0000 */
        /* <DEDUP_REMOVED lines=3857> */
[----:B------:R-:W-:-:S04]  /*43f80*/  R2UR UR7, R7 ;  /* 0x00000000070772ca */ /* 0x000fc800000e0000 */
[----:B------:R-:W-:Y:S02]  /*43f90*/  R2UR UR6, R6 ;  /* 0x00000000060672ca */ /* 0x000fe400000e0000 */
[----:B------:R-:W-:Y:S02]  /*43fa0*/  F2FP.BF16.F32.PACK_AB R152, R187, R188 ;  /* 0x000000bcbb98723e */ /* 0x000fe400000010ff */
        /* <DEDUP_REMOVED lines=1175> */
.L_x_3555:
[----:B------:R-:W-:-:S04]  /*48920*/  IMAD.MOV.U32 R215, RZ, RZ, 0x0 ;  /* 0x00000000ffd77424 */ /* 0x000fc800078e00ff */
[----:B01----:R-:W-:Y:S05]  /*48930*/  RET.REL.NODEC R214 `(_ZN7cutlass13device_kernelIN5flash11enable_sm90INS1_16FlashAttnFwdSm90INS1_25CollectiveMainloopFwdSm90ILi2EN4cute5tupleIJNS5_1CILi1EEES8_S8_EEENS6_IJNS7_ILi128EEENS7_ILi96EEENS7_ILi64EEEEEELi256ENS_10bfloat16_tEfNS_4arch4Sm90ELb0ELb1ELb1ELb1ELb0ELb0ELb1ELb1ELb0ELb1ELb0ELb0EEENS1_21CollectiveEpilogueFwdINS6_IJSA_NS7_ILi256EEESB_EEES9_SE_SG_Li256ELb1ELb1ELb0ELb0EEENS1_36VarlenDynamicPersistentTileSchedulerILi128ELi96ELi256ELi128ELb0ELb1ELb1ELb1ELb0ELb1EEEEEEEEEvNT_6ParamsE) ;  /* 0xfffffb74d6b07950 */ /* 0x003fea0003c3ffff */
.L_x_3533:
[----:B0-----:R0:W1:Y:S02]  /*48940*/  SYNCS.PHASECHK.TRANS64.TRYWAIT P1, [R2+URZ], R3 ;  /* 0x00000003020075a7 */ /* 0x001064000802017f */
[----:B-1----:R-:W-:Y:S05]  /*48950*/  @!P1 NANOSLEEP.SYNCS 0x989680 ;  /* 0x009896800000995d */ /* 0x002fea0003900000 */
[----:B------:R-:W1:Y:S02]  /*48960*/  @!P1 SYNCS.PHASECHK.TRANS64 P1, [R2+URZ], R3 ;  /* 0x00000003020095a7 */ /* 0x000e64000802007f */
[----:B-1----:R-:W-:Y:S05]  /*48970*/  @!P1 BRA `(.L_x_3533) ;  /* 0xfffffffc00f09947 */ /* 0x002fea000383ffff */
[----:B------:R-:W-:Y:S05]  /*48980*/  BRA `(.L_x_3532) ;  /* 0xfffffe4400f47947 */ /* 0x000fea000383ffff */
.L_x_3540:
[----:B0-----:R0:W1:Y:S02]  /*48990*/  SYNCS.PHASECHK.TRANS64.TRYWAIT P1, [R8+URZ], R9 ;  /* 0x00000009080075a7 */ /* 0x001064000802017f */
[----:B-1----:R-:W-:Y:S05]  /*489a0*/  @!P1 NANOSLEEP.SYNCS 0x989680 ;  /* 0x009896800000995d */ /* 0x002fea0003900000 */
[----:B------:R-:W1:Y:S02]  /*489b0*/  @!P1 SYNCS.PHASECHK.TRANS64 P1, [R8+URZ], R9 ;  /* 0x00000009080095a7 */ /* 0x000e64000802007f */
[----:B-1----:R-:W-:Y:S05]  /*489c0*/  @!P1 BRA `(.L_x_3540) ;  /* 0xfffffffc00f09947 */ /* 0x002fea000383ffff */
[----:B------:R-:W-:Y:S05]  /*489d0*/  BRA `(.L_x_3539) ;  /* 0xfffffe4c00c87947 */ /* 0x000fea000383ffff */
.L_x_3556:
        /* <DEDUP_REMOVED lines=10> */
.L_x_6041:


//--------------------- .text._ZN7cutlass13device_kernelIN5flash11enable_sm90INS1_16FlashAttnFwdSm90INS1_25CollectiveMainloopFwdSm90ILi2EN4cute5tupleIJNS5_1CILi1EEES8_S8_EEENS6_IJNS7_ILi128EEENS7_ILi96EEENS7_ILi64EEEEEELi256ENS_10bfloat16_tEfNS_4arch4Sm90ELb0ELb1ELb1ELb1ELb0ELb1ELb1ELb1ELb0ELb1ELb0ELb0EEENS1_21CollectiveEpilogueFwdINS6_IJSA_NS7_ILi256EEESB_EEES9_SE_SG_Li256ELb1ELb1ELb0ELb0EEENS1_36VarlenDynamicPersistentTileSchedulerILi128ELi96ELi256ELi128ELb0ELb1ELb1ELb1ELb0ELb1EEEEEEEEEvNT_6ParamsE --------------------------
	.section	.text._ZN7cutlass13device_kernelIN5flash11enable_sm90INS1_16FlashAttnFwdSm90INS1_25CollectiveMainloopFwdSm90ILi2EN4cute5tupleIJNS5_1CILi1EEES8_S8_EEENS6_IJNS7_ILi128EEENS7_ILi96EEENS7_ILi64EEEEEELi256ENS_10bfloat16_tEfNS_4arch4Sm90ELb0ELb1ELb1ELb1ELb0ELb1ELb1ELb1ELb0ELb1ELb0ELb0EEENS1_21CollectiveEpilogueFwdINS6_IJSA_NS7_ILi256EEESB_EEES9_SE_SG_Li256ELb1ELb1ELb0ELb0EEENS1_36VarlenDynamicPersistentTileSchedulerILi128ELi96ELi256ELi128ELb0ELb1ELb1ELb1ELb0ELb1EEEEEEEEEvNT_6ParamsE,"ax",@progbits
	.align	128
.text._ZN7cutlass13device_kernelIN5flash11enable_sm90INS1_16FlashAttnFwdSm90INS1_25CollectiveMainloopFwdSm90ILi2EN4cute5tupleIJNS5_1CILi1EEES8_S8_EEENS6_IJNS7_ILi128EEENS7_ILi96EEENS7_ILi64EEEEEELi256ENS_10bfloat16_tEfNS_4arch4Sm90ELb0ELb1ELb1ELb1ELb0ELb1ELb1ELb1ELb0ELb1ELb0ELb0EEENS1_21CollectiveEpilogueFwdINS6_IJSA_NS7_ILi256EEESB_EEES9_SE_SG_Li256ELb1ELb1ELb0ELb0EEENS1_36VarlenDynamicPersistentTileSchedulerILi128ELi96ELi256ELi128ELb0ELb1ELb1ELb1ELb0ELb1EEEEEEEEEvNT_6ParamsE:
        .type           _ZN7cutlass13device_kernelIN5flash11enable_sm90INS1_16FlashAttnFwdSm90INS1_25CollectiveMainloopFwdSm90ILi2EN4cute5tupleIJNS5_1CILi1EEES8_S8_EEENS6_IJNS7_ILi128EEENS7_ILi96EEENS7_ILi64EEEEEELi256ENS_10bfloat16_tEfNS_4arch4Sm90ELb0ELb1ELb1ELb1ELb0ELb1ELb1ELb1ELb0ELb1ELb0ELb0EEENS1_21CollectiveEpilogueFwdINS6_IJSA_NS7_ILi256EEESB_EEES9_SE_SG_Li256ELb1ELb1ELb0ELb0EEENS1_36VarlenDynamicPersistentTileSchedulerILi128ELi96ELi256ELi128ELb0ELb1ELb1ELb1ELb0ELb1EEEEEEEEEvNT_6ParamsE,@function
        .size           _ZN7cutlass13device_kernelIN5flash11enable_sm90INS1_16FlashAttnFwdSm90INS1_25CollectiveMainloopFwdSm90ILi2EN4cute5tupleIJNS5_1CILi1EEES8_S8_EEENS6_IJNS7_ILi128EEENS7_ILi96EEENS7_ILi64EEEEEELi256ENS_10bfloat16_tEfNS_4arch4Sm90ELb0ELb1ELb1ELb1ELb0ELb1ELb1ELb1ELb0ELb1ELb0ELb0EEENS1_21CollectiveEpilogueFwdINS6_IJSA_NS7_ILi256EEESB_EEES9_SE_SG_Li256ELb1ELb1ELb0ELb0EEENS1_36VarlenDynamicPersistentTileSchedulerILi128ELi96ELi256ELi128ELb0ELb1ELb1ELb1ELb0ELb1EEEEEEEEEvNT_6ParamsE,(.L_x_6043 - _ZN7cutlass13device_kernelIN5flash11enable_sm90INS1_16FlashAttnFwdSm90INS1_25CollectiveMainloopFwdSm90ILi2EN4cute5tupleIJNS5_1CILi1EEES8_S8_EEENS6_IJNS7_ILi128EEENS7_ILi96EEENS7_ILi64EEEEEELi256ENS_10bfloat16_tEfNS_4arch4Sm90ELb0ELb1ELb1ELb1ELb0ELb1ELb1ELb1ELb0ELb1ELb0ELb0EEENS1_21CollectiveEpilogueFwdINS6_IJSA_NS7_ILi256EEESB_EEES9_SE_SG_Li256ELb1ELb1ELb0ELb0EEENS1_36VarlenDynamicPersistentTileSchedulerILi128ELi96ELi256ELi128ELb0ELb1ELb1ELb1ELb0ELb1EEEEEEEEEvNT_6ParamsE)
        .other          _ZN7cutlass13device_kernelIN5flash11enable_sm90INS1_16FlashAttnFwdSm90INS1_25CollectiveMainloopFwdSm90ILi2EN4cute5tupleIJNS5_1CILi1EEES8_S8_EEENS6_IJNS7_ILi128EEENS7_ILi96EEENS7_ILi64EEEEEELi256ENS_10bfloat16_tEfNS_4arch4Sm90ELb0ELb1ELb1ELb1ELb0ELb1ELb1ELb1ELb0ELb1ELb0ELb0EEENS1_21CollectiveEpilogueFwdINS6_IJSA_NS7_ILi256EEESB_EEES9_SE_SG_Li256ELb1ELb1ELb0ELb0EEENS1_36VarlenDynamicPersistentTileSchedulerILi128ELi96ELi256ELi128ELb0ELb1ELb1ELb1ELb0ELb1EEEEEEEEEvNT_6ParamsE,@"STO_CUDA_ENTRY STV_DEFAULT"
_ZN7cutlass13device_kernelIN5flash11enable_sm90INS1_16FlashAttnFwdSm90INS1_25CollectiveMainloopFwdSm90ILi2EN4cute5tupleIJNS5_1CILi1EEES8_S8_EEENS6_IJNS7_ILi128EEENS7_ILi96EEENS7_ILi64EEEEEELi256ENS_10bfloat16_tEfNS_4arch4Sm90ELb0ELb1ELb1ELb1ELb0ELb1ELb1ELb1ELb0ELb1ELb0ELb0EEENS1_21CollectiveEpilogueFwdINS6_IJSA_NS7_ILi256EEESB_EEES9_SE_SG_Li256ELb1ELb1ELb0ELb0EEENS1_36VarlenDynamicPersistentTileSchedulerILi128ELi96ELi256ELi128ELb0ELb1ELb1ELb1ELb0ELb1EEEEEEEEEvNT_6ParamsE:
[----:B------:R-:W0:Y:S02]  /*0000*/  LDC R1, c[0x0][0x28] ;  /* 0x00000a00ff017b82 */ /* 0x000e240000000800 */
[----:B0-----:R-:W-:-:S05]  /*0010*/  VIADD R1, R1, 0xfffffb10 ;  /* 0xfffffb1001017836 */ /* 0x001fca0000000000 */
[----:B------:R-:W-:Y:S01]  /*0020*/  R2UR UR4, R1 ;  /* 0x00000000010472ca */ /* 0x000fe200000e0000 */
[----:B------:R-:W0:Y:S01]  /*0030*/  S2R R3, SR_TID.X ;  /* 0x0000000000037919 */ /* 0x000e220000002100 */
[----:B------:R-:W-:Y:S01]  /*0040*/  ELECT P0, URZ, PT ;  /* 0x00000000003f782f */ /* 0x000fe20003800000 */
[----:B------:R-:W-:Y:S01]  /*0050*/  BSSY B0, `(.L_x_3557) ;  /* 0x0000018000007945 */ /* 0x000fe20003800000 */
[----:B------:R-:W-:Y:S01]  /*0060*/  ULDC UR37, c[0x0][0x20] ;  /* 0x0000080000257ab9 */ /* 0x000fe20000000800 */
[----:B------:R-:W-:-:S08]  /*0070*/  ULDC UR36, c[0x0][0x24] ;  /* 0x0000090000247ab9 */ /* 0x000fd00000000800 */
[----:B------:R-:W-:-:S04]  /*0080*/  UIADD3 UR37, UP0, UR4, UR37, URZ ;  /* 0x0000002504257290 */ /* 0x000fc8000ff1e03f */
[----:B------:R-:W-:Y:S01]  /*0090*/  UIADD3.X UR36, URZ, UR36, URZ, UP0, !UPT ;  /* 0x000000243f247290 */ /* 0x000fe200087fe43f */
        /* <DEDUP_REMOVED lines=19> */
.L_x_3558:
[----:B------:R-:W-:Y:S05]  /*01d0*/  BSYNC B0 ;  /* 0x0000000000007941 */ /* 0x000fea0003800000 */
.L_x_3557:
        /* <DEDUP_REMOVED lines=43> */
.L_x_3559:
        /* <DEDUP_REMOVED lines=22> */
.L_x_3560:
        /* <DEDUP_REMOVED lines=18> */
.L_x_3561:
        /* <DEDUP_REMOVED lines=22> */
.L_x_3562:
        /* <DEDUP_REMOVED lines=22> */
.L_x_3563:
[----:B------:R-:W-:Y:S01]  /*09d0*/  PLOP3.LUT P0, PT, PT, PT, UP0, 0x80, 0x0 ;  /* 0x000000000000781c */ /* 0x000fe20003f0f008 */
[----:B------:R-:W-:Y:S01]  /*09e0*/  UMOV UR38, 0x1 ;  /* 0x0000000100267882 */ /* 0x000fe20000000000 */
[----:B------:R-:W-:Y:S01]  /*09f0*/  NOP ;  /* 0x0000000000007918 */ /* 0x000fe20000000000 */
[----:B------:R-:W-:Y:S01]  /*0a00*/  USEL UR38, UR38, 0x2, !UP0 ;  /* 0x0000000226267887 */ /* 0x000fe2000c000000 */
[----:B------:R-:W-:Y:S01]  /*0a10*/  BSSY B9, `(.L_x_3564) ;  /* 0x000370a000097945 */ /* 0x000fe20003800000 */
[----:B------:R-:W-:Y:S01]  /*0a20*/  ULDC.64 UR42, c[0x0][0x208] ;  /* 0x00008200002a7ab9 */ /* 0x000fe20000000a00 */
[----:B------:R-:W-:Y:S02]  /*0a30*/  IMAD.U32 R16, RZ, RZ, UR37 ;  /* 0x00000025ff107e24 */ /* 0x000fe4000f8e00ff */
[----:B------:R-:W-:Y:S01]  /*0a40*/  IMAD.U32 R17, RZ, RZ, UR36 ;  /* 0x00000024ff117e24 */ /* 0x000fe2000f8e00ff */
[----:B0123--:R-:W-:Y:S06]  /*0a50*/  BAR.SYNC.DEFER_BLOCKING 0x0 ;  /* 0x0000000000007b1d */ /* 0x00ffec0000010000 */
[----:B------:R-:W-:Y:S05]  /*0a60*/  @!P0 BRA `(.L_x_3565) ;  /* 0x000002e000b08947 */ /* 0x000fea0003800000 */
.L_x_3566:
[----:B------:R-:W-:-:S08]  /*0a70*/  NOP ;  /* 0x0000000000007918 */ /* 0x000fd00000000000 */
[----:B------:R-:W0:Y:S02]  /*0a80*/  USETMAXREG.TRY_ALLOC.CTAPOOL UP0, 0xf0 ;  /* 0x000000f0000079c8 */ /* 0x000e240008000600 */
[----:B0-----:R-:W-:-:S13]  /*0a90*/  PLOP3.LUT P0, PT, PT, PT, UP0, 0x80, 0x0 ;  /* 0x000000000000781c */ /* 0x001fda0003f0f008 */
[----:B------:R-:W-:Y:S05]  /*0aa0*/  @!P0 BRA `(.L_x_3566) ;  /* 0xfffffffc00f08947 */ /* 0x000fea000383ffff */
[----:B------:R-:W2:Y:S01]  /*0ab0*/  LDL.LU R2, [R1+0x49c] ;  /* 0x00049c0001027983 */ /* 0x000ea20000300800 */
[----:B------:R-:W0:Y:S01]  /*0ac0*/  S2UR UR5, SR_CgaCtaId ;  /* 0x00000000000579c3 */ /* 0x000e220000008800 */
[----:B------:R-:W-:Y:S01]  /*0ad0*/  UMOV UR4, 0x400 ;  /* 0x0000040000047882 */ /* 0x000fe20000000000 */
[----:B------:R-:W-:Y:S01]  /*0ae0*/  UIADD3 UR39, UP0, UR37, 0x218, URZ ;  /* 0x0000021825277890 */ /* 0x000fe2000ff1e03f */
[----:B------:R-:W1:Y:S01]  /*0af0*/  S2R R0, SR_TID.X ;  /* 0x0000000000007919 */ /* 0x000e620000002100 */
[----:B------:R-:W-:Y:S02]  /*0b00*/  UIADD3 UR46, UP1, UR37, 0x224, URZ ;  /* 0x00000224252e7890 */ /* 0x000fe4000ff3e03f */
[----:B------:R-:W-:Y:S01]  /*0b10*/  UIADD3.X UR47, URZ, UR36, URZ, UP0, !UPT ;  /* 0x000000243f2f7290 */ /* 0x000fe200087fe43f */
[----:B------:R-:W-:Y:S01]  /*0b20*/  STL.64 [R1+0x218], RZ ;  /* 0x000218ff01007387 */ /* 0x000fe20000100a00 */
[----:B------:R-:W-:-:S03]  /*0b30*/  UIADD3.X UR48, URZ, UR36, URZ, UP1, !UPT ;  /* 0x000000243f307290 */ /* 0x000fc60008ffe43f */
[----:B------:R-:W-:Y:S04]  /*0b40*/  STL [R1+0x220], RZ ;  /* 0x000220ff01007387 */ /* 0x000fe80000100800 */
[----:B------:R-:W-:Y:S01]  /*0b50*/  STL [R1+0x224], RZ ;  /* 0x000224ff01007387 */ /* 0x000fe20000100800 */
[----:B0-----:R-:W-:-:S06]  /*0b60*/  ULEA UR4, UR5, UR4, 0x18 ;  /* 0x0000000405047291 */ /* 0x001fcc000f8ec03f */
[----:B------:R-:W-:Y:S01]  /*0b70*/  IMAD.U32 R144, RZ, RZ, UR4 ;  /* 0x00000004ff907e24 */ /* 0x000fe2000f8e00ff */
[----:B------:R-:W-:Y:S06]  /*0b80*/  BAR.ARV 0x8, 0x180 ;  /* 0x0206000000007b1d */ /* 0x000fec0000002000 */
[----:B-1----:R-:W-:Y:S01]  /*0b90*/  SHF.R.U32.HI R11, RZ, 0x7, R0 ;  /* 0x00000007ff0b7819 */ /* 0x002fe20000011600 */
[----:B------:R-:W-:-:S03]  /*0ba0*/  ULDC UR4, c[0x0][0xd3c] ;  /* 0x00034f0000047ab9 */ /* 0x000fc60000000800 */
[----:B------:R-:W-:-:S13]  /*0bb0*/  ISETP.NE.AND P0, PT, R11, 0x1, PT ;  /* 0x000000010b00780c */ /* 0x000fda0003f05270 */
[----:B------:R-:W-:Y:S08]  /*0bc0*/  @!P0 BAR.ARV 0x9, 0x100 ;  /* 0x0244000000008b1d */ /* 0x000ff00000002000 */
[----:B------:R-:W-:Y:S06]  /*0bd0*/  BAR.SYNC.DEFER_BLOCKING 0x5, 0x180 ;  /* 0x0146000000007b1d */ /* 0x000fec0000010000 */
[----:B------:R-:W0:Y:S02]  /*0be0*/  LDS.128 R120, [R144+0x324d0] ;  /* 0x0324d00090787984 */ /* 0x000e240000000c00 */
[----:B------:R-:W-:Y:S06]  /*0bf0*/  BAR.ARV 0x4, 0x180 ;  /* 0x0106000000007b1d */ /* 0x000fec0000002000 */
[----:B--2---:R-:W-:-:S04]  /*0c00*/  LOP3.LUT R2, R2, 0xffefffff, RZ, 0xc0, !PT ;  /* 0xffefffff02027812 */ /* 0x004fc800078ec0ff */
[----:B------:R-:W-:Y:S02]  /*0c10*/  @P0 LOP3.LUT R2, R2, 0x100000, RZ, 0xfc, !PT ;  /* 0x0010000002020812 */ /* 0x000fe400078efcff */
[----:B0-----:R-:W-:-:S03]  /*0c20*/  ISETP.GE.AND P0, PT, R123, UR4, PT ;  /* 0x000000047b007c0c */ /* 0x001fc6000bf06270 */
[----:B------:R0:W-:Y:S10]  /*0c30*/  STL [R1+0x49c], R2 ;  /* 0x00049c0201007387 */ /* 0x0001f40000100800 */
[----:B0-----:R-:W-:Y:S05]  /*0c40*/  @P0 BRA `(.L_x_3567) ;  /* 0x0000036c00980947 */ /* 0x001fea0003800000 */
[----:B------:R-:W-:Y:S01]  /*0c50*/  VIADD R201, R0, 0xffffff80 ;  /* 0xffffff8000c97836 */ /* 0x000fe20000000000 */
[C---:B------:R-:W-:Y:S01]  /*0c60*/  IADD3 R188, -R11.reuse, 0xb, RZ ;  /* 0x0000000b0bbc7810 */ /* 0x040fe20007ffe1ff */
[----:B------:R-:W-:Y:S02]  /*0c70*/  VIADD R180, R11, 0x8 ;  /* 0x000000080bb47836 */ /* 0x000fe40000000000 */
[----:B------:R-:W-:Y:S01]  /*0c80*/  IMAD.MOV.U32 R152, RZ, RZ, RZ ;  /* 0x000000ffff987224 */ /* 0x000fe200078e00ff */
[----:B------:R-:W-:Y:S01]  /*0c90*/  SHF.R.S32.HI R0, RZ, 0x1f, R201 ;  /* 0x0000001fff007819 */ /* 0x000fe200000114c9 */
[----:B------:R-:W-:-:S03]  /*0ca0*/  IMAD.MOV.U32 R157, RZ, RZ, RZ ;  /* 0x000000ffff9d7224 */ /* 0x000fc600078e00ff */
[CC--:B------:R-:W-:Y:S02]  /*0cb0*/  LEA.HI R2, R0.reuse, R201.reuse, RZ, 0x7 ;  /* 0x000000c900027211 */ /* 0x0c0fe400078f38ff */
[-C--:B------:R-:W-:Y:S02]  /*0cc0*/  LEA.HI R7, R0, R201.reuse, RZ, 0x4 ;  /* 0x000000c900077211 */ /* 0x080fe400078f20ff */
[----:B------:R-:W-:Y:S02]  /*0cd0*/  LOP3.LUT R226, R2, 0xffffff80, RZ, 0xc0, !PT ;  /* 0xffffff8002e27812 */ /* 0x000fe400078ec0ff */
[----:B------:R-:W-:Y:S02]  /*0ce0*/  SHF.R.S32.HI R233, RZ, 0x7, R2 ;  /* 0x00000007ffe97819 */ /* 0x000fe40000011402 */
[----:B------:R-:W-:Y:S01]  /*0cf0*/  LEA.HI R9, R0, R201, RZ, 0x5 ;  /* 0x000000c900097211 */ /* 0x000fe200078f28ff */
[----:B------:R-:W-:Y:S01]  /*0d00*/  IMAD.IADD R226, R201, 0x1, -R226 ;  /* 0x00000001c9e27824 */ /* 0x000fe200078e0ae2 */
[----:B------:R-:W-:-:S02]  /*0d10*/  LEA.HI R2, R2, R233, RZ, 0x1 ;  /* 0x000000e902027211 */ /* 0x000fc400078f08ff */
[----:B------:R-:W-:Y:S02]  /*0d20*/  SHF.R.S32.HI R10, RZ, 0x4, R7 ;  /* 0x00000004ff0a7819 */ /* 0x000fe40000011407 */
        /* <DEDUP_REMOVED lines=9> */
[C---:B------:R-:W-:Y:S02]  /*0dc0*/  LOP3.LUT R8, R7.reuse, 0x3fffff0, RZ, 0xc0, !PT ;  /* 0x03fffff007087812 */ /* 0x040fe400078ec0ff */
[----:B------:R-:W-:Y:S02]  /*0dd0*/  LOP3.LUT R6, R6, 0xfffffff8, RZ, 0xc0, !PT ;  /* 0xfffffff806067812 */ /* 0x000fe400078ec0ff */
[----:B------:R-:W-:Y:S01]  /*0de0*/  LEA.HI R7, R7, R10, RZ, 0x1 ;  /* 0x0000000a07077211 */ /* 0x000fe200078f08ff */
[----:B------:R-:W-:Y:S01]  /*0df0*/  IMAD.IADD R8, R201, 0x1, -R8 ;  /* 0x00000001c9087824 */ /* 0x000fe200078e0a08 */
[----:B------:R-:W-:Y:S01]  /*0e00*/  SHF.R.S32.HI R9, RZ, 0x5, R9 ;  /* 0x00000005ff097819 */ /* 0x000fe20000011409 */
[----:B------:R-:W-:Y:S01]  /*0e10*/  IMAD.IADD R6, R5, 0x1, -R6 ;  /* 0x0000000105067824 */ /* 0x000fe200078e0a06 */
[----:B------:R-:W-:-:S03]  /*0e20*/  LOP3.LUT R7, R7, 0x1ffffffe, RZ, 0xc0, !PT ;  /* 0x1ffffffe07077812 */ /* 0x000fc600078ec0ff */
[----:B------:R-:W-:Y:S02]  /*0e30*/  IMAD R3, R3, 0x10, R6 ;  /* 0x0000001003037824 */ /* 0x000fe400078e0206 */
[----:B------:R-:W-:Y:S02]  /*0e40*/  IMAD.IADD R7, R10, 0x1, -R7 ;  /* 0x000000010a077824 */ /* 0x000fe400078e0a07 */
[----:B------:R-:W-:Y:S01]  /*0e50*/  IMAD R192, R2, 0x40, R3 ;  /* 0x0000004002c07824 */ /* 0x000fe200078e0203 */
[CC--:B------:R-:W-:Y:S01]  /*0e60*/  LEA.HI R2, R0.reuse, R201.reuse, RZ, 0x2 ;  /* 0x000000c900027211 */ /* 0x0c0fe200078f10ff */
[C---:B------:R-:W-:Y:S01]  /*0e70*/  IMAD R8, R9.reuse, 0x10, R8 ;  /* 0x0000001009087824 */ /* 0x040fe200078e0208 */
[----:B------:R-:W-:Y:S01]  /*0e80*/  LEA.HI R3, R0, R201, RZ, 0x3 ;  /* 0x000000c900037211 */ /* 0x000fe200078f18ff */
[----:B------:R-:W-:Y:S01]  /*0e90*/  IMAD.SHL.U32 R167, R9, 0x200, RZ ;  /* 0x0000020009a77824 */ /* 0x000fe200078e00ff */
[----:B------:R-:W-:Y:S01]  /*0ea0*/  LOP3.LUT R0, R2, 0xfffffffc, RZ, 0xc0, !PT ;  /* 0xfffffffc02007812 */ /* 0x000fe200078ec0ff */
[----:B------:R-:W-:Y:S01]  /*0eb0*/  IMAD R8, R8, 0x8, R7 ;  /* 0x0000000808087824 */ /* 0x000fe200078e0207 */
[----:B------:R-:W-:-:S02]  /*0ec0*/  SHF.R.S32.HI R153, RZ, 0x2, R2 ;  /* 0x00000002ff997819 */ /* 0x000fc40000011402 */
[----:B------:R-:W-:Y:S01]  /*0ed0*/  SHF.R.S32.HI R2, RZ, 0x1f, R2 ;  /* 0x0000001fff027819 */ /* 0x000fe20000011402 */
[----:B------:R-:W-:Y:S01]  /*0ee0*/  IMAD.IADD R221, R201, 0x1, -R0 ;  /* 0x00000001c9dd7824 */ /* 0x000fe200078e0a00 */
[----:B------:R-:W-:Y:S01]  /*0ef0*/  LOP3.LUT R6, R3, 0xfffffff8, RZ, 0xc0, !PT ;  /* 0xfffffff803067812 */ /* 0x000fe200078ec0ff */
[----:B------:R-:W-:Y:S01]  /*0f00*/  VIADD R156, R153, 0x40 ;  /* 0x00000040999c7836 */ /* 0x000fe20000000000 */
[----:B------:R-:W-:Y:S01]  /*0f10*/  LEA.HI R2, R2, R153, RZ, 0x3 ;  /* 0x0000009902027211 */ /* 0x000fe200078f18ff */
[----:B------:R-:W-:Y:S01]  /*0f20*/  IMAD.SHL.U32 R22, R221, 0x8, RZ ;  /* 0x00000008dd167824 */ /* 0x000fe200078e00ff */
[----:B------:R-:W-:Y:S01]  /*0f30*/  SHF.R.S32.HI R210, RZ, 0x3, R3 ;  /* 0x00000003ffd27819 */ /* 0x000fe20000011403 */
[----:B------:R-:W-:Y:S01]  /*0f40*/  IMAD.IADD R3, R201, 0x1, -R6 ;  /* 0x00000001c9037824 */ /* 0x000fe200078e0a06 */
[----:B------:R-:W-:Y:S01]  /*0f50*/  LOP3.LUT R2, R2, 0xfffffff8, RZ, 0xc0, !PT ;  /* 0xfffffff802027812 */ /* 0x000fe200078ec0ff */
[----:B------:R-:W-:Y:S01]  /*0f60*/  IMAD.SHL.U32 R172, R156, 0x40, RZ ;  /* 0x000000409cac7824 */ /* 0x000fe200078e00ff */
[----:B------:R-:W-:Y:S01]  /*0f70*/  LEA.HI R0, R221, R221, RZ, 0x1 ;  /* 0x000000dddd007211 */ /* 0x000fe200078f08ff */
[C---:B------:R-:W-:Y:S01]  /*0f80*/  IMAD.SHL.U32 R160, R3.reuse, 0x8, RZ ;  /* 0x0000000803a07824 */ /* 0x040fe200078e00ff */
[----:B------:R-:W-:Y:S01]  /*0f90*/  SHF.R.S32.HI R164, RZ, 0x1f, R153 ;  /* 0x0000001fffa47819 */ /* 0x000fe20000011499 */
[----:B------:R-:W-:Y:S01]  /*0fa0*/  IMAD R220, R3, 0x20, R210 ;  /* 0x0000002003dc7824 */ /* 0x000fe200078e02d2 */
[----:B------:R-:W-:Y:S01]  /*0fb0*/  SHF.R.S32.HI R3, RZ, 0x1f, R156 ;  /* 0x0000001fff037819 */ /* 0x000fe2000001149c */
[----:B------:R-:W-:Y:S01]  /*0fc0*/  IMAD.IADD R223, R153, 0x1, -R2 ;  /* 0x0000000199df7824 */ /* 0x000fe200078e0a02 */
[----:B------:R-:W-:Y:S01]  /*0fd0*/  LOP3.LUT R0, R0, 0x1ffffffe, RZ, 0xc0, !PT ;  /* 0x1ffffffe00007812 */ /* 0x000fe200078ec0ff */
[----:B------:R-:W-:Y:S01]  /*0fe0*/  IMAD.SHL.U32 R154, R221, 0x4, RZ ;  /* 0x00000004dd9a7824 */ /* 0x000fe200078e00ff */
[----:B------:R-:W-:Y:S01]  /*0ff0*/  LEA.HI R2, R3, R156, RZ, 0x3 ;  /* 0x0000009c03027211 */ /* 0x000fe200078f18ff */
[----:B------:R-:W-:Y:S01]  /*1000*/  IMAD.SHL.U32 R166, R223, 0x40, RZ ;  /* 0x00000040dfa67824 */ /* 0x000fe200078e00ff */
[----:B------:R-:W-:Y:S01]  /*1010*/  LOP3.LUT R172, R172, 0x1c0, RZ, 0xc0, !PT ;  /* 0x000001c0acac7812 */ /* 0x000fe200078ec0ff */
[----:B------:R-:W-:Y:S01]  /*1020*/  IMAD.IADD R5, R221, 0x1, -R0 ;  /* 0x00000001dd057824 */ /* 0x000fe200078e0a00 */
[----:B------:R-:W-:Y:S01]  /*1030*/  LOP3.LUT R3, R4, 0x7ffffffc, RZ, 0xc0, !PT ;  /* 0x7ffffffc04037812 */ /* 0x000fe200078ec0ff */
[----:B------:R-:W-:Y:S01]  /*1040*/  IMAD.SHL.U32 R2, R2, 0x40, RZ ;  /* 0x0000004002027824 */ /* 0x000fe200078e00ff */
[----:B------:R-:W-:Y:S01]  /*1050*/  LOP3.LUT R166, R166, 0x1c0, RZ, 0xc0, !PT ;  /* 0x000001c0a6a67812 */ /* 0x000fe200078ec0ff */
[----:B------:R-:W-:Y:S01]  /*1060*/  VIADD R158, R154, 0x10 ;  /* 0x000000109a9e7836 */ /* 0x000fe20000000000 */
[----:B------:R-:W-:Y:S01]  /*1070*/  SHF.R.U32.HI R174, RZ, 0x3, R172 ;  /* 0x00000003ffae7819 */ /* 0x000fe200000116ac */
[----:B------:R-:W-:Y:S01]  /*1080*/  VIADD R162, R160, 0x40 ;  /* 0x00000040a0a27836 */ /* 0x000fe20000000000 */
[--C-:B------:R-:W-:Y:S01]  /*1090*/  LOP3.LUT R4, R172, 0x38, R22.reuse, 0xf8, !PT ;  /* 0x00000038ac047812 */ /* 0x100fe200078ef816 */
[----:B------:R-:W-:Y:S01]  /*10a0*/  VIADD R161, R160, 0x80 ;  /* 0x00000080a0a17836 */ /* 0x000fe20000000000 */
[----:B------:R-:W-:Y:S01]  /*10b0*/  LOP3.LUT R175, R2, 0xfffffe00, RZ, 0xc0, !PT ;  /* 0xfffffe0002af7812 */ /* 0x000fe200078ec0ff */
[----:B------:R-:W-:Y:S01]  /*10c0*/  VIADD R163, R160, 0xc0 ;  /* 0x000000c0a0a37836 */ /* 0x000fe20000000000 */
[----:B------:R-:W-:Y:S01]  /*10d0*/  LOP3.LUT R0, R166, 0x18, R22, 0xf8, !PT ;  /* 0x00000018a6007812 */ /* 0x000fe200078ef816 */
[----:B------:R-:W-:Y:S01]  /*10e0*/  IMAD.IADD R3, R226, 0x1, -R3 ;  /* 0x00000001e2037824 */ /* 0x000fe200078e0a03 */
[----:B------:R-:W-:Y:S01]  /*10f0*/  SHF.R.U32.HI R173, RZ, 0x3, R166 ;  /* 0x00000003ffad7819 */ /* 0x000fe200000116a6 */
[----:B------:R-:W-:Y:S01]  /*1100*/  IMAD.SHL.U32 R235, R8, 0x8, RZ ;  /* 0x0000000808eb7824 */ /* 0x000fe200078e00ff */
[----:B------:R-:W-:Y:S01]  /*1110*/  LOP3.LUT R7, R175, R4, R174, 0xf6, !PT ;  /* 0x00000004af077212 */ /* 0x000fe200078ef6ae */
[----:B------:R-:W-:Y:S01]  /*1120*/  IMAD.SHL.U32 R193, R3, 0x2, RZ ;  /* 0x0000000203c17824 */ /* 0x000fe200078e00ff */
[----:B------:R-:W-:Y:S01]  /*1130*/  LOP3.LUT R227, R0, R173, RZ, 0x3c, !PT ;  /* 0x000000ad00e37212 */ /* 0x000fe200078e3cff */
[----:B------:R-:W-:Y:S01]  /*1140*/  IMAD R234, R5, 0x8, R192 ;  /* 0x0000000805ea7824 */ /* 0x000fe200078e02c0 */
[----:B------:R-:W-:Y:S01]  /*1150*/  SHF.R.S32.HI R176, RZ, 0x1f, R156 ;  /* 0x0000001fffb07819 */ /* 0x000fe2000001149c */
[----:B------:R-:W-:Y:S01]  /*1160*/  IMAD R224, R7, 0x2, R144 ;  /* 0x0000000207e07824 */ /* 0x000fe200078e0290 */
[----:B------:R-:W-:-:S02]  /*1170*/  SHF.R.S32.HI R23, RZ, 0x1f, R22 ;  /* 0x0000001fff177819 */ /* 0x000fc40000011416 */
[----:B------:R-:W-:Y:S02]  /*1180*/  SHF.R.S32.HI R184, RZ, 0x1f, R160 ;  /* 0x0000001fffb87819 */ /* 0x000fe400000114a0 */
[----:B------:R-:W-:Y:S02]  /*1190*/  SHF.R.S32.HI R222, RZ, 0x1f, R158 ;  /* 0x0000001fffde7819 */ /* 0x000fe4000001149e */
[----:B------:R-:W-:Y:S02]  /*11a0*/  SHF.R.S32.HI R183, RZ, 0x1f, R162 ;  /* 0x0000001fffb77819 */ /* 0x000fe400000114a2 */
[----:B------:R-:W-:Y:S02]  /*11b0*/  SHF.R.S32.HI R182, RZ, 0x1f, R161 ;  /* 0x0000001fffb67819 */ /* 0x000fe400000114a1 */
[----:B------:R-:W-:Y:S02]  /*11c0*/  SHF.R.S32.HI R181, RZ, 0x1f, R163 ;  /* 0x0000001fffb57819 */ /* 0x000fe400000114a3 */
[----:B------:R-:W-:-:S07]  /*11d0*/  LOP3.LUT R159, R227, R167, RZ, 0xfc, !PT ;  /* 0x000000a7e39f7212 */ /* 0x000fce00078efcff */
.L_x_3782:
        /* <DEDUP_REMOVED lines=12> */
[----:B------:R-:W1:Y:S01]  /*12a0*/  @P1 LDC.64 R2, c[0x0][0xb20] ;  /* 0x0002c800ff021b82 */ /* 0x000e620000000a00 */
[----:B------:R-:W-:Y:S01]  /*12b0*/  ISETP.NE.AND.EX P0, PT, RZ, UR5, PT, P0 ;  /* 0x00000005ff007c0c */ /* 0x000fe2000bf05300 */
[----:B0--3--:R-:W-:-:S06]  /*12c0*/  IMAD.WIDE R8, R123, 0x4, R4 ;  /* 0x000000047b087825 */ /* 0x009fcc00078e0204 */
        /* <DEDUP_REMOVED lines=28> */
.L_x_3568:
        /* <DEDUP_REMOVED lines=10> */
.L_x_3569:
[----:B------:R-:W-:Y:S05]  /*1530*/  @!P0 BRA `(.L_x_3570) ;  /* 0x00000000000c8947 */ /* 0x000fea0003800000 */
[----:B------:R-:W2:Y:S04]  /*1540*/  LDG.E R3, desc[UR42][R8.64] ;  /* 0x0000002a08037981 */ /* 0x000ea8000c1e1900 */
[----:B------:R-:W2:Y:S02]  /*1550*/  LDG.E R28, desc[UR42][R8.64+0x4] ;  /* 0x0000042a081c7981 */ /* 0x000ea4000c1e1900 */
[----:B--2---:R-:W-:-:S07]  /*1560*/  IMAD.IADD R28, R28, 0x1, -R3 ;  /* 0x000000011c1c7824 */ /* 0x004fce00078e0a03 */
.L_x_3570:
[----:B------:R-:W-:Y:S01]  /*1570*/  ULDC.64 UR4, c[0x0][0xb08] ;  /* 0x0002c20000047ab9 */ /* 0x000fe20000000a00 */
[----:B------:R-:W1:Y:S01]  /*1580*/  LDC R8, c[0x0][0x448] ;  /* 0x00011200ff087b82 */ /* 0x000e620000000800 */
[----:B------:R-:W-:-:S04]  /*1590*/  ISETP.NE.U32.AND P0, PT, RZ, UR4, PT ;  /* 0x00000004ff007c0c */ /* 0x000fc8000bf05070 */
[----:B------:R-:W-:Y:S01]  /*15a0*/  ISETP.NE.AND.EX P0, PT, RZ, UR5, PT, P0 ;  /* 0x00000005ff007c0c */ /* 0x000fe2000bf05300 */
[----:B------:R-:W-:Y:S02]  /*15b0*/  ULDC.64 UR4, c[0x0][0xb28] ;  /* 0x0002ca0000047ab9 */ /* 0x000fe40000000a00 */
[----:B------:R-:W-:Y:S01]  /*15c0*/  ISETP.NE.U32.AND P1, PT, RZ, UR4, PT ;  /* 0x00000004ff007c0c */ /* 0x000fe2000bf25070 */
[----:B0----5:R-:W-:Y:S01]  /*15d0*/  IMAD.MOV.U32 R2, RZ, RZ, R28 ;  /* 0x000000ffff027224 */ /* 0x021fe200078e001c */
[----:B------:R-:W0:Y:S02]  /*15e0*/  LDC.64 R12, c[0x0][0xad8] ;  /* 0x0002b600ff0c7b82 */ /* 0x000e240000000a00 */
[----:B------:R-:W-:-:S06]  /*15f0*/  ISETP.NE.AND.EX P1, PT, RZ, UR5, PT, P1 ;  /* 0x00000005ff007c0c */ /* 0x000fcc000bf25310 */
[----:B------:R-:W2:Y:S08]  /*1600*/  @P0 LDC.64 R4, c[0x0][0xb08] ;  /* 0x0002c200ff040b82 */ /* 0x000eb00000000a00 */
[----:B------:R-:W3:Y:S01]  /*1610*/  @P1 LDC.64 R6, c[0x0][0xb28] ;  /* 0x0002ca00ff061b82 */ /* 0x000ee20000000a00 */
[----:B--2---:R-:W-:-:S05]  /*1620*/  @P0 IMAD.WIDE R4, R123, 0x4, R4 ;  /* 0x000000047b040825 */ /* 0x004fca00078e0204 */
[----:B------:R-:W2:Y:S04]  /*1630*/  @P0 LDG.E R0, desc[UR42][R4.64] ;  /* 0x0000002a04000981 */ /* 0x000ea8000c1e1900 */
[----:B------:R-:W2:Y:S01]  /*1640*/  @P0 LDG.E R3, desc[UR42][R4.64+0x4] ;  /* 0x0000042a04030981 */ /* 0x000ea2000c1e1900 */
[----:B---3--:R-:W-:-:S05]  /*1650*/  @P1 IMAD.WIDE R6, R123, 0x4, R6 ;  /* 0x000000047b061825 */ /* 0x008fca00078e0206 */
[----:B------:R3:W5:Y:S01]  /*1660*/  @P1 LDG.E R2, desc[UR42][R6.64] ;  /* 0x0000002a06021981 */ /* 0x000762000c1e1900 */
[----:B-1----:R-:W-:Y:S01]  /*1670*/  ISETP.NE.AND P1, PT, R8, 0x1, PT ;  /* 0x000000010800780c */ /* 0x002fe20003f25270 */
[----:B------:R-:W-:Y:S01]  /*1680*/  IMAD.SHL.U32 R177, R121, 0x80, RZ ;  /* 0x0000008079b17824 */ /* 0x000fe200078e00ff */
[----:B0-----:R-:W-:Y:S01]  /*1690*/  ISETP.GE.AND P2, PT, R13, 0x1, PT ;  /* 0x000000010d00780c */ /* 0x001fe20003f46270 */
[----:B------:R-:W-:-:S10]  /*16a0*/  IMAD.IADD R11, R28, 0x1, -R11 ;  /* 0x000000011c0b7824 */ /* 0x000fd400078e0a0b */
[----:B------:R-:W0:Y:S08]  /*16b0*/  @P1 LDC R8, c[0x0][0x44c] ;  /* 0x00011300ff081b82 */ /* 0x000e300000000800 */
[----:B------:R-:W1:Y:S01]  /*16c0*/  @P1 LDC R9, c[0x0][0x450] ;  /* 0x00011400ff091b82 */ /* 0x000e620000000800 */
[----:B--2---:R-:W-:Y:S02]  /*16d0*/  @P0 IMAD.IADD R58, R3, 0x1, -R0 ;  /* 0x00000001033a0824 */ /* 0x004fe400078e0a00 */
[----:B------:R-:W-:-:S02]  /*16e0*/  VIADD R3, R177, 0x7f ;  /* 0x0000007fb1037836 */ /* 0x000fc40000000000 */
[----:B------:R-:W-:Y:S02]  /*16f0*/  IMAD.IADD R25, R11, 0x1, R58 ;  /* 0x000000010b197824 */ /* 0x000fe400078e023a */
[----:B0-----:R-:W-:-:S03]  /*1700*/  @P1 IMAD.HI.U32 R4, R3, R8, RZ ;  /* 0x0000000803041227 */ /* 0x001fc600078e00ff */
[C---:B------:R-:W-:Y:S01]  /*1710*/  IADD3 R187, R25.reuse, 0x1, -R24 ;  /* 0x0000000119bb7810 */ /* 0x040fe20007ffe818 */
[----:B------:R-:W-:Y:S01]  /*1720*/  VIADD R0, R25, 0x5f ;  /* 0x0000005f19007836 */ /* 0x000fe20000000000 */
[----:B-1----:R-:W-:-:S03]  /*1730*/  @P1 SHF.R.U32.HI R3, RZ, R9, R4 ;  /* 0x00000009ff031219 */ /* 0x002fc60000011604 */
[----:B------:R-:W-:-:S04]  /*1740*/  IMAD.HI R0, R0, 0x2aaaaaab, RZ ;  /* 0x2aaaaaab00007827 */ /* 0x000fc800078e02ff */
[----:B---3--:R-:W-:Y:S01]  /*1750*/  IMAD.IADD R7, R187, 0x1, R3 ;  /* 0x00000001bb077824 */ /* 0x008fe200078e0203 */
[----:B------:R-:W-:-:S04]  /*1760*/  SHF.R.U32.HI R185, RZ, 0x1f, R0 ;  /* 0x0000001fffb97819 */ /* 0x000fc80000011600 */
        /* <DEDUP_REMOVED lines=14> */
.L_x_3573:
[----:B------:R-:W-:-:S13]  /*1850*/  ISETP.NE.AND P0, PT, R13, 0x1, PT ;  /* 0x000000010d00780c */ /* 0x000fda0003f05270 */
[----:B------:R-:W0:Y:S02]  /*1860*/  @P0 LDC.64 R4, c[0x0][0xae0] ;  /* 0x0002b800ff040b82 */ /* 0x000e240000000a00 */
[----:B0-----:R-:W-:-:S05]  /*1870*/  @P0 IMAD.HI.U32 R4, R3, R4, RZ ;  /* 0x0000000403040227 */ /* 0x001fca00078e00ff */
[----:B------:R-:W-:-:S07]  /*1880*/  @P0 SHF.R.U32.HI R3, RZ, R5, R4 ;  /* 0x00000005ff030219 */ /* 0x000fce0000011604 */
.L_x_3574:
[----:B------:R-:W-:Y:S05]  /*1890*/  BSYNC B0 ;  /* 0x0000000000007941 */ /* 0x000fea0003800000 */
.L_x_3572:
[----:B------:R-:W-:-:S05]  /*18a0*/  IMAD R3, R3, R13, R13 ;  /* 0x0000000d03037224 */ /* 0x000fca00078e020d */
[----:B------:R-:W-:-:S07]  /*18b0*/  VIMNMX R0, R0, R3, PT ;  /* 0x0000000300007248 */ /* 0x000fce0003fe0100 */
.L_x_3571:
[----:B------:R-:W0:Y:S01]  /*18c0*/  @P1 LDC R4, c[0x0][0x44c] ;  /* 0x00011300ff041b82 */ /* 0x000e220000000800 */
[----:B------:R-:W-:Y:S01]  /*18d0*/  IMAD.MOV.U32 R3, RZ, RZ, R177 ;  /* 0x000000ffff037224 */ /* 0x000fe200078e00b1 */
[----:B------:R-:W-:Y:S01]  /*18e0*/  ULDC UR4, c[0x0][0xad4] ;  /* 0x0002b50000047ab9 */ /* 0x000fe20000000800 */
[----:B------:R-:W-:-:S05]  /*18f0*/  IMAD.IADD R186, R25, 0x1, -R24 ;  /* 0x0000000119ba7824 */ /* 0x000fca00078e0a18 */
[----:B------:R-:W1:Y:S01]  /*1900*/  @P1 LDC R5, c[0x0][0x450] ;  /* 0x00011400ff051b82 */ /* 0x000e620000000800 */
[----:B0-----:R-:W-:-:S05]  /*1910*/  @P1 IMAD.HI.U32 R4, R177, R4, RZ ;  /* 0x00000004b1041227 */ /* 0x001fca00078e00ff */
[----:B-1----:R-:W-:-:S05]  /*1920*/  @P1 SHF.R.U32.HI R3, RZ, R5, R4 ;  /* 0x00000005ff031219 */ /* 0x002fca0000011604 */
        /* <DEDUP_REMOVED lines=13> */
.L_x_3577:
[----:B------:R-:W-:-:S13]  /*1a00*/  ISETP.NE.AND P0, PT, R13, 0x1, PT ;  /* 0x000000010d00780c */ /* 0x000fda0003f05270 */
[----:B------:R-:W0:Y:S02]  /*1a10*/  @P0 LDC.64 R6, c[0x0][0xae0] ;  /* 0x0002b800ff060b82 */ /* 0x000e240000000a00 */
[----:B0-----:R-:W-:-:S05]  /*1a20*/  @P0 IMAD.HI.U32 R6, R3, R6, RZ ;  /* 0x0000000603060227 */ /* 0x001fca00078e00ff */
[----:B------:R-:W-:-:S07]  /*1a30*/  @P0 SHF.R.U32.HI R3, RZ, R7, R6 ;  /* 0x00000007ff030219 */ /* 0x000fce0000011606 */
.L_x_3578:
[----:B------:R-:W-:Y:S05]  /*1a40*/  BSYNC B0 ;  /* 0x0000000000007941 */ /* 0x000fea0003800000 */
.L_x_3576:
[----:B------:R-:W-:-:S05]  /*1a50*/  IMAD R3, R3, R13, RZ ;  /* 0x0000000d03037224 */ /* 0x000fca00078e02ff */
[----:B------:R-:W-:-:S07]  /*1a60*/  VIMNMX R4, R4, R3, !PT ;  /* 0x0000000304047248 */ /* 0x000fce0007fe0100 */
.L_x_3575:
        /* <DEDUP_REMOVED lines=44> */
.L_x_3581:
[----:B------:R-:W-:Y:S05]  /*1d30*/  BSYNC B6 ;  /* 0x0000000000067941 */ /* 0x000fea0003800000 */
.L_x_3580:
        /* <DEDUP_REMOVED lines=20> */
.L_x_3583:
[----:B------:R-:W-:Y:S05]  /*1e80*/  BSYNC B6 ;  /* 0x0000000000067941 */ /* 0x000fea0003800000 */
.L_x_3582:
        /* <DEDUP_REMOVED lines=8> */
[----:B------:R-:W-:Y:S01]  /*1f10*/  SHF.R.S32.HI R10, RZ, 0x1f, R122 ;  /* 0x0000001fff0a7819 */ /* 0x000fe2000001147a */
[C---:B------:R-:W-:Y:S02]  /*1f20*/  VIADD R60, R22.reuse, 0x20 ;  /* 0x00000020163c7836 */ /* 0x040fe40000000000 */
[C---:B------:R-:W-:Y:S01]  /*1f30*/  VIADD R11, R22.reuse, 0xc0 ;  /* 0x000000c0160b7836 */ /* 0x040fe20000000000 */
[----:B------:R-:W2:Y:S08]  /*1f40*/  LDC R73, c[0x0][0x3f4] ;  /* 0x0000fd00ff497b82 */ /* 0x000eb00000000800 */
[----:B------:R-:W3:Y:S01]  /*1f50*/  @P0 LDC.64 R4, c[0x0][0xaf0] ;  /* 0x0002bc00ff040b82 */ /* 0x000ee20000000a00 */
[----:B------:R-:W-:-:S02]  /*1f60*/  VIADD R61, R22, 0x40 ;  /* 0x00000040163d7836 */ /* 0x000fc40000000000 */
[C---:B------:R-:W-:Y:S02]  /*1f70*/  VIADD R62, R22.reuse, 0x60 ;  /* 0x00000060163e7836 */ /* 0x040fe40000000000 */
[----:B------:R-:W-:-:S03]  /*1f80*/  VIADD R12, R22, 0xe0 ;  /* 0x000000e0160c7836 */ /* 0x000fc60000000000 */
[----:B------:R-:W4:Y:S08]  /*1f90*/  LDC.64 R14, c[0x0][0x408] ;  /* 0x00010200ff0e7b82 */ /* 0x000f300000000a00 */
[----:B------:R-:W2:Y:S01]  /*1fa0*/  LDC.64 R54, c[0x0][0x3f8] ;  /* 0x0000fe00ff367b82 */ /* 0x000ea20000000a00 */
[----:B---3--:R-:W-:-:S05]  /*1fb0*/  @P0 IMAD.WIDE R4, R123, 0x4, R4 ;  /* 0x000000047b040825 */ /* 0x008fca00078e0204 */
[----:B------:R3:W3:Y:S01]  /*1fc0*/  @P0 LDG.E R123, desc[UR42][R4.64] ;  /* 0x0000002a047b0981 */ /* 0x0006e2000c1e1900 */
[----:B------:R-:W-:Y:S01]  /*1fd0*/  SHF.R.S32.HI R43, RZ, 0x1f, R56 ;  /* 0x0000001fff2b7819 */ /* 0x000fe20000011438 */
[-C--:B-1----:R-:W-:Y:S01]  /*1fe0*/  IMAD.WIDE.U32 R6, R56, R8.reuse, RZ ;  /* 0x0000000838067225 */ /* 0x082fe200078e00ff */
[----:B------:R-:W-:Y:S02]  /*1ff0*/  ISETP.NE.U32.AND P0, PT, RZ, UR6, PT ;  /* 0x00000006ff007c0c */ /* 0x000fe4000bf05070 */
[----:B0-----:R-:W-:Y:S01]  /*2000*/  SHF.R.U32.HI R21, RZ, 0x7, R21 ;  /* 0x00000007ff157819 */ /* 0x001fe20000011615 */
[----:B------:R-:W-:Y:S01]  /*2010*/  IMAD R0, R43, R8, RZ ;  /* 0x000000082b007224 */ /* 0x000fe200078e02ff */
[----:B------:R-:W-:Y:S01]  /*2020*/  ISETP.NE.AND.EX P0, PT, RZ, UR7, PT, P0 ;  /* 0x00000007ff007c0c */ /* 0x000fe2000bf05300 */
[----:B------:R-:W-:Y:S01]  /*2030*/  VIADD R63, R22, 0x80 ;  /* 0x00000080163f7836 */ /* 0x000fe20000000000 */
[----:B------:R-:W-:Y:S01]  /*2040*/  ISETP.NE.AND P6, PT, R21, 0x1, PT ;  /* 0x000000011500780c */ /* 0x000fe20003fc5270 */
[----:B------:R-:W-:Y:S01]  /*2050*/  IMAD R3, R56, R9, R0 ;  /* 0x0000000938037224 */ /* 0x000fe200078e0200 */
[----:B------:R-:W-:Y:S01]  /*2060*/  SHF.R.S32.HI R155, RZ, 0x1f, R154 ;  /* 0x0000001fff9b7819 */ /* 0x000fe2000001149a */
[----:B------:R-:W-:Y:S01]  /*2070*/  VIADD R64, R22, 0xa0 ;  /* 0x000000a016407836 */ /* 0x000fe20000000000 */
[----:B------:R-:W-:Y:S01]  /*2080*/  SHF.L.U64.HI R65, R8, 0x6, R9 ;  /* 0x0000000608417819 */ /* 0x000fe20000010209 */
[----:B------:R-:W-:Y:S01]  /*2090*/  IMAD.IADD R7, R7, 0x1, R3 ;  /* 0x0000000107077824 */ /* 0x000fe200078e0203 */
[----:B----4-:R-:W-:Y:S01]  /*20a0*/  SHF.L.U64.HI R67, R14, 0x6, R15 ;  /* 0x000000060e437819 */ /* 0x010fe2000001020f */
[----:B------:R-:W-:Y:S01]  /*20b0*/  IMAD R3, R10, UR4, RZ ;  /* 0x000000040a037c24 */ /* 0x000fe2000f8e02ff */
[----:B--2---:R-:W-:Y:S01]  /*20c0*/  SHF.L.U64.HI R69, R54, 0x6, R55 ;  /* 0x0000000636457819 */ /* 0x004fe20000010237 */
[----:B---3--:R-:W-:-:S04]  /*20d0*/  IMAD.WIDE.U32 R4, R122, UR4, R6 ;  /* 0x000000047a047c25 */ /* 0x008fc8000f8e0006 */
[----:B------:R-:W-:Y:S01]  /*20e0*/  IMAD R3, R122, UR5, R3 ;  /* 0x000000057a037c24 */ /* 0x000fe2000f8e0203 */
[----:B------:R-:W-:Y:S01]  /*20f0*/  ULDC.64 UR4, c[0x0][0x310] ;  /* 0x0000c40000047ab9 */ /* 0x000fe20000000a00 */
[----:B------:R-:W-:-:S04]  /*2100*/  IMAD.WIDE.U32 R6, R153, R8, R22 ;  /* 0x0000000899067225 */ /* 0x000fc800078e0016 */
[----:B------:R-:W-:Y:S02]  /*2110*/  IMAD.IADD R5, R5, 0x1, R3 ;  /* 0x0000000105057824 */ /* 0x000fe400078e0203 */
[-C--:B------:R-:W-:Y:S02]  /*2120*/  IMAD R28, R164, R54.reuse, RZ ;  /* 0x00000036a41c7224 */ /* 0x080fe400078e02ff */
[----:B------:R-:W-:Y:S02]  /*2130*/  IMAD.MOV.U32 R71, RZ, RZ, 0x20 ;  /* 0x00000020ff477424 */ /* 0x000fe400078e00ff */
[C---:B------:R-:W-:Y:S02]  /*2140*/  IMAD R35, R153.reuse, R55, R28 ;  /* 0x0000003799237224 */ /* 0x040fe400078e021c */
[----:B------:R-:W-:-:S04]  /*2150*/  IMAD.WIDE.U32 R28, R153, R54, R22 ;  /* 0x00000036991c7225 */ /* 0x000fc800078e0016 */
[----:B------:R-:W-:Y:S02]  /*2160*/  IMAD.IADD R29, R35, 0x1, R29 ;  /* 0x00000001231d7824 */ /* 0x000fe400078e021d */
[----:B------:R-:W-:Y:S02]  /*2170*/  IMAD R37, R9, 0x60, RZ ;  /* 0x0000006009257824 */ /* 0x000fe400078e02ff */
[----:B-----5:R-:W-:-:S04]  /*2180*/  IMAD.WIDE.U32 R52, R2, R54, R28 ;  /* 0x0000003602347225 */ /* 0x020fc800078e001c */
[----:B------:R-:W-:Y:S02]  /*2190*/  IMAD.SHL.U32 R66, R8, 0x40, RZ ;  /* 0x0000004008427824 */ /* 0x000fe400078e00ff */
[----:B------:R-:W-:Y:S02]  /*21a0*/  IMAD R75, R15, 0x60, RZ ;  /* 0x000000600f4b7824 */ /* 0x000fe400078e02ff */
[----:B------:R-:W-:Y:S02]  /*21b0*/  IMAD.SHL.U32 R68, R14, 0x40, RZ ;  /* 0x000000400e447824 */ /* 0x000fe400078e00ff */
[----:B------:R-:W-:Y:S02]  /*21c0*/  IMAD.U32 R72, RZ, RZ, UR38 ;  /* 0x00000026ff487e24 */ /* 0x000fe4000f8e00ff */
[----:B------:R-:W-:-:S03]  /*21d0*/  IMAD.SHL.U32 R70, R54, 0x40, RZ ;  /* 0x0000004036467824 */ /* 0x000fc600078e00ff */
[----:B------:R-:W-:Y:S02]  /*21e0*/  LOP3.LUT R72, R72, 0x1, RZ, 0xfc, !PT ;  /* 0x0000000148487812 */ /* 0x000fe400078efcff */
        /* <DEDUP_REMOVED lines=12> */
[----:B------:R-:W-:Y:S01]  /*22b0*/  ISETP.GE.AND P2, PT, R60, UR4, PT ;  /* 0x000000043c007c0c */ /* 0x000fe2000bf46270 */
[----:B------:R-:W-:Y:S01]  /*22c0*/  IMAD R0, R153, R9, R0 ;  /* 0x0000000999007224 */ /* 0x000fe200078e0200 */
[----:B------:R-:W-:Y:S01]  /*22d0*/  ISETP.GE.AND P1, PT, R22, UR4, PT ;  /* 0x0000000416007c0c */ /* 0x000fe2000bf26270 */
[----:B------:R-:W-:Y:S01]  /*22e0*/  IMAD.WIDE.U32 R8, R8, 0x60, RZ ;  /* 0x0000006008087825 */ /* 0x000fe200078e00ff */
[----:B------:R-:W-:Y:S01]  /*22f0*/  SEL R6, RZ, 0xffffffff, P2 ;  /* 0xffffffffff067807 */ /* 0x000fe20001000000 */
[----:B------:R-:W-:Y:S01]  /*2300*/  ULDC.64 UR6, c[0x0][0x330] ;  /* 0x0000cc0000067ab9 */ /* 0x000fe20000000a00 */
[----:B------:R-:W-:Y:S01]  /*2310*/  IADD3.X R0, R59, R7, R0, P0, !PT ;  /* 0x000000073b007210 */ /* 0x000fe200007fe400 */
[----:B------:R-:W-:Y:S01]  /*2320*/  IMAD R7, R10, UR6, RZ ;  /* 0x000000060a077c24 */ /* 0x000fe2000f8e02ff */
[----:B------:R-:W-:Y:S01]  /*2330*/  ISETP.GE.AND P0, PT, R11, UR4, PT ;  /* 0x000000040b007c0c */ /* 0x000fe2000bf06270 */
[----:B------:R-:W-:Y:S01]  /*2340*/  IMAD.SHL.U32 R11, R6, 0x2, RZ ;  /* 0x00000002060b7824 */ /* 0x000fe200078e00ff */
[----:B------:R-:W-:Y:S01]  /*2350*/  SEL R10, RZ, 0x1, P1 ;  /* 0x00000001ff0a7807 */ /* 0x000fe20000800000 */
[C---:B------:R-:W-:Y:S01]  /*2360*/  IMAD R13, R122.reuse, UR7, R7 ;  /* 0x000000077a0d7c24 */ /* 0x040fe2000f8e0207 */
[----:B------:R-:W-:Y:S01]  /*2370*/  ISETP.GE.AND P1, PT, R61, UR4, PT ;  /* 0x000000043d007c0c */ /* 0x000fe2000bf26270 */
[----:B------:R-:W-:Y:S01]  /*2380*/  IMAD.WIDE.U32 R6, R122, UR6, R22 ;  /* 0x000000067a067c25 */ /* 0x000fe2000f8e0016 */
[----:B------:R-:W-:-:S02]  /*2390*/  ISETP.GE.AND P2, PT, R62, UR4, PT ;  /* 0x000000043e007c0c */ /* 0x000fc4000bf46270 */
[----:B------:R-:W-:Y:S01]  /*23a0*/  ISETP.GE.AND P3, PT, R12, UR4, PT ;  /* 0x000000040c007c0c */ /* 0x000fe2000bf66270 */
[----:B------:R-:W-:Y:S01]  /*23b0*/  IMAD.IADD R7, R7, 0x1, R13 ;  /* 0x0000000107077824 */ /* 0x000fe200078e020d */
[----:B------:R-:W-:Y:S01]  /*23c0*/  LOP3.LUT R10, R11, 0x2, R10, 0xe2, !PT ;  /* 0x000000020b0a7812 */ /* 0x000fe200078ee20a */
[----:B------:R-:W-:Y:S01]  /*23d0*/  IMAD.IADD R74, R9, 0x1, R37 ;  /* 0x00000001094a7824 */ /* 0x000fe200078e0225 */
        /* <DEDUP_REMOVED lines=8> */
[----:B------:R-:W-:Y:S01]  /*2460*/  IMAD.WIDE.U32 R20, R153, R14, R22 ;  /* 0x0000000e99147225 */ /* 0x000fe200078e0016 */
[----:B------:R-:W-:-:S02]  /*2470*/  SEL R12, RZ, 0x20, P2 ;  /* 0x00000020ff0c7807 */ /* 0x000fc40001000000 */
[----:B------:R-:W-:Y:S01]  /*2480*/  IADD3 R56, P2, R153, R56, RZ ;  /* 0x0000003899387210 */ /* 0x000fe20007f5e0ff */
[----:B------:R-:W-:Y:S01]  /*2490*/  IMAD R41, R123, UR5, R13 ;  /* 0x000000057b297c24 */ /* 0x000fe2000f8e020d */
[----:B------:R-:W-:Y:S01]  /*24a0*/  LOP3.LUT R11, R12, R10, R11, 0xfe, !PT ;  /* 0x0000000a0c0b7212 */ /* 0x000fe200078efe0b */
[----:B------:R-:W-:Y:S01]  /*24b0*/  IMAD.WIDE.U32 R12, R153, R14, R154 ;  /* 0x0000000e990c7225 */ /* 0x000fe200078e009a */
[----:B------:R-:W-:Y:S02]  /*24c0*/  SEL R10, RZ, 0x40, P0 ;  /* 0x00000040ff0a7807 */ /* 0x000fe40000000000 */
[----:B------:R-:W-:Y:S01]  /*24d0*/  ISETP.GE.AND P0, PT, R22, R73, PT ;  /* 0x000000491600720c */ /* 0x000fe20003f06270 */
[----:B------:R-:W-:Y:S01]  /*24e0*/  IMAD.MOV.U32 R30, RZ, RZ, R20 ;  /* 0x000000ffff1e7224 */ /* 0x000fe200078e0014 */
[----:B------:R-:W-:Y:S01]  /*24f0*/  LOP3.LUT R88, R11, R10, RZ, 0xfc, !PT ;  /* 0x0000000a0b587212 */ /* 0x000fe200078efcff */
[----:B------:R-:W-:Y:S01]  /*2500*/  IMAD R10, R164, R14, RZ ;  /* 0x0000000ea40a7224 */ /* 0x000fe200078e02ff */
[----:B------:R-:W-:Y:S01]  /*2510*/  SEL R33, R73, RZ, P0 ;  /* 0x000000ff49217207 */ /* 0x000fe20000000000 */
[----:B------:R-:W-:Y:S01]  /*2520*/  IMAD.WIDE.U32 R6, R123, UR4, R6 ;  /* 0x000000047b067c25 */ /* 0x000fe2000f8e0006 */
[----:B------:R-:W-:Y:S01]  /*2530*/  LOP3.LUT P1, RZ, R223, 0x4, RZ, 0xc0, !PT ;  /* 0x00000004dfff7812 */ /* 0x000fe2000782c0ff */
[----:B------:R-:W-:Y:S01]  /*2540*/  ULDC UR4, c[0x0][0x2f4] ;  /* 0x0000bd0000047ab9 */ /* 0x000fe20000000800 */
[----:B------:R-:W-:Y:S01]  /*2550*/  SEL R87, RZ, 0xffffff80, P3 ;  /* 0xffffff80ff577807 */ /* 0x000fe20001800000 */
[----:B------:R-:W-:Y:S01]  /*2560*/  IMAD R31, R153, R15, R10 ;  /* 0x0000000f991f7224 */ /* 0x000fe200078e020a */
[----:B------:R-:W-:Y:S01]  /*2570*/  SEL R71, R71, 0xffffffe0, !P1 ;  /* 0xffffffe047477807 */ /* 0x000fe20004800000 */
[----:B------:R-:W-:Y:S01]  /*2580*/  IMAD.WIDE.U32 R10, R153, R54, R154 ;  /* 0x00000036990a7225 */ /* 0x000fe200078e009a */
[----:B------:R-:W-:-:S02]  /*2590*/  LOP3.LUT R87, R88, 0x80, R87, 0xc8, !PT ;  /* 0x0000008058577812 */ /* 0x000fc400078ec857 */
[C---:B------:R-:W-:Y:S01]  /*25a0*/  ISETP.GE.AND P1, PT, R22.reuse, UR4, PT ;  /* 0x0000000416007c0c */ /* 0x040fe2000bf26270 */
[----:B------:R-:W-:Y:S01]  /*25b0*/  IMAD.IADD R33, R22, 0x1, R33 ;  /* 0x0000000116217824 */ /* 0x000fe200078e0221 */
[----:B------:R-:W-:Y:S01]  /*25c0*/  LOP3.LUT R88, R88, 0x40, RZ, 0xc0, !PT ;  /* 0x0000004058587812 */ /* 0x000fe200078ec0ff */
[----:B------:R-:W-:Y:S02]  /*25d0*/  IMAD.IADD R13, R13, 0x1, R31 ;  /* 0x000000010d0d7824 */ /* 0x000fe400078e021f */
[----:B------:R-:W-:Y:S01]  /*25e0*/  IMAD.IADD R31, R31, 0x1, R21 ;  /* 0x000000011f1f7824 */ /* 0x000fe200078e0215 */
[----:B------:R-:W-:Y:S01]  /*25f0*/  SHF.R.S32.HI R32, RZ, 0x1f, R33 ;  /* 0x0000001fff207819 */ /* 0x000fe20000011421 */
[----:B------:R-:W-:Y:S01]  /*2600*/  IMAD.IADD R21, R11, 0x1, R35 ;  /* 0x000000010b157824 */ /* 0x000fe200078e0223 */
[----:B------:R-:W-:Y:S01]  /*2610*/  SHF.R.S32.HI R35, RZ, 0x1f, R2 ;  /* 0x0000001fff237819 */ /* 0x000fe20000011402 */
[----:B------:R-:W-:Y:S01]  /*2620*/  IMAD.MOV.U32 R20, RZ, RZ, R10 ;  /* 0x000000ffff147224 */ /* 0x000fe200078e000a */
[----:B------:R-:W-:Y:S01]  /*2630*/  LEA.HI R33, R32, R33, RZ, 0x3 ;  /* 0x0000002120217211 */ /* 0x000fe200078f18ff */
[----:B------:R-:W-:Y:S01]  /*2640*/  IMAD.X R57, R164, 0x1, R43, P2 ;  /* 0x00000001a4397824 */ /* 0x000fe200010e062b */
[----:B------:R-:W-:Y:S01]  /*2650*/  ISETP.GE.AND P2, PT, R60, UR4, PT ;  /* 0x000000043c007c0c */ /* 0x000fe2000bf46270 */
[C---:B------:R-:W-:Y:S01]  /*2660*/  IMAD R10, R35.reuse, R14, RZ ;  /* 0x0000000e230a7224 */ /* 0x040fe200078e02ff */
[--C-:B------:R-:W-:Y:S01]  /*2670*/  LOP3.LUT R28, R166, 0x38, R33.reuse, 0xf8, !PT ;  /* 0x00000038a61c7812 */ /* 0x100fe200078ef821 */
[----:B------:R-:W-:Y:S01]  /*2680*/  IMAD R35, R35, R54, RZ ;  /* 0x0000003623237224 */ /* 0x000fe200078e02ff */
[----:B------:R-:W-:Y:S01]  /*2690*/  LOP3.LUT R29, R172, 0x38, R33, 0xf8, !PT ;  /* 0x00000038ac1d7812 */ /* 0x000fe200078ef821 */
[----:B------:R-:W-:Y:S01]  /*26a0*/  IMAD R39, R2, R15, R10 ;  /* 0x0000000f02277224 */ /* 0x000fe200078e020a */
[----:B------:R-:W-:Y:S01]  /*26b0*/  LOP3.LUT R28, R28, R173, RZ, 0x3c, !PT ;  /* 0x000000ad1c1c7212 */ /* 0x000fe200078e3cff */
[----:B------:R-:W-:Y:S01]  /*26c0*/  IMAD.WIDE.U32 R10, R2, R14, R12 ;  /* 0x0000000e020a7225 */ /* 0x000fe200078e000c */
[----:B------:R-:W-:-:S02]  /*26d0*/  LOP3.LUT R82, R33, 0xfffffff8, RZ, 0xc0, !PT ;  /* 0xfffffff821527812 */ /* 0x000fc400078ec0ff */
[----:B------:R-:W-:Y:S01]  /*26e0*/  SHF.R.S32.HI R81, RZ, 0x3, R33 ;  /* 0x00000003ff517819 */ /* 0x000fe20000011421 */
[C---:B------:R-:W-:Y:S01]  /*26f0*/  IMAD.WIDE.U32 R12, R2.reuse, R14, R30 ;  /* 0x0000000e020c7225 */ /* 0x040fe200078e001e */
[----:B------:R-:W-:Y:S02]  /*2700*/  LOP3.LUT R30, R29, R174, RZ, 0x3c, !PT ;  /* 0x000000ae1d1e7212 */ /* 0x000fe400078e3cff */
[----:B------:R-:W-:Y:S01]  /*2710*/  SHF.R.S32.HI R83, RZ, 0x1f, R82 ;  /* 0x0000001fff537819 */ /* 0x000fe20000011452 */
[C---:B------:R-:W-:Y:S02]  /*2720*/  IMAD R35, R2.reuse, R55, R35 ;  /* 0x0000003702237224 */ /* 0x040fe400078e0223 */
[----:B------:R-:W-:Y:S02]  /*2730*/  IMAD R31, R55, 0x60, RZ ;  /* 0x00000060371f7824 */ /* 0x000fe400078e02ff */
[----:B------:R-:W-:-:S04]  /*2740*/  IMAD.WIDE.U32 R20, R2, R54, R20 ;  /* 0x0000003602147225 */ /* 0x000fc800078e0014 */
[----:B------:R-:W-:-:S04]  /*2750*/  IMAD.WIDE.U32 R14, R14, 0x60, RZ ;  /* 0x000000600e0e7825 */ /* 0x000fc800078e00ff */
[----:B------:R-:W-:-:S04]  /*2760*/  IMAD.WIDE.U32 R54, R54, 0x60, RZ ;  /* 0x0000006036367825 */ /* 0x000fc800078e00ff */
[----:B------:R-:W-:Y:S02]  /*2770*/  IMAD.SHL.U32 R73, R73, 0x2, RZ ;  /* 0x0000000249497824 */ /* 0x000fe400078e00ff */
        /* <DEDUP_REMOVED lines=8> */
[----:B------:R-:W-:-:S07]  /*2800*/  IMAD.IADD R86, R7, 0x1, R41 ;  /* 0x0000000107567824 */ /* 0x000fce00078e0229 */
.L_x_3631:
        /* <DEDUP_REMOVED lines=10> */
[----:B------:R-:W-:Y:S01]  /*28b0*/  IMAD R98, R152, 0x1800, R159 ;  /* 0x0000180098627824 */ /* 0x000fe200078e029f */
[----:B------:R-:W-:Y:S01]  /*28c0*/  IADD3 R30, P5, R3, R94, RZ ;  /* 0x0000005e031e7210 */ /* 0x000fe20007fbe0ff */
[----:B------:R-:W-:Y:S02]  /*28d0*/  IMAD.IADD R99, R95, 0x1, R29 ;  /* 0x000000015f637824 */ /* 0x000fe400078e021d */
[----:B------:R-:W-:Y:S02]  /*28e0*/  IMAD.IADD R29, R159, 0x1, R71 ;  /* 0x000000019f1d7824 */ /* 0x000fe400078e0247 */
[----:B------:R-:W-:Y:S01]  /*28f0*/  IMAD.X R31, R99, 0x1, R0, P5 ;  /* 0x00000001631f7824 */ /* 0x000fe200028e0600 */
[----:B------:R-:W-:Y:S01]  /*2900*/  IADD3.X R28, R0, R99, R65, P3, P4 ;  /* 0x00000063001c7210 */ /* 0x000fe20001fe8441 */
[----:B------:R-:W-:Y:S01]  /*2910*/  IMAD R96, R152, 0x1800, R29 ;  /* 0x0000180098607824 */ /* 0x000fe200078e021d */
[-C--:B0-----:R-:W-:Y:S01]  /*2920*/  LEA R36, P3, R26, R92.reuse, 0x1 ;  /* 0x0000005c1a247211 */ /* 0x081fe200078608ff */
[--C-:B------:R-:W-:Y:S01]  /*2930*/  IMAD R98, R98, 0x2, R19.reuse ;  /* 0x0000000262627824 */ /* 0x100fe200078e0213 */
[----:B------:R-:W-:Y:S01]  /*2940*/  LEA R38, P5, R30, R92, 0x1 ;  /* 0x0000005c1e267211 */ /* 0x000fe200078a08ff */
[----:B------:R-:W-:Y:S01]  /*2950*/  IMAD R96, R96, 0x2, R19 ;  /* 0x0000000260607824 */ /* 0x000fe200078e0213 */
[----:B------:R-:W-:Y:S01]  /*2960*/  LEA.HI.X R37, R26, R93, R28, 0x1, P3 ;  /* 0x0000005d1a257211 */ /* 0x000fe200018f0c1c */
[----:B------:R-:W-:Y:S01]  /*2970*/  IMAD.MOV.U32 R26, RZ, RZ, R41 ;  /* 0x000000ffff1a7224 */ /* 0x000fe200078e0029 */
[----:B-1----:R-:W-:-:S02]  /*2980*/  ISETP.GE.AND P3, PT, R97, 0x1, PT ;  /* 0x000000016100780c */ /* 0x002fc40003f66270 */
        /* <DEDUP_REMOVED lines=45> */
.L_x_3588:
[----:B------:R-:W-:Y:S05]  /*2c60*/  BSYNC B1 ;  /* 0x0000000000017941 */ /* 0x000fea0003800000 */
.L_x_3587:
        /* <DEDUP_REMOVED lines=28> */
.L_x_3590:
[----:B------:R-:W-:Y:S05]  /*2e30*/  BSYNC B1 ;  /* 0x0000000000017941 */ /* 0x000fea0003800000 */
.L_x_3589:
        /* <DEDUP_REMOVED lines=17> */
[--C-:B------:R-:W-:Y:S01]  /*2f50*/  PRMT R93, R93, 0x5410, R92.reuse ;  /* 0x000054105d5d7816 */ /* 0x100fe2000000005c */
        /* <DEDUP_REMOVED lines=15> */
.L_x_3591:
[----:B------:R-:W-:Y:S01]  /*3050*/  IMAD R89, R152, 0x8, R144 ;  /* 0x0000000898597824 */ /* 0x000fe200078e0290 */
[----:B------:R-:W-:Y:S01]  /*3060*/  SHF.L.U32 R100, R157, 0x1f, RZ ;  /* 0x0000001f9d647819 */ /* 0x000fe200000006ff */
[----:B------:R-:W-:Y:S03]  /*3070*/  BSSY B1, `(.L_x_3592) ;  /* 0x0000003000017945 */ /* 0x000fe60003800000 */
[----:B------:R-:W0:Y:S02]  /*3080*/  SYNCS.PHASECHK.TRANS64.TRYWAIT P6, [R89+URZ+0x32490], R100 ;  /* 0x03249064590075a7 */ /* 0x000e2400080c017f */
[----:B0-----:R-:W-:Y:S05]  /*3090*/  @!P6 BRA `(.L_x_3593) ;  /* 0x00000348008ce947 */ /* 0x001fea0003800000 */
.L_x_3965:
[----:B------:R-:W-:Y:S05]  /*30a0*/  BSYNC B1 ;  /* 0x0000000000017941 */ /* 0x000fea0003800000 */
.L_x_3592:
        /* <DEDUP_REMOVED lines=14> */
[C---:B------:R-:W-:Y:S02]  /*3190*/  PRMT R99, R101.reuse, 0x5410, R99 ;  /* 0x0000541065637816 */ /* 0x040fe40000000063 */
        /* <DEDUP_REMOVED lines=39> */
.L_x_3599:
[----:B------:R-:W-:Y:S05]  /*3410*/  BSYNC B3 ;  /* 0x0000000000037941 */ /* 0x000fea0003800000 */
.L_x_3598:
[----:B--2---:R1:W-:Y:S02]  /*3420*/  STG.E.128 desc[UR42][R38.64], R28 ;  /* 0x0000001c26007986 */ /* 0x0043e4000c101d2a */
.L_x_3597:
[----:B------:R-:W-:Y:S05]  /*3430*/  BSYNC B2 ;  /* 0x0000000000027941 */ /* 0x000fea0003800000 */
.L_x_3596:
        /* <DEDUP_REMOVED lines=31> */
[----:B------:R-:W-:Y:S02]  /*3630*/  IMAD.U32 R29, R28, 0x10000, RZ ;  /* 0x000100001c1d7824 */ /* 0x000fe400078e00ff */
[----:B------:R-:W-:Y:S01]  /*3640*/  FFMA.FTZ R31, R44, R51, -R31 ;  /* 0x000000332c1f7223 */ /* 0x000fe2000001081f */
[----:B------:R-:W-:Y:S01]  /*3650*/  LOP3.LUT R28, R28, 0xffff0000, RZ, 0xc0, !PT ;  /* 0xffff00001c1c7812 */ /* 0x000fe200078ec0ff */
[----:B------:R-:W-:Y:S01]  /*3660*/  FFMA.FTZ R44, R44, R103, R45 ;  /* 0x000000672c2c7223 */ /* 0x000fe2000001002d */
[C---:B------:R-:W-:Y:S01]  /*3670*/  FMUL.FTZ R45, R47.reuse, R102 ;  /* 0x000000662f2d7220 */ /* 0x040fe20000410000 */
[-C--:B------:R-:W-:Y:S01]  /*3680*/  FMUL.FTZ R47, R47, R50.reuse ;  /* 0x000000322f2f7220 */ /* 0x080fe20000410000 */
[C---:B------:R-:W-:Y:S01]  /*3690*/  FFMA.FTZ R105, R30.reuse, R49, -R105 ;  /* 0x000000311e697223 */ /* 0x040fe20000010869 */
[----:B------:R-:W-:Y:S01]  /*36a0*/  FFMA.FTZ R104, R30, R101, R104 ;  /* 0x000000651e687223 */ /* 0x000fe20000010068 */
[----:B------:R-:W-:Y:S01]  /*36b0*/  FMUL.FTZ R30, R28, R99 ;  /* 0x000000631c1e7220 */ /* 0x000fe20000410000 */
[----:B------:R-:W-:Y:S01]  /*36c0*/  FFMA.FTZ R45, R46, R50, -R45 ;  /* 0x000000322e2d7223 */ /* 0x000fe2000001082d */
[----:B------:R-:W-:Y:S01]  /*36d0*/  FMUL.FTZ R28, R28, R48 ;  /* 0x000000301c1c7220 */ /* 0x000fe20000410000 */
[----:B------:R-:W-:Y:S01]  /*36e0*/  FFMA.FTZ R46, R46, R102, R47 ;  /* 0x000000662e2e7223 */ /* 0x000fe2000001002f */
[C---:B------:R-:W-:Y:S01]  /*36f0*/  FFMA.FTZ R30, R29.reuse, R48, -R30 ;  /* 0x000000301d1e7223 */ /* 0x040fe2000001081e */
[----:B------:R-:W-:Y:S01]  /*3700*/  F2FP.BF16.F32.PACK_AB R104, R104, R105 ;  /* 0x000000696868723e */ /* 0x000fe200000010ff */
[----:B------:R-:W-:Y:S01]  /*3710*/  FFMA.FTZ R29, R29, R99, R28 ;  /* 0x000000631d1d7223 */ /* 0x000fe2000001001c */
[----:B------:R-:W-:-:S02]  /*3720*/  F2FP.BF16.F32.PACK_AB R44, R44, R31 ;  /* 0x0000001f2c2c723e */ /* 0x000fc400000010ff */
[----:B------:R-:W-:Y:S02]  /*3730*/  F2FP.BF16.F32.PACK_AB R45, R46, R45 ;  /* 0x0000002d2e2d723e */ /* 0x000fe400000010ff */
[----:B------:R-:W-:Y:S01]  /*3740*/  F2FP.BF16.F32.PACK_AB R28, R29, R30 ;  /* 0x0000001e1d1c723e */ /* 0x000fe200000010ff */
[----:B------:R-:W-:Y:S02]  /*3750*/  IMAD.MOV.U32 R30, RZ, RZ, R44 ;  /* 0x000000ffff1e7224 */ /* 0x000fe400078e002c */
[----:B------:R-:W-:Y:S02]  /*3760*/  IMAD.MOV.U32 R31, RZ, RZ, R45 ;  /* 0x000000ffff1f7224 */ /* 0x000fe400078e002d */
[----:B------:R-:W-:-:S07]  /*3770*/  IMAD.MOV.U32 R29, RZ, RZ, R104 ;  /* 0x000000ffff1d7224 */ /* 0x000fce00078e0068 */
.L_x_3601:
[----:B------:R-:W-:Y:S05]  /*3780*/  BSYNC B2 ;  /* 0x0000000000027941 */ /* 0x000fea0003800000 */
.L_x_3600:
[----:B--2---:R2:W-:Y:S02]  /*3790*/  STG.E.128 desc[UR42][R38.64+0x40], R28 ;  /* 0x0000401c26007986 */ /* 0x0045e4000c101d2a */
.L_x_3595:
[----:B------:R-:W-:Y:S05]  /*37a0*/  BSYNC B1 ;  /* 0x0000000000017941 */ /* 0x000fea0003800000 */
.L_x_3594:
        /* <DEDUP_REMOVED lines=53> */
.L_x_3606:
[----:B------:R-:W-:Y:S05]  /*3b00*/  BSYNC B2 ;  /* 0x0000000000027941 */ /* 0x000fea0003800000 */
.L_x_3605:
[----:B--2---:R3:W-:Y:S02]  /*3b10*/  STG.E.128 desc[UR42][R36.64], R28 ;  /* 0x0000001c24007986 */ /* 0x0047e4000c101d2a */
.L_x_3604:
[----:B------:R-:W-:Y:S05]  /*3b20*/  BSYNC B1 ;  /* 0x0000000000017941 */ /* 0x000fea0003800000 */
.L_x_3603:
        /* <DEDUP_REMOVED lines=51> */
.L_x_3608:
[----:B------:R-:W-:Y:S05]  /*3e60*/  BSYNC B1 ;  /* 0x0000000000017941 */ /* 0x000fea0003800000 */
.L_x_3607:
[----:B--2---:R4:W-:Y:S01]  /*3e70*/  STG.E.128 desc[UR42][R36.64+0x40], R28 ;  /* 0x0000401c24007986 */ /* 0x0049e2000c101d2a */
[----:B------:R-:W-:Y:S05]  /*3e80*/  BRA `(.L_x_3602) ;  /* 0x0000001400b47947 */ /* 0x000fea0003800000 */
.L_x_3586:
        /* <DEDUP_REMOVED lines=30> */
[----:B-1----:R-:W-:-:S04]  /*4070*/  @!P3 LEA R44, P4, R42, R40, 0x1 ;  /* 0x000000282a2cb211 */ /* 0x002fc800078808ff */
[----:B------:R-:W-:Y:S01]  /*4080*/  @!P3 LEA.HI.X R45, R42, R41, R43, 0x1, P4 ;  /* 0x000000292a2db211 */ /* 0x000fe200020f0c2b */
[----:B------:R2:W4:Y:S01]  /*4090*/  @!P3 LDG.E.128 R36, desc[UR42][R46.64] ;  /* 0x0000002a2e24b981 */ /* 0x000522000c1e1d00 */
[----:B------:R-:W-:Y:S02]  /*40a0*/  CS2R R42, SRZ ;  /* 0x00000000002a7805 */ /* 0x000fe4000001ff00 */
        /* <DEDUP_REMOVED lines=38> */
.L_x_3609:
        /* <DEDUP_REMOVED lines=9> */
.L_x_3966:
[----:B------:R-:W-:Y:S05]  /*43a0*/  BSYNC B1 ;  /* 0x0000000000017941 */ /* 0x000fea0003800000 */
.L_x_3610:
        /* <DEDUP_REMOVED lines=11> */
[----:B------:R-:W-:Y:S01]  /*4460*/  LEA.HI R44, R45, R44, RZ, 0x4 ;  /* 0x0000002c2d2c7211 */ /* 0x000fe200078f20ff */
[----:B------:R-:W-:Y:S01]  /*4470*/  IMAD R45, R152, 0x1800, R84 ;  /* 0x00001800982d7824 */ /* 0x000fe200078e0254 */
[----:B------:R-:W-:Y:S02]  /*4480*/  IADD3.X R106, R59, R108, R83, P5, P6 ;  /* 0x0000006c3b6a7210 */ /* 0x000fe40002fec453 */
[----:B------:R-:W-:Y:S01]  /*4490*/  LEA.HI.SX32 R44, R44, R81, 0x1c ;  /* 0x000000512c2c7211 */ /* 0x000fe200078fe2ff */
[----:B------:R-:W-:-:S04]  /*44a0*/  IMAD R45, R45, 0x2, R144 ;  /* 0x000000022d2d7824 */ /* 0x000fc800078e0290 */
        /* <DEDUP_REMOVED lines=25> */
[----:B------:R-:W-:Y:S01]  /*4640*/  SHF.R.U64 R118, R30, 0x10, R31 ;  /* 0x000000101e767819 */ /* 0x000fe2000000121f */
[C---:B------:R-:W-:Y:S01]  /*4650*/  IMAD.U32 R30, R45.reuse, 0x10000, RZ ;  /* 0x000100002d1e7824 */ /* 0x040fe200078e00ff */
[----:B------:R-:W-:Y:S01]  /*4660*/  LOP3.LUT R31, R45, 0xffff0000, RZ, 0xc0, !PT ;  /* 0xffff00002d1f7812 */ /* 0x000fe200078ec0ff */
[----:B------:R-:W-:Y:S01]  /*4670*/  FMUL.FTZ R127, R35, R123 ;  /* 0x0000007b237f7220 */ /* 0x000fe20000410000 */
[----:B------:R-:W-:Y:S01]  /*4680*/  LOP3.LUT R45, R49, 0xffff0000, RZ, 0xc0, !PT ;  /* 0xffff0000312d7812 */ /* 0x000fe200078ec0ff */
[-C--:B------:R-:W-:Y:S01]  /*4690*/  FMUL.FTZ R129, R35, R117.reuse ;  /* 0x0000007523817220 */ /* 0x080fe20000410000 */
[----:B------:R-:W-:Y:S01]  /*46a0*/  LOP3.LUT R122, R122, 0xffff0000, RZ, 0xc0, !PT ;  /* 0xffff00007a7a7812 */ /* 0x000fe200078ec0ff */
[----:B------:R-:W-:Y:S01]  /*46b0*/  FFMA.FTZ R127, R30, R117, -R127 ;  /* 0x000000751e7f7223 */ /* 0x000fe2000001087f */
[----:B------:R-:W-:Y:S01]  /*46c0*/  PRMT R125, R126, 0x5410, R125 ;  /* 0x000054107e7d7816 */ /* 0x000fe2000000007d */
[----:B------:R-:W-:Y:S01]  /*46d0*/  FFMA.FTZ R129, R30, R123, R129 ;  /* 0x0000007b1e817223 */ /* 0x000fe20000010081 */
[----:B------:R-:W-:Y:S01]  /*46e0*/  LOP3.LUT R116, R116, 0xffff0000, RZ, 0xc0, !PT ;  /* 0xffff000074747812 */ /* 0x000fe200078ec0ff */
[----:B------:R-:W-:Y:S01]  /*46f0*/  FMUL.FTZ R126, R45, R122 ;  /* 0x0000007a2d7e7220 */ /* 0x000fe20000410000 */
[----:B------:R-:W-:Y:S01]  /*4700*/  IMAD.U32 R49, R51, 0x10000, RZ ;  /* 0x0001000033317824 */ /* 0x000fe200078e00ff */
[----:B------:R-:W-:Y:S01]  /*4710*/  SHF.R.U64 R120, R32, 0x10, R33 ;  /* 0x0000001020787819 */ /* 0x000fe20000001221 */
[----:B------:R-:W-:-:S02]  /*4720*/  IMAD.U32 R35, R125, 0x10000, RZ ;  /* 0x000100007d237824 */ /* 0x000fc400078e00ff */
[-C--:B------:R-:W-:Y:S01]  /*4730*/  FMUL.FTZ R130, R45, R116.reuse ;  /* 0x000000742d827220 */ /* 0x080fe20000410000 */
[----:B------:R-:W-:Y:S02]  /*4740*/  IMAD.U32 R30, R119, 0x10000, RZ ;  /* 0x00010000771e7824 */ /* 0x000fe400078e00ff */
[----:B------:R-:W-:Y:S01]  /*4750*/  FFMA.FTZ R128, R31, R116, -R126 ;  /* 0x000000741f807223 */ /* 0x000fe2000001087e */
[----:B------:R-:W-:Y:S01]  /*4760*/  IMAD.U32 R32, R47, 0x10000, RZ ;  /* 0x000100002f207824 */ /* 0x000fe200078e00ff */
[----:B------:R-:W-:Y:S01]  /*4770*/  LOP3.LUT R51, R51, 0xffff0000, RZ, 0xc0, !PT ;  /* 0xffff000033337812 */ /* 0x000fe200078ec0ff */
[-C--:B------:R-:W-:Y:S01]  /*4780*/  FMUL.FTZ R45, R49, R35.reuse ;  /* 0x00000023312d7220 */ /* 0x080fe20000410000 */
[----:B------:R-:W-:Y:S01]  /*4790*/  LOP3.LUT R126, R125, 0xffff0000, RZ, 0xc0, !PT ;  /* 0xffff00007d7e7812 */ /* 0x000fe200078ec0ff */
[----:B------:R-:W-:Y:S01]  /*47a0*/  FMUL.FTZ R132, R49, R30 ;  /* 0x0000001e31847220 */ /* 0x000fe20000410000 */
[----:B------:R-:W-:Y:S01]  /*47b0*/  LOP3.LUT R116, R119, 0xffff0000, RZ, 0xc0, !PT ;  /* 0xffff000077747812 */ /* 0x000fe200078ec0ff */
[----:B------:R-:W-:Y:S01]  /*47c0*/  FFMA.FTZ R130, R31, R122, R130 ;  /* 0x0000007a1f827223 */ /* 0x000fe20000010082 */
[----:B------:R-:W-:Y:S01]  /*47d0*/  PRMT R120, R110, 0x5432, R120 ;  /* 0x000054326e787816 */ /* 0x000fe20000000078 */
[C---:B------:R-:W-:Y:S01]  /*47e0*/  FFMA.FTZ R117, R32.reuse, R30, -R45 ;  /* 0x0000001e20757223 */ /* 0x040fe2000001082d */
[----:B------:R-:W-:Y:S01]  /*47f0*/  LOP3.LUT R33, R47, 0xffff0000, RZ, 0xc0, !PT ;  /* 0xffff00002f217812 */ /* 0x000fe200078ec0ff */
[----:B------:R-:W-:Y:S01]  /*4800*/  FFMA.FTZ R132, R32, R35, R132 ;  /* 0x0000002320847223 */ /* 0x000fe20000010084 */
[----:B------:R-:W-:Y:S01]  /*4810*/  LOP3.LUT R48, R48, 0xffff0000, RZ, 0xc0, !PT ;  /* 0xffff000030307812 */ /* 0x000fe200078ec0ff */
[C---:B------:R-:W-:Y:S01]  /*4820*/  FMUL.FTZ R32, R51.reuse, R126 ;  /* 0x0000007e33207220 */ /* 0x040fe20000410000 */
[-C--:B------:R-:W-:Y:S01]  /*4830*/  FMUL.FTZ R122, R51, R116.reuse ;  /* 0x00000074337a7220 */ /* 0x080fe20000410000 */
[C---:B------:R-:W-:Y:S01]  /*4840*/  LOP3.LUT R35, R120.reuse, 0xffff0000, RZ, 0xc0, !PT ;  /* 0xffff000078237812 */ /* 0x040fe200078ec0ff */
[----:B------:R-:W-:Y:S01]  /*4850*/  IMAD.U32 R31, R120, 0x10000, RZ ;  /* 0x00010000781f7824 */ /* 0x000fe200078e00ff */
[----:B------:R-:W-:Y:S01]  /*4860*/  LOP3.LUT R44, R44, 0xffff0000, RZ, 0xc0, !PT ;  /* 0xffff00002c2c7812 */ /* 0x000fe200078ec0ff */
[C---:B------:R-:W-:Y:S01]  /*4870*/  IMAD.U32 R30, R115.reuse, 0x10000, RZ ;  /* 0x00010000731e7824 */ /* 0x040fe200078e00ff */
[----:B------:R-:W-:Y:S01]  /*4880*/  LOP3.LUT R115, R115, 0xffff0000, RZ, 0xc0, !PT ;  /* 0xffff000073737812 */ /* 0x000fe200078ec0ff */
[C---:B------:R-:W-:Y:S01]  /*4890*/  FFMA.FTZ R116, R33.reuse, R116, -R32 ;  /* 0x0000007421747223 */ /* 0x040fe20000010820 */
[----:B------:R-:W-:Y:S01]  /*48a0*/  FFMA.FTZ R51, R33, R126, R122 ;  /* 0x0000007e21337223 */ /* 0x000fe2000001007a */
[----:B------:R-:W-:Y:S01]  /*48b0*/  FMUL.FTZ R32, R34, R31 ;  /* 0x0000001f22207220 */ /* 0x000fe20000410000 */
[----:B------:R-:W-:Y:S01]  /*48c0*/  FMUL.FTZ R33, R48, R35 ;  /* 0x0000002330217220 */ /* 0x000fe20000410000 */
[----:B------:R-:W-:Y:S01]  /*48d0*/  PRMT R124, R109, 0x5432, R124 ;  /* 0x000054326d7c7816 */ /* 0x000fe2000000007c */
[----:B------:R-:W-:Y:S01]  /*48e0*/  FMUL.FTZ R34, R34, R30 ;  /* 0x0000001e22227220 */ /* 0x000fe20000410000 */
[----:B------:R-:W-:Y:S01]  /*48f0*/  PRMT R118, R105, 0x5432, R118 ;  /* 0x0000543269767816 */ /* 0x000fe20000000076 */
[----:B------:R-:W-:Y:S01]  /*4900*/  FMUL.FTZ R45, R48, R115 ;  /* 0x00000073302d7220 */ /* 0x000fe20000410000 */
[----:B------:R-:W-:-:S02]  /*4910*/  IMAD.U32 R47, R50, 0x10000, RZ ;  /* 0x00010000322f7824 */ /* 0x000fc400078e00ff */
[----:B------:R-:W-:Y:S01]  /*4920*/  FFMA.FTZ R115, R44, R115, -R33 ;  /* 0x000000732c737223 */ /* 0x000fe20000010821 */
[----:B------:R-:W-:Y:S01]  /*4930*/  LOP3.LUT R50, R50, 0xffff0000, RZ, 0xc0, !PT ;  /* 0xffff000032327812 */ /* 0x000fe200078ec0ff */
[C---:B------:R-:W-:Y:S01]  /*4940*/  FFMA.FTZ R32, R29.reuse, R30, -R32 ;  /* 0x0000001e1d207223 */ /* 0x040fe20000010820 */
[----:B------:R-:W-:Y:S01]  /*4950*/  FFMA.FTZ R34, R29, R31, R34 ;  /* 0x0000001f1d227223 */ /* 0x000fe20000010022 */
[C---:B------:R-:W-:Y:S01]  /*4960*/  LOP3.LUT R33, R124.reuse, 0xffff0000, RZ, 0xc0, !PT ;  /* 0xffff00007c217812 */ /* 0x040fe200078ec0ff */
[----:B------:R-:W-:Y:S01]  /*4970*/  IMAD.U32 R30, R124, 0x10000, RZ ;  /* 0x000100007c1e7824 */ /* 0x000fe200078e00ff */
[C---:B------:R-:W-:Y:S01]  /*4980*/  LOP3.LUT R31, R118.reuse, 0xffff0000, RZ, 0xc0, !PT ;  /* 0xffff0000761f7812 */ /* 0x040fe200078ec0ff */
[----:B------:R-:W-:Y:S02]  /*4990*/  IMAD.U32 R29, R118, 0x10000, RZ ;  /* 0x00010000761d7824 */ /* 0x000fe400078e00ff */
[----:B------:R-:W-:Y:S01]  /*49a0*/  FFMA.FTZ R45, R44, R35, R45 ;  /* 0x000000232c2d7223 */ /* 0x000fe2000001002d */
[----:B------:R-:W-:Y:S01]  /*49b0*/  LOP3.LUT R46, R46, 0xffff0000, RZ, 0xc0, !PT ;  /* 0xffff00002e2e7812 */ /* 0x000fe200078ec0ff */
[CC--:B------:R-:W-:Y:S01]  /*49c0*/  FMUL.FTZ R35, R47.reuse, R30.reuse ;  /* 0x0000001e2f237220 */ /* 0x0c0fe20000410000 */
[C---:B------:R-:W-:Y:S01]  /*49d0*/  FMUL.FTZ R49, R50.reuse, R33 ;  /* 0x0000002132317220 */ /* 0x040fe20000410000 */
[----:B------:R-:W-:Y:S01]  /*49e0*/  FMUL.FTZ R47, R47, R29 ;  /* 0x0000001d2f2f7220 */ /* 0x000fe20000410000 */
[----:B------:R-:W-:Y:S01]  /*49f0*/  FMUL.FTZ R50, R50, R31 ;  /* 0x0000001f32327220 */ /* 0x000fe20000410000 */
[----:B------:R-:W-:Y:S01]  /*4a00*/  FFMA.FTZ R35, R28, R29, -R35 ;  /* 0x0000001d1c237223 */ /* 0x000fe20000010823 */
[----:B------:R-:W-:Y:S01]  /*4a10*/  F2FP.BF16.F32.PACK_AB R127, R128, R127 ;  /* 0x0000007f807f723e */ /* 0x000fe200000010ff */
[----:B------:R-:W-:Y:S01]  /*4a20*/  FFMA.FTZ R47, R28, R30, R47 ;  /* 0x0000001e1c2f7223 */ /* 0x000fe2000001002f */
[C---:B------:R-:W-:Y:S01]  /*4a30*/  FFMA.FTZ R50, R46.reuse, R33, R50 ;  /* 0x000000212e327223 */ /* 0x040fe20000010032 */
[----:B------:R-:W-:Y:S01]  /*4a40*/  FFMA.FTZ R28, R46, R31, -R49 ;  /* 0x0000001f2e1c7223 */ /* 0x000fe20000010831 */
[----:B------:R-:W-:-:S02]  /*4a50*/  F2FP.BF16.F32.PACK_AB R116, R116, R117 ;  /* 0x000000757474723e */ /* 0x000fc400000010ff */
[----:B------:R-:W-:Y:S01]  /*4a60*/  F2FP.BF16.F32.PACK_AB R48, R45, R34 ;  /* 0x000000222d30723e */ /* 0x000fe200000010ff */
[----:B------:R-:W-:Y:S01]  /*4a70*/  IMAD.MOV.U32 R45, RZ, RZ, R127 ;  /* 0x000000ffff2d7224 */ /* 0x000fe200078e007f */
[----:B------:R-:W-:Y:S01]  /*4a80*/  F2FP.BF16.F32.PACK_AB R50, R50, R47 ;  /* 0x0000002f3232723e */ /* 0x000fe200000010ff */
[----:B------:R-:W-:Y:S01]  /*4a90*/  IMAD.MOV.U32 R47, RZ, RZ, R116 ;  /* 0x000000ffff2f7224 */ /* 0x000fe200078e0074 */
[----:B------:R-:W-:Y:S02]  /*4aa0*/  F2FP.BF16.F32.PACK_AB R49, R130, R129 ;  /* 0x000000818231723e */ /* 0x000fe400000010ff */
[----:B------:R-:W-:Y:S02]  /*4ab0*/  F2FP.BF16.F32.PACK_AB R51, R51, R132 ;  /* 0x000000843333723e */ /* 0x000fe400000010ff */
[----:B------:R-:W-:Y:S02]  /*4ac0*/  F2FP.BF16.F32.PACK_AB R44, R115, R32 ;  /* 0x00000020732c723e */ /* 0x000fe400000010ff */
[----:B------:R-:W-:-:S07]  /*4ad0*/  F2FP.BF16.F32.PACK_AB R46, R28, R35 ;  /* 0x000000231c2e723e */ /* 0x000fce00000010ff */
.L_x_3615:
[----:B------:R-:W-:Y:S05]  /*4ae0*/  BSYNC B2 ;  /* 0x0000000000027941 */ /* 0x000fea0003800000 */
.L_x_3614:
[----:B------:R-:W-:Y:S02]  /*4af0*/  ISETP.GE.AND P5, PT, R103, R102, PT ;  /* 0x000000666700720c */ /* 0x000fe40003fa6270 */
[----:B------:R-:W-:-:S11]  /*4b00*/  P2R R29, PR, RZ, 0x1 ;  /* 0x00000001ff1d7803 */ /* 0x000fd60000000000 */
[--C-:B------:R-:W-:Y:S02]  /*4b10*/  @!P5 SHF.R.S32.HI R28, RZ, 0x1f, R103.reuse ;  /* 0x0000001fff1cd819 */ /* 0x100fe40000011467 */
[----:B------:R-:W-:-:S04]  /*4b20*/  @!P5 IADD3 R98, P0, P6, R4, R98, R103 ;  /* 0x000000620462d210 */ /* 0x000fc80007e1e067 */
[----:B------:R-:W-:Y:S02]  /*4b30*/  @!P5 IADD3.X R108, R59, R108, R28, P0, P6 ;  /* 0x0000006c3b6cd210 */ /* 0x000fe400007ec41c */
[-C--:B------:R-:W-:Y:S02]  /*4b40*/  LEA R28, P6, R101, R92.reuse, 0x1 ;  /* 0x0000005c651c7211 */ /* 0x080fe400078c08ff */
[----:B------:R-:W-:Y:S02]  /*4b50*/  ISETP.NE.AND P0, PT, R29, RZ, PT ;  /* 0x000000ff1d00720c */ /* 0x000fe40003f05270 */
[----:B------:R-:W-:Y:S02]  /*4b60*/  LEA.HI.X R29, R101, R93, R106, 0x1, P6 ;  /* 0x0000005d651d7211 */ /* 0x000fe400030f0c6a */
[----:B------:R-:W-:-:S03]  /*4b70*/  @!P5 LEA R30, P6, R98, R92, 0x1 ;  /* 0x0000005c621ed211 */ /* 0x000fc600078c08ff */
[----:B-1----:R1:W-:Y:S01]  /*4b80*/  STG.E.128 desc[UR42][R28.64], R44 ;  /* 0x0000002c1c007986 */ /* 0x0023e2000c101d2a */
[----:B------:R-:W-:-:S05]  /*4b90*/  @!P5 LEA.HI.X R31, R98, R93, R108, 0x1, P6 ;  /* 0x0000005d621fd211 */ /* 0x000fca00030f0c6c */
[----:B--2---:R1:W-:Y:S04]  /*4ba0*/  @!P5 STG.E.128 desc[UR42][R30.64], R48 ;  /* 0x000000301e00d986 */ /* 0x0043e8000c101d2a */
.L_x_3613:
[----:B------:R-:W-:Y:S05]  /*4bb0*/  BSYNC B1 ;  /* 0x0000000000017941 */ /* 0x000fea0003800000 */
.L_x_3612:
        /* <DEDUP_REMOVED lines=10> */
[----:B------:R-:W-:-:S04]  /*4c60*/  LEA R44, P5, R28, R92, 0x1 ;  /* 0x0000005c1c2c7211 */ /* 0x000fc800078a08ff */
[----:B------:R-:W-:Y:S02]  /*4c70*/  LEA.HI.X R45, R28, R93, R29, 0x1, P5 ;  /* 0x0000005d1c2d7211 */ /* 0x000fe400028f0c1d */
[----:B------:R-:W-:-:S04]  /*4c80*/  SHF.R.S32.HI R29, RZ, 0x1f, R104 ;  /* 0x0000001fff1d7819 */ /* 0x000fc80000011468 */
[----:B------:R-:W-:-:S04]  /*4c90*/  LEA.HI R104, R29, R104, RZ, 0x4 ;  /* 0x000000681d687211 */ /* 0x000fc800078f20ff */
[----:B------:R-:W-:-:S05]  /*4ca0*/  LEA.HI.SX32 R47, R104, R81, 0x1c ;  /* 0x00000051682f7211 */ /* 0x000fca00078fe2ff */
[----:B------:R-:W-:-:S05]  /*4cb0*/  IMAD.SHL.U32 R47, R47, 0x8, RZ ;  /* 0x000000082f2f7824 */ /* 0x000fca00078e00ff */
[----:B------:R-:W-:-:S04]  /*4cc0*/  LOP3.LUT R29, R172, 0x38, R47, 0xf8, !PT ;  /* 0x00000038ac1d7812 */ /* 0x000fc800078ef82f */
[----:B------:R-:W-:Y:S01]  /*4cd0*/  LOP3.LUT R28, R29, R174, RZ, 0x3c, !PT ;  /* 0x000000ae1d1c7212 */ /* 0x000fe200078e3cff */
[----:B------:R-:W-:-:S04]  /*4ce0*/  IMAD R29, R152, 0x1800, R85 ;  /* 0x00001800981d7824 */ /* 0x000fc800078e0255 */
[----:B------:R-:W-:Y:S02]  /*4cf0*/  IMAD.IADD R31, R175, 0x1, R28 ;  /* 0x00000001af1f7824 */ /* 0x000fe400078e021c */
        /* <DEDUP_REMOVED lines=8> */
[----:B------:R-:W-:Y:S02]  /*4d80*/  PRMT R110, R110, 0x5410, R51 ;  /* 0x000054106e6e7816 */ /* 0x000fe40000000033 */
[----:B------:R-:W-:Y:S02]  /*4d90*/  PRMT R114, R114, 0x5410, R49 ;  /* 0x0000541072727816 */ /* 0x000fe40000000031 */
[----:B------:R-:W-:Y:S01]  /*4da0*/  SHF.R.U64 R50, R40, 0x10, R41 ;  /* 0x0000001028327819 */ /* 0x000fe20000001229 */
[----:B--2---:R-:W-:Y:S01]  /*4db0*/  IMAD.U32 R40, R33, 0x10000, RZ ;  /* 0x0001000021287824 */ /* 0x004fe200078e00ff */
[----:B------:R-:W-:Y:S01]  /*4dc0*/  SHF.R.U32.HI R99, RZ, 0x10, R43 ;  /* 0x00000010ff637819 */ /* 0x000fe2000001162b */
[----:B------:R-:W-:Y:S01]  /*4dd0*/  IMAD.U32 R51, R114, 0x10000, RZ ;  /* 0x0001000072337824 */ /* 0x000fe200078e00ff */
[----:B------:R-:W-:Y:S01]  /*4de0*/  SHF.R.U32.HI R96, RZ, 0x10, R39 ;  /* 0x00000010ff607819 */ /* 0x000fe20000011627 */
[----:B------:R-:W-:Y:S01]  /*4df0*/  IMAD.U32 R49, R110, 0x10000, RZ ;  /* 0x000100006e317824 */ /* 0x000fe200078e00ff */
[----:B------:R-:W-:Y:S01]  /*4e00*/  SHF.R.U64 R104, R36, 0x10, R37 ;  /* 0x0000001024687819 */ /* 0x000fe20000001225 */
[----:B-1----:R-:W-:Y:S01]  /*4e10*/  IMAD.U32 R36, R29, 0x10000, RZ ;  /* 0x000100001d247824 */ /* 0x002fe200078e00ff */
[----:B------:R-:W-:Y:S01]  /*4e20*/  SHF.R.U64 R48, R42, 0x10, R43 ;  /* 0x000000102a307819 */ /* 0x000fe2000000122b */
[----:B------:R-:W-:Y:S01]  /*4e30*/  FMUL.FTZ R97, R40, R51 ;  /* 0x0000003328617220 */ /* 0x000fe20000410000 */
[----:B------:R-:W-:Y:S01]  /*4e40*/  PRMT R112, R112, 0x5410, R99 ;  /* 0x0000541070707816 */ /* 0x000fe20000000063 */
[----:B------:R-:W-:Y:S01]  /*4e50*/  FMUL.FTZ R99, R40, R49 ;  /* 0x0000003128637220 */ /* 0x000fe20000410000 */
[----:B------:R-:W-:Y:S01]  /*4e60*/  LOP3.LUT R41, R33, 0xffff0000, RZ, 0xc0, !PT ;  /* 0xffff000021297812 */ /* 0x000fe200078ec0ff */
[----:B------:R-:W-:Y:S01]  /*4e70*/  IMAD.U32 R42, R35, 0x10000, RZ ;  /* 0x00010000232a7824 */ /* 0x000fe200078e00ff */
[----:B------:R-:W-:Y:S01]  /*4e80*/  LOP3.LUT R110, R110, 0xffff0000, RZ, 0xc0, !PT ;  /* 0xffff00006e6e7812 */ /* 0x000fe200078ec0ff */
[----:B------:R-:W-:Y:S01]  /*4e90*/  FFMA.FTZ R99, R36, R51, R99 ;  /* 0x0000003324637223 */ /* 0x000fe20000010063 */
[----:B------:R-:W-:-:S02]  /*4ea0*/  LOP3.LUT R114, R114, 0xffff0000, RZ, 0xc0, !PT ;  /* 0xffff000072727812 */ /* 0x000fc400078ec0ff */
[----:B------:R-:W-:Y:S02]  /*4eb0*/  PRMT R107, R107, 0x5410, R96 ;  /* 0x000054106b6b7816 */ /* 0x000fe40000000060 */
[----:B------:R-:W-:Y:S01]  /*4ec0*/  PRMT R111, R111, 0x5410, R48 ;  /* 0x000054106f6f7816 */ /* 0x000fe20000000030 */
[----:B------:R-:W-:Y:S01]  /*4ed0*/  FFMA.FTZ R48, R36, R49, -R97 ;  /* 0x0000003124307223 */ /* 0x000fe20000010861 */
[----:B------:R-:W-:Y:S01]  /*4ee0*/  LOP3.LUT R37, R29, 0xffff0000, RZ, 0xc0, !PT ;  /* 0xffff00001d257812 */ /* 0x000fe200078ec0ff */
[C---:B------:R-:W-:Y:S02]  /*4ef0*/  IMAD.U32 R97, R112.reuse, 0x10000, RZ ;  /* 0x0001000070617824 */ /* 0x040fe400078e00ff */
[----:B------:R-:W-:Y:S01]  /*4f00*/  FMUL.FTZ R36, R41, R110 ;  /* 0x0000006e29247220 */ /* 0x000fe20000410000 */
[----:B------:R-:W-:Y:S01]  /*4f10*/  LOP3.LUT R43, R35, 0xffff0000, RZ, 0xc0, !PT ;  /* 0xffff0000232b7812 */ /* 0x000fe200078ec0ff */
[-C--:B------:R-:W-:Y:S01]  /*4f20*/  FMUL.FTZ R40, R41, R114.reuse ;  /* 0x0000007229287220 */ /* 0x080fe20000410000 */
[----:B------:R-:W-:Y:S01]  /*4f30*/  LOP3.LUT R112, R112, 0xffff0000, RZ, 0xc0, !PT ;  /* 0xffff000070707812 */ /* 0x000fe200078ec0ff */
[----:B------:R-:W-:Y:S01]  /*4f40*/  IMAD.U32 R49, R107, 0x10000, RZ ;  /* 0x000100006b317824 */ /* 0x000fe200078e00ff */
[----:B------:R-:W-:Y:S01]  /*4f50*/  PRMT R113, R113, 0x5410, R50 ;  /* 0x0000541071717816 */ /* 0x000fe20000000032 */
[C---:B------:R-:W-:Y:S01]  /*4f60*/  FFMA.FTZ R114, R37.reuse, R114, R36 ;  /* 0x0000007225727223 */ /* 0x040fe20000010024 */
[----:B------:R-:W-:Y:S01]  /*4f70*/  SHF.R.U64 R98, R38, 0x10, R39 ;  /* 0x0000001026627819 */ /* 0x000fe20000001227 */
[C---:B------:R-:W-:Y:S01]  /*4f80*/  IMAD.U32 R38, R32.reuse, 0x10000, RZ ;  /* 0x0001000020267824 */ /* 0x040fe200078e00ff */
[----:B------:R-:W-:Y:S01]  /*4f90*/  LOP3.LUT R39, R32, 0xffff0000, RZ, 0xc0, !PT ;  /* 0xffff000020277812 */ /* 0x000fe200078ec0ff */
[----:B------:R-:W-:Y:S01]  /*4fa0*/  FFMA.FTZ R51, R37, R110, -R40 ;  /* 0x0000006e25337223 */ /* 0x000fe20000010828 */
[----:B------:R-:W-:Y:S01]  /*4fb0*/  LOP3.LUT R33, R31, 0xffff0000, RZ, 0xc0, !PT ;  /* 0xffff00001f217812 */ /* 0x000fe200078ec0ff */
[C---:B------:R-:W-:Y:S01]  /*4fc0*/  FMUL.FTZ R41, R42.reuse, R97 ;  /* 0x000000612a297220 */ /* 0x040fe20000410000 */
[----:B------:R-:W-:Y:S01]  /*4fd0*/  LOP3.LUT R36, R107, 0xffff0000, RZ, 0xc0, !PT ;  /* 0xffff00006b247812 */ /* 0x000fe200078ec0ff */
[----:B------:R-:W-:Y:S01]  /*4fe0*/  IMAD.U32 R32, R31, 0x10000, RZ ;  /* 0x000100001f207824 */ /* 0x000fe200078e00ff */
[----:B------:R-:W-:Y:S01]  /*4ff0*/  PRMT R109, R109, 0x5410, R104 ;  /* 0x000054106d6d7816 */ /* 0x000fe20000000068 */
[----:B------:R-:W-:Y:S01]  /*5000*/  FMUL.FTZ R42, R42, R49 ;  /* 0x000000312a2a7220 */ /* 0x000fe20000410000 */
[----:B------:R-:W-:Y:S01]  /*5010*/  FMUL.FTZ R40, R43, R112 ;  /* 0x000000702b287220 */ /* 0x000fe20000410000 */
[----:B------:R-:W-:-:S02]  /*5020*/  IMAD.U32 R37, R113, 0x10000, RZ ;  /* 0x0001000071257824 */ /* 0x000fc400078e00ff */
[C---:B------:R-:W-:Y:S01]  /*5030*/  FFMA.FTZ R49, R32.reuse, R49, -R41 ;  /* 0x0000003120317223 */ /* 0x040fe20000010829 */
[----:B------:R-:W-:Y:S01]  /*5040*/  FFMA.FTZ R42, R32, R97, R42 ;  /* 0x00000061202a7223 */ /* 0x000fe2000001002a */
[-C--:B------:R-:W-:Y:S01]  /*5050*/  FMUL.FTZ R96, R43, R36.reuse ;  /* 0x000000242b607220 */ /* 0x080fe20000410000 */
[----:B------:R-:W-:Y:S01]  /*5060*/  FFMA.FTZ R50, R33, R36, -R40 ;  /* 0x0000002421327223 */ /* 0x000fe20000010828 */
[----:B------:R-:W-:Y:S01]  /*5070*/  IMAD.U32 R29, R28, 0x10000, RZ ;  /* 0x000100001c1d7824 */ /* 0x000fe200078e00ff */
[----:B------:R-:W-:Y:S01]  /*5080*/  LOP3.LUT R113, R113, 0xffff0000, RZ, 0xc0, !PT ;  /* 0xffff000071717812 */ /* 0x000fe200078ec0ff */
[----:B------:R-:W-:Y:S02]  /*5090*/  IMAD.U32 R32, R109, 0x10000, RZ ;  /* 0x000100006d207824 */ /* 0x000fe400078e00ff */
[----:B------:R-:W-:Y:S01]  /*50a0*/  FMUL.FTZ R36, R38, R37 ;  /* 0x0000002526247220 */ /* 0x000fe20000410000 */
[----:B------:R-:W-:Y:S01]  /*50b0*/  PRMT R105, R105, 0x5410, R98 ;  /* 0x0000541069697816 */ /* 0x000fe20000000062 */
[----:B------:R-:W-:Y:S01]  /*50c0*/  FFMA.FTZ R43, R33, R112, R96 ;  /* 0x00000070212b7223 */ /* 0x000fe20000010060 */
[----:B------:R-:W-:Y:S01]  /*50d0*/  LOP3.LUT R109, R109, 0xffff0000, RZ, 0xc0, !PT ;  /* 0xffff00006d6d7812 */ /* 0x000fe200078ec0ff */
[----:B------:R-:W-:Y:S01]  /*50e0*/  FFMA.FTZ R33, R29, R32, -R36 ;  /* 0x000000201d217223 */ /* 0x000fe20000010824 */
[----:B------:R-:W-:Y:S01]  /*50f0*/  LOP3.LUT R28, R28, 0xffff0000, RZ, 0xc0, !PT ;  /* 0xffff00001c1c7812 */ /* 0x000fe200078ec0ff */
[----:B------:R-:W-:-:S02]  /*5100*/  IMAD.U32 R35, R34, 0x10000, RZ ;  /* 0x0001000022237824 */ /* 0x000fc400078e00ff */
[----:B------:R-:W-:Y:S01]  /*5110*/  FMUL.FTZ R38, R38, R32 ;  /* 0x0000002026267220 */ /* 0x000fe20000410000 */
[----:B------:R-:W-:Y:S01]  /*5120*/  FMUL.FTZ R41, R39, R113 ;  /* 0x0000007127297220 */ /* 0x000fe20000410000 */
[----:B------:R-:W-:Y:S01]  /*5130*/  IMAD.U32 R36, R111, 0x10000, RZ ;  /* 0x000100006f247824 */ /* 0x000fe200078e00ff */
[----:B------:R-:W-:Y:S01]  /*5140*/  LOP3.LUT R34, R34, 0xffff0000, RZ, 0xc0, !PT ;  /* 0xffff000022227812 */ /* 0x000fe200078ec0ff */
[----:B------:R-:W-:Y:S01]  /*5150*/  FMUL.FTZ R39, R39, R109 ;  /* 0x0000006d27277220 */ /* 0x000fe20000410000 */
[----:B------:R-:W-:Y:S01]  /*5160*/  IMAD.U32 R32, R105, 0x10000, RZ ;  /* 0x0001000069207824 */ /* 0x000fe200078e00ff */
[----:B------:R-:W-:Y:S01]  /*5170*/  LOP3.LUT R111, R111, 0xffff0000, RZ, 0xc0, !PT ;  /* 0xffff00006f6f7812 */ /* 0x000fe200078ec0ff */
[C---:B------:R-:W-:Y:S01]  /*5180*/  IMAD.U32 R31, R30.reuse, 0x10000, RZ ;  /* 0x000100001e1f7824 */ /* 0x040fe200078e00ff */
[----:B------:R-:W-:Y:S01]  /*5190*/  LOP3.LUT R105, R105, 0xffff0000, RZ, 0xc0, !PT ;  /* 0xffff000069697812 */ /* 0x000fe200078ec0ff */
[----:B------:R-:W-:Y:S01]  /*51a0*/  FFMA.FTZ R38, R29, R37, R38 ;  /* 0x000000251d267223 */ /* 0x000fe20000010026 */
[----:B------:R-:W-:Y:S01]  /*51b0*/  LOP3.LUT R30, R30, 0xffff0000, RZ, 0xc0, !PT ;  /* 0xffff00001e1e7812 */ /* 0x000fe200078ec0ff */
[C---:B------:R-:W-:Y:S01]  /*51c0*/  FFMA.FTZ R40, R28.reuse, R109, -R41 ;  /* 0x0000006d1c287223 */ /* 0x040fe20000010829 */
[----:B------:R-:W-:Y:S01]  /*51d0*/  FFMA.FTZ R39, R28, R113, R39 ;  /* 0x000000711c277223 */ /* 0x000fe20000010027 */
        /* <DEDUP_REMOVED lines=18> */
[----:B------:R-:W-:Y:S01]  /*5300*/  F2FP.BF16.F32.PACK_AB R32, R39, R38 ;  /* 0x000000262720723e */ /* 0x000fe200000010ff */
[----:B------:R-:W-:-:S07]  /*5310*/  IMAD.MOV.U32 R35, RZ, RZ, R42 ;  /* 0x000000ffff237224 */ /* 0x000fce00078e002a */
.L_x_3617:
[----:B------:R-:W-:Y:S05]  /*5320*/  BSYNC B1 ;  /* 0x0000000000017941 */ /* 0x000fea0003800000 */
.L_x_3616:
        /* <DEDUP_REMOVED lines=10> */
.L_x_3585:
[----:B------:R-:W-:-:S13]  /*53d0*/  ISETP.NE.AND P3, PT, R72, 0x3, PT ;  /* 0x000000034800780c */ /* 0x000fda0003f65270 */
[----:B------:R-:W-:Y:S05]  /*53e0*/  @!P3 BRA `(.L_x_3618) ;  /* 0x000000000004b947 */ /* 0x000fea0003800000 */
[----:B------:R-:W-:Y:S01]  /*53f0*/  BPT.TRAP 0x1 ;  /* 0x000000040000795c */ /* 0x000fe20000300000 */
.L_x_3618:
[----:B------:R-:W-:Y:S01]  /*5400*/  IMAD R89, R152, 0x8, R144 ;  /* 0x0000000898597824 */ /* 0x000fe200078e0290 */
[----:B------:R-:W-:Y:S01]  /*5410*/  SHF.L.U32 R100, R157, 0x1f, RZ ;  /* 0x0000001f9d647819 */ /* 0x000fe200000006ff */
[----:B------:R-:W-:Y:S01]  /*5420*/  IMAD R91, R26, -0x60, R58 ;  /* 0xffffffa01a5b7824 */ /* 0x000fe200078e023a */
[----:B------:R-:W-:Y:S02]  /*5430*/  BSSY B1, `(.L_x_3619) ;  /* 0x0000004000017945 */ /* 0x000fe40003800000 */
[----:B------:R-:W0:Y:S02]  /*5440*/  SYNCS.PHASECHK.TRANS64.TRYWAIT P4, [R89+URZ+0x32490], R100 ;  /* 0x03249064590075a7 */ /* 0x000e24000808017f */
[----:B------:R-:W-:Y:S01]  /*5450*/  VIMNMX R91, R91, 0x60, PT ;  /* 0x000000605b5b7848 */ /* 0x000fe20003fe0100 */
[----:B0-----:R-:W-:Y:S06]  /*5460*/  @!P4 BRA `(.L_x_3620) ;  /* 0x0000032400c0c947 */ /* 0x001fec0003800000 */
.L_x_3967:
[----:B------:R-:W-:Y:S05]  /*5470*/  BSYNC B1 ;  /* 0x0000000000017941 */ /* 0x000fea0003800000 */
.L_x_3619:
        /* <DEDUP_REMOVED lines=8> */
.L_x_3622:
[----:B------:R-:W-:Y:S05]  /*5500*/  BSYNC B1 ;  /* 0x0000000000017941 */ /* 0x000fea0003800000 */
.L_x_3621:
[----:B------:R-:W-:Y:S05]  /*5510*/  @P4 BRA `(.L_x_3602) ;  /* 0x0000000000104947 */ /* 0x000fea0003800000 */
[----:B-1----:R-:W1:Y:S04]  /*5520*/  @!P1 LDS.128 R28, [R98+0x2000] ;  /* 0x00200000621c9984 */ /* 0x002e680000000c00 */
[----:B------:R-:W2:Y:S04]  /*5530*/  @!P2 LDS.128 R32, [R96+0x2000] ;  /* 0x002000006020a984 */ /* 0x000ea80000000c00 */
[----:B-1----:R1:W-:Y:S04]  /*5540*/  @!P1 STG.E.128 desc[UR42][R36.64], R28 ;  /* 0x0000001c24009986 */ /* 0x0023e8000c101d2a */
[----:B--2---:R1:W-:Y:S02]  /*5550*/  @!P2 STG.E.128 desc[UR42][R36.64+0x40], R32 ;  /* 0x000040202400a986 */ /* 0x0043e4000c101d2a */
.L_x_3602:
[----:B------:R-:W-:Y:S05]  /*5560*/  BSYNC B0 ;  /* 0x0000000000007941 */ /* 0x000fea0003800000 */
.L_x_3584:
        /* <DEDUP_REMOVED lines=17> */
.L_x_3624:
[----:B------:R-:W-:Y:S05]  /*5680*/  BSYNC B0 ;  /* 0x0000000000007941 */ /* 0x000fea0003800000 */
.L_x_3623:
[----:B------:R-:W2:Y:S01]  /*5690*/  SYNCS.PHASECHK.TRANS64.TRYWAIT P3, [R89+URZ+0x324b0], R100 ;  /* 0x0324b064590075a7 */ /* 0x000ea2000806017f */
[----:B------:R-:W-:Y:S01]  /*56a0*/  ULDC UR49, c[0x0][0x320] ;  /* 0x0000c80000317ab9 */ /* 0x000fe20000000800 */
[----:B------:R-:W-:Y:S01]  /*56b0*/  ULDC.64 UR44, c[0x0][0x328] ;  /* 0x0000ca00002c7ab9 */ /* 0x000fe20000000a00 */
[----:B------:R-:W-:Y:S01]  /*56c0*/  ULDC.64 UR40, c[0x0][0x318] ;  /* 0x0000c60000287ab9 */ /* 0x000fe20000000a00 */
[----:B------:R-:W-:Y:S01]  /*56d0*/  BSSY B0, `(.L_x_3625) ;  /* 0x0000003000007945 */ /* 0x000fe20003800000 */
[----:B-1----:R-:W-:-:S03]  /*56e0*/  IMAD R28, R152, 0x6000, R159 ;  /* 0x00006000981c7824 */ /* 0x002fc600078e029f */
[----:B--2---:R-:W-:Y:S05]  /*56f0*/  @!P3 BRA `(.L_x_3626) ;  /* 0x000003240030b947 */ /* 0x004fea0003800000 */
.L_x_3968:
[----:B------:R-:W-:Y:S05]  /*5700*/  BSYNC B0 ;  /* 0x0000000000007941 */ /* 0x000fea0003800000 */
.L_x_3625:
        /* <DEDUP_REMOVED lines=39> */
.L_x_3628:
[----:B------:R-:W-:Y:S05]  /*5980*/  BSYNC B0 ;  /* 0x0000000000007941 */ /* 0x000fea0003800000 */
.L_x_3627:
        /* <DEDUP_REMOVED lines=37> */
.L_x_3630:
[----:B------:R-:W-:Y:S05]  /*5be0*/  BSYNC B0 ;  /* 0x0000000000007941 */ /* 0x000fea0003800000 */
.L_x_3629:
        /* <DEDUP_REMOVED lines=22> */
.L_x_3579:
[----:B------:R-:W0:Y:S01]  /*5d50*/  S2R R0, SR_TID.X ;  /* 0x0000000000007919 */ /* 0x000e220000002100 */
[----:B------:R-:W1:Y:S01]  /*5d60*/  LDC R15, c[0x0][0x448] ;  /* 0x00011200ff0f7b82 */ /* 0x000e620000000800 */
[----:B------:R-:W-:Y:S01]  /*5d70*/  IMAD.MOV.U32 R12, RZ, RZ, 0x3000 ;  /* 0x00003000ff0c7424 */ /* 0x000fe200078e00ff */
[----:B------:R-:W2:Y:S01]  /*5d80*/  S2R R3, SR_SWINHI ;  /* 0x0000000000037919 */ /* 0x000ea20000002f00 */
[----:B------:R-:W-:Y:S02]  /*5d90*/  IMAD.U32 R13, RZ, RZ, UR38 ;  /* 0x00000026ff0d7e24 */ /* 0x000fe4000f8e00ff */
[----:B------:R-:W-:Y:S01]  /*5da0*/  IMAD.MOV.U32 R9, RZ, RZ, 0x100 ;  /* 0x00000100ff097424 */ /* 0x000fe200078e00ff */
[----:B------:R-:W-:Y:S02]  /*5db0*/  STL [R1+0x70], R121 ;  /* 0x0000707901007387 */ /* 0x000fe40000100800 */
[----:B------:R-:W3:Y:S01]  /*5dc0*/  LDC R14, c[0x0][0xa80] ;  /* 0x0002a000ff0e7b82 */ /* 0x000ee20000000800 */
[----:B------:R-:W-:Y:S01]  /*5dd0*/  IMAD.MOV.U32 R10, RZ, RZ, 0x1 ;  /* 0x00000001ff0a7424 */ /* 0x000fe200078e00ff */
[----:B------:R4:W-:Y:S01]  /*5de0*/  STL.64 [R1+0x18], R12 ;  /* 0x0000180c01007387 */ /* 0x0009e20000100a00 */
[----:B------:R-:W-:-:S02]  /*5df0*/  IMAD.MOV.U32 R11, RZ, RZ, RZ ;  /* 0x000000ffff0b7224 */ /* 0x000fc400078e00ff */
[----:B------:R-:W-:Y:S01]  /*5e00*/  IMAD.MOV.U32 R4, RZ, RZ, 0xc000 ;  /* 0x0000c000ff047424 */ /* 0x000fe200078e00ff */
[----:B------:R-:W-:Y:S01]  /*5e10*/  STL.128 [R1+0x440], RZ ;  /* 0x000440ff01007387 */ /* 0x000fe20000100c00 */
[----:B------:R-:W-:Y:S02]  /*5e20*/  IMAD.U32 R5, RZ, RZ, UR38 ;  /* 0x00000026ff057e24 */ /* 0x000fe4000f8e00ff */
[----:B------:R-:W-:Y:S01]  /*5e30*/  IMAD.MOV.U32 R7, RZ, RZ, 0x100 ;  /* 0x00000100ff077424 */ /* 0x000fe200078e00ff */
[----:B------:R-:W-:Y:S01]  /*5e40*/  STL.128 [R1+0x450], RZ ;  /* 0x000450ff01007387 */ /* 0x000fe20000100c00 */
[----:B------:R-:W-:Y:S02]  /*5e50*/  IMAD.MOV.U32 R18, RZ, RZ, 0x1 ;  /* 0x00000001ff127424 */ /* 0x000fe400078e00ff */
[----:B------:R-:W-:Y:S01]  /*5e60*/  IMAD.MOV.U32 R19, RZ, RZ, RZ ;  /* 0x000000ffff137224 */ /* 0x000fe200078e00ff */
[----:B------:R-:W-:Y:S01]  /*5e70*/  STL.128 [R1+0x230], RZ ;  /* 0x000230ff01007387 */ /* 0x000fe20000100c00 */
[----:B------:R-:W-:-:S02]  /*5e80*/  IMAD.U32 R36, RZ, RZ, UR37 ;  /* 0x00000025ff247e24 */ /* 0x000fc4000f8e00ff */
[----:B------:R-:W-:Y:S01]  /*5e90*/  IMAD.U32 R72, RZ, RZ, UR37 ;  /* 0x00000025ff487e24 */ /* 0x000fe2000f8e00ff */
[----:B------:R-:W-:Y:S01]  /*5ea0*/  STL.128 [R1+0x240], RZ ;  /* 0x000240ff01007387 */ /* 0x000fe20000100c00 */
[----:B0-----:R-:W-:-:S03]  /*5eb0*/  LOP3.LUT R0, R0, 0x7f, RZ, 0xc0, !PT ;  /* 0x0000007f00007812 */ /* 0x001fc600078ec0ff */
[----:B---3--:R-:W-:Y:S01]  /*5ec0*/  STL [R1+0x460], R14 ;  /* 0x0004600e01007387 */ /* 0x008fe20000100800 */
[----:B------:R-:W-:Y:S02]  /*5ed0*/  IADD3 R72, P5, R72, 0x70, RZ ;  /* 0x0000007048487810 */ /* 0x000fe40007fbe0ff */
[----:B------:R-:W-:Y:S01]  /*5ee0*/  ISETP.NE.AND P1, PT, R0, RZ, PT ;  /* 0x000000ff0000720c */ /* 0x000fe20003f25270 */
[----:B------:R-:W-:Y:S01]  /*5ef0*/  STL.128 [R1+0x250], RZ ;  /* 0x000250ff01007387 */ /* 0x000fe20000100c00 */
[----:B------:R-:W-:Y:S02]  /*5f00*/  MOV R30, R144 ;  /* 0x00000090001e7202 */ /* 0x000fe40000000f00 */
[----:B--2---:R-:W-:Y:S02]  /*5f10*/  MOV R31, R3 ;  /* 0x00000003001f7202 */ /* 0x004fe40000000f00 */
[----:B------:R-:W-:Y:S01]  /*5f20*/  SEL R8, RZ, 0x1, P1 ;  /* 0x00000001ff087807 */ /* 0x000fe20000800000 */
[----:B------:R-:W-:Y:S01]  /*5f30*/  STL.128 [R1+0x260], RZ ;  /* 0x000260ff01007387 */ /* 0x000fe20000100c00 */
[----:B----4-:R-:W-:-:S02]  /*5f40*/  IADD3 R12, P1, R30, 0x32430, RZ ;  /* 0x000324301e0c7810 */ /* 0x010fc40007f3e0ff */
[C---:B------:R-:W-:Y:S01]  /*5f50*/  IADD3 R0, P3, R30.reuse, 0x32450, RZ ;  /* 0x000324501e007810 */ /* 0x040fe20007f7e0ff */
[----:B------:R-:W-:Y:S01]  /*5f60*/  IMAD.MOV.U32 R6, RZ, RZ, R8 ;  /* 0x000000ffff067224 */ /* 0x000fe200078e0008 */
[C---:B------:R-:W-:Y:S01]  /*5f70*/  IADD3 R3, P4, R30.reuse, 0x32460, RZ ;  /* 0x000324601e037810 */ /* 0x040fe20007f9e0ff */
[--C-:B------:R-:W-:Y:S01]  /*5f80*/  IMAD.X R13, RZ, RZ, R31.reuse, P1 ;  /* 0x000000ffff0d7224 */ /* 0x100fe200008e061f */
[----:B-1----:R-:W-:Y:S01]  /*5f90*/  ISETP.NE.AND P1, PT, R15, 0x1, PT ;  /* 0x000000010f00780c */ /* 0x002fe20003f25270 */
[----:B------:R0:W-:Y:S04]  /*5fa0*/  STL.128 [R1+0x20], R8 ;  /* 0x0000200801007387 */ /* 0x0001e80000100c00 */
[----:B------:R1:W-:Y:S04]  /*5fb0*/  STL.128 [R1+0x50], R4 ;  /* 0x0000500401007387 */ /* 0x0003e80000100c00 */
[----:B------:R-:W-:Y:S04]  /*5fc0*/  STL.64 [R1+0x8], R12 ;  /* 0x0000080c01007387 */ /* 0x000fe80000100a00 */
[----:B------:R-:W-:Y:S01]  /*5fd0*/  STL.128 [R1+0x270], RZ ;  /* 0x000270ff01007387 */ /* 0x000fe20000100c00 */
[--C-:B0-----:R-:W-:Y:S01]  /*5fe0*/  IMAD.X R11, RZ, RZ, R31.reuse, P3 ;  /* 0x000000ffff0b7224 */ /* 0x101fe200018e061f */
[----:B------:R-:W-:Y:S01]  /*5ff0*/  IADD3 R8, P2, R30, 0x32440, RZ ;  /* 0x000324401e087810 */ /* 0x000fe20007f5e0ff */
[----:B------:R-:W-:Y:S01]  /*6000*/  IMAD.X R10, RZ, RZ, R31, P4 ;  /* 0x000000ffff0a7224 */ /* 0x000fe200020e061f */
[----:B------:R-:W-:Y:S01]  /*6010*/  STL.128 [R1+0x280], RZ ;  /* 0x000280ff01007387 */ /* 0x000fe20000100c00 */
[----:B-1----:R-:W-:Y:S01]  /*6020*/  IMAD.MOV.U32 R4, RZ, RZ, R0 ;  /* 0x000000ffff047224 */ /* 0x002fe200078e0000 */
[----:B------:R-:W-:Y:S01]  /*6030*/  IADD3 R36, P4, R36, 0x38, RZ ;  /* 0x0000003824247810 */ /* 0x000fe20007f9e0ff */
[----:B------:R-:W-:Y:S01]  /*6040*/  IMAD.MOV.U32 R5, RZ, RZ, R11 ;  /* 0x000000ffff057224 */ /* 0x000fe200078e000b */
[----:B------:R-:W-:Y:S01]  /*6050*/  STL.128 [R1+0x290], RZ ;  /* 0x000290ff01007387 */ /* 0x000fe20000100c00 */
[----:B------:R-:W-:-:S02]  /*6060*/  IMAD.MOV.U32 R6, RZ, RZ, R3 ;  /* 0x000000ffff067224 */ /* 0x000fc400078e0003 */
[----:B------:R-:W-:Y:S01]  /*6070*/  IMAD.MOV.U32 R7, RZ, RZ, R10 ;  /* 0x000000ffff077224 */ /* 0x000fe200078e000a */
[----:B------:R-:W0:Y:S01]  /*6080*/  @P1 LDC R3, c[0x0][0x44c] ;  /* 0x00011300ff031b82 */ /* 0x000e220000000800 */
[----:B------:R-:W-:Y:S01]  /*6090*/  IMAD.X R9, RZ, RZ, R31, P2 ;  /* 0x000000ffff097224 */ /* 0x000fe200010e061f */
[----:B------:R-:W-:Y:S01]  /*60a0*/  STL.128 [R1+0x2a0], RZ ;  /* 0x0002a0ff01007387 */ /* 0x000fe20000100c00 */
[----:B------:R-:W-:-:S03]  /*60b0*/  VIADD R0, R177, 0x7f ;  /* 0x0000007fb1007836 */ /* 0x000fc60000000000 */
[----:B------:R1:W-:Y:S04]  /*60c0*/  STL.128 [R1+0x40], R4 ;  /* 0x0000400401007387 */ /* 0x0003e80000100c00 */
[----:B------:R2:W-:Y:S04]  /*60d0*/  STL.64 [R1+0x68], R6 ;  /* 0x0000680601007387 */ /* 0x0005e80000100a00 */
[----:B------:R-:W-:Y:S04]  /*60e0*/  STL.64 [R1+0x10], R8 ;  /* 0x0000100801007387 */ /* 0x000fe80000100a00 */
[----:B------:R-:W-:Y:S01]  /*60f0*/  STL.64 [R1+0x30], R8 ;  /* 0x0000300801007387 */ /* 0x000fe20000100a00 */
[----:B-1----:R-:W1:Y:S03]  /*6100*/  @P1 LDC R4, c[0x0][0x450] ;  /* 0x00011400ff041b82 */ /* 0x002e660000000800 */
[----:B------:R-:W-:Y:S01]  /*6110*/  STL.128 [R1+0x2b0], RZ ;  /* 0x0002b0ff01007387 */ /* 0x000fe20000100c00 */
[----:B0-----:R-:W-:-:S03]  /*6120*/  @P1 IMAD.HI.U32 R3, R0, R3, RZ ;  /* 0x0000000300031227 */ /* 0x001fc600078e00ff */
[----:B------:R-:W-:Y:S01]  /*6130*/  STL.128 [R1+0x2c0], RZ ;  /* 0x0002c0ff01007387 */ /* 0x000fe20000100c00 */
[----:B--2---:R-:W0:Y:S03]  /*6140*/  LDC.64 R6, c[0x0][0xad8] ;  /* 0x0002b600ff067b82 */ /* 0x004e260000000a00 */
[----:B------:R-:W-:Y:S04]  /*6150*/  STL.128 [R1+0x2d0], RZ ;  /* 0x0002d0ff01007387 */ /* 0x000fe80000100c00 */
[----:B------:R-:W-:Y:S04]  /*6160*/  STL.128 [R1+0x2e0], RZ ;  /* 0x0002e0ff01007387 */ /* 0x000fe80000100c00 */
[----:B------:R-:W-:Y:S04]  /*6170*/  STL.128 [R1+0x2f0], RZ ;  /* 0x0002f0ff01007387 */ /* 0x000fe80000100c00 */
[----:B------:R-:W-:Y:S01]  /*6180*/  STL.128 [R1+0x300], RZ ;  /* 0x000300ff01007387 */ /* 0x000fe20000100c00 */
[----:B-1----:R-:W-:-:S03]  /*6190*/  @P1 SHF.R.U32.HI R0, RZ, R4, R3 ;  /* 0x00000004ff001219 */ /* 0x002fc60000011603 */
[----:B------:R-:W-:Y:S04]  /*61a0*/  STL.128 [R1+0x310], RZ ;  /* 0x000310ff01007387 */ /* 0x000fe80000100c00 */
[----:B------:R-:W-:Y:S01]  /*61b0*/  STL.128 [R1+0x320], RZ ;  /* 0x000320ff01007387 */ /* 0x000fe20000100c00 */
[----:B0-----:R-:W-:-:S03]  /*61c0*/  ISETP.GE.AND P6, PT, R7, 0x1, PT ;  /* 0x000000010700780c */ /* 0x001fc60003fc6270 */
[----:B------:R-:W-:Y:S04]  /*61d0*/  STL.128 [R1+0x330], RZ ;  /* 0x000330ff01007387 */ /* 0x000fe80000100c00 */
        /* <DEDUP_REMOVED lines=15> */
[----:B------:R-:W-:Y:S04]  /*62d0*/  STL.64 [R1], RZ ;  /* 0x000000ff01007387 */ /* 0x000fe80000100a00 */
[----:B------:R-:W-:Y:S04]  /*62e0*/  STL.64 [R1+0x38], RZ ;  /* 0x000038ff01007387 */ /* 0x000fe80000100a00 */
[----:B------:R0:W-:Y:S02]  /*62f0*/  STL.64 [R1+0x60], R18 ;  /* 0x0000601201007387 */ /* 0x0001e40000100a00 */
[----:B0-----:R-:W-:-:S02]  /*6300*/  IMAD.U32 R19, RZ, RZ, UR37 ;  /* 0x00000025ff137e24 */ /* 0x001fc4000f8e00ff */
[----:B------:R-:W-:-:S03]  /*6310*/  IMAD.U32 R18, RZ, RZ, UR37 ;  /* 0x00000025ff127e24 */ /* 0x000fc6000f8e00ff */
[----:B------:R-:W-:Y:S02]  /*6320*/  IADD3 R19, P2, R19, 0x440, RZ ;  /* 0x0000044013137810 */ /* 0x000fe40007f5e0ff */
[----:B------:R-:W-:Y:S01]  /*6330*/  IADD3 R18, P3, R18, 0x230, RZ ;  /* 0x0000023012127810 */ /* 0x000fe20007f7e0ff */
[----:B------:R-:W-:-:S12]  /*6340*/  @P0 BRA `(.L_x_3632) ;  /* 0x00000000000c0947 */ /* 0x000fd80003800000 */
[----:B------:R-:W0:Y:S01]  /*6350*/  FENCE.VIEW.ASYNC.G ;  /* 0x00000000000073c6 */ /* 0x000e220000000100 */
[----:B------:R-:W-:Y:S05]  /*6360*/  WARPSYNC.ALL ;  /* 0x0000000000007948 */ /* 0x000fea0003800000 */
[----:B0-----:R-:W-:Y:S06]  /*6370*/  BAR.ARV 0xc, 0x180 ;  /* 0x0306000000007b1d */ /* 0x001fec0000002000 */
.L_x_3632:
[----:B------:R-:W-:Y:S02]  /*6380*/  IMAD.IADD R3, R187, 0x1, R0 ;  /* 0x00000001bb037824 */ /* 0x000fe400078e0200 */
[----:B------:R-:W-:Y:S02]  /*6390*/  IMAD.X R44, RZ, RZ, UR36, P2 ;  /* 0x00000024ff2c7e24 */ /* 0x000fe400090e06ff */
[----:B------:R-:W-:Y:S02]  /*63a0*/  IMAD.X R47, RZ, RZ, UR36, P3 ;  /* 0x00000024ff2f7e24 */ /* 0x000fe400098e06ff */
[----:B------:R-:W-:Y:S02]  /*63b0*/  IMAD.X R45, RZ, RZ, UR36, P4 ;  /* 0x00000024ff2d7e24 */ /* 0x000fe4000a0e06ff */
[----:B------:R-:W-:Y:S02]  /*63c0*/  IMAD.X R73, RZ, RZ, UR36, P5 ;  /* 0x00000024ff497e24 */ /* 0x000fe4000a8e06ff */
        /* <DEDUP_REMOVED lines=13> */
.L_x_3635:
[----:B------:R-:W-:-:S13]  /*64a0*/  ISETP.NE.AND P0, PT, R7, 0x1, PT ;  /* 0x000000010700780c */ /* 0x000fda0003f05270 */
[----:B------:R-:W0:Y:S02]  /*64b0*/  @P0 LDC.64 R4, c[0x0][0xae0] ;  /* 0x0002b800ff040b82 */ /* 0x000e240000000a00 */
[----:B0-----:R-:W-:-:S05]  /*64c0*/  @P0 IMAD.HI.U32 R4, R0, R4, RZ ;  /* 0x0000000400040227 */ /* 0x001fca00078e00ff */
[----:B------:R-:W-:-:S07]  /*64d0*/  @P0 SHF.R.U32.HI R0, RZ, R5, R4 ;  /* 0x00000005ff000219 */ /* 0x000fce0000011604 */
.L_x_3636:
[----:B------:R-:W-:Y:S05]  /*64e0*/  BSYNC B0 ;  /* 0x0000000000007941 */ /* 0x000fea0003800000 */
.L_x_3634:
[----:B------:R-:W-:-:S05]  /*64f0*/  IMAD R3, R0, R7, R7 ;  /* 0x0000000700037224 */ /* 0x000fca00078e0207 */
[----:B------:R-:W-:-:S07]  /*6500*/  VIMNMX R6, R6, R3, PT ;  /* 0x0000000306067248 */ /* 0x000fce0003fe0100 */
.L_x_3633:
[----:B------:R-:W0:Y:S01]  /*6510*/  @P1 LDC R0, c[0x0][0x44c] ;  /* 0x00011300ff001b82 */ /* 0x000e220000000800 */
[----:B------:R-:W-:Y:S01]  /*6520*/  VIADD R6, R6, 0x5f ;  /* 0x0000005f06067836 */ /* 0x000fe20000000000 */
[----:B------:R-:W-:Y:S01]  /*6530*/  ULDC UR4, c[0x0][0xad4] ;  /* 0x0002b50000047ab9 */ /* 0x000fe20000000800 */
[----:B------:R-:W-:Y:S02]  /*6540*/  IMAD.MOV.U32 R5, RZ, RZ, R177 ;  /* 0x000000ffff057224 */ /* 0x000fe400078e00b1 */
[----:B------:R-:W-:-:S03]  /*6550*/  IMAD.HI R6, R6, 0x2aaaaaab, RZ ;  /* 0x2aaaaaab06067827 */ /* 0x000fc600078e02ff */
[----:B------:R-:W1:Y:S02]  /*6560*/  @P1 LDC R9, c[0x0][0x450] ;  /* 0x00011400ff091b82 */ /* 0x000e640000000800 */
[----:B------:R-:W-:-:S04]  /*6570*/  SHF.R.U32.HI R3, RZ, 0x1f, R6 ;  /* 0x0000001fff037819 */ /* 0x000fc80000011606 */
[----:B------:R-:W-:-:S04]  /*6580*/  LEA.HI.SX32 R6, R6, R3, 0x1c ;  /* 0x0000000306067211 */ /* 0x000fc800078fe2ff */
[----:B------:R-:W-:Y:S01]  /*6590*/  VIMNMX R185, R185, R6, PT ;  /* 0x00000006b9b97248 */ /* 0x000fe20003fe0100 */
        /* <DEDUP_REMOVED lines=15> */
.L_x_3639:
[----:B------:R-:W-:-:S13]  /*6690*/  ISETP.NE.AND P0, PT, R7, 0x1, PT ;  /* 0x000000010700780c */ /* 0x000fda0003f05270 */
[----:B------:R-:W0:Y:S02]  /*66a0*/  @P0 LDC.64 R4, c[0x0][0xae0] ;  /* 0x0002b800ff040b82 */ /* 0x000e240000000a00 */
[----:B0-----:R-:W-:-:S05]  /*66b0*/  @P0 IMAD.HI.U32 R4, R0, R4, RZ ;  /* 0x0000000400040227 */ /* 0x001fca00078e00ff */
[----:B------:R-:W-:-:S07]  /*66c0*/  @P0 SHF.R.U32.HI R0, RZ, R5, R4 ;  /* 0x00000005ff000219 */ /* 0x000fce0000011604 */
.L_x_3640:
[----:B------:R-:W-:Y:S05]  /*66d0*/  BSYNC B0 ;  /* 0x0000000000007941 */ /* 0x000fea0003800000 */
.L_x_3638:
[----:B------:R-:W-:-:S05]  /*66e0*/  IMAD R0, R0, R7, RZ ;  /* 0x0000000700007224 */ /* 0x000fca00078e02ff */
[----:B------:R-:W-:-:S07]  /*66f0*/  VIMNMX R3, R3, R0, !PT ;  /* 0x0000000003037248 */ /* 0x000fce0007fe0100 */
.L_x_3637:
[----:B------:R-:W-:Y:S01]  /*6700*/  IMAD.HI R3, R3, 0x2aaaaaab, RZ ;  /* 0x2aaaaaab03037827 */ /* 0x000fe200078e02ff */
[----:B------:R-:W-:-:S04]  /*6710*/  PLOP3.LUT P0, PT, PT, PT, PT, 0x80, 0x0 ;  /* 0x000000000000781c */ /* 0x000fc80003f0f070 */
[----:B------:R-:W-:-:S04]  /*6720*/  SHF.R.U32.HI R0, RZ, 0x1f, R3 ;  /* 0x0000001fff007819 */ /* 0x000fc80000011603 */
[----:B------:R-:W-:-:S04]  /*6730*/  LEA.HI.SX32 R0, R3, R0, 0x1c ;  /* 0x0000000003007211 */ /* 0x000fc800078fe2ff */
[----:B------:R-:W-:-:S04]  /*6740*/  VIMNMX R165, RZ, R0, !PT ;  /* 0x00000000ffa57248 */ /* 0x000fc80007fe0100 */
[----:B------:R-:W-:-:S13]  /*6750*/  ISETP.GT.AND P1, PT, R185, R165, PT ;  /* 0x000000a5b900720c */ /* 0x000fda0003f24270 */
[----:B------:R-:W-:Y:S05]  /*6760*/  @!P1 BRA `(.L_x_3641) ;  /* 0x0000025400c09947 */ /* 0x000fea0003800000 */
[----:B------:R0:W-:Y:S01]  /*6770*/  STL.64 [R1+0x78], RZ ;  /* 0x000078ff01007387 */ /* 0x0001e20000100a00 */
[----:B------:R-:W-:Y:S01]  /*6780*/  IMAD.U32 R34, RZ, RZ, UR37 ;  /* 0x00000025ff227e24 */ /* 0x000fe2000f8e00ff */
[----:B------:R-:W-:Y:S01]  /*6790*/  UMOV UR4, 0xffffffff ;  /* 0xffffffff00047882 */ /* 0x000fe20000000000 */
[----:B------:R-:W-:Y:S02]  /*67a0*/  IMAD.U32 R35, RZ, RZ, UR37 ;  /* 0x00000025ff237e24 */ /* 0x000fe4000f8e00ff */
[----:B------:R-:W-:Y:S01]  /*67b0*/  IMAD.U32 R32, RZ, RZ, UR37 ;  /* 0x00000025ff207e24 */ /* 0x000fe2000f8e00ff */
[----:B------:R-:W-:Y:S01]  /*67c0*/  IADD3 R34, P0, R34, 0x118, RZ ;  /* 0x0000011822227810 */ /* 0x000fe20007f1e0ff */
[----:B------:R-:W-:Y:S01]  /*67d0*/  IMAD.U32 R40, RZ, RZ, UR37 ;  /* 0x00000025ff287e24 */ /* 0x000fe2000f8e00ff */
[----:B------:R-:W-:Y:S01]  /*67e0*/  IADD3 R35, P1, R35, 0x110, RZ ;  /* 0x0000011023237810 */ /* 0x000fe20007f3e0ff */
[----:B------:R-:W-:Y:S01]  /*67f0*/  IMAD.U32 R50, RZ, RZ, UR37 ;  /* 0x00000025ff327e24 */ /* 0x000fe2000f8e00ff */
[----:B------:R-:W-:Y:S01]  /*6800*/  IADD3 R32, P2, R32, 0xa8, RZ ;  /* 0x000000a820207810 */ /* 0x000fe20007f5e0ff */
[----:B------:R-:W-:Y:S01]  /*6810*/  IMAD.X R43, RZ, RZ, UR36, P0 ;  /* 0x00000024ff2b7e24 */ /* 0x000fe200080e06ff */
[----:B------:R-:W-:Y:S01]  /*6820*/  IADD3 R40, P3, R40, 0x78, RZ ;  /* 0x0000007828287810 */ /* 0x000fe20007f7e0ff */
[----:B------:R-:W-:Y:S01]  /*6830*/  IMAD.X R46, RZ, RZ, UR36, P1 ;  /* 0x00000024ff2e7e24 */ /* 0x000fe200088e06ff */
[----:B------:R-:W-:Y:S01]  /*6840*/  IADD3 R50, P4, R50, 0x80, RZ ;  /* 0x0000008032327810 */ /* 0x000fe20007f9e0ff */
[----:B------:R-:W-:-:S02]  /*6850*/  IMAD.X R33, RZ, RZ, UR36, P2 ;  /* 0x00000024ff217e24 */ /* 0x000fc400090e06ff */
[----:B------:R-:W-:Y:S02]  /*6860*/  IMAD.X R41, RZ, RZ, UR36, P3 ;  /* 0x00000024ff297e24 */ /* 0x000fe400098e06ff */
[----:B------:R-:W-:Y:S01]  /*6870*/  IMAD.X R49, RZ, RZ, UR36, P4 ;  /* 0x00000024ff317e24 */ /* 0x000fe2000a0e06ff */
[----:B0-----:R-:W-:Y:S07]  /*6880*/  BRA.DIV UR4, `(.L_x_3642) ;  /* 0x0000031204e07947 */ /* 0x001fee000b800000 */
[----:B------:R0:W1:Y:S02]  /*6890*/  SHFL.IDX PT, R14, R233, RZ, 0x1f ;  /* 0x00001fffe90e7589 */ /* 0x00006400000e0000 */
.L_x_3971:
[----:B-1----:R-:W-:Y:S01]  /*68a0*/  LEA.HI R0, R14, R14, RZ, 0x1 ;  /* 0x0000000e0e007211 */ /* 0x002fe200078f08ff */
[C---:B------:R-:W-:Y:S01]  /*68b0*/  VIADD R61, R144.reuse, 0x18400 ;  /* 0x00018400903d7836 */ /* 0x040fe20000000000 */
[----:B------:R-:W-:Y:S01]  /*68c0*/  STL.128 [R1+0xb0], RZ ;  /* 0x0000b0ff01007387 */ /* 0x000fe20000100c00 */
[----:B------:R-:W-:Y:S01]  /*68d0*/  VIADD R8, R144, 0x400 ;  /* 0x0000040090087836 */ /* 0x000fe20000000000 */
[----:B------:R-:W-:Y:S01]  /*68e0*/  LOP3.LUT R3, R0, 0x7fffe, RZ, 0xc0, !PT ;  /* 0x0007fffe00037812 */ /* 0x000fe200078ec0ff */
[----:B------:R-:W-:Y:S01]  /*68f0*/  IMAD.MOV.U32 R4, RZ, RZ, 0x1 ;  /* 0x00000001ff047424 */ /* 0x000fe200078e00ff */
[----:B------:R-:W-:Y:S01]  /*6900*/  STL.128 [R1+0xc0], RZ ;  /* 0x0000c0ff01007387 */ /* 0x000fe20000100c00 */
[----:B------:R-:W-:Y:S01]  /*6910*/  IMAD.MOV.U32 R5, RZ, RZ, RZ ;  /* 0x000000ffff057224 */ /* 0x000fe200078e00ff */
[----:B------:R-:W-:Y:S01]  /*6920*/  SHF.R.U32.HI R8, RZ, 0x4, R8 ;  /* 0x00000004ff087819 */ /* 0x000fe20000011608 */
[----:B------:R-:W-:Y:S01]  /*6930*/  IMAD.IADD R0, R14, 0x1, -R3 ;  /* 0x000000010e007824 */ /* 0x000fe200078e0a03 */
[----:B------:R-:W-:Y:S01]  /*6940*/  STL.128 [R1+0xd0], RZ ;  /* 0x0000d0ff01007387 */ /* 0x000fe20000100c00 */
[----:B------:R-:W-:Y:S01]  /*6950*/  VIADD R3, R144, 0x1c400 ;  /* 0x0001c40090037836 */ /* 0x000fe20000000000 */
[----:B------:R-:W-:Y:S01]  /*6960*/  LOP3.LUT R8, R8, 0x3fff, RZ, 0xc0, !PT ;  /* 0x00003fff08087812 */ /* 0x000fe200078ec0ff */
[----:B------:R-:W-:Y:S01]  /*6970*/  IMAD R0, R0, 0x2000, R61 ;  /* 0x0000200000007824 */ /* 0x000fe200078e023d */
[----:B------:R-:W-:Y:S01]  /*6980*/  STL.128 [R1+0xe0], RZ ;  /* 0x0000e0ff01007387 */ /* 0x000fe20000100c00 */
[----:B------:R-:W-:Y:S01]  /*6990*/  IMAD.MOV.U32 R6, RZ, RZ, 0x1 ;  /* 0x00000001ff067424 */ /* 0x000fe200078e00ff */
[----:B------:R-:W-:Y:S01]  /*69a0*/  SHF.R.U32.HI R3, RZ, 0x4, R3 ;  /* 0x00000004ff037819 */ /* 0x000fe20000011603 */
[----:B------:R-:W-:Y:S01]  /*69b0*/  VIADD R9, R0, 0xa000 ;  /* 0x0000a00000097836 */ /* 0x000fe20000000000 */
[----:B------:R-:W-:Y:S01]  /*69c0*/  SHF.R.U32.HI R0, RZ, 0x4, R0 ;  /* 0x00000004ff007819 */ /* 0x000fe20000011600 */
[----:B------:R-:W-:Y:S01]  /*69d0*/  IMAD.MOV.U32 R7, RZ, RZ, RZ ;  /* 0x000000ffff077224 */ /* 0x000fe200078e00ff */
[----:B------:R-:W-:Y:S01]  /*69e0*/  LOP3.LUT R3, R3, 0x3fff, RZ, 0xc0, !PT ;  /* 0x00003fff03037812 */ /* 0x000fe200078ec0ff */
[----:B------:R-:W-:Y:S01]  /*69f0*/  IMAD.MOV.U32 R12, RZ, RZ, 0x1 ;  /* 0x00000001ff0c7424 */ /* 0x000fe200078e00ff */
[----:B------:R-:W-:Y:S01]  /*6a00*/  SHF.R.U32.HI R9, RZ, 0x4, R9 ;  /* 0x00000004ff097819 */ /* 0x000fe20000011609 */
[----:B------:R-:W-:Y:S01]  /*6a10*/  IMAD.MOV.U32 R13, RZ, RZ, RZ ;  /* 0x000000ffff0d7224 */ /* 0x000fe200078e00ff */
[----:B------:R-:W-:Y:S01]  /*6a20*/  LOP3.LUT R3, R3, 0x10000, RZ, 0xfc, !PT ;  /* 0x0001000003037812 */ /* 0x000fe200078efcff */
[----:B------:R1:W-:Y:S01]  /*6a30*/  STL.128 [R1+0x80], R4 ;  /* 0x0000800401007387 */ /* 0x0003e20000100c00 */
[----:B------:R-:W-:Y:S01]  /*6a40*/  LOP3.LUT R9, R9, 0x3fff, RZ, 0xc0, !PT ;  /* 0x00003fff09097812 */ /* 0x000fe200078ec0ff */
[----:B------:R-:W-:Y:S01]  /*6a50*/  IMAD.MOV.U32 R11, RZ, RZ, 0x40000040 ;  /* 0x40000040ff0b7424 */ /* 0x000fe200078e00ff */
[----:B------:R-:W-:Y:S01]  /*6a60*/  LOP3.LUT R0, R0, 0x3fff, RZ, 0xc0, !PT ;  /* 0x00003fff00007812 */ /* 0x000fe200078ec0ff */
[----:B------:R2:W-:Y:S01]  /*6a70*/  STL.64 [R1+0x90], R12 ;  /* 0x0000900c01007387 */ /* 0x0005e20000100a00 */
[----:B------:R-:W-:Y:S01]  /*6a80*/  LOP3.LUT R10, R8, 0x10000, RZ, 0xfc, !PT ;  /* 0x00010000080a7812 */ /* 0x000fe200078efcff */
[----:B------:R-:W-:Y:S01]  /*6a90*/  IMAD.U32 R38, RZ, RZ, UR37 ;  /* 0x00000025ff267e24 */ /* 0x000fe2000f8e00ff */
[----:B------:R-:W-:Y:S01]  /*6aa0*/  LOP3.LUT P0, RZ, R61, 0x1bf, RZ, 0xc0, !PT ;  /* 0x000001bf3dff7812 */ /* 0x000fe2000780c0ff */
[----:B------:R3:W-:Y:S01]  /*6ab0*/  STL.128 [R1+0xf0], RZ ;  /* 0x0000f0ff01007387 */ /* 0x0007e20000100c00 */
[----:B------:R-:W-:Y:S01]  /*6ac0*/  IMAD.U32 R39, RZ, RZ, UR37 ;  /* 0x00000025ff277e24 */ /* 0x000fe2000f8e00ff */
[----:B------:R-:W-:Y:S01]  /*6ad0*/  BSSY B6, `(.L_x_3643) ;  /* 0x000002b000067945 */ /* 0x000fe20003800000 */
[----:B------:R-:W-:Y:S01]  /*6ae0*/  IMAD.U32 R37, RZ, RZ, UR37 ;  /* 0x00000025ff257e24 */ /* 0x000fe2000f8e00ff */
[----:B------:R3:W-:Y:S01]  /*6af0*/  STL.128 [R1+0x100], RZ ;  /* 0x000100ff01007387 */ /* 0x0007e20000100c00 */
[----:B------:R-:W-:Y:S01]  /*6b00*/  IMAD.U32 R28, RZ, RZ, UR37 ;  /* 0x00000025ff1c7e24 */ /* 0x000fe2000f8e00ff */
[----:B------:R-:W-:Y:S01]  /*6b10*/  IADD3 R38, P1, R38, 0x88, RZ ;  /* 0x0000008826267810 */ /* 0x000fe20007f3e0ff */
[----:B------:R-:W-:Y:S01]  /*6b20*/  IMAD.U32 R52, RZ, RZ, UR37 ;  /* 0x00000025ff347e24 */ /* 0x000fe2000f8e00ff */
[----:B-1----:R-:W-:Y:S01]  /*6b30*/  LOP3.LUT R6, R8, 0x3000000, RZ, 0xfc, !PT ;  /* 0x0300000008067812 */ /* 0x002fe200078efcff */
[----:B------:R-:W-:Y:S01]  /*6b40*/  IMAD.MOV.U32 R4, RZ, RZ, R3 ;  /* 0x000000ffff047224 */ /* 0x000fe200078e0003 */
[----:B------:R-:W-:Y:S01]  /*6b50*/  LOP3.LUT R8, R9, 0x10000, RZ, 0xfc, !PT ;  /* 0x0001000009087812 */ /* 0x000fe200078efcff */
[----:B------:R-:W-:Y:S01]  /*6b60*/  IMAD.MOV.U32 R5, RZ, RZ, 0x40000040 ;  /* 0x40000040ff057424 */ /* 0x000fe200078e00ff */
[----:B--2---:R-:W-:Y:S01]  /*6b70*/  LOP3.LUT R12, R0, 0x10000, RZ, 0xfc, !PT ;  /* 0x00010000000c7812 */ /* 0x004fe200078efcff */
[----:B------:R-:W-:Y:S01]  /*6b80*/  IMAD.MOV.U32 R7, RZ, RZ, 0x40000040 ;  /* 0x40000040ff077424 */ /* 0x000fe200078e00ff */
[----:B------:R-:W-:Y:S01]  /*6b90*/  IADD3 R39, P2, R39, 0x90, RZ ;  /* 0x0000009027277810 */ /* 0x000fe20007f5e0ff */
[----:B------:R-:W-:Y:S01]  /*6ba0*/  IMAD.MOV.U32 R13, RZ, RZ, 0x40000040 ;  /* 0x40000040ff0d7424 */ /* 0x000fe200078e00ff */
[----:B------:R-:W-:Y:S01]  /*6bb0*/  IADD3 R37, P3, R37, 0x98, RZ ;  /* 0x0000009825257810 */ /* 0x000fe20007f7e0ff */
[----:B------:R-:W-:Y:S01]  /*6bc0*/  IMAD.MOV.U32 R9, RZ, RZ, 0x40000040 ;  /* 0x40000040ff097424 */ /* 0x000fe200078e00ff */
[----:B------:R3:W-:Y:S01]  /*6bd0*/  STL.128 [R1+0xa0], R4 ;  /* 0x0000a00401007387 */ /* 0x0007e20000100c00 */
[----:B------:R-:W-:Y:S01]  /*6be0*/  IADD3 R28, P4, R28, 0xa0, RZ ;  /* 0x000000a01c1c7810 */ /* 0x000fe20007f9e0ff */
[----:B------:R-:W-:Y:S01]  /*6bf0*/  IMAD.X R53, RZ, RZ, UR36, P1 ;  /* 0x00000024ff357e24 */ /* 0x000fe200088e06ff */
[----:B------:R-:W-:Y:S01]  /*6c00*/  IADD3 R52, P5, R52, 0xb0, RZ ;  /* 0x000000b034347810 */ /* 0x000fe20007fbe0ff */
[----:B------:R3:W-:Y:S01]  /*6c10*/  STL.64 [R1+0x98], R12 ;  /* 0x0000980c01007387 */ /* 0x0007e20000100a00 */
[----:B------:R-:W-:-:S02]  /*6c20*/  IMAD.X R54, RZ, RZ, UR36, P2 ;  /* 0x00000024ff367e24 */ /* 0x000fc400090e06ff */
[----:B------:R-:W-:Y:S01]  /*6c30*/  IMAD.X R48, RZ, RZ, UR36, P3 ;  /* 0x00000024ff307e24 */ /* 0x000fe200098e06ff */
[----:B------:R3:W-:Y:S01]  /*6c40*/  STL.128 [R1+0x110], R8 ;  /* 0x0001100801007387 */ /* 0x0007e20000100c00 */
[----:B------:R-:W-:Y:S02]  /*6c50*/  IMAD.X R57, RZ, RZ, UR36, P4 ;  /* 0x00000024ff397e24 */ /* 0x000fe4000a0e06ff */
[----:B------:R-:W-:Y:S01]  /*6c60*/  IMAD.X R51, RZ, RZ, UR36, P5 ;  /* 0x00000024ff337e24 */ /* 0x000fe2000a8e06ff */
[----:B------:R-:W-:Y:S06]  /*6c70*/  @!P0 BRA `(.L_x_3644) ;  /* 0x0000000000408947 */ /* 0x000fec0003800000 */
[----:B------:R-:W-:Y:S01]  /*6c80*/  MOV R0, 0x0 ;  /* 0x0000000000007802 */ /* 0x000fe20000000f00 */
[----:B------:R-:W-:Y:S01]  /*6c90*/  ULDC.64 UR4, c[0x4][0x98] ;  /* 0x0100260000047ab9 */ /* 0x000fe20000000a00 */
[----:B------:R-:W-:Y:S01]  /*6ca0*/  ULDC.64 UR6, c[0x4][0xa0] ;  /* 0x0100280000067ab9 */ /* 0x000fe20000000a00 */
[----:B---3--:R-:W-:Y:S01]  /*6cb0*/  IMAD.U32 R4, RZ, RZ, UR4 ;  /* 0x00000004ff047e24 */ /* 0x008fe2000f8e00ff */
        /* <DEDUP_REMOVED lines=12> */
.L_x_3644:
[----:B------:R-:W-:Y:S05]  /*6d80*/  BSYNC B6 ;  /* 0x0000000000067941 */ /* 0x000fea0003800000 */
.L_x_3643:
[----:B------:R-:W1:Y:S01]  /*6d90*/  S2R R29, SR_TID.X ;  /* 0x00000000001d7919 */ /* 0x000e620000002100 */
[----:B---3--:R-:W2:Y:S01]  /*6da0*/  LDC.64 R10, c[0x0][0xad0] ;  /* 0x0002b400ff0a7b82 */ /* 0x008ea20000000a00 */
[----:B------:R-:W-:Y:S01]  /*6db0*/  UIADD3 UR5, UP0, UR37, 0x120, URZ ;  /* 0x0000012025057890 */ /* 0x000fe2000ff1e03f */
[----:B------:R-:W-:Y:S01]  /*6dc0*/  IMAD.MOV.U32 R8, RZ, RZ, RZ ;  /* 0x000000ffff087224 */ /* 0x000fe200078e00ff */
[----:B------:R-:W-:Y:S01]  /*6dd0*/  STL.64 [R1+0x120], R192 ;  /* 0x000120c001007387 */ /* 0x000fe20000100a00 */
[----:B------:R-:W-:Y:S01]  /*6de0*/  IMAD.U32 R42, RZ, RZ, UR37 ;  /* 0x00000025ff2a7e24 */ /* 0x000fe2000f8e00ff */
[----:B------:R-:W-:Y:S02]  /*6df0*/  UIADD3.X UR6, URZ, UR36, URZ, UP0, !UPT ;  /* 0x000000243f067290 */ /* 0x000fe400087fe43f */
[----:B------:R-:W-:Y:S01]  /*6e00*/  UIADD3 UR4, UP0, UR37, 0x16c, URZ ;  /* 0x0000016c25047890 */ /* 0x000fe2000ff1e03f */
[----:B------:R-:W3:Y:S01]  /*6e10*/  LDC.64 R20, c[0x0][0xad8] ;  /* 0x0002b600ff147b82 */ /* 0x000ee20000000a00 */
[----:B------:R-:W-:Y:S01]  /*6e20*/  IMAD.U32 R12, RZ, RZ, UR5 ;  /* 0x00000005ff0c7e24 */ /* 0x000fe2000f8e00ff */
[----:B------:R-:W-:Y:S01]  /*6e30*/  STL.U8 [R1+0x138], RZ ;  /* 0x000138ff01007387 */ /* 0x000fe20000100000 */
[----:B------:R-:W-:Y:S01]  /*6e40*/  UIADD3.X UR5, URZ, UR36, URZ, UP0, !UPT ;  /* 0x000000243f057290 */ /* 0x000fe200087fe43f */
[----:B------:R-:W-:Y:S01]  /*6e50*/  IMAD.U32 R13, RZ, RZ, UR6 ;  /* 0x00000006ff0d7e24 */ /* 0x000fe2000f8e00ff */
[----:B------:R-:W-:Y:S01]  /*6e60*/  IADD3 R42, P4, R42, 0x170, RZ ;  /* 0x000001702a2a7810 */ /* 0x000fe20007f9e0ff */
[----:B------:R-:W-:Y:S01]  /*6e70*/  IMAD.U32 R14, RZ, RZ, UR4 ;  /* 0x00000004ff0e7e24 */ /* 0x000fe2000f8e00ff */
[----:B------:R-:W-:Y:S01]  /*6e80*/  ULDC UR4, c[0x0][0x3f4] ;  /* 0x0000fd0000047ab9 */ /* 0x000fe20000000800 */
[----:B------:R-:W4:Y:S01]  /*6e90*/  LDC.64 R58, c[0x0][0xae0] ;  /* 0x0002b800ff3a7b82 */ /* 0x000f220000000a00 */
[----:B------:R-:W-:Y:S01]  /*6ea0*/  IMAD.U32 R15, RZ, RZ, UR5 ;  /* 0x00000005ff0f7e24 */ /* 0x000fe2000f8e00ff */
[----:B------:R-:W-:Y:S01]  /*6eb0*/  STL.64 [R1+0x128], R12 ;  /* 0x0001280c01007387 */ /* 0x000fe20000100a00 */
[----:B------:R-:W-:-:S03]  /*6ec0*/  ISETP.LT.AND P0, PT, RZ, UR4, PT ;  /* 0x00000004ff007c0c */ /* 0x000fc6000bf01270 */
[----:B------:R-:W-:Y:S02]  /*6ed0*/  STL.64 [R1+0x170], R14 ;  /* 0x0001700e01007387 */ /* 0x000fe40000100a00 */
[----:B------:R-:W0:Y:S01]  /*6ee0*/  LDC R6, c[0x0][0x450] ;  /* 0x00011400ff067b82 */ /* 0x000e220000000800 */
[----:B--2---:R-:W-:Y:S01]  /*6ef0*/  IMAD.MOV.U32 R26, RZ, RZ, R11 ;  /* 0x000000ffff1a7224 */ /* 0x004fe200078e000b */
[----:B------:R2:W-:Y:S01]  /*6f00*/  STL.64 [R1+0x130], R40 ;  /* 0x0001302801007387 */ /* 0x0005e20000100a00 */
[----:B------:R-:W-:Y:S02]  /*6f10*/  IMAD.MOV.U32 R7, RZ, RZ, R10 ;  /* 0x000000ffff077224 */ /* 0x000fe400078e000a */
[----:B-1----:R-:W-:-:S03]  /*6f20*/  VIADD R201, R29, 0xffffff80 ;  /* 0xffffff801dc97836 */ /* 0x002fc60000000000 */
[----:B------:R-:W0:Y:S01]  /*6f30*/  LDC.64 R4, c[0x0][0x448] ;  /* 0x00011200ff047b82 */ /* 0x000e220000000a00 */
[----:B---3--:R-:W-:Y:S02]  /*6f40*/  IMAD.MOV.U32 R27, RZ, RZ, R20 ;  /* 0x000000ffff1b7224 */ /* 0x008fe400078e0014 */
[----:B------:R-:W-:Y:S01]  /*6f50*/  IMAD.MOV.U32 R9, RZ, RZ, R21 ;  /* 0x000000ffff097224 */ /* 0x000fe200078e0015 */
[----:B------:R1:W-:Y:S01]  /*6f60*/  STL [R1+0x13c], R201 ;  /* 0x00013cc901007387 */ /* 0x0003e20000100800 */
[----:B------:R-:W-:Y:S02]  /*6f70*/  IMAD.U32 R29, RZ, RZ, UR37 ;  /* 0x00000025ff1d7e24 */ /* 0x000fe4000f8e00ff */
[----:B--2---:R-:W-:Y:S01]  /*6f80*/  IMAD.U32 R40, RZ, RZ, UR37 ;  /* 0x00000025ff287e24 */ /* 0x004fe2000f8e00ff */
[----:B------:R1:W-:Y:S01]  /*6f90*/  STL.128 [R1+0x140], R24 ;  /* 0x0001401801007387 */ /* 0x0003e20000100c00 */
[----:B----4-:R-:W-:Y:S01]  /*6fa0*/  IMAD.MOV.U32 R10, RZ, RZ, R58 ;  /* 0x000000ffff0a7224 */ /* 0x010fe200078e003a */
[----:B------:R-:W-:Y:S01]  /*6fb0*/  IADD3 R29, P2, R29, 0x138, RZ ;  /* 0x000001381d1d7810 */ /* 0x000fe20007f5e0ff */
[----:B------:R-:W-:Y:S01]  /*6fc0*/  IMAD.MOV.U32 R11, RZ, RZ, R59 ;  /* 0x000000ffff0b7224 */ /* 0x000fe200078e003b */
[----:B------:R-:W-:Y:S01]  /*6fd0*/  IADD3 R40, P1, R40, 0x13c, RZ ;  /* 0x0000013c28287810 */ /* 0x000fe20007f3e0ff */
[----:B------:R-:W-:-:S02]  /*6fe0*/  IMAD.U32 R41, RZ, RZ, UR37 ;  /* 0x00000025ff297e24 */ /* 0x000fc4000f8e00ff */
[----:B------:R-:W-:Y:S01]  /*6ff0*/  IMAD.X R58, RZ, RZ, UR36, P2 ;  /* 0x00000024ff3a7e24 */ /* 0x000fe200090e06ff */
[----:B------:R1:W-:Y:S01]  /*7000*/  STL.128 [R1+0x150], R8 ;  /* 0x0001500801007387 */ /* 0x0003e20000100c00 */
[----:B------:R-:W-:Y:S01]  /*7010*/  IMAD.X R55, RZ, RZ, UR36, P1 ;  /* 0x00000024ff377e24 */ /* 0x000fe200088e06ff */
[----:B------:R-:W-:Y:S01]  /*7020*/  IADD3 R41, P3, R41, 0x128, RZ ;  /* 0x0000012829297810 */ /* 0x000fe20007f7e0ff */
[----:B------:R-:W-:-:S04]  /*7030*/  IMAD.X R59, RZ, RZ, UR36, P4 ;  /* 0x00000024ff3b7e24 */ /* 0x000fc8000a0e06ff */
[----:B------:R-:W-:Y:S01]  /*7040*/  IMAD.X R56, RZ, RZ, UR36, P3 ;  /* 0x00000024ff387e24 */ /* 0x000fe200098e06ff */
[----:B0-----:R1:W-:Y:S01]  /*7050*/  STL.128 [R1+0x160], R4 ;  /* 0x0001600401007387 */ /* 0x0013e20000100c00 */
[----:B------:R-:W-:Y:S06]  /*7060*/  @P0 BRA `(.L_x_3645) ;  /* 0x0000000000400947 */ /* 0x000fec0003800000 */
[----:B------:R-:W2:Y:S02]  /*7070*/  LDL R3, [R1+0x224] ;  /* 0x0002240001037983 */ /* 0x000ea40000100800 */
[----:B--2---:R-:W-:-:S04]  /*7080*/  LEA.HI R0, R3, R3, RZ, 0x1 ;  /* 0x0000000303007211 */ /* 0x004fc800078f08ff */
        /* <DEDUP_REMOVED lines=8> */
.L_x_3648:
[----:B--2---:R2:W3:Y:S02]  /*7110*/  SYNCS.PHASECHK.TRANS64.TRYWAIT P0, [R144+URZ+0x32400], R3 ;  /* 0x03240003900075a7 */ /* 0x0044e4000800017f */
[----:B---3--:R-:W-:Y:S05]  /*7120*/  @!P0 NANOSLEEP.SYNCS 0x989680 ;  /* 0x009896800000895d */ /* 0x008fea0003900000 */
[----:B------:R-:W3:Y:S02]  /*7130*/  @!P0 SYNCS.PHASECHK.TRANS64 P0, [R144+URZ+0x32400], R3 ;  /* 0x03240003900085a7 */ /* 0x000ee4000800007f */
[----:B---3--:R-:W-:Y:S05]  /*7140*/  @!P0 BRA `(.L_x_3648) ;  /* 0xfffffffc00f08947 */ /* 0x008fea000383ffff */
.L_x_3647:
[----:B------:R-:W-:Y:S05]  /*7150*/  BSYNC B0 ;  /* 0x0000000000007941 */ /* 0x000fea0003800000 */
.L_x_3646:
[----:B------:R-:W-:Y:S05]  /*7160*/  BRA `(.L_x_3649) ;  /* 0x0000002c004c7947 */ /* 0x000fea0003800000 */
.L_x_3645:
[----:B------:R-:W-:Y:S01]  /*7170*/  LOP3.LUT P0, RZ, R61, 0x3ff, RZ, 0xc0, !PT ;  /* 0x000003ff3dff7812 */ /* 0x000fe2000780c0ff */
[----:B------:R-:W-:Y:S01]  /*7180*/  ULDC.64 UR4, c[0x0][0x3f8] ;  /* 0x0000fe0000047ab9 */ /* 0x000fe20000000a00 */
[----:B-----5:R-:W-:Y:S01]  /*7190*/  SHF.R.S32.HI R0, RZ, 0x1f, R2 ;  /* 0x0000001fff007819 */ /* 0x020fe20000011402 */
[----:B------:R-:W-:Y:S01]  /*71a0*/  ULDC.64 UR6, c[0x0][0x408] ;  /* 0x0001020000067ab9 */ /* 0x000fe20000000a00 */
[----:B------:R-:W-:Y:S01]  /*71b0*/  IMAD.WIDE.U32 R60, R2, UR4, RZ ;  /* 0x00000004023c7c25 */ /* 0x000fe2000f8e00ff */
[----:B------:R-:W-:Y:S03]  /*71c0*/  BSSY B6, `(.L_x_3650) ;  /* 0x0000019000067945 */ /* 0x000fe60003800000 */
[C---:B------:R-:W-:Y:S02]  /*71d0*/  IMAD R3, R0.reuse, UR4, RZ ;  /* 0x0000000400037c24 */ /* 0x040fe4000f8e02ff */
[----:B-1----:R-:W-:-:S02]  /*71e0*/  IMAD R5, R0, UR6, RZ ;  /* 0x0000000600057c24 */ /* 0x002fc4000f8e02ff */
        /* <DEDUP_REMOVED lines=22> */
.L_x_3651:
[----:B------:R-:W-:Y:S05]  /*7350*/  BSYNC B6 ;  /* 0x0000000000067941 */ /* 0x000fea0003800000 */
.L_x_3650:
[----:B------:R-:W2:Y:S01]  /*7360*/  LDL R0, [R1+0x70] ;  /* 0x0000700001007983 */ /* 0x000ea20000100800 */
[----:B------:R-:W-:Y:S01]  /*7370*/  ULDC.U8 UR4, c[0x0][0x410] ;  /* 0x0001040000047ab9 */ /* 0x000fe20000000000 */
[----:B------:R-:W-:Y:S01]  /*7380*/  BSSY B0, `(.L_x_3652) ;  /* 0x00002a9000007945 */ /* 0x000fe20003800000 */
[----:B------:R-:W-:Y:S01]  /*7390*/  ISETP.NE.AND P0, PT, RZ, UR4, PT ;  /* 0x00000004ff007c0c */ /* 0x000fe2000bf05270 */
[----:B--2---:R-:W-:-:S12]  /*73a0*/  IMAD R0, R0, 0x80, R153 ;  /* 0x0000008000007824 */ /* 0x004fd800078e0299 */
[----:B------:R-:W-:Y:S05]  /*73b0*/  @!P0 BRA `(.L_x_3653) ;  /* 0x00000014006c8947 */ /* 0x000fea0003800000 */
[----:B------:R-:W0:Y:S01]  /*73c0*/  LDC R67, c[0x0][0x448] ;  /* 0x00011200ff437b82 */ /* 0x000e220000000800 */
[----:B------:R-:W-:Y:S01]  /*73d0*/  IMAD R5, R221, 0x40, R0 ;  /* 0x00000040dd057824 */ /* 0x000fe200078e0200 */
[----:B------:R-:W-:Y:S01]  /*73e0*/  ULDC.64 UR4, c[0x0][0x3f8] ;  /* 0x0000fe0000047ab9 */ /* 0x000fe20000000a00 */
[----:B------:R-:W-:Y:S01]  /*73f0*/  ULDC.64 UR6, c[0x0][0x408] ;  /* 0x0001020000067ab9 */ /* 0x000fe20000000a00 */
[----:B------:R-:W-:Y:S02]  /*7400*/  IMAD.MOV.U32 R6, RZ, RZ, R60 ;  /* 0x000000ffff067224 */ /* 0x000fe400078e003c */
[----:B------:R-:W-:Y:S01]  /*7410*/  IMAD.MOV.U32 R7, RZ, RZ, R25 ;  /* 0x000000ffff077224 */ /* 0x000fe200078e0019 */
[----:B0-----:R-:W-:-:S13]  /*7420*/  ISETP.NE.AND P0, PT, R67, 0x1, PT ;  /* 0x000000014300780c */ /* 0x001fda0003f05270 */
[----:B------:R-:W0:Y:S08]  /*7430*/  @P0 LDC R2, c[0x0][0x44c] ;  /* 0x00011300ff020b82 */ /* 0x000e300000000800 */
[----:B------:R-:W1:Y:S01]  /*7440*/  @P0 LDC R3, c[0x0][0x450] ;  /* 0x00011400ff030b82 */ /* 0x000e620000000800 */
[----:B0-----:R-:W-:-:S05]  /*7450*/  @P0 IMAD.HI.U32 R2, R5, R2, RZ ;  /* 0x0000000205020227 */ /* 0x001fca00078e00ff */
[----:B-1----:R-:W-:Y:S01]  /*7460*/  @P0 SHF.R.U32.HI R5, RZ, R3, R2 ;  /* 0x00000003ff050219 */ /* 0x002fe20000011602 */
[----:B------:R-:W-:Y:S02]  /*7470*/  IMAD.MOV.U32 R2, RZ, RZ, R26 ;  /* 0x000000ffff027224 */ /* 0x000fe400078e001a */
[----:B------:R-:W-:Y:S01]  /*7480*/  IMAD.MOV.U32 R3, RZ, RZ, R63 ;  /* 0x000000ffff037224 */ /* 0x000fe200078e003f */
[----:B------:R-:W-:Y:S01]  /*7490*/  SHF.R.S32.HI R4, RZ, 0x1f, R5 ;  /* 0x0000001fff047819 */ /* 0x000fe20000011405 */
[----:B------:R-:W-:-:S04]  /*74a0*/  IMAD.WIDE.U32 R6, R5, UR4, R6 ;  /* 0x0000000405067c25 */ /* 0x000fc8000f8e0006 */
[C---:B------:R-:W-:Y:S02]  /*74b0*/  IMAD R8, R4.reuse, UR4, RZ ;  /* 0x0000000404087c24 */ /* 0x040fe4000f8e02ff */
[----:B------:R-:W-:Y:S02]  /*74c0*/  IMAD R4, R4, UR6, RZ ;  /* 0x0000000604047c24 */ /* 0x000fe4000f8e02ff */
[C---:B------:R-:W-:Y:S01]  /*74d0*/  IMAD R9, R5.reuse, UR5, R8 ;  /* 0x0000000505097c24 */ /* 0x040fe2000f8e0208 */
[----:B------:R-:W-:Y:S01]  /*74e0*/  ULDC.64 UR4, c[0x0][0x3e8] ;  /* 0x0000fa0000047ab9 */ /* 0x000fe20000000a00 */
[----:B------:R-:W-:-:S04]  /*74f0*/  IMAD.WIDE.U32 R2, R5, UR6, R2 ;  /* 0x0000000605027c25 */ /* 0x000fc8000f8e0002 */
[----:B------:R-:W-:Y:S01]  /*7500*/  IMAD R11, R5, UR7, R4 ;  /* 0x00000007050b7c24 */ /* 0x000fe2000f8e0204 */
[----:B------:R-:W-:Y:S01]  /*7510*/  ULDC.64 UR6, c[0x0][0x400] ;  /* 0x0001000000067ab9 */ /* 0x000fe20000000a00 */
[----:B------:R-:W-:Y:S01]  /*7520*/  IMAD.IADD R5, R7, 0x1, R9 ;  /* 0x0000000107057824 */ /* 0x000fe200078e0209 */
[----:B------:R-:W-:Y:S01]  /*7530*/  LEA R4, P0, R6, UR4, 0x1 ;  /* 0x0000000406047c11 */ /* 0x000fe2000f8008ff */
[----:B------:R-:W-:Y:S01]  /*7540*/  IMAD.IADD R7, R3, 0x1, R11 ;  /* 0x0000000103077824 */ /* 0x000fe200078e020b */
[----:B------:R-:W-:Y:S01]  /*7550*/  LEA R8, P1, R2, UR6, 0x1 ;  /* 0x0000000602087c11 */ /* 0x000fe2000f8208ff */
[----:B------:R-:W-:Y:S01]  /*7560*/  UMOV UR4, 0xffffffff ;  /* 0xffffffff00047882 */ /* 0x000fe20000000000 */
[----:B------:R-:W-:Y:S02]  /*7570*/  LEA.HI.X R6, R6, UR5, R5, 0x1, P0 ;  /* 0x0000000506067c11 */ /* 0x000fe400080f0c05 */
[----:B------:R-:W-:Y:S01]  /*7580*/  LEA.HI.X R7, R2, UR7, R7, 0x1, P1 ;  /* 0x0000000702077c11 */ /* 0x000fe200088f0c07 */
[----:B------:R-:W-:Y:S08]  /*7590*/  BRA.DIV UR4, `(.L_x_3654) ;  /* 0x0000030604c47947 */ /* 0x000ff0000b800000 */
[----:B------:R0:W1:Y:S04]  /*75a0*/  SHFL.IDX PT, R3, R6, RZ, 0x1c1f ;  /* 0x001c1fff06037589 */ /* 0x00006800000e0000 */
[----:B------:R0:W2:Y:S04]  /*75b0*/  SHFL.IDX PT, R2, R4, RZ, 0x1c1f ;  /* 0x001c1fff04027589 */ /* 0x0000a800000e0000 */
[----:B------:R0:W3:Y:S04]  /*75c0*/  SHFL.IDX PT, R5, R7, RZ, 0x1c1f ;  /* 0x001c1fff07057589 */ /* 0x0000e800000e0000 */
[----:B------:R0:W4:Y:S02]  /*75d0*/  SHFL.IDX PT, R14, R8, RZ, 0x1c1f ;  /* 0x001c1fff080e7589 */ /* 0x00012400000e0000 */
.L_x_3977:
        /* <DEDUP_REMOVED lines=9> */
[----:B------:R-:W-:Y:S02]  /*7670*/  CS2R R60, SRZ ;  /* 0x00000000003c7805 */ /* 0x000fe4000001ff00 */
[----:B------:R-:W-:Y:S02]  /*7680*/  ISETP.GE.AND P3, PT, R158, UR4, PT ;  /* 0x000000049e007c0c */ /* 0x000fe4000bf66270 */
[----:B------:R-:W-:Y:S01]  /*7690*/  ISETP.GE.AND P2, PT, R154, UR4, PT ;  /* 0x000000049a007c0c */ /* 0x000fe2000bf46270 */
[----:B---3--:R-:W-:-:S10]  /*76a0*/  IMAD.MOV.U32 R15, RZ, RZ, R5 ;  /* 0x000000ffff0f7224 */ /* 0x008fd400078e0005 */
[C---:B------:R-:W-:Y:S01]  /*76b0*/  @!P3 IMAD.SHL.U32 R21, R158.reuse, 0x2, RZ ;  /* 0x000000029e15b824 */ /* 0x040fe200078e00ff */
[----:B------:R-:W-:Y:S01]  /*76c0*/  @!P3 SHF.L.U64.HI R26, R158, 0x1, R222 ;  /* 0x000000019e1ab819 */ /* 0x000fe200000102de */
[----:B-12---:R-:W-:-:S03]  /*76d0*/  @!P2 IMAD.WIDE R10, R154, 0x2, R2 ;  /* 0x000000029a0aa825 */ /* 0x006fc600078e0202 */
[-C--:B------:R-:W-:Y:S02]  /*76e0*/  @!P3 IADD3 R2, P0, R2, R21.reuse, RZ ;  /* 0x000000150202b210 */ /* 0x080fe40007f1e0ff */
[----:B----4-:R-:W-:Y:S02]  /*76f0*/  @!P3 IADD3 R20, P1, R14, R21, RZ ;  /* 0x000000150e14b210 */ /* 0x010fe40007f3e0ff */
[----:B------:R-:W-:Y:S02]  /*7700*/  CS2R R62, SRZ ;  /* 0x00000000003e7805 */ /* 0x000fe4000001ff00 */
[----:B------:R-:W-:Y:S01]  /*7710*/  CS2R R24, SRZ ;  /* 0x0000000000187805 */ /* 0x000fe2000001ff00 */
[--C-:B------:R-:W-:Y:S01]  /*7720*/  @!P3 IMAD.X R3, R3, 0x1, R26.reuse, P0 ;  /* 0x000000010303b824 */ /* 0x100fe200000e061a */
[----:B------:R1:W5:Y:S01]  /*7730*/  @!P2 LD.E.64 R60, desc[UR42][R10.64] ;  /* 0x0000002a0a3ca980 */ /* 0x000362000c101b00 */
[----:B------:R-:W-:Y:S01]  /*7740*/  @!P3 IMAD.X R21, R5, 0x1, R26, P1 ;  /* 0x000000010515b824 */ /* 0x000fe200008e061a */
[----:B------:R-:W-:Y:S01]  /*7750*/  CS2R R26, SRZ ;  /* 0x00000000001a7805 */ /* 0x000fe2000001ff00 */
[----:B------:R-:W-:Y:S01]  /*7760*/  @!P2 IMAD.WIDE R12, R154, 0x2, R14 ;  /* 0x000000029a0ca825 */ /* 0x000fe200078e020e */
[----:B------:R1:W5:Y:S04]  /*7770*/  @!P3 LD.E.64 R24, desc[UR42][R2.64] ;  /* 0x0000002a0218b980 */ /* 0x000368000c101b00 */
[----:B------:R1:W5:Y:S04]  /*7780*/  @!P2 LD.E.64 R62, desc[UR42][R12.64] ;  /* 0x0000002a0c3ea980 */ /* 0x000368000c101b00 */
[----:B------:R1:W5:Y:S02]  /*7790*/  @!P3 LD.E.64 R26, desc[UR42][R20.64] ;  /* 0x0000002a141ab980 */ /* 0x000364000c101b00 */
.L_x_3656:
[----:B------:R-:W-:Y:S05]  /*77a0*/  BSYNC B1 ;  /* 0x0000000000017941 */ /* 0x000fea0003800000 */
.L_x_3655:
[----:B-12--5:R-:W-:Y:S01]  /*77b0*/  IMAD.MOV.U32 R2, RZ, RZ, R24 ;  /* 0x000000ffff027224 */ /* 0x026fe200078e0018 */
[----:B------:R-:W-:Y:S01]  /*77c0*/  UMOV UR4, 0xffffffff ;  /* 0xffffffff00047882 */ /* 0x000fe20000000000 */
[----:B------:R-:W-:Y:S01]  /*77d0*/  IMAD.MOV.U32 R3, RZ, RZ, R25 ;  /* 0x000000ffff037224 */ /* 0x000fe200078e0019 */
        /* <DEDUP_REMOVED lines=9> */
[----:B------:R-:W-:-:S04]  /*7870*/  PRMT R77, R2, 0x5410, R3 ;  /* 0x00005410024d7816 */ /* 0x000fc80000000003 */
[----:B------:R-:W-:Y:S01]  /*7880*/  PRMT R69, R5, 0x5410, R9 ;  /* 0x0000541005457816 */ /* 0x000fe20000000009 */
[----:B------:R-:W-:Y:S06]  /*7890*/  BRA.DIV UR4, `(.L_x_3657) ;  /* 0x0000030604747947 */ /* 0x000fec000b800000 */
[----:B------:R1:W2:Y:S04]  /*78a0*/  SHFL.IDX PT, R5, R6, 0x1, 0x1c1f ;  /* 0x003c1f0006057f89 */ /* 0x0002a800000e0000 */
[----:B0-----:R-:W0:Y:S04]  /*78b0*/  SHFL.IDX PT, R4, R4, 0x1, 0x1c1f ;  /* 0x003c1f0004047f89 */ /* 0x001e2800000e0000 */
[----:B------:R-:W3:Y:S04]  /*78c0*/  SHFL.IDX PT, R7, R7, 0x1, 0x1c1f ;  /* 0x003c1f0007077f89 */ /* 0x000ee800000e0000 */
[----:B----4-:R1:W4:Y:S02]  /*78d0*/  SHFL.IDX PT, R14, R8, 0x1, 0x1c1f ;  /* 0x003c1f00080e7f89 */ /* 0x01032400000e0000 */
.L_x_3983:
[----:B------:R-:W5:Y:S01]  /*78e0*/  LDL R3, [R1+0x224] ;  /* 0x0002240001037983 */ /* 0x000f620000100800 */
[----:B------:R-:W-:Y:S01]  /*78f0*/  VIADD R0, R0, 0x40 ;  /* 0x0000004000007836 */ /* 0x000fe20000000000 */
[----:B------:R-:W-:Y:S01]  /*7900*/  BSSY B1, `(.L_x_3658) ;  /* 0x000001e000017945 */ /* 0x000fe20003800000 */
[----:B-1----:R-:W-:Y:S02]  /*7910*/  CS2R R8, SRZ ;  /* 0x0000000000087805 */ /* 0x002fe4000001ff00 */
[----:B------:R-:W-:Y:S02]  /*7920*/  CS2R R10, SRZ ;  /* 0x00000000000a7805 */ /* 0x000fe4000001ff00 */
[----:B------:R-:W-:Y:S02]  /*7930*/  ISETP.GE.AND P0, PT, R0, R67, PT ;  /* 0x000000430000720c */ /* 0x000fe40003f06270 */
[----:B-----5:R-:W-:-:S04]  /*7940*/  LEA.HI R2, R3, R3, RZ, 0x1 ;  /* 0x0000000303027211 */ /* 0x020fc800078f08ff */
[----:B------:R-:W-:-:S05]  /*7950*/  LOP3.LUT R2, R2, 0xfffffffe, RZ, 0xc0, !PT ;  /* 0xfffffffe02027812 */ /* 0x000fca00078ec0ff */
[----:B------:R-:W-:Y:S01]  /*7960*/  IMAD.IADD R0, R3, 0x1, -R2 ;  /* 0x0000000103007824 */ /* 0x000fe200078e0a02 */
[----:B------:R-:W-:-:S04]  /*7970*/  CS2R R2, SRZ ;  /* 0x0000000000027805 */ /* 0x000fc8000001ff00 */
[----:B------:R-:W-:Y:S01]  /*7980*/  SHF.L.U32 R13, R0, 0x1f, RZ ;  /* 0x0000001f000d7819 */ /* 0x000fe200000006ff */
[----:B------:R-:W-:Y:S06]  /*7990*/  @P0 BRA `(.L_x_3659) ;  /* 0x0000000000500947 */ /* 0x000fec0003800000 */
[----:B------:R-:W-:Y:S01]  /*79a0*/  ULDC UR4, c[0x0][0x3f4] ;  /* 0x0000fd0000047ab9 */ /* 0x000fe20000000800 */
[----:B------:R-:W-:Y:S02]  /*79b0*/  CS2R R8, SRZ ;  /* 0x0000000000087805 */ /* 0x000fe4000001ff00 */
[----:B------:R-:W-:Y:S02]  /*79c0*/  ISETP.GE.AND P3, PT, R158, UR4, PT ;  /* 0x000000049e007c0c */ /* 0x000fe4000bf66270 */
[----:B------:R-:W-:Y:S01]  /*79d0*/  ISETP.GE.AND P2, PT, R154, UR4, PT ;  /* 0x000000049a007c0c */ /* 0x000fe2000bf46270 */
[----:B---3--:R-:W-:Y:S01]  /*79e0*/  IMAD.MOV.U32 R15, RZ, RZ, R7 ;  /* 0x000000ffff0f7224 */ /* 0x008fe200078e0007 */
[----:B------:R-:W-:-:S09]  /*79f0*/  CS2R R10, SRZ ;  /* 0x00000000000a7805 */ /* 0x000fd2000001ff00 */
[C---:B------:R-:W-:Y:S01]  /*7a00*/  @!P3 IMAD.SHL.U32 R3, R158.reuse, 0x2, RZ ;  /* 0x000000029e03b824 */ /* 0x040fe200078e00ff */
[----:B------:R-:W-:Y:S01]  /*7a10*/  @!P3 SHF.L.U64.HI R0, R158, 0x1, R222 ;  /* 0x000000019e00b819 */ /* 0x000fe200000102de */
[----:B0-2---:R-:W-:-:S03]  /*7a20*/  @!P2 IMAD.WIDE R64, R154, 0x2, R4 ;  /* 0x000000029a40a825 */ /* 0x005fc600078e0204 */
[-C--:B------:R-:W-:Y:S02]  /*7a30*/  @!P3 IADD3 R4, P0, R4, R3.reuse, RZ ;  /* 0x000000030404b210 */ /* 0x080fe40007f1e0ff */
[----:B----4-:R-:W-:Y:S02]  /*7a40*/  @!P3 IADD3 R6, P1, R14, R3, RZ ;  /* 0x000000030e06b210 */ /* 0x010fe40007f3e0ff */
[----:B------:R-:W-:Y:S02]  /*7a50*/  CS2R R20, SRZ ;  /* 0x0000000000147805 */ /* 0x000fe4000001ff00 */
[----:B------:R-:W-:Y:S01]  /*7a60*/  CS2R R2, SRZ ;  /* 0x0000000000027805 */ /* 0x000fe2000001ff00 */
[----:B------:R-:W-:Y:S01]  /*7a70*/  @!P2 IMAD.WIDE R14, R154, 0x2, R14 ;  /* 0x000000029a0ea825 */ /* 0x000fe200078e020e */
[----:B------:R1:W5:Y:S03]  /*7a80*/  @!P2 LD.E.64 R8, desc[UR42][R64.64] ;  /* 0x0000002a4008a980 */ /* 0x000366000c101b00 */
[--C-:B------:R-:W-:Y:S01]  /*7a90*/  @!P3 IMAD.X R5, R5, 0x1, R0.reuse, P0 ;  /* 0x000000010505b824 */ /* 0x100fe200000e0600 */
[----:B------:R1:W5:Y:S01]  /*7aa0*/  @!P2 LD.E.64 R10, desc[UR42][R14.64] ;  /* 0x0000002a0e0aa980 */ /* 0x000362000c101b00 */
[----:B------:R-:W-:-:S03]  /*7ab0*/  @!P3 IMAD.X R7, R7, 0x1, R0, P1 ;  /* 0x000000010707b824 */ /* 0x000fc600008e0600 */
[----:B------:R1:W5:Y:S04]  /*7ac0*/  @!P3 LD.E.64 R20, desc[UR42][R4.64] ;  /* 0x0000002a0414b980 */ /* 0x000368000c101b00 */
[----:B------:R1:W5:Y:S02]  /*7ad0*/  @!P3 LD.E.64 R2, desc[UR42][R6.64] ;  /* 0x0000002a0602b980 */ /* 0x000364000c101b00 */
.L_x_3659:
[----:B------:R-:W-:Y:S05]  /*7ae0*/  BSYNC B1 ;  /* 0x0000000000017941 */ /* 0x000fea0003800000 */
.L_x_3658:
[----:B------:R-:W0:Y:S01]  /*7af0*/  SYNCS.PHASECHK.TRANS64.TRYWAIT P0, [R144+URZ+0x32400], R13 ;  /* 0x0324000d900075a7 */ /* 0x000e22000800017f */
[----:B------:R-:W-:Y:S04]  /*7b00*/  BSSY B1, `(.L_x_3660) ;  /* 0x0000002000017945 */ /* 0x000fe80003800000 */
[----:B0-----:R-:W-:Y:S05]  /*7b10*/  @!P0 BRA `(.L_x_3661) ;  /* 0x0000030400448947 */ /* 0x001fea0003800000 */
.L_x_3984:
[----:B------:R-:W-:Y:S05]  /*7b20*/  BSYNC B1 ;  /* 0x0000000000017941 */ /* 0x000fea0003800000 */
.L_x_3660:
[----:B-1----:R-:W4:Y:S01]  /*7b30*/  LDL R6, [R1+0x70] ;  /* 0x0000700001067983 */ /* 0x002f220000100800 */
[----:B------:R-:W-:Y:S01]  /*7b40*/  LOP3.LUT P0, RZ, R223, 0x4, RZ, 0xc0, !PT ;  /* 0x00000004dfff7812 */ /* 0x000fe2000780c0ff */
[----:B--2---:R-:W-:Y:S01]  /*7b50*/  IMAD.IADD R5, R167, 0x1, R227 ;  /* 0x00000001a7057824 */ /* 0x004fe200078e02e3 */
[----:B------:R-:W-:Y:S01]  /*7b60*/  BSSY B1, `(.L_x_3662) ;  /* 0x000007a000017945 */ /* 0x000fe20003800000 */
[----:B---3-5:R-:W-:Y:S02]  /*7b70*/  IMAD.MOV.U32 R7, RZ, RZ, R8 ;  /* 0x000000ffff077224 */ /* 0x028fe400078e0008 */
[----:B------:R-:W-:Y:S02]  /*7b80*/  IMAD R144, R5, 0x2, R144 ;  /* 0x0000000205907824 */ /* 0x000fe400078e0290 */
[----:B------:R-:W-:Y:S02]  /*7b90*/  IMAD.MOV.U32 R5, RZ, RZ, R20 ;  /* 0x000000ffff057224 */ /* 0x000fe400078e0014 */
[----:B------:R-:W-:-:S02]  /*7ba0*/  VIADD R4, R144, 0x18400 ;  /* 0x0001840090047836 */ /* 0x000fc40000000000 */
[----:B------:R-:W-:Y:S01]  /*7bb0*/  VIADD R0, R144, 0x18440 ;  /* 0x0001844090007836 */ /* 0x000fe20000000000 */
[----:B------:R-:W-:Y:S01]  /*7bc0*/  PRMT R12, R5, 0x5410, R7 ;  /* 0x00005410050c7816 */ /* 0x000fe20000000007 */
[----:B------:R-:W-:Y:S02]  /*7bd0*/  @P0 VIADD R0, R4, 0xffffffc0 ;  /* 0xffffffc004000836 */ /* 0x000fe40000000000 */
[----:B------:R-:W-:Y:S02]  /*7be0*/  IMAD.MOV.U32 R5, RZ, RZ, R9 ;  /* 0x000000ffff057224 */ /* 0x000fe400078e0009 */
[----:B------:R-:W-:-:S03]  /*7bf0*/  IMAD.MOV.U32 R7, RZ, RZ, R11 ;  /* 0x000000ffff077224 */ /* 0x000fc600078e000b */
[----:B------:R-:W-:Y:S01]  /*7c00*/  PRMT R78, R5, 0x7610, R78 ;  /* 0x00007610054e7816 */ /* 0x000fe2000000004e */
[----:B------:R-:W-:-:S05]  /*7c10*/  IMAD.MOV.U32 R5, RZ, RZ, R3 ;  /* 0x000000ffff057224 */ /* 0x000fca00078e0003 */
[----:B----4-:R-:W-:Y:S01]  /*7c20*/  PRMT R14, R5, 0x5410, R7 ;  /* 0x00005410050e7816 */ /* 0x010fe20000000007 */
[----:B------:R-:W-:Y:S02]  /*7c30*/  IMAD R4, R6, -0x80, R67 ;  /* 0xffffff8006047824 */ /* 0x000fe400078e0243 */
[----:B------:R-:W-:-:S03]  /*7c40*/  IMAD.MOV.U32 R6, RZ, RZ, R21 ;  /* 0x000000ffff067224 */ /* 0x000fc600078e0015 */
[----:B------:R-:W-:Y:S01]  /*7c50*/  VIMNMX R74, R4, 0x80, PT ;  /* 0x00000080044a7848 */ /* 0x000fe20003fe0100 */
[----:B------:R-:W-:Y:S01]  /*7c60*/  IMAD.MOV.U32 R4, RZ, RZ, R2 ;  /* 0x000000ffff047224 */ /* 0x000fe200078e0002 */
[----:B------:R-:W-:Y:S01]  /*7c70*/  PRMT R13, R6, 0x7610, R13 ;  /* 0x00007610060d7816 */ /* 0x000fe2000000000d */
[----:B------:R-:W-:Y:S01]  /*7c80*/  IMAD.MOV.U32 R6, RZ, RZ, R10 ;  /* 0x000000ffff067224 */ /* 0x000fe200078e000a */
[----:B------:R-:W-:Y:S02]  /*7c90*/  ISETP.GE.AND P0, PT, R153, R74, PT ;  /* 0x0000004a9900720c */ /* 0x000fe40003f06270 */
[----:B------:R-:W-:Y:S02]  /*7ca0*/  PRMT R15, R4, 0x7610, R15 ;  /* 0x00007610040f7816 */ /* 0x000fe4000000000f */
[----:B------:R-:W-:-:S09]  /*7cb0*/  PRMT R13, R13, 0x5410, R6 ;  /* 0x000054100d0d7816 */ /* 0x000fd20000000006 */
[----:B------:R-:W-:Y:S05]  /*7cc0*/  @P0 BRA `(.L_x_3663) ;  /* 0x00000004008c0947 */ /* 0x000fea0003800000 */
[----:B------:R-:W0:Y:S01]  /*7cd0*/  LDC R5, c[0x0][0x3f4] ;  /* 0x0000fd00ff057b82 */ /* 0x000e220000000800 */
[----:B------:R-:W-:Y:S01]  /*7ce0*/  BSSY B2, `(.L_x_3664) ;  /* 0x0000032000027945 */ /* 0x000fe20003800000 */
[-C--:B0-----:R-:W-:Y:S02]  /*7cf0*/  ISETP.GE.AND P0, PT, R154, R5.reuse, PT ;  /* 0x000000059a00720c */ /* 0x081fe40003f06270 */
[----:B------:R-:W-:-:S11]  /*7d00*/  ISETP.GE.AND P1, PT, R158, R5, PT ;  /* 0x000000059e00720c */ /* 0x000fd60003f26270 */
[----:B------:R-:W-:Y:S05]  /*7d10*/  @P0 BRA `(.L_x_3665) ;  /* 0x0000000000b80947 */ /* 0x000fea0003800000 */
[----:B------:R-:W0:Y:S01]  /*7d20*/  LDS.128 R4, [R144+0x18400] ;  /* 0x0184000090047984 */ /* 0x000e220000000c00 */
[----:B------:R-:W-:Y:S02]  /*7d30*/  SHF.R.U32.HI R68, RZ, 0x10, R63 ;  /* 0x00000010ff447819 */ /* 0x000fe4000001163f */
[----:B------:R-:W-:Y:S02]  /*7d40*/  SHF.R.U32.HI R65, RZ, 0x10, R61 ;  /* 0x00000010ff417819 */ /* 0x000fe4000001163d */
[----:B------:R-:W-:Y:S02]  /*7d50*/  SHF.R.U64 R67, R62, 0x10, R63 ;  /* 0x000000103e437819 */ /* 0x000fe4000000123f */
[----:B------:R-:W-:Y:S02]  /*7d60*/  PRMT R68, R69, 0x5432, R68 ;  /* 0x0000543245447816 */ /* 0x000fe40000000044 */
[----:B------:R-:W-:Y:S02]  /*7d70*/  SHF.R.U64 R64, R60, 0x10, R61 ;  /* 0x000000103c407819 */ /* 0x000fe4000000123d */
[----:B------:R-:W-:-:S02]  /*7d80*/  PRMT R65, R66, 0x5410, R65 ;  /* 0x0000541042417816 */ /* 0x000fc40000000041 */
[----:B------:R-:W-:Y:S01]  /*7d90*/  PRMT R67, R69, 0x5410, R67 ;  /* 0x0000541045437816 */ /* 0x000fe20000000043 */
[----:B------:R-:W-:Y:S01]  /*7da0*/  IMAD.U32 R69, R68, 0x10000, RZ ;  /* 0x0001000044457824 */ /* 0x000fe200078e00ff */
[----:B------:R-:W-:Y:S01]  /*7db0*/  PRMT R64, R66, 0x5432, R64 ;  /* 0x0000543242407816 */ /* 0x000fe20000000040 */
[C---:B------:R-:W-:Y:S01]  /*7dc0*/  IMAD.U32 R66, R65.reuse, 0x10000, RZ ;  /* 0x0001000041427824 */ /* 0x040fe200078e00ff */
[----:B------:R-:W-:Y:S02]  /*7dd0*/  LOP3.LUT R68, R68, 0xffff0000, RZ, 0xc0, !PT ;  /* 0xffff000044447812 */ /* 0x000fe400078ec0ff */
[----:B------:R-:W-:Y:S02]  /*7de0*/  LOP3.LUT R65, R65, 0xffff0000, RZ, 0xc0, !PT ;  /* 0xffff000041417812 */ /* 0x000fe400078ec0ff */
[C---:B0-----:R-:W-:Y:S01]  /*7df0*/  LOP3.LUT R61, R6.reuse, 0xffff0000, RZ, 0xc0, !PT ;  /* 0xffff0000063d7812 */ /* 0x041fe200078ec0ff */
        /* <DEDUP_REMOVED lines=32> */
.L_x_3665:
[----:B------:R-:W-:Y:S05]  /*8000*/  BSYNC B2 ;  /* 0x0000000000027941 */ /* 0x000fea0003800000 */
.L_x_3664:
[----:B------:R-:W-:Y:S05]  /*8010*/  @P1 BRA `(.L_x_3663) ;  /* 0x0000000000b81947 */ /* 0x000fea0003800000 */
[----:B0-----:R-:W0:Y:S01]  /*8020*/  LDS.128 R4, [R0] ;  /* 0x0000000000047984 */ /* 0x001e220000000c00 */
[----:B------:R-:W-:Y:S02]  /*8030*/  SHF.R.U32.HI R64, RZ, 0x10, R27 ;  /* 0x00000010ff407819 */ /* 0x000fe4000001161b */
[----:B------:R-:W-:Y:S02]  /*8040*/  SHF.R.U32.HI R61, RZ, 0x10, R25 ;  /* 0x00000010ff3d7819 */ /* 0x000fe40000011619 */
[----:B------:R-:W-:Y:S02]  /*8050*/  PRMT R64, R77, 0x5432, R64 ;  /* 0x000054324d407816 */ /* 0x000fe40000000040 */
[----:B------:R-:W-:Y:S02]  /*8060*/  PRMT R61, R76, 0x5410, R61 ;  /* 0x000054104c3d7816 */ /* 0x000fe4000000003d */
[----:B------:R-:W-:Y:S01]  /*8070*/  SHF.R.U64 R60, R24, 0x10, R25 ;  /* 0x00000010183c7819 */ /* 0x000fe20000001219 */
[----:B------:R-:W-:Y:S01]  /*8080*/  IMAD.U32 R65, R64, 0x10000, RZ ;  /* 0x0001000040417824 */ /* 0x000fe200078e00ff */
[----:B------:R-:W-:Y:S01]  /*8090*/  SHF.R.U64 R63, R26, 0x10, R27 ;  /* 0x000000101a3f7819 */ /* 0x000fe2000000121b */
[----:B------:R-:W-:Y:S01]  /*80a0*/  IMAD.U32 R62, R61, 0x10000, RZ ;  /* 0x000100003d3e7824 */ /* 0x000fe200078e00ff */
[----:B------:R-:W-:-:S02]  /*80b0*/  LOP3.LUT R64, R64, 0xffff0000, RZ, 0xc0, !PT ;  /* 0xffff000040407812 */ /* 0x000fc400078ec0ff */
[----:B------:R-:W-:Y:S02]  /*80c0*/  LOP3.LUT R61, R61, 0xffff0000, RZ, 0xc0, !PT ;  /* 0xffff00003d3d7812 */ /* 0x000fe400078ec0ff */
[----:B------:R-:W-:Y:S02]  /*80d0*/  PRMT R60, R76, 0x5432, R60 ;  /* 0x000054324c3c7816 */ /* 0x000fe4000000003c */
[----:B------:R-:W-:Y:S02]  /*80e0*/  PRMT R63, R77, 0x5410, R63 ;  /* 0x000054104d3f7816 */ /* 0x000fe4000000003f */
[C---:B0-----:R-:W-:Y:S01]  /*80f0*/  LOP3.LUT R25, R6.reuse, 0xffff0000, RZ, 0xc0, !PT ;  /* 0xffff000006197812 */ /* 0x041fe200078ec0ff */
[----:B------:R-:W-:Y:S01]  /*8100*/  IMAD.U32 R24, R6, 0x10000, RZ ;  /* 0x0001000006187824 */ /* 0x000fe200078e00ff */
        /* <DEDUP_REMOVED lines=31> */
.L_x_3663:
[----:B------:R-:W-:Y:S05]  /*8300*/  BSYNC B1 ;  /* 0x0000000000017941 */ /* 0x000fea0003800000 */
.L_x_3662:
[----:B------:R-:W-:-:S13]  /*8310*/  ISETP.GE.AND P0, PT, R156, R74, PT ;  /* 0x0000004a9c00720c */ /* 0x000fda0003f06270 */
[----:B------:R-:W-:Y:S05]  /*8320*/  @P0 BRA `(.L_x_3666) ;  /* 0x0000001800b80947 */ /* 0x000fea0003800000 */
[----:B01----:R-:W0:Y:S01]  /*8330*/  LDC R5, c[0x0][0x3f4] ;  /* 0x0000fd00ff057b82 */ /* 0x003e220000000800 */
[----:B------:R-:W-:Y:S01]  /*8340*/  BSSY B1, `(.L_x_3667) ;  /* 0x0000032000017945 */ /* 0x000fe20003800000 */
[-C--:B0-----:R-:W-:Y:S02]  /*8350*/  ISETP.GE.AND P0, PT, R154, R5.reuse, PT ;  /* 0x000000059a00720c */ /* 0x081fe40003f06270 */
[----:B------:R-:W-:-:S11]  /*8360*/  ISETP.GE.AND P1, PT, R158, R5, PT ;  /* 0x000000059e00720c */ /* 0x000fd60003f26270 */
[----:B------:R-:W-:Y:S05]  /*8370*/  @P0 BRA `(.L_x_3668) ;  /* 0x0000000000b80947 */ /* 0x000fea0003800000 */
[----:B------:R-:W0:Y:S01]  /*8380*/  LDS.128 R4, [R144+0x1a400] ;  /* 0x01a4000090047984 */ /* 0x000e220000000c00 */
        /* <DEDUP_REMOVED lines=45> */
.L_x_3668:
[----:B------:R-:W-:Y:S05]  /*8660*/  BSYNC B1 ;  /* 0x0000000000017941 */ /* 0x000fea0003800000 */
.L_x_3667:
[----:B------:R-:W-:Y:S05]  /*8670*/  @P1 BRA `(.L_x_3666) ;  /* 0x0000001400e41947 */ /* 0x000fea0003800000 */
[----:B0-----:R-:W0:Y:S01]  /*8680*/  LDS.128 R4, [R0+0x2000] ;  /* 0x0020000000047984 */ /* 0x001e220000000c00 */
[----:B------:R-:W-:Y:S02]  /*8690*/  SHF.R.U64 R2, R2, 0x10, R3 ;  /* 0x0000001002027819 */ /* 0x000fe40000001203 */
[----:B------:R-:W-:Y:S02]  /*86a0*/  SHF.R.U64 R9, R20, 0x10, R21 ;  /* 0x0000001014097819 */ /* 0x000fe40000001215 */
[----:B------:R-:W-:Y:S02]  /*86b0*/  SHF.R.U32.HI R3, RZ, 0x10, R3 ;  /* 0x00000010ff037819 */ /* 0x000fe40000011603 */
[----:B------:R-:W-:Y:S02]  /*86c0*/  SHF.R.U32.HI R20, RZ, 0x10, R21 ;  /* 0x00000010ff147819 */ /* 0x000fe40000011615 */
[----:B------:R-:W-:Y:S02]  /*86d0*/  PRMT R14, R14, 0x5410, R3 ;  /* 0x000054100e0e7816 */ /* 0x000fe40000000003 */
[----:B------:R-:W-:-:S02]  /*86e0*/  PRMT R13, R13, 0x5410, R20 ;  /* 0x000054100d0d7816 */ /* 0x000fc40000000014 */
[----:B------:R-:W-:Y:S01]  /*86f0*/  PRMT R12, R12, 0x5410, R9 ;  /* 0x000054100c0c7816 */ /* 0x000fe20000000009 */
[C---:B------:R-:W-:Y:S01]  /*8700*/  IMAD.U32 R21, R14.reuse, 0x10000, RZ ;  /* 0x000100000e157824 */ /* 0x040fe200078e00ff */
[C---:B------:R-:W-:Y:S01]  /*8710*/  LOP3.LUT R10, R13.reuse, 0xffff0000, RZ, 0xc0, !PT ;  /* 0xffff00000d0a7812 */ /* 0x040fe200078ec0ff */
[----:B------:R-:W-:Y:S01]  /*8720*/  IMAD.U32 R11, R13, 0x10000, RZ ;  /* 0x000100000d0b7824 */ /* 0x000fe200078e00ff */
        /* <DEDUP_REMOVED lines=10> */
[----:B------:R-:W-:Y:S01]  /*87d0*/  FMUL.FTZ R24, R7, R14 ;  /* 0x0000000e07187220 */ /* 0x000fe20000410000 */
[----:B------:R-:W-:-:S02]  /*87e0*/  IMAD.U32 R4, R5, 0x10000, RZ ;  /* 0x0001000005047824 */ /* 0x000fc400078e00ff */
[C---:B------:R-:W-:Y:S01]  /*87f0*/  FFMA.FTZ R13, R8.reuse, R11, -R13 ;  /* 0x0000000b080d7223 */ /* 0x040fe2000001080d */
[----:B------:R-:W-:Y:S01]  /*8800*/  FFMA.FTZ R20, R8, R21, R6 ;  /* 0x0000001508147223 */ /* 0x000fe20000010006 */
[-C--:B------:R-:W-:Y:S01]  /*8810*/  FMUL.FTZ R8, R7, R10.reuse ;  /* 0x0000000a07087220 */ /* 0x080fe20000410000 */
        /* <DEDUP_REMOVED lines=19> */
[----:B------:R2:W-:Y:S01]  /*8950*/  STS.128 [R0+0x2000], R4 ;  /* 0x0020000400007388 */ /* 0x0005e20000000c00 */
[----:B------:R-:W-:Y:S05]  /*8960*/  BRA `(.L_x_3666) ;  /* 0x0000001400287947 */ /* 0x000fea0003800000 */
.L_x_3653:
        /* <DEDUP_REMOVED lines=41> */
[----:B--2---:R-:W-:Y:S01]  /*8c00*/  @!P1 IMAD.X R7, R2, 0x1, R9, P2 ;  /* 0x0000000102079824 */ /* 0x004fe200010e0609 */
[----:B---3--:R-:W-:-:S04]  /*8c10*/  @!P1 IADD3 R14, P2, R14, R5, RZ ;  /* 0x000000050e0e9210 */ /* 0x008fc80007f5e0ff */
[----:B------:R-:W2:Y:S01]  /*8c20*/  @!P1 LD.E.128 R24, desc[UR42][R6.64] ;  /* 0x0000002a06189980 */ /* 0x000ea2000c101d00 */
[----:B----4-:R-:W-:-:S04]  /*8c30*/  @!P1 IMAD.X R3, R4, 0x1, R9, P2 ;  /* 0x0000000104039824 */ /* 0x010fc800010e0609 */
[----:B------:R-:W-:-:S05]  /*8c40*/  @!P1 IMAD.MOV.U32 R15, RZ, RZ, R3 ;  /* 0x000000ffff0f9224 */ /* 0x000fca00078e0003 */
[----:B------:R0:W3:Y:S01]  /*8c50*/  @!P1 LD.E.128 R4, desc[UR42][R14.64] ;  /* 0x0000002a0e049980 */ /* 0x0000e2000c101d00 */
[----:B------:R-:W-:Y:S02]  /*8c60*/  CS2R R60, SRZ ;  /* 0x00000000003c7805 */ /* 0x000fe4000001ff00 */
[----:B------:R-:W-:Y:S02]  /*8c70*/  CS2R R62, SRZ ;  /* 0x00000000003e7805 */ /* 0x000fe4000001ff00 */
[----:B------:R-:W-:Y:S01]  /*8c80*/  CS2R R20, SRZ ;  /* 0x0000000000147805 */ /* 0x000fe2000001ff00 */
[----:B0-----:R0:W1:Y:S01]  /*8c90*/  SHFL.IDX PT, R14, R64, 0x1, 0x1c1f ;  /* 0x003c1f00400e7f89 */ /* 0x00106200000e0000 */
[----:B--2---:R-:W-:Y:S02]  /*8ca0*/  @!P1 IMAD.MOV.U32 R60, RZ, RZ, R24 ;  /* 0x000000ffff3c9224 */ /* 0x004fe400078e0018 */
[----:B------:R-:W-:Y:S01]  /*8cb0*/  @!P1 IMAD.MOV.U32 R61, RZ, RZ, R25 ;  /* 0x000000ffff3d9224 */ /* 0x000fe200078e0019 */
[----:B------:R-:W2:Y:S01]  /*8cc0*/  SHFL.IDX PT, R24, R10, 0x1, 0x1c1f ;  /* 0x003c1f000a187f89 */ /* 0x000ea200000e0000 */
[----:B------:R-:W-:-:S02]  /*8cd0*/  IMAD.MOV.U32 R2, RZ, RZ, R60 ;  /* 0x000000ffff027224 */ /* 0x000fc400078e003c */
[----:B------:R-:W-:Y:S01]  /*8ce0*/  IMAD.MOV.U32 R3, RZ, RZ, R61 ;  /* 0x000000ffff037224 */ /* 0x000fe200078e003d */
[----:B------:R4:W0:Y:S01]  /*8cf0*/  SHFL.IDX PT, R25, R8, 0x1, 0x1c1f ;  /* 0x003c1f0008197f89 */ /* 0x00082200000e0000 */
[----:B------:R-:W-:Y:S01]  /*8d00*/  @!P1 IMAD.MOV.U32 R62, RZ, RZ, R26 ;  /* 0x000000ffff3e9224 */ /* 0x000fe200078e001a */
[----:B------:R-:W-:Y:S01]  /*8d10*/  PRMT R66, R66, 0x5410, R2 ;  /* 0x0000541042427816 */ /* 0x000fe20000000002 */
[----:B------:R-:W-:Y:S01]  /*8d20*/  @!P1 IMAD.MOV.U32 R63, RZ, RZ, R27 ;  /* 0x000000ffff3f9224 */ /* 0x000fe200078e001b */
[----:B------:R-:W-:Y:S02]  /*8d30*/  PRMT R70, R3, 0x7610, R70 ;  /* 0x0000761003467816 */ /* 0x000fe40000000046 */
[----:B------:R-:W-:Y:S01]  /*8d40*/  CS2R R2, SRZ ;  /* 0x0000000000027805 */ /* 0x000fe2000001ff00 */
[----:B---3--:R-:W-:Y:S01]  /*8d50*/  @!P1 IMAD.MOV.U32 R20, RZ, RZ, R6 ;  /* 0x000000ffff149224 */ /* 0x008fe200078e0006 */
[----:B------:R3:W1:Y:S01]  /*8d60*/  SHFL.IDX PT, R26, R65, 0x1, 0x1c1f ;  /* 0x003c1f00411a7f89 */ /* 0x00066200000e0000 */
[----:B------:R-:W-:-:S02]  /*8d70*/  @!P1 IMAD.MOV.U32 R2, RZ, RZ, R4 ;  /* 0x000000ffff029224 */ /* 0x000fc400078e0004 */
[----:B------:R-:W-:Y:S02]  /*8d80*/  @!P1 IMAD.MOV.U32 R3, RZ, RZ, R5 ;  /* 0x000000ffff039224 */ /* 0x000fe400078e0005 */
[----:B------:R-:W-:Y:S02]  /*8d90*/  @!P1 IMAD.MOV.U32 R21, RZ, RZ, R7 ;  /* 0x000000ffff159224 */ /* 0x000fe400078e0007 */
[----:B------:R-:W-:Y:S02]  /*8da0*/  IMAD.MOV.U32 R9, RZ, RZ, R62 ;  /* 0x000000ffff097224 */ /* 0x000fe400078e003e */
[----:B------:R-:W-:Y:S02]  /*8db0*/  IMAD.MOV.U32 R11, RZ, RZ, R63 ;  /* 0x000000ffff0b7224 */ /* 0x000fe400078e003f */
[----:B------:R-:W-:Y:S01]  /*8dc0*/  IMAD.MOV.U32 R4, RZ, RZ, R2 ;  /* 0x000000ffff047224 */ /* 0x000fe200078e0002 */
[----:B------:R-:W-:Y:S01]  /*8dd0*/  PRMT R66, R9, 0x7610, R66 ;  /* 0x0000761009427816 */ /* 0x000fe20000000042 */
[----:B------:R-:W-:Y:S01]  /*8de0*/  IMAD.MOV.U32 R5, RZ, RZ, R3 ;  /* 0x000000ffff057224 */ /* 0x000fe200078e0003 */
[----:B------:R-:W-:Y:S01]  /*8df0*/  PRMT R68, R11, 0x7610, R68 ;  /* 0x000076100b447816 */ /* 0x000fe20000000044 */
[----:B------:R-:W-:Y:S01]  /*8e00*/  IMAD.MOV.U32 R6, RZ, RZ, R20 ;  /* 0x000000ffff067224 */ /* 0x000fe200078e0014 */
[----:B0-----:R-:W-:Y:S01]  /*8e10*/  PRMT R64, R64, 0x5410, R4 ;  /* 0x0000541040407816 */ /* 0x001fe20000000004 */
[----:B------:R-:W-:Y:S01]  /*8e20*/  IMAD.MOV.U32 R7, RZ, RZ, R21 ;  /* 0x000000ffff077224 */ /* 0x000fe200078e0015 */
[----:B------:R-:W-:-:S02]  /*8e30*/  PRMT R76, R5, 0x7610, R76 ;  /* 0x00007610054c7816 */ /* 0x000fc4000000004c */
[----:B----4-:R-:W-:Y:S02]  /*8e40*/  CS2R R8, SRZ ;  /* 0x0000000000087805 */ /* 0x010fe4000001ff00 */
[----:B------:R-:W-:Y:S02]  /*8e50*/  PRMT R79, R6, 0x7610, R79 ;  /* 0x00007610064f7816 */ /* 0x000fe4000000004f */
[----:B-123--:R-:W-:-:S07]  /*8e60*/  PRMT R65, R65, 0x5410, R7 ;  /* 0x0000541041417816 */ /* 0x00efce0000000007 */
.L_x_3994:
[----:B------:R-:W2:Y:S01]  /*8e70*/  LDL R5, [R1+0x224] ;  /* 0x0002240001057983 */ /* 0x000ea20000100800 */
[----:B------:R-:W-:Y:S01]  /*8e80*/  VIADD R0, R0, 0x40 ;  /* 0x0000004000007836 */ /* 0x000fe20000000000 */
[----:B------:R-:W-:Y:S01]  /*8e90*/  BSSY B1, `(.L_x_3670) ;  /* 0x0000016000017945 */ /* 0x000fe20003800000 */
[----:B------:R-:W-:Y:S02]  /*8ea0*/  CS2R R10, SRZ ;  /* 0x00000000000a7805 */ /* 0x000fe4000001ff00 */
[----:B------:R-:W-:Y:S02]  /*8eb0*/  CS2R R6, SRZ ;  /* 0x0000000000067805 */ /* 0x000fe4000001ff00 */
[----:B------:R-:W-:Y:S02]  /*8ec0*/  ISETP.GE.AND P1, PT, R0, R67, PT ;  /* 0x000000430000720c */ /* 0x000fe40003f26270 */
[----:B--2---:R-:W-:-:S04]  /*8ed0*/  LEA.HI R4, R5, R5, RZ, 0x1 ;  /* 0x0000000505047211 */ /* 0x004fc800078f08ff */
[----:B------:R-:W-:-:S05]  /*8ee0*/  LOP3.LUT R4, R4, 0xfffffffe, RZ, 0xc0, !PT ;  /* 0xfffffffe04047812 */ /* 0x000fca00078ec0ff */
[----:B------:R-:W-:Y:S01]  /*8ef0*/  IMAD.IADD R0, R5, 0x1, -R4 ;  /* 0x0000000105007824 */ /* 0x000fe200078e0a04 */
[----:B------:R-:W-:-:S04]  /*8f00*/  CS2R R4, SRZ ;  /* 0x0000000000047805 */ /* 0x000fc8000001ff00 */
        /* <DEDUP_REMOVED lines=8> */
[-C--:B------:R-:W-:Y:S02]  /*8f90*/  IADD3 R4, P1, R25, R8.reuse, RZ ;  /* 0x0000000819047210 */ /* 0x080fe40007f3e0ff */
[----:B------:R-:W-:-:S03]  /*8fa0*/  IADD3 R8, P2, R14, R8, RZ ;  /* 0x000000080e087210 */ /* 0x000fc60007f5e0ff */
[--C-:B------:R-:W-:Y:S02]  /*8fb0*/  IMAD.X R5, R24, 0x1, R7.reuse, P1 ;  /* 0x0000000118057824 */ /* 0x100fe400008e0607 */
[----:B------:R-:W-:-:S04]  /*8fc0*/  IMAD.X R9, R26, 0x1, R7, P2 ;  /* 0x000000011a097824 */ /* 0x000fc800010e0607 */
[----:B------:R-:W5:Y:S04]  /*8fd0*/  LD.E.128 R4, desc[UR42][R4.64] ;  /* 0x0000002a04047980 */ /* 0x000f68000c101d00 */
[----:B------:R-:W5:Y:S02]  /*8fe0*/  LD.E.128 R8, desc[UR42][R8.64] ;  /* 0x0000002a08087980 */ /* 0x000f64000c101d00 */
.L_x_3671:
[----:B------:R-:W-:Y:S05]  /*8ff0*/  BSYNC B1 ;  /* 0x0000000000017941 */ /* 0x000fea0003800000 */
.L_x_3670:
[----:B------:R-:W0:Y:S01]  /*9000*/  SYNCS.PHASECHK.TRANS64.TRYWAIT P1, [R144+URZ+0x32400], R13 ;  /* 0x0324000d900075a7 */ /* 0x000e22000802017f */
[----:B------:R-:W-:Y:S04]  /*9010*/  BSSY B1, `(.L_x_3672) ;  /* 0x0000002000017945 */ /* 0x000fe80003800000 */
[----:B0-----:R-:W-:Y:S05]  /*9020*/  @!P1 BRA `(.L_x_3673) ;  /* 0x000002f400809947 */ /* 0x001fea0003800000 */
.L_x_3995:
[----:B------:R-:W-:Y:S05]  /*9030*/  BSYNC B1 ;  /* 0x0000000000017941 */ /* 0x000fea0003800000 */
.L_x_3672:
[----:B------:R-:W2:Y:S01]  /*9040*/  LDL R0, [R1+0x70] ;  /* 0x0000700001007983 */ /* 0x000ea20000100800 */
[----:B-----5:R-:W-:Y:S01]  /*9050*/  IMAD.MOV.U32 R12, RZ, RZ, R8 ;  /* 0x000000ffff0c7224 */ /* 0x020fe200078e0008 */
[----:B------:R-:W-:Y:S01]  /*9060*/  BSSY B1, `(.L_x_3674) ;  /* 0x0000077000017945 */ /* 0x000fe20003800000 */
[----:B0-----:R-:W-:Y:S02]  /*9070*/  IMAD.MOV.U32 R13, RZ, RZ, R9 ;  /* 0x000000ffff0d7224 */ /* 0x001fe400078e0009 */
[----:B------:R-:W-:Y:S01]  /*9080*/  IMAD.MOV.U32 R14, RZ, RZ, R5 ;  /* 0x000000ffff0e7224 */ /* 0x000fe200078e0005 */
[----:B------:R-:W-:Y:S01]  /*9090*/  PRMT R64, R12, 0x7610, R64 ;  /* 0x000076100c407816 */ /* 0x000fe20000000040 */
[----:B------:R-:W-:Y:S01]  /*90a0*/  IMAD.MOV.U32 R12, RZ, RZ, R11 ;  /* 0x000000ffff0c7224 */ /* 0x000fe200078e000b */
[----:B------:R-:W-:Y:S01]  /*90b0*/  PRMT R65, R13, 0x7610, R65 ;  /* 0x000076100d417816 */ /* 0x000fe20000000041 */
[----:B------:R-:W-:Y:S01]  /*90c0*/  IMAD.MOV.U32 R13, RZ, RZ, R4 ;  /* 0x000000ffff0d7224 */ /* 0x000fe200078e0004 */
[----:B------:R-:W-:Y:S01]  /*90d0*/  PRMT R87, R87, 0x5410, R14 ;  /* 0x0000541057577816 */ /* 0x000fe2000000000e */
[----:B------:R-:W-:-:S02]  /*90e0*/  IMAD.MOV.U32 R88, RZ, RZ, R6 ;  /* 0x000000ffff587224 */ /* 0x000fc400078e0006 */
[----:B------:R-:W-:Y:S01]  /*90f0*/  IMAD.MOV.U32 R89, RZ, RZ, R7 ;  /* 0x000000ffff597224 */ /* 0x000fe200078e0007 */
[----:B------:R-:W-:Y:S01]  /*9100*/  PRMT R86, R86, 0x5410, R13 ;  /* 0x0000541056567816 */ /* 0x000fe2000000000d */
[----:B--2---:R-:W-:-:S05]  /*9110*/  IMAD R0, R0, -0x80, R67 ;  /* 0xffffff8000007824 */ /* 0x004fca00078e0243 */
[----:B------:R-:W-:-:S04]  /*9120*/  VIMNMX R0, R0, 0x80, PT ;  /* 0x0000008000007848 */ /* 0x000fc80003fe0100 */
[-C--:B------:R-:W-:Y:S02]  /*9130*/  ISETP.GE.OR P1, PT, R153, R0.reuse, P0 ;  /* 0x000000009900720c */ /* 0x080fe40000726670 */
[----:B------:R-:W-:Y:S01]  /*9140*/  ISETP.GE.OR P0, PT, R156, R0, P0 ;  /* 0x000000009c00720c */ /* 0x000fe20000706670 */
[----:B------:R-:W-:-:S05]  /*9150*/  IMAD.MOV.U32 R0, RZ, RZ, R10 ;  /* 0x000000ffff007224 */ /* 0x000fca00078e000a */
[----:B------:R-:W-:-:S05]  /*9160*/  PRMT R85, R0, 0x5410, R12 ;  /* 0x0000541000557816 */ /* 0x000fca000000000c */
[----:B------:R-:W-:Y:S05]  /*9170*/  @P1 BRA `(.L_x_3675) ;  /* 0x0000000400941947 */ /* 0x000fea0003800000 */
[----:B------:R-:W-:Y:S01]  /*9180*/  IMAD.IADD R13, R22, 0x1, R69 ;  /* 0x00000001160d7824 */ /* 0x000fe200078e0245 */
[----:B------:R-:W-:Y:S02]  /*9190*/  LOP3.LUT R0, R166, 0x38, R22, 0xf8, !PT ;  /* 0x00000038a6007812 */ /* 0x000fe400078ef816 */
[----:B------:R-:W-:Y:S02]  /*91a0*/  SHF.R.U64 R74, R2, 0x10, R3 ;  /* 0x00000010024a7819 */ /* 0x000fe40000001203 */
[----:B------:R-:W-:Y:S02]  /*91b0*/  LOP3.LUT R12, R166, 0x38, R13, 0xf8, !PT ;  /* 0x00000038a60c7812 */ /* 0x000fe400078ef80d */
[-C--:B------:R-:W-:Y:S02]  /*91c0*/  LOP3.LUT R0, R0, R173.reuse, RZ, 0x3c, !PT ;  /* 0x000000ad00007212 */ /* 0x080fe400078e3cff */
[----:B------:R-:W-:Y:S02]  /*91d0*/  LOP3.LUT R12, R12, R173, RZ, 0x3c, !PT ;  /* 0x000000ad0c0c7212 */ /* 0x000fe400078e3cff */
[----:B------:R-:W-:Y:S01]  /*91e0*/  SHF.R.U32.HI R75, RZ, 0x10, R3 ;  /* 0x00000010ff4b7819 */ /* 0x000fe20000011603 */
[C---:B------:R-:W-:Y:S01]  /*91f0*/  IMAD.IADD R13, R167.reuse, 0x1, R0 ;  /* 0x00000001a70d7824 */ /* 0x040fe200078e0200 */
[--C-:B------:R-:W-:Y:S01]  /*9200*/  SHF.R.U64 R0, R60, 0x10, R61.reuse ;  /* 0x000000103c007819 */ /* 0x100fe2000000123d */
[----:B------:R-:W-:Y:S01]  /*9210*/  IMAD.IADD R25, R167, 0x1, R12 ;  /* 0x00000001a7197824 */ /* 0x000fe200078e020c */
[----:B------:R-:W-:Y:S01]  /*9220*/  SHF.R.U32.HI R67, RZ, 0x10, R61 ;  /* 0x00000010ff437819 */ /* 0x000fe2000001163d */
[--C-:B------:R-:W-:Y:S01]  /*9230*/  IMAD R82, R13, 0x2, R144.reuse ;  /* 0x000000020d527824 */ /* 0x100fe200078e0290 */
[--C-:B------:R-:W-:Y:S01]  /*9240*/  SHF.R.U64 R71, R62, 0x10, R63.reuse ;  /* 0x000000103e477819 */ /* 0x100fe2000000123f */
[----:B------:R-:W-:Y:S01]  /*9250*/  IMAD R84, R25, 0x2, R144 ;  /* 0x0000000219547824 */ /* 0x000fe200078e0290 */
[----:B------:R-:W-:-:S02]  /*9260*/  SHF.R.U32.HI R61, RZ, 0x10, R63 ;  /* 0x00000010ff3d7819 */ /* 0x000fc4000001163f */
[----:B------:R-:W0:Y:S01]  /*9270*/  LDS.128 R12, [R82+0x18400] ;  /* 0x01840000520c7984 */ /* 0x000e220000000c00 */
[----:B------:R-:W-:Y:S02]  /*9280*/  PRMT R63, R66, 0x5432, R0 ;  /* 0x00005432423f7816 */ /* 0x000fe40000000000 */
[----:B------:R-:W-:Y:S01]  /*9290*/  PRMT R74, R64, 0x5432, R74 ;  /* 0x00005432404a7816 */ /* 0x000fe2000000004a */
[----:B------:R-:W1:Y:S01]  /*92a0*/  LDS.128 R24, [R84+0x18400] ;  /* 0x0184000054187984 */ /* 0x000e620000000c00 */
[----:B------:R-:W-:Y:S02]  /*92b0*/  PRMT R75, R76, 0x5410, R75 ;  /* 0x000054104c4b7816 */ /* 0x000fe4000000004b */
[----:B------:R-:W-:Y:S02]  /*92c0*/  PRMT R67, R70, 0x5410, R67 ;  /* 0x0000541046437816 */ /* 0x000fe40000000043 */
[--C-:B------:R-:W-:Y:S01]  /*92d0*/  SHF.R.U64 R77, R20, 0x10, R21.reuse ;  /* 0x00000010144d7819 */ /* 0x100fe20000001215 */
[----:B------:R-:W-:Y:S01]  /*92e0*/  IMAD.U32 R76, R75, 0x10000, RZ ;  /* 0x000100004b4c7824 */ /* 0x000fe200078e00ff */
[----:B------:R-:W-:-:S02]  /*92f0*/  SHF.R.U32.HI R78, RZ, 0x10, R21 ;  /* 0x00000010ff4e7819 */ /* 0x000fc40000011615 */
[----:B------:R-:W-:Y:S01]  /*9300*/  PRMT R70, R66, 0x5410, R71 ;  /* 0x0000541042467816 */ /* 0x000fe20000000047 */
[----:B------:R-:W-:Y:S01]  /*9310*/  IMAD.U32 R71, R74, 0x10000, RZ ;  /* 0x000100004a477824 */ /* 0x000fe200078e00ff */
[----:B------:R-:W-:Y:S01]  /*9320*/  PRMT R77, R79, 0x5410, R77 ;  /* 0x000054104f4d7816 */ /* 0x000fe2000000004d */
[----:B------:R-:W-:Y:S01]  /*9330*/  IMAD.U32 R66, R63, 0x10000, RZ ;  /* 0x000100003f427824 */ /* 0x000fe200078e00ff */
[----:B------:R-:W-:Y:S02]  /*9340*/  PRMT R78, R65, 0x5432, R78 ;  /* 0x00005432414e7816 */ /* 0x000fe4000000004e */
[----:B------:R-:W-:Y:S02]  /*9350*/  PRMT R68, R68, 0x5410, R61 ;  /* 0x0000541044447816 */ /* 0x000fe4000000003d */
[----:B------:R-:W-:Y:S02]  /*9360*/  LOP3.LUT R63, R63, 0xffff0000, RZ, 0xc0, !PT ;  /* 0xffff00003f3f7812 */ /* 0x000fe400078ec0ff */
[----:B------:R-:W-:Y:S01]  /*9370*/  LOP3.LUT R75, R75, 0xffff0000, RZ, 0xc0, !PT ;  /* 0xffff00004b4b7812 */ /* 0x000fe200078ec0ff */
        /* <DEDUP_REMOVED lines=9> */
[----:B------:R-:W-:Y:S01]  /*9410*/  FMUL.FTZ R81, R21, R66 ;  /* 0x0000004215517220 */ /* 0x000fe20000410000 */
[----:B------:R-:W-:-:S02]  /*9420*/  IMAD.U32 R21, R67, 0x10000, RZ ;  /* 0x0001000043157824 */ /* 0x000fc400078e00ff */
[----:B------:R-:W-:Y:S01]  /*9430*/  FMUL.FTZ R80, R60, R76 ;  /* 0x0000004c3c507220 */ /* 0x000fe20000410000 */
[----:B------:R-:W-:Y:S01]  /*9440*/  FFMA.FTZ R66, R0, R66, -R79 ;  /* 0x0000004200427223 */ /* 0x000fe2000001084f */
[----:B------:R-:W-:Y:S02]  /*9450*/  IMAD.U32 R62, R27, 0x10000, RZ ;  /* 0x000100001b3e7824 */ /* 0x000fe400078e00ff */
[-C--:B------:R-:W-:Y:S01]  /*9460*/  FMUL.FTZ R60, R60, R21.reuse ;  /* 0x000000153c3c7220 */ /* 0x080fe20000410000 */
[----:B------:R-:W-:Y:S02]  /*9470*/  IMAD.U32 R79, R78, 0x10000, RZ ;  /* 0x000100004e4f7824 */ /* 0x000fe400078e00ff */
[----:B------:R-:W-:Y:S01]  /*9480*/  FFMA.FTZ R80, R3, R21, -R80 ;  /* 0x0000001503507223 */ /* 0x000fe20000010850 */
[----:B------:R-:W-:Y:S01]  /*9490*/  FFMA.FTZ R81, R0, R71, R81 ;  /* 0x0000004700517223 */ /* 0x000fe20000010051 */
[----:B------:R-:W-:Y:S01]  /*94a0*/  LOP3.LUT R21, R74, 0xffff0000, RZ, 0xc0, !PT ;  /* 0xffff00004a157812 */ /* 0x000fe200078ec0ff */
[----:B------:R-:W-:-:S02]  /*94b0*/  IMAD.U32 R71, R68, 0x10000, RZ ;  /* 0x0001000044477824 */ /* 0x000fc400078e00ff */
[C---:B------:R-:W-:Y:S01]  /*94c0*/  FMUL.FTZ R83, R62.reuse, R79 ;  /* 0x0000004f3e537220 */ /* 0x040fe20000410000 */
[----:B------:R-:W-:Y:S02]  /*94d0*/  IMAD.U32 R20, R15, 0x10000, RZ ;  /* 0x000100000f147824 */ /* 0x000fe400078e00ff */
[----:B------:R-:W-:Y:S01]  /*94e0*/  FFMA.FTZ R60, R3, R76, R60 ;  /* 0x0000004c033c7223 */ /* 0x000fe2000001003c */
[----:B------:R-:W-:Y:S01]  /*94f0*/  FMUL.FTZ R62, R62, R71 ;  /* 0x000000473e3e7220 */ /* 0x000fe20000410000 */
[----:B------:R-:W-:Y:S01]  /*9500*/  FMUL.FTZ R3, R24, R21 ;  /* 0x0000001518037220 */ /* 0x000fe20000410000 */
[----:B------:R-:W-:Y:S01]  /*9510*/  LOP3.LUT R67, R67, 0xffff0000, RZ, 0xc0, !PT ;  /* 0xffff000043437812 */ /* 0x000fe200078ec0ff */
[----:B------:R-:W-:Y:S01]  /*9520*/  FFMA.FTZ R83, R20, R71, -R83 ;  /* 0x0000004714537223 */ /* 0x000fe20000010853 */
[----:B------:R-:W-:Y:S01]  /*9530*/  FMUL.FTZ R71, R24, R63 ;  /* 0x0000003f18477220 */ /* 0x000fe20000410000 */
[----:B------:R-:W-:Y:S01]  /*9540*/  FFMA.FTZ R79, R20, R79, R62 ;  /* 0x0000004f144f7223 */ /* 0x000fe2000001003e */
[----:B------:R-:W-:Y:S01]  /*9550*/  FFMA.FTZ R63, R2, R63, -R3 ;  /* 0x0000003f023f7223 */ /* 0x000fe20000010803 */
[C---:B------:R-:W-:Y:S01]  /*9560*/  FMUL.FTZ R3, R25.reuse, R75 ;  /* 0x0000004b19037220 */ /* 0x040fe20000410000 */
[----:B------:R-:W-:Y:S01]  /*9570*/  FMUL.FTZ R62, R25, R67 ;  /* 0x00000043193e7220 */ /* 0x000fe20000410000 */
[----:B------:R-:W-:-:S02]  /*9580*/  IMAD.U32 R61, R26, 0x10000, RZ ;  /* 0x000100001a3d7824 */ /* 0x000fc400078e00ff */
[----:B------:R-:W-:Y:S01]  /*9590*/  FFMA.FTZ R24, R2, R21, R71 ;  /* 0x0000001502187223 */ /* 0x000fe20000010047 */
[----:B------:R-:W-:Y:S02]  /*95a0*/  IMAD.U32 R20, R77, 0x10000, RZ ;  /* 0x000100004d147824 */ /* 0x000fe400078e00ff */
[----:B------:R-:W-:Y:S01]  /*95b0*/  FFMA.FTZ R67, R12, R67, -R3 ;  /* 0x000000430c437223 */ /* 0x000fe20000010803 */
[----:B------:R-:W-:Y:S02]  /*95c0*/  IMAD.U32 R0, R70, 0x10000, RZ ;  /* 0x0001000046007824 */ /* 0x000fe400078e00ff */
[----:B------:R-:W-:Y:S01]  /*95d0*/  FFMA.FTZ R25, R12, R75, R62 ;  /* 0x0000004b0c197223 */ /* 0x000fe2000001003e */
[----:B------:R-:W-:Y:S01]  /*95e0*/  IMAD.U32 R13, R14, 0x10000, RZ ;  /* 0x000100000e0d7824 */ /* 0x000fe200078e00ff */
[----:B------:R-:W-:Y:S01]  /*95f0*/  LOP3.LUT R26, R26, 0xffff0000, RZ, 0xc0, !PT ;  /* 0xffff00001a1a7812 */ /* 0x000fe200078ec0ff */
[----:B------:R-:W-:Y:S01]  /*9600*/  FMUL.FTZ R2, R61, R20 ;  /* 0x000000143d027220 */ /* 0x000fe20000410000 */
[----:B------:R-:W-:Y:S01]  /*9610*/  LOP3.LUT R27, R27, 0xffff0000, RZ, 0xc0, !PT ;  /* 0xffff00001b1b7812 */ /* 0x000fe200078ec0ff */
[-C--:B------:R-:W-:Y:S01]  /*9620*/  FMUL.FTZ R12, R61, R0.reuse ;  /* 0x000000003d0c7220 */ /* 0x080fe20000410000 */
[----:B------:R-:W-:Y:S01]  /*9630*/  LOP3.LUT R77, R77, 0xffff0000, RZ, 0xc0, !PT ;  /* 0xffff00004d4d7812 */ /* 0x000fe200078ec0ff */
[C---:B------:R-:W-:Y:S01]  /*9640*/  FFMA.FTZ R2, R13.reuse, R0, -R2 ;  /* 0x000000000d027223 */ /* 0x040fe20000010802 */
[----:B------:R-:W-:Y:S01]  /*9650*/  LOP3.LUT R78, R78, 0xffff0000, RZ, 0xc0, !PT ;  /* 0xffff00004e4e7812 */ /* 0x000fe200078ec0ff */
[----:B------:R-:W-:Y:S01]  /*9660*/  FFMA.FTZ R20, R13, R20, R12 ;  /* 0x000000140d147223 */ /* 0x000fe2000001000c */
[----:B------:R-:W-:Y:S01]  /*9670*/  LOP3.LUT R3, R70, 0xffff0000, RZ, 0xc0, !PT ;  /* 0xffff000046037812 */ /* 0x000fe200078ec0ff */
[----:B------:R-:W-:Y:S01]  /*9680*/  FMUL.FTZ R13, R26, R77 ;  /* 0x0000004d1a0d7220 */ /* 0x000fe20000410000 */
[----:B------:R-:W-:Y:S01]  /*9690*/  LOP3.LUT R68, R68, 0xffff0000, RZ, 0xc0, !PT ;  /* 0xffff000044447812 */ /* 0x000fe200078ec0ff */
[----:B------:R-:W-:Y:S01]  /*96a0*/  FMUL.FTZ R0, R27, R78 ;  /* 0x0000004e1b007220 */ /* 0x000fe20000410000 */
[----:B------:R-:W-:Y:S01]  /*96b0*/  LOP3.LUT R14, R14, 0xffff0000, RZ, 0xc0, !PT ;  /* 0xffff00000e0e7812 */ /* 0x000fe200078ec0ff */
[-C--:B------:R-:W-:Y:S01]  /*96c0*/  FMUL.FTZ R26, R26, R3.reuse ;  /* 0x000000031a1a7220 */ /* 0x080fe20000410000 */
[----:B------:R-:W-:Y:S01]  /*96d0*/  LOP3.LUT R15, R15, 0xffff0000, RZ, 0xc0, !PT ;  /* 0xffff00000f0f7812 */ /* 0x000fe200078ec0ff */
[----:B------:R-:W-:Y:S01]  /*96e0*/  FMUL.FTZ R27, R27, R68 ;  /* 0x000000441b1b7220 */ /* 0x000fe20000410000 */
[----:B------:R-:W-:Y:S01]  /*96f0*/  F2FP.BF16.F32.PACK_AB R12, R63, R66 ;  /* 0x000000423f0c723e */ /* 0x000fe200000010ff */
        /* <DEDUP_REMOVED lines=8> */
[----:B------:R-:W-:Y:S01]  /*9780*/  F2FP.BF16.F32.PACK_AB R25, R25, R60 ;  /* 0x0000003c1919723e */ /* 0x000fe200000010ff */
[----:B------:R0:W-:Y:S01]  /*9790*/  STS.128 [R82+0x18400], R12 ;  /* 0x0184000c52007388 */ /* 0x0001e20000000c00 */
[----:B------:R-:W-:Y:S02]  /*97a0*/  F2FP.BF16.F32.PACK_AB R26, R77, R20 ;  /* 0x000000144d1a723e */ /* 0x000fe400000010ff */
[----:B------:R-:W-:-:S05]  /*97b0*/  F2FP.BF16.F32.PACK_AB R27, R78, R79 ;  /* 0x0000004f4e1b723e */ /* 0x000fca00000010ff */
[----:B------:R0:W-:Y:S02]  /*97c0*/  STS.128 [R84+0x18400], R24 ;  /* 0x0184001854007388 */ /* 0x0001e40000000c00 */
.L_x_3675:
[----:B------:R-:W-:Y:S05]  /*97d0*/  BSYNC B1 ;  /* 0x0000000000017941 */ /* 0x000fea0003800000 */
.L_x_3674:
[----:B------:R-:W-:Y:S01]  /*97e0*/  PRMT R2, R88, 0x5410, R89 ;  /* 0x0000541058027816 */ /* 0x000fe20000000059 */
[----:B------:R-:W-:Y:S06]  /*97f0*/  @P0 BRA `(.L_x_3666) ;  /* 0x0000000400840947 */ /* 0x000fec0003800000 */
[----:B------:R-:W-:Y:S01]  /*9800*/  IMAD.IADD R3, R22, 0x1, R69 ;  /* 0x0000000116037824 */ /* 0x000fe200078e0245 */
[----:B0-----:R-:W0:Y:S01]  /*9810*/  LDS.128 R12, [R224+0x18400] ;  /* 0x01840000e00c7984 */ /* 0x001e220000000c00 */
[--C-:B------:R-:W-:Y:S02]  /*9820*/  SHF.R.U64 R20, R4, 0x10, R5.reuse ;  /* 0x0000001004147819 */ /* 0x100fe40000001205 */
[----:B------:R-:W-:Y:S02]  /*9830*/  SHF.R.U32.HI R60, RZ, 0x10, R5 ;  /* 0x00000010ff3c7819 */ /* 0x000fe40000011605 */
[----:B------:R-:W-:Y:S02]  /*9840*/  LOP3.LUT R3, R172, 0x38, R3, 0xf8, !PT ;  /* 0x00000038ac037812 */ /* 0x000fe400078ef803 */
[----:B------:R-:W-:Y:S02]  /*9850*/  SHF.R.U64 R5, R8, 0x10, R9 ;  /* 0x0000001008057819 */ /* 0x000fe40000001209 */
[----:B------:R-:W-:-:S02]  /*9860*/  LOP3.LUT R0, R3, R174, RZ, 0x3c, !PT ;  /* 0x000000ae03007212 */ /* 0x000fc400078e3cff */
[----:B------:R-:W-:Y:S02]  /*9870*/  SHF.R.U32.HI R8, RZ, 0x10, R9 ;  /* 0x00000010ff087819 */ /* 0x000fe40000011609 */
[----:B------:R-:W-:Y:S01]  /*9880*/  PRMT R64, R64, 0x5410, R5 ;  /* 0x0000541040407816 */ /* 0x000fe20000000005 */
[----:B------:R-:W-:Y:S01]  /*9890*/  IMAD.IADD R3, R175, 0x1, R0 ;  /* 0x00000001af037824 */ /* 0x000fe200078e0200 */
[----:B------:R-:W-:Y:S02]  /*98a0*/  PRMT R20, R86, 0x5432, R20 ;  /* 0x0000543256147816 */ /* 0x000fe40000000014 */
[----:B------:R-:W-:Y:S01]  /*98b0*/  PRMT R65, R65, 0x5410, R8 ;  /* 0x0000541041417816 */ /* 0x000fe20000000008 */
[----:B------:R-:W-:Y:S01]  /*98c0*/  IMAD R3, R3, 0x2, R144 ;  /* 0x0000000203037824 */ /* 0x000fe200078e0290 */
[----:B------:R-:W-:Y:S01]  /*98d0*/  SHF.R.U64 R63, R10, 0x10, R11 ;  /* 0x000000100a3f7819 */ /* 0x000fe2000000120b */
[----:B------:R-:W-:Y:S01]  /*98e0*/  IMAD.U32 R21, R20, 0x10000, RZ ;  /* 0x0001000014157824 */ /* 0x000fe200078e00ff */
[----:B------:R-:W-:-:S02]  /*98f0*/  SHF.R.U64 R61, R6, 0x10, R7 ;  /* 0x00000010063d7819 */ /* 0x000fc40000001207 */
[----:B------:R-:W1:Y:S01]  /*9900*/  LDS.128 R24, [R3+0x18400] ;  /* 0x0184000003187984 */ /* 0x000e620000000c00 */
[----:B------:R-:W-:Y:S02]  /*9910*/  SHF.R.U32.HI R62, RZ, 0x10, R7 ;  /* 0x00000010ff3e7819 */ /* 0x000fe40000011607 */
[----:B------:R-:W-:Y:S02]  /*9920*/  SHF.R.U32.HI R66, RZ, 0x10, R11 ;  /* 0x00000010ff427819 */ /* 0x000fe4000001160b */
[----:B------:R-:W-:Y:S02]  /*9930*/  PRMT R60, R87, 0x5432, R60 ;  /* 0x00005432573c7816 */ /* 0x000fe4000000003c */
[C---:B------:R-:W-:Y:S02]  /*9940*/  PRMT R61, R2.reuse, 0x5410, R61 ;  /* 0x00005410023d7816 */ /* 0x040fe4000000003d */
[----:B------:R-:W-:Y:S02]  /*9950*/  PRMT R62, R2, 0x5432, R62 ;  /* 0x00005432023e7816 */ /* 0x000fe4000000003e */
[----:B------:R-:W-:-:S02]  /*9960*/  PRMT R66, R85, 0x5432, R66 ;  /* 0x0000543255427816 */ /* 0x000fc40000000042 */
        /* <DEDUP_REMOVED lines=14> */
[----:B------:R-:W-:-:S02]  /*9a50*/  IMAD.U32 R25, R64, 0x10000, RZ ;  /* 0x0001000040197824 */ /* 0x000fc400078e00ff */
[----:B------:R-:W-:Y:S01]  /*9a60*/  FMUL.FTZ R69, R8, R21 ;  /* 0x0000001508457220 */ /* 0x000fe20000410000 */
[C---:B------:R-:W-:Y:S01]  /*9a70*/  IMAD.U32 R11, R26.reuse, 0x10000, RZ ;  /* 0x000100001a0b7824 */ /* 0x040fe200078e00ff */
[----:B------:R-:W-:Y:S01]  /*9a80*/  LOP3.LUT R13, R26, 0xffff0000, RZ, 0xc0, !PT ;  /* 0xffff00001a0d7812 */ /* 0x000fe200078ec0ff */
[----:B------:R-:W-:Y:S01]  /*9a90*/  FMUL.FTZ R67, R8, R25 ;  /* 0x0000001908437220 */ /* 0x000fe20000410000 */
[C---:B------:R-:W-:Y:S01]  /*9aa0*/  IMAD.U32 R15, R27.reuse, 0x10000, RZ ;  /* 0x000100001b0f7824 */ /* 0x040fe200078e00ff */
[----:B------:R-:W-:Y:S01]  /*9ab0*/  LOP3.LUT R26, R27, 0xffff0000, RZ, 0xc0, !PT ;  /* 0xffff00001b1a7812 */ /* 0x000fe200078ec0ff */
[----:B------:R-:W-:Y:S02]  /*9ac0*/  IMAD.U32 R27, R65, 0x10000, RZ ;  /* 0x00010000411b7824 */ /* 0x000fe400078e00ff */
[----:B------:R-:W-:Y:S01]  /*9ad0*/  FFMA.FTZ R67, R0, R21, -R67 ;  /* 0x0000001500437223 */ /* 0x000fe20000010843 */
[----:B------:R-:W-:Y:S02]  /*9ae0*/  IMAD.U32 R21, R60, 0x10000, RZ ;  /* 0x000100003c157824 */ /* 0x000fe400078e00ff */
[----:B------:R-:W-:Y:S01]  /*9af0*/  FFMA.FTZ R69, R0, R25, R69 ;  /* 0x0000001900457223 */ /* 0x000fe20000010045 */
[----:B------:R-:W-:-:S02]  /*9b00*/  IMAD.U32 R8, R66, 0x10000, RZ ;  /* 0x0001000042087824 */ /* 0x000fc400078e00ff */
[----:B------:R-:W-:Y:S01]  /*9b10*/  FMUL.FTZ R71, R10, R27 ;  /* 0x0000001b0a477220 */ /* 0x000fe20000410000 */
[----:B------:R-:W-:Y:S02]  /*9b20*/  IMAD.U32 R0, R62, 0x10000, RZ ;  /* 0x000100003e007824 */ /* 0x000fe400078e00ff */
[----:B------:R-:W-:Y:S01]  /*9b30*/  FMUL.FTZ R25, R10, R21 ;  /* 0x000000150a197220 */ /* 0x000fe20000410000 */
[C---:B------:R-:W-:Y:S01]  /*9b40*/  FMUL.FTZ R10, R15.reuse, R8 ;  /* 0x000000080f0a7220 */ /* 0x040fe20000410000 */
[----:B------:R-:W-:Y:S01]  /*9b50*/  LOP3.LUT R64, R64, 0xffff0000, RZ, 0xc0, !PT ;  /* 0xffff000040407812 */ /* 0x000fe200078ec0ff */
[-C--:B------:R-:W-:Y:S01]  /*9b60*/  FMUL.FTZ R15, R15, R0.reuse ;  /* 0x000000000f0f7220 */ /* 0x080fe20000410000 */
[C---:B------:R-:W-:Y:S01]  /*9b70*/  FFMA.FTZ R25, R4.reuse, R27, R25 ;  /* 0x0000001b04197223 */ /* 0x040fe20000010019 */
[----:B------:R-:W-:Y:S01]  /*9b80*/  FFMA.FTZ R71, R4, R21, -R71 ;  /* 0x0000001504477223 */ /* 0x000fe20000010847 */
[C---:B------:R-:W-:Y:S01]  /*9b90*/  FFMA.FTZ R21, R7.reuse, R0, -R10 ;  /* 0x0000000007157223 */ /* 0x040fe2000001080a */
[----:B------:R-:W-:Y:S01]  /*9ba0*/  FFMA.FTZ R27, R7, R8, R15 ;  /* 0x00000008071b7223 */ /* 0x000fe2000001000f */
[----:B------:R-:W-:Y:S01]  /*9bb0*/  FMUL.FTZ R15, R9, R64 ;  /* 0x00000040090f7220 */ /* 0x000fe20000410000 */
[----:B------:R-:W-:Y:S01]  /*9bc0*/  LOP3.LUT R65, R65, 0xffff0000, RZ, 0xc0, !PT ;  /* 0xffff000041417812 */ /* 0x000fe200078ec0ff */
[-C--:B------:R-:W-:Y:S01]  /*9bd0*/  FMUL.FTZ R9, R9, R20.reuse ;  /* 0x0000001409097220 */ /* 0x080fe20000410000 */
[----:B------:R-:W-:Y:S01]  /*9be0*/  LOP3.LUT R7, R60, 0xffff0000, RZ, 0xc0, !PT ;  /* 0xffff00003c077812 */ /* 0x000fe200078ec0ff */
[----:B------:R-:W-:Y:S01]  /*9bf0*/  FFMA.FTZ R20, R2, R20, -R15 ;  /* 0x0000001402147223 */ /* 0x000fe2000001080f */
[----:B------:R-:W-:-:S02]  /*9c00*/  IMAD.U32 R4, R63, 0x10000, RZ ;  /* 0x000100003f047824 */ /* 0x000fc400078e00ff */
[C---:B------:R-:W-:Y:S01]  /*9c10*/  FMUL.FTZ R15, R24.reuse, R65 ;  /* 0x00000041180f7220 */ /* 0x040fe20000410000 */
[----:B------:R-:W-:Y:S02]  /*9c20*/  IMAD.U32 R0, R61, 0x10000, RZ ;  /* 0x000100003d007824 */ /* 0x000fe400078e00ff */
[-C--:B------:R-:W-:Y:S01]  /*9c30*/  FMUL.FTZ R24, R24, R7.reuse ;  /* 0x0000000718187220 */ /* 0x080fe20000410000 */
[----:B------:R-:W-:Y:S01]  /*9c40*/  FFMA.FTZ R8, R2, R64, R9 ;  /* 0x0000004002087223 */ /* 0x000fe20000010009 */
[----:B------:R-:W-:Y:S01]  /*9c50*/  FMUL.FTZ R10, R11, R4 ;  /* 0x000000040b0a7220 */ /* 0x000fe20000410000 */
[C---:B------:R-:W-:Y:S01]  /*9c60*/  FFMA.FTZ R2, R12.reuse, R7, -R15 ;  /* 0x000000070c027223 */ /* 0x040fe2000001080f */
[----:B------:R-:W-:Y:S01]  /*9c70*/  FFMA.FTZ R24, R12, R65, R24 ;  /* 0x000000410c187223 */ /* 0x000fe20000010018 */
[----:B------:R-:W-:Y:S01]  /*9c80*/  LOP3.LUT R61, R61, 0xffff0000, RZ, 0xc0, !PT ;  /* 0xffff00003d3d7812 */ /* 0x000fe200078ec0ff */
[-C--:B------:R-:W-:Y:S01]  /*9c90*/  FMUL.FTZ R12, R11, R0.reuse ;  /* 0x000000000b0c7220 */ /* 0x080fe20000410000 */
[----:B------:R-:W-:Y:S01]  /*9ca0*/  LOP3.LUT R63, R63, 0xffff0000, RZ, 0xc0, !PT ;  /* 0xffff00003f3f7812 */ /* 0x000fe200078ec0ff */
[C---:B------:R-:W-:Y:S01]  /*9cb0*/  FFMA.FTZ R10, R5.reuse, R0, -R10 ;  /* 0x00000000050a7223 */ /* 0x040fe2000001080a */
[----:B------:R-:W-:Y:S01]  /*9cc0*/  LOP3.LUT R9, R66, 0xffff0000, RZ, 0xc0, !PT ;  /* 0xffff000042097812 */ /* 0x000fe200078ec0ff */
[----:B------:R-:W-:Y:S01]  /*9cd0*/  FFMA.FTZ R12, R5, R4, R12 ;  /* 0x00000004050c7223 */ /* 0x000fe2000001000c */
[----:B------:R-:W-:Y:S01]  /*9ce0*/  LOP3.LUT R7, R62, 0xffff0000, RZ, 0xc0, !PT ;  /* 0xffff00003e077812 */ /* 0x000fe200078ec0ff */
[C---:B------:R-:W-:Y:S01]  /*9cf0*/  FMUL.FTZ R0, R13.reuse, R61 ;  /* 0x0000003d0d007220 */ /* 0x040fe20000410000 */
[----:B------:R-:W-:Y:S01]  /*9d00*/  FMUL.FTZ R5, R13, R63 ;  /* 0x0000003f0d057220 */ /* 0x000fe20000410000 */
[----:B------:R-:W-:Y:S01]  /*9d10*/  FMUL.FTZ R11, R26, R9 ;  /* 0x000000091a0b7220 */ /* 0x000fe20000410000 */
[----:B------:R-:W-:Y:S01]  /*9d20*/  F2FP.BF16.F32.PACK_AB R4, R20, R67 ;  /* 0x000000431404723e */ /* 0x000fe200000010ff */
[----:B------:R-:W-:Y:S01]  /*9d30*/  FMUL.FTZ R26, R26, R7 ;  /* 0x000000071a1a7220 */ /* 0x000fe20000410000 */
[C---:B------:R-:W-:Y:S01]  /*9d40*/  FFMA.FTZ R63, R6.reuse, R63, R0 ;  /* 0x0000003f063f7223 */ /* 0x040fe20000010000 */
[----:B------:R-:W-:Y:S01]  /*9d50*/  FFMA.FTZ R61, R6, R61, -R5 ;  /* 0x0000003d063d7223 */ /* 0x000fe20000010805 */
        /* <DEDUP_REMOVED lines=11> */
.L_x_3666:
[----:B------:R-:W-:Y:S05]  /*9e10*/  BSYNC B0 ;  /* 0x0000000000007941 */ /* 0x000fea0003800000 */
.L_x_3652:
[----:B------:R-:W-:Y:S01]  /*9e20*/  @!PT LDS RZ, [RZ] ;  /* 0x00000000fffff984 */ /* 0x000fe20000000800 */
[----:B------:R-:W-:Y:S01]  /*9e30*/  @!PT LDS RZ, [RZ] ;  /* 0x00000000fffff984 */ /* 0x000fe20000000800 */
[----:B------:R-:W-:Y:S01]  /*9e40*/  @!PT LDS RZ, [RZ] ;  /* 0x00000000fffff984 */ /* 0x000fe20000000800 */
[----:B------:R-:W-:Y:S01]  /*9e50*/  @!PT LDS RZ, [RZ] ;  /* 0x00000000fffff984 */ /* 0x000fe20000000800 */
[----:B------:R3:W-:Y:S06]  /*9e60*/  MEMBAR.ALL.CTA ;  /* 0x0000000000007992 */ /* 0x0007ec0000008000 */
[----:B---3--:R-:W3:Y:S01]  /*9e70*/  FENCE.VIEW.ASYNC.S ;  /* 0x00000000000073c6 */ /* 0x008ee20000000000 */
[----:B------:R-:W-:Y:S05]  /*9e80*/  WARPSYNC.ALL ;  /* 0x0000000000007948 */ /* 0x000fea0003800000 */
[----:B---3--:R-:W-:Y:S06]  /*9e90*/  BAR.SYNC.DEFER_BLOCKING 0xd, 0x100 ;  /* 0x0344000000007b1d */ /* 0x008fec0000010000 */
.L_x_3649:
[----:B012---:R-:W-:Y:S01]  /*9ea0*/  IMAD.MOV.U32 R4, RZ, RZ, R50 ;  /* 0x000000ffff047224 */ /* 0x007fe200078e0032 */
[----:B------:R-:W-:Y:S05]  /*9eb0*/  WARPSYNC.ALL ;  /* 0x0000000000007948 */ /* 0x000fea0003800000 */
[----:B------:R-:W-:Y:S01]  /*9ec0*/  IMAD.MOV.U32 R5, RZ, RZ, R49 ;  /* 0x000000ffff057224 */ /* 0x000fe200078e0031 */
[----:B------:R-:W-:Y:S01]  /*9ed0*/  UIADD3 UR4, UP0, UR37, 0x430, URZ ;  /* 0x0000043025047890 */ /* 0x000fe2000ff1e03f */
[----:B------:R-:W-:Y:S01]  /*9ee0*/  IMAD.MOV.U32 R6, RZ, RZ, R29 ;  /* 0x000000ffff067224 */ /* 0x000fe200078e001d */
[----:B------:R-:W-:Y:S01]  /*9ef0*/  STL.64 [R1+0x210], R32 ;  /* 0x0002102001007387 */ /* 0x000fe20000100a00 */
[----:B------:R-:W-:Y:S01]  /*9f00*/  IMAD.MOV.U32 R7, RZ, RZ, R58 ;  /* 0x000000ffff077224 */ /* 0x000fe200078e003a */
[----:B------:R-:W-:Y:S01]  /*9f10*/  UIADD3.X UR5, URZ, UR36, URZ, UP0, !UPT ;  /* 0x000000243f057290 */ /* 0x000fe200087fe43f */
[----:B------:R-:W-:Y:S01]  /*9f20*/  IMAD.U32 R0, RZ, RZ, UR46 ;  /* 0x0000002eff007e24 */ /* 0x000fe2000f8e00ff */
[----:B------:R-:W-:Y:S01]  /*9f30*/  BSSY B0, `(.L_x_3676) ;  /* 0x0000031000007945 */ /* 0x000fe20003800000 */
[----:B------:R-:W-:Y:S01]  /*9f40*/  IMAD.U32 R3, RZ, RZ, UR48 ;  /* 0x00000030ff037e24 */ /* 0x000fe2000f8e00ff */
[----:B------:R0:W-:Y:S01]  /*9f50*/  STL.128 [R1+0x180], R4 ;  /* 0x0001800401007387 */ /* 0x0001e20000100c00 */
[----:B------:R-:W-:Y:S01]  /*9f60*/  IMAD.MOV.U32 R8, RZ, RZ, R39 ;  /* 0x000000ffff087224 */ /* 0x000fe200078e0027 */
[----:B------:R-:W-:Y:S01]  /*9f70*/  MOV R236, 0xa240 ;  /* 0x0000a24000ec7802 */ /* 0x000fe20000000f00 */
[----:B------:R-:W-:-:S02]  /*9f80*/  IMAD.MOV.U32 R9, RZ, RZ, R54 ;  /* 0x000000ffff097224 */ /* 0x000fc400078e0036 */
[----:B------:R-:W-:Y:S02]  /*9f90*/  IMAD.MOV.U32 R10, RZ, RZ, R35 ;  /* 0x000000ffff0a7224 */ /* 0x000fe400078e0023 */
[----:B------:R-:W-:Y:S02]  /*9fa0*/  IMAD.MOV.U32 R11, RZ, RZ, R46 ;  /* 0x000000ffff0b7224 */ /* 0x000fe400078e002e */
[----:B------:R-:W-:Y:S02]  /*9fb0*/  IMAD.MOV.U32 R29, RZ, RZ, R57 ;  /* 0x000000ffff1d7224 */ /* 0x000fe400078e0039 */
[----:B-----5:R-:W-:Y:S01]  /*9fc0*/  IMAD.U32 R2, RZ, RZ, UR37 ;  /* 0x00000025ff027e24 */ /* 0x020fe2000f8e00ff */
[----:B------:R1:W-:Y:S03]  /*9fd0*/  STL.128 [R1+0x1c0], R8 ;  /* 0x0001c00801007387 */ /* 0x0003e60000100c00 */
[----:B------:R-:W-:Y:S01]  /*9fe0*/  VIADD R2, R2, 0x178 ;  /* 0x0000017802027836 */ /* 0x000fe20000000000 */
[----:B------:R-:W-:Y:S01]  /*9ff0*/  STL.128 [R1+0x1a0], R28 ;  /* 0x0001a01c01007387 */ /* 0x000fe20000100c00 */
[----:B0-----:R-:W-:-:S02]  /*a000*/  IMAD.MOV.U32 R4, RZ, RZ, R42 ;  /* 0x000000ffff047224 */ /* 0x001fc400078e002a */
[----:B------:R-:W-:Y:S02]  /*a010*/  IMAD.MOV.U32 R5, RZ, RZ, R59 ;  /* 0x000000ffff057224 */ /* 0x000fe400078e003b */
[----:B------:R-:W-:Y:S02]  /*a020*/  IMAD.MOV.U32 R6, RZ, RZ, R19 ;  /* 0x000000ffff067224 */ /* 0x000fe400078e0013 */
[----:B------:R-:W-:Y:S02]  /*a030*/  IMAD.MOV.U32 R7, RZ, RZ, R44 ;  /* 0x000000ffff077224 */ /* 0x000fe400078e002c */
[----:B------:R-:W-:-:S03]  /*a040*/  IMAD.MOV.U32 R19, RZ, RZ, R48 ;  /* 0x000000ffff137224 */ /* 0x000fc600078e0030 */
[----:B------:R0:W-:Y:S01]  /*a050*/  STL.128 [R1+0x1e0], R4 ;  /* 0x0001e00401007387 */ /* 0x0001e20000100c00 */
[----:B-1----:R-:W-:Y:S02]  /*a060*/  IMAD.U32 R8, RZ, RZ, UR39 ;  /* 0x00000027ff087e24 */ /* 0x002fe4000f8e00ff */
[----:B------:R-:W-:-:S05]  /*a070*/  IMAD.U32 R9, RZ, RZ, UR47 ;  /* 0x0000002fff097e24 */ /* 0x000fca000f8e00ff */
[----:B------:R-:W-:Y:S01]  /*a080*/  STL.64 [R1+0x178], R8 ;  /* 0x0001780801007387 */ /* 0x000fe20000100a00 */
[----:B0-----:R-:W-:Y:S02]  /*a090*/  IMAD.MOV.U32 R4, RZ, RZ, R41 ;  /* 0x000000ffff047224 */ /* 0x001fe400078e0029 */
[----:B------:R-:W-:Y:S02]  /*a0a0*/  IMAD.MOV.U32 R5, RZ, RZ, R56 ;  /* 0x000000ffff057224 */ /* 0x000fe400078e0038 */
[----:B------:R-:W-:Y:S02]  /*a0b0*/  IMAD.MOV.U32 R6, RZ, RZ, R18 ;  /* 0x000000ffff067224 */ /* 0x000fe400078e0012 */
[----:B------:R-:W-:Y:S02]  /*a0c0*/  IMAD.MOV.U32 R7, RZ, RZ, R47 ;  /* 0x000000ffff077224 */ /* 0x000fe400078e002f */
[----:B------:R-:W-:-:S03]  /*a0d0*/  IMAD.MOV.U32 R18, RZ, RZ, R37 ;  /* 0x000000ffff127224 */ /* 0x000fc600078e0025 */
[----:B------:R0:W-:Y:S04]  /*a0e0*/  STL.128 [R1+0x1f0], R4 ;  /* 0x0001f00401007387 */ /* 0x0001e80000100c00 */
[----:B------:R-:W-:Y:S01]  /*a0f0*/  STL.128 [R1+0x190], R16 ;  /* 0x0001901001007387 */ /* 0x000fe20000100c00 */
[----:B0-----:R-:W-:Y:S02]  /*a100*/  IMAD.MOV.U32 R4, RZ, RZ, R38 ;  /* 0x000000ffff047224 */ /* 0x001fe400078e0026 */
[----:B------:R-:W-:Y:S02]  /*a110*/  IMAD.MOV.U32 R5, RZ, RZ, R53 ;  /* 0x000000ffff057224 */ /* 0x000fe400078e0035 */
[----:B------:R-:W-:Y:S02]  /*a120*/  IMAD.MOV.U32 R6, RZ, RZ, R52 ;  /* 0x000000ffff067224 */ /* 0x000fe400078e0034 */
[----:B------:R-:W-:-:S05]  /*a130*/  IMAD.MOV.U32 R7, RZ, RZ, R51 ;  /* 0x000000ffff077224 */ /* 0x000fca00078e0033 */
[----:B------:R0:W-:Y:S02]  /*a140*/  STL.128 [R1+0x200], R4 ;  /* 0x0002000401007387 */ /* 0x0001e40000100c00 */
[----:B0-----:R-:W-:Y:S02]  /*a150*/  IMAD.MOV.U32 R6, RZ, RZ, R36 ;  /* 0x000000ffff067224 */ /* 0x001fe400078e0024 */
[----:B------:R-:W-:Y:S02]  /*a160*/  IMAD.MOV.U32 R7, RZ, RZ, R45 ;  /* 0x000000ffff077224 */ /* 0x000fe400078e002d */
[----:B------:R-:W-:Y:S02]  /*a170*/  IMAD.MOV.U32 R4, RZ, RZ, R0 ;  /* 0x000000ffff047224 */ /* 0x000fe400078e0000 */
[----:B------:R-:W-:Y:S02]  /*a180*/  IMAD.MOV.U32 R5, RZ, RZ, R3 ;  /* 0x000000ffff057224 */ /* 0x000fe400078e0003 */
[----:B------:R-:W-:-:S02]  /*a190*/  IMAD.U32 R0, RZ, RZ, UR4 ;  /* 0x00000004ff007e24 */ /* 0x000fc4000f8e00ff */
[----:B------:R-:W-:Y:S01]  /*a1a0*/  IMAD.U32 R3, RZ, RZ, UR5 ;  /* 0x00000005ff037e24 */ /* 0x000fe2000f8e00ff */
[----:B------:R0:W-:Y:S02]  /*a1b0*/  STL.128 [R1+0x1b0], R4 ;  /* 0x0001b00401007387 */ /* 0x0001e40000100c00 */
[----:B0-----:R-:W-:Y:S02]  /*a1c0*/  IMAD.MOV.U32 R4, RZ, RZ, R34 ;  /* 0x000000ffff047224 */ /* 0x001fe400078e0022 */
[----:B------:R-:W-:Y:S02]  /*a1d0*/  IMAD.MOV.U32 R5, RZ, RZ, R43 ;  /* 0x000000ffff057224 */ /* 0x000fe400078e002b */
[----:B------:R-:W-:Y:S02]  /*a1e0*/  IMAD.MOV.U32 R6, RZ, RZ, R0 ;  /* 0x000000ffff067224 */ /* 0x000fe400078e0000 */
[----:B------:R-:W-:Y:S02]  /*a1f0*/  IMAD.MOV.U32 R7, RZ, RZ, R3 ;  /* 0x000000ffff077224 */ /* 0x000fe400078e0003 */
[----:B------:R-:W-:-:S03]  /*a200*/  VIADD R0, R185, 0xffffffff ;  /* 0xffffffffb9007836 */ /* 0x000fc60000000000 */
[----:B------:R0:W-:Y:S01]  /*a210*/  STL.128 [R1+0x1d0], R4 ;  /* 0x0001d00401007387 */ /* 0x0001e20000100c00 */
[----:B------:R0:W-:Y:S06]  /*a220*/  BAR.SYNC.DEFER_BLOCKING R180, 0x100 ;  /* 0x000400b40000751d */ /* 0x0001ec0000010000 */
[----:B0-----:R-:W-:Y:S05]  /*a230*/  CALL.REL.NOINC `($_ZN7cutlass13device_kernelIN5flash11enable_sm90INS1_16FlashAttnFwdSm90INS1_25CollectiveMainloopFwdSm90ILi2EN4cute5tupleIJNS5_1CILi1EEES8_S8_EEENS6_IJNS7_ILi128EEENS7_ILi96EEENS7_ILi64EEEEEELi256ENS_10bfloat16_tEfNS_4arch4Sm90ELb0ELb1ELb1ELb1ELb0ELb1ELb1ELb1ELb0ELb1ELb0ELb0EEENS1_21CollectiveEpilogueFwdINS6_IJSA_NS7_ILi256EEESB_EEES9_SE_SG_Li256ELb1ELb1ELb0ELb0EEENS1_36VarlenDynamicPersistentTileSchedulerILi128ELi96ELi256ELi128ELb0ELb1ELb1ELb1ELb0ELb1EEEEEEEEEvNT_6ParamsE$_ZZN5flash25CollectiveMainloopFwdSm90ILi2EN4cute5tupleIJNS1_1CILi1EEES4_S4_EEENS2_IJNS3_ILi128EEENS3_ILi96EEENS3_ILi64EEEEEELi256EN7cutlass10bfloat16_tEfNSA_4arch4Sm90ELb0ELb1ELb1ELb1ELb0ELb1ELb1ELb1ELb0ELb1ELb0ELb0EE3mmaINS_16FlashAttnFwdSm90ISE_NS_21CollectiveEpilogueFwdINS2_IJS6_NS3_ILi256EEES7_EEES5_SB_SD_Li256ELb1ELb1ELb0ELb0EEENS_36VarlenDynamicPersistentTileSchedulerILi128ELi96ELi256ELi128ELb0ELb1ELb1ELb1ELb0ELb1EEEE13SharedStorageENS1_6TensorINS1_11ArrayEngineIfLm128EEENS1_6LayoutINS2_IJNS2_IJNS3_ILi2EEEST_NS3_ILi32EEEEEES4_S4_EEENS2_IJNS2_IJS4_ST_NS3_ILi4EEEEEENS3_ILi0EEESZ_EEEEEEENS_7SoftmaxILi2ELi0EEEEEbRKNSE_6ParamsENSA_25PipelineTmaAsyncNoClusterILi2ENSA_16PipelineTmaAsyncILi2EEEEES1B_RNSA_13PipelineStateILj2EEERT0_RT1_iRiRKNS_16SeqlenInfoQKNewKILb1ELb1EEENS2_IJiiiiEEERT_ENKUliT_T0_T1_E_clIZSF_ISO_S12_S14_EbS17_S1B_S1B_S1E_S1G_S1I_iS1J_S1N_S1O_S1Q_EUlRS1R_iE0_NS3_ILb1EEES1Y_EEDaiS1R_S1S_S1T_) ;  /* 0x0000031400c47944 */ /* 0x001fea0003c00000 */
[----:B------:R-:W-:Y:S05]  /*a240*/  BSYNC B0 ;  /* 0x0000000000007941 */ /* 0x000fea0003800000 */
.L_x_3676:
[----:B------:R-:W2:Y:S01]  /*a250*/  LDL R2, [R1+0x70] ;  /* 0x0000700001027983 */ /* 0x000ea20000100800 */
[----:B------:R-:W0:Y:S08]  /*a260*/  LDC R0, c[0x0][0x448] ;  /* 0x00011200ff007b82 */ /* 0x000e300000000800 */
[----:B------:R-:W1:Y:S01]  /*a270*/  LDC.64 R6, c[0x0][0xad8] ;  /* 0x0002b600ff067b82 */ /* 0x000e620000000a00 */
[----:B0-----:R-:W-:-:S13]  /*a280*/  ISETP.NE.AND P0, PT, R0, 0x1, PT ;  /* 0x000000010000780c */ /* 0x001fda0003f05270 */
[----:B------:R-:W0:Y:S08]  /*a290*/  @P0 LDC R3, c[0x0][0x44c] ;  /* 0x00011300ff030b82 */ /* 0x000e300000000800 */
[----:B------:R-:W3:Y:S01]  /*a2a0*/  @P0 LDC R5, c[0x0][0x450] ;  /* 0x00011400ff050b82 */ /* 0x000ee20000000800 */
[----:B--2---:R-:W-:-:S04]  /*a2b0*/  IMAD.SHL.U32 R2, R2, 0x80, RZ ;  /* 0x0000008002027824 */ /* 0x004fc800078e00ff */
[----:B0-----:R-:W-:-:S04]  /*a2c0*/  @P0 IMAD.HI.U32 R0, R2, R3, RZ ;  /* 0x0000000302000227 */ /* 0x001fc800078e00ff */
[----:B------:R-:W-:Y:S01]  /*a2d0*/  IMAD.MOV.U32 R3, RZ, RZ, R2 ;  /* 0x000000ffff037224 */ /* 0x000fe200078e0002 */
[----:B---3--:R-:W-:Y:S01]  /*a2e0*/  @P0 SHF.R.U32.HI R3, RZ, R5, R0 ;  /* 0x00000005ff030219 */ /* 0x008fe20000011600 */
[----:B------:R-:W-:Y:S01]  /*a2f0*/  VIADD R0, R185, 0xfffffffe ;  /* 0xfffffffeb9007836 */ /* 0x000fe20000000000 */
[----:B-1----:R-:W-:-:S03]  /*a300*/  ISETP.GE.AND P0, PT, R7, 0x1, PT ;  /* 0x000000010700780c */ /* 0x002fc60003f06270 */
[----:B------:R-:W-:-:S04]  /*a310*/  IMAD.IADD R5, R186, 0x1, R3 ;  /* 0x00000001ba057824 */ /* 0x000fc800078e0203 */
[----:B------:R-:W-:-:S06]  /*a320*/  IMAD.IADD R6, R5, 0x1, R6 ;  /* 0x0000000105067824 */ /* 0x000fcc00078e0206 */
[----:B------:R-:W-:Y:S05]  /*a330*/  @!P0 BRA `(.L_x_3677) ;  /* 0x0000000000488947 */ /* 0x000fea0003800000 */
        /* <DEDUP_REMOVED lines=11> */
.L_x_3679:
[----:B------:R-:W-:-:S13]  /*a3f0*/  ISETP.NE.AND P0, PT, R7, 0x1, PT ;  /* 0x000000010700780c */ /* 0x000fda0003f05270 */
[----:B------:R-:W0:Y:S02]  /*a400*/  @P0 LDC.64 R4, c[0x0][0xae0] ;  /* 0x0002b800ff040b82 */ /* 0x000e240000000a00 */
[----:B0-----:R-:W-:-:S05]  /*a410*/  @P0 IMAD.HI.U32 R4, R3, R4, RZ ;  /* 0x0000000403040227 */ /* 0x001fca00078e00ff */
[----:B------:R-:W-:-:S07]  /*a420*/  @P0 SHF.R.U32.HI R3, RZ, R5, R4 ;  /* 0x00000005ff030219 */ /* 0x000fce0000011604 */
.L_x_3680:
[----:B------:R-:W-:Y:S05]  /*a430*/  BSYNC B0 ;  /* 0x0000000000007941 */ /* 0x000fea0003800000 */
.L_x_3678:
[----:B------:R-:W-:-:S05]  /*a440*/  IMAD R3, R3, R7, R7 ;  /* 0x0000000703037224 */ /* 0x000fca00078e0207 */
[----:B------:R-:W-:-:S07]  /*a450*/  VIMNMX R6, R6, R3, PT ;  /* 0x0000000306067248 */ /* 0x000fce0003fe0100 */
.L_x_3677:
[----:B------:R-:W-:-:S05]  /*a460*/  IMAD.HI R6, R6, 0x2aaaaaab, RZ ;  /* 0x2aaaaaab06067827 */ /* 0x000fca00078e02ff */
[----:B------:R-:W-:-:S04]  /*a470*/  SHF.R.U32.HI R3, RZ, 0x1f, R6 ;  /* 0x0000001fff037819 */ /* 0x000fc80000011606 */
[----:B------:R-:W-:-:S04]  /*a480*/  LEA.HI.SX32 R6, R6, R3, 0x1c ;  /* 0x0000000306067211 */ /* 0x000fc800078fe2ff */
[----:B------:R-:W-:-:S04]  /*a490*/  VIMNMX R3, R165, R6, !PT ;  /* 0x00000006a5037248 */ /* 0x000fc80007fe0100 */
[----:B------:R-:W-:-:S13]  /*a4a0*/  ISETP.GE.AND P0, PT, R0, R3, PT ;  /* 0x000000030000720c */ /* 0x000fda0003f06270 */
[----:B------:R-:W-:Y:S05]  /*a4b0*/  @!P0 BRA `(.L_x_3681) ;  /* 0x000000b000688947 */ /* 0x000fea0003800000 */
.L_x_3708:
        /* <DEDUP_REMOVED lines=16> */
[----:B-1----:R-:W-:Y:S01]  /*a5c0*/  @!P0 IMAD.MOV.U32 R5, RZ, RZ, RZ ;  /* 0x000000ffff058224 */ /* 0x002fe200078e00ff */
[----:B--2---:R-:W-:-:S04]  /*a5d0*/  LOP3.LUT R2, R2, 0x1, RZ, 0xfc, !PT ;  /* 0x0000000102027812 */ /* 0x004fc800078efcff */
[----:B------:R-:W-:-:S13]  /*a5e0*/  ISETP.NE.AND P1, PT, R2, 0x3, PT ;  /* 0x000000030200780c */ /* 0x000fda0003f25270 */
[----:B0-----:R-:W-:Y:S05]  /*a5f0*/  @!P1 BRA `(.L_x_3683) ;  /* 0x0000000000049947 */ /* 0x001fea0003800000 */
[----:B------:R-:W-:Y:S01]  /*a600*/  BPT.TRAP 0x1 ;  /* 0x000000040000795c */ /* 0x000fe20000300000 */
.L_x_3683:
[----:B------:R-:W-:Y:S05]  /*a610*/  BSYNC B0 ;  /* 0x0000000000007941 */ /* 0x000fea0003800000 */
.L_x_3682:
        /* <DEDUP_REMOVED lines=13> */
.L_x_3685:
[----:B------:R-:W-:Y:S05]  /*a6f0*/  BSYNC B0 ;  /* 0x0000000000007941 */ /* 0x000fea0003800000 */
.L_x_3684:
        /* <DEDUP_REMOVED lines=8> */
.L_x_3687:
[----:B------:R-:W-:Y:S05]  /*a780*/  BSYNC B0 ;  /* 0x0000000000007941 */ /* 0x000fea0003800000 */
.L_x_3686:
[----:B------:R-:W2:Y:S04]  /*a790*/  LD.E R5, desc[UR42][R16.64+0x218] ;  /* 0x0002182a10057980 */ /* 0x000ea8000c101900 */
[----:B------:R-:W2:Y:S01]  /*a7a0*/  LDL.64 R8, [R1+0xa0] ;  /* 0x0000a00001087983 */ /* 0x000ea20000100a00 */
[----:B------:R-:W-:Y:S05]  /*a7b0*/  WARPSYNC.ALL ;  /* 0x0000000000007948 */ /* 0x000fea0003800000 */
[----:B------:R-:W3:Y:S04]  /*a7c0*/  LDL.64 R14, [R1+0x98] ;  /* 0x00009800010e7983 */ /* 0x000ee80000100a00 */
[----:B0----5:R-:W4:Y:S04]  /*a7d0*/  LDL.64 R6, [R1+0x98] ;  /* 0x0000980001067983 */ /* 0x021f280000100a00 */
        /* <DEDUP_REMOVED lines=15> */
[----:B------:R-:W-:Y:S02]  /*a8d0*/  R2UR UR5, R15 ;  /* 0x000000000f0572ca */ /* 0x000fe400000e0000 */
[----:B------:R-:W3:Y:S11]  /*a8e0*/  LDL R15, [R1+0x54] ;  /* 0x00005400010f7983 */ /* 0x000ef60000100800 */
[----:B------:R-:W-:Y:S01]  /*a8f0*/  HGMMA.64x96x16.F32.BF16 R24, gdesc[UR4], RZ, !UPT, gsb0 ;  /* 0x01600000041879f0 */ /* 0x000fe2000c0018ff */
[----:B----4-:R-:W-:Y:S01]  /*a900*/  VIADD R6, R6, 0x2 ;  /* 0x0000000206067836 */ /* 0x010fe20000000000 */
[----:B------:R-:W-:-:S02]  /*a910*/  R2UR UR6, R8 ;  /* 0x00000000080672ca */ /* 0x000fc400000e0000 */
[----:B------:R-:W-:Y:S02]  /*a920*/  R2UR UR7, R9 ;  /* 0x00000000090772ca */ /* 0x000fe400000e0000 */
[----:B------:R-:W-:Y:S02]  /*a930*/  R2UR UR4, R6 ;  /* 0x00000000060472ca */ /* 0x000fe400000e0000 */
[----:B------:R-:W-:Y:S01]  /*a940*/  R2UR UR5, R7 ;  /* 0x00000000070572ca */ /* 0x000fe200000e0000 */
[----:B------:R-:W-:Y:S02]  /*a950*/  VIADD R10, R10, 0x4 ;  /* 0x000000040a0a7836 */ /* 0x000fe40000000000 */
[----:B------:R-:W-:Y:S02]  /*a960*/  VIADD R6, R4, 0x4 ;  /* 0x0000000404067836 */ /* 0x000fe40000000000 */
[----:B------:R-:W-:Y:S01]  /*a970*/  IMAD.MOV.U32 R7, RZ, RZ, R9 ;  /* 0x000000ffff077224 */ /* 0x000fe200078e0009 */
[----:B------:R-:W-:-:S02]  /*a980*/  WARPGROUP.DEPBAR.LE gsb0, 0x0 ;  /* 0x00008000000079c5 */ /* 0x000fc40000010000 */
        /* <DEDUP_REMOVED lines=25> */
[----:B0-----:R-:W-:Y:S05]  /*ab20*/  @!P1 BRA `(.L_x_3690) ;  /* 0x0000000000049947 */ /* 0x001fea0003800000 */
[----:B------:R-:W-:Y:S01]  /*ab30*/  BPT.TRAP 0x1 ;  /* 0x000000040000795c */ /* 0x000fe20000300000 */
.L_x_3690:
[----:B------:R-:W-:Y:S05]  /*ab40*/  BSYNC B0 ;  /* 0x0000000000007941 */ /* 0x000fea0003800000 */
.L_x_3689:
        /* <DEDUP_REMOVED lines=10> */
.L_x_3692:
[----:B------:R-:W-:Y:S05]  /*abf0*/  BSYNC B0 ;  /* 0x0000000000007941 */ /* 0x000fea0003800000 */
.L_x_3691:
[----:B------:R-:W-:Y:S04]  /*ac00*/  BSSY B0, `(.L_x_3693) ;  /* 0x0000006000007945 */ /* 0x000fe80003800000 */
[----:B-1----:R-:W-:Y:S05]  /*ac10*/  @P0 BRA `(.L_x_3694) ;  /* 0x0000000000100947 */ /* 0x002fea0003800000 */
[----:B-----5:R-:W-:Y:S01]  /*ac20*/  IMAD R4, R4, 0x8, R7 ;  /* 0x0000000804047824 */ /* 0x020fe200078e0207 */
[----:B0-----:R-:W-:-:S04]  /*ac30*/  SHF.L.U32 R5, R6, 0x1f, RZ ;  /* 0x0000001f06057819 */ /* 0x001fc800000006ff */
[----:B------:R-:W0:Y:S02]  /*ac40*/  SYNCS.PHASECHK.TRANS64.TRYWAIT P0, [R4+URZ], R5 ;  /* 0x00000005040075a7 */ /* 0x000e24000800017f */
[----:B0-----:R-:W-:Y:S05]  /*ac50*/  @!P0 BRA `(.L_x_3695) ;  /* 0x000002d8009c8947 */ /* 0x001fea0003800000 */
.L_x_3694:
[----:B------:R-:W-:Y:S05]  /*ac60*/  BSYNC B0 ;  /* 0x0000000000007941 */ /* 0x000fea0003800000 */
.L_x_3693:
[----:B0-----:R-:W2:Y:S04]  /*ac70*/  LDL R5, [R1+0x90] ;  /* 0x0000900001057983 */ /* 0x001ea80000100800 */
[----:B------:R-:W3:Y:S04]  /*ac80*/  LD.E R15, desc[UR42][R16.64+0x218] ;  /* 0x0002182a100f7980 */ /* 0x000ee8000c101900 */
[----:B------:R-:W3:Y:S04]  /*ac90*/  LDL.64 R20, [R1+0x118] ;  /* 0x0001180001147983 */ /* 0x000ee80000100a00 */
[----:B-----5:R-:W4:Y:S04]  /*aca0*/  LDL.64 R6, [R1+0x110] ;  /* 0x0001100001067983 */ /* 0x020f280000100a00 */
[----:B------:R-:W4:Y:S04]  /*acb0*/  LDL.64 R8, [R1+0x110] ;  /* 0x0001100001087983 */ /* 0x000f280000100a00 */
[----:B------:R-:W4:Y:S04]  /*acc0*/  LDL.64 R10, [R1+0x110] ;  /* 0x00011000010a7983 */ /* 0x000f280000100a00 */
[----:B------:R-:W4:Y:S01]  /*acd0*/  LDL.64 R12, [R1+0x110] ;  /* 0x00011000010c7983 */ /* 0x000f220000100a00 */
[----:B------:R-:W-:Y:S05]  /*ace0*/  WARPSYNC.ALL ;  /* 0x0000000000007948 */ /* 0x000fea0003800000 */
[----:B------:R-:W-:Y:S01]  /*acf0*/  WARPGROUP.ARRIVE ;  /* 0x00000000000079c5 */ /* 0x000fe20000000000 */
[----:B--2---:R-:W-:Y:S01]  /*ad00*/  ISETP.NE.U32.AND P0, PT, R5, RZ, PT ;  /* 0x000000ff0500720c */ /* 0x004fe20003f05070 */
[----:B---3--:R-:W-:-:S02]  /*ad10*/  IMAD R4, R15, 0xc00, R20 ;  /* 0x00000c000f047824 */ /* 0x008fc400078e0214 */
[----:B------:R-:W-:Y:S01]  /*ad20*/  IMAD.MOV.U32 R5, RZ, RZ, R21 ;  /* 0x000000ffff057224 */ /* 0x000fe200078e0015 */
[----:B------:R-:W2:Y:S01]  /*ad30*/  LDL.64 R14, [R1+0x110] ;  /* 0x00011000010e7983 */ /* 0x000ea20000100a00 */
[----:B----4-:R-:W-:Y:S02]  /*ad40*/  R2UR UR4, R6 ;  /* 0x00000000060472ca */ /* 0x010fe400000e0000 */
[----:B------:R-:W-:Y:S02]  /*ad50*/  R2UR UR6, R4 ;  /* 0x00000000040672ca */ /* 0x000fe400000e0000 */
[----:B------:R-:W-:Y:S02]  /*ad60*/  R2UR UR7, R5 ;  /* 0x00000000050772ca */ /* 0x000fe400000e0000 */
[----:B------:R-:W-:Y:S02]  /*ad70*/  R2UR UR5, R7 ;  /* 0x00000000070572ca */ /* 0x000fe400000e0000 */
[----:B------:R-:W-:-:S11]  /*ad80*/  VOTEU.ANY UP0, P0 ;  /* 0x00000000003f7886 */ /* 0x000fd60000000100 */
        /* <DEDUP_REMOVED lines=129> */
[----:B---3--:R-:W-:Y:S01]  /*b5a0*/  VIADD R8, R8, 0xc02 ;  /* 0x00000c0208087836 */ /* 0x008fe20000000000 */
[----:B------:R-:W-:Y:S02]  /*b5b0*/  WARPGROUP.DEPBAR.LE gsb0, 0x0 ;  /* 0x00008000000079c5 */ /* 0x000fe40000010000 */
[----:B------:R-:W-:-:S09]  /*b5c0*/  WARPGROUP.ARRIVE ;  /* 0x00000000000079c5 */ /* 0x000fd20000000000 */
[----:B------:R-:W-:Y:S01]  /*b5d0*/  HGMMA.64x96x16.F32.BF16 R24, gdesc[UR4], R24, gsb0 ;  /* 0x01600000041879f0 */ /* 0x000fe20008001818 */
[----:B------:R-:W-:Y:S01]  /*b5e0*/  VIADD R20, R4, 0x902 ;  /* 0x0000090204147836 */ /* 0x000fe20000000000 */
        /* <DEDUP_REMOVED lines=22> */
[----:B------:R-:W0:Y:S01]  /*b750*/  S2R R72, SR_TID.X ;  /* 0x0000000000487919 */ /* 0x000e220000002100 */
[----:B------:R-:W-:Y:S04]  /*b760*/  STL [R1+0x90], R2 ;  /* 0x0000900201007387 */ /* 0x000fe80000100800 */
[----:B------:R-:W-:Y:S01]  /*b770*/  STL [R1+0x90], R2 ;  /* 0x0000900201007387 */ /* 0x000fe20000100800 */
[----:B------:R-:W-:-:S02]  /*b780*/  WARPGROUP.DEPBAR.LE gsb0, 0x0 ;  /* 0x00008000000079c5 */ /* 0x000fc40000010000 */
[----:B------:R-:W-:-:S06]  /*b790*/  WARPGROUP.ARRIVE ;  /* 0x00000000000079c5 */ /* 0x000fcc0000000000 */
[----:B------:R-:W-:Y:S01]  /*b7a0*/  HGMMA.64x96x16.F32.BF16 R24, gdesc[UR4], R24, gsb0 ;  /* 0x01600000041879f0 */ /* 0x000fe20008001818 */
[----:B0-----:R-:W-:Y:S01]  /*b7b0*/  LOP3.LUT R72, R72, 0x7f, RZ, 0xc0, !PT ;  /* 0x0000007f48487812 */ /* 0x001fe200078ec0ff */
[----:B------:R-:W-:Y:S03]  /*b7c0*/  STL [R1+0x90], R2 ;  /* 0x0000900201007387 */ /* 0x000fe60000100800 */
[----:B------:R-:W-:Y:S01]  /*b7d0*/  ISETP.NE.AND P0, PT, R72, RZ, PT ;  /* 0x000000ff4800720c */ /* 0x000fe20003f05270 */
        /* <DEDUP_REMOVED lines=22> */
[----:B------:R-:W3:Y:S04]  /*b940*/  LDL R72, [R1+0x13c] ;  /* 0x00013c0001487983 */ /* 0x000ee80000100800 */
[----:B------:R-:W4:Y:S04]  /*b950*/  LDL R73, [R1+0x70] ;  /* 0x0000700001497983 */ /* 0x000f280000100800 */
[----:B------:R-:W3:Y:S04]  /*b960*/  LDL.64 R12, [R1+0x160] ;  /* 0x00016000010c7983 */ /* 0x000ee80000100a00 */
[----:B------:R-:W4:Y:S04]  /*b970*/  LDL R74, [R1+0x168] ;  /* 0x00016800014a7983 */ /* 0x000f280000100800 */
[----:B------:R-:W4:Y:S04]  /*b980*/  LDL.128 R8, [R1+0x150] ;  /* 0x0001500001087983 */ /* 0x000f280000100c00 */
[----:B-1----:R-:W4:Y:S04]  /*b990*/  LDL.128 R4, [R1+0x140] ;  /* 0x0001400001047983 */ /* 0x002f280000100c00 */
[----:B--2---:R-:W2:Y:S01]  /*b9a0*/  LD.E R21, desc[UR42][R20.64] ;  /* 0x0000002a14157980 */ /* 0x004ea2000c101900 */
[----:B---3--:R-:W-:-:S02]  /*b9b0*/  ISETP.NE.AND P1, PT, R12, 0x1, PT ;  /* 0x000000010c00780c */ /* 0x008fc40003f25270 */
[----:B----4-:R-:W-:Y:S01]  /*b9c0*/  ISETP.GE.AND P2, PT, R9, 0x1, PT ;  /* 0x000000010900780c */ /* 0x010fe20003f46270 */
[----:B------:R-:W-:Y:S01]  /*b9d0*/  BSSY B0, `(.L_x_3696) ;  /* 0x000009e000007945 */ /* 0x000fe20003800000 */
        /* <DEDUP_REMOVED lines=10> */
[----:B------:R1:W2:Y:S01]  /*ba80*/  MUFU.TANH R82, R41 ;  /* 0x0000002900527308 */ /* 0x0002a20000002400 */
[-C--:B------:R-:W-:Y:S01]  /*ba90*/  FMUL.FTZ R19, R25, R21.reuse ;  /* 0x0000001519137220 */ /* 0x080fe20000410000 */
[----:B------:R-:W-:Y:S01]  /*baa0*/  FMUL.FTZ R25, R31, R21 ;  /* 0x000000151f197220 */ /* 0x000fe20000410000 */
[----:B-1----:R-:W-:-:S05]  /*bab0*/  SHF.R.S32.HI R41, RZ, 0x1f, R72 ;  /* 0x0000001fff297819 */ /* 0x002fca0000011448 */
[----:B------:R1:W3:Y:S01]  /*bac0*/  MUFU.TANH R81, R40 ;  /* 0x0000002800517308 */ /* 0x0002e20000002400 */
[-C--:B------:R-:W-:Y:S01]  /*bad0*/  FMUL.FTZ R31, R43, R21.reuse ;  /* 0x000000152b1f7220 */ /* 0x080fe20000410000 */
[-C--:B------:R-:W-:Y:S01]  /*bae0*/  FMUL.FTZ R14, R24, R21.reuse ;  /* 0x00000015180e7220 */ /* 0x080fe20000410000 */
[----:B-1----:R-:W-:Y:S01]  /*baf0*/  LEA.HI R40, R41, R72, RZ, 0x7 ;  /* 0x0000004829287211 */ /* 0x002fe200078f38ff */
[----:B------:R-:W-:-:S03]  /*bb00*/  FMUL.FTZ R24, R30, R21 ;  /* 0x000000151e187220 */ /* 0x000fc60000410000 */
[----:B------:R-:W-:Y:S01]  /*bb10*/  LOP3.LUT R43, R40, 0xffffff80, RZ, 0xc0, !PT ;  /* 0xffffff80282b7812 */ /* 0x000fe200078ec0ff */
[-C--:B------:R-:W-:Y:S01]  /*bb20*/  FMUL.FTZ R30, R42, R21.reuse ;  /* 0x000000152a1e7220 */ /* 0x080fe20000410000 */
[----:B------:R-:W-:-:S03]  /*bb30*/  FMUL.FTZ R42, R53, R21 ;  /* 0x00000015352a7220 */ /* 0x000fc60000410000 */
[----:B------:R-:W-:Y:S01]  /*bb40*/  IMAD.IADD R43, R72, 0x1, -R43 ;  /* 0x00000001482b7824 */ /* 0x000fe200078e0a2b */
[----:B------:R1:W4:Y:S01]  /*bb50*/  MUFU.TANH R83, R42 ;  /* 0x0000002a00537308 */ /* 0x0003220000002400 */
[-C--:B------:R-:W-:Y:S01]  /*bb60*/  FMUL.FTZ R20, R28, R21.reuse ;  /* 0x000000151c147220 */ /* 0x080fe20000410000 */
[-C--:B------:R-:W-:Y:S01]  /*bb70*/  FMUL.FTZ R28, R38, R21.reuse ;  /* 0x00000015261c7220 */ /* 0x080fe20000410000 */
[-C--:B------:R-:W-:Y:S01]  /*bb80*/  FMUL.FTZ R38, R44, R21.reuse ;  /* 0x000000152c267220 */ /* 0x080fe20000410000 */
[----:B------:R-:W-:Y:S02]  /*bb90*/  LEA.HI R41, R41, R72, RZ, 0x2 ;  /* 0x0000004829297211 */ /* 0x000fe400078f10ff */
[----:B-1----:R-:W-:Y:S01]  /*bba0*/  SHF.R.S32.HI R42, RZ, 0x1f, R43 ;  /* 0x0000001fff2a7819 */ /* 0x002fe2000001142b */
[-C--:B------:R-:W-:Y:S01]  /*bbb0*/  FMUL.FTZ R76, R29, R21.reuse ;  /* 0x000000151d4c7220 */ /* 0x080fe20000410000 */
[----:B------:R-:W-:Y:S02]  /*bbc0*/  FMUL.FTZ R29, R39, R21 ;  /* 0x00000015271d7220 */ /* 0x000fe40000410000 */
[----:B------:R-:W-:Y:S01]  /*bbd0*/  LEA.HI R44, R42, R43, RZ, 0x2 ;  /* 0x0000002b2a2c7211 */ /* 0x000fe200078f10ff */
[-C--:B------:R-:W-:Y:S01]  /*bbe0*/  FMUL.FTZ R39, R45, R21.reuse ;  /* 0x000000152d277220 */ /* 0x080fe20000410000 */
[----:B------:R-:W-:Y:S01]  /*bbf0*/  FMUL.FTZ R75, R46, R21 ;  /* 0x000000152e4b7220 */ /* 0x000fe20000410000 */
[----:B------:R-:W-:-:S02]  /*bc00*/  LOP3.LUT R41, R41, 0xfffffffc, RZ, 0xc0, !PT ;  /* 0xfffffffc29297812 */ /* 0x000fc400078ec0ff */
        /* <DEDUP_REMOVED lines=19> */
[----:B------:R-:W-:-:S04]  /*bd40*/  @P1 IMAD.HI.U32 R13, R46, R13, RZ ;  /* 0x0000000d2e0d1227 */ /* 0x000fc800078e00ff */
[-C--:B------:R-:W-:Y:S01]  /*bd50*/  FMUL.FTZ R77, R32, R21.reuse ;  /* 0x00000015204d7220 */ /* 0x080fe20000410000 */
[----:B------:R-:W-:Y:S01]  /*bd60*/  FMUL.FTZ R32, R48, R21 ;  /* 0x0000001530207220 */ /* 0x000fe20000410000 */
[----:B------:R-:W-:-:S03]  /*bd70*/  @P1 SHF.R.U32.HI R46, RZ, R74, R13 ;  /* 0x0000004aff2e1219 */ /* 0x000fc6000001160d */
[----:B------:R1:W0:Y:S01]  /*bd80*/  MUFU.TANH R79, R32 ;  /* 0x00000020004f7308 */ /* 0x0002220000002400 */
[----:B------:R-:W-:Y:S01]  /*bd90*/  LOP3.LUT R44, R44, 0x7ffffffc, RZ, 0xc0, !PT ;  /* 0x7ffffffc2c2c7812 */ /* 0x000fe200078ec0ff */
[----:B------:R-:W-:Y:S01]  /*bda0*/  IMAD.MOV.U32 R41, RZ, RZ, -0x60 ;  /* 0xffffffa0ff297424 */ /* 0x000fe200078e00ff */
[----:B------:R-:W2:Y:S01]  /*bdb0*/  SHFL.IDX PT, R40, R46, RZ, 0x1c1f ;  /* 0x001c1fff2e287589 */ /* 0x000ea200000e0000 */
[-C--:B------:R-:W-:Y:S01]  /*bdc0*/  FMUL.FTZ R48, R50, R21.reuse ;  /* 0x0000001532307220 */ /* 0x080fe20000410000 */
[-C--:B-1----:R-:W-:Y:S01]  /*bdd0*/  FMUL.FTZ R32, R57, R21.reuse ;  /* 0x0000001539207220 */ /* 0x082fe20000410000 */
        /* <DEDUP_REMOVED lines=21> */
[----:B------:R-:W-:Y:S01]  /*bf30*/  FMUL.FTZ R21, R71, R21 ;  /* 0x0000001547157220 */ /* 0x000fe20000410000 */
[----:B------:R-:W-:Y:S01]  /*bf40*/  IMAD R41, R0, R41, 0x1 ;  /* 0x0000000100297424 */ /* 0x000fe200078e0229 */
[----:B------:R-:W1:Y:S03]  /*bf50*/  MUFU.TANH R14, R14 ;  /* 0x0000000e000e7308 */ /* 0x000e660000002400 */
[----:B------:R-:W-:Y:S01]  /*bf60*/  IMAD R41, R44, -0x2, R41 ;  /* 0xfffffffe2c297824 */ /* 0x000fe200078e0229 */
[----:B------:R-:W-:-:S04]  /*bf70*/  LOP3.LUT R43, RZ, R6, RZ, 0x33, !PT ;  /* 0x00000006ff2b7212 */ /* 0x000fc800078e33ff */
[----:B------:R-:W0:Y:S01]  /*bf80*/  MUFU.TANH R19, R19 ;  /* 0x0000001300137308 */ /* 0x000e220000002400 */
[----:B------:R-:W-:-:S07]  /*bf90*/  IADD3 R12, -R4, R41, R5 ;  /* 0x00000029040c7210 */ /* 0x000fce0007ffe105 */
        /* <DEDUP_REMOVED lines=40> */
[----:B------:R-:W0:Y:S01]  /*c220*/  MUFU.TANH R21, R21 ;  /* 0x0000001500157308 */ /* 0x000e220000002400 */
[----:B------:R-:W-:-:S02]  /*c230*/  IMAD.IADD R44, R12, 0x1, R7 ;  /* 0x000000010c2c7824 */ /* 0x000fc400078e0207 */
[----:B------:R-:W-:Y:S02]  /*c240*/  IMAD.IADD R43, R12, 0x1, R43 ;  /* 0x000000010c2b7824 */ /* 0x000fe400078e022b */
[----:B------:R-:W-:Y:S02]  /*c250*/  IMAD R67, R0, -0x60, R8 ;  /* 0xffffffa000437824 */ /* 0x000fe400078e0208 */
[----:B------:R-:W-:Y:S02]  /*c260*/  VIADD R71, R41, 0xffffffff ;  /* 0xffffffff29477836 */ /* 0x000fe40000000000 */
[--C-:B--2---:R-:W-:Y:S02]  /*c270*/  IMAD.IADD R6, R44, 0x1, R40.reuse ;  /* 0x000000012c067824 */ /* 0x104fe400078e0228 */
[----:B------:R-:W-:Y:S01]  /*c280*/  IMAD.IADD R7, R43, 0x1, R40 ;  /* 0x000000012b077824 */ /* 0x000fe200078e0228 */
[----:B-1-34-:R-:W-:Y:S06]  /*c290*/  @!P2 BRA `(.L_x_3697) ;  /* 0x000000000044a947 */ /* 0x01afec0003800000 */
[----:B------:R-:W-:Y:S01]  /*c2a0*/  IADD3 R8, -R4, R5, R40 ;  /* 0x0000000504087210 */ /* 0x000fe20007ffe128 */
[----:B------:R-:W-:Y:S03]  /*c2b0*/  BSSY B1, `(.L_x_3698) ;  /* 0x000000c000017945 */ /* 0x000fe60003800000 */
[----:B------:R-:W-:-:S13]  /*c2c0*/  ISETP.GT.AND P1, PT, R8, -0x1, PT ;  /* 0xffffffff0800780c */ /* 0x000fda0003f24270 */
[----:B------:R-:W-:Y:S05]  /*c2d0*/  @P1 BRA `(.L_x_3699) ;  /* 0x0000000000181947 */ /* 0x000fea0003800000 */
[----:B------:R-:W-:Y:S02]  /*c2e0*/  ISETP.NE.AND P1, PT, R9, 0x1, PT ;  /* 0x000000010900780c */ /* 0x000fe40003f25270 */
[----:B------:R-:W-:-:S11]  /*c2f0*/  LOP3.LUT R41, RZ, R8, RZ, 0x33, !PT ;  /* 0x00000008ff297212 */ /* 0x000fd600078e33ff */
[----:B------:R-:W-:-:S05]  /*c300*/  @P1 IMAD.HI.U32 R8, R41, R10, RZ ;  /* 0x0000000a29081227 */ /* 0x000fca00078e00ff */
[----:B------:R-:W-:-:S04]  /*c310*/  @P1 SHF.R.U32.HI R41, RZ, R11, R8 ;  /* 0x0000000bff291219 */ /* 0x000fc80000011608 */
[----:B------:R-:W-:Y:S01]  /*c320*/  LOP3.LUT R8, RZ, R41, RZ, 0x33, !PT ;  /* 0x00000029ff087212 */ /* 0x000fe200078e33ff */
[----:B------:R-:W-:Y:S06]  /*c330*/  BRA `(.L_x_3700) ;  /* 0x00000000000c7947 */ /* 0x000fec0003800000 */
.L_x_3699:
[----:B------:R-:W-:-:S13]  /*c340*/  ISETP.NE.AND P1, PT, R9, 0x1, PT ;  /* 0x000000010900780c */ /* 0x000fda0003f25270 */
[----:B------:R-:W-:-:S05]  /*c350*/  @P1 IMAD.HI.U32 R12, R8, R10, RZ ;  /* 0x0000000a080c1227 */ /* 0x000fca00078e00ff */
[----:B------:R-:W-:-:S07]  /*c360*/  @P1 SHF.R.U32.HI R8, RZ, R11, R12 ;  /* 0x0000000bff081219 */ /* 0x000fce000001160c */
.L_x_3700:
[----:B------:R-:W-:Y:S05]  /*c370*/  BSYNC B1 ;  /* 0x0000000000017941 */ /* 0x000fea0003800000 */
.L_x_3698:
[----:B------:R-:W-:-:S05]  /*c380*/  IMAD R8, R8, R9, R71 ;  /* 0x0000000908087224 */ /* 0x000fca00078e0247 */
[----:B------:R-:W-:Y:S02]  /*c390*/  VIMNMX R7, R7, R8, !PT ;  /* 0x0000000807077248 */ /* 0x000fe40007fe0100 */
[----:B------:R-:W-:-:S07]  /*c3a0*/  VIADDMNMX R6, R8, R9, R6, PT ;  /* 0x0000000908067246 */ /* 0x000fce0003800106 */
.L_x_3697:
[----:B------:R-:W-:Y:S05]  /*c3b0*/  BSYNC B0 ;  /* 0x0000000000007941 */ /* 0x000fea0003800000 */
.L_x_3696:
[C---:B------:R-:W-:Y:S01]  /*c3c0*/  ISETP.GE.AND P1, PT, R67.reuse, 0x9, PT ;  /* 0x000000094300780c */ /* 0x040fe20003f26270 */
[----:B------:R-:W1:Y:S01]  /*c3d0*/  SHFL.IDX PT, R46, R46, 0x1, 0x1c1f ;  /* 0x003c1f002e2e7f89 */ /* 0x000e6200000e0000 */
[----:B------:R-:W-:Y:S01]  /*c3e0*/  ISETP.GE.AND P2, PT, R67, 0x2, PT ;  /* 0x000000024300780c */ /* 0x000fe20003f46270 */
[----:B------:R-:W-:Y:S01]  /*c3f0*/  BSSY B0, `(.L_x_3701) ;  /* 0x0000087000007945 */ /* 0x000fe20003800000 */
[----:B------:R-:W-:Y:S02]  /*c400*/  P2R R73, PR, RZ, 0x2 ;  /* 0x00000002ff497803 */ /* 0x000fe40000000000 */
[----:B------:R-:W-:Y:S02]  /*c410*/  ISETP.GT.AND P1, PT, R7, 0x8, !P1 ;  /* 0x000000080700780c */ /* 0x000fe40004f24270 */
[----:B------:R-:W-:Y:S02]  /*c420*/  P2R R41, PR, RZ, 0x4 ;  /* 0x00000004ff297803 */ /* 0x000fe40000000000 */
[----:B------:R-:W-:-:S02]  /*c430*/  ISETP.LT.OR P1, PT, R6, 0x9, P1 ;  /* 0x000000090600780c */ /* 0x000fc40000f21670 */
[----:B------:R-:W-:Y:S02]  /*c440*/  ISETP.GT.AND P2, PT, R7, 0x1, !P2 ;  /* 0x000000010700780c */ /* 0x000fe40005744270 */
[----:B------:R-:W-:Y:S02]  /*c450*/  ISETP.GE.AND P3, PT, R67, 0xa, PT ;  /* 0x0000000a4300780c */ /* 0x000fe40003f66270 */
[----:B0-----:R-:W-:Y:S02]  /*c460*/  FSEL R170, R20, -INF , !P1 ;  /* 0xff80000014aa7808 */ /* 0x001fe40004800000 */
[----:B------:R-:W-:Y:S02]  /*c470*/  ISETP.LT.OR P2, PT, R6, 0x2, P2 ;  /* 0x000000020600780c */ /* 0x000fe40001741670 */
[----:B------:R-:W-:Y:S02]  /*c480*/  ISETP.GT.AND P1, PT, R7, 0x9, !P3 ;  /* 0x000000090700780c */ /* 0x000fe40005f24270 */
[----:B------:R-:W-:-:S02]  /*c490*/  FSEL R168, R19, -INF , !P2 ;  /* 0xff80000013a87808 */ /* 0x000fc40005000000 */
[----:B------:R-:W-:Y:S01]  /*c4a0*/  ISETP.LT.OR P1, PT, R6, 0xa, P1 ;  /* 0x0000000a0600780c */ /* 0x000fe20000f21670 */
[----:B-1----:R-:W-:Y:S01]  /*c4b0*/  IMAD.IADD R8, R44, 0x1, R46 ;  /* 0x000000012c087824 */ /* 0x002fe200078e022e */
        /* <DEDUP_REMOVED lines=75> */
[----:B------:R-:W-:Y:S02]  /*c970*/  P2R R19, PR, RZ, 0x8 ;  /* 0x00000008ff137803 */ /* 0x000fe40000000000 */
[----:B------:R-:W-:-:S02]  /*c980*/  FSEL R40, R85, -INF , !P1 ;  /* 0xff80000055287808 */ /* 0x000fc40004800000 */
        /* <DEDUP_REMOVED lines=38> */
.L_x_3704:
[----:B------:R-:W-:-:S13]  /*cbf0*/  ISETP.NE.AND P6, PT, R9, 0x1, PT ;  /* 0x000000010900780c */ /* 0x000fda0003fc5270 */
[----:B------:R-:W-:-:S05]  /*cc00*/  @P6 IMAD.HI.U32 R10, R4, R10, RZ ;  /* 0x0000000a040a6227 */ /* 0x000fca00078e00ff */
[----:B------:R-:W-:-:S07]  /*cc10*/  @P6 SHF.R.U32.HI R4, RZ, R11, R10 ;  /* 0x0000000bff046219 */ /* 0x000fce000001160a */
.L_x_3705:
[----:B------:R-:W-:Y:S05]  /*cc20*/  BSYNC B1 ;  /* 0x0000000000017941 */ /* 0x000fea0003800000 */
.L_x_3703:
[----:B------:R-:W-:-:S05]  /*cc30*/  IMAD R4, R4, R9, R71 ;  /* 0x0000000904047224 */ /* 0x000fca00078e0247 */
[----:B------:R-:W-:Y:S02]  /*cc40*/  VIADDMNMX R8, R4, R9, R8, PT ;  /* 0x0000000904087246 */ /* 0x000fe40003800108 */
[----:B------:R-:W-:-:S07]  /*cc50*/  VIMNMX R7, R7, R4, !PT ;  /* 0x0000000407077248 */ /* 0x000fce0007fe0100 */
.L_x_3702:
[----:B------:R-:W-:Y:S05]  /*cc60*/  BSYNC B0 ;  /* 0x0000000000007941 */ /* 0x000fea0003800000 */
.L_x_3701:
[----:B------:R-:W-:Y:S02]  /*cc70*/  ISETP.GT.AND P5, PT, R7, RZ, !P5 ;  /* 0x000000ff0700720c */ /* 0x000fe40006fa4270 */
        /* <DEDUP_REMOVED lines=59> */
[----:B------:R-:W-:Y:S01]  /*d030*/  ISETP.NE.AND P5, PT, R93, RZ, PT ;  /* 0x000000ff5d00720c */ /* 0x000fe20003fa5270 */
[----:B------:R-:W2:Y:S03]  /*d040*/  LDL R52, [R1+0x460] ;  /* 0x0004600001347983 */ /* 0x000ea60000100800 */
        /* <DEDUP_REMOVED lines=11> */
[C---:B------:R-:W-:Y:S02]  /*d100*/  ISETP.GT.AND P5, PT, R7.reuse, 0x48, !P6 ;  /* 0x000000480700780c */ /* 0x040fe400077a4270 */
[----:B------:R-:W-:Y:S02]  /*d110*/  ISETP.NE.AND P6, PT, R14, RZ, PT ;  /* 0x000000ff0e00720c */ /* 0x000fe40003fc5270 */
[----:B------:R-:W3:Y:S01]  /*d120*/  LDL.64 R14, [R1+0x440] ;  /* 0x00044000010e7983 */ /* 0x000ee20000100a00 */
[----:B------:R-:W-:Y:S02]  /*d130*/  ISETP.LT.OR P5, PT, R8, 0x49, P5 ;  /* 0x000000490800780c */ /* 0x000fe40002fa1670 */
[----:B------:R-:W-:Y:S02]  /*d140*/  ISETP.GT.AND P1, PT, R7, 0x49, !P1 ;  /* 0x000000490700780c */ /* 0x000fe40004f24270 */
[----:B------:R-:W-:-:S02]  /*d150*/  FSEL R24, R59, -INF , !P5 ;  /* 0xff8000003b187808 */ /* 0x000fc40006800000 */
[C---:B------:R-:W-:Y:S02]  /*d160*/  ISETP.GT.AND P2, PT, R7.reuse, 0x50, !P2 ;  /* 0x000000500700780c */ /* 0x040fe40005744270 */
[C---:B------:R-:W-:Y:S02]  /*d170*/  ISETP.LT.OR P1, PT, R8.reuse, 0x4a, P1 ;  /* 0x0000004a0800780c */ /* 0x040fe40000f21670 */
[C---:B------:R-:W-:Y:S02]  /*d180*/  ISETP.GT.AND P3, PT, R7.reuse, 0x51, !P3 ;  /* 0x000000510700780c */ /* 0x040fe40005f64270 */
[----:B------:R-:W-:Y:S02]  /*d190*/  ISETP.LT.OR P2, PT, R8, 0x51, P2 ;  /* 0x000000510800780c */ /* 0x000fe40001741670 */
[----:B------:R-:W-:Y:S02]  /*d1a0*/  FSEL R48, R32, -INF , !P1 ;  /* 0xff80000020307808 */ /* 0x000fe40004800000 */
[----:B------:R-:W-:-:S02]  /*d1b0*/  ISETP.GT.AND P4, PT, R7, 0x58, !P4 ;  /* 0x000000580700780c */ /* 0x000fc40006784270 */
[----:B------:R-:W-:Y:S02]  /*d1c0*/  ISETP.LT.OR P3, PT, R8, 0x52, P3 ;  /* 0x000000520800780c */ /* 0x000fe40001f61670 */
[----:B------:R-:W-:Y:S02]  /*d1d0*/  FSEL R32, R50, -INF , !P2 ;  /* 0xff80000032207808 */ /* 0x000fe40005000000 */
[----:B------:R-:W-:Y:S02]  /*d1e0*/  ISETP.GT.AND P1, PT, R7, 0x59, !P6 ;  /* 0x000000590700780c */ /* 0x000fe40007724270 */
[C---:B------:R-:W-:Y:S02]  /*d1f0*/  ISETP.LT.OR P4, PT, R8.reuse, 0x59, P4 ;  /* 0x000000590800780c */ /* 0x040fe40002781670 */
[----:B------:R-:W-:Y:S02]  /*d200*/  FSEL R49, R51, -INF , !P3 ;  /* 0xff80000033317808 */ /* 0x000fe40005800000 */
[----:B------:R-:W-:-:S02]  /*d210*/  ISETP.LT.OR P1, PT, R8, 0x5a, P1 ;  /* 0x0000005a0800780c */ /* 0x000fc40000f21670 */
[----:B------:R-:W-:Y:S02]  /*d220*/  FSEL R50, R13, -INF , !P4 ;  /* 0xff8000000d327808 */ /* 0x000fe40006000000 */
[----:B------:R-:W-:Y:S02]  /*d230*/  FSEL R51, R21, -INF , !P1 ;  /* 0xff80000015337808 */ /* 0x000fe40004800000 */
[----:B---3--:R-:W-:-:S04]  /*d240*/  FMNMX.FTZ R4, R82, R14, !PT ;  /* 0x0000000e52047209 */ /* 0x008fc80007810000 */
        /* <DEDUP_REMOVED lines=50> */
[----:B------:R-:W3:Y:S01]  /*d570*/  LDL.64 R4, [R1+0x450] ;  /* 0x0004500001047983 */ /* 0x000ee20000100a00 */
[----:B0-----:R-:W-:-:S03]  /*d580*/  FMNMX.FTZ R8, R9, R10, !PT ;  /* 0x0000000a09087209 */ /* 0x001fc60007810000 */
[----:B------:R0:W-:Y:S04]  /*d590*/  STL.64 [R1+0x440], R6 ;  /* 0x0004400601007387 */ /* 0x0001e80000100a00 */
[----:B------:R-:W4:Y:S04]  /*d5a0*/  LDL R10, [R1+0x444] ;  /* 0x00044400010a7983 */ /* 0x000f280000100800 */
[----:B------:R-:W-:Y:S04]  /*d5b0*/  STL [R1+0x440], R8 ;  /* 0x0004400801007387 */ /* 0x000fe80000100800 */
[----:B------:R-:W2:Y:S04]  /*d5c0*/  LDL R11, [R1+0x440] ;  /* 0x00044000010b7983 */ /* 0x000ea80000100800 */
[----:B----4-:R-:W1:Y:S01]  /*d5d0*/  SHFL.BFLY PT, R7, R10, 0x2, 0x1f ;  /* 0x0c401f000a077f89 */ /* 0x010e6200000e0000 */
[----:B--2---:R-:W-:Y:S01]  /*d5e0*/  FMUL.FTZ R9, R52, R11 ;  /* 0x0000000b34097220 */ /* 0x004fe20000410000 */
[----:B------:R-:W-:-:S04]  /*d5f0*/  FSETP.NEU.FTZ.AND P1, PT, R11, -INF , PT ;  /* 0xff8000000b00780b */ /* 0x000fc80003f3d000 */
[----:B------:R-:W-:-:S05]  /*d600*/  FSEL R9, R9, RZ, P1 ;  /* 0x000000ff09097208 */ /* 0x000fca0000800000 */
[----:B0-----:R-:W-:Y:S01]  /*d610*/  FFMA.FTZ R6, R80, R52, -R9 ;  /* 0x0000003450067223 */ /* 0x001fe20000010809 */
[----:B-1----:R-:W-:-:S03]  /*d620*/  FMNMX.FTZ R7, R7, R10, !PT ;  /* 0x0000000a07077209 */ /* 0x002fc60007810000 */
[----:B------:R0:W-:Y:S02]  /*d630*/  MUFU.EX2 R47, R6 ;  /* 0x00000006002f7308 */ /* 0x0001e40000000800 */
[----:B0-----:R-:W0:Y:S01]  /*d640*/  SHFL.BFLY PT, R6, R7, 0x1, 0x1f ;  /* 0x0c201f0007067f89 */ /* 0x001e2200000e0000 */
[----:B------:R-:W-:Y:S01]  /*d650*/  FSEL R11, R11, RZ, P1 ;  /* 0x000000ff0b0b7208 */ /* 0x000fe20000800000 */
[-CC-:B------:R-:W-:Y:S01]  /*d660*/  FFMA.FTZ R13, R82, R52.reuse, -R9.reuse ;  /* 0x00000034520d7223 */ /* 0x180fe20000010809 */
[----:B------:R-:W-:-:S03]  /*d670*/  FFMA.FTZ R21, R34, R52, -R9 ;  /* 0x0000003422157223 */ /* 0x000fc60000010809 */
[----:B------:R-:W-:Y:S01]  /*d680*/  FADD.FTZ R11, R14, -R11 ;  /* 0x8000000b0e0b7221 */ /* 0x000fe20000010000 */
[----:B0-----:R-:W-:-:S04]  /*d690*/  FMNMX.FTZ R6, R7, R6, !PT ;  /* 0x0000000607067209 */ /* 0x001fc80007810000 */
[C---:B------:R-:W-:Y:S01]  /*d6a0*/  FSETP.NEU.FTZ.AND P1, PT, R6.reuse, -INF , PT ;  /* 0xff8000000600780b */ /* 0x040fe20003f3d000 */
[----:B------:R-:W-:-:S03]  /*d6b0*/  FMUL.FTZ R7, R6, R52 ;  /* 0x0000003406077220 */ /* 0x000fc60000410000 */
[----:B------:R-:W-:Y:S02]  /*d6c0*/  FSEL R8, R6, RZ, P1 ;  /* 0x000000ff06087208 */ /* 0x000fe40000800000 */
[----:B------:R-:W-:-:S03]  /*d6d0*/  FSEL R7, R7, RZ, P1 ;  /* 0x000000ff07077208 */ /* 0x000fc60000800000 */
[----:B------:R-:W-:Y:S01]  /*d6e0*/  FADD.FTZ R15, R15, -R8 ;  /* 0x800000080f0f7221 */ /* 0x000fe20000010000 */
[-C--:B------:R-:W-:Y:S01]  /*d6f0*/  FMUL.FTZ R11, R11, R52.reuse ;  /* 0x000000340b0b7220 */ /* 0x080fe20000410000 */
[-C--:B------:R-:W-:Y:S01]  /*d700*/  FFMA.FTZ R34, R44, R52.reuse, -R7 ;  /* 0x000000342c227223 */ /* 0x080fe20000010807 */
[-CC-:B------:R-:W-:Y:S01]  /*d710*/  FFMA.FTZ R168, R168, R52.reuse, -R9.reuse ;  /* 0x00000034a8a87223 */ /* 0x180fe20000010809 */
[----:B------:R-:W-:Y:S01]  /*d720*/  FMUL.FTZ R15, R52, R15 ;  /* 0x0000000f340f7220 */ /* 0x000fe20000410000 */
[-C--:B------:R-:W-:Y:S01]  /*d730*/  FFMA.FTZ R185, R36, R52.reuse, -R9 ;  /* 0x0000003424b97223 */ /* 0x080fe20000010809 */
[-CC-:B------:R-:W-:Y:S01]  /*d740*/  FFMA.FTZ R169, R46, R52.reuse, -R7.reuse ;  /* 0x000000342ea97223 */ /* 0x180fe20000010807 */
[----:B------:R-:W-:Y:S01]  /*d750*/  MUFU.EX2 R13, R13 ;  /* 0x0000000d000d7308 */ /* 0x000fe20000000800 */
[-C--:B------:R-:W-:Y:S01]  /*d760*/  FFMA.FTZ R208, R30, R52.reuse, -R7 ;  /* 0x000000341ed07223 */ /* 0x080fe20000010807 */
[-C--:B------:R-:W-:Y:S01]  /*d770*/  FFMA.FTZ R170, R170, R52.reuse, -R9 ;  /* 0x00000034aaaa7223 */ /* 0x080fe20000010809 */
[----:B------:R-:W-:-:S05]  /*d780*/  FFMA.FTZ R171, R43, R52, -R7 ;  /* 0x000000342bab7223 */ /* 0x000fca0000010807 */
[----:B------:R-:W3:Y:S01]  /*d790*/  MUFU.EX2 R36, R11 ;  /* 0x0000000b00247308 */ /* 0x000ee20000000800 */
[-CC-:B------:R-:W-:Y:S01]  /*d7a0*/  FFMA.FTZ R186, R20, R52.reuse, -R9.reuse ;  /* 0x0000003414ba7223 */ /* 0x180fe20000010809 */
[----:B------:R-:W-:-:S06]  /*d7b0*/  FFMA.FTZ R20, R12, R52, -R9 ;  /* 0x000000340c147223 */ /* 0x000fcc0000010809 */
[----:B------:R-:W-:Y:S01]  /*d7c0*/  MUFU.EX2 R34, R34 ;  /* 0x0000002200227308 */ /* 0x000fe20000000800 */
[----:B------:R-:W-:-:S07]  /*d7d0*/  FFMA.FTZ R12, R41, R52, -R7 ;  /* 0x00000034290c7223 */ /* 0x000fce0000010807 */
[----:B------:R-:W0:Y:S01]  /*d7e0*/  MUFU.EX2 R30, R15 ;  /* 0x0000000f001e7308 */ /* 0x000e220000000800 */
[----:B------:R-:W-:-:S07]  /*d7f0*/  FFMA.FTZ R230, R78, R52, -R9 ;  /* 0x000000344ee67223 */ /* 0x000fce0000010809 */
[----:B------:R-:W1:Y:S01]  /*d800*/  MUFU.EX2 R168, R168 ;  /* 0x000000a800a87308 */ /* 0x000e620000000800 */
[----:B------:R-:W-:-:S07]  /*d810*/  FFMA.FTZ R219, R45, R52, -R7 ;  /* 0x000000342ddb7223 */ /* 0x000fce0000010807 */
[----:B------:R-:W2:Y:S01]  /*d820*/  MUFU.EX2 R169, R169 ;  /* 0x000000a900a97308 */ /* 0x000ea20000000800 */
[----:B------:R-:W-:-:S07]  /*d830*/  FFMA.FTZ R231, R76, R52, -R9 ;  /* 0x000000344ce77223 */ /* 0x000fce0000010809 */
[----:B------:R-:W4:Y:S01]  /*d840*/  MUFU.EX2 R170, R170 ;  /* 0x000000aa00aa7308 */ /* 0x000f220000000800 */
[----:B------:R-:W-:-:S07]  /*d850*/  FFMA.FTZ R225, R39, R52, -R7 ;  /* 0x0000003427e17223 */ /* 0x000fce0000010807 */
[----:B------:R-:W5:Y:S01]  /*d860*/  MUFU.EX2 R171, R171 ;  /* 0x000000ab00ab7308 */ /* 0x000f620000000800 */
        /* <DEDUP_REMOVED lines=15> */
[----:B------:R-:W-:Y:S01]  /*d960*/  FFMA.FTZ R196, R38, R52, -R9 ;  /* 0x0000003426c47223 */ /* 0x000fe20000010809 */
[----:B---3--:R-:W-:Y:S01]  /*d970*/  FFMA.FTZ R9, R36, R4, R13 ;  /* 0x0000000424097223 */ /* 0x008fe2000001000d */
[----:B0-----:R-:W-:Y:S01]  /*d980*/  FFMA.FTZ R4, R5, R30, R34 ;  /* 0x0000001e05047223 */ /* 0x001fe20000010022 */
[----:B------:R-:W-:-:S03]  /*d990*/  FFMA.FTZ R217, R35, R52, -R7 ;  /* 0x0000003423d97223 */ /* 0x000fc60000010807 */
[----:B------:R-:W0:Y:S01]  /*d9a0*/  MUFU.EX2 R219, R219 ;  /* 0x000000db00db7308 */ /* 0x000e220000000800 */
[----:B-1----:R-:W-:Y:S01]  /*d9b0*/  FADD.FTZ R9, R168, R9 ;  /* 0x00000009a8097221 */ /* 0x002fe20000010000 */
[----:B--2---:R-:W-:Y:S01]  /*d9c0*/  FADD.FTZ R4, R169, R4 ;  /* 0x00000004a9047221 */ /* 0x004fe20000010000 */
[----:B------:R-:W-:-:S05]  /*d9d0*/  FFMA.FTZ R218, R37, R52, -R7 ;  /* 0x0000003425da7223 */ /* 0x000fca0000010807 */
[----:B------:R-:W1:Y:S01]  /*d9e0*/  MUFU.EX2 R231, R231 ;  /* 0x000000e700e77308 */ /* 0x000e620000000800 */
[----:B----4-:R-:W-:Y:S01]  /*d9f0*/  FADD.FTZ R8, R170, R9 ;  /* 0x00000009aa087221 */ /* 0x010fe20000010000 */
[----:B-----5:R-:W-:-:S06]  /*da00*/  FADD.FTZ R5, R171, R4 ;  /* 0x00000004ab057221 */ /* 0x020fcc0000010000 */
[----:B------:R-:W2:Y:S01]  /*da10*/  MUFU.EX2 R225, R225 ;  /* 0x000000e100e17308 */ /* 0x000ea20000000800 */
[----:B------:R-:W-:Y:S01]  /*da20*/  FFMA.FTZ R211, R33, R52, -R7 ;  /* 0x0000003421d37223 */ /* 0x000fe20000010807 */
[----:B------:R-:W-:-:S06]  /*da30*/  FADD.FTZ R9, R47, R8 ;  /* 0x000000082f097221 */ /* 0x000fcc0000010000 */
[----:B------:R-:W3:Y:S01]  /*da40*/  MUFU.EX2 R228, R228 ;  /* 0x000000e400e47308 */ /* 0x000ee20000000800 */
[----:B------:R-:W-:Y:S01]  /*da50*/  FADD.FTZ R4, R12, R5 ;  /* 0x000000050c047221 */ /* 0x000fe20000010000 */
[----:B------:R-:W-:-:S06]  /*da60*/  FFMA.FTZ R212, R31, R52, -R7 ;  /* 0x000000341fd47223 */ /* 0x000fcc0000010807 */
[----:B------:R-:W4:Y:S01]  /*da70*/  MUFU.EX2 R217, R217 ;  /* 0x000000d900d97308 */ /* 0x000f220000000800 */
[----:B------:R-:W-:Y:S01]  /*da80*/  FADD.FTZ R8, R230, R9 ;  /* 0x00000009e6087221 */ /* 0x000fe20000010000 */
[----:B0-----:R-:W-:-:S06]  /*da90*/  FADD.FTZ R4, R219, R4 ;  /* 0x00000004db047221 */ /* 0x001fcc0000010000 */
[----:B------:R-:W0:Y:S08]  /*daa0*/  MUFU.EX2 R229, R229 ;  /* 0x000000e500e57308 */ /* 0x000e300000000800 */
[----:B------:R-:W5:Y:S01]  /*dab0*/  MUFU.EX2 R218, R218 ;  /* 0x000000da00da7308 */ /* 0x000f620000000800 */
[----:B-1----:R-:W-:Y:S01]  /*dac0*/  FADD.FTZ R5, R231, R8 ;  /* 0x00000008e7057221 */ /* 0x002fe20000010000 */
[----:B--2---:R-:W-:-:S06]  /*dad0*/  FADD.FTZ R4, R225, R4 ;  /* 0x00000004e1047221 */ /* 0x004fcc0000010000 */
[----:B------:R-:W1:Y:S01]  /*dae0*/  MUFU.EX2 R216, R216 ;  /* 0x000000d800d87308 */ /* 0x000e620000000800 */
[----:B------:R-:W-:-:S07]  /*daf0*/  FFMA.FTZ R209, R18, R52, -R7 ;  /* 0x0000003412d17223 */ /* 0x000fce0000010807 */
[----:B------:R-:W2:Y:S01]  /*db00*/  MUFU.EX2 R211, R211 ;  /* 0x000000d300d37308 */ /* 0x000ea20000000800 */
[----:B---3--:R-:W-:Y:S01]  /*db10*/  FADD.FTZ R8, R228, R5 ;  /* 0x00000005e4087221 */ /* 0x008fe20000010000 */
[----:B----4-:R-:W-:-:S06]  /*db20*/  FADD.FTZ R5, R217, R4 ;  /* 0x00000004d9057221 */ /* 0x010fcc0000010000 */
[----:B------:R-:W3:Y:S01]  /*db30*/  MUFU.EX2 R215, R215 ;  /* 0x000000d700d77308 */ /* 0x000ee20000000800 */
[----:B------:R-:W-:-:S07]  /*db40*/  FFMA.FTZ R202, R29, R52, -R7 ;  /* 0x000000341dca7223 */ /* 0x000fce0000010807 */
[----:B------:R-:W4:Y:S01]  /*db50*/  MUFU.EX2 R212, R212 ;  /* 0x000000d400d47308 */ /* 0x000f220000000800 */
[----:B0-----:R-:W-:Y:S01]  /*db60*/  FADD.FTZ R9, R229, R8 ;  /* 0x00000008e5097221 */ /* 0x001fe20000010000 */
[----:B-----5:R-:W-:-:S06]  /*db70*/  FADD.FTZ R4, R218, R5 ;  /* 0x00000005da047221 */ /* 0x020fcc0000010000 */
[----:B------:R-:W0:Y:S01]  /*db80*/  MUFU.EX2 R214, R214 ;  /* 0x000000d600d67308 */ /* 0x000e220000000800 */
[----:B------:R-:W-:-:S07]  /*db90*/  FFMA.FTZ R203, R28, R52, -R7 ;  /* 0x000000341ccb7223 */ /* 0x000fce0000010807 */
        /* <DEDUP_REMOVED lines=53> */
[----:B------:R-:W3:Y:S08]  /*def0*/  MUFU.EX2 R186, R186 ;  /* 0x000000ba00ba7308 */ /* 0x000ef00000000800 */
[----:B------:R-:W4:Y:S01]  /*df00*/  MUFU.EX2 R19, R19 ;  /* 0x0000001300137308 */ /* 0x000f220000000800 */
[----:B0-----:R-:W-:Y:S01]  /*df10*/  FADD.FTZ R4, R196, R5 ;  /* 0x00000005c4047221 */ /* 0x001fe20000010000 */
[----:B-----5:R-:W-:-:S06]  /*df20*/  FADD.FTZ R7, R190, R7 ;  /* 0x00000007be077221 */ /* 0x020fcc0000010000 */
[----:B------:R-:W0:Y:S08]  /*df30*/  MUFU.EX2 R20, R20 ;  /* 0x0000001400147308 */ /* 0x000e300000000800 */
[----:B------:R-:W5:Y:S01]  /*df40*/  MUFU.EX2 R14, R14 ;  /* 0x0000000e000e7308 */ /* 0x000f620000000800 */
[----:B-1----:R-:W-:Y:S01]  /*df50*/  FADD.FTZ R5, R185, R4 ;  /* 0x00000004b9057221 */ /* 0x002fe20000010000 */
[----:B--2---:R-:W-:-:S06]  /*df60*/  FADD.FTZ R4, R18, R7 ;  /* 0x0000000712047221 */ /* 0x004fcc0000010000 */
[----:B------:R-:W1:Y:S08]  /*df70*/  MUFU.EX2 R21, R21 ;  /* 0x0000001500157308 */ /* 0x000e700000000800 */
[----:B------:R-:W2:Y:S01]  /*df80*/  MUFU.EX2 R15, R15 ;  /* 0x0000000f000f7308 */ /* 0x000ea20000000800 */
[----:B---3--:R-:W-:Y:S01]  /*df90*/  FADD.FTZ R5, R186, R5 ;  /* 0x00000005ba057221 */ /* 0x008fe20000010000 */
[----:B----4-:R-:W-:-:S03]  /*dfa0*/  FADD.FTZ R7, R19, R4 ;  /* 0x0000000413077221 */ /* 0x010fc60000010000 */
[----:B0-----:R-:W-:Y:S01]  /*dfb0*/  FADD.FTZ R8, R20, R5 ;  /* 0x0000000514087221 */ /* 0x001fe20000010000 */
[----:B-----5:R-:W-:-:S03]  /*dfc0*/  FADD.FTZ R4, R14, R7 ;  /* 0x000000070e047221 */ /* 0x020fc60000010000 */
[----:B-1----:R-:W-:Y:S01]  /*dfd0*/  FADD.FTZ R8, R21, R8 ;  /* 0x0000000815087221 */ /* 0x002fe20000010000 */
[----:B------:R-:W-:Y:S01]  /*dfe0*/  STL [R1+0x444], R6 ;  /* 0x0004440601007387 */ /* 0x000fe20000100800 */
[----:B--2---:R-:W-:-:S05]  /*dff0*/  FADD.FTZ R9, R15, R4 ;  /* 0x000000040f097221 */ /* 0x004fca0000010000 */
[----:B------:R0:W-:Y:S04]  /*e000*/  STL.64 [R1+0x450], R8 ;  /* 0x0004500801007387 */ /* 0x0001e80000100a00 */
[----:B------:R-:W2:Y:S01]  /*e010*/  LD.E R7, desc[UR42][R16.64+0x230] ;  /* 0x0002302a10077980 */ /* 0x000ea2000c101900 */
[----:B------:R-:W-:-:S04]  /*e020*/  UIADD3 UR4, UP0, UR37, 0x230, URZ ;  /* 0x0000023025047890 */ /* 0x000fc8000ff1e03f */
[----:B------:R-:W-:Y:S02]  /*e030*/  ULOP3.LUT UR5, UR4, 0x4, URZ, 0xfc, !UPT ;  /* 0x0000000404057892 */ /* 0x000fe4000f8efc3f */
[----:B------:R-:W-:-:S04]  /*e040*/  UIADD3.X UR6, URZ, UR36, URZ, UP0, !UPT ;  /* 0x000000243f067290 */ /* 0x000fc800087fe43f */
[----:B------:R-:W-:Y:S02]  /*e050*/  IMAD.U32 R4, RZ, RZ, UR5 ;  /* 0x00000005ff047e24 */ /* 0x000fe4000f8e00ff */
[----:B------:R-:W-:Y:S02]  /*e060*/  IMAD.U32 R5, RZ, RZ, UR6 ;  /* 0x00000006ff057e24 */ /* 0x000fe4000f8e00ff */
[----:B--2---:R-:W-:-:S05]  /*e070*/  FMUL.FTZ R7, R36, R7 ;  /* 0x0000000724077220 */ /* 0x004fca0000410000 */
[----:B------:R1:W-:Y:S04]  /*e080*/  ST.E desc[UR42][R16.64+0x230], R7 ;  /* 0x0002300710007985 */ /* 0x0003e8000c10192a */
[----:B------:R-:W2:Y:S02]  /*e090*/  LD.E R10, desc[UR42][R4.64] ;  /* 0x0000002a040a7980 */ /* 0x000ea4000c101900 */
[----:B--2---:R-:W-:-:S05]  /*e0a0*/  FMUL.FTZ R11, R36, R10 ;  /* 0x0000000a240b7220 */ /* 0x004fca0000410000 */
[----:B------:R2:W-:Y:S04]  /*e0b0*/  ST.E desc[UR42][R4.64], R11 ;  /* 0x0000000b04007985 */ /* 0x0005e8000c10192a */
[----:B0-----:R-:W3:Y:S04]  /*e0c0*/  LD.E R9, desc[UR42][R16.64+0x240] ;  /* 0x0002402a10097980 */ /* 0x001ee8000c101900 */
[----:B------:R-:W4:Y:S04]  /*e0d0*/  LD.E R143, desc[UR42][R16.64+0x424] ;  /* 0x0004242a108f7980 */ /* 0x000f28000c101900 */
[----:B------:R-:W5:Y:S04]  /*e0e0*/  LD.E R25, desc[UR42][R16.64+0x244] ;  /* 0x0002442a10197980 */ /* 0x000f68000c101900 */
[----:B------:R-:W5:Y:S04]  /*e0f0*/  LD.E R27, desc[UR42][R16.64+0x250] ;  /* 0x0002502a101b7980 */ /* 0x000f68000c101900 */
[----:B------:R-:W5:Y:S04]  /*e100*/  LD.E R29, desc[UR42][R16.64+0x254] ;  /* 0x0002542a101d7980 */ /* 0x000f68000c101900 */
[----:B------:R-:W5:Y:S04]  /*e110*/  LD.E R31, desc[UR42][R16.64+0x260] ;  /* 0x0002602a101f7980 */ /* 0x000f68000c101900 */
[----:B------:R-:W5:Y:S04]  /*e120*/  LD.E R33, desc[UR42][R16.64+0x264] ;  /* 0x0002642a10217980 */ /* 0x000f68000c101900 */
[----:B-1----:R-:W5:Y:S04]  /*e130*/  LD.E R7, desc[UR42][R16.64+0x270] ;  /* 0x0002702a10077980 */ /* 0x002f68000c101900 */
[----:B------:R-:W5:Y:S04]  /*e140*/  LD.E R35, desc[UR42][R16.64+0x274] ;  /* 0x0002742a10237980 */ /* 0x000f68000c101900 */
[----:B------:R-:W5:Y:S04]  /*e150*/  LD.E R37, desc[UR42][R16.64+0x280] ;  /* 0x0002802a10257980 */ /* 0x000f68000c101900 */
[----:B--2---:R-:W2:Y:S04]  /*e160*/  LD.E R11, desc[UR42][R16.64+0x284] ;  /* 0x0002842a100b7980 */ /* 0x004ea8000c101900 */
        /* <DEDUP_REMOVED lines=51> */
[----:B------:R-:W-:-:S06]  /*e4a0*/  ULOP3.LUT UR5, UR4, 0x8, URZ, 0xfc, !UPT ;  /* 0x0000000804057892 */ /* 0x000fcc000f8efc3f */
[----:B------:R-:W-:Y:S02]  /*e4b0*/  IMAD.U32 R8, RZ, RZ, UR5 ;  /* 0x00000005ff087e24 */ /* 0x000fe4000f8e00ff */
[C---:B---3--:R-:W-:Y:S01]  /*e4c0*/  FMUL.FTZ R9, R36.reuse, R9 ;  /* 0x0000000924097220 */ /* 0x048fe20000410000 */
[----:B----4-:R-:W-:-:S04]  /*e4d0*/  FMUL.FTZ R143, R36, R143 ;  /* 0x0000008f248f7220 */ /* 0x010fc80000410000 */
[----:B------:R0:W-:Y:S01]  /*e4e0*/  ST.E desc[UR42][R16.64+0x240], R9 ;  /* 0x0002400910007985 */ /* 0x0001e2000c10192a */
[C---:B-----5:R-:W-:Y:S01]  /*e4f0*/  FMUL.FTZ R25, R36.reuse, R25 ;  /* 0x0000001924197220 */ /* 0x060fe20000410000 */
[C---:B------:R-:W-:Y:S01]  /*e500*/  FMUL.FTZ R27, R36.reuse, R27 ;  /* 0x0000001b241b7220 */ /* 0x040fe20000410000 */
[C---:B------:R-:W-:Y:S01]  /*e510*/  FMUL.FTZ R29, R36.reuse, R29 ;  /* 0x0000001d241d7220 */ /* 0x040fe20000410000 */
[----:B0-----:R-:W-:Y:S02]  /*e520*/  IMAD.U32 R9, RZ, RZ, UR6 ;  /* 0x00000006ff097e24 */ /* 0x001fe4000f8e00ff */
[C---:B------:R-:W-:Y:S01]  /*e530*/  FMUL.FTZ R31, R36.reuse, R31 ;  /* 0x0000001f241f7220 */ /* 0x040fe20000410000 */
[C---:B------:R-:W-:Y:S01]  /*e540*/  FMUL.FTZ R33, R36.reuse, R33 ;  /* 0x0000002124217220 */ /* 0x040fe20000410000 */
[C---:B------:R-:W-:Y:S01]  /*e550*/  FMUL.FTZ R7, R36.reuse, R7 ;  /* 0x0000000724077220 */ /* 0x040fe20000410000 */
[C---:B------:R-:W-:Y:S01]  /*e560*/  FMUL.FTZ R35, R36.reuse, R35 ;  /* 0x0000002324237220 */ /* 0x040fe20000410000 */
[C---:B------:R-:W-:Y:S01]  /*e570*/  FMUL.FTZ R37, R36.reuse, R37 ;  /* 0x0000002524257220 */ /* 0x040fe20000410000 */
[C---:B--2---:R-:W-:Y:S01]  /*e580*/  FMUL.FTZ R11, R36.reuse, R11 ;  /* 0x0000000b240b7220 */ /* 0x044fe20000410000 */
        /* <DEDUP_REMOVED lines=112> */
[----:B0-----:R-:W2:Y:S01]  /*ec90*/  LD.E R11, desc[UR42][R8.64] ;  /* 0x0000002a080b7980 */ /* 0x001ea2000c101900 */
[----:B------:R-:W-:Y:S01]  /*eca0*/  ULOP3.LUT UR4, UR4, 0xc, URZ, 0xfc, !UPT ;  /* 0x0000000c04047892 */ /* 0x000fe2000f8efc3f */
[----:B------:R-:W-:-:S05]  /*ecb0*/  IMAD.U32 R7, RZ, RZ, UR6 ;  /* 0x00000006ff077e24 */ /* 0x000fca000f8e00ff */
[----:B------:R-:W-:Y:S02]  /*ecc0*/  IMAD.U32 R6, RZ, RZ, UR4 ;  /* 0x00000004ff067e24 */ /* 0x000fe4000f8e00ff */
[----:B--2---:R-:W-:-:S05]  /*ecd0*/  FMUL.FTZ R11, R30, R11 ;  /* 0x0000000b1e0b7220 */ /* 0x004fca0000410000 */
[----:B------:R0:W-:Y:S04]  /*ece0*/  ST.E desc[UR42][R8.64], R11 ;  /* 0x0000000b08007985 */ /* 0x0001e8000c10192a */
[----:B------:R-:W2:Y:S02]  /*ecf0*/  LD.E R25, desc[UR42][R6.64] ;  /* 0x0000002a06197980 */ /* 0x000ea4000c101900 */
[----:B--2---:R-:W-:-:S05]  /*ed00*/  FMUL.FTZ R25, R30, R25 ;  /* 0x000000191e197220 */ /* 0x004fca0000410000 */
[----:B------:R1:W-:Y:S04]  /*ed10*/  ST.E desc[UR42][R6.64], R25 ;  /* 0x0000001906007985 */ /* 0x0003e8000c10192a */
[----:B------:R-:W2:Y:S04]  /*ed20*/  LD.E R147, desc[UR42][R16.64+0x42c] ;  /* 0x00042c2a10937980 */ /* 0x000ea8000c101900 */
[----:B------:R-:W3:Y:S04]  /*ed30*/  LD.E R27, desc[UR42][R16.64+0x248] ;  /* 0x0002482a101b7980 */ /* 0x000ee8000c101900 */
[----:B------:R-:W4:Y:S04]  /*ed40*/  LD.E R29, desc[UR42][R16.64+0x24c] ;  /* 0x00024c2a101d7980 */ /* 0x000f28000c101900 */
[----:B------:R-:W5:Y:S04]  /*ed50*/  LD.E R31, desc[UR42][R16.64+0x258] ;  /* 0x0002582a101f7980 */ /* 0x000f68000c101900 */
[----:B------:R-:W5:Y:S04]  /*ed60*/  LD.E R33, desc[UR42][R16.64+0x25c] ;  /* 0x00025c2a10217980 */ /* 0x000f68000c101900 */
[----:B------:R-:W5:Y:S04]  /*ed70*/  LD.E R35, desc[UR42][R16.64+0x268] ;  /* 0x0002682a10237980 */ /* 0x000f68000c101900 */
[----:B------:R-:W5:Y:S04]  /*ed80*/  LD.E R37, desc[UR42][R16.64+0x26c] ;  /* 0x00026c2a10257980 */ /* 0x000f68000c101900 */
[----:B0-----:R-:W5:Y:S04]  /*ed90*/  LD.E R11, desc[UR42][R16.64+0x278] ;  /* 0x0002782a100b7980 */ /* 0x001f68000c101900 */
        /* <DEDUP_REMOVED lines=54> */
[C---:B--2---:R-:W-:Y:S01]  /*f100*/  FMUL.FTZ R147, R30.reuse, R147 ;  /* 0x000000931e937220 */ /* 0x044fe20000410000 */
[C---:B---3--:R-:W-:Y:S01]  /*f110*/  FMUL.FTZ R27, R30.reuse, R27 ;  /* 0x0000001b1e1b7220 */ /* 0x048fe20000410000 */
        /* <DEDUP_REMOVED lines=121> */
[----:B------:R-:W-:Y:S01]  /*f8b0*/  ST.E desc[UR42][R16.64+0x428], R145 ;  /* 0x0004289110007985 */ /* 0x000fe2000c10192a */
[----:B------:R2:W-:Y:S06]  /*f8c0*/  BAR.SYNC.DEFER_BLOCKING R180, 0x100 ;  /* 0x000400b40000751d */ /* 0x0005ec0000010000 */
[----:B0-----:R-:W3:Y:S04]  /*f8d0*/  LD.E R27, desc[UR42][R16.64+0x230] ;  /* 0x0002302a101b7980 */ /* 0x001ee8000c101900 */
[----:B-1----:R-:W4:Y:S04]  /*f8e0*/  LD.E R25, desc[UR42][R16.64+0x218] ;  /* 0x0002182a10197980 */ /* 0x002f28000c101900 */
[----:B------:R-:W4:Y:S04]  /*f8f0*/  LD.E.64 R10, desc[UR42][R16.64+0xa8] ;  /* 0x0000a82a100a7980 */ /* 0x000f28000c101b00 */
[----:B---3--:R0:W-:Y:S04]  /*f900*/  ST.E desc[UR42][R16.64+0x230], R27 ;  /* 0x0002301b10007985 */ /* 0x0081e8000c10192a */
[----:B------:R-:W3:Y:S04]  /*f910*/  LD.E R29, desc[UR42][R4.64] ;  /* 0x0000002a041d7980 */ /* 0x000ee8000c101900 */
[----:B---3--:R1:W-:Y:S04]  /*f920*/  ST.E desc[UR42][R4.64], R29 ;  /* 0x0000001d04007985 */ /* 0x0083e8000c10192a */
[----:B------:R-:W3:Y:S04]  /*f930*/  LD.E R31, desc[UR42][R8.64] ;  /* 0x0000002a081f7980 */ /* 0x000ee8000c101900 */
[----:B---3--:R3:W-:Y:S04]  /*f940*/  ST.E desc[UR42][R8.64], R31 ;  /* 0x0000001f08007985 */ /* 0x0087e8000c10192a */
[----:B------:R-:W5:Y:S04]  /*f950*/  LD.E R33, desc[UR42][R6.64] ;  /* 0x0000002a06217980 */ /* 0x000f68000c101900 */
[----:B-----5:R5:W-:Y:S04]  /*f960*/  ST.E desc[UR42][R6.64], R33 ;  /* 0x0000002106007985 */ /* 0x020be8000c10192a */
[----:B------:R-:W2:Y:S04]  /*f970*/  LD.E R35, desc[UR42][R16.64+0x240] ;  /* 0x0002402a10237980 */ /* 0x000ea8000c101900 */
[----:B------:R-:W4:Y:S04]  /*f980*/  LD.E R37, desc[UR42][R16.64+0x244] ;  /* 0x0002442a10257980 */ /* 0x000f28000c101900 */
[----:B0-----:R-:W4:Y:S04]  /*f990*/  LD.E R27, desc[UR42][R16.64+0x248] ;  /* 0x0002482a101b7980 */ /* 0x001f28000c101900 */
[----:B------:R-:W4:Y:S04]  /*f9a0*/  LD.E R39, desc[UR42][R16.64+0x24c] ;  /* 0x00024c2a10277980 */ /* 0x000f28000c101900 */
[----:B------:R-:W4:Y:S04]  /*f9b0*/  LD.E R41, desc[UR42][R16.64+0x250] ;  /* 0x0002502a10297980 */ /* 0x000f28000c101900 */
[----:B------:R-:W4:Y:S04]  /*f9c0*/  LD.E R43, desc[UR42][R16.64+0x254] ;  /* 0x0002542a102b7980 */ /* 0x000f28000c101900 */
[----:B-1----:R-:W4:Y:S04]  /*f9d0*/  LD.E R29, desc[UR42][R16.64+0x258] ;  /* 0x0002582a101d7980 */ /* 0x002f28000c101900 */
[----:B------:R-:W4:Y:S04]  /*f9e0*/  LD.E R45, desc[UR42][R16.64+0x25c] ;  /* 0x00025c2a102d7980 */ /* 0x000f28000c101900 */
[----:B---3--:R-:W3:Y:S04]  /*f9f0*/  LD.E R31, desc[UR42][R16.64+0x260] ;  /* 0x0002602a101f7980 */ /* 0x008ee8000c101900 */
[----:B------:R-:W3:Y:S04]  /*fa00*/  LD.E R49, desc[UR42][R16.64+0x264] ;  /* 0x0002642a10317980 */ /* 0x000ee8000c101900 */
        /* <DEDUP_REMOVED lines=114> */
[----:B--2---:R-:W-:Y:S04]  /*10130*/  ST.E desc[UR42][R16.64+0x240], R35 ;  /* 0x0002402310007985 */ /* 0x004fe8000c10192a */
[----:B----4-:R-:W-:Y:S04]  /*10140*/  ST.E desc[UR42][R16.64+0x244], R37 ;  /* 0x0002442510007985 */ /* 0x010fe8000c10192a */
[----:B------:R-:W-:Y:S04]  /*10150*/  ST.E desc[UR42][R16.64+0x248], R27 ;  /* 0x0002481b10007985 */ /* 0x000fe8000c10192a */
[----:B------:R-:W-:Y:S04]  /*10160*/  ST.E desc[UR42][R16.64+0x24c], R39 ;  /* 0x00024c2710007985 */ /* 0x000fe8000c10192a */
[----:B------:R-:W-:Y:S04]  /*10170*/  ST.E desc[UR42][R16.64+0x250], R41 ;  /* 0x0002502910007985 */ /* 0x000fe8000c10192a */
[----:B------:R-:W-:Y:S04]  /*10180*/  ST.E desc[UR42][R16.64+0x254], R43 ;  /* 0x0002542b10007985 */ /* 0x000fe8000c10192a */
[----:B------:R-:W-:Y:S04]  /*10190*/  ST.E desc[UR42][R16.64+0x258], R29 ;  /* 0x0002581d10007985 */ /* 0x000fe8000c10192a */
[----:B------:R-:W-:Y:S04]  /*101a0*/  ST.E desc[UR42][R16.64+0x25c], R45 ;  /* 0x00025c2d10007985 */ /* 0x000fe8000c10192a */
[----:B---3--:R-:W-:Y:S04]  /*101b0*/  ST.E desc[UR42][R16.64+0x260], R31 ;  /* 0x0002601f10007985 */ /* 0x008fe8000c10192a */
[----:B------:R-:W-:Y:S04]  /*101c0*/  ST.E desc[UR42][R16.64+0x264], R49 ;  /* 0x0002643110007985 */ /* 0x000fe8000c10192a */
        /* <DEDUP_REMOVED lines=114> */
[----:B0-----:R-:W5:Y:S01]  /*108f0*/  LDL R24, [R1+0x88] ;  /* 0x0000880001187983 */ /* 0x001f620000100800 */
[----:B------:R-:W-:Y:S01]  /*10900*/  IMAD R10, R25, 0xc00, R10 ;  /* 0x00000c00190a7824 */ /* 0x000fe200078e020a */
[----:B------:R-:W-:-:S02]  /*10910*/  F2FP.BF16.F32.PACK_AB R170, R47, R170 ;  /* 0x000000aa2faa723e */ /* 0x000fc400000010ff */
[----:B------:R-:W-:Y:S01]  /*10920*/  F2FP.BF16.F32.PACK_AB R169, R169, R34 ;  /* 0x00000022a9a9723e */ /* 0x000fe200000010ff */
[----:B-1----:R-:W5:Y:S04]  /*10930*/  LD.E R28, desc[UR42][R16.64+0x240] ;  /* 0x0002402a101c7980 */ /* 0x002f68000c101900 */
[----:B------:R-:W5:Y:S04]  /*10940*/  LD.E R29, desc[UR42][R16.64+0x244] ;  /* 0x0002442a101d7980 */ /* 0x000f68000c101900 */
[----:B--2---:R-:W2:Y:S04]  /*10950*/  LD.E R30, desc[UR42][R16.64+0x248] ;  /* 0x0002482a101e7980 */ /* 0x004ea8000c101900 */
[----:B------:R-:W2:Y:S04]  /*10960*/  LD.E R31, desc[UR42][R16.64+0x24c] ;  /* 0x00024c2a101f7980 */ /* 0x000ea8000c101900 */
[----:B---3--:R-:W2:Y:S04]  /*10970*/  LD.E R32, desc[UR42][R16.64+0x250] ;  /* 0x0002502a10207980 */ /* 0x008ea8000c101900 */
[----:B------:R-:W2:Y:S04]  /*10980*/  LD.E R33, desc[UR42][R16.64+0x254] ;  /* 0x0002542a10217980 */ /* 0x000ea8000c101900 */
[----:B------:R-:W2:Y:S04]  /*10990*/  LD.E R34, desc[UR42][R16.64+0x258] ;  /* 0x0002582a10227980 */ /* 0x000ea8000c101900 */
        /* <DEDUP_REMOVED lines=67> */
[----:B------:R-:W-:-:S03]  /*10dd0*/  ISETP.NE.U32.AND P1, PT, R24, RZ, PT ;  /* 0x000000ff1800720c */ /* 0x000fc60003f25070 */
        /* <DEDUP_REMOVED lines=54> */
[----:B------:R-:W-:-:S02]  /*11140*/  R2UR UR6, R10 ;  /* 0x000000000a0672ca */ /* 0x000fc400000e0000 */
[----:B------:R-:W-:Y:S02]  /*11150*/  R2UR UR7, R11 ;  /* 0x000000000b0772ca */ /* 0x000fe400000e0000 */
[----:B------:R-:W-:Y:S02]  /*11160*/  F2FP.BF16.F32.PACK_AB R168, R168, R13 ;  /* 0x0000000da8a8723e */ /* 0x000fe400000010ff */
[----:B------:R-:W-:Y:S01]  /*11170*/  F2FP.BF16.F32.PACK_AB R171, R12, R171 ;  /* 0x000000ab0cab723e */ /* 0x000fe200000010ff */
[----:B------:R-:W-:Y:S01]  /*11180*/  VOTEU.ANY UP0, P1 ;  /* 0x00000000003f7886 */ /* 0x000fe20000800100 */
[----:B------:R-:W-:Y:S02]  /*11190*/  VIADD R12, R10, 0x80 ;  /* 0x000000800a0c7836 */ /* 0x000fe40000000000 */
[----:B------:R-:W-:Y:S01]  /*111a0*/  IMAD.MOV.U32 R13, RZ, RZ, R11 ;  /* 0x000000ffff0d7224 */ /* 0x000fe200078e000b */
[----:B--2---:R-:W-:-:S06]  /*111b0*/  WARPGROUP.ARRIVE ;  /* 0x00000000000079c5 */ /* 0x004fcc0000000000 */
[----:B------:R-:W-:Y:S01]  /*111c0*/  HGMMA.64x256x16.F32.BF16 R24, R168, gdesc[UR4].tnspB, R24, UP0, gsb0 ;  /* 0x43e00004a8187df0 */ /* 0x000fe2000b801818 */
[----:B------:R-:W-:Y:S02]  /*111d0*/  R2UR UR6, R12 ;  /* 0x000000000c0672ca */ /* 0x000fe400000e0000 */
[----:B------:R-:W-:Y:S01]  /*111e0*/  R2UR UR7, R13 ;  /* 0x000000000d0772ca */ /* 0x000fe200000e0000 */
[----:B------:R-:W-:Y:S02]  /*111f0*/  VIADD R12, R10, 0x100 ;  /* 0x000001000a0c7836 */ /* 0x000fe40000000000 */
[----:B------:R-:W-:Y:S01]  /*11200*/  IMAD.MOV.U32 R13, RZ, RZ, R11 ;  /* 0x000000ffff0d7224 */ /* 0x000fe200078e000b */
[----:B------:R-:W-:Y:S02]  /*11210*/  WARPGROUP.DEPBAR.LE gsb0, 0x0 ;  /* 0x00008000000079c5 */ /* 0x000fe40000010000 */
[----:B------:R-:W-:Y:S01]  /*11220*/  ST.E desc[UR42][R16.64+0x230], R24 ;  /* 0x0002301810007985 */ /* 0x000fe2000c10192a */
[----:B------:R-:W-:-:S02]  /*11230*/  F2FP.BF16.F32.PACK_AB R168, R231, R230 ;  /* 0x000000e6e7a8723e */ /* 0x000fc400000010ff */
[----:B------:R-:W-:Y:S01]  /*11240*/  F2FP.BF16.F32.PACK_AB R170, R229, R228 ;  /* 0x000000e4e5aa723e */ /* 0x000fe200000010ff */
[----:B------:R-:W-:Y:S01]  /*11250*/  ST.E desc[UR42][R4.64], R25 ;  /* 0x0000001904007985 */ /* 0x000fe2000c10192a */
        /* <DEDUP_REMOVED lines=130> */
[----:B------:R-:W-:Y:S01]  /*11a80*/  R2UR UR6, R12 ;  /* 0x000000000c0672ca */ /* 0x000fe200000e0000 */
[----:B------:R-:W-:Y:S01]  /*11a90*/  STL [R1+0x88], R2 ;  /* 0x0000880201007387 */ /* 0x000fe20000100800 */
        /* <DEDUP_REMOVED lines=281> */
[----:B------:R-:W-:Y:S01]  /*12c30*/  VIADD R10, R10, 0x280 ;  /* 0x000002800a0a7836 */ /* 0x000fe20000000000 */
[----:B------:R-:W-:Y:S02]  /*12c40*/  WARPGROUP.DEPBAR.LE gsb0, 0x0 ;  /* 0x00008000000079c5 */ /* 0x000fe40000010000 */
[----:B------:R-:W-:Y:S01]  /*12c50*/  ST.E desc[UR42][R16.64+0x230], R24 ;  /* 0x0002301810007985 */ /* 0x000fe2000c10192a */
[----:B------:R-:W-:Y:S02]  /*12c60*/  F2FP.BF16.F32.PACK_AB R168, R198, R197 ;  /* 0x000000c5c6a8723e */ /* 0x000fe400000010ff */
[----:B------:R-:W-:Y:S01]  /*12c70*/  F2FP.BF16.F32.PACK_AB R170, R196, R195 ;  /* 0x000000c3c4aa723e */ /* 0x000fe200000010ff */
[----:B------:R-:W-:Y:S01]  /*12c80*/  ST.E desc[UR42][R4.64], R25 ;  /* 0x0000001904007985 */ /* 0x000fe2000c10192a */
        /* <DEDUP_REMOVED lines=398> */
[----:B------:R-:W-:Y:S04]  /*14570*/  STL [R1+0x88], R2 ;  /* 0x0000880201007387 */ /* 0x000fe80000100800 */
[----:B------:R-:W3:Y:S04]  /*14580*/  LD.E R11, desc[UR42][R16.64+0x230] ;  /* 0x0002302a100b7980 */ /* 0x000ee8000c101900 */
[----:B---3--:R3:W-:Y:S04]  /*14590*/  ST.E desc[UR42][R16.64+0x230], R11 ;  /* 0x0002300b10007985 */ /* 0x0087e8000c10192a */
[----:B------:R-:W4:Y:S04]  /*145a0*/  LD.E R13, desc[UR42][R4.64] ;  /* 0x0000002a040d7980 */ /* 0x000f28000c101900 */
[----:B----4-:R4:W-:Y:S04]  /*145b0*/  ST.E desc[UR42][R4.64], R13 ;  /* 0x0000000d04007985 */ /* 0x0109e8000c10192a */
[----:B------:R-:W5:Y:S04]  /*145c0*/  LD.E R15, desc[UR42][R8.64] ;  /* 0x0000002a080f7980 */ /* 0x000f68000c101900 */
[----:B-----5:R5:W-:Y:S04]  /*145d0*/  ST.E desc[UR42][R8.64], R15 ;  /* 0x0000000f08007985 */ /* 0x020be8000c10192a */
[----:B------:R-:W2:Y:S04]  /*145e0*/  LD.E R19, desc[UR42][R6.64] ;  /* 0x0000002a06137980 */ /* 0x000ea8000c101900 */
[----:B--2---:R2:W-:Y:S04]  /*145f0*/  ST.E desc[UR42][R6.64], R19 ;  /* 0x0000001306007985 */ /* 0x0045e8000c10192a */
[----:B------:R-:W2:Y:S04]  /*14600*/  LD.E R21, desc[UR42][R16.64+0x240] ;  /* 0x0002402a10157980 */ /* 0x000ea8000c101900 */
[----:B0-----:R-:W2:Y:S04]  /*14610*/  LD.E R25, desc[UR42][R16.64+0x244] ;  /* 0x0002442a10197980 */ /* 0x001ea8000c101900 */
[----:B-1----:R-:W2:Y:S04]  /*14620*/  LD.E R27, desc[UR42][R16.64+0x248] ;  /* 0x0002482a101b7980 */ /* 0x002ea8000c101900 */
[----:B------:R-:W2:Y:S04]  /*14630*/  LD.E R29, desc[UR42][R16.64+0x24c] ;  /* 0x00024c2a101d7980 */ /* 0x000ea8000c101900 */
[----:B---3--:R-:W3:Y:S04]  /*14640*/  LD.E R11, desc[UR42][R16.64+0x250] ;  /* 0x0002502a100b7980 */ /* 0x008ee8000c101900 */
[----:B------:R-:W3:Y:S04]  /*14650*/  LD.E R31, desc[UR42][R16.64+0x254] ;  /* 0x0002542a101f7980 */ /* 0x000ee8000c101900 */
[----:B----4-:R-:W4:Y:S04]  /*14660*/  LD.E R5, desc[UR42][R16.64+0x258] ;  /* 0x0002582a10057980 */ /* 0x010f28000c101900 */
[----:B------:R-:W4:Y:S04]  /*14670*/  LD.E R13, desc[UR42][R16.64+0x25c] ;  /* 0x00025c2a100d7980 */ /* 0x000f28000c101900 */
[----:B-----5:R-:W5:Y:S04]  /*14680*/  LD.E R9, desc[UR42][R16.64+0x260] ;  /* 0x0002602a10097980 */ /* 0x020f68000c101900 */
        /* <DEDUP_REMOVED lines=115> */
[----:B------:R0:W-:Y:S04]  /*14dc0*/  ST.E desc[UR42][R16.64+0x240], R21 ;  /* 0x0002401510007985 */ /* 0x0001e8000c10192a */
[----:B------:R0:W-:Y:S04]  /*14dd0*/  ST.E desc[UR42][R16.64+0x244], R25 ;  /* 0x0002441910007985 */ /* 0x0001e8000c10192a */
[----:B------:R0:W-:Y:S04]  /*14de0*/  ST.E desc[UR42][R16.64+0x248], R27 ;  /* 0x0002481b10007985 */ /* 0x0001e8000c10192a */
[----:B------:R0:W-:Y:S04]  /*14df0*/  ST.E desc[UR42][R16.64+0x24c], R29 ;  /* 0x00024c1d10007985 */ /* 0x0001e8000c10192a */
[----:B---3--:R0:W-:Y:S04]  /*14e00*/  ST.E desc[UR42][R16.64+0x250], R11 ;  /* 0x0002500b10007985 */ /* 0x0081e8000c10192a */
[----:B------:R0:W-:Y:S04]  /*14e10*/  ST.E desc[UR42][R16.64+0x254], R31 ;  /* 0x0002541f10007985 */ /* 0x0001e8000c10192a */
[----:B----4-:R0:W-:Y:S04]  /*14e20*/  ST.E desc[UR42][R16.64+0x258], R5 ;  /* 0x0002580510007985 */ /* 0x0101e8000c10192a */
[----:B------:R0:W-:Y:S04]  /*14e30*/  ST.E desc[UR42][R16.64+0x25c], R13 ;  /* 0x00025c0d10007985 */ /* 0x0001e8000c10192a */
[----:B-----5:R0:W-:Y:S04]  /*14e40*/  ST.E desc[UR42][R16.64+0x260], R9 ;  /* 0x0002600910007985 */ /* 0x0201e8000c10192a */
[----:B------:R0:W-:Y:S04]  /*14e50*/  ST.E desc[UR42][R16.64+0x264], R15 ;  /* 0x0002640f10007985 */ /* 0x0001e8000c10192a */
[----:B--2---:R0:W-:Y:S04]  /*14e60*/  ST.E desc[UR42][R16.64+0x268], R7 ;  /* 0x0002680710007985 */ /* 0x0041e8000c10192a */
        /* <DEDUP_REMOVED lines=121> */
.L_x_3707:
[----:B------:R-:W-:Y:S05]  /*15600*/  BSYNC B0 ;  /* 0x0000000000007941 */ /* 0x000fea0003800000 */
.L_x_3706:
[C---:B------:R-:W-:Y:S01]  /*15610*/  ISETP.GT.AND P0, PT, R0.reuse, R3, PT ;  /* 0x000000030000720c */ /* 0x040fe20003f04270 */
[----:B------:R-:W-:-:S12]  /*15620*/  VIADD R0, R0, 0xffffffff ;  /* 0xffffffff00007836 */ /* 0x000fd80000000000 */
[----:B------:R-:W-:Y:S05]  /*15630*/  @P0 BRA `(.L_x_3708) ;  /* 0xffffff4c00a00947 */ /* 0x000fea000383ffff */
[----:B01----:R-:W2:Y:S02]  /*15640*/  LDL R2, [R1+0x70] ;  /* 0x0000700001027983 */ /* 0x003ea40000100800 */
[----:B--2---:R-:W-:-:S07]  /*15650*/  IMAD.SHL.U32 R2, R2, 0x80, RZ ;  /* 0x0000008002027824 */ /* 0x004fce00078e00ff */
.L_x_3681:
        /* <DEDUP_REMOVED lines=10> */
[----:B------:R-:W-:-:S04]  /*15700*/  IMAD.IADD R2, R187, 0x1, R2 ;  /* 0x00000001bb027824 */ /* 0x000fc800078e0202 */
        /* <DEDUP_REMOVED lines=12> */
.L_x_3711:
[----:B------:R-:W-:-:S13]  /*157d0*/  ISETP.NE.AND P0, PT, R7, 0x1, PT ;  /* 0x000000010700780c */ /* 0x000fda0003f05270 */
[----:B------:R-:W0:Y:S02]  /*157e0*/  @P0 LDC.64 R4, c[0x0][0xae0] ;  /* 0x0002b800ff040b82 */ /* 0x000e240000000a00 */
[----:B0-----:R-:W-:-:S05]  /*157f0*/  @P0 IMAD.HI.U32 R4, R2, R4, RZ ;  /* 0x0000000402040227 */ /* 0x001fca00078e00ff */
[----:B------:R-:W-:-:S07]  /*15800*/  @P0 SHF.R.U32.HI R2, RZ, R5, R4 ;  /* 0x00000005ff020219 */ /* 0x000fce0000011604 */
.L_x_3712:
[----:B------:R-:W-:Y:S05]  /*15810*/  BSYNC B0 ;  /* 0x0000000000007941 */ /* 0x000fea0003800000 */
.L_x_3710:
[----:B------:R-:W-:-:S05]  /*15820*/  IMAD R2, R2, R7, RZ ;  /* 0x0000000702027224 */ /* 0x000fca00078e02ff */
[----:B------:R-:W-:-:S07]  /*15830*/  VIMNMX R3, R3, R2, !PT ;  /* 0x0000000203037248 */ /* 0x000fce0007fe0100 */
.L_x_3709:
[----:B------:R-:W-:-:S04]  /*15840*/  VIADD R3, R3, 0x5f ;  /* 0x0000005f03037836 */ /* 0x000fc80000000000 */
[----:B------:R-:W-:-:S05]  /*15850*/  IMAD.HI R3, R3, 0x2aaaaaab, RZ ;  /* 0x2aaaaaab03037827 */ /* 0x000fca00078e02ff */
[----:B------:R-:W-:-:S04]  /*15860*/  SHF.R.U32.HI R2, RZ, 0x1f, R3 ;  /* 0x0000001fff027819 */ /* 0x000fc80000011603 */
[----:B------:R-:W-:-:S04]  /*15870*/  LEA.HI.SX32 R2, R3, R2, 0x1c ;  /* 0x0000000203027211 */ /* 0x000fc800078fe2ff */
[----:B------:R-:W-:-:S04]  /*15880*/  VIMNMX R4, R165, R2, !PT ;  /* 0x00000002a5047248 */ /* 0x000fc80007fe0100 */
[----:B------:R-:W-:-:S13]  /*15890*/  ISETP.GE.AND P0, PT, R0, R4, PT ;  /* 0x000000040000720c */ /* 0x000fda0003f06270 */
[----:B------:R-:W-:Y:S05]  /*158a0*/  @!P0 BRA `(.L_x_3713) ;  /* 0x0000009c00c48947 */ /* 0x000fea0003800000 */
[----:B------:R0:W5:Y:S01]  /*158b0*/  LDL.64 R2, [R1+0x178] ;  /* 0x0001780001027983 */ /* 0x0001620000100a00 */
[----:B------:R-:W-:-:S07]  /*158c0*/  IMAD.MOV.U32 R5, RZ, RZ, R0 ;  /* 0x000000ffff057224 */ /* 0x000fce00078e0000 */
.L_x_3730:
        /* <DEDUP_REMOVED lines=19> */
[----:B---3--:R-:W-:Y:S01]  /*15a00*/  @!P1 IMAD.MOV.U32 R7, RZ, RZ, RZ ;  /* 0x000000ffff079224 */ /* 0x008fe200078e00ff */
[----:B--2---:R-:W-:-:S04]  /*15a10*/  LOP3.LUT R0, R0, 0x1, RZ, 0xfc, !PT ;  /* 0x0000000100007812 */ /* 0x004fc800078efcff */
[----:B------:R-:W-:-:S13]  /*15a20*/  ISETP.NE.AND P2, PT, R0, 0x3, PT ;  /* 0x000000030000780c */ /* 0x000fda0003f45270 */
[----:B-1----:R-:W-:Y:S05]  /*15a30*/  @!P2 BRA `(.L_x_3715) ;  /* 0x000000000004a947 */ /* 0x002fea0003800000 */
[----:B------:R-:W-:Y:S01]  /*15a40*/  BPT.TRAP 0x1 ;  /* 0x000000040000795c */ /* 0x000fe20000300000 */
.L_x_3715:
[----:B------:R-:W-:Y:S05]  /*15a50*/  BSYNC B0 ;  /* 0x0000000000007941 */ /* 0x000fea0003800000 */
.L_x_3714:
        /* <DEDUP_REMOVED lines=13> */
.L_x_3717:
[----:B------:R-:W-:Y:S05]  /*15b30*/  BSYNC B0 ;  /* 0x0000000000007941 */ /* 0x000fea0003800000 */
.L_x_3716:
        /* <DEDUP_REMOVED lines=8> */
.L_x_3719:
[----:B------:R-:W-:Y:S05]  /*15bc0*/  BSYNC B0 ;  /* 0x0000000000007941 */ /* 0x000fea0003800000 */
.L_x_3718:
        /* <DEDUP_REMOVED lines=59> */
.L_x_3722:
[----:B------:R-:W-:Y:S05]  /*15f80*/  BSYNC B0 ;  /* 0x0000000000007941 */ /* 0x000fea0003800000 */
.L_x_3721:
        /* <DEDUP_REMOVED lines=10> */
.L_x_3724:
[----:B------:R-:W-:Y:S05]  /*16030*/  BSYNC B0 ;  /* 0x0000000000007941 */ /* 0x000fea0003800000 */
.L_x_3723:
[----:B------:R-:W-:Y:S04]  /*16040*/  BSSY B0, `(.L_x_3725) ;  /* 0x0000006000007945 */ /* 0x000fe80003800000 */
[----:B--2---:R-:W-:Y:S05]  /*16050*/  @P1 BRA `(.L_x_3726) ;  /* 0x0000000000101947 */ /* 0x004fea0003800000 */
[----:B-----5:R-:W-:Y:S01]  /*16060*/  IMAD R6, R6, 0x8, R9 ;  /* 0x0000000806067824 */ /* 0x020fe200078e0209 */
[----:B-1----:R-:W-:-:S04]  /*16070*/  SHF.L.U32 R7, R8, 0x1f, RZ ;  /* 0x0000001f08077819 */ /* 0x002fc800000006ff */
[----:B------:R-:W1:Y:S02]  /*16080*/  SYNCS.PHASECHK.TRANS64.TRYWAIT P1, [R6+URZ], R7 ;  /* 0x00000007060075a7 */ /* 0x000e64000802017f */
[----:B-1----:R-:W-:Y:S05]  /*16090*/  @!P1 BRA `(.L_x_3727) ;  /* 0x0000022400b49947 */ /* 0x002fea0003800000 */
.L_x_3726:
[----:B------:R-:W-:Y:S05]  /*160a0*/  BSYNC B0 ;  /* 0x0000000000007941 */ /* 0x000fea0003800000 */
.L_x_3725:
[----:B-1----:R-:W2:Y:S04]  /*160b0*/  LDL R7, [R1+0x90] ;  /* 0x0000900001077983 */ /* 0x002ea80000100800 */
        /* <DEDUP_REMOVED lines=173> */
[----:B------:R-:W1:Y:S01]  /*16b90*/  S2R R74, SR_TID.X ;  /* 0x00000000004a7919 */ /* 0x000e620000002100 */
[----:B------:R-:W-:Y:S04]  /*16ba0*/  STL [R1+0x90], R0 ;  /* 0x0000900001007387 */ /* 0x000fe80000100800 */
[----:B------:R-:W-:Y:S01]  /*16bb0*/  STL [R1+0x90], R0 ;  /* 0x0000900001007387 */ /* 0x000fe20000100800 */
[----:B------:R-:W-:-:S02]  /*16bc0*/  WARPGROUP.DEPBAR.LE gsb0, 0x0 ;  /* 0x00008000000079c5 */ /* 0x000fc40000010000 */
[----:B------:R-:W-:-:S06]  /*16bd0*/  WARPGROUP.ARRIVE ;  /* 0x00000000000079c5 */ /* 0x000fcc0000000000 */
[----:B------:R-:W-:Y:S01]  /*16be0*/  HGMMA.64x96x16.F32.BF16 R24, gdesc[UR4], R24, gsb0 ;  /* 0x01600000041879f0 */ /* 0x000fe20008001818 */
[----:B-1----:R-:W-:Y:S01]  /*16bf0*/  LOP3.LUT R74, R74, 0x7f, RZ, 0xc0, !PT ;  /* 0x0000007f4a4a7812 */ /* 0x002fe200078ec0ff */
        /* <DEDUP_REMOVED lines=24> */
[----:B--2---:R-:W2:Y:S04]  /*16d80*/  LD.E.64 R6, desc[UR42][R16.64+0x440] ;  /* 0x0004402a10067980 */ /* 0x004ea8000c101b00 */
[----:B---3--:R-:W3:Y:S01]  /*16d90*/  LD.E R12, desc[UR42][R12.64] ;  /* 0x0000002a0c0c7980 */ /* 0x008ee2000c101900 */
[----:B------:R-:W-:-:S04]  /*16da0*/  UIADD3 UR4, UP0, UR37, 0x440, URZ ;  /* 0x0000044025047890 */ /* 0x000fc8000ff1e03f */
[----:B------:R-:W-:Y:S02]  /*16db0*/  ULOP3.LUT UR4, UR4, 0x4, URZ, 0xfc, !UPT ;  /* 0x0000000404047892 */ /* 0x000fe4000f8efc3f */
[----:B------:R-:W-:Y:S01]  /*16dc0*/  UIADD3.X UR5, URZ, UR36, URZ, UP0, !UPT ;  /* 0x000000243f057290 */ /* 0x000fe200087fe43f */
[-C--:B---3--:R-:W-:Y:S01]  /*16dd0*/  FMUL.FTZ R11, R24, R12.reuse ;  /* 0x0000000c180b7220 */ /* 0x088fe20000410000 */
[-C--:B------:R-:W-:Y:S01]  /*16de0*/  FMUL.FTZ R10, R25, R12.reuse ;  /* 0x0000000c190a7220 */ /* 0x080fe20000410000 */
[----:B------:R-:W-:-:S04]  /*16df0*/  FMUL.FTZ R20, R28, R12 ;  /* 0x0000000c1c147220 */ /* 0x000fc80000410000 */
[----:B------:R-:W2:Y:S01]  /*16e00*/  MUFU.TANH R11, R11 ;  /* 0x0000000b000b7308 */ /* 0x000ea20000002400 */
[-C--:B------:R-:W-:Y:S01]  /*16e10*/  FMUL.FTZ R21, R29, R12.reuse ;  /* 0x0000000c1d157220 */ /* 0x080fe20000410000 */
[----:B------:R-:W-:-:S06]  /*16e20*/  FMUL.FTZ R29, R32, R12 ;  /* 0x0000000c201d7220 */ /* 0x000fcc0000410000 */
[----:B------:R-:W3:Y:S01]  /*16e30*/  MUFU.TANH R10, R10 ;  /* 0x0000000a000a7308 */ /* 0x000ee20000002400 */
[-C--:B------:R-:W-:Y:S01]  /*16e40*/  FMUL.FTZ R13, R30, R12.reuse ;  /* 0x0000000c1e0d7220 */ /* 0x080fe20000410000 */
[----:B------:R-:W-:-:S06]  /*16e50*/  FMUL.FTZ R30, R33, R12 ;  /* 0x0000000c211e7220 */ /* 0x000fcc0000410000 */
[----:B------:R-:W4:Y:S01]  /*16e60*/  MUFU.TANH R20, R20 ;  /* 0x0000001400147308 */ /* 0x000f220000002400 */
[-C--:B------:R-:W-:Y:S01]  /*16e70*/  FMUL.FTZ R19, R38, R12.reuse ;  /* 0x0000000c26137220 */ /* 0x080fe20000410000 */
[----:B------:R-:W-:Y:S01]  /*16e80*/  FMUL.FTZ R38, R41, R12 ;  /* 0x0000000c29267220 */ /* 0x000fe20000410000 */
[----:B--2---:R-:W-:-:S05]  /*16e90*/  FMNMX.FTZ R41, R11, R6, !PT ;  /* 0x000000060b297209 */ /* 0x004fca0007810000 */
[----:B------:R-:W2:Y:S01]  /*16ea0*/  MUFU.TANH R21, R21 ;  /* 0x0000001500157308 */ /* 0x000ea20000002400 */
[-C--:B------:R-:W-:Y:S01]  /*16eb0*/  FMUL.FTZ R33, R36, R12.reuse ;  /* 0x0000000c24217220 */ /* 0x080fe20000410000 */
[----:B------:R-:W-:Y:S01]  /*16ec0*/  FMUL.FTZ R15, R34, R12 ;  /* 0x0000000c220f7220 */ /* 0x000fe20000410000 */
[----:B---3--:R-:W-:-:S05]  /*16ed0*/  FMNMX.FTZ R41, R10, R41, !PT ;  /* 0x000000290a297209 */ /* 0x008fca0007810000 */
[----:B------:R-:W3:Y:S01]  /*16ee0*/  MUFU.TANH R29, R29 ;  /* 0x0000001d001d7308 */ /* 0x000ee20000002400 */
[-C--:B------:R-:W-:Y:S01]  /*16ef0*/  FMUL.FTZ R34, R37, R12.reuse ;  /* 0x0000000c25227220 */ /* 0x080fe20000410000 */
[-C--:B------:R-:W-:Y:S01]  /*16f00*/  FMUL.FTZ R25, R42, R12.reuse ;  /* 0x0000000c2a197220 */ /* 0x080fe20000410000 */
[----:B------:R-:W-:-:S05]  /*16f10*/  FMUL.FTZ R42, R48, R12 ;  /* 0x0000000c302a7220 */ /* 0x000fca0000410000 */
[----:B------:R-:W0:Y:S01]  /*16f20*/  MUFU.TANH R30, R30 ;  /* 0x0000001e001e7308 */ /* 0x000e220000002400 */
[----:B----4-:R-:W-:Y:S01]  /*16f30*/  FMNMX.FTZ R48, R20, R41, !PT ;  /* 0x0000002914307209 */ /* 0x010fe20007810000 */
[----:B------:R-:W-:-:S06]  /*16f40*/  FMUL.FTZ R37, R40, R12 ;  /* 0x0000000c28257220 */ /* 0x000fcc0000410000 */
[----:B------:R-:W4:Y:S01]  /*16f50*/  MUFU.TANH R33, R33 ;  /* 0x0000002100217308 */ /* 0x000f220000002400 */
[----:B--2---:R-:W-:Y:S01]  /*16f60*/  FMNMX.FTZ R48, R21, R48, !PT ;  /* 0x0000003015307209 */ /* 0x004fe20007810000 */
[----:B------:R-:W-:-:S06]  /*16f70*/  FMUL.FTZ R24, R39, R12 ;  /* 0x0000000c27187220 */ /* 0x000fcc0000410000 */
[----:B------:R-:W2:Y:S01]  /*16f80*/  MUFU.TANH R34, R34 ;  /* 0x0000002200227308 */ /* 0x000ea20000002400 */
[----:B---3--:R-:W-:Y:S01]  /*16f90*/  FMNMX.FTZ R41, R29, R48, !PT ;  /* 0x000000301d297209 */ /* 0x008fe20007810000 */
[----:B------:R-:W-:-:S06]  /*16fa0*/  FMUL.FTZ R39, R44, R12 ;  /* 0x0000000c2c277220 */ /* 0x000fcc0000410000 */
[----:B------:R-:W3:Y:S01]  /*16fb0*/  MUFU.TANH R37, R37 ;  /* 0x0000002500257308 */ /* 0x000ee20000002400 */
[----:B0-----:R-:W-:Y:S01]  /*16fc0*/  FMNMX.FTZ R48, R30, R41, !PT ;  /* 0x000000291e307209 */ /* 0x001fe20007810000 */
[-C--:B------:R-:W-:Y:S01]  /*16fd0*/  FMUL.FTZ R40, R45, R12.reuse ;  /* 0x0000000c2d287220 */ /* 0x080fe20000410000 */
[----:B------:R-:W-:-:S05]  /*16fe0*/  FMUL.FTZ R28, R47, R12 ;  /* 0x0000000c2f1c7220 */ /* 0x000fca0000410000 */
[----:B------:R-:W0:Y:S01]  /*16ff0*/  MUFU.TANH R38, R38 ;  /* 0x0000002600267308 */ /* 0x000e220000002400 */
[----:B----4-:R-:W-:Y:S01]  /*17000*/  FMNMX.FTZ R47, R33, R48, !PT ;  /* 0x00000030212f7209 */ /* 0x010fe20007810000 */
[-C--:B------:R-:W-:Y:S01]  /*17010*/  FMUL.FTZ R8, R26, R12.reuse ;  /* 0x0000000c1a087220 */ /* 0x080fe20000410000 */
[----:B------:R-:W-:-:S05]  /*17020*/  FMUL.FTZ R26, R43, R12 ;  /* 0x0000000c2b1a7220 */ /* 0x000fca0000410000 */
[----:B------:R-:W4:Y:S01]  /*17030*/  MUFU.TANH R39, R39 ;  /* 0x0000002700277308 */ /* 0x000f220000002400 */
[----:B--2---:R-:W-:Y:S01]  /*17040*/  FMNMX.FTZ R48, R34, R47, !PT ;  /* 0x0000002f22307209 */ /* 0x004fe20007810000 */
[----:B------:R-:W-:-:S06]  /*17050*/  FMUL.FTZ R43, R49, R12 ;  /* 0x0000000c312b7220 */ /* 0x000fcc0000410000 */
[----:B------:R-:W2:Y:S01]  /*17060*/  MUFU.TANH R40, R40 ;  /* 0x0000002800287308 */ /* 0x000ea20000002400 */
[----:B---3--:R-:W-:Y:S01]  /*17070*/  FMNMX.FTZ R47, R37, R48, !PT ;  /* 0x00000030252f7209 */ /* 0x008fe20007810000 */
[-C--:B------:R-:W-:Y:S01]  /*17080*/  FMUL.FTZ R44, R52, R12.reuse ;  /* 0x0000000c342c7220 */ /* 0x080fe20000410000 */
[----:B------:R-:W-:-:S05]  /*17090*/  FMUL.FTZ R9, R27, R12 ;  /* 0x0000000c1b097220 */ /* 0x000fca0000410000 */
[----:B------:R-:W3:Y:S01]  /*170a0*/  MUFU.TANH R42, R42 ;  /* 0x0000002a002a7308 */ /* 0x000ee20000002400 */
[----:B0-----:R-:W-:Y:S01]  /*170b0*/  FMNMX.FTZ R48, R38, R47, !PT ;  /* 0x0000002f26307209 */ /* 0x001fe20007810000 */
[-C--:B------:R-:W-:Y:S01]  /*170c0*/  FMUL.FTZ R45, R53, R12.reuse ;  /* 0x0000000c352d7220 */ /* 0x080fe20000410000 */
[----:B------:R-:W-:-:S05]  /*170d0*/  FMUL.FTZ R27, R46, R12 ;  /* 0x0000000c2e1b7220 */ /* 0x000fca0000410000 */
[----:B------:R-:W0:Y:S01]  /*170e0*/  MUFU.TANH R43, R43 ;  /* 0x0000002b002b7308 */ /* 0x000e220000002400 */
[----:B----4-:R-:W-:Y:S01]  /*170f0*/  FMNMX.FTZ R47, R39, R48, !PT ;  /* 0x00000030272f7209 */ /* 0x010fe20007810000 */
[----:B------:R-:W-:-:S06]  /*17100*/  FMUL.FTZ R46, R56, R12 ;  /* 0x0000000c382e7220 */ /* 0x000fcc0000410000 */
[----:B------:R-:W4:Y:S01]  /*17110*/  MUFU.TANH R8, R8 ;  /* 0x0000000800087308 */ /* 0x000f220000002400 */
[----:B------:R-:W-:Y:S01]  /*17120*/  FMUL.FTZ R14, R31, R12 ;  /* 0x0000000c1f0e7220 */ /* 0x000fe20000410000 */
[----:B--2---:R-:W-:-:S06]  /*17130*/  FMNMX.FTZ R47, R40, R47, !PT ;  /* 0x0000002f282f7209 */ /* 0x004fcc0007810000 */
[----:B------:R-:W2:Y:S01]  /*17140*/  MUFU.TANH R44, R44 ;  /* 0x0000002c002c7308 */ /* 0x000ea20000002400 */
[----:B------:R-:W-:Y:S01]  /*17150*/  FMUL.FTZ R52, R57, R12 ;  /* 0x0000000c39347220 */ /* 0x000fe20000410000 */
[----:B---3--:R-:W-:-:S06]  /*17160*/  FMNMX.FTZ R48, R42, R47, !PT ;  /* 0x0000002f2a307209 */ /* 0x008fcc0007810000 */
[----:B------:R-:W3:Y:S08]  /*17170*/  MUFU.TANH R9, R9 ;  /* 0x0000000900097308 */ /* 0x000ef00000002400 */
[----:B------:R-:W1:Y:S01]  /*17180*/  MUFU.TANH R45, R45 ;  /* 0x0000002d002d7308 */ /* 0x000e620000002400 */
[-C--:B------:R-:W-:Y:S01]  /*17190*/  FMUL.FTZ R60, R60, R12.reuse ;  /* 0x0000000c3c3c7220 */ /* 0x080fe20000410000 */
[----:B------:R-:W-:-:S06]  /*171a0*/  FMUL.FTZ R18, R35, R12 ;  /* 0x0000000c23127220 */ /* 0x000fcc0000410000 */
[----:B------:R-:W1:Y:S01]  /*171b0*/  MUFU.TANH R13, R13 ;  /* 0x0000000d000d7308 */ /* 0x000e620000002400 */
[----:B0-----:R-:W-:Y:S01]  /*171c0*/  FMNMX.FTZ R47, R43, R48, !PT ;  /* 0x000000302b2f7209 */ /* 0x001fe20007810000 */
[----:B------:R-:W-:-:S06]  /*171d0*/  FMUL.FTZ R61, R61, R12 ;  /* 0x0000000c3d3d7220 */ /* 0x000fcc0000410000 */
[----:B------:R-:W0:Y:S01]  /*171e0*/  MUFU.TANH R46, R46 ;  /* 0x0000002e002e7308 */ /* 0x000e220000002400 */
[----:B------:R-:W-:Y:S01]  /*171f0*/  FMUL.FTZ R31, R50, R12 ;  /* 0x0000000c321f7220 */ /* 0x000fe20000410000 */
[----:B----4-:R-:W-:-:S06]  /*17200*/  FMNMX.FTZ R48, R8, R7, !PT ;  /* 0x0000000708307209 */ /* 0x010fcc0007810000 */
[----:B------:R-:W4:Y:S01]  /*17210*/  MUFU.TANH R14, R14 ;  /* 0x0000000e000e7308 */ /* 0x000f220000002400 */
[----:B--2---:R-:W-:-:S07]  /*17220*/  FMNMX.FTZ R50, R44, R47, !PT ;  /* 0x0000002f2c327209 */ /* 0x004fce0007810000 */
[----:B------:R-:W2:Y:S01]  /*17230*/  MUFU.TANH R52, R52 ;  /* 0x0000003400347308 */ /* 0x000ea20000002400 */
[----:B------:R-:W-:Y:S01]  /*17240*/  FMUL.FTZ R64, R64, R12 ;  /* 0x0000000c40407220 */ /* 0x000fe20000410000 */
[----:B---3--:R-:W-:-:S06]  /*17250*/  FMNMX.FTZ R48, R9, R48, !PT ;  /* 0x0000003009307209 */ /* 0x008fcc0007810000 */
[----:B------:R-:W3:Y:S01]  /*17260*/  MUFU.TANH R15, R15 ;  /* 0x0000000f000f7308 */ /* 0x000ee20000002400 */
[----:B-1----:R-:W-:Y:S01]  /*17270*/  FMNMX.FTZ R49, R45, R50, !PT ;  /* 0x000000322d317209 */ /* 0x002fe20007810000 */
[----:B------:R-:W-:-:S06]  /*17280*/  FMUL.FTZ R65, R65, R12 ;  /* 0x0000000c41417220 */ /* 0x000fcc0000410000 */
[----:B------:R-:W1:Y:S01]  /*17290*/  MUFU.TANH R73, R60 ;  /* 0x0000003c00497308 */ /* 0x000e620000002400 */
[----:B------:R-:W-:-:S07]  /*172a0*/  FMNMX.FTZ R47, R13, R48, !PT ;  /* 0x000000300d2f7209 */ /* 0x000fce0007810000 */
[----:B------:R-:W1:Y:S01]  /*172b0*/  MUFU.TANH R18, R18 ;  /* 0x0000001200127308 */ /* 0x000e620000002400 */
[----:B0-----:R-:W-:-:S07]  /*172c0*/  FMNMX.FTZ R49, R46, R49, !PT ;  /* 0x000000312e317209 */ /* 0x001fce0007810000 */
[----:B------:R-:W0:Y:S01]  /*172d0*/  MUFU.TANH R61, R61 ;  /* 0x0000003d003d7308 */ /* 0x000e220000002400 */
[----:B------:R-:W-:Y:S01]  /*172e0*/  FMUL.FTZ R68, R68, R12 ;  /* 0x0000000c44447220 */ /* 0x000fe20000410000 */
[----:B----4-:R-:W-:-:S06]  /*172f0*/  FMNMX.FTZ R48, R14, R47, !PT ;  /* 0x0000002f0e307209 */ /* 0x010fcc0007810000 */
[----:B------:R-:W4:Y:S01]  /*17300*/  MUFU.TANH R19, R19 ;  /* 0x0000001300137308 */ /* 0x000f220000002400 */
[----:B--2---:R-:W-:Y:S01]  /*17310*/  FMNMX.FTZ R50, R52, R49, !PT ;  /* 0x0000003134327209 */ /* 0x004fe20007810000 */
[----:B------:R-:W-:-:S06]  /*17320*/  FMUL.FTZ R69, R69, R12 ;  /* 0x0000000c45457220 */ /* 0x000fcc0000410000 */
[----:B------:R-:W2:Y:S01]  /*17330*/  MUFU.TANH R75, R64 ;  /* 0x00000040004b7308 */ /* 0x000ea20000002400 */
[----:B---3--:R-:W-:Y:S02]  /*17340*/  FMNMX.FTZ R47, R15, R48, !PT ;  /* 0x000000300f2f7209 */ /* 0x008fe40007810000 */
[----:B-1----:R-:W-:-:S05]  /*17350*/  FMNMX.FTZ R50, R73, R50, !PT ;  /* 0x0000003249327209 */ /* 0x002fca0007810000 */
[----:B------:R-:W1:Y:S01]  /*17360*/  MUFU.TANH R65, R65 ;  /* 0x0000004100417308 */ /* 0x000e620000002400 */
[----:B------:R-:W-:-:S07]  /*17370*/  FMNMX.FTZ R48, R18, R47, !PT ;  /* 0x0000002f12307209 */ /* 0x000fce0007810000 */
[----:B------:R-:W3:Y:S01]  /*17380*/  MUFU.TANH R24, R24 ;  /* 0x0000001800187308 */ /* 0x000ee20000002400 */
[----:B0-----:R-:W-:-:S07]  /*17390*/  FMNMX.FTZ R50, R61, R50, !PT ;  /* 0x000000323d327209 */ /* 0x001fce0007810000 */
[----:B------:R-:W0:Y:S01]  /*173a0*/  MUFU.TANH R77, R68 ;  /* 0x00000044004d7308 */ /* 0x000e220000002400 */
[----:B----4-:R-:W-:-:S07]  /*173b0*/  FMNMX.FTZ R49, R19, R48, !PT ;  /* 0x0000003013317209 */ /* 0x010fce0007810000 */
[----:B------:R-:W4:Y:S01]  /*173c0*/  MUFU.TANH R25, R25 ;  /* 0x0000001900197308 */ /* 0x000f220000002400 */
[----:B--2---:R-:W-:-:S07]  /*173d0*/  FMNMX.FTZ R48, R75, R50, !PT ;  /* 0x000000324b307209 */ /* 0x004fce0007810000 */
[----:B------:R-:W2:Y:S01]  /*173e0*/  MUFU.TANH R69, R69 ;  /* 0x0000004500457308 */ /* 0x000ea20000002400 */
[----:B------:R-:W-:-:S07]  /*173f0*/  FMUL.FTZ R35, R54, R12 ;  /* 0x0000000c36237220 */ /* 0x000fce0000410000 */
[----:B------:R-:W2:Y:S01]  /*17400*/  MUFU.TANH R26, R26 ;  /* 0x0000001a001a7308 */ /* 0x000ea20000002400 */
[----:B-1----:R-:W-:Y:S01]  /*17410*/  FMNMX.FTZ R54, R65, R48, !PT ;  /* 0x0000003041367209 */ /* 0x002fe20007810000 */
[----:B------:R-:W-:Y:S01]  /*17420*/  FMUL.FTZ R32, R51, R12 ;  /* 0x0000000c33207220 */ /* 0x000fe20000410000 */
[----:B---3--:R-:W-:-:S05]  /*17430*/  FMNMX.FTZ R50, R24, R49, !PT ;  /* 0x0000003118327209 */ /* 0x008fca0007810000 */
[----:B------:R-:W1:Y:S01]  /*17440*/  MUFU.TANH R27, R27 ;  /* 0x0000001b001b7308 */ /* 0x000e620000002400 */
[----:B0-----:R-:W-:Y:S02]  /*17450*/  FMNMX.FTZ R54, R77, R54, !PT ;  /* 0x000000364d367209 */ /* 0x001fe40007810000 */
[----:B----4-:R-:W-:-:S05]  /*17460*/  FMNMX.FTZ R49, R25, R50, !PT ;  /* 0x0000003219317209 */ /* 0x010fca0007810000 */
[----:B------:R-:W0:Y:S01]  /*17470*/  MUFU.TANH R28, R28 ;  /* 0x0000001c001c7308 */ /* 0x000e220000002400 */
[----:B--2---:R-:W-:Y:S01]  /*17480*/  FMNMX.FTZ R57, R69, R54, !PT ;  /* 0x0000003645397209 */ /* 0x004fe20007810000 */
[----:B------:R-:W-:Y:S01]  /*17490*/  FMUL.FTZ R36, R55, R12 ;  /* 0x0000000c37247220 */ /* 0x000fe20000410000 */
[----:B------:R-:W-:-:S05]  /*174a0*/  FMNMX.FTZ R50, R26, R49, !PT ;  /* 0x000000311a327209 */ /* 0x000fca0007810000 */
[----:B------:R-:W2:Y:S01]  /*174b0*/  MUFU.TANH R31, R31 ;  /* 0x0000001f001f7308 */ /* 0x000ea20000002400 */
[----:B-1----:R-:W-:Y:S01]  /*174c0*/  FMNMX.FTZ R51, R27, R50, !PT ;  /* 0x000000321b337209 */ /* 0x002fe20007810000 */
[----:B------:R-:W1:Y:S06]  /*174d0*/  SHFL.BFLY PT, R56, R57, 0x2, 0x1f ;  /* 0x0c401f0039387f89 */ /* 0x000e6c00000e0000 */
[----:B------:R-:W3:Y:S01]  /*174e0*/  MUFU.TANH R32, R32 ;  /* 0x0000002000207308 */ /* 0x000ee20000002400 */
[----:B------:R-:W-:Y:S01]  /*174f0*/  FMUL.FTZ R41, R58, R12 ;  /* 0x0000000c3a297220 */ /* 0x000fe20000410000 */
[----:B0-----:R-:W-:-:S06]  /*17500*/  FMNMX.FTZ R54, R28, R51, !PT ;  /* 0x000000331c367209 */ /* 0x001fcc0007810000 */
[----:B------:R-:W0:Y:S01]  /*17510*/  MUFU.TANH R35, R35 ;  /* 0x0000002300237308 */ /* 0x000e220000002400 */
[----:B------:R-:W-:Y:S01]  /*17520*/  FMUL.FTZ R47, R59, R12 ;  /* 0x0000000c3b2f7220 */ /* 0x000fe20000410000 */
[----:B--2---:R-:W-:-:S06]  /*17530*/  FMNMX.FTZ R51, R31, R54, !PT ;  /* 0x000000361f337209 */ /* 0x004fcc0007810000 */
[----:B------:R-:W2:Y:S01]  /*17540*/  MUFU.TANH R36, R36 ;  /* 0x0000002400247308 */ /* 0x000ea20000002400 */
[----:B------:R-:W-:Y:S01]  /*17550*/  FMUL.FTZ R48, R62, R12 ;  /* 0x0000000c3e307220 */ /* 0x000fe20000410000 */
[----:B---3--:R-:W-:-:S06]  /*17560*/  FMNMX.FTZ R54, R32, R51, !PT ;  /* 0x0000003320367209 */ /* 0x008fcc0007810000 */
        /* <DEDUP_REMOVED lines=10> */
[----:B-1----:R-:W-:Y:S01]  /*17610*/  FMNMX.FTZ R56, R57, R56, !PT ;  /* 0x0000003839387209 */ /* 0x002fe20007810000 */
[----:B------:R-:W-:Y:S01]  /*17620*/  FMUL.FTZ R53, R70, R12 ;  /* 0x0000000c46357220 */ /* 0x000fe20000410000 */
[----:B0-----:R-:W-:-:S05]  /*17630*/  FMNMX.FTZ R55, R47, R54, !PT ;  /* 0x000000362f377209 */ /* 0x001fca0007810000 */
[----:B------:R-:W0:Y:S01]  /*17640*/  MUFU.TANH R50, R50 ;  /* 0x0000003200327308 */ /* 0x000e220000002400 */
[----:B------:R-:W1:Y:S01]  /*17650*/  SHFL.BFLY PT, R63, R56, 0x1, 0x1f ;  /* 0x0c201f00383f7f89 */ /* 0x000e6200000e0000 */
[----:B------:R-:W-:Y:S01]  /*17660*/  FMUL.FTZ R12, R71, R12 ;  /* 0x0000000c470c7220 */ /* 0x000fe20000410000 */
[----:B--2---:R-:W-:-:S05]  /*17670*/  FMNMX.FTZ R54, R48, R55, !PT ;  /* 0x0000003730367209 */ /* 0x004fca0007810000 */
[----:B------:R-:W2:Y:S01]  /*17680*/  MUFU.TANH R51, R51 ;  /* 0x0000003300337308 */ /* 0x000ea20000002400 */
[----:B---3--:R-:W-:-:S07]  /*17690*/  FMNMX.FTZ R55, R49, R54, !PT ;  /* 0x0000003631377209 */ /* 0x008fce0007810000 */
[----:B------:R-:W3:Y:S01]  /*176a0*/  MUFU.TANH R53, R53 ;  /* 0x0000003500357308 */ /* 0x000ee20000002400 */
[----:B0-----:R-:W-:-:S07]  /*176b0*/  FMNMX.FTZ R54, R50, R55, !PT ;  /* 0x0000003732367209 */ /* 0x001fce0007810000 */
[----:B------:R-:W0:Y:S01]  /*176c0*/  MUFU.TANH R12, R12 ;  /* 0x0000000c000c7308 */ /* 0x000e220000002400 */
[----:B--2---:R-:W-:Y:S01]  /*176d0*/  FMNMX.FTZ R54, R51, R54, !PT ;  /* 0x0000003633367209 */ /* 0x004fe20007810000 */
[----:B------:R-:W-:Y:S01]  /*176e0*/  IMAD.U32 R58, RZ, RZ, UR4 ;  /* 0x00000004ff3a7e24 */ /* 0x000fe2000f8e00ff */
[----:B-1----:R-:W-:Y:S01]  /*176f0*/  FMNMX.FTZ R63, R56, R63, !PT ;  /* 0x0000003f383f7209 */ /* 0x002fe20007810000 */
[----:B------:R-:W-:Y:S01]  /*17700*/  IMAD.U32 R59, RZ, RZ, UR5 ;  /* 0x00000005ff3b7e24 */ /* 0x000fe2000f8e00ff */
[----:B---3--:R-:W-:Y:S01]  /*17710*/  FMNMX.FTZ R55, R53, R54, !PT ;  /* 0x0000003635377209 */ /* 0x008fe20007810000 */
[----:B------:R-:W-:Y:S03]  /*17720*/  ST.E desc[UR42][R16.64+0x440], R57 ;  /* 0x0004403910007985 */ /* 0x000fe6000c10192a */
[----:B0-----:R-:W-:-:S05]  /*17730*/  FMNMX.FTZ R55, R12, R55, !PT ;  /* 0x000000370c377209 */ /* 0x001fca0007810000 */
[----:B------:R-:W-:Y:S04]  /*17740*/  ST.E desc[UR42][R58.64], R55 ;  /* 0x000000373a007985 */ /* 0x000fe8000c10192a */
[----:B------:R-:W-:Y:S04]  /*17750*/  ST.E desc[UR42][R16.64+0x440], R63 ;  /* 0x0004403f10007985 */ /* 0x000fe8000c10192a */
[----:B------:R-:W2:Y:S04]  /*17760*/  LD.E R54, desc[UR42][R58.64] ;  /* 0x0000002a3a367980 */ /* 0x000ea8000c101900 */
[----:B--2---:R-:W0:Y:S02]  /*17770*/  SHFL.BFLY PT, R67, R54, 0x2, 0x1f ;  /* 0x0c401f0036437f89 */ /* 0x004e2400000e0000 */
[----:B0-----:R-:W-:-:S05]  /*17780*/  FMNMX.FTZ R67, R54, R67, !PT ;  /* 0x0000004336437209 */ /* 0x001fca0007810000 */
[----:B------:R-:W0:Y:S02]  /*17790*/  SHFL.BFLY PT, R56, R67, 0x1, 0x1f ;  /* 0x0c201f0043387f89 */ /* 0x000e2400000e0000 */
[----:B0-----:R-:W-:-:S05]  /*177a0*/  FMNMX.FTZ R71, R67, R56, !PT ;  /* 0x0000003843477209 */ /* 0x001fca0007810000 */
[----:B------:R0:W-:Y:S04]  /*177b0*/  ST.E desc[UR42][R58.64], R71 ;  /* 0x000000473a007985 */ /* 0x0001e8000c10192a */
[----:B------:R-:W2:Y:S04]  /*177c0*/  LD.E R56, desc[UR42][R16.64+0x460] ;  /* 0x0004602a10387980 */ /* 0x000ea8000c101900 */
[----:B------:R-:W3:Y:S04]  /*177d0*/  LD.E R79, desc[UR42][R16.64+0x440] ;  /* 0x0004402a104f7980 */ /* 0x000ee8000c101900 */
[----:B------:R-:W4:Y:S04]  /*177e0*/  LD.E R60, desc[UR42][R16.64+0x450] ;  /* 0x0004502a103c7980 */ /* 0x000f28000c101900 */
[----:B------:R-:W4:Y:S04]  /*177f0*/  LD.E R62, desc[UR42][R16.64+0x454] ;  /* 0x0004542a103e7980 */ /* 0x000f28000c101900 */
[----:B------:R-:W4:Y:S01]  /*17800*/  LD.E R55, desc[UR42][R16.64+0x230] ;  /* 0x0002302a10377980 */ /* 0x000f22000c101900 */
[----:B------:R-:W-:Y:S01]  /*17810*/  FADD.FTZ R7, R7, -R71 ;  /* 0x8000004707077221 */ /* 0x000fe20000010000 */
[----:B------:R-:W-:-:S04]  /*17820*/  UIADD3 UR4, UP0, UR37, 0x230, URZ ;  /* 0x0000023025047890 */ /* 0x000fc8000ff1e03f */
[----:B------:R-:W-:Y:S02]  /*17830*/  ULOP3.LUT UR6, UR4, 0x4, URZ, 0xfc, !UPT ;  /* 0x0000000404067892 */ /* 0x000fe4000f8efc3f */
[----:B------:R-:W-:Y:S01]  /*17840*/  UIADD3.X UR5, URZ, UR36, URZ, UP0, !UPT ;  /* 0x000000243f057290 */ /* 0x000fe200087fe43f */
[----:B--2---:R-:W-:Y:S01]  /*17850*/  FMUL.FTZ R54, R56, R7 ;  /* 0x0000000738367220 */ /* 0x004fe20000410000 */
[-C--:B0-----:R-:W-:Y:S01]  /*17860*/  FMUL.FTZ R71, R71, R56.reuse ;  /* 0x0000003847477220 */ /* 0x081fe20000410000 */
[----:B---3--:R-:W-:Y:S01]  /*17870*/  FADD.FTZ R7, R6, -R79 ;  /* 0x8000004f06077221 */ /* 0x008fe20000010000 */
[-C--:B------:R-:W-:Y:S02]  /*17880*/  FMUL.FTZ R79, R79, R56.reuse ;  /* 0x000000384f4f7220 */ /* 0x080fe40000410000 */
[-C--:B------:R-:W-:Y:S01]  /*17890*/  FFMA.FTZ R169, R8, R56.reuse, -R71 ;  /* 0x0000003808a97223 */ /* 0x080fe20000010847 */
[-C--:B------:R-:W-:Y:S01]  /*178a0*/  FMUL.FTZ R7, R7, R56.reuse ;  /* 0x0000003807077220 */ /* 0x080fe20000410000 */
[-CC-:B------:R-:W-:Y:S01]  /*178b0*/  FFMA.FTZ R168, R11, R56.reuse, -R79.reuse ;  /* 0x000000380ba87223 */ /* 0x180fe2000001084f */
[-CC-:B------:R-:W-:Y:S01]  /*178c0*/  FFMA.FTZ R57, R10, R56.reuse, -R79.reuse ;  /* 0x000000380a397223 */ /* 0x180fe2000001084f */
[-C--:B------:R-:W-:Y:S01]  /*178d0*/  FFMA.FTZ R232, R30, R56.reuse, -R79 ;  /* 0x000000381ee87223 */ /* 0x080fe2000001084f */
[-C--:B------:R-:W-:Y:S01]  /*178e0*/  FFMA.FTZ R30, R9, R56.reuse, -R71 ;  /* 0x00000038091e7223 */ /* 0x080fe20000010847 */
[----:B------:R-:W-:Y:S01]  /*178f0*/  MUFU.EX2 R54, R54 ;  /* 0x0000003600367308 */ /* 0x000fe20000000800 */
[-C--:B------:R-:W-:Y:S01]  /*17900*/  FFMA.FTZ R170, R20, R56.reuse, -R79 ;  /* 0x0000003814aa7223 */ /* 0x080fe2000001084f */
[----:B------:R-:W-:-:S06]  /*17910*/  FFMA.FTZ R171, R13, R56, -R71 ;  /* 0x000000380dab7223 */ /* 0x000fcc0000010847 */
[----:B------:R-:W-:Y:S01]  /*17920*/  MUFU.EX2 R7, R7 ;  /* 0x0000000700077308 */ /* 0x000fe20000000800 */
[----:B------:R-:W-:-:S07]  /*17930*/  FFMA.FTZ R59, R21, R56, -R79 ;  /* 0x00000038153b7223 */ /* 0x000fce000001084f */
[----:B------:R-:W4:Y:S01]  /*17940*/  MUFU.EX2 R168, R168 ;  /* 0x000000a800a87308 */ /* 0x000f220000000800 */
[----:B------:R-:W-:-:S07]  /*17950*/  FFMA.FTZ R14, R14, R56, -R71 ;  /* 0x000000380e0e7223 */ /* 0x000fce0000010847 */
[----:B------:R-:W0:Y:S01]  /*17960*/  MUFU.EX2 R169, R169 ;  /* 0x000000a900a97308 */ /* 0x000e220000000800 */
[----:B------:R-:W-:-:S07]  /*17970*/  FFMA.FTZ R231, R29, R56, -R79 ;  /* 0x000000381de77223 */ /* 0x000fce000001084f */
[----:B------:R-:W1:Y:S01]  /*17980*/  MUFU.EX2 R57, R57 ;  /* 0x0000003900397308 */ /* 0x000e620000000800 */
[----:B------:R-:W-:-:S07]  /*17990*/  FFMA.FTZ R229, R15, R56, -R71 ;  /* 0x000000380fe57223 */ /* 0x000fce0000010847 */
[----:B------:R-:W2:Y:S01]  /*179a0*/  MUFU.EX2 R30, R30 ;  /* 0x0000001e001e7308 */ /* 0x000ea20000000800 */
[----:B------:R-:W-:-:S07]  /*179b0*/  FFMA.FTZ R230, R18, R56, -R71 ;  /* 0x0000003812e67223 */ /* 0x000fce0000010847 */
[----:B------:R-:W3:Y:S08]  /*179c0*/  MUFU.EX2 R170, R170 ;  /* 0x000000aa00aa7308 */ /* 0x000ef00000000800 */
[----:B------:R-:W3:Y:S01]  /*179d0*/  MUFU.EX2 R171, R171 ;  /* 0x000000ab00ab7308 */ /* 0x000ee20000000800 */
[----:B----4-:R-:W-:Y:S01]  /*179e0*/  FFMA.FTZ R60, R7, R60, R168 ;  /* 0x0000003c073c7223 */ /* 0x010fe200000100a8 */
[----:B------:R-:W-:-:S06]  /*179f0*/  FFMA.FTZ R225, R33, R56, -R79 ;  /* 0x0000003821e17223 */ /* 0x000fcc000001084f */
[----:B------:R-:W4:Y:S01]  /*17a00*/  MUFU.EX2 R59, R59 ;  /* 0x0000003b003b7308 */ /* 0x000f220000000800 */
[----:B0-----:R-:W-:Y:S01]  /*17a10*/  FFMA.FTZ R9, R54, R62, R169 ;  /* 0x0000003e36097223 */ /* 0x001fe200000100a9 */
[----:B------:R-:W-:-:S06]  /*17a20*/  FFMA.FTZ R218, R19, R56, -R71 ;  /* 0x0000003813da7223 */ /* 0x000fcc0000010847 */
[----:B------:R-:W0:Y:S01]  /*17a30*/  MUFU.EX2 R14, R14 ;  /* 0x0000000e000e7308 */ /* 0x000e220000000800 */
[----:B-1----:R-:W-:Y:S01]  /*17a40*/  FADD.FTZ R11, R57, R60 ;  /* 0x0000003c390b7221 */ /* 0x002fe20000010000 */
[----:B------:R-:W-:-:S06]  /*17a50*/  FFMA.FTZ R228, R34, R56, -R79 ;  /* 0x0000003822e47223 */ /* 0x000fcc000001084f */
[----:B------:R-:W1:Y:S01]  /*17a60*/  MUFU.EX2 R231, R231 ;  /* 0x000000e700e77308 */ /* 0x000e620000000800 */
[----:B--2---:R-:W-:Y:S01]  /*17a70*/  FADD.FTZ R6, R30, R9 ;  /* 0x000000091e067221 */ /* 0x004fe20000010000 */
[----:B------:R-:W-:-:S06]  /*17a80*/  FFMA.FTZ R219, R24, R56, -R71 ;  /* 0x0000003818db7223 */ /* 0x000fcc0000010847 */
[----:B------:R-:W2:Y:S01]  /*17a90*/  MUFU.EX2 R229, R229 ;  /* 0x000000e500e57308 */ /* 0x000ea20000000800 */
[----:B---3--:R-:W-:Y:S01]  /*17aa0*/  FADD.FTZ R8, R170, R11 ;  /* 0x0000000baa087221 */ /* 0x008fe20000010000 */
[----:B------:R-:W-:-:S06]  /*17ab0*/  FFMA.FTZ R216, R37, R56, -R79 ;  /* 0x0000003825d87223 */ /* 0x000fcc000001084f */
[----:B------:R-:W3:Y:S01]  /*17ac0*/  MUFU.EX2 R232, R232 ;  /* 0x000000e800e87308 */ /* 0x000ee20000000800 */
[----:B------:R-:W-:Y:S01]  /*17ad0*/  FADD.FTZ R9, R171, R6 ;  /* 0x00000006ab097221 */ /* 0x000fe20000010000 */
[----:B------:R-:W-:-:S06]  /*17ae0*/  FFMA.FTZ R214, R25, R56, -R71 ;  /* 0x0000003819d67223 */ /* 0x000fcc0000010847 */
[----:B------:R-:W3:Y:S01]  /*17af0*/  MUFU.EX2 R230, R230 ;  /* 0x000000e600e67308 */ /* 0x000ee20000000800 */
[----:B----4-:R-:W-:Y:S01]  /*17b00*/  FADD.FTZ R8, R59, R8 ;  /* 0x000000083b087221 */ /* 0x010fe20000010000 */
[----:B------:R-:W-:-:S06]  /*17b10*/  FFMA.FTZ R217, R38, R56, -R79 ;  /* 0x0000003826d97223 */ /* 0x000fcc000001084f */
[----:B------:R-:W4:Y:S01]  /*17b20*/  MUFU.EX2 R225, R225 ;  /* 0x000000e100e17308 */ /* 0x000f220000000800 */
[----:B0-----:R-:W-:Y:S01]  /*17b30*/  FADD.FTZ R6, R14, R9 ;  /* 0x000000090e067221 */ /* 0x001fe20000010000 */
        /* <DEDUP_REMOVED lines=57> */
[----:B--2---:R-:W-:-:S06]  /*17ed0*/  FADD.FTZ R9, R206, R9 ;  /* 0x00000009ce097221 */ /* 0x004fcc0000010000 */
[----:B------:R-:W1:Y:S01]  /*17ee0*/  MUFU.EX2 R198, R198 ;  /* 0x000000c600c67308 */ /* 0x000e620000000800 */
[-C--:B------:R-:W-:Y:S01]  /*17ef0*/  FFMA.FTZ R194, R61, R56.reuse, -R79 ;  /* 0x000000383dc27223 */ /* 0x080fe2000001084f */
[----:B------:R-:W-:-:S06]  /*17f00*/  FFMA.FTZ R191, R49, R56, -R71 ;  /* 0x0000003831bf7223 */ /* 0x000fcc0000010847 */
[----:B------:R-:W2:Y:S01]  /*17f10*/  MUFU.EX2 R196, R196 ;  /* 0x000000c400c47308 */ /* 0x000ea20000000800 */
[----:B---3--:R-:W-:Y:S01]  /*17f20*/  FADD.FTZ R11, R203, R6 ;  /* 0x00000006cb0b7221 */ /* 0x008fe20000010000 */
[----:B------:R-:W-:-:S06]  /*17f30*/  FADD.FTZ R9, R200, R9 ;  /* 0x00000009c8097221 */ /* 0x000fcc0000010000 */
[----:B------:R-:W3:Y:S01]  /*17f40*/  MUFU.EX2 R199, R199 ;  /* 0x000000c700c77308 */ /* 0x000ee20000000800 */
[-C--:B------:R-:W-:Y:S01]  /*17f50*/  FFMA.FTZ R187, R75, R56.reuse, -R79 ;  /* 0x000000384bbb7223 */ /* 0x080fe2000001084f */
[----:B------:R-:W-:-:S06]  /*17f60*/  FFMA.FTZ R185, R50, R56, -R71 ;  /* 0x0000003832b97223 */ /* 0x000fcc0000010847 */
[----:B------:R-:W3:Y:S01]  /*17f70*/  MUFU.EX2 R197, R197 ;  /* 0x000000c500c57308 */ /* 0x000ee20000000800 */
[----:B----4-:R-:W-:Y:S01]  /*17f80*/  FADD.FTZ R11, R204, R11 ;  /* 0x0000000bcc0b7221 */ /* 0x010fe20000010000 */
[----:B0-----:R-:W-:-:S06]  /*17f90*/  FADD.FTZ R9, R202, R9 ;  /* 0x00000009ca097221 */ /* 0x001fcc0000010000 */
[----:B------:R-:W0:Y:S01]  /*17fa0*/  MUFU.EX2 R195, R195 ;  /* 0x000000c300c37308 */ /* 0x000e220000000800 */
[-C--:B------:R-:W-:Y:S01]  /*17fb0*/  FFMA.FTZ R189, R65, R56.reuse, -R79 ;  /* 0x0000003841bd7223 */ /* 0x080fe2000001084f */
[----:B------:R-:W-:-:S06]  /*17fc0*/  FFMA.FTZ R186, R51, R56, -R71 ;  /* 0x0000003833ba7223 */ /* 0x000fcc0000010847 */
[----:B------:R-:W4:Y:S01]  /*17fd0*/  MUFU.EX2 R190, R190 ;  /* 0x000000be00be7308 */ /* 0x000f220000000800 */
        /* <DEDUP_REMOVED lines=12> */
[----:B0-----:R-:W-:Y:S01]  /*180a0*/  FADD.FTZ R11, R195, R6 ;  /* 0x00000006c30b7221 */ /* 0x001fe20000010000 */
[----:B----4-:R-:W-:-:S06]  /*180b0*/  FADD.FTZ R6, R190, R9 ;  /* 0x00000009be067221 */ /* 0x010fcc0000010000 */
[----:B------:R-:W0:Y:S08]  /*180c0*/  MUFU.EX2 R189, R189 ;  /* 0x000000bd00bd7308 */ /* 0x000e300000000800 */
[----:B------:R-:W4:Y:S01]  /*180d0*/  MUFU.EX2 R186, R186 ;  /* 0x000000ba00ba7308 */ /* 0x000f220000000800 */
[----:B-1----:R-:W-:Y:S01]  /*180e0*/  FADD.FTZ R8, R194, R11 ;  /* 0x0000000bc2087221 */ /* 0x002fe20000010000 */
[----:B--2---:R-:W-:-:S06]  /*180f0*/  FADD.FTZ R6, R191, R6 ;  /* 0x00000006bf067221 */ /* 0x004fcc0000010000 */
[----:B------:R-:W1:Y:S08]  /*18100*/  MUFU.EX2 R20, R20 ;  /* 0x0000001400147308 */ /* 0x000e700000000800 */
[----:B------:R-:W2:Y:S01]  /*18110*/  MUFU.EX2 R18, R18 ;  /* 0x0000001200127308 */ /* 0x000ea20000000800 */
[----:B---3--:R-:W-:Y:S01]  /*18120*/  FADD.FTZ R8, R187, R8 ;  /* 0x00000008bb087221 */ /* 0x008fe20000010000 */
[----:B------:R-:W-:-:S06]  /*18130*/  FADD.FTZ R9, R185, R6 ;  /* 0x00000006b9097221 */ /* 0x000fcc0000010000 */
[----:B------:R-:W3:Y:S08]  /*18140*/  MUFU.EX2 R21, R21 ;  /* 0x0000001500157308 */ /* 0x000ef00000000800 */
[----:B------:R-:W3:Y:S01]  /*18150*/  MUFU.EX2 R19, R19 ;  /* 0x0000001300137308 */ /* 0x000ee20000000800 */
[----:B0-----:R-:W-:Y:S01]  /*18160*/  FADD.FTZ R11, R189, R8 ;  /* 0x00000008bd0b7221 */ /* 0x001fe20000010000 */
[----:B----4-:R-:W-:-:S03]  /*18170*/  FADD.FTZ R9, R186, R9 ;  /* 0x00000009ba097221 */ /* 0x010fc60000010000 */
[----:B-1----:R-:W-:Y:S01]  /*18180*/  FADD.FTZ R6, R20, R11 ;  /* 0x0000000b14067221 */ /* 0x002fe20000010000 */
[----:B--2---:R-:W-:Y:S01]  /*18190*/  FADD.FTZ R8, R18, R9 ;  /* 0x0000000912087221 */ /* 0x004fe20000010000 */
[----:B------:R-:W-:Y:S01]  /*181a0*/  FMUL.FTZ R55, R7, R55 ;  /* 0x0000003707377220 */ /* 0x000fe20000410000 */
[----:B------:R-:W-:Y:S02]  /*181b0*/  IMAD.U32 R10, RZ, RZ, UR6 ;  /* 0x00000006ff0a7e24 */ /* 0x000fe4000f8e00ff */
[----:B---3--:R-:W-:Y:S01]  /*181c0*/  FADD.FTZ R9, R21, R6 ;  /* 0x0000000615097221 */ /* 0x008fe20000010000 */
[----:B------:R-:W-:Y:S01]  /*181d0*/  IMAD.U32 R11, RZ, RZ, UR5 ;  /* 0x00000005ff0b7e24 */ /* 0x000fe2000f8e00ff */
[----:B------:R-:W-:Y:S01]  /*181e0*/  ST.E desc[UR42][R16.64+0x230], R55 ;  /* 0x0002303710007985 */ /* 0x000fe2000c10192a */
[----:B------:R-:W-:-:S03]  /*181f0*/  FADD.FTZ R13, R19, R8 ;  /* 0x00000008130d7221 */ /* 0x000fc60000010000 */
[----:B------:R-:W-:Y:S04]  /*18200*/  ST.E desc[UR42][R16.64+0x450], R9 ;  /* 0x0004500910007985 */ /* 0x000fe8000c10192a */
[----:B------:R0:W-:Y:S04]  /*18210*/  ST.E desc[UR42][R16.64+0x454], R13 ;  /* 0x0004540d10007985 */ /* 0x0001e8000c10192a */
[----:B------:R-:W2:Y:S02]  /*18220*/  LD.E R6, desc[UR42][R10.64] ;  /* 0x0000002a0a067980 */ /* 0x000ea4000c101900 */
[----:B--2---:R-:W-:-:S05]  /*18230*/  FMUL.FTZ R15, R7, R6 ;  /* 0x00000006070f7220 */ /* 0x004fca0000410000 */
[----:B------:R1:W-:Y:S04]  /*18240*/  ST.E desc[UR42][R10.64], R15 ;  /* 0x0000000f0a007985 */ /* 0x0003e8000c10192a */
[----:B------:R-:W0:Y:S04]  /*18250*/  LD.E R8, desc[UR42][R16.64+0x244] ;  /* 0x0002442a10087980 */ /* 0x000e28000c101900 */
[----:B------:R-:W2:Y:S04]  /*18260*/  LD.E R6, desc[UR42][R16.64+0x240] ;  /* 0x0002402a10067980 */ /* 0x000ea8000c101900 */
[----:B------:R-:W3:Y:S04]  /*18270*/  LD.E R144, desc[UR42][R16.64+0x424] ;  /* 0x0004242a10907980 */ /* 0x000ee8000c101900 */
[----:B------:R-:W1:Y:S04]  /*18280*/  LD.E R12, desc[UR42][R16.64+0x250] ;  /* 0x0002502a100c7980 */ /* 0x000e68000c101900 */
        /* <DEDUP_REMOVED lines=58> */
[----:B------:R-:W-:Y:S01]  /*18630*/  ULOP3.LUT UR6, UR4, 0x8, URZ, 0xfc, !UPT ;  /* 0x0000000804067892 */ /* 0x000fe2000f8efc3f */
[C---:B0-----:R-:W-:Y:S01]  /*18640*/  FMUL.FTZ R13, R7.reuse, R8 ;  /* 0x00000008070d7220 */ /* 0x041fe20000410000 */
[----:B--2---:R-:W-:-:S04]  /*18650*/  FMUL.FTZ R9, R7, R6 ;  /* 0x0000000607097220 */ /* 0x004fc80000410000 */
[----:B------:R0:W-:Y:S01]  /*18660*/  ST.E desc[UR42][R16.64+0x244], R13 ;  /* 0x0002440d10007985 */ /* 0x0001e2000c10192a */
[----:B---3--:R-:W-:-:S03]  /*18670*/  FMUL.FTZ R33, R7, R144 ;  /* 0x0000009007217220 */ /* 0x008fc60000410000 */
[----:B------:R2:W-:Y:S01]  /*18680*/  ST.E desc[UR42][R16.64+0x240], R9 ;  /* 0x0002400910007985 */ /* 0x0005e2000c10192a */
[C---:B-1----:R-:W-:Y:S01]  /*18690*/  FMUL.FTZ R15, R7.reuse, R12 ;  /* 0x0000000c070f7220 */ /* 0x042fe20000410000 */
[C---:B----4-:R-:W-:Y:S01]  /*186a0*/  FMUL.FTZ R25, R7.reuse, R24 ;  /* 0x0000001807197220 */ /* 0x050fe20000410000 */
[C---:B------:R-:W-:Y:S01]  /*186b0*/  FMUL.FTZ R27, R7.reuse, R26 ;  /* 0x0000001a071b7220 */ /* 0x040fe20000410000 */
[C---:B0-----:R-:W-:Y:S01]  /*186c0*/  FMUL.FTZ R13, R7.reuse, R36 ;  /* 0x00000024070d7220 */ /* 0x041fe20000410000 */
[C---:B--2---:R-:W-:Y:S01]  /*186d0*/  FMUL.FTZ R9, R7.reuse, R34 ;  /* 0x0000002207097220 */ /* 0x044fe20000410000 */
[----:B------:R0:W-:Y:S01]  /*186e0*/  ST.E desc[UR42][R16.64+0x424], R33 ;  /* 0x0004242110007985 */ /* 0x0001e2000c10192a */
[----:B------:R-:W-:-:S03]  /*186f0*/  FMUL.FTZ R29, R7, R28 ;  /* 0x0000001c071d7220 */ /* 0x000fc60000410000 */
[----:B------:R1:W-:Y:S01]  /*18700*/  ST.E desc[UR42][R16.64+0x250], R15 ;  /* 0x0002500f10007985 */ /* 0x0003e2000c10192a */
[----:B------:R-:W-:-:S03]  /*18710*/  FMUL.FTZ R31, R7, R32 ;  /* 0x00000020071f7220 */ /* 0x000fc60000410000 */
[----:B------:R2:W-:Y:S04]  /*18720*/  ST.E desc[UR42][R16.64+0x254], R25 ;  /* 0x0002541910007985 */ /* 0x0005e8000c10192a */
[----:B------:R3:W-:Y:S01]  /*18730*/  ST.E desc[UR42][R16.64+0x260], R27 ;  /* 0x0002601b10007985 */ /* 0x0007e2000c10192a */
[C---:B0-----:R-:W-:Y:S01]  /*18740*/  FMUL.FTZ R33, R7.reuse, R38 ;  /* 0x0000002607217220 */ /* 0x041fe20000410000 */
[C---:B------:R-:W-:Y:S02]  /*18750*/  FMUL.FTZ R35, R7.reuse, R40 ;  /* 0x0000002807237220 */ /* 0x040fe40000410000 */
        /* <DEDUP_REMOVED lines=79> */
[----:B------:R0:W-:Y:S01]  /*18c50*/  ST.E desc[UR42][R16.64+0x394], R15 ;  /* 0x0003940f10007985 */ /* 0x0001e2000c10192a */
[C---:B------:R-:W-:Y:S01]  /*18c60*/  FMUL.FTZ R37, R7.reuse, R142 ;  /* 0x0000008e07257220 */ /* 0x040fe20000410000 */
[----:B------:R-:W-:Y:S02]  /*18c70*/  IMAD.U32 R8, RZ, RZ, UR6 ;  /* 0x00000006ff087e24 */ /* 0x000fe4000f8e00ff */
        /* <DEDUP_REMOVED lines=15> */
[----:B---3--:R-:W-:Y:S01]  /*18d70*/  FMUL.FTZ R13, R7, R136 ;  /* 0x00000088070d7220 */ /* 0x008fe20000410000 */
[----:B0-----:R-:W-:Y:S01]  /*18d80*/  IMAD.U32 R9, RZ, RZ, UR5 ;  /* 0x00000005ff097e24 */ /* 0x001fe2000f8e00ff */
[----:B------:R0:W-:Y:S04]  /*18d90*/  ST.E desc[UR42][R16.64+0x3e0], R15 ;  /* 0x0003e00f10007985 */ /* 0x0001e8000c10192a */
[----:B------:R1:W-:Y:S04]  /*18da0*/  ST.E desc[UR42][R16.64+0x3e4], R25 ;  /* 0x0003e41910007985 */ /* 0x0003e8000c10192a */
[----:B------:R-:W-:Y:S04]  /*18db0*/  ST.E desc[UR42][R16.64+0x3f0], R29 ;  /* 0x0003f01d10007985 */ /* 0x000fe8000c10192a */
[----:B------:R-:W-:Y:S04]  /*18dc0*/  ST.E desc[UR42][R16.64+0x3f4], R31 ;  /* 0x0003f41f10007985 */ /* 0x000fe8000c10192a */
[----:B------:R-:W-:Y:S04]  /*18dd0*/  ST.E desc[UR42][R16.64+0x400], R27 ;  /* 0x0004001b10007985 */ /* 0x000fe8000c10192a */
[----:B------:R2:W-:Y:S04]  /*18de0*/  ST.E desc[UR42][R16.64+0x404], R13 ;  /* 0x0004040d10007985 */ /* 0x0005e8000c10192a */
[----:B------:R3:W-:Y:S04]  /*18df0*/  ST.E desc[UR42][R16.64+0x410], R33 ;  /* 0x0004102110007985 */ /* 0x0007e8000c10192a */
[----:B------:R4:W-:Y:S04]  /*18e00*/  ST.E desc[UR42][R16.64+0x414], R35 ;  /* 0x0004142310007985 */ /* 0x0009e8000c10192a */
[----:B------:R-:W-:Y:S04]  /*18e10*/  ST.E desc[UR42][R16.64+0x420], R37 ;  /* 0x0004202510007985 */ /* 0x000fe8000c10192a */
[----:B0-----:R-:W2:Y:S01]  /*18e20*/  LD.E R15, desc[UR42][R8.64] ;  /* 0x0000002a080f7980 */ /* 0x001ea2000c101900 */
[----:B------:R-:W-:Y:S01]  /*18e30*/  ULOP3.LUT UR4, UR4, 0xc, URZ, 0xfc, !UPT ;  /* 0x0000000c04047892 */ /* 0x000fe2000f8efc3f */
[----:B------:R-:W-:-:S05]  /*18e40*/  IMAD.U32 R7, RZ, RZ, UR5 ;  /* 0x00000005ff077e24 */ /* 0x000fca000f8e00ff */
[----:B------:R-:W-:Y:S02]  /*18e50*/  IMAD.U32 R6, RZ, RZ, UR4 ;  /* 0x00000004ff067e24 */ /* 0x000fe4000f8e00ff */
[----:B--2---:R-:W-:-:S05]  /*18e60*/  FMUL.FTZ R15, R54, R15 ;  /* 0x0000000f360f7220 */ /* 0x004fca0000410000 */
[----:B------:R0:W-:Y:S04]  /*18e70*/  ST.E desc[UR42][R8.64], R15 ;  /* 0x0000000f08007985 */ /* 0x0001e8000c10192a */
[----:B-1----:R-:W2:Y:S02]  /*18e80*/  LD.E R25, desc[UR42][R6.64] ;  /* 0x0000002a06197980 */ /* 0x002ea4000c101900 */
[----:B--2---:R-:W-:-:S05]  /*18e90*/  FMUL.FTZ R25, R54, R25 ;  /* 0x0000001936197220 */ /* 0x004fca0000410000 */
[----:B------:R1:W-:Y:S04]  /*18ea0*/  ST.E desc[UR42][R6.64], R25 ;  /* 0x0000001906007985 */ /* 0x0003e8000c10192a */
[----:B------:R-:W2:Y:S04]  /*18eb0*/  LD.E R147, desc[UR42][R16.64+0x42c] ;  /* 0x00042c2a10937980 */ /* 0x000ea8000c101900 */
[----:B------:R-:W2:Y:S04]  /*18ec0*/  LD.E R13, desc[UR42][R16.64+0x248] ;  /* 0x0002482a100d7980 */ /* 0x000ea8000c101900 */
[----:B------:R-:W2:Y:S04]  /*18ed0*/  LD.E R27, desc[UR42][R16.64+0x24c] ;  /* 0x00024c2a101b7980 */ /* 0x000ea8000c101900 */
[----:B------:R-:W2:Y:S04]  /*18ee0*/  LD.E R29, desc[UR42][R16.64+0x258] ;  /* 0x0002582a101d7980 */ /* 0x000ea8000c101900 */
[----:B------:R-:W2:Y:S04]  /*18ef0*/  LD.E R31, desc[UR42][R16.64+0x25c] ;  /* 0x00025c2a101f7980 */ /* 0x000ea8000c101900 */
[----:B---3--:R-:W3:Y:S04]  /*18f00*/  LD.E R33, desc[UR42][R16.64+0x268] ;  /* 0x0002682a10217980 */ /* 0x008ee8000c101900 */
[----:B----4-:R-:W4:Y:S04]  /*18f10*/  LD.E R35, desc[UR42][R16.64+0x26c] ;  /* 0x00026c2a10237980 */ /* 0x010f28000c101900 */
[----:B0-----:R-:W4:Y:S04]  /*18f20*/  LD.E R15, desc[UR42][R16.64+0x278] ;  /* 0x0002782a100f7980 */ /* 0x001f28000c101900 */
[----:B------:R-:W4:Y:S04]  /*18f30*/  LD.E R37, desc[UR42][R16.64+0x27c] ;  /* 0x00027c2a10257980 */ /* 0x000f28000c101900 */
[----:B------:R-:W4:Y:S04]  /*18f40*/  LD.E R39, desc[UR42][R16.64+0x288] ;  /* 0x0002882a10277980 */ /* 0x000f28000c101900 */
[----:B-1----:R-:W4:Y:S04]  /*18f50*/  LD.E R25, desc[UR42][R16.64+0x28c] ;  /* 0x00028c2a10197980 */ /* 0x002f28000c101900 */
        /* <DEDUP_REMOVED lines=51> */
[C---:B--2---:R-:W-:Y:S01]  /*19290*/  FMUL.FTZ R147, R54.reuse, R147 ;  /* 0x0000009336937220 */ /* 0x044fe20000410000 */
[C---:B------:R-:W-:Y:S01]  /*192a0*/  FMUL.FTZ R13, R54.reuse, R13 ;  /* 0x0000000d360d7220 */ /* 0x040fe20000410000 */
[C---:B------:R-:W-:Y:S01]  /*192b0*/  FMUL.FTZ R27, R54.reuse, R27 ;  /* 0x0000001b361b7220 */ /* 0x040fe20000410000 */
[C---:B------:R-:W-:Y:S01]  /*192c0*/  FMUL.FTZ R29, R54.reuse, R29 ;  /* 0x0000001d361d7220 */ /* 0x040fe20000410000 */
[C---:B------:R-:W-:Y:S01]  /*192d0*/  FMUL.FTZ R31, R54.reuse, R31 ;  /* 0x0000001f361f7220 */ /* 0x040fe20000410000 */
[C---:B---3--:R-:W-:Y:S01]  /*192e0*/  FMUL.FTZ R33, R54.reuse, R33 ;  /* 0x0000002136217220 */ /* 0x048fe20000410000 */
[C---:B----4-:R-:W-:Y:S01]  /*192f0*/  FMUL.FTZ R35, R54.reuse, R35 ;  /* 0x0000002336237220 */ /* 0x050fe20000410000 */
        /* <DEDUP_REMOVED lines=118> */
[----:B0-----:R-:W2:Y:S04]  /*19a60*/  LD.E R27, desc[UR42][R16.64+0x230] ;  /* 0x0002302a101b7980 */ /* 0x001ea8000c101900 */
[----:B-1----:R-:W4:Y:S04]  /*19a70*/  LD.E R15, desc[UR42][R2.64] ;  /* 0x0000002a020f7980 */ /* 0x002f28000c101900 */
[----:B------:R-:W4:Y:S04]  /*19a80*/  LD.E.64 R12, desc[UR42][R16.64+0xa8] ;  /* 0x0000a82a100c7980 */ /* 0x000f28000c101b00 */
[----:B--2---:R0:W-:Y:S04]  /*19a90*/  ST.E desc[UR42][R16.64+0x230], R27 ;  /* 0x0002301b10007985 */ /* 0x0041e8000c10192a */
[----:B------:R-:W2:Y:S04]  /*19aa0*/  LD.E R29, desc[UR42][R10.64] ;  /* 0x0000002a0a1d7980 */ /* 0x000ea8000c101900 */
[----:B--2---:R1:W-:Y:S04]  /*19ab0*/  ST.E desc[UR42][R10.64], R29 ;  /* 0x0000001d0a007985 */ /* 0x0043e8000c10192a */
[----:B------:R-:W2:Y:S04]  /*19ac0*/  LD.E R31, desc[UR42][R8.64] ;  /* 0x0000002a081f7980 */ /* 0x000ea8000c101900 */
[----:B--2---:R2:W-:Y:S04]  /*19ad0*/  ST.E desc[UR42][R8.64], R31 ;  /* 0x0000001f08007985 */ /* 0x0045e8000c10192a */
[----:B------:R-:W3:Y:S04]  /*19ae0*/  LD.E R33, desc[UR42][R6.64] ;  /* 0x0000002a06217980 */ /* 0x000ee8000c101900 */
[----:B---3--:R3:W-:Y:S04]  /*19af0*/  ST.E desc[UR42][R6.64], R33 ;  /* 0x0000002106007985 */ /* 0x0087e8000c10192a */
[----:B------:R-:W4:Y:S04]  /*19b00*/  LD.E R35, desc[UR42][R16.64+0x240] ;  /* 0x0002402a10237980 */ /* 0x000f28000c101900 */
[----:B------:R-:W4:Y:S04]  /*19b10*/  LD.E R37, desc[UR42][R16.64+0x244] ;  /* 0x0002442a10257980 */ /* 0x000f28000c101900 */
[----:B------:R-:W4:Y:S04]  /*19b20*/  LD.E R25, desc[UR42][R16.64+0x248] ;  /* 0x0002482a10197980 */ /* 0x000f28000c101900 */
[----:B0-----:R-:W4:Y:S04]  /*19b30*/  LD.E R27, desc[UR42][R16.64+0x24c] ;  /* 0x00024c2a101b7980 */ /* 0x001f28000c101900 */
[----:B-1----:R-:W4:Y:S04]  /*19b40*/  LD.E R29, desc[UR42][R16.64+0x250] ;  /* 0x0002502a101d7980 */ /* 0x002f28000c101900 */
[----:B------:R-:W4:Y:S04]  /*19b50*/  LD.E R39, desc[UR42][R16.64+0x254] ;  /* 0x0002542a10277980 */ /* 0x000f28000c101900 */
[----:B--2---:R-:W2:Y:S04]  /*19b60*/  LD.E R31, desc[UR42][R16.64+0x258] ;  /* 0x0002582a101f7980 */ /* 0x004ea8000c101900 */
[----:B------:R-:W2:Y:S04]  /*19b70*/  LD.E R41, desc[UR42][R16.64+0x25c] ;  /* 0x00025c2a10297980 */ /* 0x000ea8000c101900 */
[----:B---3--:R-:W3:Y:S04]  /*19b80*/  LD.E R33, desc[UR42][R16.64+0x260] ;  /* 0x0002602a10217980 */ /* 0x008ee8000c101900 */
[----:B------:R-:W3:Y:S04]  /*19b90*/  LD.E R43, desc[UR42][R16.64+0x264] ;  /* 0x0002642a102b7980 */ /* 0x000ee8000c101900 */
        /* <DEDUP_REMOVED lines=65> */
[----:B----4-:R0:W-:Y:S04]  /*19fb0*/  ST.E desc[UR42][R16.64+0x240], R35 ;  /* 0x0002402310007985 */ /* 0x0101e8000c10192a */
[----:B------:R1:W-:Y:S04]  /*19fc0*/  ST.E desc[UR42][R16.64+0x244], R37 ;  /* 0x0002442510007985 */ /* 0x0003e8000c10192a */
[----:B------:R-:W4:Y:S04]  /*19fd0*/  LD.E R50, desc[UR42][R16.64+0x374] ;  /* 0x0003742a10327980 */ /* 0x000f28000c101900 */
[----:B0-----:R-:W4:Y:S04]  /*19fe0*/  LD.E R35, desc[UR42][R16.64+0x270] ;  /* 0x0002702a10237980 */ /* 0x001f28000c101900 */
        /* <DEDUP_REMOVED lines=53> */
[----:B---3--:R-:W-:Y:S04]  /*1a340*/  ST.E desc[UR42][R16.64+0x260], R33 ;  /* 0x0002602110007985 */ /* 0x008fe8000c10192a */
        /* <DEDUP_REMOVED lines=115> */
[----:B0-----:R-:W4:Y:S01]  /*1aa80*/  LDL R24, [R1+0x88] ;  /* 0x0000880001187983 */ /* 0x001f220000100800 */
[----:B------:R-:W-:-:S02]  /*1aa90*/  F2FP.BF16.F32.PACK_AB R168, R57, R168 ;  /* 0x000000a839a8723e */ /* 0x000fc400000010ff */
[----:B------:R-:W-:Y:S01]  /*1aaa0*/  F2FP.BF16.F32.PACK_AB R169, R30, R169 ;  /* 0x000000a91ea9723e */ /* 0x000fe200000010ff */
[----:B-1----:R-:W4:Y:S01]  /*1aab0*/  LD.E R28, desc[UR42][R16.64+0x240] ;  /* 0x0002402a101c7980 */ /* 0x002f22000c101900 */
[----:B------:R-:W-:-:S03]  /*1aac0*/  F2FP.BF16.F32.PACK_AB R170, R59, R170 ;  /* 0x000000aa3baa723e */ /* 0x000fc600000010ff */
[----:B------:R-:W4:Y:S04]  /*1aad0*/  LD.E R29, desc[UR42][R16.64+0x244] ;  /* 0x0002442a101d7980 */ /* 0x000f28000c101900 */
[----:B------:R-:W4:Y:S04]  /*1aae0*/  LD.E R30, desc[UR42][R16.64+0x248] ;  /* 0x0002482a101e7980 */ /* 0x000f28000c101900 */
[----:B------:R-:W4:Y:S04]  /*1aaf0*/  LD.E R31, desc[UR42][R16.64+0x24c] ;  /* 0x00024c2a101f7980 */ /* 0x000f28000c101900 */
        /* <DEDUP_REMOVED lines=126> */
[----:B------:R-:W-:-:S04]  /*1b2e0*/  R2UR UR7, R13 ;  /* 0x000000000d0772ca */ /* 0x000fc800000e0000 */
[----:B------:R-:W-:Y:S02]  /*1b2f0*/  R2UR UR6, R12 ;  /* 0x000000000c0672ca */ /* 0x000fe400000e0000 */
        /* <DEDUP_REMOVED lines=833> */
[----:B------:R-:W4:Y:S04]  /*1e710*/  LD.E R13, desc[UR42][R16.64+0x230] ;  /* 0x0002302a100d7980 */ /* 0x000f28000c101900 */
[----:B----4-:R4:W-:Y:S04]  /*1e720*/  ST.E desc[UR42][R16.64+0x230], R13 ;  /* 0x0002300d10007985 */ /* 0x0109e8000c10192a */
[----:B------:R-:W2:Y:S04]  /*1e730*/  LD.E R15, desc[UR42][R10.64] ;  /* 0x0000002a0a0f7980 */ /* 0x000ea8000c101900 */
[----:B--2---:R2:W-:Y:S04]  /*1e740*/  ST.E desc[UR42][R10.64], R15 ;  /* 0x0000000f0a007985 */ /* 0x0045e8000c10192a */
[----:B------:R-:W3:Y:S04]  /*1e750*/  LD.E R19, desc[UR42][R8.64] ;  /* 0x0000002a08137980 */ /* 0x000ee8000c101900 */
[----:B---3--:R3:W-:Y:S04]  /*1e760*/  ST.E desc[UR42][R8.64], R19 ;  /* 0x0000001308007985 */ /* 0x0087e8000c10192a */
[----:B------:R-:W4:Y:S04]  /*1e770*/  LD.E R21, desc[UR42][R6.64] ;  /* 0x0000002a06157980 */ /* 0x000f28000c101900 */
[----:B----4-:R4:W-:Y:S04]  /*1e780*/  ST.E desc[UR42][R6.64], R21 ;  /* 0x0000001506007985 */ /* 0x0109e8000c10192a */
[----:B0-----:R-:W4:Y:S04]  /*1e790*/  LD.E R25, desc[UR42][R16.64+0x240] ;  /* 0x0002402a10197980 */ /* 0x001f28000c101900 */
[----:B-1----:R-:W4:Y:S04]  /*1e7a0*/  LD.E R27, desc[UR42][R16.64+0x244] ;  /* 0x0002442a101b7980 */ /* 0x002f28000c101900 */
[----:B------:R-:W4:Y:S04]  /*1e7b0*/  LD.E R29, desc[UR42][R16.64+0x248] ;  /* 0x0002482a101d7980 */ /* 0x000f28000c101900 */
[----:B------:R-:W4:Y:S04]  /*1e7c0*/  LD.E R31, desc[UR42][R16.64+0x24c] ;  /* 0x00024c2a101f7980 */ /* 0x000f28000c101900 */
[----:B------:R-:W4:Y:S04]  /*1e7d0*/  LD.E R13, desc[UR42][R16.64+0x250] ;  /* 0x0002502a100d7980 */ /* 0x000f28000c101900 */
[----:B------:R-:W4:Y:S04]  /*1e7e0*/  LD.E R33, desc[UR42][R16.64+0x254] ;  /* 0x0002542a10217980 */ /* 0x000f28000c101900 */
[----:B--2---:R-:W2:Y:S04]  /*1e7f0*/  LD.E R11, desc[UR42][R16.64+0x258] ;  /* 0x0002582a100b7980 */ /* 0x004ea8000c101900 */
[----:B------:R-:W2:Y:S04]  /*1e800*/  LD.E R15, desc[UR42][R16.64+0x25c] ;  /* 0x00025c2a100f7980 */ /* 0x000ea8000c101900 */
[----:B---3--:R-:W3:Y:S04]  /*1e810*/  LD.E R9, desc[UR42][R16.64+0x260] ;  /* 0x0002602a10097980 */ /* 0x008ee8000c101900 */
[----:B------:R-:W3:Y:S04]  /*1e820*/  LD.E R19, desc[UR42][R16.64+0x264] ;  /* 0x0002642a10137980 */ /* 0x000ee8000c101900 */
        /* <DEDUP_REMOVED lines=120> */
[----:B--2---:R0:W-:Y:S04]  /*1efb0*/  ST.E desc[UR42][R16.64+0x258], R11 ;  /* 0x0002580b10007985 */ /* 0x0041e8000c10192a */
[----:B------:R0:W-:Y:S04]  /*1efc0*/  ST.E desc[UR42][R16.64+0x25c], R15 ;  /* 0x00025c0f10007985 */ /* 0x0001e8000c10192a */
[----:B---3--:R0:W-:Y:S04]  /*1efd0*/  ST.E desc[UR42][R16.64+0x260], R9 ;  /* 0x0002600910007985 */ /* 0x0081e8000c10192a */
[----:B------:R0:W-:Y:S04]  /*1efe0*/  ST.E desc[UR42][R16.64+0x264], R19 ;  /* 0x0002641310007985 */ /* 0x0001e8000c10192a */
        /* <DEDUP_REMOVED lines=122> */
.L_x_3729:
[----:B------:R-:W-:Y:S05]  /*1f790*/  BSYNC B0 ;  /* 0x0000000000007941 */ /* 0x000fea0003800000 */
.L_x_3728:
[----:B------:R-:W-:Y:S05]  /*1f7a0*/  @P0 BRA `(.L_x_3730) ;  /* 0xffffff6000480947 */ /* 0x000fea000383ffff */
[----:B01----:R-:W-:-:S07]  /*1f7b0*/  IMAD.MOV.U32 R0, RZ, RZ, R5 ;  /* 0x000000ffff007224 */ /* 0x003fce00078e0005 */
.L_x_3713:
[----:B------:R-:W-:-:S13]  /*1f7c0*/  ISETP.GE.AND P0, PT, R0, R165, PT ;  /* 0x000000a50000720c */ /* 0x000fda0003f06270 */
[----:B------:R-:W-:Y:S05]  /*1f7d0*/  @!P0 BRA `(.L_x_3731) ;  /* 0x000000b000d08947 */ /* 0x000fea0003800000 */
[----:B------:R0:W5:Y:S02]  /*1f7e0*/  LDL.64 R2, [R1+0x178] ;  /* 0x0001780001027983 */ /* 0x0001640000100a00 */
.L_x_3758:
        /* <DEDUP_REMOVED lines=21> */
.L_x_3733:
[----:B------:R-:W-:Y:S05]  /*1f940*/  BSYNC B0 ;  /* 0x0000000000007941 */ /* 0x000fea0003800000 */
.L_x_3732:
        /* <DEDUP_REMOVED lines=13> */
.L_x_3735:
[----:B------:R-:W-:Y:S05]  /*1fa20*/  BSYNC B0 ;  /* 0x0000000000007941 */ /* 0x000fea0003800000 */
.L_x_3734:
        /* <DEDUP_REMOVED lines=8> */
.L_x_3737:
[----:B------:R-:W-:Y:S05]  /*1fab0*/  BSYNC B0 ;  /* 0x0000000000007941 */ /* 0x000fea0003800000 */
.L_x_3736:
[----:B-1---5:R-:W2:Y:S04]  /*1fac0*/  LD.E R7, desc[UR42][R2.64] ;  /* 0x0000002a02077980 */ /* 0x022ea8000c101900 */
[----:B------:R-:W2:Y:S01]  /*1fad0*/  LDL.64 R10, [R1+0xa0] ;  /* 0x0000a000010a7983 */ /* 0x000ea20000100a00 */
[----:B------:R-:W-:Y:S05]  /*1fae0*/  WARPSYNC.ALL ;  /* 0x0000000000007948 */ /* 0x000fea0003800000 */
[----:B------:R-:W3:Y:S04]  /*1faf0*/  LDL.64 R4, [R1+0x98] ;  /* 0x0000980001047983 */ /* 0x000ee80000100a00 */
[----:B------:R-:W4:Y:S04]  /*1fb00*/  LDL.64 R8, [R1+0x98] ;  /* 0x0000980001087983 */ /* 0x000f280000100a00 */
        /* <DEDUP_REMOVED lines=8> */
[----:B------:R-:W-:Y:S01]  /*1fb90*/  VIADD R10, R6, 0x2 ;  /* 0x00000002060a7836 */ /* 0x000fe20000000000 */
[----:B------:R1:W-:Y:S01]  /*1fba0*/  STL [R1+0x80], RZ ;  /* 0x000080ff01007387 */ /* 0x0003e20000100800 */
[----:B---3--:R-:W-:Y:S02]  /*1fbb0*/  R2UR UR4, R4 ;  /* 0x00000000040472ca */ /* 0x008fe400000e0000 */
[----:B------:R-:W-:-:S13]  /*1fbc0*/  R2UR UR5, R5 ;  /* 0x00000000050572ca */ /* 0x000fda00000e0000 */
[----:B------:R-:W-:Y:S01]  /*1fbd0*/  HGMMA.64x96x16.F32.BF16 R24, gdesc[UR4], RZ, !UPT, gsb0 ;  /* 0x01600000041879f0 */ /* 0x000fe2000c0018ff */
[----:B----4-:R-:W-:Y:S02]  /*1fbe0*/  VIADD R8, R8, 0x2 ;  /* 0x0000000208087836 */ /* 0x010fe40000000000 */
[----:B------:R-:W-:Y:S01]  /*1fbf0*/  IMAD.MOV.U32 R4, RZ, RZ, 0x1 ;  /* 0x00000001ff047424 */ /* 0x000fe200078e00ff */
[----:B------:R-:W-:Y:S02]  /*1fc00*/  R2UR UR6, R10 ;  /* 0x000000000a0672ca */ /* 0x000fe400000e0000 */
[----:B------:R-:W-:Y:S02]  /*1fc10*/  R2UR UR7, R11 ;  /* 0x000000000b0772ca */ /* 0x000fe400000e0000 */
[----:B------:R-:W-:Y:S02]  /*1fc20*/  R2UR UR4, R8 ;  /* 0x00000000080472ca */ /* 0x000fe400000e0000 */
[----:B------:R-:W-:Y:S01]  /*1fc30*/  R2UR UR5, R9 ;  /* 0x00000000090572ca */ /* 0x000fe200000e0000 */
[----:B------:R1:W-:Y:S04]  /*1fc40*/  STL [R1+0x80], R4 ;  /* 0x0000800401007387 */ /* 0x0003e80000100800 */
[----:B------:R1:W-:Y:S04]  /*1fc50*/  STL [R1+0x80], R4 ;  /* 0x0000800401007387 */ /* 0x0003e80000100800 */
[----:B------:R1:W-:Y:S04]  /*1fc60*/  STL [R1+0x80], R4 ;  /* 0x0000800401007387 */ /* 0x0003e80000100800 */
[----:B------:R1:W-:Y:S01]  /*1fc70*/  STL [R1+0x80], R4 ;  /* 0x0000800401007387 */ /* 0x0003e20000100800 */
[----:B------:R-:W-:-:S03]  /*1fc80*/  WARPGROUP.DEPBAR.LE gsb0, 0x0 ;  /* 0x00008000000079c5 */ /* 0x000fc60000010000 */
[----:B------:R1:W5:Y:S04]  /*1fc90*/  LD.E R5, desc[UR42][R2.64] ;  /* 0x0000002a02057980 */ /* 0x000368000c101900 */
[----:B------:R1:W5:Y:S01]  /*1fca0*/  LD.E R7, desc[UR42][R2.64+0x4] ;  /* 0x0000042a02077980 */ /* 0x000362000c101900 */
[----:B------:R-:W-:-:S06]  /*1fcb0*/  WARPGROUP.ARRIVE ;  /* 0x00000000000079c5 */ /* 0x000fcc0000000000 */
        /* <DEDUP_REMOVED lines=12> */
[----:B--2---:R-:W-:Y:S02]  /*1fd80*/  VIADD R14, R14, 0x6 ;  /* 0x000000060e0e7836 */ /* 0x004fe40000000000 */
[----:B------:R-:W-:Y:S01]  /*1fd90*/  IMAD.MOV.U32 R9, RZ, RZ, R11 ;  /* 0x000000ffff097224 */ /* 0x000fe200078e000b */
[----:B------:R-:W-:Y:S02]  /*1fda0*/  R2UR UR6, R8 ;  /* 0x00000000080672ca */ /* 0x000fe400000e0000 */
[----:B------:R-:W-:Y:S02]  /*1fdb0*/  R2UR UR4, R14 ;  /* 0x000000000e0472ca */ /* 0x000fe400000e0000 */
[----:B------:R-:W-:Y:S02]  /*1fdc0*/  R2UR UR7, R9 ;  /* 0x00000000090772ca */ /* 0x000fe400000e0000 */
[----:B------:R-:W-:-:S02]  /*1fdd0*/  R2UR UR5, R15 ;  /* 0x000000000f0572ca */ /* 0x000fc400000e0000 */
[----:B------:R-:W-:Y:S01]  /*1fde0*/  LOP3.LUT R18, R18, 0x1, RZ, 0xfc, !PT ;  /* 0x0000000112127812 */ /* 0x000fe200078efcff */
[----:B------:R-:W-:Y:S02]  /*1fdf0*/  WARPGROUP.DEPBAR.LE gsb0, 0x0 ;  /* 0x00008000000079c5 */ /* 0x000fe40000010000 */
[----:B------:R-:W-:-:S08]  /*1fe00*/  WARPGROUP.ARRIVE ;  /* 0x00000000000079c5 */ /* 0x000fd00000000000 */
[----:B------:R-:W-:Y:S01]  /*1fe10*/  HGMMA.64x96x16.F32.BF16 R24, gdesc[UR4], R24, gsb0 ;  /* 0x01600000041879f0 */ /* 0x000fe20008001818 */
[----:B------:R-:W-:Y:S01]  /*1fe20*/  ISETP.NE.AND P1, PT, R18, 0x3, PT ;  /* 0x000000031200780c */ /* 0x000fe20003f25270 */
[----:B------:R-:W-:Y:S01]  /*1fe30*/  BSSY B0, `(.L_x_3739) ;  /* 0x0000004000007945 */ /* 0x000fe20003800000 */
[----:B------:R-:W-:-:S11]  /*1fe40*/  WARPGROUP.DEPBAR.LE gsb0, 0x0 ;  /* 0x00008000000079c5 */ /* 0x000fd60000010000 */
[----:B-1----:R-:W-:Y:S05]  /*1fe50*/  @!P1 BRA `(.L_x_3740) ;  /* 0x0000000000049947 */ /* 0x002fea0003800000 */
[----:B------:R-:W-:Y:S01]  /*1fe60*/  BPT.TRAP 0x1 ;  /* 0x000000040000795c */ /* 0x000fe20000300000 */
.L_x_3740:
[----:B------:R-:W-:Y:S05]  /*1fe70*/  BSYNC B0 ;  /* 0x0000000000007941 */ /* 0x000fea0003800000 */
.L_x_3739:
        /* <DEDUP_REMOVED lines=10> */
.L_x_3742:
[----:B------:R-:W-:Y:S05]  /*1ff20*/  BSYNC B0 ;  /* 0x0000000000007941 */ /* 0x000fea0003800000 */
.L_x_3741:
[----:B------:R-:W-:Y:S04]  /*1ff30*/  BSSY B0, `(.L_x_3743) ;  /* 0x0000006000007945 */ /* 0x000fe80003800000 */
[----:B--2---:R-:W-:Y:S05]  /*1ff40*/  @P0 BRA `(.L_x_3744) ;  /* 0x0000000000100947 */ /* 0x004fea0003800000 */
[----:B-----5:R-:W-:Y:S01]  /*1ff50*/  IMAD R6, R6, 0x8, R8 ;  /* 0x0000000806067824 */ /* 0x020fe200078e0208 */
[----:B------:R-:W-:-:S04]  /*1ff60*/  SHF.L.U32 R7, R7, 0x1f, RZ ;  /* 0x0000001f07077819 */ /* 0x000fc800000006ff */
[----:B------:R-:W2:Y:S02]  /*1ff70*/  SYNCS.PHASECHK.TRANS64.TRYWAIT P0, [R6+URZ], R7 ;  /* 0x00000007060075a7 */ /* 0x000ea4000800017f */
[----:B--2---:R-:W-:Y:S05]  /*1ff80*/  @!P0 BRA `(.L_x_3745) ;  /* 0x0000018800208947 */ /* 0x004fea0003800000 */
.L_x_3744:
[----:B------:R-:W-:Y:S05]  /*1ff90*/  BSYNC B0 ;  /* 0x0000000000007941 */ /* 0x000fea0003800000 */
.L_x_3743:
[----:B------:R-:W3:Y:S04]  /*1ffa0*/  LD.E R19, desc[UR42][R2.64] ;  /* 0x0000002a02137980 */ /* 0x000ee8000c101900 */
[----:B--2--5:R-:W3:Y:S04]  /*1ffb0*/  LDL.64 R6, [R1+0x118] ;  /* 0x0001180001067983 */ /* 0x024ee80000100a00 */
[----:B-1----:R-:W2:Y:S04]  /*1ffc0*/  LDL R5, [R1+0x90] ;  /* 0x0000900001057983 */ /* 0x002ea80000100800 */
[----:B------:R-:W4:Y:S04]  /*1ffd0*/  LDL.64 R8, [R1+0x110] ;  /* 0x0001100001087983 */ /* 0x000f280000100a00 */
[----:B------:R-:W4:Y:S04]  /*1ffe0*/  LDL.64 R10, [R1+0x110] ;  /* 0x00011000010a7983 */ /* 0x000f280000100a00 */
[----:B------:R-:W4:Y:S04]  /*1fff0*/  LDL.64 R12, [R1+0x110] ;  /* 0x00011000010c7983 */ /* 0x000f280000100a00 */
[----:B------:R-:W4:Y:S01]  /*20000*/  LDL.64 R14, [R1+0x110] ;  /* 0x00011000010e7983 */ /* 0x000f220000100a00 */
[----:B------:R-:W-:Y:S05]  /*20010*/  WARPSYNC.ALL ;  /* 0x0000000000007948 */ /* 0x000fea0003800000 */
[----:B------:R-:W-:Y:S01]  /*20020*/  WARPGROUP.ARRIVE ;  /* 0x00000000000079c5 */ /* 0x000fe20000000000 */
[----:B---3--:R-:W-:Y:S01]  /*20030*/  IMAD R6, R19, 0xc00, R6 ;  /* 0x00000c0013067824 */ /* 0x008fe200078e0206 */
[----:B------:R-:W-:Y:S01]  /*20040*/  R2UR UR7, R7 ;  /* 0x00000000070772ca */ /* 0x000fe200000e0000 */
[----:B------:R-:W3:Y:S01]  /*20050*/  LDL.64 R18, [R1+0x110] ;  /* 0x0001100001127983 */ /* 0x000ee20000100a00 */
[----:B--2---:R-:W-:-:S02]  /*20060*/  ISETP.NE.U32.AND P0, PT, R5, RZ, PT ;  /* 0x000000ff0500720c */ /* 0x004fc40003f05070 */
        /* <DEDUP_REMOVED lines=143> */
[----:B----4-:R-:W-:-:S02]  /*20960*/  VIADD R12, R12, 0xc04 ;  /* 0x00000c040c0c7836 */ /* 0x010fc40000000000 */
        /* <DEDUP_REMOVED lines=49> */
[----:B------:R-:W4:Y:S04]  /*20c80*/  LDL R74, [R1+0x13c] ;  /* 0x00013c00014a7983 */ /* 0x000f280000100800 */
[----:B------:R-:W2:Y:S04]  /*20c90*/  LDL R75, [R1+0x70] ;  /* 0x00007000014b7983 */ /* 0x000ea80000100800 */
[----:B------:R-:W4:Y:S04]  /*20ca0*/  LDL.64 R6, [R1+0x160] ;  /* 0x0001600001067983 */ /* 0x000f280000100a00 */
[----:B------:R-:W2:Y:S04]  /*20cb0*/  LDL R76, [R1+0x168] ;  /* 0x00016800014c7983 */ /* 0x000ea80000100800 */
[----:B------:R-:W2:Y:S04]  /*20cc0*/  LDL.128 R12, [R1+0x150] ;  /* 0x00015000010c7983 */ /* 0x000ea80000100c00 */
[----:B------:R-:W2:Y:S04]  /*20cd0*/  LDL.128 R8, [R1+0x140] ;  /* 0x0001400001087983 */ /* 0x000ea80000100c00 */
[----:B---3--:R-:W3:Y:S01]  /*20ce0*/  LD.E R72, desc[UR42][R72.64] ;  /* 0x0000002a48487980 */ /* 0x008ee2000c101900 */
[----:B----4-:R-:W-:-:S02]  /*20cf0*/  ISETP.NE.AND P1, PT, R6, 0x1, PT ;  /* 0x000000010600780c */ /* 0x010fc40003f25270 */
[----:B--2---:R-:W-:Y:S01]  /*20d00*/  ISETP.GE.AND P2, PT, R13, 0x1, PT ;  /* 0x000000010d00780c */ /* 0x004fe20003f46270 */
[----:B------:R-:W-:Y:S01]  /*20d10*/  BSSY B0, `(.L_x_3746) ;  /* 0x000009e000007945 */ /* 0x000fe20003800000 */
[-C--:B---3--:R-:W-:Y:S01]  /*20d20*/  FMUL.FTZ R20, R25, R72.reuse ;  /* 0x0000004819147220 */ /* 0x088fe20000410000 */
[-C--:B------:R-:W-:Y:S01]  /*20d30*/  FMUL.FTZ R25, R31, R72.reuse ;  /* 0x000000481f197220 */ /* 0x080fe20000410000 */
[-C--:B------:R-:W-:Y:S01]  /*20d40*/  FMUL.FTZ R31, R43, R72.reuse ;  /* 0x000000482b1f7220 */ /* 0x080fe20000410000 */
[----:B------:R-:W-:Y:S01]  /*20d50*/  SHF.R.S32.HI R43, RZ, 0x1f, R74 ;  /* 0x0000001fff2b7819 */ /* 0x000fe2000001144a */
[-C--:B------:R-:W-:Y:S01]  /*20d60*/  FMUL.FTZ R21, R28, R72.reuse ;  /* 0x000000481c157220 */ /* 0x080fe20000410000 */
[-C--:B------:R-:W-:Y:S01]  /*20d70*/  FMUL.FTZ R28, R38, R72.reuse ;  /* 0x00000048261c7220 */ /* 0x080fe20000410000 */
[-C--:B------:R-:W-:Y:S01]  /*20d80*/  FMUL.FTZ R38, R44, R72.reuse ;  /* 0x000000482c267220 */ /* 0x080fe20000410000 */
[----:B------:R-:W-:Y:S01]  /*20d90*/  FMUL.FTZ R53, R53, R72 ;  /* 0x0000004835357220 */ /* 0x000fe20000410000 */
[----:B------:R-:W-:-:S03]  /*20da0*/  LEA.HI R44, R43, R74, RZ, 0x7 ;  /* 0x0000004a2b2c7211 */ /* 0x000fc600078f38ff */
[----:B------:R2:W3:Y:S01]  /*20db0*/  MUFU.TANH R83, R53 ;  /* 0x0000003500537308 */ /* 0x0004e20000002400 */
[----:B------:R-:W-:Y:S01]  /*20dc0*/  FMUL.FTZ R48, R48, R72 ;  /* 0x0000004830307220 */ /* 0x000fe20000410000 */
[----:B--2---:R-:W-:-:S06]  /*20dd0*/  LOP3.LUT R53, R44, 0xffffff80, RZ, 0xc0, !PT ;  /* 0xffffff802c357812 */ /* 0x004fcc00078ec0ff */
[----:B------:R2:W4:Y:S01]  /*20de0*/  MUFU.TANH R79, R48 ;  /* 0x00000030004f7308 */ /* 0x0005220000002400 */
[----:B------:R-:W-:Y:S02]  /*20df0*/  IMAD.IADD R53, R74, 0x1, -R53 ;  /* 0x000000014a357824 */ /* 0x000fe400078e0a35 */
[-C--:B------:R-:W-:Y:S01]  /*20e00*/  FMUL.FTZ R5, R24, R72.reuse ;  /* 0x0000004818057220 */ /* 0x080fe20000410000 */
[-C--:B------:R-:W-:Y:S01]  /*20e10*/  FMUL.FTZ R24, R30, R72.reuse ;  /* 0x000000481e187220 */ /* 0x080fe20000410000 */
[-C--:B------:R-:W-:Y:S01]  /*20e20*/  FMUL.FTZ R30, R42, R72.reuse ;  /* 0x000000482a1e7220 */ /* 0x080fe20000410000 */
[----:B--2---:R-:W-:Y:S01]  /*20e30*/  SHF.R.S32.HI R48, RZ, 0x1f, R53 ;  /* 0x0000001fff307819 */ /* 0x004fe20000011435 */
[-C--:B------:R-:W-:Y:S01]  /*20e40*/  FMUL.FTZ R73, R29, R72.reuse ;  /* 0x000000481d497220 */ /* 0x080fe20000410000 */
[-C--:B------:R-:W-:Y:S01]  /*20e50*/  FMUL.FTZ R42, R50, R72.reuse ;  /* 0x00000048322a7220 */ /* 0x080fe20000410000 */
[-C--:B------:R-:W-:Y:S01]  /*20e60*/  FMUL.FTZ R52, R52, R72.reuse ;  /* 0x0000004834347220 */ /* 0x080fe20000410000 */
[-C--:B------:R-:W-:Y:S01]  /*20e70*/  FMUL.FTZ R29, R39, R72.reuse ;  /* 0x00000048271d7220 */ /* 0x080fe20000410000 */
[----:B------:R-:W-:Y:S01]  /*20e80*/  LEA.HI R50, R48, R53, RZ, 0x2 ;  /* 0x0000003530327211 */ /* 0x000fe200078f10ff */
[-C--:B------:R-:W-:Y:S01]  /*20e90*/  FMUL.FTZ R39, R46, R72.reuse ;  /* 0x000000482e277220 */ /* 0x080fe20000410000 */
[-C--:B------:R-:W-:Y:S01]  /*20ea0*/  FMUL.FTZ R46, R54, R72.reuse ;  /* 0x00000048362e7220 */ /* 0x080fe20000410000 */
[----:B------:R-:W-:Y:S01]  /*20eb0*/  FMUL.FTZ R57, R57, R72 ;  /* 0x0000004839397220 */ /* 0x000fe20000410000 */
[----:B------:R2:W0:Y:S01]  /*20ec0*/  MUFU.TANH R82, R52 ;  /* 0x0000003400527308 */ /* 0x0004220000002400 */
[----:B------:R-:W-:-:S02]  /*20ed0*/  LEA.HI R54, R43, R74, RZ, 0x2 ;  /* 0x0000004a2b367211 */ /* 0x000fc400078f10ff */
[--C-:B------:R-:W-:Y:S02]  /*20ee0*/  SHF.R.S32.HI R43, RZ, 0x1f, R50.reuse ;  /* 0x0000001fff2b7819 */ /* 0x100fe40000011432 */
[----:B--2---:R-:W-:-:S03]  /*20ef0*/  SHF.R.S32.HI R52, RZ, 0x2, R50 ;  /* 0x00000002ff347819 */ /* 0x004fc60000011432 */
[----:B------:R2:W0:Y:S01]  /*20f00*/  MUFU.TANH R85, R57 ;  /* 0x0000003900557308 */ /* 0x0004220000002400 */
[----:B------:R-:W-:Y:S02]  /*20f10*/  LEA.HI R48, R48, R53, RZ, 0x5 ;  /* 0x0000003530307211 */ /* 0x000fe400078f28ff */
[----:B--2---:R-:W-:Y:S02]  /*20f20*/  LOP3.LUT R57, R54, 0xfffffffc, RZ, 0xc0, !PT ;  /* 0xfffffffc36397812 */ /* 0x004fe400078ec0ff */
[----:B------:R-:W-:Y:S02]  /*20f30*/  LEA.HI R54, R43, R52, RZ, 0x3 ;  /* 0x000000342b367211 */ /* 0x000fe400078f18ff */
[----:B------:R-:W-:Y:S01]  /*20f40*/  SHF.R.S32.HI R43, RZ, 0x7, R44 ;  /* 0x00000007ff2b7819 */ /* 0x000fe2000001142c */
[----:B------:R-:W-:Y:S01]  /*20f50*/  IMAD.IADD R74, R74, 0x1, -R57 ;  /* 0x000000014a4a7824 */ /* 0x000fe200078e0a39 */
[----:B------:R-:W-:Y:S02]  /*20f60*/  LOP3.LUT R57, R54, 0xfffffff8, RZ, 0xc0, !PT ;  /* 0xfffffff836397812 */ /* 0x000fe400078ec0ff */
[----:B------:R-:W-:-:S02]  /*20f70*/  LEA.HI R44, R44, R43, RZ, 0x1 ;  /* 0x0000002b2c2c7211 */ /* 0x000fc400078f08ff */
        /* <DEDUP_REMOVED lines=11> */
[----:B------:R-:W-:-:S05]  /*21030*/  @P1 IMAD.HI.U32 R7, R6, R7, RZ ;  /* 0x0000000706071227 */ /* 0x000fca00078e00ff */
[----:B------:R-:W-:Y:S01]  /*21040*/  @P1 SHF.R.U32.HI R6, RZ, R76, R7 ;  /* 0x0000004cff061219 */ /* 0x000fe20000011607 */
[-C--:B------:R-:W-:Y:S01]  /*21050*/  FMUL.FTZ R18, R26, R72.reuse ;  /* 0x000000481a127220 */ /* 0x080fe20000410000 */
[-C--:B------:R-:W-:Y:S01]  /*21060*/  FMUL.FTZ R19, R27, R72.reuse ;  /* 0x000000481b137220 */ /* 0x080fe20000410000 */
[----:B------:R-:W-:Y:S01]  /*21070*/  LOP3.LUT R50, R50, 0x7ffffffc, RZ, 0xc0, !PT ;  /* 0x7ffffffc32327812 */ /* 0x000fe200078ec0ff */
[-C--:B------:R-:W-:Y:S01]  /*21080*/  FMUL.FTZ R26, R34, R72.reuse ;  /* 0x00000048221a7220 */ /* 0x080fe20000410000 */
[----:B------:R-:W2:Y:S01]  /*21090*/  SHFL.IDX PT, R52, R6, RZ, 0x1c1f ;  /* 0x001c1fff06347589 */ /* 0x000ea200000e0000 */
        /* <DEDUP_REMOVED lines=13> */
[----:B------:R-:W-:Y:S02]  /*21170*/  IMAD.IADD R50, R53, 0x1, -R50 ;  /* 0x0000000135327824 */ /* 0x000fe400078e0a32 */
        /* <DEDUP_REMOVED lines=10> */
[----:B------:R-:W-:Y:S01]  /*21220*/  FMUL.FTZ R48, R70, R72 ;  /* 0x0000004846307220 */ /* 0x000fe20000410000 */
[----:B------:R-:W-:-:S02]  /*21230*/  IMAD R7, R0, R7, 0x1 ;  /* 0x0000000100077424 */ /* 0x000fc400078e0207 */
[-C--:B------:R-:W-:Y:S01]  /*21240*/  FMUL.FTZ R53, R71, R72.reuse ;  /* 0x0000004847357220 */ /* 0x080fe20000410000 */
[-C--:B------:R-:W-:Y:S01]  /*21250*/  FMUL.FTZ R56, R56, R72.reuse ;  /* 0x0000004838387220 */ /* 0x080fe20000410000 */
[-C--:B------:R-:W-:Y:S01]  /*21260*/  FMUL.FTZ R60, R60, R72.reuse ;  /* 0x000000483c3c7220 */ /* 0x080fe20000410000 */
[-C--:B------:R-:W-:Y:S01]  /*21270*/  FMUL.FTZ R64, R64, R72.reuse ;  /* 0x0000004840407220 */ /* 0x080fe20000410000 */
[----:B------:R-:W-:Y:S01]  /*21280*/  FMUL.FTZ R68, R68, R72 ;  /* 0x0000004844447220 */ /* 0x000fe20000410000 */
[----:B------:R-:W-:Y:S01]  /*21290*/  IMAD R7, R50, -0x2, R7 ;  /* 0xfffffffe32077824 */ /* 0x000fe200078e0207 */
[----:B------:R-:W1:Y:S01]  /*212a0*/  MUFU.TANH R5, R5 ;  /* 0x0000000500057308 */ /* 0x000e620000002400 */
[----:B------:R-:W-:-:S03]  /*212b0*/  LOP3.LUT R57, RZ, R10, RZ, 0x33, !PT ;  /* 0x0000000aff397212 */ /* 0x000fc600078e33ff */
[----:B------:R-:W-:-:S04]  /*212c0*/  IADD3 R50, -R8, R7, R9 ;  /* 0x0000000708327210 */ /* 0x000fc80007ffe109 */
        /* <DEDUP_REMOVED lines=44> */
[----:B------:R-:W-:Y:S02]  /*21590*/  VIADD R86, R7, 0xffffffff ;  /* 0xffffffff07567836 */ /* 0x000fe40000000000 */
[----:B------:R-:W-:Y:S02]  /*215a0*/  IMAD R75, R0, -0x60, R12 ;  /* 0xffffffa0004b7824 */ /* 0x000fe400078e020c */
        /* <DEDUP_REMOVED lines=13> */
.L_x_3749:
[----:B------:R-:W-:-:S13]  /*21680*/  ISETP.NE.AND P1, PT, R13, 0x1, PT ;  /* 0x000000010d00780c */ /* 0x000fda0003f25270 */
[----:B------:R-:W-:-:S05]  /*21690*/  @P1 IMAD.HI.U32 R12, R10, R14, RZ ;  /* 0x0000000e0a0c1227 */ /* 0x000fca00078e00ff */
[----:B------:R-:W-:-:S07]  /*216a0*/  @P1 SHF.R.U32.HI R10, RZ, R15, R12 ;  /* 0x0000000fff0a1219 */ /* 0x000fce000001160c */
.L_x_3750:
[----:B------:R-:W-:Y:S05]  /*216b0*/  BSYNC B1 ;  /* 0x0000000000017941 */ /* 0x000fea0003800000 */
.L_x_3748:
[----:B------:R-:W-:-:S05]  /*216c0*/  IMAD R10, R10, R13, R86 ;  /* 0x0000000d0a0a7224 */ /* 0x000fca00078e0256 */
[----:B------:R-:W-:Y:S02]  /*216d0*/  VIMNMX R7, R7, R10, !PT ;  /* 0x0000000a07077248 */ /* 0x000fe40007fe0100 */
[----:B------:R-:W-:-:S07]  /*216e0*/  VIADDMNMX R80, R10, R13, R80, PT ;  /* 0x0000000d0a507246 */ /* 0x000fce0003800150 */
.L_x_3747:
[----:B------:R-:W-:Y:S05]  /*216f0*/  BSYNC B0 ;  /* 0x0000000000007941 */ /* 0x000fea0003800000 */
.L_x_3746:
        /* <DEDUP_REMOVED lines=14> */
[C---:B------:R-:W-:Y:S01]  /*217e0*/  ISETP.LT.OR P1, PT, R80.reuse, 0xa, P1 ;  /* 0x0000000a5000780c */ /* 0x040fe20000f21670 */
        /* <DEDUP_REMOVED lines=116> */
.L_x_3754:
[----:B------:R-:W-:-:S13]  /*21f30*/  ISETP.NE.AND P6, PT, R13, 0x1, PT ;  /* 0x000000010d00780c */ /* 0x000fda0003fc5270 */
[----:B------:R-:W-:-:S05]  /*21f40*/  @P6 IMAD.HI.U32 R14, R8, R14, RZ ;  /* 0x0000000e080e6227 */ /* 0x000fca00078e00ff */
[----:B------:R-:W-:-:S07]  /*21f50*/  @P6 SHF.R.U32.HI R8, RZ, R15, R14 ;  /* 0x0000000fff086219 */ /* 0x000fce000001160e */
.L_x_3755:
[----:B------:R-:W-:Y:S05]  /*21f60*/  BSYNC B1 ;  /* 0x0000000000017941 */ /* 0x000fea0003800000 */
.L_x_3753:
[----:B------:R-:W-:-:S05]  /*21f70*/  IMAD R8, R8, R13, R86 ;  /* 0x0000000d08087224 */ /* 0x000fca00078e0256 */
[----:B------:R-:W-:Y:S02]  /*21f80*/  VIADDMNMX R80, R8, R13, R80, PT ;  /* 0x0000000d08507246 */ /* 0x000fe40003800150 */
[----:B------:R-:W-:-:S07]  /*21f90*/  VIMNMX R57, R57, R8, !PT ;  /* 0x0000000839397248 */ /* 0x000fce0007fe0100 */
.L_x_3752:
[----:B------:R-:W-:Y:S05]  /*21fa0*/  BSYNC B0 ;  /* 0x0000000000007941 */ /* 0x000fea0003800000 */
.L_x_3751:
[----:B------:R-:W2:Y:S01]  /*21fb0*/  LD.E.64 R6, desc[UR42][R16.64+0x440] ;  /* 0x0004402a10067980 */ /* 0x000ea2000c101b00 */
        /* <DEDUP_REMOVED lines=69> */
[----:B------:R-:W3:Y:S03]  /*22410*/  LD.E R49, desc[UR42][R16.64+0x450] ;  /* 0x0004502a10317980 */ /* 0x000ee6000c101900 */
[----:B------:R-:W-:-:S04]  /*22420*/  ISETP.GT.AND P5, PT, R57, 0x41, !P5 ;  /* 0x000000413900780c */ /* 0x000fc80006fa4270 */
[----:B------:R-:W-:-:S04]  /*22430*/  ISETP.LT.OR P5, PT, R80, 0x42, P5 ;  /* 0x000000425000780c */ /* 0x000fc80002fa1670 */
[----:B------:R-:W-:Y:S02]  /*22440*/  FSEL R8, R51, -INF , !P5 ;  /* 0xff80000033087808 */ /* 0x000fe40006800000 */
[C---:B------:R-:W-:Y:S01]  /*22450*/  ISETP.GT.AND P5, PT, R57.reuse, 0x48, !P6 ;  /* 0x000000483900780c */ /* 0x040fe200077a4270 */
[----:B------:R-:W4:Y:S01]  /*22460*/  LD.E R51, desc[UR42][R16.64+0x454] ;  /* 0x0004542a10337980 */ /* 0x000f22000c101900 */
[----:B------:R-:W-:Y:S02]  /*22470*/  ISETP.GT.AND P1, PT, R57, 0x49, !P1 ;  /* 0x000000493900780c */ /* 0x000fe40004f24270 */
[----:B------:R-:W-:Y:S02]  /*22480*/  ISETP.LT.OR P5, PT, R80, 0x49, P5 ;  /* 0x000000495000780c */ /* 0x000fe40002fa1670 */
[----:B--2---:R-:W-:Y:S02]  /*22490*/  FMNMX.FTZ R19, R168, R6, !PT ;  /* 0x00000006a8137209 */ /* 0x004fe40007810000 */
[----:B------:R-:W-:-:S02]  /*224a0*/  FSEL R9, R55, -INF , !P5 ;  /* 0xff80000037097808 */ /* 0x000fc40006800000 */
[----:B------:R-:W-:Y:S02]  /*224b0*/  FMNMX.FTZ R19, R78, R19, !PT ;  /* 0x000000134e137209 */ /* 0x000fe40007810000 */
[C---:B------:R-:W-:Y:S02]  /*224c0*/  ISETP.GT.AND P2, PT, R57.reuse, 0x50, !P2 ;  /* 0x000000503900780c */ /* 0x040fe40005744270 */
[----:B------:R-:W-:Y:S02]  /*224d0*/  FMNMX.FTZ R19, R76, R19, !PT ;  /* 0x000000134c137209 */ /* 0x000fe40007810000 */
[----:B------:R-:W-:Y:S02]  /*224e0*/  ISETP.GT.AND P3, PT, R57, 0x51, !P3 ;  /* 0x000000513900780c */ /* 0x000fe40005f64270 */
[----:B------:R-:W-:Y:S02]  /*224f0*/  FMNMX.FTZ R19, R74, R19, !PT ;  /* 0x000000134a137209 */ /* 0x000fe40007810000 */
[----:B------:R-:W-:-:S02]  /*22500*/  ISETP.NE.AND P6, PT, R59, RZ, PT ;  /* 0x000000ff3b00720c */ /* 0x000fc40003fc5270 */
        /* <DEDUP_REMOVED lines=31> */
[----:B------:R-:W-:Y:S01]  /*22700*/  FMNMX.FTZ R42, R31, R42, !PT ;  /* 0x0000002a1f2a7209 */ /* 0x000fe20007810000 */
[----:B------:R-:W0:Y:S03]  /*22710*/  SHFL.BFLY PT, R46, R39, 0x1, 0x1f ;  /* 0x0c201f00272e7f89 */ /* 0x000e2600000e0000 */
[----:B------:R-:W-:-:S04]  /*22720*/  FMNMX.FTZ R19, R27, R42, !PT ;  /* 0x0000002a1b137209 */ /* 0x000fc80007810000 */
[----:B------:R-:W-:-:S04]  /*22730*/  FMNMX.FTZ R42, R26, R19, !PT ;  /* 0x000000131a2a7209 */ /* 0x000fc80007810000 */
[----:B------:R-:W-:-:S04]  /*22740*/  FMNMX.FTZ R19, R25, R42, !PT ;  /* 0x0000002a19137209 */ /* 0x000fc80007810000 */
[----:B------:R-:W-:-:S04]  /*22750*/  FMNMX.FTZ R19, R24, R19, !PT ;  /* 0x0000001318137209 */ /* 0x000fc80007810000 */
[----:B------:R-:W-:-:S04]  /*22760*/  FMNMX.FTZ R42, R18, R19, !PT ;  /* 0x00000013122a7209 */ /* 0x000fc80007810000 */
[----:B------:R-:W-:-:S04]  /*22770*/  FMNMX.FTZ R19, R15, R42, !PT ;  /* 0x0000002a0f137209 */ /* 0x000fc80007810000 */
[----:B------:R-:W-:Y:S02]  /*22780*/  FMNMX.FTZ R19, R14, R19, !PT ;  /* 0x000000130e137209 */ /* 0x000fe40007810000 */
[----:B0-----:R-:W-:Y:S02]  /*22790*/  FMNMX.FTZ R45, R39, R46, !PT ;  /* 0x0000002e272d7209 */ /* 0x001fe40007810000 */
[C---:B------:R-:W-:Y:S02]  /*227a0*/  ISETP.LT.OR P1, PT, R80.reuse, 0x4a, P1 ;  /* 0x0000004a5000780c */ /* 0x040fe40000f21670 */
[C---:B------:R-:W-:Y:S02]  /*227b0*/  ISETP.LT.OR P2, PT, R80.reuse, 0x51, P2 ;  /* 0x000000515000780c */ /* 0x040fe40001741670 */
[----:B------:R-:W-:Y:S02]  /*227c0*/  ISETP.GT.AND P4, PT, R57, 0x58, !P4 ;  /* 0x000000583900780c */ /* 0x000fe40006784270 */
[----:B------:R-:W-:Y:S01]  /*227d0*/  ISETP.LT.OR P3, PT, R80, 0x52, P3 ;  /* 0x000000525000780c */ /* 0x000fe20001f61670 */
[----:B------:R-:W-:Y:S01]  /*227e0*/  ST.E desc[UR42][R16.64+0x440], R41 ;  /* 0x0004402910007985 */ /* 0x000fe2000c10192a */
[----:B------:R-:W-:-:S02]  /*227f0*/  FMNMX.FTZ R46, R8, R19, !PT ;  /* 0x00000013082e7209 */ /* 0x000fc40007810000 */
[----:B------:R-:W-:Y:S01]  /*22800*/  FSEL R42, R32, -INF , !P1 ;  /* 0xff800000202a7808 */ /* 0x000fe20004800000 */
[----:B------:R-:W2:Y:S01]  /*22810*/  LD.E R39, desc[UR42][R16.64+0x460] ;  /* 0x0004602a10277980 */ /* 0x000ea2000c101900 */
[----:B------:R-:W-:Y:S02]  /*22820*/  FMNMX.FTZ R19, R9, R46, !PT ;  /* 0x0000002e09137209 */ /* 0x000fe40007810000 */
[----:B------:R-:W-:Y:S02]  /*22830*/  FSEL R32, R43, -INF , !P2 ;  /* 0xff8000002b207808 */ /* 0x000fe40005000000 */
[----:B------:R-:W-:Y:S02]  /*22840*/  FMNMX.FTZ R19, R42, R19, !PT ;  /* 0x000000132a137209 */ /* 0x000fe40007810000 */
[----:B------:R-:W-:Y:S02]  /*22850*/  ISETP.LT.OR P4, PT, R80, 0x59, P4 ;  /* 0x000000595000780c */ /* 0x000fe40002781670 */
[----:B------:R-:W-:Y:S01]  /*22860*/  FSEL R44, R44, -INF , !P3 ;  /* 0xff8000002c2c7808 */ /* 0x000fe20005800000 */
[----:B------:R0:W-:Y:S01]  /*22870*/  ST.E desc[UR42][R16.64+0x440], R45 ;  /* 0x0004402d10007985 */ /* 0x0001e2000c10192a */
[----:B------:R-:W-:-:S02]  /*22880*/  ISETP.GT.AND P1, PT, R57, 0x59, !P6 ;  /* 0x000000593900780c */ /* 0x000fc40007724270 */
[----:B------:R-:W-:Y:S01]  /*22890*/  FMNMX.FTZ R19, R32, R19, !PT ;  /* 0x0000001320137209 */ /* 0x000fe20007810000 */
[----:B------:R-:W2:Y:S01]  /*228a0*/  LD.E R82, desc[UR42][R16.64+0x440] ;  /* 0x0004402a10527980 */ /* 0x000ea2000c101900 */
[----:B------:R-:W-:Y:S02]  /*228b0*/  ISETP.LT.OR P1, PT, R80, 0x5a, P1 ;  /* 0x0000005a5000780c */ /* 0x000fe40000f21670 */
[----:B------:R-:W-:Y:S01]  /*228c0*/  FSEL R46, R48, -INF , !P4 ;  /* 0xff800000302e7808 */ /* 0x000fe20006000000 */
[----:B------:R-:W5:Y:S01]  /*228d0*/  LD.E R43, desc[UR42][R16.64+0x230] ;  /* 0x0002302a102b7980 */ /* 0x000f62000c101900 */
[----:B------:R-:W-:Y:S02]  /*228e0*/  FMNMX.FTZ R19, R44, R19, !PT ;  /* 0x000000132c137209 */ /* 0x000fe40007810000 */
[----:B------:R-:W-:Y:S02]  /*228f0*/  FSEL R48, R53, -INF , !P1 ;  /* 0xff80000035307808 */ /* 0x000fe40004800000 */
[----:B------:R-:W-:-:S04]  /*22900*/  FMNMX.FTZ R19, R46, R19, !PT ;  /* 0x000000132e137209 */ /* 0x000fc80007810000 */
[----:B------:R-:W-:-:S05]  /*22910*/  FMNMX.FTZ R19, R48, R19, !PT ;  /* 0x0000001330137209 */ /* 0x000fca0007810000 */
[----:B------:R-:W-:Y:S04]  /*22920*/  ST.E desc[UR42][R16.64+0x444], R19 ;  /* 0x0004441310007985 */ /* 0x000fe8000c10192a */
[----:B0-----:R-:W3:Y:S01]  /*22930*/  LD.E R45, desc[UR42][R16.64+0x444] ;  /* 0x0004442a102d7980 */ /* 0x001ee2000c101900 */
[----:B------:R-:W-:-:S04]  /*22940*/  UIADD3 UR4, UP0, UR37, 0x230, URZ ;  /* 0x0000023025047890 */ /* 0x000fc8000ff1e03f */
[----:B------:R-:W-:Y:S02]  /*22950*/  ULOP3.LUT UR5, UR4, 0x4, URZ, 0xfc, !UPT ;  /* 0x0000000404057892 */ /* 0x000fe4000f8efc3f */
[----:B------:R-:W-:Y:S01]  /*22960*/  UIADD3.X UR7, URZ, UR36, URZ, UP0, !UPT ;  /* 0x000000243f077290 */ /* 0x000fe200087fe43f */
[C---:B--2---:R-:W-:Y:S01]  /*22970*/  FMUL.FTZ R41, R82.reuse, R39 ;  /* 0x0000002752297220 */ /* 0x044fe20000410000 */
[----:B------:R-:W-:-:S04]  /*22980*/  FSETP.NEU.FTZ.AND P1, PT, R82, -INF , PT ;  /* 0xff8000005200780b */ /* 0x000fc80003f3d000 */
[----:B------:R-:W-:-:S05]  /*22990*/  FSEL R47, R41, RZ, P1 ;  /* 0x000000ff292f7208 */ /* 0x000fca0000800000 */
[-CC-:B------:R-:W-:Y:S02]  /*229a0*/  FFMA.FTZ R205, R56, R39.reuse, -R47.reuse ;  /* 0x0000002738cd7223 */ /* 0x180fe4000001082f */
[----:B---3--:R-:W0:Y:S01]  /*229b0*/  SHFL.BFLY PT, R56, R45, 0x2, 0x1f ;  /* 0x0c401f002d387f89 */ /* 0x008e2200000e0000 */
[----:B------:R-:W-:Y:S01]  /*229c0*/  FFMA.FTZ R185, R11, R39, -R47 ;  /* 0x000000270bb97223 */ /* 0x000fe2000001082f */
[----:B0-----:R-:W-:-:S05]  /*229d0*/  FMNMX.FTZ R56, R45, R56, !PT ;  /* 0x000000382d387209 */ /* 0x001fca0007810000 */
[----:B------:R-:W0:Y:S01]  /*229e0*/  SHFL.BFLY PT, R19, R56, 0x1, 0x1f ;  /* 0x0c201f0038137f89 */ /* 0x000e2200000e0000 */
[----:B------:R-:W-:Y:S01]  /*229f0*/  FSEL R11, R82, RZ, P1 ;  /* 0x000000ff520b7208 */ /* 0x000fe20000800000 */
[----:B------:R-:W-:-:S04]  /*22a00*/  FFMA.FTZ R194, R20, R39, -R47 ;  /* 0x0000002714c27223 */ /* 0x000fc8000001082f */
[----:B------:R-:W-:Y:S01]  /*22a10*/  FADD.FTZ R6, R6, -R11 ;  /* 0x8000000b06067221 */ /* 0x000fe20000010000 */
[----:B------:R-:W-:-:S03]  /*22a20*/  FFMA.FTZ R20, R5, R39, -R47 ;  /* 0x0000002705147223 */ /* 0x000fc6000001082f */
[-C--:B------:R-:W-:Y:S01]  /*22a30*/  FMUL.FTZ R6, R6, R39.reuse ;  /* 0x0000002706067220 */ /* 0x080fe20000410000 */
[----:B------:R-:W-:-:S03]  /*22a40*/  FFMA.FTZ R196, R40, R39, -R47 ;  /* 0x0000002728c47223 */ /* 0x000fc6000001082f */
[----:B------:R1:W-:Y:S01]  /*22a50*/  MUFU.EX2 R11, R6 ;  /* 0x00000006000b7308 */ /* 0x0003e20000000800 */
[----:B0-----:R-:W-:-:S04]  /*22a60*/  FMNMX.FTZ R56, R56, R19, !PT ;  /* 0x0000001338387209 */ /* 0x001fc80007810000 */
[C---:B------:R-:W-:Y:S01]  /*22a70*/  FSETP.NEU.FTZ.AND P1, PT, R56.reuse, -INF , PT ;  /* 0xff8000003800780b */ /* 0x040fe20003f3d000 */
[----:B------:R-:W-:-:S03]  /*22a80*/  FMUL.FTZ R5, R56, R39 ;  /* 0x0000002738057220 */ /* 0x000fc60000410000 */
[----:B-1----:R-:W-:Y:S02]  /*22a90*/  FSEL R6, R56, RZ, P1 ;  /* 0x000000ff38067208 */ /* 0x002fe40000800000 */
[----:B------:R-:W-:Y:S01]  /*22aa0*/  FSEL R40, R5, RZ, P1 ;  /* 0x000000ff05287208 */ /* 0x000fe20000800000 */
[-CC-:B------:R-:W-:Y:S02]  /*22ab0*/  FFMA.FTZ R168, R168, R39.reuse, -R47.reuse ;  /* 0x00000027a8a87223 */ /* 0x180fe4000001082f */
[----:B------:R-:W-:Y:S01]  /*22ac0*/  FADD.FTZ R6, R7, -R6 ;  /* 0x8000000607067221 */ /* 0x000fe20000010000 */
[-CC-:B------:R-:W-:Y:S01]  /*22ad0*/  FFMA.FTZ R10, R10, R39.reuse, -R47.reuse ;  /* 0x000000270a0a7223 */ /* 0x180fe2000001082f */
[-CC-:B------:R-:W-:Y:S01]  /*22ae0*/  FFMA.FTZ R169, R34, R39.reuse, -R40.reuse ;  /* 0x0000002722a97223 */ /* 0x180fe20000010828 */
[-CC-:B------:R-:W-:Y:S01]  /*22af0*/  FFMA.FTZ R41, R78, R39.reuse, -R47.reuse ;  /* 0x000000274e297223 */ /* 0x180fe2000001082f */
[----:B------:R-:W-:Y:S01]  /*22b00*/  FMUL.FTZ R6, R39, R6 ;  /* 0x0000000627067220 */ /* 0x000fe20000410000 */
[-CC-:B------:R-:W-:Y:S01]  /*22b10*/  FFMA.FTZ R13, R13, R39.reuse, -R40.reuse ;  /* 0x000000270d0d7223 */ /* 0x180fe20000010828 */
[----:B------:R-:W0:Y:S01]  /*22b20*/  MUFU.EX2 R168, R168 ;  /* 0x000000a800a87308 */ /* 0x000e220000000800 */
[-CC-:B------:R-:W-:Y:S01]  /*22b30*/  FFMA.FTZ R170, R76, R39.reuse, -R47.reuse ;  /* 0x000000274caa7223 */ /* 0x180fe2000001082f */
[-C--:B------:R-:W-:Y:S01]  /*22b40*/  FFMA.FTZ R171, R37, R39.reuse, -R40 ;  /* 0x0000002725ab7223 */ /* 0x080fe20000010828 */
[----:B------:R-:W-:-:S05]  /*22b50*/  FFMA.FTZ R191, R21, R39, -R47 ;  /* 0x0000002715bf7223 */ /* 0x000fca000001082f */
[----:B------:R-:W-:Y:S01]  /*22b60*/  MUFU.EX2 R19, R10 ;  /* 0x0000000a00137308 */ /* 0x000fe20000000800 */
[-CC-:B------:R-:W-:Y:S01]  /*22b70*/  FFMA.FTZ R230, R74, R39.reuse, -R47.reuse ;  /* 0x000000274ae67223 */ /* 0x180fe2000001082f */
[----:B------:R-:W-:-:S06]  /*22b80*/  FFMA.FTZ R21, R12, R39, -R47 ;  /* 0x000000270c157223 */ /* 0x000fcc000001082f */
[----:B------:R-:W-:Y:S01]  /*22b90*/  MUFU.EX2 R169, R169 ;  /* 0x000000a900a97308 */ /* 0x000fe20000000800 */
[----:B------:R-:W-:-:S07]  /*22ba0*/  FFMA.FTZ R12, R38, R39, -R40 ;  /* 0x00000027260c7223 */ /* 0x000fce0000010828 */
[----:B------:R-:W4:Y:S01]  /*22bb0*/  MUFU.EX2 R10, R6 ;  /* 0x00000006000a7308 */ /* 0x000f220000000800 */
[----:B------:R-:W-:-:S07]  /*22bc0*/  FFMA.FTZ R228, R72, R39, -R47 ;  /* 0x0000002748e47223 */ /* 0x000fce000001082f */
[----:B------:R-:W1:Y:S01]  /*22bd0*/  MUFU.EX2 R41, R41 ;  /* 0x0000002900297308 */ /* 0x000e620000000800 */
[----:B------:R-:W-:-:S07]  /*22be0*/  FFMA.FTZ R217, R36, R39, -R40 ;  /* 0x0000002724d97223 */ /* 0x000fce0000010828 */
[----:B------:R-:W2:Y:S01]  /*22bf0*/  MUFU.EX2 R13, R13 ;  /* 0x0000000d000d7308 */ /* 0x000ea20000000800 */
[----:B------:R-:W-:-:S07]  /*22c00*/  FFMA.FTZ R229, R70, R39, -R47 ;  /* 0x0000002746e57223 */ /* 0x000fce000001082f */
[----:B------:R-:W3:Y:S01]  /*22c10*/  MUFU.EX2 R170, R170 ;  /* 0x000000aa00aa7308 */ /* 0x000ee20000000800 */
[----:B------:R-:W-:-:S07]  /*22c20*/  FFMA.FTZ R218, R35, R39, -R40 ;  /* 0x0000002723da7223 */ /* 0x000fce0000010828 */
[----:B------:R-:W5:Y:S01]  /*22c30*/  MUFU.EX2 R171, R171 ;  /* 0x000000ab00ab7308 */ /* 0x000f620000000800 */
[-CC-:B------:R-:W-:Y:S01]  /*22c40*/  FFMA.FTZ R197, R18, R39.reuse, -R40.reuse ;  /* 0x0000002712c57223 */ /* 0x180fe20000010828 */
[----:B------:R-:W-:Y:S01]  /*22c50*/  FFMA.FTZ R200, R24, R39, -R40 ;  /* 0x0000002718c87223 */ /* 0x000fe20000010828 */
[----:B0-----:R-:W-:-:S05]  /*22c60*/  FFMA.FTZ R18, R11, R49, R168 ;  /* 0x000000310b127223 */ /* 0x001fca00000100a8 */
[----:B------:R-:W0:Y:S01]  /*22c70*/  MUFU.EX2 R230, R230 ;  /* 0x000000e600e67308 */ /* 0x000e220000000800 */
[----:B------:R-:W-:Y:S01]  /*22c80*/  FFMA.FTZ R219, R68, R39, -R47 ;  /* 0x0000002744db7223 */ /* 0x000fe2000001082f */
[----:B----4-:R-:W-:-:S06]  /*22c90*/  FFMA.FTZ R24, R10, R51, R169 ;  /* 0x000000330a187223 */ /* 0x010fcc00000100a9 */
[----:B------:R-:W4:Y:S01]  /*22ca0*/  MUFU.EX2 R12, R12 ;  /* 0x0000000c000c7308 */ /* 0x000f220000000800 */
[----:B------:R-:W-:Y:S01]  /*22cb0*/  FFMA.FTZ R215, R28, R39, -R40 ;  /* 0x000000271cd77223 */ /* 0x000fe20000010828 */
[----:B-1----:R-:W-:-:S06]  /*22cc0*/  FADD.FTZ R5, R41, R18 ;  /* 0x0000001229057221 */ /* 0x002fcc0000010000 */
[----:B------:R-:W1:Y:S01]  /*22cd0*/  MUFU.EX2 R228, R228 ;  /* 0x000000e400e47308 */ /* 0x000e620000000800 */
[----:B------:R-:W-:Y:S01]  /*22ce0*/  FFMA.FTZ R225, R66, R39, -R47 ;  /* 0x0000002742e17223 */ /* 0x000fe2000001082f */
[----:B--2---:R-:W-:-:S06]  /*22cf0*/  FADD.FTZ R24, R13, R24 ;  /* 0x000000180d187221 */ /* 0x004fcc0000010000 */
[----:B------:R-:W2:Y:S01]  /*22d00*/  MUFU.EX2 R217, R217 ;  /* 0x000000d900d97308 */ /* 0x000ea20000000800 */
[----:B------:R-:W-:Y:S01]  /*22d10*/  FFMA.FTZ R216, R29, R39, -R40 ;  /* 0x000000271dd87223 */ /* 0x000fe20000010828 */
[----:B---3--:R-:W-:-:S06]  /*22d20*/  FADD.FTZ R5, R170, R5 ;  /* 0x00000005aa057221 */ /* 0x008fcc0000010000 */
[----:B------:R-:W3:Y:S01]  /*22d30*/  MUFU.EX2 R229, R229 ;  /* 0x000000e500e57308 */ /* 0x000ee20000000800 */
[----:B------:R-:W-:Y:S01]  /*22d40*/  FFMA.FTZ R214, R64, R39, -R47 ;  /* 0x0000002740d67223 */ /* 0x000fe2000001082f */
[----:B-----5:R-:W-:-:S06]  /*22d50*/  FADD.FTZ R7, R171, R24 ;  /* 0x00000018ab077221 */ /* 0x020fcc0000010000 */
[----:B------:R-:W5:Y:S01]  /*22d60*/  MUFU.EX2 R218, R218 ;  /* 0x000000da00da7308 */ /* 0x000f620000000800 */
[----:B------:R-:W-:Y:S01]  /*22d70*/  FFMA.FTZ R208, R30, R39, -R40 ;  /* 0x000000271ed07223 */ /* 0x000fe20000010828 */
[----:B0-----:R-:W-:-:S06]  /*22d80*/  FADD.FTZ R5, R230, R5 ;  /* 0x00000005e6057221 */ /* 0x001fcc0000010000 */
[----:B------:R-:W0:Y:S01]  /*22d90*/  MUFU.EX2 R219, R219 ;  /* 0x000000db00db7308 */ /* 0x000e220000000800 */
[----:B------:R-:W-:Y:S01]  /*22da0*/  FFMA.FTZ R213, R62, R39, -R47 ;  /* 0x000000273ed57223 */ /* 0x000fe2000001082f */
[----:B----4-:R-:W-:-:S06]  /*22db0*/  FADD.FTZ R6, R12, R7 ;  /* 0x000000070c067221 */ /* 0x010fcc0000010000 */
[----:B------:R-:W4:Y:S01]  /*22dc0*/  MUFU.EX2 R215, R215 ;  /* 0x000000d700d77308 */ /* 0x000f220000000800 */
[-CC-:B------:R-:W-:Y:S01]  /*22dd0*/  FFMA.FTZ R209, R31, R39.reuse, -R40.reuse ;  /* 0x000000271fd17223 */ /* 0x180fe20000010828 */
[----:B------:R-:W-:Y:S01]  /*22de0*/  FFMA.FTZ R189, R14, R39, -R40 ;  /* 0x000000270ebd7223 */ /* 0x000fe20000010828 */
[----:B-1----:R-:W-:-:S05]  /*22df0*/  FADD.FTZ R14, R228, R5 ;  /* 0x00000005e40e7221 */ /* 0x002fca0000010000 */
        /* <DEDUP_REMOVED lines=13> */
[----:B----4-:R-:W-:Y:S01]  /*22ed0*/  FADD.FTZ R5, R215, R6 ;  /* 0x00000006d7057221 */ /* 0x010fe20000010000 */
[----:B------:R-:W-:-:S06]  /*22ee0*/  FFMA.FTZ R199, R25, R39, -R40 ;  /* 0x0000002719c77223 */ /* 0x000fcc0000010828 */
[----:B------:R-:W4:Y:S01]  /*22ef0*/  MUFU.EX2 R209, R209 ;  /* 0x000000d100d17308 */ /* 0x000f220000000800 */
[----:B-1----:R-:W-:Y:S01]  /*22f00*/  FADD.FTZ R7, R225, R14 ;  /* 0x0000000ee1077221 */ /* 0x002fe20000010000 */
[----:B------:R-:W-:-:S06]  /*22f10*/  FFMA.FTZ R204, R54, R39, -R47 ;  /* 0x0000002736cc7223 */ /* 0x000fcc000001082f */
[----:B------:R-:W1:Y:S01]  /*22f20*/  MUFU.EX2 R211, R211 ;  /* 0x000000d300d37308 */ /* 0x000e620000000800 */
[----:B--2---:R-:W-:-:S07]  /*22f30*/  FADD.FTZ R5, R216, R5 ;  /* 0x00000005d8057221 */ /* 0x004fce0000010000 */
[----:B------:R-:W2:Y:S01]  /*22f40*/  MUFU.EX2 R206, R206 ;  /* 0x000000ce00ce7308 */ /* 0x000ea20000000800 */
[----:B------:R-:W-:Y:S01]  /*22f50*/  FFMA.FTZ R190, R8, R39, -R40 ;  /* 0x0000002708be7223 */ /* 0x000fe20000010828 */
[----:B---3--:R-:W-:-:S06]  /*22f60*/  FADD.FTZ R6, R214, R7 ;  /* 0x00000007d6067221 */ /* 0x008fcc0000010000 */
[----:B------:R-:W3:Y:S01]  /*22f70*/  MUFU.EX2 R212, R212 ;  /* 0x000000d400d47308 */ /* 0x000ee20000000800 */
[----:B------:R-:W-:Y:S01]  /*22f80*/  FFMA.FTZ R202, R52, R39, -R47 ;  /* 0x0000002734ca7223 */ /* 0x000fe2000001082f */
[----:B-----5:R-:W-:-:S06]  /*22f90*/  FADD.FTZ R8, R208, R5 ;  /* 0x00000005d0087221 */ /* 0x020fcc0000010000 */
[----:B------:R-:W5:Y:S01]  /*22fa0*/  MUFU.EX2 R207, R207 ;  /* 0x000000cf00cf7308 */ /* 0x000f620000000800 */
[----:B0-----:R-:W-:Y:S01]  /*22fb0*/  FADD.FTZ R6, R213, R6 ;  /* 0x00000006d5067221 */ /* 0x001fe20000010000 */
[----:B------:R-:W-:-:S06]  /*22fc0*/  FFMA.FTZ R203, R50, R39, -R47 ;  /* 0x0000002732cb7223 */ /* 0x000fcc000001082f */
[----:B------:R-:W0:Y:S01]  /*22fd0*/  MUFU.EX2 R205, R205 ;  /* 0x000000cd00cd7308 */ /* 0x000e220000000800 */
[----:B----4-:R-:W-:Y:S01]  /*22fe0*/  FADD.FTZ R5, R209, R8 ;  /* 0x00000008d1057221 */ /* 0x010fe20000010000 */
[----:B------:R-:W-:-:S06]  /*22ff0*/  FFMA.FTZ R198, R15, R39, -R40 ;  /* 0x000000270fc67223 */ /* 0x000fcc0000010828 */
[----:B------:R-:W4:Y:S01]  /*23000*/  MUFU.EX2 R199, R199 ;  /* 0x000000c700c77308 */ /* 0x000f220000000800 */
[----:B-1----:R-:W-:Y:S01]  /*23010*/  FADD.FTZ R7, R211, R6 ;  /* 0x00000006d3077221 */ /* 0x002fe20000010000 */
[----:B--2---:R-:W-:-:S06]  /*23020*/  FADD.FTZ R6, R206, R5 ;  /* 0x00000005ce067221 */ /* 0x004fcc0000010000 */
[----:B------:R-:W1:Y:S08]  /*23030*/  MUFU.EX2 R204, R204 ;  /* 0x000000cc00cc7308 */ /* 0x000e700000000800 */
[----:B------:R-:W2:Y:S01]  /*23040*/  MUFU.EX2 R200, R200 ;  /* 0x000000c800c87308 */ /* 0x000ea20000000800 */
[----:B---3--:R-:W-:Y:S01]  /*23050*/  FADD.FTZ R8, R212, R7 ;  /* 0x00000007d4087221 */ /* 0x008fe20000010000 */
[----:B-----5:R-:W-:-:S06]  /*23060*/  FADD.FTZ R6, R207, R6 ;  /* 0x00000006cf067221 */ /* 0x020fcc0000010000 */
[----:B------:R-:W3:Y:S01]  /*23070*/  MUFU.EX2 R202, R202 ;  /* 0x000000ca00ca7308 */ /* 0x000ee20000000800 */
[----:B------:R-:W-:-:S07]  /*23080*/  FFMA.FTZ R195, R33, R39, -R47 ;  /* 0x0000002721c37223 */ /* 0x000fce000001082f */
[----:B------:R-:W5:Y:S01]  /*23090*/  MUFU.EX2 R197, R197 ;  /* 0x000000c500c57308 */ /* 0x000f620000000800 */
[----:B0-----:R-:W-:Y:S01]  /*230a0*/  FADD.FTZ R5, R205, R8 ;  /* 0x00000008cd057221 */ /* 0x001fe20000010000 */
[----:B----4-:R-:W-:-:S06]  /*230b0*/  FADD.FTZ R7, R199, R6 ;  /* 0x00000006c7077221 */ /* 0x010fcc0000010000 */
[----:B------:R-:W0:Y:S01]  /*230c0*/  MUFU.EX2 R203, R203 ;  /* 0x000000cb00cb7308 */ /* 0x000e220000000800 */
[----:B------:R-:W-:-:S07]  /*230d0*/  FFMA.FTZ R186, R9, R39, -R40 ;  /* 0x0000002709ba7223 */ /* 0x000fce0000010828 */
[----:B------:R-:W4:Y:S01]  /*230e0*/  MUFU.EX2 R198, R198 ;  /* 0x000000c600c67308 */ /* 0x000f220000000800 */
[----:B-1----:R-:W-:Y:S01]  /*230f0*/  FADD.FTZ R5, R204, R5 ;  /* 0x00000005cc057221 */ /* 0x002fe20000010000 */
[----:B--2---:R-:W-:-:S06]  /*23100*/  FADD.FTZ R6, R200, R7 ;  /* 0x00000007c8067221 */ /* 0x004fcc0000010000 */
[----:B------:R-:W1:Y:S01]  /*23110*/  MUFU.EX2 R196, R196 ;  /* 0x000000c400c47308 */ /* 0x000e620000000800 */
[----:B------:R-:W-:-:S07]  /*23120*/  FFMA.FTZ R187, R42, R39, -R40 ;  /* 0x000000272abb7223 */ /* 0x000fce0000010828 */
        /* <DEDUP_REMOVED lines=23> */
[----:B------:R-:W0:Y:S08]  /*232a0*/  MUFU.EX2 R185, R185 ;  /* 0x000000b900b97308 */ /* 0x000e300000000800 */
[----:B------:R-:W4:Y:S01]  /*232b0*/  MUFU.EX2 R18, R18 ;  /* 0x0000001200127308 */ /* 0x000f220000000800 */
[----:B-1----:R-:W-:Y:S01]  /*232c0*/  FADD.FTZ R8, R194, R9 ;  /* 0x00000009c2087221 */ /* 0x002fe20000010000 */
[----:B--2---:R-:W-:-:S06]  /*232d0*/  FADD.FTZ R6, R187, R6 ;  /* 0x00000006bb067221 */ /* 0x004fcc0000010000 */
[----:B------:R-:W1:Y:S01]  /*232e0*/  MUFU.EX2 R5, R5 ;  /* 0x0000000500057308 */ /* 0x000e620000000800 */
[----:B---3--:R-:W-:Y:S01]  /*232f0*/  FADD.FTZ R8, R21, R8 ;  /* 0x0000000815087221 */ /* 0x008fe20000010000 */
[----:B-----5:R-:W-:-:S06]  /*23300*/  FADD.FTZ R7, R15, R6 ;  /* 0x000000060f077221 */ /* 0x020fcc0000010000 */
[----:B------:R-:W2:Y:S08]  /*23310*/  MUFU.EX2 R20, R20 ;  /* 0x0000001400147308 */ /* 0x000eb00000000800 */
[----:B------:R-:W3:Y:S01]  /*23320*/  MUFU.EX2 R14, R14 ;  /* 0x0000000e000e7308 */ /* 0x000ee20000000800 */
[----:B0-----:R-:W-:Y:S01]  /*23330*/  FADD.FTZ R8, R185, R8 ;  /* 0x00000008b9087221 */ /* 0x001fe20000010000 */
[----:B----4-:R-:W-:-:S03]  /*23340*/  FADD.FTZ R6, R18, R7 ;  /* 0x0000000712067221 */ /* 0x010fc60000010000 */
[----:B------:R-:W-:Y:S01]  /*23350*/  FADD.FTZ R7, R19, R8 ;  /* 0x0000000813077221 */ /* 0x000fe20000010000 */
[----:B-1----:R-:W-:Y:S01]  /*23360*/  FADD.FTZ R9, R5, R6 ;  /* 0x0000000605097221 */ /* 0x002fe20000010000 */
[C---:B------:R-:W-:Y:S01]  /*23370*/  FMUL.FTZ R43, R11.reuse, R43 ;  /* 0x0000002b0b2b7220 */ /* 0x040fe20000410000 */
[----:B------:R-:W-:Y:S02]  /*23380*/  IMAD.U32 R8, RZ, RZ, UR5 ;  /* 0x00000005ff087e24 */ /* 0x000fe4000f8e00ff */
[----:B--2---:R-:W-:Y:S01]  /*23390*/  FADD.FTZ R7, R20, R7 ;  /* 0x0000000714077221 */ /* 0x004fe20000010000 */
[----:B------:R0:W-:Y:S01]  /*233a0*/  ST.E desc[UR42][R16.64+0x444], R56 ;  /* 0x0004443810007985 */ /* 0x0001e2000c10192a */
[----:B---3--:R-:W-:Y:S01]  /*233b0*/  FADD.FTZ R25, R14, R9 ;  /* 0x000000090e197221 */ /* 0x008fe20000010000 */
[----:B------:R-:W-:Y:S02]  /*233c0*/  IMAD.U32 R9, RZ, RZ, UR7 ;  /* 0x00000007ff097e24 */ /* 0x000fe4000f8e00ff */
[----:B------:R1:W-:Y:S04]  /*233d0*/  ST.E desc[UR42][R16.64+0x450], R7 ;  /* 0x0004500710007985 */ /* 0x0003e8000c10192a */
[----:B------:R2:W-:Y:S04]  /*233e0*/  ST.E desc[UR42][R16.64+0x454], R25 ;  /* 0x0004541910007985 */ /* 0x0005e8000c10192a */
[----:B------:R-:W-:Y:S04]  /*233f0*/  ST.E desc[UR42][R16.64+0x230], R43 ;  /* 0x0002302b10007985 */ /* 0x000fe8000c10192a */
[----:B------:R-:W3:Y:S02]  /*23400*/  LD.E R6, desc[UR42][R8.64] ;  /* 0x0000002a08067980 */ /* 0x000ee4000c101900 */
[----:B---3--:R-:W-:-:S05]  /*23410*/  FMUL.FTZ R27, R11, R6 ;  /* 0x000000060b1b7220 */ /* 0x008fca0000410000 */
[----:B------:R3:W-:Y:S04]  /*23420*/  ST.E desc[UR42][R8.64], R27 ;  /* 0x0000001b08007985 */ /* 0x0007e8000c10192a */
[----:B------:R-:W1:Y:S04]  /*23430*/  LD.E R6, desc[UR42][R16.64+0x240] ;  /* 0x0002402a10067980 */ /* 0x000e68000c101900 */
[----:B------:R-:W4:Y:S04]  /*23440*/  LD.E R144, desc[UR42][R16.64+0x424] ;  /* 0x0004242a10907980 */ /* 0x000f28000c101900 */
[----:B------:R-:W2:Y:S04]  /*23450*/  LD.E R24, desc[UR42][R16.64+0x244] ;  /* 0x0002442a10187980 */ /* 0x000ea8000c101900 */
[----:B------:R-:W3:Y:S04]  /*23460*/  LD.E R26, desc[UR42][R16.64+0x250] ;  /* 0x0002502a101a7980 */ /* 0x000ee8000c101900 */
        /* <DEDUP_REMOVED lines=58> */
[----:B------:R-:W-:Y:S01]  /*23810*/  ULOP3.LUT UR5, UR4, 0x8, URZ, 0xfc, !UPT ;  /* 0x0000000804057892 */ /* 0x000fe2000f8efc3f */
[C---:B-1----:R-:W-:Y:S01]  /*23820*/  FMUL.FTZ R7, R11.reuse, R6 ;  /* 0x000000060b077220 */ /* 0x042fe20000410000 */
[----:B----4-:R-:W-:-:S04]  /*23830*/  FMUL.FTZ R37, R11, R144 ;  /* 0x000000900b257220 */ /* 0x010fc80000410000 */
[----:B------:R0:W-:Y:S01]  /*23840*/  ST.E desc[UR42][R16.64+0x240], R7 ;  /* 0x0002400710007985 */ /* 0x0001e2000c10192a */
[C---:B--2---:R-:W-:Y:S01]  /*23850*/  FMUL.FTZ R25, R11.reuse, R24 ;  /* 0x000000180b197220 */ /* 0x044fe20000410000 */
[C---:B---3--:R-:W-:Y:S01]  /*23860*/  FMUL.FTZ R27, R11.reuse, R26 ;  /* 0x0000001a0b1b7220 */ /* 0x048fe20000410000 */
[C---:B-----5:R-:W-:Y:S01]  /*23870*/  FMUL.FTZ R29, R11.reuse, R28 ;  /* 0x0000001c0b1d7220 */ /* 0x060fe20000410000 */
[C---:B------:R-:W-:Y:S01]  /*23880*/  FMUL.FTZ R31, R11.reuse, R30 ;  /* 0x0000001e0b1f7220 */ /* 0x040fe20000410000 */
[----:B------:R-:W-:Y:S01]  /*23890*/  ST.E desc[UR42][R16.64+0x424], R37 ;  /* 0x0004242510007985 */ /* 0x000fe2000c10192a */
[----:B0-----:R-:W-:-:S03]  /*238a0*/  FMUL.FTZ R7, R11, R36 ;  /* 0x000000240b077220 */ /* 0x001fc60000410000 */
        /* <DEDUP_REMOVED lines=9> */
[C---:B------:R-:W-:Y:S01]  /*23940*/  FMUL.FTZ R39, R11.reuse, R42 ;  /* 0x0000002a0b277220 */ /* 0x040fe20000410000 */
[C---:B-1----:R-:W-:Y:S01]  /*23950*/  FMUL.FTZ R27, R11.reuse, R44 ;  /* 0x0000002c0b1b7220 */ /* 0x042fe20000410000 */
[C---:B--2---:R-:W-:Y:S01]  /*23960*/  FMUL.FTZ R29, R11.reuse, R46 ;  /* 0x0000002e0b1d7220 */ /* 0x044fe20000410000 */
[C---:B---3--:R-:W-:Y:S01]  /*23970*/  FMUL.FTZ R31, R11.reuse, R48 ;  /* 0x000000300b1f7220 */ /* 0x048fe20000410000 */
[----:B------:R1:W-:Y:S01]  /*23980*/  ST.E desc[UR42][R16.64+0x264], R33 ;  /* 0x0002642110007985 */ /* 0x0003e2000c10192a */
[----:B0-----:R-:W-:-:S03]  /*23990*/  FMUL.FTZ R7, R11, R54 ;  /* 0x000000360b077220 */ /* 0x001fc60000410000 */
[----:B------:R0:W-:Y:S04]  /*239a0*/  ST.E desc[UR42][R16.64+0x270], R35 ;  /* 0x0002702310007985 */ /* 0x0001e8000c10192a */
[----:B------:R2:W-:Y:S04]  /*239b0*/  ST.E desc[UR42][R16.64+0x280], R25 ;  /* 0x0002801910007985 */ /* 0x0005e8000c10192a */
[----:B------:R3:W-:Y:S01]  /*239c0*/  ST.E desc[UR42][R16.64+0x284], R37 ;  /* 0x0002842510007985 */ /* 0x0007e2000c10192a */
[----:B-1----:R-:W-:-:S03]  /*239d0*/  FMUL.FTZ R33, R11, R50 ;  /* 0x000000320b217220 */ /* 0x002fc60000410000 */
[----:B------:R1:W-:Y:S01]  /*239e0*/  ST.E desc[UR42][R16.64+0x290], R39 ;  /* 0x0002902710007985 */ /* 0x0003e2000c10192a */
[----:B0-----:R-:W-:-:S03]  /*239f0*/  FMUL.FTZ R35, R11, R52 ;  /* 0x000000340b237220 */ /* 0x001fc60000410000 */
[----:B------:R0:W-:Y:S01]  /*23a00*/  ST.E desc[UR42][R16.64+0x294], R27 ;  /* 0x0002941b10007985 */ /* 0x0001e2000c10192a */
[----:B--2---:R-:W-:-:S03]  /*23a10*/  FMUL.FTZ R25, R11, R56 ;  /* 0x000000380b197220 */ /* 0x004fc60000410000 */
[----:B------:R2:W-:Y:S01]  /*23a20*/  ST.E desc[UR42][R16.64+0x2a0], R29 ;  /* 0x0002a01d10007985 */ /* 0x0005e2000c10192a */
[----:B---3--:R-:W-:-:S03]  /*23a30*/  FMUL.FTZ R37, R11, R60 ;  /* 0x0000003c0b257220 */ /* 0x008fc60000410000 */
[----:B------:R3:W-:Y:S01]  /*23a40*/  ST.E desc[UR42][R16.64+0x2a4], R31 ;  /* 0x0002a41f10007985 */ /* 0x0007e2000c10192a */
[C---:B-1----:R-:W-:Y:S01]  /*23a50*/  FMUL.FTZ R39, R11.reuse, R62 ;  /* 0x0000003e0b277220 */ /* 0x042fe20000410000 */
[C---:B0-----:R-:W-:Y:S02]  /*23a60*/  FMUL.FTZ R27, R11.reuse, R58 ;  /* 0x0000003a0b1b7220 */ /* 0x041fe40000410000 */
[----:B------:R0:W-:Y:S01]  /*23a70*/  ST.E desc[UR42][R16.64+0x2c0], R7 ;  /* 0x0002c00710007985 */ /* 0x0001e2000c10192a */
[C---:B--2---:R-:W-:Y:S01]  /*23a80*/  FMUL.FTZ R29, R11.reuse, R64 ;  /* 0x000000400b1d7220 */ /* 0x044fe20000410000 */
[C---:B---3--:R-:W-:Y:S02]  /*23a90*/  FMUL.FTZ R31, R11.reuse, R66 ;  /* 0x000000420b1f7220 */ /* 0x048fe40000410000 */
[----:B------:R1:W-:Y:S01]  /*23aa0*/  ST.E desc[UR42][R16.64+0x2b0], R33 ;  /* 0x0002b02110007985 */ /* 0x0003e2000c10192a */
[----:B0-----:R-:W-:-:S03]  /*23ab0*/  FMUL.FTZ R7, R11, R68 ;  /* 0x000000440b077220 */ /* 0x001fc60000410000 */
[----:B------:R0:W-:Y:S04]  /*23ac0*/  ST.E desc[UR42][R16.64+0x2b4], R35 ;  /* 0x0002b42310007985 */ /* 0x0001e8000c10192a */
[----:B------:R2:W-:Y:S01]  /*23ad0*/  ST.E desc[UR42][R16.64+0x2c4], R25 ;  /* 0x0002c41910007985 */ /* 0x0005e2000c10192a */
[----:B-1----:R-:W-:-:S03]  /*23ae0*/  FMUL.FTZ R33, R11, R70 ;  /* 0x000000460b217220 */ /* 0x002fc60000410000 */
[----:B------:R1:W-:Y:S04]  /*23af0*/  ST.E desc[UR42][R16.64+0x2d0], R27 ;  /* 0x0002d01b10007985 */ /* 0x0003e8000c10192a */
[----:B------:R3:W-:Y:S01]  /*23b00*/  ST.E desc[UR42][R16.64+0x2d4], R37 ;  /* 0x0002d42510007985 */ /* 0x0007e2000c10192a */
[----:B0-----:R-:W-:-:S03]  /*23b10*/  FMUL.FTZ R35, R11, R72 ;  /* 0x000000480b237220 */ /* 0x001fc60000410000 */
[----:B------:R0:W-:Y:S01]  /*23b20*/  ST.E desc[UR42][R16.64+0x2e0], R39 ;  /* 0x0002e02710007985 */ /* 0x0001e2000c10192a */
[----:B--2---:R-:W-:-:S03]  /*23b30*/  FMUL.FTZ R25, R11, R74 ;  /* 0x0000004a0b197220 */ /* 0x004fc60000410000 */
[----:B------:R2:W-:Y:S01]  /*23b40*/  ST.E desc[UR42][R16.64+0x2e4], R29 ;  /* 0x0002e41d10007985 */ /* 0x0005e2000c10192a */
[----:B-1----:R-:W-:-:S03]  /*23b50*/  FMUL.FTZ R27, R11, R76 ;  /* 0x0000004c0b1b7220 */ /* 0x002fc60000410000 */
[----:B------:R1:W-:Y:S01]  /*23b60*/  ST.E desc[UR42][R16.64+0x2f0], R31 ;  /* 0x0002f01f10007985 */ /* 0x0003e2000c10192a */
[C---:B---3--:R-:W-:Y:S01]  /*23b70*/  FMUL.FTZ R37, R11.reuse, R80 ;  /* 0x000000500b257220 */ /* 0x048fe20000410000 */
[C---:B0-----:R-:W-:Y:S02]  /*23b80*/  FMUL.FTZ R39, R11.reuse, R82 ;  /* 0x000000520b277220 */ /* 0x041fe40000410000 */
[----:B------:R0:W-:Y:S01]  /*23b90*/  ST.E desc[UR42][R16.64+0x2f4], R7 ;  /* 0x0002f40710007985 */ /* 0x0001e2000c10192a */
[C---:B--2---:R-:W-:Y:S01]  /*23ba0*/  FMUL.FTZ R29, R11.reuse, R78 ;  /* 0x0000004e0b1d7220 */ /* 0x044fe20000410000 */
[C---:B-1----:R-:W-:Y:S02]  /*23bb0*/  FMUL.FTZ R31, R11.reuse, R84 ;  /* 0x000000540b1f7220 */ /* 0x042fe40000410000 */
        /* <DEDUP_REMOVED lines=38> */
[----:B------:R0:W-:Y:S01]  /*23e20*/  ST.E desc[UR42][R16.64+0x394], R27 ;  /* 0x0003941b10007985 */ /* 0x0001e2000c10192a */
[----:B------:R-:W-:-:S03]  /*23e30*/  IMAD.U32 R6, RZ, RZ, UR5 ;  /* 0x00000005ff067e24 */ /* 0x000fc6000f8e00ff */
[----:B------:R2:W-:Y:S01]  /*23e40*/  ST.E desc[UR42][R16.64+0x3a0], R33 ;  /* 0x0003a02110007985 */ /* 0x0005e2000c10192a */
[----:B-1----:R-:W-:-:S03]  /*23e50*/  FMUL.FTZ R25, R11, R124 ;  /* 0x0000007c0b197220 */ /* 0x002fc60000410000 */
[----:B------:R1:W-:Y:S01]  /*23e60*/  ST.E desc[UR42][R16.64+0x3a4], R35 ;  /* 0x0003a42310007985 */ /* 0x0003e2000c10192a */
[----:B------:R-:W-:-:S03]  /*23e70*/  FMUL.FTZ R43, R11, R140 ;  /* 0x0000008c0b2b7220 */ /* 0x000fc60000410000 */
        /* <DEDUP_REMOVED lines=11> */
[C---:B-1----:R-:W-:Y:S01]  /*23f30*/  FMUL.FTZ R39, R11.reuse, R138 ;  /* 0x0000008a0b277220 */ /* 0x042fe20000410000 */
[----:B------:R-:W-:Y:S01]  /*23f40*/  FMUL.FTZ R11, R11, R142 ;  /* 0x0000008e0b0b7220 */ /* 0x000fe20000410000 */
[----:B0-----:R-:W-:Y:S01]  /*23f50*/  IMAD.U32 R7, RZ, RZ, UR7 ;  /* 0x00000007ff077e24 */ /* 0x001fe2000f8e00ff */
        /* <DEDUP_REMOVED lines=9> */
[----:B------:R3:W-:Y:S04]  /*23ff0*/  ST.E desc[UR42][R16.64+0x420], R11 ;  /* 0x0004200b10007985 */ /* 0x0007e8000c10192a */
[----:B0-----:R-:W1:Y:S01]  /*24000*/  LD.E R25, desc[UR42][R6.64] ;  /* 0x0000002a06197980 */ /* 0x001e62000c101900 */
[----:B------:R-:W-:-:S06]  /*24010*/  ULOP3.LUT UR6, UR4, 0xc, URZ, 0xfc, !UPT ;  /* 0x0000000c04067892 */ /* 0x000fcc000f8efc3f */
[----:B------:R-:W-:Y:S02]  /*24020*/  IMAD.U32 R24, RZ, RZ, UR6 ;  /* 0x00000006ff187e24 */ /* 0x000fe4000f8e00ff */
[----:B-1----:R-:W-:Y:S01]  /*24030*/  FMUL.FTZ R29, R10, R25 ;  /* 0x000000190a1d7220 */ /* 0x002fe20000410000 */
[----:B------:R-:W-:-:S04]  /*24040*/  IMAD.U32 R25, RZ, RZ, UR7 ;  /* 0x00000007ff197e24 */ /* 0x000fc8000f8e00ff */
[----:B------:R0:W-:Y:S04]  /*24050*/  ST.E desc[UR42][R6.64], R29 ;  /* 0x0000001d06007985 */ /* 0x0001e8000c10192a */
[----:B------:R-:W2:Y:S01]  /*24060*/  LD.E R25, desc[UR42][R24.64] ;  /* 0x0000002a18197980 */ /* 0x000ea2000c101900 */
[----:B------:R-:W-:Y:S02]  /*24070*/  IMAD.U32 R26, RZ, RZ, UR6 ;  /* 0x00000006ff1a7e24 */ /* 0x000fe4000f8e00ff */
[----:B------:R-:W-:Y:S02]  /*24080*/  IMAD.U32 R27, RZ, RZ, UR7 ;  /* 0x00000007ff1b7e24 */ /* 0x000fe4000f8e00ff */
[----:B--2---:R-:W-:-:S05]  /*24090*/  FMUL.FTZ R31, R10, R25 ;  /* 0x000000190a1f7220 */ /* 0x004fca0000410000 */
[----:B------:R1:W-:Y:S04]  /*240a0*/  ST.E desc[UR42][R26.64], R31 ;  /* 0x0000001f1a007985 */ /* 0x0003e8000c10192a */
[----:B------:R-:W2:Y:S04]  /*240b0*/  LD.E R147, desc[UR42][R16.64+0x42c] ;  /* 0x00042c2a10937980 */ /* 0x000ea8000c101900 */
[----:B---3--:R-:W3:Y:S04]  /*240c0*/  LD.E R11, desc[UR42][R16.64+0x248] ;  /* 0x0002482a100b7980 */ /* 0x008ee8000c101900 */
[----:B------:R-:W4:Y:S04]  /*240d0*/  LD.E R33, desc[UR42][R16.64+0x24c] ;  /* 0x00024c2a10217980 */ /* 0x000f28000c101900 */
[----:B------:R-:W5:Y:S04]  /*240e0*/  LD.E R35, desc[UR42][R16.64+0x258] ;  /* 0x0002582a10237980 */ /* 0x000f68000c101900 */
[----:B------:R-:W5:Y:S04]  /*240f0*/  LD.E R37, desc[UR42][R16.64+0x25c] ;  /* 0x00025c2a10257980 */ /* 0x000f68000c101900 */
[----:B------:R-:W5:Y:S04]  /*24100*/  LD.E R39, desc[UR42][R16.64+0x268] ;  /* 0x0002682a10277980 */ /* 0x000f68000c101900 */
        /* <DEDUP_REMOVED lines=182> */
[----:B------:R-:W3:Y:S04]  /*24c70*/  LD.E R25, desc[UR42][R2.64] ;  /* 0x0000002a02197980 */ /* 0x000ee8000c101900 */
[----:B------:R-:W3:Y:S04]  /*24c80*/  LD.E.64 R10, desc[UR42][R16.64+0xa8] ;  /* 0x0000a82a100a7980 */ /* 0x000ee8000c101b00 */
[----:B--2---:R0:W-:Y:S04]  /*24c90*/  ST.E desc[UR42][R16.64+0x230], R31 ;  /* 0x0002301f10007985 */ /* 0x0041e8000c10192a */
[----:B------:R-:W2:Y:S01]  /*24ca0*/  LD.E R33, desc[UR42][R8.64] ;  /* 0x0000002a08217980 */ /* 0x000ea2000c101900 */
[----:B------:R-:W-:-:S03]  /*24cb0*/  IMAD.U32 R27, RZ, RZ, UR7 ;  /* 0x00000007ff1b7e24 */ /* 0x000fc6000f8e00ff */
[----:B--2---:R2:W-:Y:S04]  /*24cc0*/  ST.E desc[UR42][R8.64], R33 ;  /* 0x0000002108007985 */ /* 0x0045e8000c10192a */
[----:B------:R-:W4:Y:S01]  /*24cd0*/  LD.E R35, desc[UR42][R6.64] ;  /* 0x0000002a06237980 */ /* 0x000f22000c101900 */
[----:B------:R-:W-:Y:S02]  /*24ce0*/  IMAD.U32 R28, RZ, RZ, UR6 ;  /* 0x00000006ff1c7e24 */ /* 0x000fe4000f8e00ff */
[----:B------:R-:W-:Y:S01]  /*24cf0*/  IMAD.U32 R29, RZ, RZ, UR7 ;  /* 0x00000007ff1d7e24 */ /* 0x000fe2000f8e00ff */
[----:B----4-:R4:W-:Y:S04]  /*24d00*/  ST.E desc[UR42][R6.64], R35 ;  /* 0x0000002306007985 */ /* 0x0109e8000c10192a */
[----:B------:R-:W5:Y:S04]  /*24d10*/  LD.E R27, desc[UR42][R26.64] ;  /* 0x0000002a1a1b7980 */ /* 0x000f68000c101900 */
[----:B-----5:R5:W-:Y:S04]  /*24d20*/  ST.E desc[UR42][R28.64], R27 ;  /* 0x0000001b1c007985 */ /* 0x020be8000c10192a */
[----:B------:R-:W3:Y:S04]  /*24d30*/  LD.E R37, desc[UR42][R16.64+0x240] ;  /* 0x0002402a10257980 */ /* 0x000ee8000c101900 */
[----:B0-----:R-:W3:Y:S04]  /*24d40*/  LD.E R31, desc[UR42][R16.64+0x244] ;  /* 0x0002442a101f7980 */ /* 0x001ee8000c101900 */
[----:B------:R-:W3:Y:S04]  /*24d50*/  LD.E R39, desc[UR42][R16.64+0x248] ;  /* 0x0002482a10277980 */ /* 0x000ee8000c101900 */
[----:B------:R-:W3:Y:S04]  /*24d60*/  LD.E R43, desc[UR42][R16.64+0x24c] ;  /* 0x00024c2a102b7980 */ /* 0x000ee8000c101900 */
[----:B--2---:R-:W2:Y:S04]  /*24d70*/  LD.E R33, desc[UR42][R16.64+0x250] ;  /* 0x0002502a10217980 */ /* 0x004ea8000c101900 */
[----:B------:R-:W2:Y:S04]  /*24d80*/  LD.E R45, desc[UR42][R16.64+0x254] ;  /* 0x0002542a102d7980 */ /* 0x000ea8000c101900 */
[----:B------:R-:W2:Y:S04]  /*24d90*/  LD.E R47, desc[UR42][R16.64+0x258] ;  /* 0x0002582a102f7980 */ /* 0x000ea8000c101900 */
[----:B----4-:R-:W4:Y:S04]  /*24da0*/  LD.E R35, desc[UR42][R16.64+0x25c] ;  /* 0x00025c2a10237980 */ /* 0x010f28000c101900 */
[----:B------:R-:W4:Y:S04]  /*24db0*/  LD.E R49, desc[UR42][R16.64+0x260] ;  /* 0x0002602a10317980 */ /* 0x000f28000c101900 */
[----:B------:R-:W4:Y:S04]  /*24dc0*/  LD.E R51, desc[UR42][R16.64+0x264] ;  /* 0x0002642a10337980 */ /* 0x000f28000c101900 */
        /* <DEDUP_REMOVED lines=114> */
[----:B---3--:R-:W-:Y:S04]  /*254f0*/  ST.E desc[UR42][R16.64+0x240], R37 ;  /* 0x0002402510007985 */ /* 0x008fe8000c10192a */
[----:B------:R-:W-:Y:S04]  /*25500*/  ST.E desc[UR42][R16.64+0x244], R31 ;  /* 0x0002441f10007985 */ /* 0x000fe8000c10192a */
[----:B------:R-:W-:Y:S04]  /*25510*/  ST.E desc[UR42][R16.64+0x248], R39 ;  /* 0x0002482710007985 */ /* 0x000fe8000c10192a */
[----:B------:R-:W-:Y:S04]  /*25520*/  ST.E desc[UR42][R16.64+0x24c], R43 ;  /* 0x00024c2b10007985 */ /* 0x000fe8000c10192a */
[----:B--2---:R-:W-:Y:S04]  /*25530*/  ST.E desc[UR42][R16.64+0x250], R33 ;  /* 0x0002502110007985 */ /* 0x004fe8000c10192a */
[----:B------:R-:W-:Y:S04]  /*25540*/  ST.E desc[UR42][R16.64+0x254], R45 ;  /* 0x0002542d10007985 */ /* 0x000fe8000c10192a */
[----:B------:R-:W-:Y:S04]  /*25550*/  ST.E desc[UR42][R16.64+0x258], R47 ;  /* 0x0002582f10007985 */ /* 0x000fe8000c10192a */
[----:B----4-:R-:W-:Y:S04]  /*25560*/  ST.E desc[UR42][R16.64+0x25c], R35 ;  /* 0x00025c2310007985 */ /* 0x010fe8000c10192a */
[----:B------:R-:W-:Y:S04]  /*25570*/  ST.E desc[UR42][R16.64+0x260], R49 ;  /* 0x0002603110007985 */ /* 0x000fe8000c10192a */
        /* <DEDUP_REMOVED lines=116> */
[----:B------:R-:W-:-:S02]  /*25cc0*/  IMAD.U32 R27, RZ, RZ, UR7 ;  /* 0x00000007ff1b7e24 */ /* 0x000fc4000f8e00ff */
[----:B--2---:R-:W-:Y:S01]  /*25cd0*/  IMAD.U32 R26, RZ, RZ, UR6 ;  /* 0x00000006ff1a7e24 */ /* 0x004fe2000f8e00ff */
[----:B------:R-:W-:Y:S01]  /*25ce0*/  F2FP.BF16.F32.PACK_AB R168, R41, R168 ;  /* 0x000000a829a8723e */ /* 0x000fe200000010ff */
[----:B------:R-:W-:Y:S01]  /*25cf0*/  IMAD R10, R25, 0xc00, R10 ;  /* 0x00000c00190a7824 */ /* 0x000fe200078e020a */
[----:B---3--:R-:W2:Y:S04]  /*25d00*/  LD.E R28, desc[UR42][R16.64+0x240] ;  /* 0x0002402a101c7980 */ /* 0x008ea8000c101900 */
[----:B------:R-:W2:Y:S04]  /*25d10*/  LD.E R27, desc[UR42][R26.64] ;  /* 0x0000002a1a1b7980 */ /* 0x000ea8000c101900 */
[----:B------:R-:W2:Y:S04]  /*25d20*/  LD.E R29, desc[UR42][R16.64+0x244] ;  /* 0x0002442a101d7980 */ /* 0x000ea8000c101900 */
[----:B----4-:R-:W2:Y:S04]  /*25d30*/  LD.E R30, desc[UR42][R16.64+0x248] ;  /* 0x0002482a101e7980 */ /* 0x010ea8000c101900 */
[----:B------:R-:W2:Y:S04]  /*25d40*/  LD.E R31, desc[UR42][R16.64+0x24c] ;  /* 0x00024c2a101f7980 */ /* 0x000ea8000c101900 */
[----:B-----5:R-:W2:Y:S04]  /*25d50*/  LD.E R32, desc[UR42][R16.64+0x250] ;  /* 0x0002502a10207980 */ /* 0x020ea8000c101900 */
[----:B------:R-:W2:Y:S04]  /*25d60*/  LD.E R33, desc[UR42][R16.64+0x254] ;  /* 0x0002542a10217980 */ /* 0x000ea8000c101900 */
[----:B-1----:R-:W2:Y:S04]  /*25d70*/  LD.E R34, desc[UR42][R16.64+0x258] ;  /* 0x0002582a10227980 */ /* 0x002ea8000c101900 */
        /* <DEDUP_REMOVED lines=124> */
[----:B------:R-:W-:Y:S02]  /*26540*/  F2FP.BF16.F32.PACK_AB R169, R13, R169 ;  /* 0x000000a90da9723e */ /* 0x000fe400000010ff */
[----:B------:R-:W-:Y:S01]  /*26550*/  F2FP.BF16.F32.PACK_AB R171, R12, R171 ;  /* 0x000000ab0cab723e */ /* 0x000fe200000010ff */
[----:B------:R-:W-:Y:S01]  /*26560*/  VOTEU.ANY UP0, P1 ;  /* 0x00000000003f7886 */ /* 0x000fe20000800100 */
[----:B------:R-:W-:Y:S02]  /*26570*/  VIADD R12, R10, 0x80 ;  /* 0x000000800a0c7836 */ /* 0x000fe40000000000 */
[----:B------:R-:W-:Y:S01]  /*26580*/  IMAD.MOV.U32 R13, RZ, RZ, R11 ;  /* 0x000000ffff0d7224 */ /* 0x000fe200078e000b */
[----:B--2---:R-:W-:-:S06]  /*26590*/  WARPGROUP.ARRIVE ;  /* 0x00000000000079c5 */ /* 0x004fcc0000000000 */
[----:B------:R-:W-:Y:S01]  /*265a0*/  HGMMA.64x256x16.F32.BF16 R24, R168, gdesc[UR8].tnspB, R24, UP0, gsb0 ;  /* 0x43e00008a8187df0 */ /* 0x000fe2000b801818 */
[----:B------:R-:W-:Y:S01]  /*265b0*/  R2UR UR10, R12 ;  /* 0x000000000c0a72ca */ /* 0x000fe200000e0000 */
[----:B------:R-:W-:Y:S01]  /*265c0*/  IMAD.U32 R12, RZ, RZ, UR6 ;  /* 0x00000006ff0c7e24 */ /* 0x000fe2000f8e00ff */
[----:B------:R-:W-:Y:S01]  /*265d0*/  R2UR UR11, R13 ;  /* 0x000000000d0b72ca */ /* 0x000fe200000e0000 */
[----:B------:R-:W-:Y:S01]  /*265e0*/  IMAD.U32 R13, RZ, RZ, UR7 ;  /* 0x00000007ff0d7e24 */ /* 0x000fe2000f8e00ff */
        /* <DEDUP_REMOVED lines=135> */
[----:B------:R-:W-:Y:S02]  /*26e60*/  VIADD R12, R10, 0x100 ;  /* 0x000001000a0c7836 */ /* 0x000fe40000000000 */
[----:B------:R-:W-:Y:S01]  /*26e70*/  IMAD.MOV.U32 R13, RZ, RZ, R11 ;  /* 0x000000ffff0d7224 */ /* 0x000fe200078e000b */
[----:B------:R-:W-:Y:S02]  /*26e80*/  STL [R1+0x88], R4 ;  /* 0x0000880401007387 */ /* 0x000fe40000100800 */
[----:B------:R-:W-:Y:S01]  /*26e90*/  R2UR UR10, R12 ;  /* 0x000000000c0a72ca */ /* 0x000fe200000e0000 */
[----:B------:R-:W-:Y:S01]  /*26ea0*/  IMAD.U32 R12, RZ, RZ, UR6 ;  /* 0x00000006ff0c7e24 */ /* 0x000fe2000f8e00ff */
[----:B------:R-:W-:Y:S01]  /*26eb0*/  R2UR UR11, R13 ;  /* 0x000000000d0b72ca */ /* 0x000fe200000e0000 */
[----:B------:R-:W-:Y:S01]  /*26ec0*/  IMAD.U32 R13, RZ, RZ, UR7 ;  /* 0x00000007ff0d7e24 */ /* 0x000fe2000f8e00ff */
[----:B------:R-:W-:-:S02]  /*26ed0*/  WARPGROUP.DEPBAR.LE gsb0, 0x0 ;  /* 0x00008000000079c5 */ /* 0x000fc40000010000 */
[----:B------:R-:W-:Y:S01]  /*26ee0*/  ST.E desc[UR42][R16.64+0x230], R24 ;  /* 0x0002301810007985 */ /* 0x000fe2000c10192a */
[----:B------:R-:W-:Y:S02]  /*26ef0*/  F2FP.BF16.F32.PACK_AB R168, R213, R214 ;  /* 0x000000d6d5a8723e */ /* 0x000fe400000010ff */
        /* <DEDUP_REMOVED lines=280> */
[----:B------:R-:W-:Y:S02]  /*28080*/  IMAD.U32 R13, RZ, RZ, UR7 ;  /* 0x00000007ff0d7e24 */ /* 0x000fe4000f8e00ff */
[----:B------:R-:W-:Y:S01]  /*28090*/  VIADD R10, R10, 0x280 ;  /* 0x000002800a0a7836 */ /* 0x000fe20000000000 */
        /* <DEDUP_REMOVED lines=136> */
[----:B------:R-:W-:Y:S01]  /*28920*/  IMAD.U32 R10, RZ, RZ, UR6 ;  /* 0x00000006ff0a7e24 */ /* 0x000fe2000f8e00ff */
[----:B------:R-:W-:Y:S01]  /*28930*/  R2UR UR11, R11 ;  /* 0x000000000b0b72ca */ /* 0x000fe200000e0000 */
[----:B------:R-:W-:Y:S01]  /*28940*/  IMAD.U32 R11, RZ, RZ, UR7 ;  /* 0x00000007ff0b7e24 */ /* 0x000fe2000f8e00ff */
[----:B------:R-:W-:Y:S01]  /*28950*/  STL [R1+0x88], R4 ;  /* 0x0000880401007387 */ /* 0x000fe20000100800 */
[----:B------:R-:W-:-:S03]  /*28960*/  WARPGROUP.DEPBAR.LE gsb0, 0x0 ;  /* 0x00008000000079c5 */ /* 0x000fc60000010000 */
        /* <DEDUP_REMOVED lines=134> */
[----:B------:R-:W-:Y:S01]  /*291d0*/  IMAD.U32 R10, RZ, RZ, UR6 ;  /* 0x00000006ff0a7e24 */ /* 0x000fe2000f8e00ff */
[----:B------:R-:W-:Y:S01]  /*291e0*/  STL [R1+0x88], R4 ;  /* 0x0000880401007387 */ /* 0x000fe20000100800 */
[----:B------:R-:W-:Y:S01]  /*291f0*/  IMAD.U32 R11, RZ, RZ, UR7 ;  /* 0x00000007ff0b7e24 */ /* 0x000fe2000f8e00ff */
[----:B------:R-:W-:Y:S02]  /*29200*/  WARPGROUP.DEPBAR.LE gsb0, 0x0 ;  /* 0x00008000000079c5 */ /* 0x000fe40000010000 */
        /* <DEDUP_REMOVED lines=129> */
[----:B------:R-:W2:Y:S04]  /*29a20*/  LD.E R5, desc[UR42][R16.64+0x230] ;  /* 0x0002302a10057980 */ /* 0x000ea8000c101900 */
[----:B--2---:R1:W-:Y:S04]  /*29a30*/  ST.E desc[UR42][R16.64+0x230], R5 ;  /* 0x0002300510007985 */ /* 0x0043e8000c10192a */
[----:B0-----:R-:W2:Y:S01]  /*29a40*/  LD.E R11, desc[UR42][R8.64] ;  /* 0x0000002a080b7980 */ /* 0x001ea2000c101900 */
[----:B------:R-:W-:-:S02]  /*29a50*/  IMAD.U32 R14, RZ, RZ, UR6 ;  /* 0x00000006ff0e7e24 */ /* 0x000fc4000f8e00ff */
[----:B------:R-:W-:Y:S01]  /*29a60*/  IMAD.U32 R15, RZ, RZ, UR7 ;  /* 0x00000007ff0f7e24 */ /* 0x000fe2000f8e00ff */
[----:B--2---:R0:W-:Y:S04]  /*29a70*/  ST.E desc[UR42][R8.64], R11 ;  /* 0x0000000b08007985 */ /* 0x0041e8000c10192a */
[----:B------:R-:W2:Y:S01]  /*29a80*/  LD.E R13, desc[UR42][R6.64] ;  /* 0x0000002a060d7980 */ /* 0x000ea2000c101900 */
[----:B------:R-:W-:Y:S02]  /*29a90*/  IMAD.U32 R18, RZ, RZ, UR6 ;  /* 0x00000006ff127e24 */ /* 0x000fe4000f8e00ff */
[----:B------:R-:W-:Y:S01]  /*29aa0*/  IMAD.U32 R19, RZ, RZ, UR7 ;  /* 0x00000007ff137e24 */ /* 0x000fe2000f8e00ff */
[----:B--2---:R2:W-:Y:S04]  /*29ab0*/  ST.E desc[UR42][R6.64], R13 ;  /* 0x0000000d06007985 */ /* 0x0045e8000c10192a */
[----:B------:R-:W3:Y:S04]  /*29ac0*/  LD.E R10, desc[UR42][R14.64] ;  /* 0x0000002a0e0a7980 */ /* 0x000ee8000c101900 */
[----:B---3--:R3:W-:Y:S04]  /*29ad0*/  ST.E desc[UR42][R18.64], R10 ;  /* 0x0000000a12007985 */ /* 0x0087e8000c10192a */
[----:B------:R-:W4:Y:S04]  /*29ae0*/  LD.E R21, desc[UR42][R16.64+0x240] ;  /* 0x0002402a10157980 */ /* 0x000f28000c101900 */
[----:B------:R-:W5:Y:S04]  /*29af0*/  LD.E R25, desc[UR42][R16.64+0x244] ;  /* 0x0002442a10197980 */ /* 0x000f68000c101900 */
[----:B-1----:R-:W5:Y:S04]  /*29b00*/  LD.E R5, desc[UR42][R16.64+0x248] ;  /* 0x0002482a10057980 */ /* 0x002f68000c101900 */
[----:B------:R-:W5:Y:S04]  /*29b10*/  LD.E R27, desc[UR42][R16.64+0x24c] ;  /* 0x00024c2a101b7980 */ /* 0x000f68000c101900 */
[----:B0-----:R-:W5:Y:S04]  /*29b20*/  LD.E R9, desc[UR42][R16.64+0x250] ;  /* 0x0002502a10097980 */ /* 0x001f68000c101900 */
[----:B------:R-:W5:Y:S04]  /*29b30*/  LD.E R11, desc[UR42][R16.64+0x254] ;  /* 0x0002542a100b7980 */ /* 0x000f68000c101900 */
[----:B------:R-:W5:Y:S04]  /*29b40*/  LD.E R29, desc[UR42][R16.64+0x258] ;  /* 0x0002582a101d7980 */ /* 0x000f68000c101900 */
[----:B--2---:R-:W2:Y:S04]  /*29b50*/  LD.E R7, desc[UR42][R16.64+0x25c] ;  /* 0x00025c2a10077980 */ /* 0x004ea8000c101900 */
[----:B------:R-:W2:Y:S04]  /*29b60*/  LD.E R13, desc[UR42][R16.64+0x260] ;  /* 0x0002602a100d7980 */ /* 0x000ea8000c101900 */
        /* <DEDUP_REMOVED lines=116> */
[----:B-----5:R0:W-:Y:S04]  /*2a2b0*/  ST.E desc[UR42][R16.64+0x244], R25 ;  /* 0x0002441910007985 */ /* 0x0201e8000c10192a */
[----:B------:R0:W-:Y:S04]  /*2a2c0*/  ST.E desc[UR42][R16.64+0x248], R5 ;  /* 0x0002480510007985 */ /* 0x0001e8000c10192a */
[----:B------:R0:W-:Y:S04]  /*2a2d0*/  ST.E desc[UR42][R16.64+0x24c], R27 ;  /* 0x00024c1b10007985 */ /* 0x0001e8000c10192a */
[----:B------:R0:W-:Y:S04]  /*2a2e0*/  ST.E desc[UR42][R16.64+0x250], R9 ;  /* 0x0002500910007985 */ /* 0x0001e8000c10192a */
[----:B------:R0:W-:Y:S04]  /*2a2f0*/  ST.E desc[UR42][R16.64+0x254], R11 ;  /* 0x0002540b10007985 */ /* 0x0001e8000c10192a */
[----:B------:R0:W-:Y:S04]  /*2a300*/  ST.E desc[UR42][R16.64+0x258], R29 ;  /* 0x0002581d10007985 */ /* 0x0001e8000c10192a */
[----:B--2---:R0:W-:Y:S04]  /*2a310*/  ST.E desc[UR42][R16.64+0x25c], R7 ;  /* 0x00025c0710007985 */ /* 0x0041e8000c10192a */
[----:B------:R0:W-:Y:S04]  /*2a320*/  ST.E desc[UR42][R16.64+0x260], R13 ;  /* 0x0002600d10007985 */ /* 0x0001e8000c10192a */
[----:B------:R0:W-:Y:S04]  /*2a330*/  ST.E desc[UR42][R16.64+0x264], R15 ;  /* 0x0002640f10007985 */ /* 0x0001e8000c10192a */
[----:B---3--:R0:W-:Y:S04]  /*2a340*/  ST.E desc[UR42][R16.64+0x268], R19 ;  /* 0x0002681310007985 */ /* 0x0081e8000c10192a */
        /* <DEDUP_REMOVED lines=121> */
.L_x_3757:
[----:B------:R-:W-:Y:S05]  /*2aae0*/  BSYNC B0 ;  /* 0x0000000000007941 */ /* 0x000fea0003800000 */
.L_x_3756:
[C---:B------:R-:W-:Y:S01]  /*2aaf0*/  ISETP.GT.AND P0, PT, R0.reuse, R165, PT ;  /* 0x000000a50000720c */ /* 0x040fe20003f04270 */
[----:B------:R-:W-:-:S12]  /*2ab00*/  VIADD R0, R0, 0xffffffff ;  /* 0xffffffff00007836 */ /* 0x000fd80000000000 */
[----:B------:R-:W-:Y:S05]  /*2ab10*/  @P0 BRA `(.L_x_3758) ;  /* 0xffffff4c00340947 */ /* 0x000fea000383ffff */
.L_x_3731:
[----:B0-----:R-:W2:Y:S01]  /*2ab20*/  LDL R5, [R1+0x450] ;  /* 0x0004500001057983 */ /* 0x001ea20000100800 */
[----:B------:R-:W-:Y:S05]  /*2ab30*/  WARPSYNC.ALL ;  /* 0x0000000000007948 */ /* 0x000fea0003800000 */
[----:B------:R-:W3:Y:S04]  /*2ab40*/  LDL R6, [R1+0x454] ;  /* 0x0004540001067983 */ /* 0x000ee80000100800 */
[----:B------:R-:W4:Y:S04]  /*2ab50*/  LDL R136, [R1+0x218] ;  /* 0x0002180001887983 */ /* 0x000f280000100800 */
        /* <DEDUP_REMOVED lines=62> */
[----:B--2---:R-:W0:Y:S02]  /*2af40*/  SHFL.BFLY PT, R0, R5, 0x2, 0x1f ;  /* 0x0c401f0005007f89 */ /* 0x004e2400000e0000 */
[----:B0-----:R-:W-:-:S05]  /*2af50*/  FADD.FTZ R0, R5, R0 ;  /* 0x0000000005007221 */ /* 0x001fca0000010000 */
[----:B------:R-:W0:Y:S02]  /*2af60*/  SHFL.BFLY PT, R3, R0, 0x1, 0x1f ;  /* 0x0c201f0000037f89 */ /* 0x000e2400000e0000 */
[----:B0-----:R-:W-:Y:S01]  /*2af70*/  FADD.FTZ R2, R0, R3 ;  /* 0x0000000300027221 */ /* 0x001fe20000010000 */
[----:B----4-:R-:W-:Y:S01]  /*2af80*/  VIADD R136, R136, 0x1 ;  /* 0x0000000188887836 */ /* 0x010fe20000000000 */
[----:B------:R-:W2:Y:S04]  /*2af90*/  LDL R0, [R1+0x224] ;  /* 0x0002240001007983 */ /* 0x000ea80000100800 */
[----:B------:R-:W-:Y:S04]  /*2afa0*/  STL [R1+0x450], R2 ;  /* 0x0004500201007387 */ /* 0x000fe80000100800 */
[----:B------:R-:W4:Y:S04]  /*2afb0*/  LDL R147, [R1+0x450] ;  /* 0x0004500001937983 */ /* 0x000f280000100800 */
[----:B---3--:R-:W0:Y:S02]  /*2afc0*/  SHFL.BFLY PT, R3, R6, 0x2, 0x1f ;  /* 0x0c401f0006037f89 */ /* 0x008e2400000e0000 */
[----:B0-----:R-:W-:Y:S01]  /*2afd0*/  FADD.FTZ R3, R3, R6 ;  /* 0x0000000603037221 */ /* 0x001fe20000010000 */
[----:B------:R-:W-:Y:S01]  /*2afe0*/  ISETP.NE.AND P2, PT, R136, 0x2, PT ;  /* 0x000000028800780c */ /* 0x000fe20003f45270 */
[----:B------:R-:W3:Y:S04]  /*2aff0*/  LDL.64 R6, [R1+0x418] ;  /* 0x0004180001067983 */ /* 0x000ee80000100a00 */
[----:B-1----:R-:W0:Y:S08]  /*2b000*/  SHFL.BFLY PT, R4, R3, 0x1, 0x1f ;  /* 0x0c201f0003047f89 */ /* 0x002e3000000e0000 */
[----:B------:R-:W5:Y:S01]  /*2b010*/  @!P2 LDL R134, [R1+0x21c] ;  /* 0x00021c000186a983 */ /* 0x000f620000100800 */
[----:B0-----:R-:W-:-:S03]  /*2b020*/  FADD.FTZ R140, R3, R4 ;  /* 0x00000004038c7221 */ /* 0x001fc60000010000 */
[----:B------:R-:W3:Y:S02]  /*2b030*/  LDL.64 R4, [R1+0x408] ;  /* 0x0004080001047983 */ /* 0x000ee40000100a00 */
[----:B------:R-:W-:Y:S02]  /*2b040*/  FSETP.NE.FTZ.AND P1, PT, R140, RZ, PT ;  /* 0x000000ff8c00720b */ /* 0x000fe40003f35000 */
[----:B------:R-:W3:Y:S11]  /*2b050*/  LDL.64 R2, [R1+0x428] ;  /* 0x0004280001027983 */ /* 0x000ef60000100a00 */
[----:B------:R-:W3:Y:S04]  /*2b060*/  @P1 LDL R143, [R1+0x460] ;  /* 0x00046000018f1983 */ /* 0x000ee80000100800 */
[----:B------:R-:W3:Y:S01]  /*2b070*/  @P1 LDL R145, [R1+0x444] ;  /* 0x0004440001911983 */ /* 0x000ee20000100800 */
[----:B------:R-:W-:-:S02]  /*2b080*/  IMAD.MOV.U32 R142, RZ, RZ, -0x800000 ;  /* 0xff800000ff8e7424 */ /* 0x000fc400078e00ff */
[----:B------:R-:W-:Y:S02]  /*2b090*/  IMAD.MOV.U32 R137, RZ, RZ, RZ ;  /* 0x000000ffff897224 */ /* 0x000fe400078e00ff */
[----:B------:R-:W-:Y:S01]  /*2b0a0*/  IMAD.MOV.U32 R144, RZ, RZ, -0x800000 ;  /* 0xff800000ff907424 */ /* 0x000fe200078e00ff */
[----:B------:R0:W-:Y:S08]  /*2b0b0*/  BAR.ARV R188, 0x100 ;  /* 0x000400bc0000751d */ /* 0x0001f00000002000 */
[----:B------:R-:W-:Y:S06]  /*2b0c0*/  BAR.ARV 0x8, 0x180 ;  /* 0x0206000000007b1d */ /* 0x000fec0000002000 */
[----:B----4-:R-:W-:-:S13]  /*2b0d0*/  FSETP.NE.FTZ.AND P0, PT, R147, RZ, PT ;  /* 0x000000ff9300720b */ /* 0x010fda0003f15000 */
[----:B------:R-:W4:Y:S04]  /*2b0e0*/  @P0 LDL R138, [R1+0x460] ;  /* 0x00046000018a0983 */ /* 0x000f280000100800 */
[----:B------:R-:W3:Y:S01]  /*2b0f0*/  @P0 LDL R139, [R1+0x440] ;  /* 0x00044000018b0983 */ /* 0x000ee20000100800 */
[----:B------:R-:W1:Y:S02]  /*2b100*/  @P0 MUFU.LG2 R141, R147 ;  /* 0x00000093008d0308 */ /* 0x000e640000000c00 */
[----:B-1----:R-:W-:-:S06]  /*2b110*/  @P0 FMUL.FTZ R141, R141, 0.69314718246459960938 ;  /* 0x3f3172188d8d0820 */ /* 0x002fcc0000410000 */
[----:B------:R-:W-:Y:S08]  /*2b120*/  @P1 MUFU.LG2 R146, R140 ;  /* 0x0000008c00921308 */ /* 0x000ff00000000c00 */
[----:B------:R-:W1:Y:S01]  /*2b130*/  @P0 MUFU.RCP R137, R147 ;  /* 0x0000009300890308 */ /* 0x000e620000001000 */
[----:B-----5:R-:W-:Y:S01]  /*2b140*/  @!P2 LOP3.LUT R134, R134, 0x1, RZ, 0x3c, !PT ;  /* 0x000000018686a812 */ /* 0x020fe200078e3cff */
[----:B--2---:R-:W-:Y:S01]  /*2b150*/  VIADD R0, R0, 0x1 ;  /* 0x0000000100007836 */ /* 0x004fe20000000000 */
        /* <DEDUP_REMOVED lines=101> */
[----:B----4-:R-:W-:-:S04]  /*2b7b0*/  @P0 FMUL.FTZ R138, R138, 0.69314718246459960938 ;  /* 0x3f3172188a8a0820 */ /* 0x010fc80000410000 */
[----:B---3--:R-:W-:Y:S01]  /*2b7c0*/  @P0 FFMA.FTZ R142, R138, R139, R141 ;  /* 0x0000008b8a8e0223 */ /* 0x008fe2000001008d */
        /* <DEDUP_REMOVED lines=106> */
.L_x_3641:
[----:B------:R-:W-:Y:S05]  /*2be70*/  WARPSYNC.ALL ;  /* 0x0000000000007948 */ /* 0x000fea0003800000 */
[----:B------:R-:W1:Y:S08]  /*2be80*/  S2UR UR5, SR_CgaCtaId ;  /* 0x00000000000579c3 */ /* 0x000e700000008800 */
[----:B------:R-:W-:Y:S06]  /*2be90*/  BAR.SYNC.DEFER_BLOCKING 0x5, 0x180 ;  /* 0x0146000000007b1d */ /* 0x000fec0000010000 */
[----:B------:R-:W-:Y:S01]  /*2bea0*/  UMOV UR4, 0x400 ;  /* 0x0000040000047882 */ /* 0x000fe20000000000 */
[----:B------:R-:W-:Y:S01]  /*2beb0*/  BSSY B0, `(.L_x_3759) ;  /* 0x00002e3000007945 */ /* 0x000fe20003800000 */
[----:B-1----:R-:W-:-:S06]  /*2bec0*/  ULEA UR4, UR5, UR4, 0x18 ;  /* 0x0000000405047291 */ /* 0x002fcc000f8ec03f */
[----:B0-----:R-:W-:-:S05]  /*2bed0*/  IMAD.U32 R144, RZ, RZ, UR4 ;  /* 0x00000004ff907e24 */ /* 0x001fca000f8e00ff */
[----:B------:R0:W1:Y:S01]  /*2bee0*/  LDS.128 R120, [R144+0x324d0] ;  /* 0x0324d00090787984 */ /* 0x0000620000000c00 */
[----:B------:R-:W-:Y:S06]  /*2bef0*/  BAR.ARV 0x4, 0x180 ;  /* 0x0106000000007b1d */ /* 0x000fec0000002000 */
[----:B------:R-:W-:Y:S05]  /*2bf00*/  @P0 BRA `(.L_x_3760) ;  /* 0x0000002000280947 */ /* 0x000fea0003800000 */
        /* <DEDUP_REMOVED lines=32> */
[----:B------:R-:W0:Y:S01]  /*2c110*/  S2R R19, SR_SWINHI ;  /* 0x0000000000137919 */ /* 0x000e220000002f00 */
[----:B------:R-:W-:Y:S05]  /*2c120*/  WARPSYNC.ALL ;  /* 0x0000000000007948 */ /* 0x000fea0003800000 */
[----:B------:R-:W-:Y:S01]  /*2c130*/  ULDC.64 UR4, c[0x0][0xd00] ;  /* 0x0003400000047ab9 */ /* 0x000fe20000000a00 */
[----:B-----5:R-:W-:-:S02]  /*2c140*/  MOV R2, R144 ;  /* 0x0000009000027202 */ /* 0x020fc40000000f00 */
[----:B0-----:R-:W-:-:S03]  /*2c150*/  MOV R3, R19 ;  /* 0x0000001300037202 */ /* 0x001fc60000000f00 */
[----:B------:R-:W-:-:S03]  /*2c160*/  IMAD.WIDE R18, R235, 0x2, R2 ;  /* 0x00000002eb127825 */ /* 0x000fc600078e0202 */
[----:B------:R-:W-:-:S04]  /*2c170*/  IADD3 R0, P1, R18, 0x20, RZ ;  /* 0x0000002012007810 */ /* 0x000fc80007f3e0ff */
[----:B------:R-:W-:Y:S02]  /*2c180*/  LOP3.LUT R213, R0, 0x380, RZ, 0xc0, !PT ;  /* 0x0000038000d57812 */ /* 0x000fe400078ec0ff */
[C---:B------:R-:W-:Y:S02]  /*2c190*/  IADD3 R146, P3, R18.reuse, 0x60, RZ ;  /* 0x0000006012927810 */ /* 0x040fe40007f7e0ff */
[----:B------:R-:W-:Y:S02]  /*2c1a0*/  SHF.R.U64 R213, R213, 0x3, RZ ;  /* 0x00000003d5d57819 */ /* 0x000fe400000012ff */
[C---:B------:R-:W-:Y:S02]  /*2c1b0*/  IADD3 R148, P2, R18.reuse, 0x40, RZ ;  /* 0x0000004012947810 */ /* 0x040fe40007f5e0ff */
[C---:B------:R-:W-:Y:S01]  /*2c1c0*/  IADD3 R20, P4, R18.reuse, 0x4000, RZ ;  /* 0x0000400012147810 */ /* 0x040fe20007f9e0ff */
[----:B------:R-:W-:Y:S01]  /*2c1d0*/  IMAD.X R207, RZ, RZ, R19, P1 ;  /* 0x000000ffffcf7224 */ /* 0x000fe200008e0613 */
[----:B------:R-:W-:-:S02]  /*2c1e0*/  IADD3 R145, P0, R18, 0x4040, RZ ;  /* 0x0000404012917810 */ /* 0x000fc40007f1e0ff */
[----:B------:R-:W-:Y:S02]  /*2c1f0*/  IADD3 R170, P1, R18, 0x4060, RZ ;  /* 0x0000406012aa7810 */ /* 0x000fe40007f3e0ff */
[----:B------:R-:W-:Y:S02]  /*2c200*/  LOP3.LUT R190, R146, 0x380, RZ, 0xc0, !PT ;  /* 0x0000038092be7812 */ /* 0x000fe400078ec0ff */
[----:B------:R-:W-:Y:S02]  /*2c210*/  LOP3.LUT R206, R213, R0, RZ, 0x3c, !PT ;  /* 0x00000000d5ce7212 */ /* 0x000fe400078e3cff */
[----:B------:R-:W-:Y:S02]  /*2c220*/  LOP3.LUT R186, R148, 0x380, RZ, 0xc0, !PT ;  /* 0x0000038094ba7812 */ /* 0x000fe400078ec0ff */
[----:B------:R-:W-:Y:S02]  /*2c230*/  LOP3.LUT R213, R20, 0x380, RZ, 0xc0, !PT ;  /* 0x0000038014d57812 */ /* 0x000fe400078ec0ff */
[----:B------:R-:W-:Y:S01]  /*2c240*/  LOP3.LUT R0, R145, 0x380, RZ, 0xc0, !PT ;  /* 0x0000038091007812 */ /* 0x000fe200078ec0ff */
[--C-:B------:R-:W-:Y:S01]  /*2c250*/  IMAD.X R203, RZ, RZ, R19.reuse, P3 ;  /* 0x000000ffffcb7224 */ /* 0x100fe200018e0613 */
[----:B------:R-:W-:Y:S01]  /*2c260*/  SHF.R.U64 R217, R190, 0x3, RZ ;  /* 0x00000003bed97819 */ /* 0x000fe200000012ff */
[--C-:B------:R-:W-:Y:S01]  /*2c270*/  IMAD.X R191, RZ, RZ, R19.reuse, P1 ;  /* 0x000000ffffbf7224 */ /* 0x100fe200008e0613 */
[----:B------:R-:W-:Y:S01]  /*2c280*/  SHF.R.U64 R215, R186, 0x3, RZ ;  /* 0x00000003bad77819 */ /* 0x000fe200000012ff */
[----:B------:R-:W-:Y:S01]  /*2c290*/  IMAD.X R199, RZ, RZ, R19, P4 ;  /* 0x000000ffffc77224 */ /* 0x000fe200020e0613 */
[----:B------:R-:W-:-:S02]  /*2c2a0*/  SHF.R.U64 R213, R213, 0x3, RZ ;  /* 0x00000003d5d57819 */ /* 0x000fc400000012ff */
[C---:B-1----:R-:W-:Y:S02]  /*2c2b0*/  IADD3 R120, P5, R18.reuse, 0x4020, RZ ;  /* 0x0000402012787810 */ /* 0x042fe40007fbe0ff */
[C---:B------:R-:W-:Y:S02]  /*2c2c0*/  IADD3 R168, P3, R18.reuse, 0x8020, RZ ;  /* 0x0000802012a87810 */ /* 0x040fe40007f7e0ff */
[----:B------:R-:W-:Y:S02]  /*2c2d0*/  IADD3 R189, P1, R18, 0xc020, RZ ;  /* 0x0000c02012bd7810 */ /* 0x000fe40007f3e0ff */
[----:B------:R-:W-:Y:S01]  /*2c2e0*/  SHF.R.U64 R0, R0, 0x3, RZ ;  /* 0x0000000300007819 */ /* 0x000fe200000012ff */
[----:B------:R-:W-:Y:S01]  /*2c2f0*/  IMAD.X R205, RZ, RZ, R19, P2 ;  /* 0x000000ffffcd7224 */ /* 0x000fe200010e0613 */
[C---:B------:R-:W-:Y:S02]  /*2c300*/  IADD3 R211, P4, R18.reuse, 0x8040, RZ ;  /* 0x0000804012d37810 */ /* 0x040fe40007f9e0ff */
[----:B------:R-:W-:-:S02]  /*2c310*/  LOP3.LUT R21, R18, 0x380, RZ, 0xc0, !PT ;  /* 0x0000038012157812 */ /* 0x000fc400078ec0ff */
[----:B------:R-:W-:Y:S02]  /*2c320*/  LOP3.LUT R202, R217, R146, RZ, 0x3c, !PT ;  /* 0x00000092d9ca7212 */ /* 0x000fe400078e3cff */
[----:B------:R-:W-:Y:S02]  /*2c330*/  IADD3 R150, P2, R18, 0x8000, RZ ;  /* 0x0000800012967810 */ /* 0x000fe40007f5e0ff */
[----:B------:R-:W-:Y:S02]  /*2c340*/  LOP3.LUT R204, R215, R148, RZ, 0x3c, !PT ;  /* 0x00000094d7cc7212 */ /* 0x000fe400078e3cff */
[----:B------:R-:W-:Y:S02]  /*2c350*/  LOP3.LUT R217, R170, 0x380, RZ, 0xc0, !PT ;  /* 0x00000380aad97812 */ /* 0x000fe400078ec0ff */
[----:B------:R-:W-:Y:S01]  /*2c360*/  LOP3.LUT R198, R213, R20, RZ, 0x3c, !PT ;  /* 0x00000014d5c67212 */ /* 0x000fe200078e3cff */
[----:B------:R-:W-:Y:S01]  /*2c370*/  IMAD.X R147, RZ, RZ, R19, P1 ;  /* 0x000000ffff937224 */ /* 0x000fe200008e0613 */
[----:B------:R-:W-:-:S02]  /*2c380*/  LOP3.LUT R215, R120, 0x380, RZ, 0xc0, !PT ;  /* 0x0000038078d77812 */ /* 0x000fc400078ec0ff */
[----:B------:R-:W-:Y:S02]  /*2c390*/  LOP3.LUT R194, R0, R145, RZ, 0x3c, !PT ;  /* 0x0000009100c27212 */ /* 0x000fe400078e3cff */
[----:B------:R-:W-:Y:S01]  /*2c3a0*/  LOP3.LUT R213, R168, 0x380, RZ, 0xc0, !PT ;  /* 0x00000380a8d57812 */ /* 0x000fe200078ec0ff */
[--C-:B------:R-:W-:Y:S01]  /*2c3b0*/  IMAD.X R195, RZ, RZ, R19.reuse, P0 ;  /* 0x000000ffffc37224 */ /* 0x100fe200000e0613 */
[----:B------:R-:W-:Y:S02]  /*2c3c0*/  LOP3.LUT R0, R211, 0x380, RZ, 0xc0, !PT ;  /* 0x00000380d3007812 */ /* 0x000fe400078ec0ff */
[----:B------:R-:W-:Y:S02]  /*2c3d0*/  SHF.R.U64 R209, R21, 0x3, RZ ;  /* 0x0000000315d17819 */ /* 0x000fe400000012ff */
[----:B------:R-:W-:Y:S01]  /*2c3e0*/  ISETP.NE.U32.AND P1, PT, RZ, UR4, PT ;  /* 0x00000004ff007c0c */ /* 0x000fe2000bf25070 */
[--C-:B------:R-:W-:Y:S01]  /*2c3f0*/  IMAD.X R197, RZ, RZ, R19.reuse, P5 ;  /* 0x000000ffffc57224 */ /* 0x100fe200028e0613 */
[----:B------:R-:W-:Y:S01]  /*2c400*/  IADD3 R165, P0, R18, 0xc000, RZ ;  /* 0x0000c00012a57810 */ /* 0x000fe20007f1e0ff */
[--C-:B------:R-:W-:Y:S01]  /*2c410*/  IMAD.X R187, RZ, RZ, R19.reuse, P2 ;  /* 0x000000ffffbb7224 */ /* 0x100fe200010e0613 */
[----:B------:R-:W-:Y:S01]  /*2c420*/  SHF.R.U64 R217, R217, 0x3, RZ ;  /* 0x00000003d9d97819 */ /* 0x000fe200000012ff */
[----:B------:R-:W-:Y:S01]  /*2c430*/  IMAD.X R171, RZ, RZ, R19, P3 ;  /* 0x000000ffffab7224 */ /* 0x000fe200018e0613 */
[----:B------:R-:W-:-:S02]  /*2c440*/  LOP3.LUT R145, R150, 0x380, RZ, 0xc0, !PT ;  /* 0x0000038096917812 */ /* 0x000fc400078ec0ff */
[----:B------:R-:W-:Y:S02]  /*2c450*/  SHF.R.U64 R215, R215, 0x3, RZ ;  /* 0x00000003d7d77819 */ /* 0x000fe400000012ff */
[----:B------:R-:W-:Y:S02]  /*2c460*/  SHF.R.U64 R213, R213, 0x3, RZ ;  /* 0x00000003d5d57819 */ /* 0x000fe400000012ff */
[C---:B------:R-:W-:Y:S02]  /*2c470*/  IADD3 R208, P5, R18.reuse, 0x8060, RZ ;  /* 0x0000806012d07810 */ /* 0x040fe40007fbe0ff */
[C---:B------:R-:W-:Y:S02]  /*2c480*/  IADD3 R200, P2, R18.reuse, 0xc040, RZ ;  /* 0x0000c04012c87810 */ /* 0x040fe40007f5e0ff */
[----:B------:R-:W-:Y:S02]  /*2c490*/  IADD3 R185, P3, R18, 0xc060, RZ ;  /* 0x0000c06012b97810 */ /* 0x000fe40007f7e0ff */
[----:B------:R-:W-:-:S02]  /*2c4a0*/  SHF.R.U64 R0, R0, 0x3, RZ ;  /* 0x0000000300007819 */ /* 0x000fc400000012ff */
[----:B------:R-:W-:Y:S02]  /*2c4b0*/  LOP3.LUT R18, R209, R18, RZ, 0x3c, !PT ;  /* 0x00000012d1127212 */ /* 0x000fe400078e3cff */
[----:B------:R-:W-:Y:S01]  /*2c4c0*/  ISETP.NE.AND.EX P1, PT, RZ, UR5, PT, P1 ;  /* 0x00000005ff007c0c */ /* 0x000fe2000bf25310 */
[----:B------:R-:W-:Y:S01]  /*2c4d0*/  ULDC.64 UR4, c[0x0][0xd08] ;  /* 0x0003420000047ab9 */ /* 0x000fe20000000a00 */
[----:B------:R-:W-:Y:S01]  /*2c4e0*/  LOP3.LUT R190, R217, R170, RZ, 0x3c, !PT ;  /* 0x000000aad9be7212 */ /* 0x000fe200078e3cff */
[----:B------:R-:W-:Y:S01]  /*2c4f0*/  IMAD.X R149, RZ, RZ, R19, P0 ;  /* 0x000000ffff957224 */ /* 0x000fe200000e0613 */
[----:B------:R-:W-:Y:S02]  /*2c500*/  SHF.R.U64 R145, R145, 0x3, RZ ;  /* 0x0000000391917819 */ /* 0x000fe400000012ff */
[----:B------:R-:W-:Y:S02]  /*2c510*/  LOP3.LUT R196, R215, R120, RZ, 0x3c, !PT ;  /* 0x00000078d7c47212 */ /* 0x000fe400078e3cff */
[----:B------:R-:W-:-:S02]  /*2c520*/  LOP3.LUT R170, R213, R168, RZ, 0x3c, !PT ;  /* 0x000000a8d5aa7212 */ /* 0x000fc400078e3cff */
[----:B------:R-:W-:Y:S02]  /*2c530*/  LOP3.LUT R215, R208, 0x380, RZ, 0xc0, !PT ;  /* 0x00000380d0d77812 */ /* 0x000fe400078ec0ff */
[----:B------:R-:W-:Y:S02]  /*2c540*/  LOP3.LUT R168, R0, R211, RZ, 0x3c, !PT ;  /* 0x000000d300a87212 */ /* 0x000fe400078e3cff */
[----:B------:R-:W-:Y:S02]  /*2c550*/  ISETP.NE.U32.AND P0, PT, RZ, UR4, PT ;  /* 0x00000004ff007c0c */ /* 0x000fe4000bf05070 */
[----:B------:R-:W-:Y:S02]  /*2c560*/  LOP3.LUT R0, R165, 0x380, RZ, 0xc0, !PT ;  /* 0x00000380a5007812 */ /* 0x000fe400078ec0ff */
[----:B------:R-:W-:Y:S02]  /*2c570*/  MOV R18, R18 ;  /* 0x0000001200127202 */ /* 0x000fe40000000f00 */
[----:B------:R-:W-:-:S02]  /*2c580*/  LOP3.LUT R186, R145, R150, RZ, 0x3c, !PT ;  /* 0x0000009691ba7212 */ /* 0x000fc400078e3cff */
[----:B------:R-:W-:Y:S02]  /*2c590*/  LOP3.LUT R20, R189, 0x380, RZ, 0xc0, !PT ;  /* 0x00000380bd147812 */ /* 0x000fe400078ec0ff */
[----:B------:R-:W-:Y:S02]  /*2c5a0*/  MOV R206, R206 ;  /* 0x000000ce00ce7202 */ /* 0x000fe40000000f00 */
[----:B------:R-:W-:Y:S02]  /*2c5b0*/  LOP3.LUT R145, R200, 0x380, RZ, 0xc0, !PT ;  /* 0x00000380c8917812 */ /* 0x000fe400078ec0ff */
[----:B------:R-:W-:Y:S02]  /*2c5c0*/  MOV R204, R204 ;  /* 0x000000cc00cc7202 */ /* 0x000fe40000000f00 */
[----:B------:R-:W-:Y:S02]  /*2c5d0*/  SHF.R.U64 R215, R215, 0x3, RZ ;  /* 0x00000003d7d77819 */ /* 0x000fe400000012ff */
[----:B------:R-:W-:-:S02]  /*2c5e0*/  LOP3.LUT R120, R185, 0x380, RZ, 0xc0, !PT ;  /* 0x00000380b9787812 */ /* 0x000fc400078ec0ff */
[----:B------:R-:W-:Y:S02]  /*2c5f0*/  MOV R202, R202 ;  /* 0x000000ca00ca7202 */ /* 0x000fe40000000f00 */
[----:B------:R-:W-:Y:S02]  /*2c600*/  ISETP.NE.AND.EX P0, PT, RZ, UR5, PT, P0 ;  /* 0x00000005ff007c0c */ /* 0x000fe4000bf05300 */
[----:B--2---:R-:W-:Y:S02]  /*2c610*/  F2FP.BF16.F32.PACK_AB R140, R141, R140 ;  /* 0x0000008c8d8c723e */ /* 0x004fe400000010ff */
[----:B------:R-:W-:Y:S02]  /*2c620*/  F2FP.BF16.F32.PACK_AB R141, R143, R142 ;  /* 0x0000008e8f8d723e */ /* 0x000fe400000010ff */
[----:B---3--:R-:W-:Y:S02]  /*2c630*/  F2FP.BF16.F32.PACK_AB R132, R133, R132 ;  /* 0x000000848584723e */ /* 0x008fe400000010ff */
[----:B------:R-:W-:-:S02]  /*2c640*/  F2FP.BF16.F32.PACK_AB R133, R135, R134 ;  /* 0x000000868785723e */ /* 0x000fc400000010ff */
[----:B----4-:R-:W-:Y:S02]  /*2c650*/  F2FP.BF16.F32.PACK_AB R142, R137, R136 ;  /* 0x00000088898e723e */ /* 0x010fe400000010ff */
[----:B------:R-:W-:Y:S01]  /*2c660*/  F2FP.BF16.F32.PACK_AB R143, R139, R138 ;  /* 0x0000008a8b8f723e */ /* 0x000fe200000010ff */
[----:B------:R-:W-:Y:S01]  /*2c670*/  BAR.SYNC.DEFER_BLOCKING 0x1, 0x100 ;  /* 0x0044000000007b1d */ /* 0x000fe20000010000 */
        /* <DEDUP_REMOVED lines=13> */
[----:B------:R-:W-:Y:S01]  /*2c750*/  IMAD.X R169, RZ, RZ, R19, P4 ;  /* 0x000000ffffa97224 */ /* 0x000fe200020e0613 */
[----:B------:R-:W-:Y:S01]  /*2c760*/  SHF.R.U64 R0, R0, 0x3, RZ ;  /* 0x0000000300007819 */ /* 0x000fe200000012ff */
[----:B------:R0:W-:Y:S01]  /*2c770*/  STSM.16.M88.4 [R18], R140 ;  /* 0x0000008c12007844 */ /* 0x0001e20000000200 */
[----:B------:R-:W-:Y:S02]  /*2c780*/  MOV R198, R198 ;  /* 0x000000c600c67202 */ /* 0x000fe40000000f00 */
        /* <DEDUP_REMOVED lines=12> */
[----:B------:R1:W-:Y:S01]  /*2c850*/  STSM.16.M88.4 [R204], R124 ;  /* 0x0000007ccc007844 */ /* 0x0003e20000000200 */
[----:B------:R-:W-:Y:S02]  /*2c860*/  SHF.R.U64 R145, R145, 0x3, RZ ;  /* 0x0000000391917819 */ /* 0x000fe400000012ff */
[----:B------:R-:W-:Y:S02]  /*2c870*/  MOV R194, R194 ;  /* 0x000000c200c27202 */ /* 0x000fe40000000f00 */
[----:B------:R-:W-:-:S02]  /*2c880*/  F2FP.BF16.F32.PACK_AB R90, R85, R84 ;  /* 0x00000054555a723e */ /* 0x000fc400000010ff */
[----:B------:R-:W-:Y:S02]  /*2c890*/  F2FP.BF16.F32.PACK_AB R91, R87, R86 ;  /* 0x00000056575b723e */ /* 0x000fe400000010ff */
[----:B------:R-:W-:Y:S02]  /*2c8a0*/  F2FP.BF16.F32.PACK_AB R81, R83, R82 ;  /* 0x000000525351723e */ /* 0x000fe400000010ff */
[----:B------:R-:W-:Y:S01]  /*2c8b0*/  F2FP.BF16.F32.PACK_AB R72, R73, R72 ;  /* 0x000000484948723e */ /* 0x000fe200000010ff */
[----:B------:R1:W-:Y:S01]  /*2c8c0*/  STSM.16.M88.4 [R202], R112 ;  /* 0x00000070ca007844 */ /* 0x0003e20000000200 */
[----:B------:R-:W-:Y:S02]  /*2c8d0*/  LOP3.LUT R150, R215, R208, RZ, 0x3c, !PT ;  /* 0x000000d0d7967212 */ /* 0x000fe400078e3cff */
[----:B------:R-:W-:Y:S02]  /*2c8e0*/  SHF.R.U64 R120, R120, 0x3, RZ ;  /* 0x0000000378787819 */ /* 0x000fe400000012ff */
[----:B------:R-:W-:-:S02]  /*2c8f0*/  MOV R190, R190 ;  /* 0x000000be00be7202 */ /* 0x000fc40000000f00 */
[----:B------:R-:W-:Y:S02]  /*2c900*/  F2FP.BF16.F32.PACK_AB R82, R77, R76 ;  /* 0x0000004c4d52723e */ /* 0x000fe400000010ff */
[----:B------:R-:W-:Y:S02]  /*2c910*/  F2FP.BF16.F32.PACK_AB R83, R79, R78 ;  /* 0x0000004e4f53723e */ /* 0x000fe400000010ff */
[----:B------:R-:W-:Y:S02]  /*2c920*/  F2FP.BF16.F32.PACK_AB R73, R75, R74 ;  /* 0x0000004a4b49723e */ /* 0x000fe400000010ff */
[----:B------:R-:W-:Y:S01]  /*2c930*/  F2FP.BF16.F32.PACK_AB R64, R65, R64 ;  /* 0x000000404140723e */ /* 0x000fe200000010ff */
[----:B------:R-:W-:Y:S01]  /*2c940*/  IMAD.X R21, RZ, RZ, R19, P2 ;  /* 0x000000ffff157224 */ /* 0x000fe200010e0613 */
[----:B------:R-:W-:Y:S01]  /*2c950*/  LOP3.LUT R148, R0, R165, RZ, 0x3c, !PT ;  /* 0x000000a500947212 */ /* 0x000fe200078e3cff */
[----:B------:R1:W-:Y:S01]  /*2c960*/  STSM.16.M88.4 [R198], R104 ;  /* 0x00000068c6007844 */ /* 0x0003e20000000200 */
        /* <DEDUP_REMOVED lines=28> */
[----:B------:R-:W-:Y:S01]  /*2cb30*/  MOV R148, R148 ;  /* 0x0000009400947202 */ /* 0x000fe20000000f00 */
[----:B------:R-:W2:Y:S01]  /*2cb40*/  LDC.64 R44, c[0x0][0xd00] ;  /* 0x00034000ff2c7b82 */ /* 0x000ea20000000a00 */
        /* <DEDUP_REMOVED lines=11> */
[----:B------:R-:W-:Y:S02]  /*2cc00*/  MOV R20, R20 ;  /* 0x0000001400147202 */ /* 0x000fe40000000f00 */
[----:B------:R-:W-:Y:S02]  /*2cc10*/  F2FP.BF16.F32.PACK_AB R26, R13, R12 ;  /* 0x0000000c0d1a723e */ /* 0x000fe400000010ff */
[----:B------:R-:W-:Y:S02]  /*2cc20*/  F2FP.BF16.F32.PACK_AB R27, R15, R14 ;  /* 0x0000000e0f1b723e */ /* 0x000fe400000010ff */
[----:B------:R-:W-:Y:S01]  /*2cc30*/  F2FP.BF16.F32.PACK_AB R9, R11, R10 ;  /* 0x0000000a0b09723e */ /* 0x000fe200000010ff */
[----:B------:R1:W-:Y:S01]  /*2cc40*/  STSM.16.M88.4 [R150], R48 ;  /* 0x0000003096007844 */ /* 0x0003e20000000200 */
[----:B------:R-:W-:Y:S01]  /*2cc50*/  MOV R208, R208 ;  /* 0x000000d000d07202 */ /* 0x000fe20000000f00 */
[----:B------:R-:W-:Y:S01]  /*2cc60*/  ULDC UR4, c[0x0][0xb88] ;  /* 0x0002e20000047ab9 */ /* 0x000fe20000000800 */
[----:B------:R-:W-:Y:S01]  /*2cc70*/  F2FP.BF16.F32.PACK_AB R10, R5, R4 ;  /* 0x00000004050a723e */ /* 0x000fe200000010ff */
[----:B0-----:R-:W-:Y:S01]  /*2cc80*/  IMAD.MOV.U32 R18, RZ, RZ, RZ ;  /* 0x000000ffff127224 */ /* 0x001fe200078e00ff */
[----:B------:R-:W-:Y:S01]  /*2cc90*/  F2FP.BF16.F32.PACK_AB R11, R7, R6 ;  /* 0x00000006070b723e */ /* 0x000fe200000010ff */
[----:B------:R-:W0:Y:S01]  /*2cca0*/  @P0 LDC.64 R4, c[0x0][0xd08] ;  /* 0x00034200ff040b82 */ /* 0x000e220000000a00 */
[----:B------:R1:W-:Y:S04]  /*2ccb0*/  STSM.16.M88.4 [R148], R40 ;  /* 0x0000002894007844 */ /* 0x0003e80000000200 */
[----:B------:R1:W-:Y:S01]  /*2ccc0*/  STSM.16.M88.4 [R146], R32 ;  /* 0x0000002092007844 */ /* 0x0003e20000000200 */
[----:B--2---:R-:W-:-:S02]  /*2ccd0*/  IMAD.WIDE R44, R179, 0x4, R44 ;  /* 0x00000004b32c7825 */ /* 0x004fc400078e022c */
[----:B------:R-:W2:Y:S01]  /*2cce0*/  LDC R21, c[0x0][0xce8] ;  /* 0x00033a00ff157b82 */ /* 0x000ea20000000800 */
[----:B------:R1:W-:Y:S04]  /*2ccf0*/  STSM.16.M88.4 [R20], R24 ;  /* 0x0000001814007844 */ /* 0x0003e80000000200 */
[----:B------:R1:W-:Y:S03]  /*2cd00*/  STSM.16.M88.4 [R208], R8 ;  /* 0x00000008d0007844 */ /* 0x0003e60000000200 */
[----:B------:R-:W-:Y:S01]  /*2cd10*/  BAR.SYNC.DEFER_BLOCKING 0x1, 0x100 ;  /* 0x0044000000007b1d */ /* 0x000fe20000010000 */
[----:B------:R-:W-:Y:S02]  /*2cd20*/  IMAD.U32 R0, RZ, RZ, UR4 ;  /* 0x00000004ff007e24 */ /* 0x000fe4000f8e00ff */
[----:B0-----:R-:W-:-:S03]  /*2cd30*/  @P0 IMAD.WIDE R4, R179, 0x4, R4 ;  /* 0x00000004b3040825 */ /* 0x001fc600078e0204 */
[----:B------:R1:W5:Y:S04]  /*2cd40*/  @P1 LDG.E R18, desc[UR42][R44.64] ;  /* 0x0000002a2c121981 */ /* 0x000368000c1e1900 */
[----:B------:R1:W5:Y:S01]  /*2cd50*/  @P0 LDG.E R0, desc[UR42][R4.64] ;  /* 0x0000002a04000981 */ /* 0x000362000c1e1900 */
[----:B------:R-:W-:Y:S05]  /*2cd60*/  @P0 BRA `(.L_x_3761) ;  /* 0x0000000000100947 */ /* 0x000fea0003800000 */
[----:B------:R-:W-:Y:S05]  /*2cd70*/  @!P1 BRA `(.L_x_3761) ;  /* 0x00000000000c9947 */ /* 0x000fea0003800000 */
[----:B-1----:R-:W3:Y:S04]  /*2cd80*/  LDG.E R5, desc[UR42][R44.64] ;  /* 0x0000002a2c057981 */ /* 0x002ee8000c1e1900 */
[----:B-----5:R-:W3:Y:S02]  /*2cd90*/  LDG.E R0, desc[UR42][R44.64+0x4] ;  /* 0x0000042a2c007981 */ /* 0x020ee4000c1e1900 */
[----:B---3--:R-:W-:-:S07]  /*2cda0*/  IMAD.IADD R0, R0, 0x1, -R5 ;  /* 0x0000000100007824 */ /* 0x008fce00078e0a05 */
.L_x_3761:
[----:B-12--5:R-:W-:Y:S01]  /*2cdb0*/  IMAD R20, R0, R21, RZ ;  /* 0x0000001500147224 */ /* 0x026fe200078e02ff */
[----:B------:R-:W-:Y:S01]  /*2cdc0*/  LOP3.LUT P0, RZ, R226, 0x3, RZ, 0xc0, !PT ;  /* 0x00000003e2ff7812 */ /* 0x000fe2000780c0ff */
[--C-:B------:R-:W-:Y:S01]  /*2cdd0*/  IMAD.IADD R15, R192, 0x1, R177.reuse ;  /* 0x00000001c00f7824 */ /* 0x100fe200078e02b1 */
[----:B------:R-:W-:Y:S01]  /*2cde0*/  ISETP.NE.AND P2, PT, R21, 0x1, PT ;  /* 0x000000011500780c */ /* 0x000fe20003f45270 */
[----:B------:R-:W-:Y:S01]  /*2cdf0*/  IMAD.IADD R8, R234, 0x1, R177 ;  /* 0x00000001ea087824 */ /* 0x000fe200078e02b1 */
[----:B------:R-:W-:Y:S02]  /*2ce00*/  ULDC.64 UR4, c[0x0][0xc90] ;  /* 0x0003240000047ab9 */ /* 0x000fe40000000a00 */
[----:B------:R-:W-:-:S09]  /*2ce10*/  ISETP.GE.OR P3, PT, R15, R20, P0 ;  /* 0x000000140f00720c */ /* 0x000fd20000766670 */
[----:B------:R-:W0:Y:S04]  /*2ce20*/  @P2 LDC R5, c[0x0][0xcec] ;  /* 0x00033b00ff052b82 */ /* 0x000e280000000800 */
[----:B------:R-:W2:Y:S01]  /*2ce30*/  @!P3 LDL R11, [R1+0x450] ;  /* 0x00045000010bb983 */ /* 0x000ea20000100800 */
[----:B------:R-:W-:Y:S01]  /*2ce40*/  SHF.R.S32.HI R0, RZ, 0x1f, R178 ;  /* 0x0000001fff007819 */ /* 0x000fe200000114b2 */
[----:B------:R-:W-:Y:S01]  /*2ce50*/  IMAD.MOV.U32 R4, RZ, RZ, R8 ;  /* 0x000000ffff047224 */ /* 0x000fe200078e0008 */
[----:B------:R-:W-:Y:S01]  /*2ce60*/  SHF.R.S32.HI R19, RZ, 0x1f, R18 ;  /* 0x0000001fff137819 */ /* 0x000fe20000011412 */
[----:B------:R-:W1:Y:S01]  /*2ce70*/  @P2 LDC R6, c[0x0][0xcf0] ;  /* 0x00033c00ff062b82 */ /* 0x000e620000000800 */
[----:B------:R-:W-:Y:S01]  /*2ce80*/  SHF.R.S32.HI R76, RZ, 0x1f, R179 ;  /* 0x0000001fff4c7819 */ /* 0x000fe200000114b3 */
[----:B------:R-:W-:Y:S01]  /*2ce90*/  IMAD R7, R0, UR4, RZ ;  /* 0x0000000400077c24 */ /* 0x000fe2000f8e02ff */
[----:B------:R-:W-:-:S02]  /*2cea0*/  SEL R77, R179, RZ, !P1 ;  /* 0x000000ffb34d7207 */ /* 0x000fc40004800000 */
[----:B------:R-:W-:-:S03]  /*2ceb0*/  SEL R76, R76, RZ, !P1 ;  /* 0x000000ff4c4c7207 */ /* 0x000fc60004800000 */
[----:B------:R-:W3:Y:S01]  /*2cec0*/  @P2 LDC R79, c[0x0][0xcec] ;  /* 0x00033b00ff4f2b82 */ /* 0x000ee20000000800 */
[----:B0-----:R-:W-:-:S07]  /*2ced0*/  @P2 IMAD.HI.U32 R5, R8, R5, RZ ;  /* 0x0000000508052227 */ /* 0x001fce00078e00ff */
[----:B------:R-:W0:Y:S01]  /*2cee0*/  @P2 LDC R81, c[0x0][0xcf0] ;  /* 0x00033c00ff512b82 */ /* 0x000e220000000800 */
[----:B-1----:R-:W-:Y:S01]  /*2cef0*/  @P2 SHF.R.U32.HI R4, RZ, R6, R5 ;  /* 0x00000006ff042219 */ /* 0x002fe20000011605 */
[C---:B------:R-:W-:Y:S02]  /*2cf00*/  IMAD R5, R178.reuse, UR5, R7 ;  /* 0x00000005b2057c24 */ /* 0x040fe4000f8e0207 */
[----:B------:R-:W-:Y:S01]  /*2cf10*/  IMAD.WIDE.U32 R6, R178, UR4, R18 ;  /* 0x00000004b2067c25 */ /* 0x000fe2000f8e0012 */
[----:B------:R-:W-:Y:S01]  /*2cf20*/  ULDC.64 UR4, c[0x0][0xc98] ;  /* 0x0003260000047ab9 */ /* 0x000fe20000000a00 */
[--C-:B------:R-:W-:Y:S02]  /*2cf30*/  SHF.R.S32.HI R13, RZ, 0x1f, R4.reuse ;  /* 0x0000001fff0d7819 */ /* 0x100fe40000011404 */
[----:B------:R-:W-:Y:S02]  /*2cf40*/  IMAD.MOV R9, RZ, RZ, -R4 ;  /* 0x000000ffff097224 */ /* 0x000fe400078e0a04 */
[----:B------:R-:W-:-:S02]  /*2cf50*/  IMAD.IADD R7, R7, 0x1, R5 ;  /* 0x0000000107077824 */ /* 0x000fc400078e0205 */
[----:B------:R-:W-:Y:S02]  /*2cf60*/  IMAD R9, R21, R9, R8 ;  /* 0x0000000915097224 */ /* 0x000fe400078e0208 */
[----:B------:R-:W-:Y:S02]  /*2cf70*/  IMAD R8, R76, UR4, RZ ;  /* 0x000000044c087c24 */ /* 0x000fe4000f8e02ff */
[----:B------:R-:W-:Y:S01]  /*2cf80*/  IMAD.WIDE.U32 R6, R77, UR4, R6 ;  /* 0x000000044d067c25 */ /* 0x000fe2000f8e0006 */
[----:B------:R-:W-:-:S03]  /*2cf90*/  SHF.R.S32.HI R5, RZ, 0x1f, R9 ;  /* 0x0000001fff057819 */ /* 0x000fc60000011409 */
[----:B------:R-:W-:Y:S01]  /*2cfa0*/  IMAD R8, R77, UR5, R8 ;  /* 0x000000054d087c24 */ /* 0x000fe2000f8e0208 */
[----:B------:R-:W-:Y:S01]  /*2cfb0*/  IADD3 R4, P1, R4, R6, RZ ;  /* 0x0000000604047210 */ /* 0x000fe20007f3e0ff */
[----:B------:R-:W-:Y:S02]  /*2cfc0*/  ULDC.64 UR4, c[0x0][0xc88] ;  /* 0x0003220000047ab9 */ /* 0x000fe40000000a00 */
[----:B------:R-:W-:Y:S01]  /*2cfd0*/  IMAD R6, R5, UR4, RZ ;  /* 0x0000000405067c24 */ /* 0x000fe2000f8e02ff */
[----:B------:R-:W-:-:S03]  /*2cfe0*/  IADD3.X R5, R13, R7, R8, P1, !PT ;  /* 0x000000070d057210 */ /* 0x000fc60000ffe408 */
[C---:B------:R-:W-:Y:S02]  /*2cff0*/  IMAD R7, R9.reuse, UR5, R6 ;  /* 0x0000000509077c24 */ /* 0x040fe4000f8e0206 */
[----:B------:R-:W-:Y:S01]  /*2d000*/  IMAD.WIDE.U32 R4, R9, UR4, R4 ;  /* 0x0000000409047c25 */ /* 0x000fe2000f8e0004 */
[----:B------:R-:W-:-:S03]  /*2d010*/  ULDC.64 UR4, c[0x0][0xc50] ;  /* 0x0003140000047ab9 */ /* 0x000fc60000000a00 */
[----:B------:R-:W-:Y:S01]  /*2d020*/  IMAD.IADD R5, R5, 0x1, R7 ;  /* 0x0000000105057824 */ /* 0x000fe200078e0207 */
[----:B------:R-:W-:-:S04]  /*2d030*/  LEA R10, P1, R4, UR4, 0x2 ;  /* 0x00000004040a7c11 */ /* 0x000fc8000f8210ff */
[----:B------:R-:W-:Y:S01]  /*2d040*/  LEA.HI.X R4, R4, UR5, R5, 0x2, P1 ;  /* 0x0000000504047c11 */ /* 0x000fe200088f1405 */
[----:B------:R-:W-:Y:S01]  /*2d050*/  SHFL.IDX PT, R6, R10, RZ, 0x1c1f ;  /* 0x001c1fff0a067589 */ /* 0x000fe200000e0000 */
[----:B------:R-:W-:Y:S01]  /*2d060*/  VIADD R5, R15, 0x8 ;  /* 0x000000080f057836 */ /* 0x000fe20000000000 */
[----:B------:R-:W-:Y:S02]  /*2d070*/  ULDC.64 UR4, c[0x0][0xba0] ;  /* 0x0002e80000047ab9 */ /* 0x000fe40000000a00 */
[----:B------:R-:W2:Y:S02]  /*2d080*/  SHFL.IDX PT, R7, R4, RZ, 0x1c1f ;  /* 0x001c1fff04077589 */ /* 0x000ea400000e0000 */
[----:B------:R-:W-:Y:S02]  /*2d090*/  ISETP.GE.OR P0, PT, R5, R20, P0 ;  /* 0x000000140500720c */ /* 0x000fe40000706670 */
[----:B--2---:R1:W-:Y:S11]  /*2d0a0*/  @!P3 ST.E desc[UR42][R6.64], R11 ;  /* 0x0000000b0600b985 */ /* 0x0043f6000c10192a */
[----:B------:R-:W2:Y:S01]  /*2d0b0*/  @!P0 LDL R59, [R1+0x454] ;  /* 0x00045400013b8983 */ /* 0x000ea20000100800 */
[----:B------:R-:W-:-:S03]  /*2d0c0*/  IMAD R5, R210, 0x40, R160 ;  /* 0x00000040d2057824 */ /* 0x000fc600078e02a0 */
[----:B------:R-:W-:Y:S01]  /*2d0d0*/  SHFL.IDX PT, R54, R10, 0x1, 0x1c1f ;  /* 0x003c1f000a367f89 */ /* 0x000fe200000e0000 */
[----:B------:R-:W-:-:S03]  /*2d0e0*/  IMAD.WIDE R2, R5, 0x2, R2 ;  /* 0x0000000205027825 */ /* 0x000fc600078e0202 */
[----:B------:R4:W2:Y:S01]  /*2d0f0*/  SHFL.IDX PT, R55, R4, 0x1, 0x1c1f ;  /* 0x003c1f0004377f89 */ /* 0x0008a200000e0000 */
[C---:B------:R-:W-:Y:S02]  /*2d100*/  IADD3 R25, P4, R2.reuse, 0x3000, RZ ;  /* 0x0000300002197810 */ /* 0x040fe40007f9e0ff */
[C---:B------:R-:W-:Y:S02]  /*2d110*/  IADD3 R9, P1, R2.reuse, 0x1000, RZ ;  /* 0x0000100002097810 */ /* 0x040fe40007f3e0ff */
[----:B------:R-:W-:Y:S02]  /*2d120*/  IADD3 R13, P5, R2, 0x2000, RZ ;  /* 0x00002000020d7810 */ /* 0x000fe40007fbe0ff */
[----:B------:R-:W-:Y:S02]  /*2d130*/  LOP3.LUT R24, R25, 0x380, RZ, 0xc0, !PT ;  /* 0x0000038019187812 */ /* 0x000fe400078ec0ff */
[----:B------:R-:W-:Y:S02]  /*2d140*/  LOP3.LUT R8, R9, 0x380, RZ, 0xc0, !PT ;  /* 0x0000038009087812 */ /* 0x000fe400078ec0ff */
[----:B------:R-:W-:-:S02]  /*2d150*/  LOP3.LUT R12, R13, 0x380, RZ, 0xc0, !PT ;  /* 0x000003800d0c7812 */ /* 0x000fc400078ec0ff */
        /* <DEDUP_REMOVED lines=53> */
[C---:B------:R-:W-:Y:S02]  /*2d4b0*/  IADD3 R69, P5, R2.reuse, 0xe000, RZ ;  /* 0x0000e00002457810 */ /* 0x040fe40007fbe0ff */
[----:B-1----:R-:W-:Y:S02]  /*2d4c0*/  LOP3.LUT R7, R2, 0x380, RZ, 0xc0, !PT ;  /* 0x0000038002077812 */ /* 0x002fe400078ec0ff */
[----:B----4-:R-:W-:Y:S02]  /*2d4d0*/  LOP3.LUT R4, R5, 0x380, RZ, 0xc0, !PT ;  /* 0x0000038005047812 */ /* 0x010fe400078ec0ff */
        /* <DEDUP_REMOVED lines=8> */
[----:B------:R-:W-:Y:S02]  /*2d560*/  LOP3.LUT R2, R7, R2, RZ, 0x3c, !PT ;  /* 0x0000000207027212 */ /* 0x000fe400078e3cff */
[----:B------:R-:W-:Y:S01]  /*2d570*/  LOP3.LUT R60, R60, R61, RZ, 0x3c, !PT ;  /* 0x0000003d3c3c7212 */ /* 0x000fe200078e3cff */
[--C-:B------:R-:W-:Y:S01]  /*2d580*/  IMAD.X R61, RZ, RZ, R3.reuse, P3 ;  /* 0x000000ffff3d7224 */ /* 0x100fe200018e0603 */
[----:B------:R-:W-:Y:S01]  /*2d590*/  LOP3.LUT R64, R64, R65, RZ, 0x3c, !PT ;  /* 0x0000004140407212 */ /* 0x000fe200078e3cff */
[--C-:B------:R-:W-:Y:S01]  /*2d5a0*/  IMAD.X R65, RZ, RZ, R3.reuse, P1 ;  /* 0x000000ffff417224 */ /* 0x100fe200008e0603 */
[----:B------:R-:W-:Y:S01]  /*2d5b0*/  LOP3.LUT R68, R68, R69, RZ, 0x3c, !PT ;  /* 0x0000004544447212 */ /* 0x000fe200078e3cff */
[----:B------:R-:W-:Y:S01]  /*2d5c0*/  IMAD.X R69, RZ, RZ, R3, P5 ;  /* 0x000000ffff457224 */ /* 0x000fe200028e0603 */
[----:B------:R-:W-:Y:S01]  /*2d5d0*/  LOP3.LUT R72, R4, R5, RZ, 0x3c, !PT ;  /* 0x0000000504487212 */ /* 0x000fe200078e3cff */
[----:B------:R-:W-:-:S02]  /*2d5e0*/  IMAD.IADD R78, R220, 0x1, R177 ;  /* 0x00000001dc4e7824 */ /* 0x000fc400078e02b1 */
[----:B------:R-:W-:Y:S01]  /*2d5f0*/  IMAD.IADD R177, R210, 0x1, R177 ;  /* 0x00000001d2b17824 */ /* 0x000fe200078e02b1 */
[----:B------:R-:W-:Y:S01]  /*2d600*/  BSSY B1, `(.L_x_3762) ;  /* 0x0000056000017945 */ /* 0x000fe20003800000 */
[----:B--2---:R1:W-:Y:S04]  /*2d610*/  @!P0 ST.E desc[UR42][R54.64], R59 ;  /* 0x0000003b36008985 */ /* 0x0043e8000c10192a */
[----:B------:R2:W5:Y:S04]  /*2d620*/  LD.E.128 R4, desc[UR42][R2.64] ;  /* 0x0000002a02047980 */ /* 0x000568000c101d00 */
        /* <DEDUP_REMOVED lines=11> */
[----:B------:R-:W-:-:S03]  /*2d6e0*/  IMAD.WIDE.U32 R2, R178, UR4, R2 ;  /* 0x00000004b2027c25 */ /* 0x000fc6000f8e0002 */
[----:B------:R-:W5:Y:S01]  /*2d6f0*/  LD.E.128 R36, desc[UR42][R36.64] ;  /* 0x0000002a24247980 */ /* 0x000f62000c101d00 */
[----:B------:R-:W-:Y:S01]  /*2d700*/  IMAD R19, R178, UR5, R19 ;  /* 0x00000005b2137c24 */ /* 0x000fe2000f8e0213 */
[----:B------:R-:W-:Y:S01]  /*2d710*/  ULDC.64 UR4, c[0x0][0xbf0] ;  /* 0x0002fc0000047ab9 */ /* 0x000fe20000000a00 */
[----:B---3--:R-:W-:Y:S01]  /*2d720*/  @P2 IMAD.HI.U32 R0, R78, R79, RZ ;  /* 0x0000004f4e002227 */ /* 0x008fe200078e00ff */
[----:B------:R-:W5:Y:S03]  /*2d730*/  LD.E.128 R40, desc[UR42][R40.64] ;  /* 0x0000002a28287980 */ /* 0x000f66000c101d00 */
[----:B------:R-:W-:Y:S01]  /*2d740*/  IMAD.IADD R3, R3, 0x1, R19 ;  /* 0x0000000103037824 */ /* 0x000fe200078e0213 */
[----:B------:R-:W5:Y:S01]  /*2d750*/  LD.E.128 R44, desc[UR42][R44.64] ;  /* 0x0000002a2c2c7980 */ /* 0x000f62000c101d00 */
[----:B------:R-:W-:Y:S01]  /*2d760*/  IMAD.MOV.U32 R19, RZ, RZ, R78 ;  /* 0x000000ffff137224 */ /* 0x000fe200078e004e */
[----:B0-----:R-:W-:Y:S01]  /*2d770*/  @P2 SHF.R.U32.HI R19, RZ, R81, R0 ;  /* 0x00000051ff132219 */ /* 0x001fe20000011600 */
[----:B------:R-:W-:Y:S01]  /*2d780*/  IMAD R76, R76, UR4, RZ ;  /* 0x000000044c4c7c24 */ /* 0x000fe2000f8e02ff */
[----:B------:R-:W5:Y:S02]  /*2d790*/  LD.E.128 R48, desc[UR42][R48.64] ;  /* 0x0000002a30307980 */ /* 0x000f64000c101d00 */
[--C-:B------:R-:W-:Y:S01]  /*2d7a0*/  SHF.R.S32.HI R0, RZ, 0x1f, R19.reuse ;  /* 0x0000001fff007819 */ /* 0x100fe20000011413 */
[----:B------:R-:W-:Y:S01]  /*2d7b0*/  IMAD.MOV R18, RZ, RZ, -R19 ;  /* 0x000000ffff127224 */ /* 0x000fe200078e0a13 */
[----:B-1----:R-:W5:Y:S01]  /*2d7c0*/  LD.E.128 R52, desc[UR42][R52.64] ;  /* 0x0000002a34347980 */ /* 0x002f62000c101d00 */
[----:B------:R-:W-:-:S02]  /*2d7d0*/  IMAD R79, R77, UR5, R76 ;  /* 0x000000054d4f7c24 */ /* 0x000fc4000f8e024c */
[----:B------:R-:W-:Y:S01]  /*2d7e0*/  IMAD.WIDE.U32 R2, R77, UR4, R2 ;  /* 0x000000044d027c25 */ /* 0x000fe2000f8e0002 */
[----:B------:R-:W-:Y:S01]  /*2d7f0*/  ULDC.64 UR4, c[0x0][0xbe0] ;  /* 0x0002f80000047ab9 */ /* 0x000fe20000000a00 */
[----:B------:R-:W5:Y:S02]  /*2d800*/  LD.E.128 R56, desc[UR42][R56.64] ;  /* 0x0000002a38387980 */ /* 0x000f64000c101d00 */
[----:B------:R-:W-:Y:S02]  /*2d810*/  IMAD R0, R0, UR4, RZ ;  /* 0x0000000400007c24 */ /* 0x000fe4000f8e02ff */
[----:B------:R-:W-:Y:S01]  /*2d820*/  IMAD R21, R21, R18, R78 ;  /* 0x0000001215157224 */ /* 0x000fe200078e024e */
[----:B------:R-:W5:Y:S01]  /*2d830*/  LD.E.128 R60, desc[UR42][R60.64] ;  /* 0x0000002a3c3c7980 */ /* 0x000f62000c101d00 */
[----:B------:R-:W-:-:S03]  /*2d840*/  IMAD.IADD R3, R3, 0x1, R79 ;  /* 0x0000000103037824 */ /* 0x000fc600078e024f */
[----:B------:R-:W5:Y:S01]  /*2d850*/  LD.E.128 R64, desc[UR42][R64.64] ;  /* 0x0000002a40407980 */ /* 0x000f62000c101d00 */
[----:B------:R-:W-:-:S03]  /*2d860*/  IMAD R77, R19, UR5, R0 ;  /* 0x00000005134d7c24 */ /* 0x000fc6000f8e0200 */
[----:B------:R-:W5:Y:S01]  /*2d870*/  LD.E.128 R68, desc[UR42][R68.64] ;  /* 0x0000002a44447980 */ /* 0x000f62000c101d00 */
[----:B------:R-:W-:-:S03]  /*2d880*/  SHF.R.S32.HI R0, RZ, 0x1f, R21 ;  /* 0x0000001fff007819 */ /* 0x000fc60000011415 */
[----:B------:R-:W5:Y:S01]  /*2d890*/  LD.E.128 R72, desc[UR42][R72.64] ;  /* 0x0000002a48487980 */ /* 0x000f62000c101d00 */
[----:B------:R-:W-:Y:S01]  /*2d8a0*/  IMAD.WIDE.U32 R2, R19, UR4, R2 ;  /* 0x0000000413027c25 */ /* 0x000fe2000f8e0002 */
[----:B------:R-:W-:Y:S01]  /*2d8b0*/  ULDC.64 UR4, c[0x0][0xbd8] ;  /* 0x0002f60000047ab9 */ /* 0x000fe20000000a00 */
[----:B------:R-:W-:Y:S01]  /*2d8c0*/  ISETP.GE.AND P2, PT, R177, R20, PT ;  /* 0x00000014b100720c */ /* 0x000fe20003f46270 */
        /* <DEDUP_REMOVED lines=8> */
[----:B------:R-:W-:-:S04]  /*2d950*/  IMAD.WIDE.U32 R2, R21, UR4, R2 ;  /* 0x0000000415027c25 */ /* 0x000fc8000f8e0002 */
[----:B------:R-:W-:Y:S01]  /*2d960*/  IMAD R77, R21, UR5, R0 ;  /* 0x00000005154d7c24 */ /* 0x000fe2000f8e0200 */
[----:B------:R-:W-:Y:S01]  /*2d970*/  ULDC.64 UR4, c[0x0][0xb80] ;  /* 0x0002e00000047ab9 */ /* 0x000fe20000000a00 */
[----:B------:R-:W-:Y:S01]  /*2d980*/  VIADD R0, R144, 0x32420 ;  /* 0x0003242090007836 */ /* 0x000fe20000000000 */
[C---:B------:R-:W-:Y:S01]  /*2d990*/  LEA R21, P3, R2.reuse, UR4, 0x1 ;  /* 0x0000000402157c11 */ /* 0x040fe2000f8608ff */
[----:B------:R-:W-:Y:S02]  /*2d9a0*/  IMAD.IADD R3, R3, 0x1, R77 ;  /* 0x0000000103037824 */ /* 0x000fe400078e024d */
[----:B------:R-:W-:Y:S01]  /*2d9b0*/  VIADD R19, R177, 0x20 ;  /* 0x00000020b1137836 */ /* 0x000fe20000000000 */
[----:B------:R-:W-:Y:S01]  /*2d9c0*/  PRMT R0, RZ, 0x654, R0 ;  /* 0x00000654ff007816 */ /* 0x000fe20000000000 */
[----:B0-----:R0:W1:Y:S01]  /*2d9d0*/  SHFL.IDX PT, R78, R21, RZ, 0x181f ;  /* 0x00181fff154e7589 */ /* 0x00106200000e0000 */
[----:B------:R-:W-:Y:S02]  /*2d9e0*/  LEA.HI.X R80, R2, UR5, R3, 0x1, P3 ;  /* 0x0000000502507c11 */ /* 0x000fe400098f0c03 */
[-C--:B------:R-:W-:Y:S01]  /*2d9f0*/  ISETP.GE.AND P1, PT, R19, R20.reuse, PT ;  /* 0x000000141300720c */ /* 0x080fe20003f26270 */
[----:B------:R-:W-:Y:S01]  /*2da00*/  VIADD R19, R177, 0x40 ;  /* 0x00000040b1137836 */ /* 0x000fe20000000000 */
[----:B------:R2:W-:Y:S04]  /*2da10*/  SYNCS.ARRIVE.TRANS64.RED.A1T0 RZ, [R0+URZ], RZ ;  /* 0x000000ff00ff79a7 */ /* 0x0005e8000810043f */
[----:B------:R-:W-:Y:S01]  /*2da20*/  ISETP.GE.AND P0, PT, R19, R20, PT ;  /* 0x000000141300720c */ /* 0x000fe20003f06270 */
[----:B--2---:R0:W2:Y:S01]  /*2da30*/  SHFL.IDX PT, R0, R80, RZ, 0x181f ;  /* 0x00181fff50007589 */ /* 0x0040a200000e0000 */
[----:B------:R-:W-:Y:S11]  /*2da40*/  @P2 BRA `(.L_x_3763) ;  /* 0x0000000000442947 */ /* 0x000ff60003800000 */
[----:B------:R-:W-:Y:S02]  /*2da50*/  ULDC UR4, c[0x0][0xbc8] ;  /* 0x0002f20000047ab9 */ /* 0x000fe40000000800 */
[----:B------:R-:W-:Y:S02]  /*2da60*/  ISETP.GE.AND P2, PT, R160, UR4, PT ;  /* 0x00000004a0007c0c */ /* 0x000fe4000bf46270 */
[----:B------:R-:W-:Y:S02]  /*2da70*/  ISETP.GE.AND P3, PT, R162, UR4, PT ;  /* 0x00000004a2007c0c */ /* 0x000fe4000bf66270 */
[----:B------:R-:W-:-:S09]  /*2da80*/  ISETP.GE.AND P4, PT, R161, UR4, PT ;  /* 0x00000004a1007c0c */ /* 0x000fd2000bf86270 */
[----:B-1----:R-:W-:-:S04]  /*2da90*/  @!P2 LEA R2, P5, R160, R78, 0x1 ;  /* 0x0000004ea002a211 */ /* 0x002fc800078a08ff */
[----:B--2---:R-:W-:Y:S02]  /*2daa0*/  @!P2 LEA.HI.X R3, R160, R0, R184, 0x1, P5 ;  /* 0x00000000a003a211 */ /* 0x004fe400028f0cb8 */
        /* <DEDUP_REMOVED lines=11> */
.L_x_3763:
[----:B------:R-:W-:Y:S05]  /*2db60*/  BSYNC B1 ;  /* 0x0000000000017941 */ /* 0x000fea0003800000 */
.L_x_3762:
        /* <DEDUP_REMOVED lines=11> */
[----:B-----5:R-:W-:-:S03]  /*2dc20*/  @!P3 LEA R4, P5, R162, R18, 0x1 ;  /* 0x00000012a204b211 */ /* 0x020fc600078a08ff */
        /* <DEDUP_REMOVED lines=9> */
.L_x_3765:
[----:B------:R-:W-:Y:S05]  /*2dcc0*/  BSYNC B1 ;  /* 0x0000000000017941 */ /* 0x000fea0003800000 */
.L_x_3764:
        /* <DEDUP_REMOVED lines=10> */
[----:B------:R-:W-:Y:S02]  /*2dd70*/  @!P2 LEA R4, P4, R162, R8, 0x1 ;  /* 0x00000008a204a211 */ /* 0x000fe400078808ff */
        /* <DEDUP_REMOVED lines=10> */
.L_x_3767:
[----:B------:R-:W-:Y:S05]  /*2de20*/  BSYNC B1 ;  /* 0x0000000000017941 */ /* 0x000fea0003800000 */
.L_x_3766:
[----:B0-----:R-:W-:Y:S01]  /*2de30*/  VIADD R3, R177, 0x60 ;  /* 0x00000060b1037836 */ /* 0x001fe20000000000 */
[----:B--2-4-:R-:W2:Y:S04]  /*2de40*/  SHFL.IDX PT, R80, R80, 0x3, 0x181f ;  /* 0x00781f0050507f89 */ /* 0x014ea800000e0000 */
[----:B------:R-:W-:Y:S01]  /*2de50*/  ISETP.GE.AND P0, PT, R3, R20, PT ;  /* 0x000000140300720c */ /* 0x000fe20003f06270 */
[----:B------:R-:W4:-:S12]  /*2de60*/  SHFL.IDX PT, R21, R21, 0x3, 0x181f ;  /* 0x00781f0015157f89 */ /* 0x000f1800000e0000 */
[----:B------:R-:W-:Y:S05]  /*2de70*/  @P0 BRA `(.L_x_3768) ;  /* 0x0000000c00980947 */ /* 0x000fea0003800000 */
[----:B------:R-:W-:Y:S02]  /*2de80*/  ULDC UR4, c[0x0][0xbc8] ;  /* 0x0002f20000047ab9 */ /* 0x000fe40000000800 */
[----:B------:R-:W-:Y:S02]  /*2de90*/  ISETP.GE.AND P3, PT, R160, UR4, PT ;  /* 0x00000004a0007c0c */ /* 0x000fe4000bf66270 */
[----:B------:R-:W-:Y:S02]  /*2dea0*/  ISETP.GE.AND P4, PT, R162, UR4, PT ;  /* 0x00000004a2007c0c */ /* 0x000fe4000bf86270 */
[----:B------:R-:W-:-:S09]  /*2deb0*/  ISETP.GE.AND P5, PT, R161, UR4, PT ;  /* 0x00000004a1007c0c */ /* 0x000fd2000bfa6270 */
[-C--:B----4-:R-:W-:Y:S02]  /*2dec0*/  @!P3 LEA R2, P0, R160, R21.reuse, 0x1 ;  /* 0x00000015a002b211 */ /* 0x090fe400078008ff */
[-C--:B------:R-:W-:Y:S02]  /*2ded0*/  @!P4 LEA R4, P1, R162, R21.reuse, 0x1 ;  /* 0x00000015a204c211 */ /* 0x080fe400078208ff */
[C---:B------:R-:W-:Y:S02]  /*2dee0*/  @!P5 LEA R6, P2, R161.reuse, R21, 0x1 ;  /* 0x00000015a106d211 */ /* 0x040fe400078408ff */
[-C--:B--2---:R-:W-:Y:S02]  /*2def0*/  @!P3 LEA.HI.X R3, R160, R80.reuse, R184, 0x1, P0 ;  /* 0x00000050a003b211 */ /* 0x084fe400000f0cb8 */
        /* <DEDUP_REMOVED lines=11> */
.L_x_3760:
[----:B------:R-:W-:Y:S01]  /*2dfb0*/  ULDC.64 UR4, c[0x0][0xd00] ;  /* 0x0003400000047ab9 */ /* 0x000fe20000000a00 */
[----:B-----5:R-:W2:Y:S01]  /*2dfc0*/  LDC.64 R2, c[0x0][0xd00] ;  /* 0x00034000ff027b82 */ /* 0x020ea20000000a00 */
[----:B------:R-:W-:Y:S01]  /*2dfd0*/  ISETP.NE.U32.AND P0, PT, RZ, UR4, PT ;  /* 0x00000004ff007c0c */ /* 0x000fe2000bf05070 */
[----:B------:R-:W-:-:S03]  /*2dfe0*/  IMAD.MOV.U32 R0, RZ, RZ, RZ ;  /* 0x000000ffff007224 */ /* 0x000fc600078e00ff */
[----:B------:R-:W-:Y:S01]  /*2dff0*/  ISETP.NE.AND.EX P0, PT, RZ, UR5, PT, P0 ;  /* 0x00000005ff007c0c */ /* 0x000fe2000bf05300 */
[----:B------:R-:W-:Y:S02]  /*2e000*/  ULDC.64 UR4, c[0x0][0xd08] ;  /* 0x0003420000047ab9 */ /* 0x000fe40000000a00 */
[----:B------:R-:W-:Y:S01]  /*2e010*/  ISETP.NE.U32.AND P1, PT, RZ, UR4, PT ;  /* 0x00000004ff007c0c */ /* 0x000fe2000bf25070 */
[----:B------:R-:W3:Y:S03]  /*2e020*/  LDC R21, c[0x0][0xce8] ;  /* 0x00033a00ff157b82 */ /* 0x000ee60000000800 */
[----:B------:R-:W-:Y:S01]  /*2e030*/  ISETP.NE.AND.EX P1, PT, RZ, UR5, PT, P1 ;  /* 0x00000005ff007c0c */ /* 0x000fe2000bf25310 */
[----:B--2---:R-:W-:-:S12]  /*2e040*/  IMAD.WIDE R2, R179, 0x4, R2 ;  /* 0x00000004b3027825 */ /* 0x004fd800078e0202 */
[----:B------:R-:W2:Y:S01]  /*2e050*/  @P1 LDC.64 R4, c[0x0][0xd08] ;  /* 0x00034200ff041b82 */ /* 0x000ea20000000a00 */
[----:B------:R-:W-:Y:S02]  /*2e060*/  ULDC UR4, c[0x0][0xb88] ;  /* 0x0002e20000047ab9 */ /* 0x000fe40000000800 */
[----:B------:R-:W-:Y:S01]  /*2e070*/  IMAD.U32 R6, RZ, RZ, UR4 ;  /* 0x00000004ff067e24 */ /* 0x000fe2000f8e00ff */
[----:B------:R4:W5:Y:S01]  /*2e080*/  @P0 LDG.E R0, desc[UR42][R2.64] ;  /* 0x0000002a02000981 */ /* 0x000962000c1e1900 */
[----:B--2---:R-:W-:-:S05]  /*2e090*/  @P1 IMAD.WIDE R4, R179, 0x4, R4 ;  /* 0x00000004b3041825 */ /* 0x004fca00078e0204 */
[----:B------:R4:W5:Y:S01]  /*2e0a0*/  @P1 LDG.E R6, desc[UR42][R4.64] ;  /* 0x0000002a04061981 */ /* 0x000962000c1e1900 */
[----:B---3--:R-:W-:Y:S02]  /*2e0b0*/  ISETP.NE.AND P2, PT, R21, 0x1, PT ;  /* 0x000000011500780c */ /* 0x008fe40003f45270 */
[----:B------:R-:W-:Y:S02]  /*2e0c0*/  ISETP.GE.AND P3, PT, R201, 0x80, PT ;  /* 0x00000080c900780c */ /* 0x000fe40003f66270 */
[----:B------:R-:W-:-:S09]  /*2e0d0*/  SHF.R.S32.HI R7, RZ, 0x1f, R179 ;  /* 0x0000001fff077819 */ /* 0x000fd200000114b3 */
[----:B------:R-:W2:Y:S01]  /*2e0e0*/  @P2 LDC R25, c[0x0][0xcec] ;  /* 0x00033b00ff192b82 */ /* 0x000ea20000000800 */
[----:B----4-:R-:W-:Y:S05]  /*2e0f0*/  @P1 BRA `(.L_x_3769) ;  /* 0x0000000000101947 */ /* 0x010fea0003800000 */
[----:B------:R-:W-:Y:S05]  /*2e100*/  @!P0 BRA `(.L_x_3769) ;  /* 0x00000000000c8947 */ /* 0x000fea0003800000 */
[----:B------:R-:W3:Y:S04]  /*2e110*/  LDG.E R5, desc[UR42][R2.64] ;  /* 0x0000002a02057981 */ /* 0x000ee8000c1e1900 */
[----:B-----5:R-:W3:Y:S02]  /*2e120*/  LDG.E R6, desc[UR42][R2.64+0x4] ;  /* 0x0000042a02067981 */ /* 0x020ee4000c1e1900 */
[----:B---3--:R-:W-:-:S07]  /*2e130*/  IMAD.IADD R6, R6, 0x1, -R5 ;  /* 0x0000000106067824 */ /* 0x008fce00078e0a05 */
.L_x_3769:
        /* <DEDUP_REMOVED lines=8> */
[----:B----4-:R-:W-:Y:S01]  /*2e1c0*/  IMAD R2, R6, R9, RZ ;  /* 0x0000000906027224 */ /* 0x010fe200078e02ff */
[----:B---3--:R-:W-:-:S04]  /*2e1d0*/  IADD3 R8, R177, -0x80, R3 ;  /* 0xffffff80b1087810 */ /* 0x008fc80007ffe003 */
        /* <DEDUP_REMOVED lines=19> */
[----:B------:R-:W-:-:S04]  /*2e310*/  IMAD.MOV R7, RZ, RZ, -R5 ;  /* 0x000000ffff077224 */ /* 0x000fc800078e0a05 */
[----:B------:R-:W-:Y:S01]  /*2e320*/  IMAD R7, R9, R7, R8 ;  /* 0x0000000709077224 */ /* 0x000fe200078e0208 */
[----:B------:R-:W-:Y:S01]  /*2e330*/  SHF.R.S32.HI R9, RZ, 0x1f, R5 ;  /* 0x0000001fff097819 */ /* 0x000fe20000011405 */
[----:B------:R-:W-:Y:S01]  /*2e340*/  IMAD R8, R13, UR5, R4 ;  /* 0x000000050d087c24 */ /* 0x000fe2000f8e0204 */
[----:B------:R-:W-:Y:S02]  /*2e350*/  ULDC.64 UR4, c[0x0][0xc88] ;  /* 0x0003220000047ab9 */ /* 0x000fe40000000a00 */
        /* <DEDUP_REMOVED lines=11> */
.L_x_3771:
[----:B------:R-:W-:Y:S05]  /*2e410*/  BSYNC B1 ;  /* 0x0000000000017941 */ /* 0x000fea0003800000 */
.L_x_3770:
[----:B------:R-:W4:Y:S01]  /*2e420*/  @P2 LDC R9, c[0x0][0xcf0] ;  /* 0x00033c00ff092b82 */ /* 0x000f220000000800 */
[----:B------:R-:W-:Y:S01]  /*2e430*/  ULDC.64 UR4, c[0x0][0xba0] ;  /* 0x0002e80000047ab9 */ /* 0x000fe20000000a00 */
[----:B------:R-:W-:Y:S02]  /*2e440*/  IMAD.IADD R8, R220, 0x1, R177 ;  /* 0x00000001dc087824 */ /* 0x000fe400078e02b1 */
[----:B---3--:R-:W-:-:S04]  /*2e450*/  IMAD R3, R11, UR4, RZ ;  /* 0x000000040b037c24 */ /* 0x008fc8000f8e02ff */
[C---:B------:R-:W-:Y:S02]  /*2e460*/  IMAD R5, R0.reuse, UR5, R3 ;  /* 0x0000000500057c24 */ /* 0x040fe4000f8e0203 */
[----:B------:R-:W-:Y:S01]  /*2e470*/  IMAD.WIDE.U32 R2, R0, UR4, RZ ;  /* 0x0000000400027c25 */ /* 0x000fe2000f8e00ff */
[----:B------:R-:W-:-:S03]  /*2e480*/  ULDC.64 UR4, c[0x0][0xbe8] ;  /* 0x0002fa0000047ab9 */ /* 0x000fc60000000a00 */
[----:B------:R-:W-:Y:S02]  /*2e490*/  IMAD.IADD R3, R3, 0x1, R5 ;  /* 0x0000000103037824 */ /* 0x000fe400078e0205 */
[----:B------:R-:W-:Y:S02]  /*2e4a0*/  IMAD R5, R10, UR4, RZ ;  /* 0x000000040a057c24 */ /* 0x000fe4000f8e02ff */
[----:B--2---:R-:W-:-:S04]  /*2e4b0*/  @P2 IMAD.HI.U32 R0, R8, R25, RZ ;  /* 0x0000001908002227 */ /* 0x004fc800078e00ff */
[C---:B------:R-:W-:Y:S02]  /*2e4c0*/  IMAD R7, R178.reuse, UR5, R5 ;  /* 0x00000005b2077c24 */ /* 0x040fe4000f8e0205 */
        /* <DEDUP_REMOVED lines=30> */
.L_x_3998:
[----:B------:R-:W-:Y:S01]  /*2e6b0*/  IMAD R21, R6, R21, RZ ;  /* 0x0000001506157224 */ /* 0x000fe200078e02ff */
[----:B------:R-:W-:Y:S01]  /*2e6c0*/  BSSY B1, `(.L_x_3773) ;  /* 0x0000015000017945 */ /* 0x000fe20003800000 */
[----:B------:R-:W-:-:S05]  /*2e6d0*/  IMAD.IADD R6, R210, 0x1, R177 ;  /* 0x00000001d2067824 */ /* 0x000fca00078e02b1 */
[----:B------:R-:W-:-:S13]  /*2e6e0*/  ISETP.GE.AND P0, PT, R6, R21, PT ;  /* 0x000000150600720c */ /* 0x000fda0003f06270 */
[----:B------:R-:W-:Y:S05]  /*2e6f0*/  @P0 BRA `(.L_x_3774) ;  /* 0x0000000000440947 */ /* 0x000fea0003800000 */
[----:B------:R-:W-:Y:S02]  /*2e700*/  ULDC UR4, c[0x0][0xbc8] ;  /* 0x0002f20000047ab9 */ /* 0x000fe40000000800 */
[----:B------:R-:W-:Y:S02]  /*2e710*/  ISETP.GE.AND P3, PT, R160, UR4, PT ;  /* 0x00000004a0007c0c */ /* 0x000fe4000bf66270 */
[----:B------:R-:W-:Y:S02]  /*2e720*/  ISETP.GE.AND P2, PT, R162, UR4, PT ;  /* 0x00000004a2007c0c */ /* 0x000fe4000bf46270 */
[----:B------:R-:W-:Y:S02]  /*2e730*/  ISETP.GE.AND P1, PT, R161, UR4, PT ;  /* 0x00000004a1007c0c */ /* 0x000fe4000bf26270 */
[----:B------:R-:W-:-:S07]  /*2e740*/  ISETP.GE.AND P0, PT, R163, UR4, PT ;  /* 0x00000004a3007c0c */ /* 0x000fce000bf06270 */
[-C--:B----4-:R-:W-:Y:S02]  /*2e750*/  @!P3 LEA R4, P5, R160, R14.reuse, 0x1 ;  /* 0x0000000ea004b211 */ /* 0x090fe400078a08ff */
[----:B------:R-:W-:Y:S02]  /*2e760*/  @!P2 LEA R8, P4, R162, R14, 0x1 ;  /* 0x0000000ea208a211 */ /* 0x000fe400078808ff */
        /* <DEDUP_REMOVED lines=10> */
.L_x_3774:
[----:B------:R-:W-:Y:S05]  /*2e810*/  BSYNC B1 ;  /* 0x0000000000017941 */ /* 0x000fea0003800000 */
.L_x_3773:
[----:B------:R-:W-:-:S03]  /*2e820*/  UMOV UR4, 0xffffffff ;  /* 0xffffffff00047882 */ /* 0x000fc60000000000 */
[----:B------:R-:W-:Y:S05]  /*2e830*/  BRA.DIV UR4, `(.L_x_3775) ;  /* 0x000000a2043c7947 */ /* 0x000fea000b800000 */
[----:B---3--:R3:W0:Y:S04]  /*2e840*/  SHFL.IDX PT, R0, R3, 0x1, 0x181f ;  /* 0x00381f0003007f89 */ /* 0x00862800000e0000 */
[----:B----4-:R3:W4:Y:S02]  /*2e850*/  SHFL.IDX PT, R14, R2, 0x1, 0x181f ;  /* 0x00381f00020e7f89 */ /* 0x01072400000e0000 */
.L_x_4002:
[----:B------:R-:W-:Y:S01]  /*2e860*/  VIADD R4, R6, 0x20 ;  /* 0x0000002006047836 */ /* 0x000fe20000000000 */
[----:B------:R-:W-:Y:S04]  /*2e870*/  BSSY B1, `(.L_x_3776) ;  /* 0x0000014000017945 */ /* 0x000fe80003800000 */
        /* <DEDUP_REMOVED lines=9> */
[----:B0-----:R-:W-:Y:S02]  /*2e910*/  @!P3 LEA.HI.X R5, R160, R0, R184, 0x1, P5 ;  /* 0x00000000a005b211 */ /* 0x001fe400028f0cb8 */
        /* <DEDUP_REMOVED lines=9> */
.L_x_3777:
[----:B------:R-:W-:Y:S05]  /*2e9b0*/  BSYNC B1 ;  /* 0x0000000000017941 */ /* 0x000fea0003800000 */
.L_x_3776:
[----:B------:R-:W-:-:S03]  /*2e9c0*/  UMOV UR4, 0xffffffff ;  /* 0xffffffff00047882 */ /* 0x000fc60000000000 */
[----:B------:R-:W-:Y:S05]  /*2e9d0*/  BRA.DIV UR4, `(.L_x_3778) ;  /* 0x000000a2041c7947 */ /* 0x000fea000b800000 */
[----:B0-----:R0:W0:Y:S04]  /*2e9e0*/  SHFL.IDX PT, R0, R3, 0x2, 0x181f ;  /* 0x00581f0003007f89 */ /* 0x00102800000e0000 */
[----:B----4-:R4:W0:Y:S02]  /*2e9f0*/  SHFL.IDX PT, R14, R2, 0x2, 0x181f ;  /* 0x00581f00020e7f89 */ /* 0x01082400000e0000 */
.L_x_4006:
        /* <DEDUP_REMOVED lines=9> */
[-C--:B0-----:R-:W-:Y:S02]  /*2ea90*/  @!P3 LEA R4, P5, R160, R14.reuse, 0x1 ;  /* 0x0000000ea004b211 */ /* 0x081fe400078a08ff */
[----:B------:R-:W-:Y:S02]  /*2eaa0*/  @!P2 LEA R8, P4, R162, R14, 0x1 ;  /* 0x0000000ea208a211 */ /* 0x000fe400078808ff */
[----:B------:R-:W-:Y:S02]  /*2eab0*/  @!P3 LEA.HI.X R5, R160, R0, R184, 0x1, P5 ;  /* 0x00000000a005b211 */ /* 0x000fe400028f0cb8 */
        /* <DEDUP_REMOVED lines=9> */
.L_x_3780:
[----:B------:R-:W-:Y:S05]  /*2eb50*/  BSYNC B1 ;  /* 0x0000000000017941 */ /* 0x000fea0003800000 */
.L_x_3779:
[----:B------:R-:W-:-:S03]  /*2eb60*/  UMOV UR4, 0xffffffff ;  /* 0xffffffff00047882 */ /* 0x000fc60000000000 */
[----:B------:R-:W-:Y:S05]  /*2eb70*/  BRA.DIV UR4, `(.L_x_3781) ;  /* 0x0000009e04fc7947 */ /* 0x000fea000b800000 */
[----:B0-----:R0:W0:Y:S04]  /*2eb80*/  SHFL.IDX PT, R0, R3, 0x3, 0x181f ;  /* 0x00781f0003007f89 */ /* 0x00102800000e0000 */
[----:B------:R0:W0:Y:S02]  /*2eb90*/  SHFL.IDX PT, R14, R2, 0x3, 0x181f ;  /* 0x00781f00020e7f89 */ /* 0x00002400000e0000 */
.L_x_4010:
[----:B0-234-:R-:W-:-:S05]  /*2eba0*/  VIADD R2, R6, 0x60 ;  /* 0x0000006006027836 */ /* 0x01dfca0000000000 */
[----:B------:R-:W-:-:S13]  /*2ebb0*/  ISETP.GE.AND P0, PT, R2, R21, PT ;  /* 0x000000150200720c */ /* 0x000fda0003f06270 */
[----:B------:R-:W-:Y:S05]  /*2ebc0*/  @P0 BRA `(.L_x_3768) ;  /* 0x0000000000440947 */ /* 0x000fea0003800000 */
[----:B------:R-:W-:Y:S02]  /*2ebd0*/  ULDC UR4, c[0x0][0xbc8] ;  /* 0x0002f20000047ab9 */ /* 0x000fe40000000800 */
[----:B------:R-:W-:Y:S02]  /*2ebe0*/  ISETP.GE.AND P3, PT, R160, UR4, PT ;  /* 0x00000004a0007c0c */ /* 0x000fe4000bf66270 */
[----:B------:R-:W-:Y:S02]  /*2ebf0*/  ISETP.GE.AND P2, PT, R162, UR4, PT ;  /* 0x00000004a2007c0c */ /* 0x000fe4000bf46270 */
[----:B------:R-:W-:Y:S02]  /*2ec00*/  ISETP.GE.AND P1, PT, R161, UR4, PT ;  /* 0x00000004a1007c0c */ /* 0x000fe4000bf26270 */
[----:B------:R-:W-:-:S07]  /*2ec10*/  ISETP.GE.AND P0, PT, R163, UR4, PT ;  /* 0x00000004a3007c0c */ /* 0x000fce000bf06270 */
[-C--:B------:R-:W-:Y:S02]  /*2ec20*/  @!P3 LEA R2, P5, R160, R14.reuse, 0x1 ;  /* 0x0000000ea002b211 */ /* 0x080fe400078a08ff */
        /* <DEDUP_REMOVED lines=11> */
.L_x_3768:
[----:B------:R-:W-:Y:S05]  /*2ece0*/  BSYNC B0 ;  /* 0x0000000000007941 */ /* 0x000fea0003800000 */
.L_x_3759:
[----:B------:R-:W-:Y:S02]  /*2ecf0*/  ULDC UR4, c[0x0][0xd3c] ;  /* 0x00034f0000047ab9 */ /* 0x000fe40000000800 */
[----:B-1----:R-:W-:-:S13]  /*2ed00*/  ISETP.GE.AND P0, PT, R123, UR4, PT ;  /* 0x000000047b007c0c */ /* 0x002fda000bf06270 */
[----:B------:R-:W-:Y:S05]  /*2ed10*/  @!P0 BRA `(.L_x_3782) ;  /* 0xfffffd2400308947 */ /* 0x000fea000383ffff */
[----:B------:R-:W-:Y:S05]  /*2ed20*/  BRA `(.L_x_3567) ;  /* 0x0000008c00607947 */ /* 0x000fea0003800000 */
.L_x_3565:
[----:B------:R-:W-:-:S08]  /*2ed30*/  NOP ;  /* 0x0000000000007918 */ /* 0x000fd00000000000 */
[----:B------:R-:W0:-:S00]  /*2ed40*/  USETMAXREG.DEALLOC.CTAPOOL 0x18 ;  /* 0x00000018000079c8 */ /* 0x000e0000080e0500 */
        /* <DEDUP_REMOVED lines=16> */
.L_x_3783:
        /* <DEDUP_REMOVED lines=42> */
.L_x_3789:
        /* <DEDUP_REMOVED lines=12> */
.L_x_3788:
[----:B------:R-:W-:Y:S05]  /*2f1b0*/  BSYNC B0 ;  /* 0x0000000000007941 */ /* 0x000fea0003800000 */
.L_x_3787:
        /* <DEDUP_REMOVED lines=21> */
.L_x_3785:
        /* <DEDUP_REMOVED lines=20> */
.L_x_3790:
        /* <DEDUP_REMOVED lines=56> */
.L_x_3786:
[----:B------:R-:W-:Y:S02]  /*2f7d0*/  IMAD.MOV.U32 R17, RZ, RZ, RZ ;  /* 0x000000ffff117224 */ /* 0x000fe400078e00ff */
[----:B------:R-:W-:Y:S02]  /*2f7e0*/  IMAD.U32 R16, RZ, RZ, UR6 ;  /* 0x00000006ff107e24 */ /* 0x000fe4000f8e00ff */
[----:B------:R-:W-:-:S07]  /*2f7f0*/  IMAD.MOV.U32 R18, RZ, RZ, RZ ;  /* 0x000000ffff127224 */ /* 0x000fce00078e00ff */
.L_x_3791:
[----:B------:R-:W-:-:S13]  /*2f800*/  ISETP.NE.AND P0, PT, R0, RZ, PT ;  /* 0x000000ff0000720c */ /* 0x000fda0003f05270 */
[----:B------:R-:W1:Y:S01]  /*2f810*/  @!P0 S2R R3, SR_CgaCtaId ;  /* 0x0000000000038919 */ /* 0x000e620000008800 */
[----:B------:R-:W-:-:S04]  /*2f820*/  @!P0 MOV R0, 0x400 ;  /* 0x0000040000008802 */ /* 0x000fc80000000f00 */
[----:B-1----:R-:W-:-:S05]  /*2f830*/  @!P0 LEA R0, R3, R0, 0x18 ;  /* 0x0000000003008211 */ /* 0x002fca00078ec0ff */
[----:B------:R2:W-:Y:S01]  /*2f840*/  @!P0 STS.128 [R0+0x324d0], R16 ;  /* 0x0324d01000008388 */ /* 0x0005e20000000c00 */
[----:B------:R-:W-:Y:S06]  /*2f850*/  BAR.ARV 0x5, 0x180 ;  /* 0x0146000000007b1d */ /* 0x000fec0000002000 */
.L_x_3784:
        /* <DEDUP_REMOVED lines=12> */
[----:B------:R-:W-:Y:S01]  /*2f920*/  ULDC.64 UR40, c[0x0][0x198] ;  /* 0x0000660000287ab9 */ /* 0x000fe20000000a00 */
[----:B------:R-:W-:Y:S02]  /*2f930*/  ULDC UR39, c[0x0][0xc] ;  /* 0x0000030000277ab9 */ /* 0x000fe40000000800 */
[----:B------:R-:W-:Y:S04]  /*2f940*/  STL [R1+0x478], RZ ;  /* 0x000478ff01007387 */ /* 0x000fe80000100800 */
        /* <DEDUP_REMOVED lines=17> */
[----:B------:R2:W-:Y:S01]  /*2fa60*/  STL [R1+0x488], R2 ;  /* 0x0004880201007387 */ /* 0x0005e20000100800 */
[----:B0-----:R-:W-:Y:S01]  /*2fa70*/  IMAD.MOV.U32 R4, RZ, RZ, 0x1 ;  /* 0x00000001ff047424 */ /* 0x001fe200078e00ff */
[----:B-1----:R-:W-:-:S04]  /*2fa80*/  LOP3.LUT R3, R0, 0x40, RZ, 0xfc, !PT ;  /* 0x0000004000037812 */ /* 0x002fc800078efcff */
[----:B------:R0:W-:Y:S01]  /*2fa90*/  STL [R1+0x484], R4 ;  /* 0x0004840401007387 */ /* 0x0001e20000100800 */
[C---:B--2---:R-:W-:Y:S02]  /*2faa0*/  LOP3.LUT R2, R0.reuse, 0x80, RZ, 0xfc, !PT ;  /* 0x0000008000027812 */ /* 0x044fe400078efcff */
[----:B------:R-:W-:-:S07]  /*2fab0*/  LOP3.LUT R0, R0, 0xc0, RZ, 0xfc, !PT ;  /* 0x000000c000007812 */ /* 0x000fce00078efcff */
.L_x_3954:
[----:B------:R-:W-:Y:S05]  /*2fac0*/  YIELD ;  /* 0x0000000000007946 */ /* 0x000fea0003800000 */
[----:B------:R-:W-:Y:S01]  /*2fad0*/  ULDC.64 UR4, c[0x0][0xb20] ;  /* 0x0002c80000047ab9 */ /* 0x000fe20000000a00 */
[----:B------:R-:W-:Y:S02]  /*2fae0*/  CS2R R6, SRZ ;  /* 0x0000000000067805 */ /* 0x000fe4000001ff00 */
[----:B------:R-:W-:Y:S01]  /*2faf0*/  ISETP.NE.U32.AND P0, PT, RZ, UR4, PT ;  /* 0x00000004ff007c0c */ /* 0x000fe2000bf05070 */
[----:B-1----:R-:W1:Y:S01]  /*2fb00*/  LDC.64 R12, c[0x0][0xaf8] ;  /* 0x0002be00ff0c7b82 */ /* 0x002e620000000a00 */
[----:B------:R-:W-:Y:S01]  /*2fb10*/  ULDC.64 UR6, c[0x0][0xb00] ;  /* 0x0002c00000067ab9 */ /* 0x000fe20000000a00 */
[----:B------:R-:W-:Y:S01]  /*2fb20*/  ULDC.64 UR8, c[0x0][0xb08] ;  /* 0x0002c20000087ab9 */ /* 0x000fe20000000a00 */
[----:B------:R-:W-:Y:S01]  /*2fb30*/  ISETP.NE.AND.EX P0, PT, RZ, UR5, PT, P0 ;  /* 0x00000005ff007c0c */ /* 0x000fe2000bf05300 */
[----:B------:R-:W-:-:S04]  /*2fb40*/  ULDC.64 UR4, c[0x0][0xb10] ;  /* 0x0002c40000047ab9 */ /* 0x000fc80000000a00 */
[----:B0-----:R-:W0:Y:S08]  /*2fb50*/  LDC.64 R4, c[0x0][0xb00] ;  /* 0x0002c000ff047b82 */ /* 0x001e300000000a00 */
[----:B------:R-:W2:Y:S02]  /*2fb60*/  @P0 LDC.64 R2, c[0x0][0xb20] ;  /* 0x0002c800ff020b82 */ /* 0x000ea40000000a00 */
[----:B--2---:R-:W-:-:S05]  /*2fb70*/  @P0 IMAD.WIDE R2, R19, 0x4, R2 ;  /* 0x0000000413020825 */ /* 0x004fca00078e0202 */
        /* <DEDUP_REMOVED lines=9> */
[----:B--2---:R-:W1:Y:S01]  /*2fc10*/  LDC.64 R2, c[0x0][0xb08] ;  /* 0x0002c200ff027b82 */ /* 0x004e620000000a00 */
[----:B------:R-:W-:-:S02]  /*2fc20*/  IMAD.MOV.U32 R0, RZ, RZ, RZ ;  /* 0x000000ffff007224 */ /* 0x000fc400078e00ff */
[----:B------:R-:W-:Y:S01]  /*2fc30*/  ISETP.NE.AND.EX P3, PT, RZ, UR5, PT, P1 ;  /* 0x00000005ff007c0c */ /* 0x000fe2000bf65310 */
[----:B0-----:R-:W-:-:S04]  /*2fc40*/  IMAD.WIDE R4, R19, 0x4, R4 ;  /* 0x0000000413047825 */ /* 0x001fc800078e0204 */
[----:B------:R-:W0:Y:S01]  /*2fc50*/  @P0 LDC.64 R10, c[0x0][0xb10] ;  /* 0x0002c400ff0a0b82 */ /* 0x000e220000000a00 */
[----:B------:R-:W-:Y:S01]  /*2fc60*/  ULDC UR4, c[0x0][0x288] ;  /* 0x0000a20000047ab9 */ /* 0x000fe20000000800 */
[----:B------:R-:W-:Y:S02]  /*2fc70*/  ISETP.NE.AND.EX P1, PT, RZ, UR7, PT, P2 ;  /* 0x00000007ff007c0c */ /* 0x000fe4000bf25320 */
[----:B------:R-:W-:-:S04]  /*2fc80*/  ISETP.NE.AND.EX P2, PT, RZ, UR9, PT, P4 ;  /* 0x00000009ff007c0c */ /* 0x000fc8000bf45340 */
[----:B------:R-:W2:Y:S07]  /*2fc90*/  @P3 LDG.E R7, desc[UR42][R12.64] ;  /* 0x0000002a0c073981 */ /* 0x000eae000c1e1900 */
[----:B------:R-:W5:Y:S01]  /*2fca0*/  @P1 LDG.E R8, desc[UR42][R4.64] ;  /* 0x0000002a04081981 */ /* 0x000f62000c1e1900 */
[----:B-1----:R-:W-:-:S05]  /*2fcb0*/  IMAD.WIDE R2, R19, 0x4, R2 ;  /* 0x0000000413027825 */ /* 0x002fca00078e0202 */
[----:B------:R-:W5:Y:S01]  /*2fcc0*/  @P2 LDG.E R0, desc[UR42][R2.64] ;  /* 0x0000002a02002981 */ /* 0x000f62000c1e1900 */
[----:B0-----:R-:W-:-:S03]  /*2fcd0*/  @P0 IMAD.WIDE R10, R19, 0x4, R10 ;  /* 0x00000004130a0825 */ /* 0x001fc600078e020a */
        /* <DEDUP_REMOVED lines=15> */
[----:B---3--:R-:W-:Y:S06]  /*2fdd0*/  @P0 BRA `(.L_x_3793) ;  /* 0x0000000000140947 */ /* 0x008fec0003800000 */
[----:B------:R-:W-:Y:S05]  /*2fde0*/  @!P3 BRA `(.L_x_3793) ;  /* 0x000000000010b947 */ /* 0x000fea0003800000 */
[----:B------:R-:W2:Y:S04]  /*2fdf0*/  LDG.E R9, desc[UR42][R12.64] ;  /* 0x0000002a0c097981 */ /* 0x000ea8000c1e1900 */
[----:B------:R-:W2:Y:S02]  /*2fe00*/  LDG.E R12, desc[UR42][R12.64+0x4] ;  /* 0x0000042a0c0c7981 */ /* 0x000ea4000c1e1900 */
[----:B--2---:R-:W-:-:S05]  /*2fe10*/  IMAD.IADD R11, R12, 0x1, -R9 ;  /* 0x000000010c0b7824 */ /* 0x004fca00078e0a09 */
[----:B------:R0:W-:Y:S02]  /*2fe20*/  STL [R1+0x4b0], R11 ;  /* 0x0004b00b01007387 */ /* 0x0001e40000100800 */
.L_x_3793:
        /* <DEDUP_REMOVED lines=10> */
.L_x_3794:
[----:B------:R-:W-:Y:S05]  /*2fed0*/  @!P1 BRA `(.L_x_3795) ;  /* 0x00000000000c9947 */ /* 0x000fea0003800000 */
[----:B------:R-:W2:Y:S04]  /*2fee0*/  LDG.E R7, desc[UR42][R4.64] ;  /* 0x0000002a04077981 */ /* 0x000ea8000c1e1900 */
[----:B------:R-:W2:Y:S02]  /*2fef0*/  LDG.E R4, desc[UR42][R4.64+0x4] ;  /* 0x0000042a04047981 */ /* 0x000ea4000c1e1900 */
[----:B--2---:R-:W-:-:S07]  /*2ff00*/  IMAD.IADD R7, R4, 0x1, -R7 ;  /* 0x0000000104077824 */ /* 0x004fce00078e0a07 */
.L_x_3795:
        /* <DEDUP_REMOVED lines=35> */
.L_x_3798:
[----:B------:R-:W-:-:S13]  /*30140*/  ISETP.NE.AND P0, PT, R3, 0x1, PT ;  /* 0x000000010300780c */ /* 0x000fda0003f05270 */
[----:B------:R-:W1:Y:S02]  /*30150*/  @P0 LDC.64 R4, c[0x0][0xae0] ;  /* 0x0002b800ff040b82 */ /* 0x000e640000000a00 */
[----:B-1----:R-:W-:-:S05]  /*30160*/  @P0 IMAD.HI.U32 R4, R2, R4, RZ ;  /* 0x0000000402040227 */ /* 0x002fca00078e00ff */
[----:B------:R-:W-:-:S07]  /*30170*/  @P0 SHF.R.U32.HI R2, RZ, R5, R4 ;  /* 0x00000005ff020219 */ /* 0x000fce0000011604 */
.L_x_3799:
[----:B------:R-:W-:Y:S05]  /*30180*/  BSYNC B0 ;  /* 0x0000000000007941 */ /* 0x000fea0003800000 */
.L_x_3797:
[----:B------:R-:W-:-:S05]  /*30190*/  IMAD R2, R2, R3, R3 ;  /* 0x0000000302027224 */ /* 0x000fca00078e0203 */
[----:B------:R-:W-:-:S07]  /*301a0*/  VIMNMX R8, R8, R2, PT ;  /* 0x0000000208087248 */ /* 0x000fce0003fe0100 */
.L_x_3796:
        /* <DEDUP_REMOVED lines=20> */
.L_x_3802:
[----:B------:R-:W-:-:S13]  /*302f0*/  ISETP.NE.AND P0, PT, R3, 0x1, PT ;  /* 0x000000010300780c */ /* 0x000fda0003f05270 */
[----:B------:R-:W1:Y:S02]  /*30300*/  @P0 LDC.64 R4, c[0x0][0xae0] ;  /* 0x0002b800ff040b82 */ /* 0x000e640000000a00 */
[----:B-1----:R-:W-:-:S05]  /*30310*/  @P0 IMAD.HI.U32 R4, R2, R4, RZ ;  /* 0x0000000402040227 */ /* 0x002fca00078e00ff */
[----:B------:R-:W-:-:S07]  /*30320*/  @P0 SHF.R.U32.HI R2, RZ, R5, R4 ;  /* 0x00000005ff020219 */ /* 0x000fce0000011604 */
.L_x_3803:
[----:B------:R-:W-:Y:S05]  /*30330*/  BSYNC B0 ;  /* 0x0000000000007941 */ /* 0x000fea0003800000 */
.L_x_3801:
[----:B------:R-:W-:-:S05]  /*30340*/  IMAD R2, R2, R3, RZ ;  /* 0x0000000302027224 */ /* 0x000fca00078e02ff */
[----:B------:R-:W-:-:S07]  /*30350*/  VIMNMX R6, R6, R2, !PT ;  /* 0x0000000206067248 */ /* 0x000fce0007fe0100 */
.L_x_3800:
        /* <DEDUP_REMOVED lines=32> */
.L_x_4013:
[----:B--2---:R-:W-:Y:S02]  /*30560*/  ISETP.NE.AND P0, PT, R14, RZ, PT ;  /* 0x000000ff0e00720c */ /* 0x004fe40003f05270 */
[----:B------:R-:W-:-:S11]  /*30570*/  PLOP3.LUT P6, PT, PT, PT, PT, 0x8, 0x0 ;  /* 0x000000000000781c */ /* 0x000fd60003fce170 */
[----:B------:R-:W-:Y:S05]  /*30580*/  @P0 BRA `(.L_x_3807) ;  /* 0x00000000000c0947 */ /* 0x000fea0003800000 */
[----:B------:R-:W-:-:S03]  /*30590*/  UMOV UR4, 0xffffffff ;  /* 0xffffffff00047882 */ /* 0x000fc60000000000 */
[----:B------:R-:W-:Y:S05]  /*305a0*/  BRA.DIV UR4, `(.L_x_3808) ;  /* 0x0000008604ec7947 */ /* 0x000fea000b800000 */
[----:B------:R-:W-:-:S13]  /*305b0*/  ELECT P6, URZ, PT ;  /* 0x00000000003f782f */ /* 0x000fda00038c0000 */
.L_x_3807:
        /* <DEDUP_REMOVED lines=10> */
.L_x_4016:
[----:B------:R-:W-:Y:S05]  /*30660*/  BSYNC B1 ;  /* 0x0000000000017941 */ /* 0x000fea0003800000 */
.L_x_3809:
[----:B------:R-:W-:Y:S04]  /*30670*/  BSSY B1, `(.L_x_3811) ;  /* 0x0000083000017945 */ /* 0x000fe80003800000 */
[----:B------:R-:W-:Y:S05]  /*30680*/  @!P6 BRA `(.L_x_3812) ;  /* 0x000000080004e947 */ /* 0x000fea0003800000 */
[----:B------:R-:W2:Y:S04]  /*30690*/  LDL R6, [R1+0x470] ;  /* 0x0004700001067983 */ /* 0x000ea80000100800 */
[----:B------:R-:W3:Y:S01]  /*306a0*/  LDL R7, [R1+0x478] ;  /* 0x0004780001077983 */ /* 0x000ee20000100800 */
[----:B-1----:R-:W1:Y:S01]  /*306b0*/  S2R R5, SR_TID.X ;  /* 0x0000000000057919 */ /* 0x002e620000002100 */
[----:B--2---:R-:W-:Y:S02]  /*306c0*/  IMAD.MOV.U32 R9, RZ, RZ, R6 ;  /* 0x000000ffff097224 */ /* 0x004fe400078e0006 */
[----:B------:R-:W2:Y:S02]  /*306d0*/  LDL R6, [R1+0x488] ;  /* 0x0004880001067983 */ /* 0x000ea40000100800 */
[----:B---3--:R-:W-:Y:S01]  /*306e0*/  IMAD R4, R7, 0x8, R9 ;  /* 0x0000000807047824 */ /* 0x008fe200078e0209 */
[----:B-1----:R-:W-:Y:S01]  /*306f0*/  LOP3.LUT R5, R5, 0x7f, RZ, 0xc0, !PT ;  /* 0x0000007f05057812 */ /* 0x002fe200078ec0ff */
[----:B------:R-:W-:Y:S03]  /*30700*/  BSSY B2, `(.L_x_3813) ;  /* 0x0000005000027945 */ /* 0x000fe60003800000 */
[----:B------:R-:W-:-:S02]  /*30710*/  ISETP.NE.AND P1, PT, R5, RZ, PT ;  /* 0x000000ff0500720c */ /* 0x000fc40003f25270 */
[----:B--2---:R-:W-:-:S04]  /*30720*/  SHF.L.U32 R9, R6, 0x1f, RZ ;  /* 0x0000001f06097819 */ /* 0x004fc800000006ff */
[----:B------:R-:W1:Y:S02]  /*30730*/  SYNCS.PHASECHK.TRANS64.TRYWAIT P0, [R4+URZ+0x324a0], R9 ;  /* 0x0324a009040075a7 */ /* 0x000e64000800017f */
[----:B-1----:R-:W-:Y:S05]  /*30740*/  @!P0 BRA `(.L_x_3814) ;  /* 0x0000008400bc8947 */ /* 0x002fea0003800000 */
.L_x_4017:
[----:B------:R-:W-:Y:S05]  /*30750*/  BSYNC B2 ;  /* 0x0000000000027941 */ /* 0x000fea0003800000 */
.L_x_3813:
        /* <DEDUP_REMOVED lines=9> */
.L_x_3816:
[----:B------:R-:W-:Y:S05]  /*307f0*/  BSYNC B2 ;  /* 0x0000000000027941 */ /* 0x000fea0003800000 */
.L_x_3815:
        /* <DEDUP_REMOVED lines=14> */
.L_x_3817:
        /* <DEDUP_REMOVED lines=13> */
.L_x_4018:
[----:B------:R-:W-:Y:S05]  /*309b0*/  BSYNC B2 ;  /* 0x0000000000027941 */ /* 0x000fea0003800000 */
.L_x_3818:
[----:B------:R-:W-:Y:S01]  /*309c0*/  BSSY B2, `(.L_x_3820) ;  /* 0x000000b000027945 */ /* 0x000fe20003800000 */
[----:B------:R-:W-:Y:S02]  /*309d0*/  IMAD.MOV.U32 R10, RZ, RZ, 0x0 ;  /* 0x00000000ff0a7424 */ /* 0x000fe400078e00ff */
[----:B0-----:R-:W-:Y:S01]  /*309e0*/  IMAD.MOV.U32 R11, RZ, RZ, 0x12f00000 ;  /* 0x12f00000ff0b7424 */ /* 0x001fe200078e00ff */
        /* <DEDUP_REMOVED lines=8> */
.L_x_3821:
[----:B------:R-:W-:Y:S05]  /*30a70*/  BSYNC B2 ;  /* 0x0000000000027941 */ /* 0x000fea0003800000 */
.L_x_3820:
        /* <DEDUP_REMOVED lines=11> */
.L_x_3822:
        /* <DEDUP_REMOVED lines=15> */
.L_x_3823:
        /* <DEDUP_REMOVED lines=15> */
.L_x_3824:
        /* <DEDUP_REMOVED lines=15> */
.L_x_3825:
        /* <DEDUP_REMOVED lines=10> */
.L_x_3812:
[----:B------:R-:W-:Y:S05]  /*30ea0*/  BSYNC B1 ;  /* 0x0000000000017941 */ /* 0x000fea0003800000 */
.L_x_3811:
[----:B------:R-:W2:Y:S04]  /*30eb0*/  LDL.LU R6, [R1+0x478] ;  /* 0x0004780001067983 */ /* 0x000ea80000300800 */
[----:B------:R-:W3:Y:S01]  /*30ec0*/  LDL.LU R9, [R1+0x488] ;  /* 0x0004880001097983 */ /* 0x000ee20000300800 */
[----:B-1----:R-:W-:Y:S01]  /*30ed0*/  VIADD R4, R8, 0xfffffffe ;  /* 0xfffffffe08047836 */ /* 0x002fe20000000000 */
        /* <DEDUP_REMOVED lines=10> */
.L_x_3841:
[----:B------:R-:W-:Y:S05]  /*30f80*/  YIELD ;  /* 0x0000000000007946 */ /* 0x000fea0003800000 */
[----:B------:R-:W-:Y:S04]  /*30f90*/  BSSY B1, `(.L_x_3826) ;  /* 0x0000081000017945 */ /* 0x000fe80003800000 */
[----:B--2---:R-:W-:Y:S05]  /*30fa0*/  @!P6 BRA `(.L_x_3827) ;  /* 0x0000000400fce947 */ /* 0x004fea0003800000 */
[----:B------:R-:W2:Y:S04]  /*30fb0*/  LDL R8, [R1+0x470] ;  /* 0x0004700001087983 */ /* 0x000ea80000100800 */
[----:B-1----:R-:W2:Y:S04]  /*30fc0*/  LDL R5, [R1+0x478] ;  /* 0x0004780001057983 */ /* 0x002ea80000100800 */
[----:B------:R-:W3:Y:S01]  /*30fd0*/  LDL R6, [R1+0x488] ;  /* 0x0004880001067983 */ /* 0x000ee20000100800 */
[----:B------:R-:W1:Y:S01]  /*30fe0*/  S2R R7, SR_TID.X ;  /* 0x0000000000077919 */ /* 0x000e620000002100 */
[----:B------:R-:W-:Y:S01]  /*30ff0*/  BSSY B2, `(.L_x_3828) ;  /* 0x0000007000027945 */ /* 0x000fe20003800000 */
[----:B-1----:R-:W-:-:S04]  /*31000*/  LOP3.LUT R7, R7, 0x7f, RZ, 0xc0, !PT ;  /* 0x0000007f07077812 */ /* 0x002fc800078ec0ff */
[----:B------:R-:W-:Y:S01]  /*31010*/  ISETP.NE.AND P2, PT, R7, RZ, PT ;  /* 0x000000ff0700720c */ /* 0x000fe20003f45270 */
[----:B--2---:R-:W-:Y:S01]  /*31020*/  IMAD R5, R5, 0x8, R8 ;  /* 0x0000000805057824 */ /* 0x004fe200078e0208 */
[----:B---3--:R-:W-:-:S04]  /*31030*/  SHF.L.U32 R6, R6, 0x1f, RZ ;  /* 0x0000001f06067819 */ /* 0x008fc800000006ff */
[----:B------:R-:W1:Y:S02]  /*31040*/  SYNCS.PHASECHK.TRANS64.TRYWAIT P1, [R5+URZ+0x324a0], R6 ;  /* 0x0324a006050075a7 */ /* 0x000e64000802017f */
[----:B-1----:R-:W-:Y:S05]  /*31050*/  @!P1 BRA `(.L_x_3829) ;  /* 0x0000007c00a09947 */ /* 0x002fea0003800000 */
.L_x_4019:
[----:B------:R-:W-:Y:S05]  /*31060*/  BSYNC B2 ;  /* 0x0000000000027941 */ /* 0x000fea0003800000 */
.L_x_3828:
        /* <DEDUP_REMOVED lines=9> */
.L_x_3831:
[----:B------:R-:W-:Y:S05]  /*31100*/  BSYNC B2 ;  /* 0x0000000000027941 */ /* 0x000fea0003800000 */
.L_x_3830:
        /* <DEDUP_REMOVED lines=13> */
.L_x_3832:
        /* <DEDUP_REMOVED lines=13> */
.L_x_4020:
[----:B------:R-:W-:Y:S05]  /*312b0*/  BSYNC B2 ;  /* 0x0000000000027941 */ /* 0x000fea0003800000 */
.L_x_3833:
        /* <DEDUP_REMOVED lines=11> */
.L_x_3836:
[----:B------:R-:W-:Y:S05]  /*31370*/  BSYNC B2 ;  /* 0x0000000000027941 */ /* 0x000fea0003800000 */
.L_x_3835:
        /* <DEDUP_REMOVED lines=11> */
.L_x_3837:
        /* <DEDUP_REMOVED lines=15> */
.L_x_3838:
        /* <DEDUP_REMOVED lines=15> */
.L_x_3839:
        /* <DEDUP_REMOVED lines=15> */
.L_x_3840:
        /* <DEDUP_REMOVED lines=10> */
.L_x_3827:
[----:B------:R-:W-:Y:S05]  /*317a0*/  BSYNC B1 ;  /* 0x0000000000017941 */ /* 0x000fea0003800000 */
.L_x_3826:
[----:B-1----:R-:W2:Y:S04]  /*317b0*/  LDL.LU R9, [R1+0x478] ;  /* 0x0004780001097983 */ /* 0x002ea80000300800 */
[----:B------:R-:W3:Y:S01]  /*317c0*/  LDL.LU R7, [R1+0x488] ;  /* 0x0004880001077983 */ /* 0x000ee20000300800 */
[C---:B------:R-:W-:Y:S01]  /*317d0*/  ISETP.GT.AND P2, PT, R4.reuse, R3, PT ;  /* 0x000000030400720c */ /* 0x040fe20003f44270 */
[----:B------:R-:W-:Y:S02]  /*317e0*/  VIADD R4, R4, 0xffffffff ;  /* 0xffffffff04047836 */ /* 0x000fe40000000000 */
[----:B--2---:R-:W-:-:S05]  /*317f0*/  VIADD R5, R9, 0x1 ;  /* 0x0000000109057836 */ /* 0x004fca0000000000 */
[----:B------:R-:W-:-:S04]  /*31800*/  ISETP.NE.AND P1, PT, R5, 0x2, PT ;  /* 0x000000020500780c */ /* 0x000fc80003f25270 */
[----:B------:R-:W-:Y:S02]  /*31810*/  SEL R6, RZ, 0x1, P1 ;  /* 0x00000001ff067807 */ /* 0x000fe40000800000 */
[----:B------:R-:W-:Y:S02]  /*31820*/  SEL R5, R5, RZ, P1 ;  /* 0x000000ff05057207 */ /* 0x000fe40000800000 */
[----:B---3--:R-:W-:-:S03]  /*31830*/  LOP3.LUT R7, R7, R6, RZ, 0x3c, !PT ;  /* 0x0000000607077212 */ /* 0x008fc600078e3cff */
[----:B------:R2:W-:Y:S04]  /*31840*/  STL [R1+0x478], R5 ;  /* 0x0004780501007387 */ /* 0x0005e80000100800 */
[----:B------:R2:W-:Y:S01]  /*31850*/  STL [R1+0x488], R7 ;  /* 0x0004880701007387 */ /* 0x0005e20000100800 */
[----:B------:R-:W-:Y:S05]  /*31860*/  @P2 BRA `(.L_x_3841) ;  /* 0xfffffff400c42947 */ /* 0x000fea000383ffff */
.L_x_3805:
[----:B------:R-:W-:Y:S05]  /*31870*/  BSYNC B0 ;  /* 0x0000000000007941 */ /* 0x000fea0003800000 */
.L_x_3804:
        /* <DEDUP_REMOVED lines=9> */
[----:B----4-:R-:W-:-:S05]  /*31910*/  @P1 SHF.R.U32.HI R2, RZ, R3, R0 ;  /* 0x00000003ff021219 */ /* 0x010fca0000011600 */
[----:B------:R-:W-:Y:S02]  /*31920*/  IMAD.IADD R0, R17, 0x1, R2 ;  /* 0x0000000111007824 */ /* 0x000fe400078e0202 */
[----:B------:R-:W2:Y:S02]  /*31930*/  LDC.64 R2, c[0x0][0xad8] ;  /* 0x0002b600ff027b82 */ /* 0x000ea40000000a00 */
[----:B--2---:R-:W-:Y:S01]  /*31940*/  ISETP.GE.AND P2, PT, R3, 0x1, PT ;  /* 0x000000010300780c */ /* 0x004fe20003f46270 */
[----:B------:R-:W-:-:S12]  /*31950*/  IMAD.IADD R2, R0, 0x1, R2 ;  /* 0x0000000100027824 */ /* 0x000fd800078e0202 */
        /* <DEDUP_REMOVED lines=12> */
.L_x_3844:
[----:B------:R-:W-:-:S13]  /*31a20*/  ISETP.NE.AND P0, PT, R3, 0x1, PT ;  /* 0x000000010300780c */ /* 0x000fda0003f05270 */
[----:B-1----:R-:W1:Y:S02]  /*31a30*/  @P0 LDC.64 R4, c[0x0][0xae0] ;  /* 0x0002b800ff040b82 */ /* 0x002e640000000a00 */
[----:B-1----:R-:W-:-:S05]  /*31a40*/  @P0 IMAD.HI.U32 R4, R6, R4, RZ ;  /* 0x0000000406040227 */ /* 0x002fca00078e00ff */
[----:B------:R-:W-:-:S07]  /*31a50*/  @P0 SHF.R.U32.HI R6, RZ, R5, R4 ;  /* 0x00000005ff060219 */ /* 0x000fce0000011604 */
.L_x_3845:
[----:B------:R-:W-:Y:S05]  /*31a60*/  BSYNC B0 ;  /* 0x0000000000007941 */ /* 0x000fea0003800000 */
.L_x_3843:
[----:B------:R-:W-:-:S05]  /*31a70*/  IMAD R6, R6, R3, R3 ;  /* 0x0000000306067224 */ /* 0x000fca00078e0203 */
[----:B------:R-:W-:-:S07]  /*31a80*/  VIMNMX R2, R2, R6, PT ;  /* 0x0000000602027248 */ /* 0x000fce0003fe0100 */
.L_x_3842:
        /* <DEDUP_REMOVED lines=25> */
.L_x_3848:
[----:B------:R-:W-:-:S13]  /*31c20*/  ISETP.NE.AND P0, PT, R3, 0x1, PT ;  /* 0x000000010300780c */ /* 0x000fda0003f05270 */
[----:B-1----:R-:W1:Y:S02]  /*31c30*/  @P0 LDC.64 R4, c[0x0][0xae0] ;  /* 0x0002b800ff040b82 */ /* 0x002e640000000a00 */
[----:B-1----:R-:W-:-:S05]  /*31c40*/  @P0 IMAD.HI.U32 R4, R0, R4, RZ ;  /* 0x0000000400040227 */ /* 0x002fca00078e00ff */
[----:B------:R-:W-:-:S07]  /*31c50*/  @P0 SHF.R.U32.HI R0, RZ, R5, R4 ;  /* 0x00000005ff000219 */ /* 0x000fce0000011604 */
.L_x_3849:
[----:B------:R-:W-:Y:S05]  /*31c60*/  BSYNC B0 ;  /* 0x0000000000007941 */ /* 0x000fea0003800000 */
.L_x_3847:
[----:B------:R-:W-:-:S05]  /*31c70*/  IMAD R0, R0, R3, RZ ;  /* 0x0000000300007224 */ /* 0x000fca00078e02ff */
[----:B------:R-:W-:-:S07]  /*31c80*/  VIMNMX R2, R2, R0, !PT ;  /* 0x0000000002027248 */ /* 0x000fce0007fe0100 */
.L_x_3846:
        /* <DEDUP_REMOVED lines=13> */
[----:B------:R-:W-:Y:S01]  /*31d60*/  VOTEU.ANY UR4, UPT, PT ;  /* 0x0000000000047886 */ /* 0x000fe200038e0100 */
[----:B-1----:R-:W1:Y:S01]  /*31d70*/  LDC.64 R4, c[0x0][0xd60] ;  /* 0x00035800ff047b82 */ /* 0x002e620000000a00 */
[----:B------:R-:W2:Y:S08]  /*31d80*/  FLO.U32 R0, UR4 ;  /* 0x0000000400007d00 */ /* 0x000eb000080e0000 */
[----:B------:R-:W1:Y:S01]  /*31d90*/  POPC R2, UR4 ;  /* 0x0000000400027d09 */ /* 0x000e620008000000 */
[----:B--2---:R-:W-:-:S13]  /*31da0*/  ISETP.EQ.U32.AND P0, PT, R0, R3, PT ;  /* 0x000000030000720c */ /* 0x004fda0003f02070 */
[----:B-1----:R-:W2:Y:S01]  /*31db0*/  @P0 ATOMG.E.ADD.STRONG.GPU PT, R5, desc[UR42][R4.64], R2 ;  /* 0x00000002040509a8 */ /* 0x002ea200081ee1ea */
[----:B------:R-:W1:Y:S02]  /*31dc0*/  S2R R3, SR_LTMASK ;  /* 0x0000000000037919 */ /* 0x000e640000003900 */
[----:B-1----:R-:W-:-:S06]  /*31dd0*/  LOP3.LUT R3, R3, UR4, RZ, 0xc0, !PT ;  /* 0x0000000403037c12 */ /* 0x002fcc000f8ec0ff */
[----:B------:R-:W1:Y:S01]  /*31de0*/  POPC R3, R3 ;  /* 0x0000000300037309 */ /* 0x000e620000000000 */
[----:B--2---:R-:W1:Y:S02]  /*31df0*/  SHFL.IDX PT, R0, R5, R0, 0x1f ;  /* 0x00001f0005007589 */ /* 0x004e6400000e0000 */
[----:B-1----:R-:W-:Y:S01]  /*31e00*/  IADD3 R16, R0, UR39, R3 ;  /* 0x0000002700107c10 */ /* 0x002fe2000fffe003 */
[----:B------:R-:W-:Y:S06]  /*31e10*/  BRA `(.L_x_3852) ;  /* 0x0000004c001c7947 */ /* 0x000fec0003800000 */
.L_x_3851:
        /* <DEDUP_REMOVED lines=21> */
.L_x_3854:
[----:B------:R-:W-:Y:S05]  /*31f70*/  BSYNC B6 ;  /* 0x0000000000067941 */ /* 0x000fea0003800000 */
.L_x_3853:
        /* <DEDUP_REMOVED lines=20> */
.L_x_3857:
        /* <DEDUP_REMOVED lines=15> */
.L_x_3856:
[----:B------:R-:W-:Y:S05]  /*321b0*/  BSYNC B6 ;  /* 0x0000000000067941 */ /* 0x000fea0003800000 */
.L_x_3855:
        /* <DEDUP_REMOVED lines=8> */
[----:B------:R3:W4:Y:S02]  /*32240*/  @P0 LDG.E R7, desc[UR42][R2.64] ;  /* 0x0000002a02070981 */ /* 0x000724000c1e1900 */
[----:B---3--:R-:W3:Y:S02]  /*32250*/  LDC.64 R2, c[0x0][0x418] ;  /* 0x00010600ff027b82 */ /* 0x008ee40000000a00 */
[----:B---3--:R-:W-:Y:S01]  /*32260*/  LOP3.LUT P0, RZ, R2, UR4, RZ, 0xfc, !PT ;  /* 0x0000000402ff7c12 */ /* 0x008fe2000f80fcff */
[----:B------:R-:W-:-:S03]  /*32270*/  UMOV UR4, 0xffffffff ;  /* 0xffffffff00047882 */ /* 0x000fc60000000000 */
[----:B------:R-:W-:Y:S01]  /*32280*/  LOP3.LUT P0, RZ, R3, UR5, RZ, 0xfc, P0 ;  /* 0x0000000503ff7c12 */ /* 0x000fe2000800fcff */
[----:B--2---:R-:W-:Y:S01]  /*32290*/  VIADD R0, R17, 0xffffffff ;  /* 0xffffffff11007836 */ /* 0x004fe20000000000 */
        /* <DEDUP_REMOVED lines=9> */
.L_x_4023:
        /* <DEDUP_REMOVED lines=11> */
.L_x_4026:
[----:B------:R-:W-:Y:S05]  /*323e0*/  @!P6 BRA `(.L_x_3859) ;  /* 0x00000004000ce947 */ /* 0x000fea0003800000 */
[----:B------:R-:W-:-:S04]  /*323f0*/  ISETP.NE.U32.AND P0, PT, R2, RZ, PT ;  /* 0x000000ff0200720c */ /* 0x000fc80003f05070 */
[----:B------:R-:W-:-:S13]  /*32400*/  ISETP.NE.AND.EX P0, PT, R3, RZ, PT, P0 ;  /* 0x000000ff0300720c */ /* 0x000fda0003f05300 */
[----:B------:R-:W-:Y:S05]  /*32410*/  @!P0 BRA `(.L_x_3861) ;  /* 0x0000000000508947 */ /* 0x000fea0003800000 */
[----:B------:R-:W3:Y:S01]  /*32420*/  LDC R6, c[0x0][0x43c] ;  /* 0x00010f00ff067b82 */ /* 0x000ee20000000800 */
[----:B-1----:R-:W-:Y:S01]  /*32430*/  IMAD.MOV.U32 R9, RZ, RZ, R0 ;  /* 0x000000ffff097224 */ /* 0x002fe200078e0000 */
[----:B------:R-:W-:-:S03]  /*32440*/  ULDC.64 UR4, c[0x0][0x428] ;  /* 0x00010a0000047ab9 */ /* 0x000fc60000000a00 */
[----:B----4-:R-:W-:Y:S01]  /*32450*/  IMAD.MOV.U32 R0, RZ, RZ, R9 ;  /* 0x000000ffff007224 */ /* 0x010fe200078e0009 */
[----:B---3--:R-:W-:-:S13]  /*32460*/  ISETP.NE.AND P0, PT, R6, 0x1, PT ;  /* 0x000000010600780c */ /* 0x008fda0003f05270 */
[----:B------:R-:W1:Y:S02]  /*32470*/  @P0 LDC.64 R4, c[0x0][0x440] ;  /* 0x00011000ff040b82 */ /* 0x000e640000000a00 */
[----:B-1----:R-:W-:-:S05]  /*32480*/  @P0 IMAD.HI.U32 R4, R9, R4, RZ ;  /* 0x0000000409040227 */ /* 0x002fca00078e00ff */
        /* <DEDUP_REMOVED lines=13> */
.L_x_3861:
[----:B--2---:R-:W2:Y:S04]  /*32560*/  LDL R7, [R1+0x470] ;  /* 0x0004700001077983 */ /* 0x004ea80000100800 */
[----:B----4-:R-:W2:Y:S04]  /*32570*/  LDL R0, [R1+0x474] ;  /* 0x0004740001007983 */ /* 0x010ea80000100800 */
[----:B---3--:R-:W3:Y:S01]  /*32580*/  LDL R2, [R1+0x484] ;  /* 0x0004840001027983 */ /* 0x008ee20000100800 */
[----:B--2---:R-:W-:Y:S01]  /*32590*/  IMAD R0, R0, 0x8, R7 ;  /* 0x0000000800007824 */ /* 0x004fe200078e0207 */
[----:B---3--:R-:W-:-:S04]  /*325a0*/  SHF.L.U32 R2, R2, 0x1f, RZ ;  /* 0x0000001f02027819 */ /* 0x008fc800000006ff */
[----:B------:R-:W2:Y:S02]  /*325b0*/  SYNCS.PHASECHK.TRANS64.TRYWAIT P0, [R0+URZ+0x32440], R2 ;  /* 0x03244002000075a7 */ /* 0x000ea4000800017f */
[----:B--2---:R-:W-:Y:S05]  /*325c0*/  @!P0 BRA `(.L_x_3862) ;  /* 0x0000006800c08947 */ /* 0x004fea0003800000 */
.L_x_4027:
        /* <DEDUP_REMOVED lines=11> */
.L_x_3863:
[----:B------:R-:W3:Y:S04]  /*32680*/  LDL R6, [R1+0x470] ;  /* 0x0004700001067983 */ /* 0x000ee80000100800 */
[----:B-1----:R-:W3:Y:S04]  /*32690*/  LDL R5, [R1+0x474] ;  /* 0x0004740001057983 */ /* 0x002ee80000100800 */
        /* <DEDUP_REMOVED lines=24> */
.L_x_3859:
        /* <DEDUP_REMOVED lines=26> */
[----:B-1----:R-:W-:Y:S02]  /*329c0*/  IMAD.U32 R5, RZ, RZ, UR5 ;  /* 0x00000005ff057e24 */ /* 0x002fe4000f8e00ff */
[----:B------:R-:W-:Y:S02]  /*329d0*/  IMAD.U32 R6, RZ, RZ, UR6 ;  /* 0x00000006ff067e24 */ /* 0x000fe4000f8e00ff */
[----:B--2---:R-:W-:-:S02]  /*329e0*/  IMAD.U32 R7, RZ, RZ, UR7 ;  /* 0x00000007ff077e24 */ /* 0x004fc4000f8e00ff */
[----:B------:R-:W-:Y:S02]  /*329f0*/  IMAD.U32 R10, RZ, RZ, UR8 ;  /* 0x00000008ff0a7e24 */ /* 0x000fe4000f8e00ff */
[----:B0-----:R-:W-:Y:S02]  /*32a00*/  IMAD.U32 R11, RZ, RZ, UR9 ;  /* 0x00000009ff0b7e24 */ /* 0x001fe4000f8e00ff */
[----:B------:R-:W-:Y:S02]  /*32a10*/  IMAD.MOV.U32 R8, RZ, RZ, 0x70 ;  /* 0x00000070ff087424 */ /* 0x000fe400078e00ff */
[----:B------:R-:W-:Y:S02]  /*32a20*/  IMAD.MOV.U32 R12, RZ, RZ, 0x1 ;  /* 0x00000001ff0c7424 */ /* 0x000fe400078e00ff */
[----:B------:R-:W-:-:S07]  /*32a30*/  IMAD.MOV.U32 R13, RZ, RZ, RZ ;  /* 0x000000ffff0d7224 */ /* 0x000fce00078e00ff */
[----:B------:R-:W-:-:S07]  /*32a40*/  LEPC R20, `(.L_x_3865) ;  /* 0x000000001014794e */ /* 0x000fce0000000000 */
[----:B---34-:R-:W-:Y:S05]  /*32a50*/  CALL.ABS.NOINC R2 ;  /* 0x0000000002007343 */ /* 0x018fea0003c00000 */
.L_x_3865:
[----:B------:R-:W-:Y:S05]  /*32a60*/  BSYNC B6 ;  /* 0x0000000000067941 */ /* 0x000fea0003800000 */
.L_x_3864:
[----:B0-----:R-:W4:Y:S01]  /*32a70*/  LDL R11, [R1+0x498] ;  /* 0x00049800010b7983 */ /* 0x001f220000100800 */
[----:B--2---:R-:W0:Y:S01]  /*32a80*/  LDC R7, c[0x0][0x448] ;  /* 0x00011200ff077b82 */ /* 0x004e220000000800 */
[----:B------:R-:W-:Y:S01]  /*32a90*/  ULDC.64 UR4, c[0x0][0x298] ;  /* 0x0000a60000047ab9 */ /* 0x000fe20000000a00 */
[----:B------:R-:W-:Y:S01]  /*32aa0*/  ULDC.64 UR6, c[0x0][0x280] ;  /* 0x0000a00000067ab9 */ /* 0x000fe20000000a00 */
[----:B------:R-:W2:Y:S04]  /*32ab0*/  LDL R4, [R1+0x4b8] ;  /* 0x0004b80001047983 */ /* 0x000ea80000100800 */
[----:B------:R-:W2:Y:S04]  /*32ac0*/  LDL R10, [R1+0x4ac] ;  /* 0x0004ac00010a7983 */ /* 0x000ea80000100800 */
[----:B-1----:R-:W2:Y:S01]  /*32ad0*/  LDL R9, [R1+0x4c8] ;  /* 0x0004c80001097983 */ /* 0x002ea20000100800 */
[----:B------:R-:W1:Y:S01]  /*32ae0*/  S2R R2, SR_TID.X ;  /* 0x0000000000027919 */ /* 0x000e620000002100 */
[----:B---3--:R-:W3:Y:S02]  /*32af0*/  S2R R0, SR_TID.X ;  /* 0x0000000000007919 */ /* 0x008ee40000002100 */
[----:B------:R-:W2:Y:S01]  /*32b00*/  LDL R8, [R1+0x4cc] ;  /* 0x0004cc0001087983 */ /* 0x000ea20000100800 */
[----:B0-----:R-:W-:-:S03]  /*32b10*/  ISETP.NE.AND P0, PT, R7, 0x1, PT ;  /* 0x000000010700780c */ /* 0x001fc60003f05270 */
[----:B------:R-:W2:Y:S10]  /*32b20*/  LDL R6, [R1+0x4b4] ;  /* 0x0004b40001067983 */ /* 0x000eb40000100800 */
[----:B------:R-:W0:Y:S01]  /*32b30*/  @P0 LDC R3, c[0x0][0x450] ;  /* 0x00011400ff030b82 */ /* 0x000e220000000800 */
[----:B-1----:R-:W-:-:S04]  /*32b40*/  LOP3.LUT R2, R2, 0x7f, RZ, 0xc0, !PT ;  /* 0x0000007f02027812 */ /* 0x002fc800078ec0ff */
[----:B------:R-:W-:Y:S01]  /*32b50*/  SHF.R.U32.HI R2, RZ, 0x3, R2 ;  /* 0x00000003ff027819 */ /* 0x000fe20000011602 */
[----:B---3--:R-:W-:-:S05]  /*32b60*/  IMAD.SHL.U32 R0, R0, 0x10, RZ ;  /* 0x0000001000007824 */ /* 0x008fca00078e00ff */
[----:B------:R-:W-:Y:S02]  /*32b70*/  LOP3.LUT R0, R2, 0x70, R0, 0xf8, !PT ;  /* 0x0000007002007812 */ /* 0x000fe400078ef800 */
[----:B------:R-:W1:Y:S03]  /*32b80*/  @P0 LDC R2, c[0x0][0x44c] ;  /* 0x00011300ff020b82 */ /* 0x000e660000000800 */
[----:B----4-:R-:W-:-:S04]  /*32b90*/  IMAD.IADD R5, R0, 0x1, R11 ;  /* 0x0000000100057824 */ /* 0x010fc800078e020b */
[----:B-1----:R-:W-:-:S04]  /*32ba0*/  @P0 IMAD.HI.U32 R2, R5, R2, RZ ;  /* 0x0000000205020227 */ /* 0x002fc800078e00ff */
[----:B------:R-:W-:Y:S01]  /*32bb0*/  IMAD.MOV.U32 R0, RZ, RZ, R5 ;  /* 0x000000ffff007224 */ /* 0x000fe200078e0005 */
[----:B0-----:R-:W-:Y:S01]  /*32bc0*/  @P0 SHF.R.U32.HI R0, RZ, R3, R2 ;  /* 0x00000003ff000219 */ /* 0x001fe20000011602 */
[----:B--2---:R-:W-:-:S04]  /*32bd0*/  IMAD R2, R4, UR4, RZ ;  /* 0x0000000404027c24 */ /* 0x004fc8000f8e02ff */
        /* <DEDUP_REMOVED lines=42> */
[----:B------:R-:W0:Y:S04]  /*32e80*/  SHFL.IDX PT, R5, R3, RZ, 0x181f ;  /* 0x00181fff03057589 */ /* 0x000e2800000e0000 */
[----:B------:R-:W1:Y:S01]  /*32e90*/  SHFL.IDX PT, R4, R2, RZ, 0x181f ;  /* 0x00181fff02047589 */ /* 0x000e6200000e0000 */
[----:B--2---:R-:W-:-:S03]  /*32ea0*/  IMAD R0, R11, R7, RZ ;  /* 0x000000070b007224 */ /* 0x004fc600078e02ff */
[----:B------:R-:W-:Y:S01]  /*32eb0*/  SHFL.IDX PT, R7, R2, 0x1, 0x181f ;  /* 0x00381f0002077f89 */ /* 0x000fe200000e0000 */
[----:B---3--:R-:W-:-:S03]  /*32ec0*/  IMAD.IADD R8, R8, 0x1, R6 ;  /* 0x0000000108087824 */ /* 0x008fc600078e0206 */
[----:B------:R-:W2:Y:S01]  /*32ed0*/  SHFL.IDX PT, R6, R3, 0x1, 0x181f ;  /* 0x00381f0003067f89 */ /* 0x000ea200000e0000 */
[C---:B------:R-:W-:Y:S01]  /*32ee0*/  VIADD R11, R8.reuse, 0x10 ;  /* 0x00000010080b7836 */ /* 0x040fe20000000000 */
[-C--:B------:R-:W-:Y:S02]  /*32ef0*/  ISETP.GE.AND P1, PT, R8, R0.reuse, PT ;  /* 0x000000000800720c */ /* 0x080fe40003f26270 */
[----:B------:R-:W-:Y:S02]  /*32f00*/  STL [R1+0x498], R8 ;  /* 0x0004980801007387 */ /* 0x000fe40000100800 */
[----:B------:R-:W-:Y:S02]  /*32f10*/  ISETP.GE.AND P2, PT, R11, R0, PT ;  /* 0x000000000b00720c */ /* 0x000fe40003f46270 */
[----:B------:R3:W-:Y:S07]  /*32f20*/  STL [R1+0x4c0], R11 ;  /* 0x0004c00b01007387 */ /* 0x0007ee0000100800 */
[----:B0-----:R-:W-:Y:S01]  /*32f30*/  @!P1 LEA R5, P3, R10, R5, 0x1 ;  /* 0x000000050a059211 */ /* 0x001fe200078608ff */
[----:B---3--:R-:W-:-:S04]  /*32f40*/  VIADD R11, R8, 0x20 ;  /* 0x00000020080b7836 */ /* 0x008fc80000000000 */
        /* <DEDUP_REMOVED lines=8> */
[----:B------:R-:W-:Y:S01]  /*32fd0*/  @!P2 IMAD.X R4, RZ, RZ, R7, P1 ;  /* 0x000000ffff04a224 */ /* 0x000fe200008e0607 */
        /* <DEDUP_REMOVED lines=58> */
.L_x_4044:
[----:B0-----:R-:W3:Y:S04]  /*33380*/  LDL R2, [R1+0x498] ;  /* 0x0004980001027983 */ /* 0x001ee80000100800 */
[----:B------:R0:W5:Y:S01]  /*33390*/  LDL R8, [R1+0x470] ;  /* 0x0004700001087983 */ /* 0x0001620000100800 */
[----:B---3--:R-:W-:-:S05]  /*333a0*/  VIADD R2, R2, 0x70 ;  /* 0x0000007002027836 */ /* 0x008fca0000000000 */
[----:B------:R-:W-:Y:S01]  /*333b0*/  ISETP.GE.AND P1, PT, R2, R0, PT ;  /* 0x000000000200720c */ /* 0x000fe20003f26270 */
[----:B------:R1:W-:-:S12]  /*333c0*/  STL [R1+0x4e0], R2 ;  /* 0x0004e00201007387 */ /* 0x0003d80000100800 */
[----:B-1----:R-:W-:-:S05]  /*333d0*/  @!P1 LEA R2, P2, R10, R3, 0x1 ;  /* 0x000000030a029211 */ /* 0x002fca00078408ff */
[----:B--2---:R-:W-:-:S05]  /*333e0*/  @!P1 IMAD.X R3, RZ, RZ, R4, P2 ;  /* 0x000000ffff039224 */ /* 0x004fca00010e0604 */
[----:B------:R-:W-:Y:S01]  /*333f0*/  @!PT LDS RZ, [RZ] ;  /* 0x00000000fffff984 */ /* 0x000fe20000000800 */
[----:B------:R-:W-:Y:S01]  /*33400*/  @!PT LDS RZ, [RZ] ;  /* 0x00000000fffff984 */ /* 0x000fe20000000800 */
[----:B------:R-:W-:Y:S01]  /*33410*/  @!PT LDS RZ, [RZ] ;  /* 0x00000000fffff984 */ /* 0x000fe20000000800 */
[----:B------:R0:W-:Y:S01]  /*33420*/  @!P1 LDGSTS.E.BYPASS.LTC128B.128 [R9+0x1bc00], desc[UR42][R2.64], !P0 ;  /* 0x1bc0000002099fae */ /* 0x0001e2000c101d6a */
[----:B------:R-:W-:Y:S01]  /*33430*/  PLOP3.LUT P0, PT, PT, PT, PT, 0x80, 0x0 ;  /* 0x000000000000781c */ /* 0x000fe20003f0f070 */
[----:B------:R-:W-:-:S12]  /*33440*/  NOP ;  /* 0x0000000000007918 */ /* 0x000fd80000000000 */
.L_x_3867:
        /* <DEDUP_REMOVED lines=38> */
.L_x_3869:
[----:B------:R-:W-:Y:S05]  /*336b0*/  BSYNC B6 ;  /* 0x0000000000067941 */ /* 0x000fea0003800000 */
.L_x_3868:
        /* <DEDUP_REMOVED lines=61> */
[----:B------:R-:W-:Y:S04]  /*33a90*/  SHFL.IDX PT, R6, R0, RZ, 0x181f ;  /* 0x00181fff00067589 */ /* 0x000fe800000e0000 */
[----:B------:R-:W5:Y:S01]  /*33aa0*/  LDL.LU R12, [R1+0x4d4] ;  /* 0x0004d400010c7983 */ /* 0x000f620000300800 */
[----:B--2---:R-:W-:-:S03]  /*33ab0*/  IMAD R3, R10, R7, RZ ;  /* 0x000000070a037224 */ /* 0x004fc600078e02ff */
[----:B------:R-:W2:Y:S02]  /*33ac0*/  LDL.LU R10, [R1+0x4d0] ;  /* 0x0004d000010a7983 */ /* 0x000ea40000300800 */
[-C--:B---3--:R-:W-:Y:S02]  /*33ad0*/  ISETP.GE.AND P4, PT, R4, R3.reuse, PT ;  /* 0x000000030400720c */ /* 0x088fe40003f86270 */
[----:B------:R-:W0:Y:S01]  /*33ae0*/  SHFL.IDX PT, R4, R2, RZ, 0x181f ;  /* 0x00181fff02047589 */ /* 0x000e2200000e0000 */
[----:B----4-:R-:W-:-:S13]  /*33af0*/  ISETP.GE.AND P5, PT, R5, R3, PT ;  /* 0x000000030500720c */ /* 0x010fda0003fa6270 */
        /* <DEDUP_REMOVED lines=84> */
[----:B-1----:R0:W-:Y:S02]  /*34040*/  @!P4 LDGSTS.E.BYPASS.LTC128B.128 [R9+0x31400], desc[UR42][R4.64+0x180], !P0 ;  /* 0x314001800409cfae */ /* 0x0021e4000c101d6a */
.L_x_4062:
        /* <DEDUP_REMOVED lines=14> */
.L_x_3872:
[----:B------:R-:W-:Y:S05]  /*34130*/  BSYNC B0 ;  /* 0x0000000000007941 */ /* 0x000fea0003800000 */
.L_x_3871:
[----:B------:R3:W5:Y:S01]  /*34140*/  LDL R8, [R1+0x470] ;  /* 0x0004700001087983 */ /* 0x0007620000100800 */
[----:B------:R-:W-:Y:S01]  /*34150*/  PLOP3.LUT P0, PT, PT, PT, PT, 0x80, 0x0 ;  /* 0x000000000000781c */ /* 0x000fe20003f0f070 */
[----:B------:R-:W-:-:S12]  /*34160*/  NOP ;  /* 0x0000000000007918 */ /* 0x000fd80000000000 */
.L_x_3873:
[----:B0-----:R-:W4:Y:S01]  /*34170*/  LDL R2, [R1+0x470] ;  /* 0x0004700001027983 */ /* 0x001f220000100800 */
        /* <DEDUP_REMOVED lines=16> */
[----:B------:R-:W4:Y:S03]  /*34280*/  SYNCS.PHASECHK.TRANS64.TRYWAIT P0, [R2+URZ+0x32420], R0 ;  /* 0x03242000020075a7 */ /* 0x000f26000800017f */
[----:B0---4-:R-:W-:Y:S05]  /*34290*/  @!P0 BRA `(.L_x_3875) ;  /* 0x0000006400e08947 */ /* 0x011fea0003800000 */
.L_x_4063:
[----:B------:R-:W-:Y:S05]  /*342a0*/  BSYNC B0 ;  /* 0x0000000000007941 */ /* 0x000fea0003800000 */
.L_x_3874:
[----:B0-----:R-:W4:Y:S01]  /*342b0*/  LDL R2, [R1+0x49c] ;  /* 0x00049c0001027983 */ /* 0x001f220000100800 */
[----:B------:R-:W-:Y:S01]  /*342c0*/  BSSY B0, `(.L_x_3876) ;  /* 0x000005f000007945 */ /* 0x000fe20003800000 */
[----:B----4-:R-:W-:-:S13]  /*342d0*/  LOP3.LUT P0, RZ, R2, 0x1, RZ, 0xc0, !PT ;  /* 0x0000000102ff7812 */ /* 0x010fda000780c0ff */
[----:B------:R-:W-:Y:S05]  /*342e0*/  @!P0 BRA `(.L_x_3877) ;  /* 0x0000000400708947 */ /* 0x000fea0003800000 */
[----:B------:R-:W4:Y:S04]  /*342f0*/  LDL R2, [R1+0x470] ;  /* 0x0004700001027983 */ /* 0x000f280000100800 */
[----:B-1----:R-:W2:Y:S01]  /*34300*/  LDL R4, [R1+0x484] ;  /* 0x0004840001047983 */ /* 0x002ea20000100800 */
        /* <DEDUP_REMOVED lines=10> */
.L_x_4064:
[----:B------:R-:W-:Y:S05]  /*343b0*/  BSYNC B1 ;  /* 0x0000000000017941 */ /* 0x000fea0003800000 */
.L_x_3878:
        /* <DEDUP_REMOVED lines=9> */
.L_x_3881:
[----:B------:R-:W-:Y:S05]  /*34450*/  BSYNC B1 ;  /* 0x0000000000017941 */ /* 0x000fea0003800000 */
.L_x_3880:
[----:B------:R-:W2:Y:S04]  /*34460*/  LDL R5, [R1+0x470] ;  /* 0x0004700001057983 */ /* 0x000ea80000100800 */
[----:B0-----:R-:W2:Y:S04]  /*34470*/  LDL R0, [R1+0x474] ;  /* 0x0004740001007983 */ /* 0x001ea80000100800 */
        /* <DEDUP_REMOVED lines=12> */
.L_x_3882:
        /* <DEDUP_REMOVED lines=15> */
.L_x_3883:
        /* <DEDUP_REMOVED lines=15> */
.L_x_3884:
        /* <DEDUP_REMOVED lines=15> */
.L_x_3885:
        /* <DEDUP_REMOVED lines=10> */
.L_x_3877:
[----:B------:R-:W-:Y:S05]  /*348b0*/  BSYNC B0 ;  /* 0x0000000000007941 */ /* 0x000fea0003800000 */
.L_x_3876:
[----:B-1----:R-:W4:Y:S04]  /*348c0*/  LDL R4, [R1+0x4a0] ;  /* 0x0004a00001047983 */ /* 0x002f280000100800 */
[----:B------:R-:W2:Y:S01]  /*348d0*/  LDL R5, [R1+0x494] ;  /* 0x0004940001057983 */ /* 0x000ea20000100800 */
[----:B------:R-:W-:Y:S01]  /*348e0*/  BSSY B0, `(.L_x_3886) ;  /* 0x00001ff000007945 */ /* 0x000fe20003800000 */
[----:B----4-:R-:W-:-:S05]  /*348f0*/  VIADD R0, R4, 0xfffffffe ;  /* 0xfffffffe04007836 */ /* 0x010fca0000000000 */
[----:B--2---:R-:W-:-:S13]  /*34900*/  ISETP.GE.AND P0, PT, R0, R5, PT ;  /* 0x000000050000720c */ /* 0x004fda0003f06270 */
        /* <DEDUP_REMOVED lines=9> */
[----:B------:R-:W2:Y:S04]  /*349a0*/  LDL.LU R4, [R1+0x474] ;  /* 0x0004740001047983 */ /* 0x000ea80000300800 */
[----:B------:R-:W4:Y:S04]  /*349b0*/  LDL.LU R7, [R1+0x484] ;  /* 0x0004840001077983 */ /* 0x000f280000300800 */
[----:B------:R-:W3:Y:S01]  /*349c0*/  LDL R5, [R1+0x49c] ;  /* 0x00049c0001057983 */ /* 0x000ee20000100800 */
[----:B------:R-:W-:Y:S01]  /*349d0*/  BSSY B1, `(.L_x_3890) ;  /* 0x000009f000017945 */ /* 0x000fe20003800000 */
[----:B--2---:R-:W-:-:S05]  /*349e0*/  VIADD R2, R4, 0x1 ;  /* 0x0000000104027836 */ /* 0x004fca0000000000 */
[----:B------:R-:W-:-:S04]  /*349f0*/  ISETP.NE.AND P0, PT, R2, 0x2, PT ;  /* 0x000000020200780c */ /* 0x000fc80003f05270 */
[----:B------:R-:W-:Y:S02]  /*34a00*/  SEL R3, RZ, 0x1, P0 ;  /* 0x00000001ff037807 */ /* 0x000fe40000000000 */
[----:B-----5:R-:W-:Y:S02]  /*34a10*/  SEL R8, R2, RZ, P0 ;  /* 0x000000ff02087207 */ /* 0x020fe40000000000 */
[----:B----4-:R-:W-:-:S03]  /*34a20*/  LOP3.LUT R7, R7, R3, RZ, 0x3c, !PT ;  /* 0x0000000307077212 */ /* 0x010fc600078e3cff */
[----:B------:R0:W-:Y:S04]  /*34a30*/  STL [R1+0x474], R8 ;  /* 0x0004740801007387 */ /* 0x0001e80000100800 */
[----:B------:R0:W-:Y:S01]  /*34a40*/  STL [R1+0x484], R7 ;  /* 0x0004840701007387 */ /* 0x0001e20000100800 */
[----:B---3--:R-:W-:-:S13]  /*34a50*/  LOP3.LUT P2, RZ, R5, 0x1, RZ, 0xc0, !PT ;  /* 0x0000000105ff7812 */ /* 0x008fda000784c0ff */
        /* <DEDUP_REMOVED lines=24> */
.L_x_3892:
[----:B------:R-:W2:Y:S01]  /*34be0*/  LDL R2, [R1+0x470] ;  /* 0x0004700001027983 */ /* 0x000ea20000100800 */
[----:B0-----:R-:W-:Y:S01]  /*34bf0*/  SHF.L.U32 R5, R7, 0x1f, RZ ;  /* 0x0000001f07057819 */ /* 0x001fe200000006ff */
[----:B------:R-:W0:Y:S01]  /*34c00*/  S2R R3, SR_TID.X ;  /* 0x0000000000037919 */ /* 0x000e220000002100 */
[----:B------:R-:W-:Y:S01]  /*34c10*/  BSSY B3, `(.L_x_3893) ;  /* 0x0000006000037945 */ /* 0x000fe20003800000 */
[----:B0-----:R-:W-:-:S04]  /*34c20*/  LOP3.LUT R3, R3, 0x7f, RZ, 0xc0, !PT ;  /* 0x0000007f03037812 */ /* 0x001fc800078ec0ff */
[----:B------:R-:W-:Y:S01]  /*34c30*/  ISETP.NE.AND P1, PT, R3, RZ, PT ;  /* 0x000000ff0300720c */ /* 0x000fe20003f25270 */
[----:B--2---:R-:W-:-:S04]  /*34c40*/  IMAD R2, R8, 0x8, R2 ;  /* 0x0000000808027824 */ /* 0x004fc800078e0202 */
[----:B------:R-:W0:Y:S02]  /*34c50*/  SYNCS.PHASECHK.TRANS64.TRYWAIT P0, [R2+URZ+0x32440], R5 ;  /* 0x03244005020075a7 */ /* 0x000e24000800017f */
[----:B0-----:R-:W-:Y:S06]  /*34c60*/  @!P0 BRA `(.L_x_3894) ;  /* 0x0000005c00988947 */ /* 0x001fec0003800000 */
.L_x_4065:
[----:B------:R-:W-:Y:S05]  /*34c70*/  BSYNC B3 ;  /* 0x0000000000037941 */ /* 0x000fea0003800000 */
.L_x_3893:
        /* <DEDUP_REMOVED lines=9> */
.L_x_3896:
[----:B------:R-:W-:Y:S05]  /*34d10*/  BSYNC B3 ;  /* 0x0000000000037941 */ /* 0x000fea0003800000 */
.L_x_3895:
        /* <DEDUP_REMOVED lines=14> */
.L_x_3897:
        /* <DEDUP_REMOVED lines=13> */
.L_x_4066:
[----:B------:R-:W-:Y:S05]  /*34ed0*/  BSYNC B3 ;  /* 0x0000000000037941 */ /* 0x000fea0003800000 */
.L_x_3898:
        /* <DEDUP_REMOVED lines=11> */
.L_x_3901:
[----:B------:R-:W-:Y:S05]  /*34f90*/  BSYNC B3 ;  /* 0x0000000000037941 */ /* 0x000fea0003800000 */
.L_x_3900:
        /* <DEDUP_REMOVED lines=11> */
.L_x_3902:
        /* <DEDUP_REMOVED lines=15> */
.L_x_3903:
        /* <DEDUP_REMOVED lines=15> */
.L_x_3904:
        /* <DEDUP_REMOVED lines=15> */
.L_x_3905:
        /* <DEDUP_REMOVED lines=10> */
.L_x_3891:
[----:B------:R-:W-:Y:S05]  /*353c0*/  BSYNC B1 ;  /* 0x0000000000017941 */ /* 0x000fea0003800000 */
.L_x_3890:
[----:B------:R-:W2:Y:S02]  /*353d0*/  LDL R4, [R1+0x4a0] ;  /* 0x0004a00001047983 */ /* 0x000ea40000100800 */
[----:B--2---:R-:W-:-:S07]  /*353e0*/  VIADD R0, R4, 0xfffffffd ;  /* 0xfffffffd04007836 */ /* 0x004fce0000000000 */
.L_x_3889:
[----:B------:R-:W-:Y:S05]  /*353f0*/  BSYNC B2 ;  /* 0x0000000000027941 */ /* 0x000fea0003800000 */
.L_x_3888:
[----:B------:R-:W2:Y:S01]  /*35400*/  LDL.LU R2, [R1+0x4a0] ;  /* 0x0004a00001027983 */ /* 0x000ea20000300800 */
[----:B------:R-:W-:Y:S01]  /*35410*/  VIADD R6, R6, 0xfffffffe ;  /* 0xfffffffe06067836 */ /* 0x000fe20000000000 */
[----:B--2---:R-:W-:-:S04]  /*35420*/  LOP3.LUT R2, RZ, R2, RZ, 0x33, !PT ;  /* 0x00000002ff027212 */ /* 0x004fc800078e33ff */
[----:B------:R-:W-:-:S13]  /*35430*/  ISETP.NE.AND P0, PT, R6, R2, PT ;  /* 0x000000020600720c */ /* 0x000fda0003f05270 */
[----:B------:R-:W-:Y:S05]  /*35440*/  @!P0 BRA `(.L_x_3887) ;  /* 0x0000001400208947 */ /* 0x000fea0003800000 */
.L_x_3938:
[----:B------:R-:W2:Y:S04]  /*35450*/  LDL R4, [R1+0x49c] ;  /* 0x00049c0001047983 */ /* 0x000ea80000100800 */
[----:B------:R-:W4:Y:S04]  /*35460*/  LDL.LU R3, [R1+0x474] ;  /* 0x0004740001037983 */ /* 0x000f280000300800 */
[----:B------:R-:W3:Y:S01]  /*35470*/  LDL.LU R2, [R1+0x484] ;  /* 0x0004840001027983 */ /* 0x000ee20000300800 */
[----:B------:R-:W-:Y:S05]  /*35480*/  YIELD ;  /* 0x0000000000007946 */ /* 0x000fea0003800000 */
[----:B------:R-:W-:Y:S01]  /*35490*/  BSSY B1, `(.L_x_3906) ;  /* 0x000009c000017945 */ /* 0x000fe20003800000 */
[----:B--2---:R-:W-:Y:S01]  /*354a0*/  LOP3.LUT P1, RZ, R4, 0x1, RZ, 0xc0, !PT ;  /* 0x0000000104ff7812 */ /* 0x004fe2000782c0ff */
[----:B----4-:R-:W-:-:S05]  /*354b0*/  VIADD R7, R3, 0x1 ;  /* 0x0000000103077836 */ /* 0x010fca0000000000 */
        /* <DEDUP_REMOVED lines=29> */
.L_x_3908:
        /* <DEDUP_REMOVED lines=9> */
.L_x_4067:
[----:B------:R-:W-:Y:S05]  /*35720*/  BSYNC B2 ;  /* 0x0000000000027941 */ /* 0x000fea0003800000 */
.L_x_3909:
        /* <DEDUP_REMOVED lines=9> */
.L_x_3912:
[----:B------:R-:W-:Y:S05]  /*357c0*/  BSYNC B2 ;  /* 0x0000000000027941 */ /* 0x000fea0003800000 */
.L_x_3911:
        /* <DEDUP_REMOVED lines=13> */
.L_x_3913:
        /* <DEDUP_REMOVED lines=13> */
.L_x_4068:
[----:B------:R-:W-:Y:S05]  /*35970*/  BSYNC B2 ;  /* 0x0000000000027941 */ /* 0x000fea0003800000 */
.L_x_3914:
        /* <DEDUP_REMOVED lines=11> */
.L_x_3917:
[----:B------:R-:W-:Y:S05]  /*35a30*/  BSYNC B2 ;  /* 0x0000000000027941 */ /* 0x000fea0003800000 */
.L_x_3916:
        /* <DEDUP_REMOVED lines=10> */
.L_x_3918:
        /* <DEDUP_REMOVED lines=15> */
.L_x_3919:
        /* <DEDUP_REMOVED lines=15> */
.L_x_3920:
        /* <DEDUP_REMOVED lines=15> */
.L_x_3921:
        /* <DEDUP_REMOVED lines=10> */
.L_x_3907:
[----:B------:R-:W-:Y:S05]  /*35e50*/  BSYNC B1 ;  /* 0x0000000000017941 */ /* 0x000fea0003800000 */
.L_x_3906:
        /* <DEDUP_REMOVED lines=36> */
.L_x_3924:
        /* <DEDUP_REMOVED lines=9> */
.L_x_4069:
[----:B------:R-:W-:Y:S05]  /*36130*/  BSYNC B2 ;  /* 0x0000000000027941 */ /* 0x000fea0003800000 */
.L_x_3925:
        /* <DEDUP_REMOVED lines=9> */
.L_x_3928:
[----:B------:R-:W-:Y:S05]  /*361d0*/  BSYNC B2 ;  /* 0x0000000000027941 */ /* 0x000fea0003800000 */
.L_x_3927:
        /* <DEDUP_REMOVED lines=14> */
.L_x_3929:
        /* <DEDUP_REMOVED lines=13> */
.L_x_4070:
[----:B------:R-:W-:Y:S05]  /*36390*/  BSYNC B2 ;  /* 0x0000000000027941 */ /* 0x000fea0003800000 */
.L_x_3930:
        /* <DEDUP_REMOVED lines=11> */
.L_x_3933:
[----:B------:R-:W-:Y:S05]  /*36450*/  BSYNC B2 ;  /* 0x0000000000027941 */ /* 0x000fea0003800000 */
.L_x_3932:
        /* <DEDUP_REMOVED lines=11> */
.L_x_3934:
        /* <DEDUP_REMOVED lines=15> */
.L_x_3935:
        /* <DEDUP_REMOVED lines=15> */
.L_x_3936:
        /* <DEDUP_REMOVED lines=15> */
.L_x_3937:
        /* <DEDUP_REMOVED lines=10> */
.L_x_3923:
[----:B------:R-:W-:Y:S05]  /*36880*/  BSYNC B1 ;  /* 0x0000000000017941 */ /* 0x000fea0003800000 */
.L_x_3922:
[----:B------:R-:W2:Y:S01]  /*36890*/  LDL R5, [R1+0x494] ;  /* 0x0004940001057983 */ /* 0x000ea20000100800 */
[----:B------:R-:W-:Y:S01]  /*368a0*/  VIADD R0, R0, 0xfffffffe ;  /* 0xfffffffe00007836 */ /* 0x000fe20000000000 */
[----:B--2---:R-:W-:-:S13]  /*368b0*/  ISETP.GT.AND P0, PT, R6, R5, PT ;  /* 0x000000050600720c */ /* 0x004fda0003f04270 */
[----:B------:R-:W-:Y:S05]  /*368c0*/  @P0 BRA `(.L_x_3938) ;  /* 0xffffffe800e00947 */ /* 0x000fea000383ffff */
.L_x_3887:
[----:B------:R-:W-:Y:S05]  /*368d0*/  BSYNC B0 ;  /* 0x0000000000007941 */ /* 0x000fea0003800000 */
.L_x_3886:
[----:B------:R-:W2:Y:S04]  /*368e0*/  LDL.LU R4, [R1+0x474] ;  /* 0x0004740001047983 */ /* 0x000ea80000300800 */
[----:B------:R-:W4:Y:S01]  /*368f0*/  LDL.LU R3, [R1+0x484] ;  /* 0x0004840001037983 */ /* 0x000f220000300800 */
[----:B------:R-:W0:Y:S01]  /*36900*/  S2R R2, SR_TID.X ;  /* 0x0000000000027919 */ /* 0x000e220000002100 */
[----:B------:R-:W-:Y:S01]  /*36910*/  BSSY B0, `(.L_x_3939) ;  /* 0x0000015000007945 */ /* 0x000fe20003800000 */
[----:B0-----:R-:W-:-:S04]  /*36920*/  LOP3.LUT R2, R2, 0x7f, RZ, 0xc0, !PT ;  /* 0x0000007f02027812 */ /* 0x001fc800078ec0ff */
[----:B------:R-:W-:Y:S01]  /*36930*/  ISETP.NE.AND P1, PT, R2, RZ, PT ;  /* 0x000000ff0200720c */ /* 0x000fe20003f25270 */
[----:B--2---:R-:W-:-:S05]  /*36940*/  VIADD R0, R4, 0x1 ;  /* 0x0000000104007836 */ /* 0x004fca0000000000 */
[----:B------:R-:W-:-:S04]  /*36950*/  ISETP.NE.AND P0, PT, R0, 0x2, PT ;  /* 0x000000020000780c */ /* 0x000fc80003f05270 */
[----:B------:R-:W-:-:S04]  /*36960*/  SEL R2, RZ, 0x1, P0 ;  /* 0x00000001ff027807 */ /* 0x000fc80000000000 */
[----:B----4-:R-:W-:-:S05]  /*36970*/  LOP3.LUT R3, R3, R2, RZ, 0x3c, !PT ;  /* 0x0000000203037212 */ /* 0x010fca00078e3cff */
[----:B------:R0:W-:Y:S01]  /*36980*/  STL [R1+0x484], R3 ;  /* 0x0004840301007387 */ /* 0x0001e20000100800 */
[----:B------:R-:W-:Y:S05]  /*36990*/  @P1 BRA `(.L_x_3940) ;  /* 0x0000000000301947 */ /* 0x000fea0003800000 */
[----:B0-----:R-:W0:Y:S01]  /*369a0*/  S2R R3, SR_LANEID ;  /* 0x0000000000037919 */ /* 0x001e220000000000 */
        /* <DEDUP_REMOVED lines=10> */
[----:B0-----:R-:W-:-:S07]  /*36a50*/  IADD3 R16, R2, UR39, R7 ;  /* 0x0000002702107c10 */ /* 0x001fce000fffe007 */
.L_x_3940:
[----:B------:R-:W-:Y:S05]  /*36a60*/  BSYNC B0 ;  /* 0x0000000000007941 */ /* 0x000fea0003800000 */
.L_x_3939:
[----:B------:R-:W-:-:S05]  /*36a70*/  SEL R0, R0, RZ, P0 ;  /* 0x000000ff00007207 */ /* 0x000fca0000000000 */
[----:B------:R1:W-:Y:S02]  /*36a80*/  STL [R1+0x474], R0 ;  /* 0x0004740001007387 */ /* 0x0003e40000100800 */
.L_x_3852:
[----:B------:R-:W-:Y:S05]  /*36a90*/  BSYNC B7 ;  /* 0x0000000000077941 */ /* 0x000fea0003800000 */
.L_x_3850:
[----:B-1----:R-:W2:Y:S02]  /*36aa0*/  LDL R0, [R1+0x49c] ;  /* 0x00049c0001007983 */ /* 0x002ea40000100800 */
[----:B--2---:R-:W-:-:S13]  /*36ab0*/  LOP3.LUT P0, RZ, R0, 0x40, RZ, 0xc0, !PT ;  /* 0x0000004000ff7812 */ /* 0x004fda000780c0ff */
[----:B------:R-:W-:Y:S05]  /*36ac0*/  @!P0 BRA `(.L_x_3941) ;  /* 0x0000000000288947 */ /* 0x000fea0003800000 */
[----:B------:R-:W-:Y:S05]  /*36ad0*/  WARPSYNC.ALL ;  /* 0x0000000000007948 */ /* 0x000fea0003800000 */
[----:B------:R-:W1:Y:S08]  /*36ae0*/  S2UR UR5, SR_CgaCtaId ;  /* 0x00000000000579c3 */ /* 0x000e700000008800 */
[----:B------:R-:W-:Y:S06]  /*36af0*/  BAR.SYNC.DEFER_BLOCKING 0x5, 0x180 ;  /* 0x0146000000007b1d */ /* 0x000fec0000010000 */
[----:B------:R-:W-:-:S02]  /*36b00*/  UMOV UR4, 0x400 ;  /* 0x0000040000047882 */ /* 0x000fc40000000000 */
[----:B-1----:R-:W-:-:S06]  /*36b10*/  ULEA UR4, UR5, UR4, 0x18 ;  /* 0x0000000405047291 */ /* 0x002fcc000f8ec03f */
[----:B------:R-:W-:-:S05]  /*36b20*/  IMAD.U32 R0, RZ, RZ, UR4 ;  /* 0x00000004ff007e24 */ /* 0x000fca000f8e00ff */
[----:B------:R1:W2:Y:S04]  /*36b30*/  LDS.128 R16, [R0+0x324d0] ;  /* 0x0324d00000107984 */ /* 0x0002a80000000c00 */
[----:B------:R1:W-:Y:S01]  /*36b40*/  STL [R1+0x470], R0 ;  /* 0x0004700001007387 */ /* 0x0003e20000100800 */
[----:B------:R-:W-:Y:S06]  /*36b50*/  BAR.ARV 0x4, 0x180 ;  /* 0x0106000000007b1d */ /* 0x000fec0000002000 */
[----:B------:R-:W-:Y:S05]  /*36b60*/  BRA `(.L_x_3942) ;  /* 0x0000000800d87947 */ /* 0x000fea0003800000 */
.L_x_3941:
[----:B------:R-:W1:Y:S01]  /*36b70*/  S2R R0, SR_TID.X ;  /* 0x0000000000007919 */ /* 0x000e620000002100 */
[----:B------:R-:W-:Y:S01]  /*36b80*/  UMOV UR4, 0xffffffff ;  /* 0xffffffff00047882 */ /* 0x000fe20000000000 */
[----:B-1----:R-:W-:-:S04]  /*36b90*/  LOP3.LUT R6, R0, 0x1f, RZ, 0xc0, !PT ;  /* 0x0000001f00067812 */ /* 0x002fc800078ec0ff */
        /* <DEDUP_REMOVED lines=19> */
[----:B------:R-:W-:Y:S04]  /*36cd0*/  SHFL.IDX PT, R0, R16, RZ, 0x1f ;  /* 0x00001fff10007589 */ /* 0x000fe800000e0000 */
        /* <DEDUP_REMOVED lines=13> */
.L_x_4080:
[----:B------:R-:W-:Y:S02]  /*36db0*/  ULDC UR4, c[0x0][0xd38] ;  /* 0x00034e0000047ab9 */ /* 0x000fe40000000800 */
[----:B------:R-:W-:-:S04]  /*36dc0*/  IMAD.U32 R4, RZ, RZ, UR4 ;  /* 0x00000004ff047e24 */ /* 0x000fc8000f8e00ff */
[----:B-1----:R-:W-:-:S04]  /*36dd0*/  IMAD R16, R16, R4, RZ ;  /* 0x0000000410107224 */ /* 0x002fc800078e02ff */
[----:B------:R-:W-:-:S05]  /*36de0*/  IMAD.IADD R5, R5, 0x1, R16 ;  /* 0x0000000105057824 */ /* 0x000fca00078e0210 */
[----:B------:R-:W-:-:S13]  /*36df0*/  ISETP.GT.AND P6, PT, R5, R0, PT ;  /* 0x000000000500720c */ /* 0x000fda0003fc4270 */
[----:B------:R-:W-:Y:S05]  /*36e00*/  @P6 BRA `(.L_x_3944) ;  /* 0x00000000009c6947 */ /* 0x000fea0003800000 */
.L_x_3949:
[----:B0-----:R-:W0:Y:S01]  /*36e10*/  LDC R2, c[0x0][0xd3c] ;  /* 0x00034f00ff027b82 */ /* 0x001e220000000800 */
[----:B------:R-:W-:-:S05]  /*36e20*/  VIADD R19, R19, 0x1f ;  /* 0x0000001f13137836 */ /* 0x000fca0000000000 */
[----:B0-----:R-:W-:-:S13]  /*36e30*/  ISETP.GE.AND P6, PT, R19, R2, PT ;  /* 0x000000021300720c */ /* 0x001fda0003fc6270 */
[----:B------:R-:W-:Y:S05]  /*36e40*/  @P6 BRA `(.L_x_3945) ;  /* 0x0000000400d46947 */ /* 0x000fea0003800000 */
[----:B------:R-:W0:Y:S01]  /*36e50*/  S2R R3, SR_TID.X ;  /* 0x0000000000037919 */ /* 0x000e220000002100 */
[----:B------:R-:W-:Y:S01]  /*36e60*/  BSSY B0, `(.L_x_3946) ;  /* 0x0000009000007945 */ /* 0x000fe20003800000 */
[----:B0-----:R-:W-:-:S05]  /*36e70*/  LOP3.LUT R3, R3, 0x1f, RZ, 0xc0, !PT ;  /* 0x0000001f03037812 */ /* 0x001fca00078ec0ff */
[----:B------:R-:W-:Y:S02]  /*36e80*/  IMAD.IADD R4, R19, 0x1, R3 ;  /* 0x0000000113047824 */ /* 0x000fe400078e0203 */
[----:B------:R-:W-:-:S03]  /*36e90*/  IMAD.MOV.U32 R3, RZ, RZ, RZ ;  /* 0x000000ffff037224 */ /* 0x000fc600078e00ff */
[----:B------:R-:W-:-:S13]  /*36ea0*/  ISETP.GE.OR P6, PT, R4, R2, !P0 ;  /* 0x000000020400720c */ /* 0x000fda00047c6670 */
[----:B------:R-:W-:Y:S05]  /*36eb0*/  @P6 BRA `(.L_x_3947) ;  /* 0x00000000000c6947 */ /* 0x000fea0003800000 */
[----:B------:R-:W0:Y:S02]  /*36ec0*/  LDC.64 R2, c[0x0][0xd80] ;  /* 0x00036000ff027b82 */ /* 0x000e240000000a00 */
[----:B0-----:R-:W-:-:S06]  /*36ed0*/  IMAD.WIDE R2, R4, 0x4, R2 ;  /* 0x0000000404027825 */ /* 0x001fcc00078e0202 */
[----:B------:R0:W5:Y:S02]  /*36ee0*/  LDG.E R3, desc[UR42][R2.64] ;  /* 0x0000002a02037981 */ /* 0x000164000c1e1900 */
.L_x_3947:
[----:B------:R-:W-:Y:S05]  /*36ef0*/  BSYNC B0 ;  /* 0x0000000000007941 */ /* 0x000fea0003800000 */
.L_x_3946:
        /* <DEDUP_REMOVED lines=18> */
.L_x_4088:
[----:B------:R-:W-:Y:S02]  /*37020*/  ULDC UR4, c[0x0][0xd38] ;  /* 0x00034e0000047ab9 */ /* 0x000fe40000000800 */
[----:B------:R-:W-:-:S04]  /*37030*/  IMAD.U32 R4, RZ, RZ, UR4 ;  /* 0x00000004ff047e24 */ /* 0x000fc8000f8e00ff */
[----:B-1----:R-:W-:-:S04]  /*37040*/  IMAD R16, R16, R4, RZ ;  /* 0x0000000410107224 */ /* 0x002fc800078e02ff */
[----:B------:R-:W-:-:S05]  /*37050*/  IMAD.IADD R5, R16, 0x1, R5 ;  /* 0x0000000110057824 */ /* 0x000fca00078e0205 */
[----:B------:R-:W-:-:S13]  /*37060*/  ISETP.GT.AND P6, PT, R5, R0, PT ;  /* 0x000000000500720c */ /* 0x000fda0003fc4270 */
[----:B------:R-:W-:Y:S05]  /*37070*/  @!P6 BRA `(.L_x_3949) ;  /* 0xfffffffc0064e947 */ /* 0x000fea000383ffff */
.L_x_3944:
        /* <DEDUP_REMOVED lines=8> */
.L_x_4092:
[----:B------:R-:W-:Y:S01]  /*37100*/  ISETP.NE.AND P0, PT, R5, RZ, PT ;  /* 0x000000ff0500720c */ /* 0x000fe20003f05270 */
[----:B------:R-:W-:-:S12]  /*37110*/  IMAD.MOV.U32 R5, RZ, RZ, RZ ;  /* 0x000000ffff057224 */ /* 0x000fd800078e00ff */
[----:B------:R-:W-:Y:S05]  /*37120*/  @!P0 BRA `(.L_x_3951) ;  /* 0x0000000000148947 */ /* 0x000fea0003800000 */
[----:B------:R-:W-:Y:S01]  /*37130*/  UMOV UR4, 0xffffffff ;  /* 0xffffffff00047882 */ /* 0x000fe20000000000 */
[----:B------:R-:W-:Y:S02]  /*37140*/  VIADD R12, R6, 0xffffffff ;  /* 0xffffffff060c7836 */ /* 0x000fe40000000000 */
[----:B------:R-:W-:Y:S05]  /*37150*/  BRA.DIV UR4, `(.L_x_3952) ;  /* 0x0000004604307947 */ /* 0x000fea000b800000 */
[----:B0-----:R0:W4:Y:S02]  /*37160*/  SHFL.IDX PT, R2, R2, R12, 0x1f ;  /* 0x00001f0c02027589 */ /* 0x00112400000e0000 */
.L_x_4095:
[----:B----4-:R-:W-:-:S07]  /*37170*/  IMAD.MOV.U32 R5, RZ, RZ, R2 ;  /* 0x000000ffff057224 */ /* 0x010fce00078e0002 */
.L_x_3951:
        /* <DEDUP_REMOVED lines=35> */
[----:B------:R-:W-:-:S04]  /*373b0*/  VIADDMNMX R4, R3, R4, R7, PT ;  /* 0x0000000403047246 */ /* 0x000fc80003800107 */
        /* <DEDUP_REMOVED lines=19> */
[C---:B------:R-:W-:Y:S01]  /*374f0*/  LOP3.LUT R3, R0.reuse, R4, RZ, 0x3c, !PT ;  /* 0x0000000400037212 */ /* 0x040fe200078e3cff */
[----:B------:R-:W-:-:S03]  /*37500*/  IMAD.IADD R0, R0, 0x1, R5 ;  /* 0x0000000100007824 */ /* 0x000fc600078e0205 */
        /* <DEDUP_REMOVED lines=9> */
.L_x_3945:
[----:B------:R-:W-:Y:S01]  /*375a0*/  UMOV UR4, URZ ;  /* 0x0000003f00047c82 */ /* 0x000fe20008000000 */
[----:B------:R-:W-:Y:S01]  /*375b0*/  UMOV UR5, URZ ;  /* 0x0000003f00057c82 */ /* 0x000fe20008000000 */
[----:B------:R-:W-:Y:S01]  /*375c0*/  ULDC UR6, c[0x0][0xd3c] ;  /* 0x00034f0000067ab9 */ /* 0x000fe20000000800 */
[----:B------:R-:W-:Y:S02]  /*375d0*/  IMAD.MOV.U32 R16, RZ, RZ, R0 ;  /* 0x000000ffff107224 */ /* 0x000fe400078e0000 */
[----:B------:R-:W-:Y:S02]  /*375e0*/  IMAD.U32 R17, RZ, RZ, UR4 ;  /* 0x00000004ff117e24 */ /* 0x000fe4000f8e00ff */
[----:B------:R-:W-:Y:S02]  /*375f0*/  IMAD.U32 R18, RZ, RZ, UR5 ;  /* 0x00000005ff127e24 */ /* 0x000fe4000f8e00ff */
[----:B------:R-:W-:-:S07]  /*37600*/  IMAD.U32 R19, RZ, RZ, UR6 ;  /* 0x00000006ff137e24 */ /* 0x000fce000f8e00ff */
.L_x_3953:
        /* <DEDUP_REMOVED lines=12> */
.L_x_3942:
[----:B------:R-:W-:Y:S02]  /*376d0*/  ULDC UR4, c[0x0][0xd3c] ;  /* 0x00034f0000047ab9 */ /* 0x000fe40000000800 */
[----:B--2---:R-:W-:-:S13]  /*376e0*/  ISETP.GE.AND P0, PT, R19, UR4, PT ;  /* 0x0000000413007c0c */ /* 0x004fda000bf06270 */
[----:B------:R-:W-:Y:S05]  /*376f0*/  @!P0 BRA `(.L_x_3954) ;  /* 0xffffff8000f08947 */ /* 0x000fea000383ffff */
[----:B------:R-:W-:Y:S05]  /*37700*/  BSYNC B8 ;  /* 0x0000000000087941 */ /* 0x000fea0003800000 */
.L_x_3792:
[----:B-1----:R-:W2:Y:S01]  /*37710*/  LDL.LU R0, [R1+0x4e4] ;  /* 0x0004e40001007983 */ /* 0x002ea20000300800 */
[----:B------:R-:W-:Y:S01]  /*37720*/  BSSY B0, `(.L_x_3955) ;  /* 0x000000b000007945 */ /* 0x000fe20003800000 */
[----:B------:R-:W1:Y:S01]  /*37730*/  S2R R5, SR_CgaCtaId ;  /* 0x0000000000057919 */ /* 0x000e620000008800 */
        /* <DEDUP_REMOVED lines=9> */
.L_x_4096:
[----:B------:R-:W-:Y:S05]  /*377d0*/  BSYNC B0 ;  /* 0x0000000000007941 */ /* 0x000fea0003800000 */
.L_x_3955:
[----:B------:R-:W-:-:S03]  /*377e0*/  UMOV UR4, 0xffffffff ;  /* 0xffffffff00047882 */ /* 0x000fc60000000000 */
[----:B------:R-:W-:Y:S05]  /*377f0*/  BRA.DIV UR4, `(.L_x_3957) ;  /* 0x0000003e04c47947 */ /* 0x000fea000b800000 */
[----:B------:R-:W1:Y:S02]  /*37800*/  S2R R2, SR_TID.X ;  /* 0x0000000000027919 */ /* 0x000e640000002100 */
[----:B-1----:R-:W-:-:S04]  /*37810*/  SHF.R.U32.HI R2, RZ, 0x5, R2 ;  /* 0x00000005ff027819 */ /* 0x002fc80000011602 */
[----:B------:R-:W-:-:S05]  /*37820*/  LOP3.LUT R2, R2, 0x3, RZ, 0xc0, !PT ;  /* 0x0000000302027812 */ /* 0x000fca00078ec0ff */
[----:B------:R1:W2:Y:S02]  /*37830*/  SHFL.IDX PT, R14, R2, RZ, 0x1f ;  /* 0x00001fff020e7589 */ /* 0x0002a400000e0000 */
.L_x_4099:
[----:B--2---:R-:W-:-:S13]  /*37840*/  ISETP.NE.AND P0, PT, R14, RZ, PT ;  /* 0x000000ff0e00720c */ /* 0x004fda0003f05270 */
[----:B------:R-:W-:Y:S05]  /*37850*/  @P0 BRA `(.L_x_3567) ;  /* 0x0000000000940947 */ /* 0x000fea0003800000 */
[----:B------:R-:W-:-:S03]  /*37860*/  UMOV UR4, 0xffffffff ;  /* 0xffffffff00047882 */ /* 0x000fc60000000000 */
[----:B------:R-:W-:Y:S05]  /*37870*/  BRA.DIV UR4, `(.L_x_3958) ;  /* 0x0000003e04d87947 */ /* 0x000fea000b800000 */
[----:B------:R-:W-:-:S13]  /*37880*/  ELECT P6, URZ, PT ;  /* 0x00000000003f782f */ /* 0x000fda00038c0000 */
.L_x_4102:
[----:B------:R-:W-:Y:S05]  /*37890*/  @!P6 BRA `(.L_x_3567) ;  /* 0x000000000084e947 */ /* 0x000fea0003800000 */
[----:B------:R-:W-:-:S06]  /*378a0*/  ULOP3.LUT UR4, UR38, 0x2, URZ, 0xfc, !UPT ;  /* 0x0000000226047892 */ /* 0x000fcc000f8efc3f */
[----:B-1----:R-:W-:-:S05]  /*378b0*/  IMAD.U32 R2, RZ, RZ, UR4 ;  /* 0x00000004ff027e24 */ /* 0x002fca000f8e00ff */
[----:B------:R-:W-:-:S13]  /*378c0*/  ISETP.NE.AND P2, PT, R2, 0x3, PT ;  /* 0x000000030200780c */ /* 0x000fda0003f45270 */
[----:B------:R-:W-:Y:S05]  /*378d0*/  @!P2 BRA `(.L_x_3959) ;  /* 0x000000000004a947 */ /* 0x000fea0003800000 */
[----:B------:R-:W-:Y:S01]  /*378e0*/  BPT.TRAP 0x1 ;  /* 0x000000040000795c */ /* 0x000fe20000300000 */
.L_x_3959:
[----:B0-----:R-:W2:Y:S04]  /*378f0*/  LDL R3, [R1+0x474] ;  /* 0x0004740001037983 */ /* 0x001ea80000100800 */
[----:B------:R-:W4:Y:S01]  /*37900*/  LDL.LU R7, [R1+0x484] ;  /* 0x0004840001077983 */ /* 0x000f220000300800 */
[----:B------:R-:W-:-:S04]  /*37910*/  VIADD R2, R0, 0x32440 ;  /* 0x0003244000027836 */ /* 0x000fc80000000000 */
[C---:B--2---:R-:W-:Y:S02]  /*37920*/  IMAD R6, R3.reuse, 0x8, R2 ;  /* 0x0000000803067824 */ /* 0x044fe400078e0202 */
[----:B------:R-:W-:Y:S01]  /*37930*/  VIADD R3, R3, 0x1 ;  /* 0x0000000103037836 */ /* 0x000fe20000000000 */
[----:B----4-:R-:W-:-:S04]  /*37940*/  SHF.L.U32 R5, R7, 0x1f, RZ ;  /* 0x0000001f07057819 */ /* 0x010fc800000006ff */
        /* <DEDUP_REMOVED lines=8> */
.L_x_4103:
[----:B------:R-:W1:Y:S02]  /*379d0*/  SYNCS.PHASECHK.TRANS64.TRYWAIT P0, [R7+URZ], R2 ;  /* 0x00000002070075a7 */ /* 0x000e64000800017f */
[----:B-1----:R-:W-:Y:S05]  /*379e0*/  @!P0 BRA `(.L_x_3961) ;  /* 0x0000003c00b08947 */ /* 0x002fea0003800000 */
.L_x_4104:
[----:B------:R-:W-:Y:S05]  /*379f0*/  @!P2 BRA `(.L_x_3962) ;  /* 0x000000000004a947 */ /* 0x000fea0003800000 */
[----:B------:R-:W-:Y:S01]  /*37a00*/  BPT.TRAP 0x1 ;  /* 0x000000040000795c */ /* 0x000fe20000300000 */
.L_x_3962:
[----:B------:R-:W2:Y:S01]  /*37a10*/  LDL.LU R4, [R1+0x474] ;  /* 0x0004740001047983 */ /* 0x000ea20000300800 */
[----:B------:R-:W-:-:S04]  /*37a20*/  VIADD R0, R0, 0x32460 ;  /* 0x0003246000007836 */ /* 0x000fc80000000000 */
[----:B--2---:R-:W-:-:S04]  /*37a30*/  IMAD R4, R4, 0x8, R0 ;  /* 0x0000000804047824 */ /* 0x004fc800078e0200 */
[----:B------:R-:W2:Y:S02]  /*37a40*/  SYNCS.PHASECHK.TRANS64.TRYWAIT P0, [R4+URZ], R5 ;  /* 0x00000005040075a7 */ /* 0x000ea4000800017f */
[----:B--2---:R-:W-:Y:S05]  /*37a50*/  @!P0 BRA `(.L_x_3963) ;  /* 0x0000003c00a88947 */ /* 0x004fea0003800000 */
.L_x_4105:
[----:B------:R-:W-:-:S07]  /*37a60*/  IMAD R3, R3, 0x8, R0 ;  /* 0x0000000803037824 */ /* 0x000fce00078e0200 */
.L_x_3964:
[----:B----4-:R4:W0:Y:S02]  /*37a70*/  SYNCS.PHASECHK.TRANS64.TRYWAIT P0, [R3+URZ], R2 ;  /* 0x00000002030075a7 */ /* 0x010824000800017f */
[----:B0-----:R-:W-:Y:S05]  /*37a80*/  @!P0 NANOSLEEP.SYNCS 0x989680 ;  /* 0x009896800000895d */ /* 0x001fea0003900000 */
[----:B------:R-:W0:Y:S02]  /*37a90*/  @!P0 SYNCS.PHASECHK.TRANS64 P0, [R3+URZ], R2 ;  /* 0x00000002030085a7 */ /* 0x000e24000800007f */
[----:B0-----:R-:W-:Y:S05]  /*37aa0*/  @!P0 BRA `(.L_x_3964) ;  /* 0xfffffffc00f08947 */ /* 0x001fea000383ffff */
.L_x_3567:
[----:B------:R-:W-:Y:S05]  /*37ab0*/  BSYNC B9 ;  /* 0x0000000000097941 */ /* 0x000fea0003800000 */
.L_x_3564:
[----:B------:R-:W-:Y:S05]  /*37ac0*/  EXIT ;  /* 0x000000000000794d */ /* 0x000fea0003800000 */
.L_x_3593:
[----:B0-----:R0:W1:Y:S02]  /*37ad0*/  SYNCS.PHASECHK.TRANS64.TRYWAIT P6, [R89+URZ+0x32490], R100 ;  /* 0x03249064590075a7 */ /* 0x00106400080c017f */
[----:B-1----:R-:W-:Y:S05]  /*37ae0*/  @!P6 NANOSLEEP.SYNCS 0x989680 ;  /* 0x009896800000e95d */ /* 0x002fea0003900000 */
[----:B------:R-:W1:Y:S02]  /*37af0*/  @!P6 SYNCS.PHASECHK.TRANS64 P6, [R89+URZ+0x32490], R100 ;  /* 0x032490645900e5a7 */ /* 0x000e6400080c007f */
[----:B-1----:R-:W-:Y:S05]  /*37b00*/  @!P6 BRA `(.L_x_3593) ;  /* 0xfffffffc00f0e947 */ /* 0x002fea000383ffff */
[----:B------:R-:W-:Y:S05]  /*37b10*/  BRA `(.L_x_3965) ;  /* 0xfffffcb400607947 */ /* 0x000fea000383ffff */
.L_x_3611:
[----:B0-----:R0:W1:Y:S02]  /*37b20*/  SYNCS.PHASECHK.TRANS64.TRYWAIT P5, [R89+URZ+0x32490], R100 ;  /* 0x03249064590075a7 */ /* 0x00106400080a017f */
[----:B-1----:R-:W-:Y:S05]  /*37b30*/  @!P5 NANOSLEEP.SYNCS 0x989680 ;  /* 0x009896800000d95d */ /* 0x002fea0003900000 */
[----:B------:R-:W1:Y:S02]  /*37b40*/  @!P5 SYNCS.PHASECHK.TRANS64 P5, [R89+URZ+0x32490], R100 ;  /* 0x032490645900d5a7 */ /* 0x000e6400080a007f */
[----:B-1----:R-:W-:Y:S05]  /*37b50*/  @!P5 BRA `(.L_x_3611) ;  /* 0xfffffffc00f0d947 */ /* 0x002fea000383ffff */
[----:B------:R-:W-:Y:S05]  /*37b60*/  BRA `(.L_x_3966) ;  /* 0xfffffcc8000c7947 */ /* 0x000fea000383ffff */
.L_x_3620:
[----:B0-----:R0:W1:Y:S02]  /*37b70*/  SYNCS.PHASECHK.TRANS64.TRYWAIT P4, [R89+URZ+0x32490], R100 ;  /* 0x03249064590075a7 */ /* 0x001064000808017f */
[----:B-1----:R-:W-:Y:S05]  /*37b80*/  @!P4 NANOSLEEP.SYNCS 0x989680 ;  /* 0x009896800000c95d */ /* 0x002fea0003900000 */
[----:B------:R-:W1:Y:S02]  /*37b90*/  @!P4 SYNCS.PHASECHK.TRANS64 P4, [R89+URZ+0x32490], R100 ;  /* 0x032490645900c5a7 */ /* 0x000e64000808007f */
[----:B-1----:R-:W-:Y:S05]  /*37ba0*/  @!P4 BRA `(.L_x_3620) ;  /* 0xfffffffc00f0c947 */ /* 0x002fea000383ffff */
[----:B------:R-:W-:Y:S05]  /*37bb0*/  BRA `(.L_x_3967) ;  /* 0xfffffcd8002c7947 */ /* 0x000fea000383ffff */
.L_x_3626:
[----:B-1----:R1:W2:Y:S02]  /*37bc0*/  SYNCS.PHASECHK.TRANS64.TRYWAIT P3, [R89+URZ+0x324b0], R100 ;  /* 0x0324b064590075a7 */ /* 0x0022a4000806017f */
[----:B--2---:R-:W-:Y:S05]  /*37bd0*/  @!P3 NANOSLEEP.SYNCS 0x989680 ;  /* 0x009896800000b95d */ /* 0x004fea0003900000 */
[----:B------:R-:W2:Y:S02]  /*37be0*/  @!P3 SYNCS.PHASECHK.TRANS64 P3, [R89+URZ+0x324b0], R100 ;  /* 0x0324b0645900b5a7 */ /* 0x000ea4000806007f */
[----:B--2---:R-:W-:Y:S05]  /*37bf0*/  @!P3 BRA `(.L_x_3626) ;  /* 0xfffffffc00f0b947 */ /* 0x004fea000383ffff */
[----:B------:R-:W-:Y:S05]  /*37c00*/  BRA `(.L_x_3968) ;  /* 0xfffffcd800bc7947 */ /* 0x000fea000383ffff */
.L_x_3642:
        /* <DEDUP_REMOVED lines=8> */
.L_x_3970:
[----:B------:R-:W-:Y:S05]  /*37c90*/  BSYNC B0 ;  /* 0x0000000000007941 */ /* 0x000fea0003800000 */
.L_x_3969:
[----:B------:R-:W-:Y:S05]  /*37ca0*/  BRA `(.L_x_3971) ;  /* 0xfffffce800fc7947 */ /* 0x000fea000383ffff */
.L_x_3654:
        /* <DEDUP_REMOVED lines=8> */
.L_x_3973:
[----:B------:R-:W-:Y:S05]  /*37d30*/  BSYNC B1 ;  /* 0x0000000000017941 */ /* 0x000fea0003800000 */
.L_x_3972:
        /* <DEDUP_REMOVED lines=8> */
.L_x_3974:
[----:B------:R-:W-:Y:S02]  /*37dc0*/  IMAD.MOV.U32 R13, RZ, RZ, R7 ;  /* 0x000000ffff0d7224 */ /* 0x000fe400078e0007 */
[----:B------:R-:W-:-:S07]  /*37dd0*/  IMAD.MOV.U32 R2, RZ, RZ, R14 ;  /* 0x000000ffff027224 */ /* 0x000fce00078e000e */
[----:B------:R-:W-:Y:S05]  /*37de0*/  WARPSYNC.COLLECTIVE R15, `(.L_x_3975) ;  /* 0x000000000f087348 */ /* 0x000fea0003c00000 */
[----:B------:R0:W1:Y:S02]  /*37df0*/  SHFL.IDX P6, R14, R13, R12, R11 ;  /* 0x0000000c0d0e7389 */ /* 0x00006400000c000b */
[----:B01----:R-:W-:Y:S01]  /*37e00*/  ENDCOLLECTIVE ;  /* 0x000000000000791b */ /* 0x003fe20003800000 */
.L_x_3975:
[----:B------:R-:W-:Y:S02]  /*37e10*/  IMAD.MOV.U32 R13, RZ, RZ, R8 ;  /* 0x000000ffff0d7224 */ /* 0x000fe400078e0008 */
[----:B------:R-:W-:-:S07]  /*37e20*/  IMAD.MOV.U32 R5, RZ, RZ, R14 ;  /* 0x000000ffff057224 */ /* 0x000fce00078e000e */
[----:B------:R-:W-:Y:S05]  /*37e30*/  WARPSYNC.COLLECTIVE R15, `(.L_x_3976) ;  /* 0x000000000f087348 */ /* 0x000fea0003c00000 */
[----:B------:R0:W1:Y:S02]  /*37e40*/  SHFL.IDX P6, R14, R13, R12, R11 ;  /* 0x0000000c0d0e7389 */ /* 0x00006400000c000b */
[----:B01----:R-:W-:Y:S01]  /*37e50*/  ENDCOLLECTIVE ;  /* 0x000000000000791b */ /* 0x003fe20003800000 */
.L_x_3976:
[----:B------:R-:W-:Y:S05]  /*37e60*/  BRA `(.L_x_3977) ;  /* 0xfffffcf400dc7947 */ /* 0x000fea000383ffff */
.L_x_3657:
        /* <DEDUP_REMOVED lines=8> */
.L_x_3979:
[----:B------:R-:W-:Y:S05]  /*37ef0*/  BSYNC B1 ;  /* 0x0000000000017941 */ /* 0x000fea0003800000 */
.L_x_3978:
        /* <DEDUP_REMOVED lines=8> */
.L_x_3980:
[----:B------:R-:W-:Y:S02]  /*37f80*/  IMAD.MOV.U32 R13, RZ, RZ, R7 ;  /* 0x000000ffff0d7224 */ /* 0x000fe400078e0007 */
[----:B------:R-:W-:-:S07]  /*37f90*/  IMAD.MOV.U32 R4, RZ, RZ, R14 ;  /* 0x000000ffff047224 */ /* 0x000fce00078e000e */
[----:B------:R-:W-:Y:S05]  /*37fa0*/  WARPSYNC.COLLECTIVE R15, `(.L_x_3981) ;  /* 0x000000000f087348 */ /* 0x000fea0003c00000 */
[----:B------:R0:W1:Y:S02]  /*37fb0*/  SHFL.IDX P6, R14, R13, R12, R11 ;  /* 0x0000000c0d0e7389 */ /* 0x00006400000c000b */
[----:B01----:R-:W-:Y:S01]  /*37fc0*/  ENDCOLLECTIVE ;  /* 0x000000000000791b */ /* 0x003fe20003800000 */
.L_x_3981:
[----:B------:R-:W-:Y:S02]  /*37fd0*/  IMAD.MOV.U32 R13, RZ, RZ, R8 ;  /* 0x000000ffff0d7224 */ /* 0x000fe400078e0008 */
[----:B------:R-:W-:-:S07]  /*37fe0*/  IMAD.MOV.U32 R7, RZ, RZ, R14 ;  /* 0x000000ffff077224 */ /* 0x000fce00078e000e */
[----:B------:R-:W-:Y:S05]  /*37ff0*/  WARPSYNC.COLLECTIVE R15, `(.L_x_3982) ;  /* 0x000000000f087348 */ /* 0x000fea0003c00000 */
[----:B------:R0:W1:Y:S02]  /*38000*/  SHFL.IDX P6, R14, R13, R12, R11 ;  /* 0x0000000c0d0e7389 */ /* 0x00006400000c000b */
[----:B01----:R-:W-:Y:S01]  /*38010*/  ENDCOLLECTIVE ;  /* 0x000000000000791b */ /* 0x003fe20003800000 */
.L_x_3982:
[----:B------:R-:W-:Y:S05]  /*38020*/  BRA `(.L_x_3983) ;  /* 0xfffffcf8002c7947 */ /* 0x000fea000383ffff */
.L_x_3661:
[----:B------:R0:W0:Y:S02]  /*38030*/  SYNCS.PHASECHK.TRANS64.TRYWAIT P0, [R144+URZ+0x32400], R13 ;  /* 0x0324000d900075a7 */ /* 0x000024000800017f */
[----:B0-----:R-:W-:Y:S05]  /*38040*/  @!P0 NANOSLEEP.SYNCS 0x989680 ;  /* 0x009896800000895d */ /* 0x001fea0003900000 */
[----:B------:R-:W0:Y:S02]  /*38050*/  @!P0 SYNCS.PHASECHK.TRANS64 P0, [R144+URZ+0x32400], R13 ;  /* 0x0324000d900085a7 */ /* 0x000e24000800007f */
[----:B0-----:R-:W-:Y:S05]  /*38060*/  @!P0 BRA `(.L_x_3661) ;  /* 0xfffffffc00f08947 */ /* 0x001fea000383ffff */
[----:B------:R-:W-:Y:S05]  /*38070*/  BRA `(.L_x_3984) ;  /* 0xfffffcf800a87947 */ /* 0x000fea000383ffff */
.L_x_3669:
        /* <DEDUP_REMOVED lines=9> */
.L_x_3986:
[----:B------:R-:W-:Y:S05]  /*38110*/  BSYNC B1 ;  /* 0x0000000000017941 */ /* 0x000fea0003800000 */
.L_x_3985:
        /* <DEDUP_REMOVED lines=10> */
.L_x_3987:
        /* <DEDUP_REMOVED lines=8> */
.L_x_3988:
[----:B------:R-:W-:-:S05]  /*38240*/  @!P1 IADD3 R6, P2, R3, R5, RZ ;  /* 0x0000000503069210 */ /* 0x000fca0007f5e0ff */
[----:B------:R-:W-:-:S05]  /*38250*/  @!P1 IMAD.X R7, R2, 0x1, R9, P2 ;  /* 0x0000000102079824 */ /* 0x000fca00010e0609 */
[----:B------:R0:W5:Y:S01]  /*38260*/  @!P1 LD.E.128 R24, desc[UR42][R6.64] ;  /* 0x0000002a06189980 */ /* 0x000162000c101d00 */
[----:B------:R-:W-:Y:S02]  /*38270*/  IMAD.MOV.U32 R13, RZ, RZ, R64 ;  /* 0x000000ffff0d7224 */ /* 0x000fe400078e0040 */
[----:B------:R-:W-:-:S07]  /*38280*/  IMAD.MOV.U32 R4, RZ, RZ, R14 ;  /* 0x000000ffff047224 */ /* 0x000fce00078e000e */
[----:B0----5:R-:W-:Y:S05]  /*38290*/  WARPSYNC.COLLECTIVE R15, `(.L_x_3989) ;  /* 0x000000000f087348 */ /* 0x021fea0003c00000 */
[----:B------:R1:W2:Y:S02]  /*382a0*/  SHFL.IDX P6, R14, R13, R12, R11 ;  /* 0x0000000c0d0e7389 */ /* 0x0002a400000c000b */
[----:B012--5:R-:W-:Y:S01]  /*382b0*/  ENDCOLLECTIVE ;  /* 0x000000000000791b */ /* 0x027fe20003800000 */
.L_x_3989:
        /* <DEDUP_REMOVED lines=10> */
.L_x_3990:
[----:B------:R-:W-:Y:S01]  /*38360*/  CS2R R60, SRZ ;  /* 0x00000000003c7805 */ /* 0x000fe2000001ff00 */
[----:B------:R-:W-:Y:S01]  /*38370*/  IMAD.MOV.U32 R13, RZ, RZ, R8 ;  /* 0x000000ffff0d7224 */ /* 0x000fe200078e0008 */
[----:B------:R-:W-:Y:S02]  /*38380*/  CS2R R62, SRZ ;  /* 0x00000000003e7805 */ /* 0x000fe4000001ff00 */
[----:B------:R-:W-:Y:S01]  /*38390*/  CS2R R20, SRZ ;  /* 0x0000000000147805 */ /* 0x000fe2000001ff00 */
[----:B------:R-:W-:Y:S02]  /*383a0*/  @!P1 IMAD.MOV.U32 R60, RZ, RZ, R24 ;  /* 0x000000ffff3c9224 */ /* 0x000fe400078e0018 */
[----:B------:R-:W-:-:S07]  /*383b0*/  IMAD.MOV.U32 R24, RZ, RZ, R14 ;  /* 0x000000ffff187224 */ /* 0x000fce00078e000e */
[----:B------:R-:W-:Y:S05]  /*383c0*/  WARPSYNC.COLLECTIVE R15, `(.L_x_3991) ;  /* 0x000000000f087348 */ /* 0x000fea0003c00000 */
[----:B------:R0:W1:Y:S02]  /*383d0*/  SHFL.IDX P6, R14, R13, R12, R11 ;  /* 0x0000000c0d0e7389 */ /* 0x00006400000c000b */
[----:B01----:R-:W-:Y:S01]  /*383e0*/  ENDCOLLECTIVE ;  /* 0x000000000000791b */ /* 0x003fe20003800000 */
.L_x_3991:
[----:B------:R-:W-:Y:S02]  /*383f0*/  @!P1 IMAD.MOV.U32 R61, RZ, RZ, R25 ;  /* 0x000000ffff3d9224 */ /* 0x000fe400078e0019 */
[----:B------:R-:W-:Y:S02]  /*38400*/  IMAD.MOV.U32 R13, RZ, RZ, R65 ;  /* 0x000000ffff0d7224 */ /* 0x000fe400078e0041 */
[----:B------:R-:W-:-:S07]  /*38410*/  IMAD.MOV.U32 R25, RZ, RZ, R14 ;  /* 0x000000ffff197224 */ /* 0x000fce00078e000e */
[----:B------:R-:W-:Y:S05]  /*38420*/  WARPSYNC.COLLECTIVE R15, `(.L_x_3992) ;  /* 0x000000000f087348 */ /* 0x000fea0003c00000 */
[----:B------:R0:W1:Y:S02]  /*38430*/  SHFL.IDX P6, R14, R13, R12, R11 ;  /* 0x0000000c0d0e7389 */ /* 0x00006400000c000b */
[----:B01----:R-:W-:Y:S01]  /*38440*/  ENDCOLLECTIVE ;  /* 0x000000000000791b */ /* 0x003fe20003800000 */
.L_x_3992:
[----:B------:R-:W-:Y:S02]  /*38450*/  @!P1 IMAD.MOV.U32 R62, RZ, RZ, R26 ;  /* 0x000000ffff3e9224 */ /* 0x000fe400078e001a */
[----:B------:R-:W-:Y:S02]  /*38460*/  IMAD.MOV.U32 R2, RZ, RZ, R60 ;  /* 0x000000ffff027224 */ /* 0x000fe400078e003c */
[----:B------:R-:W-:Y:S02]  /*38470*/  IMAD.MOV.U32 R3, RZ, RZ, R61 ;  /* 0x000000ffff037224 */ /* 0x000fe400078e003d */
[----:B------:R-:W-:Y:S01]  /*38480*/  IMAD.MOV.U32 R13, RZ, RZ, R64 ;  /* 0x000000ffff0d7224 */ /* 0x000fe200078e0040 */
[----:B------:R-:W-:Y:S01]  /*38490*/  PRMT R66, R66, 0x5410, R2 ;  /* 0x0000541042427816 */ /* 0x000fe20000000002 */
[----:B------:R-:W-:-:S07]  /*384a0*/  IMAD.MOV.U32 R26, RZ, RZ, R14 ;  /* 0x000000ffff1a7224 */ /* 0x000fce00078e000e */
[----:B------:R-:W-:Y:S05]  /*384b0*/  WARPSYNC.COLLECTIVE R15, `(.L_x_3993) ;  /* 0x000000000f087348 */ /* 0x000fea0003c00000 */
[----:B------:R0:W1:Y:S02]  /*384c0*/  SHFL.IDX P6, R14, R13, R12, R11 ;  /* 0x0000000c0d0e7389 */ /* 0x00006400000c000b */
[----:B01----:R-:W-:Y:S01]  /*384d0*/  ENDCOLLECTIVE ;  /* 0x000000000000791b */ /* 0x003fe20003800000 */
.L_x_3993:
[----:B------:R-:W-:Y:S02]  /*384e0*/  PRMT R70, R3, 0x7610, R70 ;  /* 0x0000761003467816 */ /* 0x000fe40000000046 */
[----:B------:R-:W-:Y:S01]  /*384f0*/  CS2R R2, SRZ ;  /* 0x0000000000027805 */ /* 0x000fe2000001ff00 */
[----:B------:R-:W-:Y:S02]  /*38500*/  @!P1 IMAD.MOV.U32 R63, RZ, RZ, R27 ;  /* 0x000000ffff3f9224 */ /* 0x000fe400078e001b */
[----:B------:R-:W-:Y:S02]  /*38510*/  @!P1 IMAD.MOV.U32 R2, RZ, RZ, R4 ;  /* 0x000000ffff029224 */ /* 0x000fe400078e0004 */
[----:B------:R-:W-:Y:S02]  /*38520*/  @!P1 IMAD.MOV.U32 R3, RZ, RZ, R5 ;  /* 0x000000ffff039224 */ /* 0x000fe400078e0005 */
[----:B------:R-:W-:Y:S02]  /*38530*/  @!P1 IMAD.MOV.U32 R20, RZ, RZ, R6 ;  /* 0x000000ffff149224 */ /* 0x000fe400078e0006 */
[----:B------:R-:W-:-:S02]  /*38540*/  @!P1 IMAD.MOV.U32 R21, RZ, RZ, R7 ;  /* 0x000000ffff159224 */ /* 0x000fc400078e0007 */
[----:B------:R-:W-:Y:S02]  /*38550*/  IMAD.MOV.U32 R8, RZ, RZ, R62 ;  /* 0x000000ffff087224 */ /* 0x000fe400078e003e */
[----:B------:R-:W-:Y:S02]  /*38560*/  IMAD.MOV.U32 R9, RZ, RZ, R63 ;  /* 0x000000ffff097224 */ /* 0x000fe400078e003f */
[----:B------:R-:W-:Y:S02]  /*38570*/  IMAD.MOV.U32 R4, RZ, RZ, R2 ;  /* 0x000000ffff047224 */ /* 0x000fe400078e0002 */
[----:B------:R-:W-:Y:S02]  /*38580*/  IMAD.MOV.U32 R5, RZ, RZ, R3 ;  /* 0x000000ffff057224 */ /* 0x000fe400078e0003 */
[----:B------:R-:W-:Y:S02]  /*38590*/  IMAD.MOV.U32 R6, RZ, RZ, R20 ;  /* 0x000000ffff067224 */ /* 0x000fe400078e0014 */
[----:B------:R-:W-:Y:S01]  /*385a0*/  IMAD.MOV.U32 R7, RZ, RZ, R21 ;  /* 0x000000ffff077224 */ /* 0x000fe200078e0015 */
[----:B------:R-:W-:-:S02]  /*385b0*/  PRMT R66, R8, 0x7610, R66 ;  /* 0x0000761008427816 */ /* 0x000fc40000000042 */
[----:B------:R-:W-:Y:S02]  /*385c0*/  PRMT R68, R9, 0x7610, R68 ;  /* 0x0000761009447816 */ /* 0x000fe40000000044 */
[----:B------:R-:W-:Y:S02]  /*385d0*/  CS2R R8, SRZ ;  /* 0x0000000000087805 */ /* 0x000fe4000001ff00 */
[----:B------:R-:W-:Y:S02]  /*385e0*/  PRMT R64, R64, 0x5410, R4 ;  /* 0x0000541040407816 */ /* 0x000fe40000000004 */
[----:B------:R-:W-:Y:S02]  /*385f0*/  PRMT R76, R5, 0x7610, R76 ;  /* 0x00007610054c7816 */ /* 0x000fe4000000004c */
[----:B------:R-:W-:Y:S02]  /*38600*/  PRMT R79, R6, 0x7610, R79 ;  /* 0x00007610064f7816 */ /* 0x000fe4000000004f */
[----:B------:R-:W-:Y:S01]  /*38610*/  PRMT R65, R65, 0x5410, R7 ;  /* 0x0000541041417816 */ /* 0x000fe20000000007 */
[----:B------:R-:W-:Y:S06]  /*38620*/  BRA `(.L_x_3994) ;  /* 0xfffffd0800107947 */ /* 0x000fec000383ffff */
.L_x_3673:
[----:B0-----:R0:W1:Y:S02]  /*38630*/  SYNCS.PHASECHK.TRANS64.TRYWAIT P1, [R144+URZ+0x32400], R13 ;  /* 0x0324000d900075a7 */ /* 0x001064000802017f */
[----:B-1----:R-:W-:Y:S05]  /*38640*/  @!P1 NANOSLEEP.SYNCS 0x989680 ;  /* 0x009896800000995d */ /* 0x002fea0003900000 */
[----:B------:R-:W1:Y:S02]  /*38650*/  @!P1 SYNCS.PHASECHK.TRANS64 P1, [R144+URZ+0x32400], R13 ;  /* 0x0324000d900095a7 */ /* 0x000e64000802007f */
[----:B-1----:R-:W-:Y:S05]  /*38660*/  @!P1 BRA `(.L_x_3673) ;  /* 0xfffffffc00f09947 */ /* 0x002fea000383ffff */
[----:B------:R-:W-:Y:S05]  /*38670*/  BRA `(.L_x_3995) ;  /* 0xfffffd08006c7947 */ /* 0x000fea000383ffff */
.L_x_3688:
[----:B0-----:R0:W1:Y:S02]  /*38680*/  SYNCS.PHASECHK.TRANS64.TRYWAIT P0, [R2+URZ], R7 ;  /* 0x00000007020075a7 */ /* 0x001064000800017f */
[----:B-1----:R-:W-:Y:S05]  /*38690*/  @!P0 NANOSLEEP.SYNCS 0x989680 ;  /* 0x009896800000895d */ /* 0x002fea0003900000 */
[----:B------:R-:W1:Y:S02]  /*386a0*/  @!P0 SYNCS.PHASECHK.TRANS64 P0, [R2+URZ], R7 ;  /* 0x00000007020085a7 */ /* 0x000e64000800007f */
[----:B-1----:R-:W-:Y:S05]  /*386b0*/  @!P0 BRA `(.L_x_3688) ;  /* 0xfffffffc00f08947 */ /* 0x002fea000383ffff */
[----:B------:R-:W-:Y:S05]  /*386c0*/  BRA `(.L_x_3687) ;  /* 0xfffffd20002c7947 */ /* 0x000fea000383ffff */
.L_x_3695:
[----:B0-----:R0:W1:Y:S02]  /*386d0*/  SYNCS.PHASECHK.TRANS64.TRYWAIT P0, [R4+URZ], R5 ;  /* 0x00000005040075a7 */ /* 0x001064000800017f */
[----:B-1----:R-:W-:Y:S05]  /*386e0*/  @!P0 NANOSLEEP.SYNCS 0x989680 ;  /* 0x009896800000895d */ /* 0x002fea0003900000 */
[----:B------:R-:W1:Y:S02]  /*386f0*/  @!P0 SYNCS.PHASECHK.TRANS64 P0, [R4+URZ], R5 ;  /* 0x00000005040085a7 */ /* 0x000e64000800007f */
[----:B-1----:R-:W-:Y:S05]  /*38700*/  @!P0 BRA `(.L_x_3695) ;  /* 0xfffffffc00f08947 */ /* 0x002fea000383ffff */
[----:B------:R-:W-:Y:S05]  /*38710*/  BRA `(.L_x_3694) ;  /* 0xfffffd2400507947 */ /* 0x000fea000383ffff */
.L_x_3720:
[----:B-1----:R1:W2:Y:S02]  /*38720*/  SYNCS.PHASECHK.TRANS64.TRYWAIT P1, [R0+URZ], R9 ;  /* 0x00000009000075a7 */ /* 0x0022a4000802017f */
[----:B--2---:R-:W-:Y:S05]  /*38730*/  @!P1 NANOSLEEP.SYNCS 0x989680 ;  /* 0x009896800000995d */ /* 0x004fea0003900000 */
[----:B------:R-:W2:Y:S02]  /*38740*/  @!P1 SYNCS.PHASECHK.TRANS64 P1, [R0+URZ], R9 ;  /* 0x00000009000095a7 */ /* 0x000ea4000802007f */
[----:B--2---:R-:W-:Y:S05]  /*38750*/  @!P1 BRA `(.L_x_3720) ;  /* 0xfffffffc00f09947 */ /* 0x004fea000383ffff */
[----:B------:R-:W-:Y:S05]  /*38760*/  BRA `(.L_x_3719) ;  /* 0xfffffdd400147947 */ /* 0x000fea000383ffff */
.L_x_3727:
[----:B-1----:R1:W2:Y:S02]  /*38770*/  SYNCS.PHASECHK.TRANS64.TRYWAIT P1, [R6+URZ], R7 ;  /* 0x00000007060075a7 */ /* 0x0022a4000802017f */
[----:B--2---:R-:W-:Y:S05]  /*38780*/  @!P1 NANOSLEEP.SYNCS 0x989680 ;  /* 0x009896800000995d */ /* 0x004fea0003900000 */
[----:B------:R-:W2:Y:S02]  /*38790*/  @!P1 SYNCS.PHASECHK.TRANS64 P1, [R6+URZ], R7 ;  /* 0x00000007060095a7 */ /* 0x000ea4000802007f */
[----:B--2---:R-:W-:Y:S05]  /*387a0*/  @!P1 BRA `(.L_x_3727) ;  /* 0xfffffffc00f09947 */ /* 0x004fea000383ffff */
[----:B------:R-:W-:Y:S05]  /*387b0*/  BRA `(.L_x_3726) ;  /* 0xfffffdd800387947 */ /* 0x000fea000383ffff */
.L_x_3738:
[----:B-1----:R1:W2:Y:S02]  /*387c0*/  SYNCS.PHASECHK.TRANS64.TRYWAIT P0, [R6+URZ], R7 ;  /* 0x00000007060075a7 */ /* 0x0022a4000800017f */
[----:B--2---:R-:W-:Y:S05]  /*387d0*/  @!P0 NANOSLEEP.SYNCS 0x989680 ;  /* 0x009896800000895d */ /* 0x004fea0003900000 */
[----:B------:R-:W2:Y:S02]  /*387e0*/  @!P0 SYNCS.PHASECHK.TRANS64 P0, [R6+URZ], R7 ;  /* 0x00000007060085a7 */ /* 0x000ea4000800007f */
[----:B--2---:R-:W-:Y:S05]  /*387f0*/  @!P0 BRA `(.L_x_3738) ;  /* 0xfffffffc00f08947 */ /* 0x004fea000383ffff */
[----:B------:R-:W-:Y:S05]  /*38800*/  BRA `(.L_x_3737) ;  /* 0xfffffe7000a87947 */ /* 0x000fea000383ffff */
.L_x_3745:
[----:B--2---:R2:W3:Y:S02]  /*38810*/  SYNCS.PHASECHK.TRANS64.TRYWAIT P0, [R6+URZ], R7 ;  /* 0x00000007060075a7 */ /* 0x0044e4000800017f */
[----:B---3--:R-:W-:Y:S05]  /*38820*/  @!P0 NANOSLEEP.SYNCS 0x989680 ;  /* 0x009896800000895d */ /* 0x008fea0003900000 */
[----:B------:R-:W3:Y:S02]  /*38830*/  @!P0 SYNCS.PHASECHK.TRANS64 P0, [R6+URZ], R7 ;  /* 0x00000007060085a7 */ /* 0x000ee4000800007f */
[----:B---3--:R-:W-:Y:S05]  /*38840*/  @!P0 BRA `(.L_x_3745) ;  /* 0xfffffffc00f08947 */ /* 0x008fea000383ffff */
[----:B------:R-:W-:Y:S05]  /*38850*/  BRA `(.L_x_3744) ;  /* 0xfffffe7400cc7947 */ /* 0x000fea000383ffff */
.L_x_3772:
[----:B------:R-:W-:Y:S02]  /*38860*/  IMAD.MOV.U32 R13, RZ, RZ, R3 ;  /* 0x000000ffff0d7224 */ /* 0x000fe400078e0003 */
[----:B------:R-:W-:Y:S02]  /*38870*/  IMAD.MOV.U32 R12, RZ, RZ, RZ ;  /* 0x000000ffff0c7224 */ /* 0x000fe400078e00ff */
[----:B------:R-:W-:Y:S02]  /*38880*/  IMAD.MOV.U32 R11, RZ, RZ, 0x181f ;  /* 0x0000181fff0b7424 */ /* 0x000fe400078e00ff */
[----:B------:R-:W-:-:S07]  /*38890*/  IMAD.MOV.U32 R15, RZ, RZ, -0x1 ;  /* 0xffffffffff0f7424 */ /* 0x000fce00078e00ff */
[----:B01----:R-:W-:Y:S05]  /*388a0*/  WARPSYNC.COLLECTIVE R15, `(.L_x_3996) ;  /* 0x000000000f087348 */ /* 0x003fea0003c00000 */
[----:B------:R2:W3:Y:S02]  /*388b0*/  SHFL.IDX P6, R14, R13, R12, R11 ;  /* 0x0000000c0d0e7389 */ /* 0x0004e400000c000b */
[----:B0123--:R-:W-:Y:S01]  /*388c0*/  ENDCOLLECTIVE ;  /* 0x000000000000791b */ /* 0x00ffe20003800000 */
.L_x_3996:
[----:B------:R-:W-:Y:S02]  /*388d0*/  IMAD.MOV.U32 R13, RZ, RZ, R2 ;  /* 0x000000ffff0d7224 */ /* 0x000fe400078e0002 */
[----:B------:R-:W-:-:S07]  /*388e0*/  IMAD.MOV.U32 R0, RZ, RZ, R14 ;  /* 0x000000ffff007224 */ /* 0x000fce00078e000e */
[----:B------:R-:W-:Y:S05]  /*388f0*/  WARPSYNC.COLLECTIVE R15, `(.L_x_3997) ;  /* 0x000000000f087348 */ /* 0x000fea0003c00000 */
[----:B------:R0:W1:Y:S02]  /*38900*/  SHFL.IDX P6, R14, R13, R12, R11 ;  /* 0x0000000c0d0e7389 */ /* 0x00006400000c000b */
[----:B01----:R-:W-:Y:S01]  /*38910*/  ENDCOLLECTIVE ;  /* 0x000000000000791b */ /* 0x003fe20003800000 */
.L_x_3997:
[----:B------:R-:W-:Y:S05]  /*38920*/  BRA `(.L_x_3998) ;  /* 0xffffff5c00607947 */ /* 0x000fea000383ffff */
.L_x_3775:
[----:B------:R-:W-:Y:S01]  /*38930*/  BSSY B1, `(.L_x_3999) ;  /* 0x0000008000017945 */ /* 0x000fe20003800000 */
[----:B------:R-:W-:Y:S02]  /*38940*/  IMAD.MOV.U32 R13, RZ, RZ, R3 ;  /* 0x000000ffff0d7224 */ /* 0x000fe400078e0003 */
[----:B------:R-:W-:Y:S02]  /*38950*/  IMAD.MOV.U32 R12, RZ, RZ, 0x1 ;  /* 0x00000001ff0c7424 */ /* 0x000fe400078e00ff */
[----:B---3--:R-:W-:Y:S02]  /*38960*/  IMAD.MOV.U32 R11, RZ, RZ, 0x181f ;  /* 0x0000181fff0b7424 */ /* 0x008fe400078e00ff */
[----:B------:R-:W-:-:S07]  /*38970*/  IMAD.MOV.U32 R15, RZ, RZ, -0x1 ;  /* 0xffffffffff0f7424 */ /* 0x000fce00078e00ff */
[----:B012-4-:R-:W-:Y:S05]  /*38980*/  WARPSYNC.COLLECTIVE R15, `(.L_x_4000) ;  /* 0x000000000f087348 */ /* 0x017fea0003c00000 */
[----:B----4-:R3:W4:Y:S02]  /*38990*/  SHFL.IDX P6, R14, R13, R12, R11 ;  /* 0x0000000c0d0e7389 */ /* 0x01072400000c000b */
[----:B01234-:R-:W-:Y:S01]  /*389a0*/  ENDCOLLECTIVE ;  /* 0x000000000000791b */ /* 0x01ffe20003800000 */
.L_x_4000:
[----:B------:R-:W-:Y:S05]  /*389b0*/  BSYNC B1 ;  /* 0x0000000000017941 */ /* 0x000fea0003800000 */
.L_x_3999:
        /* <DEDUP_REMOVED lines=8> */
.L_x_4001:
[----:B------:R-:W-:Y:S05]  /*38a40*/  BRA `(.L_x_4002) ;  /* 0xffffff5c00847947 */ /* 0x000fea000383ffff */
.L_x_3778:
[----:B------:R-:W-:Y:S01]  /*38a50*/  BSSY B1, `(.L_x_4003) ;  /* 0x0000008000017945 */ /* 0x000fe20003800000 */
[----:B------:R-:W-:Y:S02]  /*38a60*/  IMAD.MOV.U32 R13, RZ, RZ, R3 ;  /* 0x000000ffff0d7224 */ /* 0x000fe400078e0003 */
[----:B------:R-:W-:Y:S02]  /*38a70*/  IMAD.MOV.U32 R12, RZ, RZ, 0x2 ;  /* 0x00000002ff0c7424 */ /* 0x000fe400078e00ff */
[----:B0-----:R-:W-:Y:S02]  /*38a80*/  IMAD.MOV.U32 R11, RZ, RZ, 0x181f ;  /* 0x0000181fff0b7424 */ /* 0x001fe400078e00ff */
[----:B------:R-:W-:-:S07]  /*38a90*/  IMAD.MOV.U32 R15, RZ, RZ, -0x1 ;  /* 0xffffffffff0f7424 */ /* 0x000fce00078e00ff */
[----:B-1234-:R-:W-:Y:S05]  /*38aa0*/  WARPSYNC.COLLECTIVE R15, `(.L_x_4004) ;  /* 0x000000000f087348 */ /* 0x01efea0003c00000 */
[----:B----4-:R0:W4:Y:S02]  /*38ab0*/  SHFL.IDX P6, R14, R13, R12, R11 ;  /* 0x0000000c0d0e7389 */ /* 0x01012400000c000b */
[----:B01234-:R-:W-:Y:S01]  /*38ac0*/  ENDCOLLECTIVE ;  /* 0x000000000000791b */ /* 0x01ffe20003800000 */
.L_x_4004:
[----:B------:R-:W-:Y:S05]  /*38ad0*/  BSYNC B1 ;  /* 0x0000000000017941 */ /* 0x000fea0003800000 */
.L_x_4003:
        /* <DEDUP_REMOVED lines=8> */
.L_x_4005:
[----:B------:R-:W-:Y:S05]  /*38b60*/  BRA `(.L_x_4006) ;  /* 0xffffff5c00a47947 */ /* 0x000fea000383ffff */
.L_x_3781:
[----:B------:R-:W-:Y:S01]  /*38b70*/  BSSY B1, `(.L_x_4007) ;  /* 0x0000008000017945 */ /* 0x000fe20003800000 */
[----:B------:R-:W-:Y:S02]  /*38b80*/  IMAD.MOV.U32 R13, RZ, RZ, R3 ;  /* 0x000000ffff0d7224 */ /* 0x000fe400078e0003 */
[----:B------:R-:W-:Y:S02]  /*38b90*/  IMAD.MOV.U32 R12, RZ, RZ, 0x3 ;  /* 0x00000003ff0c7424 */ /* 0x000fe400078e00ff */
[----:B0-----:R-:W-:Y:S02]  /*38ba0*/  IMAD.MOV.U32 R11, RZ, RZ, 0x181f ;  /* 0x0000181fff0b7424 */ /* 0x001fe400078e00ff */
[----:B------:R-:W-:-:S07]  /*38bb0*/  IMAD.MOV.U32 R15, RZ, RZ, -0x1 ;  /* 0xffffffffff0f7424 */ /* 0x000fce00078e00ff */
[----:B-1234-:R-:W-:Y:S05]  /*38bc0*/  WARPSYNC.COLLECTIVE R15, `(.L_x_4008) ;  /* 0x000000000f087348 */ /* 0x01efea0003c00000 */
[----:B------:R0:W0:Y:S02]  /*38bd0*/  SHFL.IDX P6, R14, R13, R12, R11 ;  /* 0x0000000c0d0e7389 */ /* 0x00002400000c000b */
[----:B01234-:R-:W-:Y:S01]  /*38be0*/  ENDCOLLECTIVE ;  /* 0x000000000000791b */ /* 0x01ffe20003800000 */
.L_x_4008:
[----:B------:R-:W-:Y:S05]  /*38bf0*/  BSYNC B1 ;  /* 0x0000000000017941 */ /* 0x000fea0003800000 */
.L_x_4007:
        /* <DEDUP_REMOVED lines=8> */
.L_x_4009:
[----:B------:R-:W-:Y:S05]  /*38c80*/  BRA `(.L_x_4010) ;  /* 0xffffff5c00c47947 */ /* 0x000fea000383ffff */
.L_x_3806:
        /* <DEDUP_REMOVED lines=11> */
.L_x_4012:
[----:B------:R-:W-:Y:S05]  /*38d40*/  BSYNC B1 ;  /* 0x0000000000017941 */ /* 0x000fea0003800000 */
.L_x_4011:
[----:B------:R-:W-:Y:S05]  /*38d50*/  BRA `(.L_x_4013) ;  /* 0xffffff7800007947 */ /* 0x000fea000383ffff */
.L_x_3808:
[----:B------:R-:W-:Y:S01]  /*38d60*/  BSSY B1, `(.L_x_4014) ;  /* 0x0000006000017945 */ /* 0x000fe20003800000 */
[----:B------:R-:W-:-:S07]  /*38d70*/  IMAD.MOV.U32 R15, RZ, RZ, -0x1 ;  /* 0xffffffffff0f7424 */ /* 0x000fce00078e00ff */
[----:B01----:R-:W-:Y:S05]  /*38d80*/  WARPSYNC.COLLECTIVE R15, `(.L_x_4015) ;  /* 0x000000000f0c7348 */ /* 0x003fea0003c00000 */
[----:B------:R-:W-:Y:S02]  /*38d90*/  ELECT P6, UR62, PT ;  /* 0x00000000003e782f */ /* 0x000fe400038c0000 */
[----:B------:R-:W-:Y:S01]  /*38da0*/  MOV R14, UR62 ;  /* 0x0000003e000e7c02 */ /* 0x000fe20008000f00 */
[----:B01----:R-:W-:Y:S10]  /*38db0*/  ENDCOLLECTIVE ;  /* 0x000000000000791b */ /* 0x003ff40003800000 */
.L_x_4015:
[----:B------:R-:W-:Y:S05]  /*38dc0*/  BSYNC B1 ;  /* 0x0000000000017941 */ /* 0x000fea0003800000 */
.L_x_4014:
[----:B------:R-:W-:Y:S05]  /*38dd0*/  BRA `(.L_x_3807) ;  /* 0xffffff7400f87947 */ /* 0x000fea000383ffff */
.L_x_3810:
[----:B-1----:R-:W2:Y:S02]  /*38de0*/  LDL R5, [R1+0x470] ;  /* 0x0004700001057983 */ /* 0x002ea40000100800 */
[----:B--2---:R1:W2:Y:S02]  /*38df0*/  SYNCS.PHASECHK.TRANS64.TRYWAIT P0, [R5+URZ+0x32420], R4 ;  /* 0x03242004050075a7 */ /* 0x0042a4000800017f */
[----:B--2---:R-:W-:Y:S05]  /*38e00*/  @!P0 NANOSLEEP.SYNCS 0x989680 ;  /* 0x009896800000895d */ /* 0x004fea0003900000 */
[----:B------:R-:W2:Y:S02]  /*38e10*/  @!P0 SYNCS.PHASECHK.TRANS64 P0, [R5+URZ+0x32420], R4 ;  /* 0x03242004050085a7 */ /* 0x000ea4000800007f */
[----:B--2---:R-:W-:Y:S05]  /*38e20*/  @!P0 BRA `(.L_x_3810) ;  /* 0xfffffffc00ec8947 */ /* 0x004fea000383ffff */
[----:B------:R-:W-:Y:S05]  /*38e30*/  BRA `(.L_x_4016) ;  /* 0xffffff7800087947 */ /* 0x000fea000383ffff */
.L_x_3814:
[----:B-1----:R1:W2:Y:S02]  /*38e40*/  SYNCS.PHASECHK.TRANS64.TRYWAIT P0, [R4+URZ+0x324a0], R9 ;  /* 0x0324a009040075a7 */ /* 0x0022a4000800017f */
[----:B--2---:R-:W-:Y:S05]  /*38e50*/  @!P0 NANOSLEEP.SYNCS 0x989680 ;  /* 0x009896800000895d */ /* 0x004fea0003900000 */
[----:B------:R-:W2:Y:S02]  /*38e60*/  @!P0 SYNCS.PHASECHK.TRANS64 P0, [R4+URZ+0x324a0], R9 ;  /* 0x0324a009040085a7 */ /* 0x000ea4000800007f */
[----:B--2---:R-:W-:Y:S05]  /*38e70*/  @!P0 BRA `(.L_x_3814) ;  /* 0xfffffffc00f08947 */ /* 0x004fea000383ffff */
[----:B------:R-:W-:Y:S05]  /*38e80*/  BRA `(.L_x_4017) ;  /* 0xffffff7800307947 */ /* 0x000fea000383ffff */
.L_x_3819:
[----:B--2---:R2:W3:Y:S02]  /*38e90*/  SYNCS.PHASECHK.TRANS64.TRYWAIT P0, [R4+URZ+0x324c0], R9 ;  /* 0x0324c009040075a7 */ /* 0x0044e4000800017f */
[----:B---3--:R-:W-:Y:S05]  /*38ea0*/  @!P0 NANOSLEEP.SYNCS 0x989680 ;  /* 0x009896800000895d */ /* 0x008fea0003900000 */
[----:B------:R-:W3:Y:S02]  /*38eb0*/  @!P0 SYNCS.PHASECHK.TRANS64 P0, [R4+URZ+0x324c0], R9 ;  /* 0x0324c009040085a7 */ /* 0x000ee4000800007f */
[----:B---3--:R-:W-:Y:S05]  /*38ec0*/  @!P0 BRA `(.L_x_3819) ;  /* 0xfffffffc00f08947 */ /* 0x008fea000383ffff */
[----:B------:R-:W-:Y:S05]  /*38ed0*/  BRA `(.L_x_4018) ;  /* 0xffffff7800b47947 */ /* 0x000fea000383ffff */
.L_x_3829:
[----:B-1----:R1:W2:Y:S02]  /*38ee0*/  SYNCS.PHASECHK.TRANS64.TRYWAIT P1, [R5+URZ+0x324a0], R6 ;  /* 0x0324a006050075a7 */ /* 0x0022a4000802017f */
[----:B--2---:R-:W-:Y:S05]  /*38ef0*/  @!P1 NANOSLEEP.SYNCS 0x989680 ;  /* 0x009896800000995d */ /* 0x004fea0003900000 */
[----:B------:R-:W2:Y:S02]  /*38f00*/  @!P1 SYNCS.PHASECHK.TRANS64 P1, [R5+URZ+0x324a0], R6 ;  /* 0x0324a006050095a7 */ /* 0x000ea4000802007f */
[----:B--2---:R-:W-:Y:S05]  /*38f10*/  @!P1 BRA `(.L_x_3829) ;  /* 0xfffffffc00f09947 */ /* 0x004fea000383ffff */
[----:B------:R-:W-:Y:S05]  /*38f20*/  BRA `(.L_x_4019) ;  /* 0xffffff80004c7947 */ /* 0x000fea000383ffff */
.L_x_3834:
[----:B--2---:R2:W3:Y:S02]  /*38f30*/  SYNCS.PHASECHK.TRANS64.TRYWAIT P1, [R5+URZ+0x324c0], R6 ;  /* 0x0324c006050075a7 */ /* 0x0044e4000802017f */
[----:B---3--:R-:W-:Y:S05]  /*38f40*/  @!P1 NANOSLEEP.SYNCS 0x989680 ;  /* 0x009896800000995d */ /* 0x008fea0003900000 */
[----:B------:R-:W3:Y:S02]  /*38f50*/  @!P1 SYNCS.PHASECHK.TRANS64 P1, [R5+URZ+0x324c0], R6 ;  /* 0x0324c006050095a7 */ /* 0x000ee4000802007f */
[----:B---3--:R-:W-:Y:S05]  /*38f60*/  @!P1 BRA `(.L_x_3834) ;  /* 0xfffffffc00f09947 */ /* 0x008fea000383ffff */
[----:B------:R-:W-:Y:S05]  /*38f70*/  BRA `(.L_x_4020) ;  /* 0xffffff8000cc7947 */ /* 0x000fea000383ffff */
.L_x_3858:
[----:B------:R-:W3:Y:S01]  /*38f80*/  S2R R4, SR_TID.X ;  /* 0x0000000000047919 */ /* 0x000ee20000002100 */
[----:B------:R-:W-:Y:S01]  /*38f90*/  BSSY B0, `(.L_x_4021) ;  /* 0x000000a000007945 */ /* 0x000fe20003800000 */
[----:B------:R-:W-:Y:S02]  /*38fa0*/  IMAD.MOV.U32 R12, RZ, RZ, RZ ;  /* 0x000000ffff0c7224 */ /* 0x000fe400078e00ff */
[----:B0-----:R-:W-:Y:S02]  /*38fb0*/  IMAD.MOV.U32 R11, RZ, RZ, 0x1f ;  /* 0x0000001fff0b7424 */ /* 0x001fe400078e00ff */
[----:B------:R-:W-:Y:S01]  /*38fc0*/  IMAD.MOV.U32 R15, RZ, RZ, -0x1 ;  /* 0xffffffffff0f7424 */ /* 0x000fe200078e00ff */
[----:B---3--:R-:W-:-:S04]  /*38fd0*/  SHF.R.U32.HI R4, RZ, 0x5, R4 ;  /* 0x00000005ff047819 */ /* 0x008fc80000011604 */
[----:B------:R-:W-:-:S05]  /*38fe0*/  LOP3.LUT R4, R4, 0x3, RZ, 0xc0, !PT ;  /* 0x0000000304047812 */ /* 0x000fca00078ec0ff */
[----:B------:R-:W-:-:S07]  /*38ff0*/  IMAD.MOV.U32 R13, RZ, RZ, R4 ;  /* 0x000000ffff0d7224 */ /* 0x000fce00078e0004 */
[----:B-12---:R-:W-:Y:S05]  /*39000*/  WARPSYNC.COLLECTIVE R15, `(.L_x_4022) ;  /* 0x000000000f087348 */ /* 0x006fea0003c00000 */
[----:B------:R0:W3:Y:S02]  /*39010*/  SHFL.IDX P6, R14, R13, R12, R11 ;  /* 0x0000000c0d0e7389 */ /* 0x0000e400000c000b */
[----:B0123--:R-:W-:Y:S01]  /*39020*/  ENDCOLLECTIVE ;  /* 0x000000000000791b */ /* 0x00ffe20003800000 */
.L_x_4022:
[----:B------:R-:W-:Y:S05]  /*39030*/  BSYNC B0 ;  /* 0x0000000000007941 */ /* 0x000fea0003800000 */
.L_x_4021:
[----:B------:R-:W-:Y:S05]  /*39040*/  BRA `(.L_x_4023) ;  /* 0xffffff9000b87947 */ /* 0x000fea000383ffff */
.L_x_3860:
[----:B------:R-:W-:Y:S01]  /*39050*/  BSSY B0, `(.L_x_4024) ;  /* 0x0000006000007945 */ /* 0x000fe20003800000 */
[----:B------:R-:W-:-:S07]  /*39060*/  IMAD.MOV.U32 R15, RZ, RZ, -0x1 ;  /* 0xffffffffff0f7424 */ /* 0x000fce00078e00ff */
[----:B012-4-:R-:W-:Y:S05]  /*39070*/  WARPSYNC.COLLECTIVE R15, `(.L_x_4025) ;  /* 0x000000000f0c7348 */ /* 0x017fea0003c00000 */
[----:B------:R-:W-:Y:S02]  /*39080*/  ELECT P6, UR62, PT ;  /* 0x00000000003e782f */ /* 0x000fe400038c0000 */
[----:B------:R-:W-:Y:S01]  /*39090*/  MOV R14, UR62 ;  /* 0x0000003e000e7c02 */ /* 0x000fe20008000f00 */
[----:B012-4-:R-:W-:Y:S10]  /*390a0*/  ENDCOLLECTIVE ;  /* 0x000000000000791b */ /* 0x017ff40003800000 */
.L_x_4025:
[----:B------:R-:W-:Y:S05]  /*390b0*/  BSYNC B0 ;  /* 0x0000000000007941 */ /* 0x000fea0003800000 */
.L_x_4024:
[----:B------:R-:W-:Y:S05]  /*390c0*/  BRA `(.L_x_4026) ;  /* 0xffffff9000c47947 */ /* 0x000fea000383ffff */
.L_x_3862:
[----:B--2---:R2:W3:Y:S02]  /*390d0*/  SYNCS.PHASECHK.TRANS64.TRYWAIT P0, [R0+URZ+0x32440], R2 ;  /* 0x03244002000075a7 */ /* 0x0044e4000800017f */
[----:B---3--:R-:W-:Y:S05]  /*390e0*/  @!P0 NANOSLEEP.SYNCS 0x989680 ;  /* 0x009896800000895d */ /* 0x008fea0003900000 */
[----:B------:R-:W3:Y:S02]  /*390f0*/  @!P0 SYNCS.PHASECHK.TRANS64 P0, [R0+URZ+0x32440], R2 ;  /* 0x03244002000085a7 */ /* 0x000ee4000800007f */
[----:B---3--:R-:W-:Y:S05]  /*39100*/  @!P0 BRA `(.L_x_3862) ;  /* 0xfffffffc00f08947 */ /* 0x008fea000383ffff */
[----:B------:R-:W-:Y:S05]  /*39110*/  BRA `(.L_x_4027) ;  /* 0xffffff94002c7947 */ /* 0x000fea000383ffff */
.L_x_3866:
        /* <DEDUP_REMOVED lines=10> */
.L_x_4028:
[----:B------:R0:W-:Y:S01]  /*391c0*/  STL [R1+0x498], R8 ;  /* 0x0004980801007387 */ /* 0x0001e20000100800 */
[----:B------:R-:W-:Y:S02]  /*391d0*/  IMAD.MOV.U32 R13, RZ, RZ, R3 ;  /* 0x000000ffff0d7224 */ /* 0x000fe400078e0003 */
[----:B------:R-:W-:-:S07]  /*391e0*/  IMAD.MOV.U32 R4, RZ, RZ, R14 ;  /* 0x000000ffff047224 */ /* 0x000fce00078e000e */
[----:B0-----:R-:W-:Y:S05]  /*391f0*/  WARPSYNC.COLLECTIVE R15, `(.L_x_4029) ;  /* 0x000000000f087348 */ /* 0x001fea0003c00000 */
[----:B------:R1:W2:Y:S02]  /*39200*/  SHFL.IDX P6, R14, R13, R12, R11 ;  /* 0x0000000c0d0e7389 */ /* 0x0002a400000c000b */
[----:B012---:R-:W-:Y:S01]  /*39210*/  ENDCOLLECTIVE ;  /* 0x000000000000791b */ /* 0x007fe20003800000 */
.L_x_4029:
[----:B------:R-:W-:Y:S02]  /*39220*/  IMAD.MOV.U32 R13, RZ, RZ, R2 ;  /* 0x000000ffff0d7224 */ /* 0x000fe400078e0002 */
[----:B------:R-:W-:Y:S02]  /*39230*/  IMAD.MOV.U32 R12, RZ, RZ, 0x1 ;  /* 0x00000001ff0c7424 */ /* 0x000fe400078e00ff */
[----:B------:R-:W-:-:S07]  /*39240*/  IMAD.MOV.U32 R5, RZ, RZ, R14 ;  /* 0x000000ffff057224 */ /* 0x000fce00078e000e */
[----:B------:R-:W-:Y:S05]  /*39250*/  WARPSYNC.COLLECTIVE R15, `(.L_x_4030) ;  /* 0x000000000f087348 */ /* 0x000fea0003c00000 */
[----:B------:R0:W1:Y:S02]  /*39260*/  SHFL.IDX P6, R14, R13, R12, R11 ;  /* 0x0000000c0d0e7389 */ /* 0x00006400000c000b */
[----:B01----:R-:W-:Y:S01]  /*39270*/  ENDCOLLECTIVE ;  /* 0x000000000000791b */ /* 0x003fe20003800000 */
.L_x_4030:
[----:B------:R-:W-:Y:S02]  /*39280*/  IMAD.MOV.U32 R13, RZ, RZ, R3 ;  /* 0x000000ffff0d7224 */ /* 0x000fe400078e0003 */
[----:B------:R-:W-:Y:S02]  /*39290*/  IMAD R0, R0, R7, RZ ;  /* 0x0000000700007224 */ /* 0x000fe400078e02ff */
[----:B------:R-:W-:-:S07]  /*392a0*/  IMAD.MOV.U32 R7, RZ, RZ, R14 ;  /* 0x000000ffff077224 */ /* 0x000fce00078e000e */
[----:B------:R-:W-:Y:S05]  /*392b0*/  WARPSYNC.COLLECTIVE R15, `(.L_x_4031) ;  /* 0x000000000f087348 */ /* 0x000fea0003c00000 */
[----:B------:R0:W1:Y:S02]  /*392c0*/  SHFL.IDX P6, R14, R13, R12, R11 ;  /* 0x0000000c0d0e7389 */ /* 0x00006400000c000b */
[----:B01----:R-:W-:Y:S01]  /*392d0*/  ENDCOLLECTIVE ;  /* 0x000000000000791b */ /* 0x003fe20003800000 */
.L_x_4031:
        /* <DEDUP_REMOVED lines=10> */
.L_x_4032:
        /* <DEDUP_REMOVED lines=15> */
.L_x_4033:
        /* <DEDUP_REMOVED lines=19> */
.L_x_4034:
        /* <DEDUP_REMOVED lines=10> */
.L_x_4035:
        /* <DEDUP_REMOVED lines=13> */
.L_x_4036:
        /* <DEDUP_REMOVED lines=10> */
.L_x_4037:
        /* <DEDUP_REMOVED lines=13> */
.L_x_4038:
        /* <DEDUP_REMOVED lines=10> */
.L_x_4039:
        /* <DEDUP_REMOVED lines=13> */
.L_x_4040:
        /* <DEDUP_REMOVED lines=10> */
.L_x_4041:
        /* <DEDUP_REMOVED lines=11> */
.L_x_4042:
        /* <DEDUP_REMOVED lines=14> */
.L_x_4043:
[----:B------:R-:W-:Y:S01]  /*39c20*/  IMAD.MOV.U32 R3, RZ, RZ, R14 ;  /* 0x000000ffff037224 */ /* 0x000fe200078e000e */
[----:B------:R-:W-:Y:S06]  /*39c30*/  BRA `(.L_x_4044) ;  /* 0xffffff9400d07947 */ /* 0x000fec000383ffff */
.L_x_3870:
        /* <DEDUP_REMOVED lines=36> */
.L_x_4046:
[----:B------:R-:W-:Y:S05]  /*39e80*/  BSYNC B0 ;  /* 0x0000000000007941 */ /* 0x000fea0003800000 */
.L_x_4045:
        /* <DEDUP_REMOVED lines=10> */
.L_x_4047:
        /* <DEDUP_REMOVED lines=16> */
.L_x_4048:
        /* <DEDUP_REMOVED lines=15> */
.L_x_4049:
        /* <DEDUP_REMOVED lines=9> */
.L_x_4050:
        /* <DEDUP_REMOVED lines=15> */
.L_x_4051:
        /* <DEDUP_REMOVED lines=9> */
.L_x_4052:
        /* <DEDUP_REMOVED lines=15> */
.L_x_4053:
        /* <DEDUP_REMOVED lines=9> */
.L_x_4054:
        /* <DEDUP_REMOVED lines=15> */
.L_x_4055:
        /* <DEDUP_REMOVED lines=9> */
.L_x_4056:
        /* <DEDUP_REMOVED lines=14> */
.L_x_4057:
        /* <DEDUP_REMOVED lines=19> */
.L_x_4058:
[----:B------:R-:W-:Y:S02]  /*3a840*/  IMAD.MOV.U32 R13, RZ, RZ, R2 ;  /* 0x000000ffff0d7224 */ /* 0x000fe400078e0002 */
[----:B------:R-:W-:-:S07]  /*3a850*/  IMAD.MOV.U32 R6, RZ, RZ, R14 ;  /* 0x000000ffff067224 */ /* 0x000fce00078e000e */
[----:B------:R-:W-:Y:S05]  /*3a860*/  WARPSYNC.COLLECTIVE R15, `(.L_x_4059) ;  /* 0x000000000f087348 */ /* 0x000fea0003c00000 */
[----:B------:R0:W1:Y:S02]  /*3a870*/  SHFL.IDX P6, R14, R13, R12, R11 ;  /* 0x0000000c0d0e7389 */ /* 0x00006400000c000b */
[----:B01----:R-:W-:Y:S01]  /*3a880*/  ENDCOLLECTIVE ;  /* 0x000000000000791b */ /* 0x003fe20003800000 */
.L_x_4059:
[----:B------:R-:W-:Y:S02]  /*3a890*/  IMAD.MOV.U32 R13, RZ, RZ, R0 ;  /* 0x000000ffff0d7224 */ /* 0x000fe400078e0000 */
[----:B------:R-:W-:Y:S02]  /*3a8a0*/  IMAD.MOV.U32 R12, RZ, RZ, 0x7 ;  /* 0x00000007ff0c7424 */ /* 0x000fe400078e00ff */
[----:B------:R-:W-:-:S07]  /*3a8b0*/  IMAD.MOV.U32 R4, RZ, RZ, R14 ;  /* 0x000000ffff047224 */ /* 0x000fce00078e000e */
[----:B------:R-:W-:Y:S05]  /*3a8c0*/  WARPSYNC.COLLECTIVE R15, `(.L_x_4060) ;  /* 0x000000000f087348 */ /* 0x000fea0003c00000 */
[----:B------:R0:W1:Y:S02]  /*3a8d0*/  SHFL.IDX P6, R14, R13, R12, R11 ;  /* 0x0000000c0d0e7389 */ /* 0x00006400000c000b */
[----:B01----:R-:W-:Y:S01]  /*3a8e0*/  ENDCOLLECTIVE ;  /* 0x000000000000791b */ /* 0x003fe20003800000 */
.L_x_4060:
        /* <DEDUP_REMOVED lines=10> */
.L_x_4061:
        /* <DEDUP_REMOVED lines=9> */
.L_x_3875:
[----:B0-----:R-:W4:Y:S02]  /*3aa20*/  LDL R2, [R1+0x470] ;  /* 0x0004700001027983 */ /* 0x001f240000100800 */
[----:B----4-:R0:W4:Y:S02]  /*3aa30*/  SYNCS.PHASECHK.TRANS64.TRYWAIT P0, [R2+URZ+0x32420], R0 ;  /* 0x03242000020075a7 */ /* 0x010124000800017f */
[----:B----4-:R-:W-:Y:S05]  /*3aa40*/  @!P0 NANOSLEEP.SYNCS 0x989680 ;  /* 0x009896800000895d */ /* 0x010fea0003900000 */
[----:B------:R-:W4:Y:S02]  /*3aa50*/  @!P0 SYNCS.PHASECHK.TRANS64 P0, [R2+URZ+0x32420], R0 ;  /* 0x03242000020085a7 */ /* 0x000f24000800007f */
[----:B----4-:R-:W-:Y:S05]  /*3aa60*/  @!P0 BRA `(.L_x_3875) ;  /* 0xfffffffc00ec8947 */ /* 0x010fea000383ffff */
[----:B------:R-:W-:Y:S05]  /*3aa70*/  BRA `(.L_x_4063) ;  /* 0xffffff9800087947 */ /* 0x000fea000383ffff */
.L_x_3879:
[----:B0-----:R0:W1:Y:S02]  /*3aa80*/  SYNCS.PHASECHK.TRANS64.TRYWAIT P0, [R2+URZ+0x32460], R0 ;  /* 0x03246000020075a7 */ /* 0x001064000800017f */
[----:B-1----:R-:W-:Y:S05]  /*3aa90*/  @!P0 NANOSLEEP.SYNCS 0x989680 ;  /* 0x009896800000895d */ /* 0x002fea0003900000 */
[----:B------:R-:W1:Y:S02]  /*3aaa0*/  @!P0 SYNCS.PHASECHK.TRANS64 P0, [R2+URZ+0x32460], R0 ;  /* 0x03246000020085a7 */ /* 0x000e64000800007f */
[----:B-1----:R-:W-:Y:S05]  /*3aab0*/  @!P0 BRA `(.L_x_3879) ;  /* 0xfffffffc00f08947 */ /* 0x002fea000383ffff */
[----:B------:R-:W-:Y:S05]  /*3aac0*/  BRA `(.L_x_4064) ;  /* 0xffffff9800387947 */ /* 0x000fea000383ffff */
.L_x_3894:
[----:B0-----:R0:W1:Y:S02]  /*3aad0*/  SYNCS.PHASECHK.TRANS64.TRYWAIT P0, [R2+URZ+0x32440], R5 ;  /* 0x03244005020075a7 */ /* 0x001064000800017f */
[----:B-1----:R-:W-:Y:S05]  /*3aae0*/  @!P0 NANOSLEEP.SYNCS 0x989680 ;  /* 0x009896800000895d */ /* 0x002fea0003900000 */
[----:B------:R-:W1:Y:S02]  /*3aaf0*/  @!P0 SYNCS.PHASECHK.TRANS64 P0, [R2+URZ+0x32440], R5 ;  /* 0x03244005020085a7 */ /* 0x000e64000800007f */
[----:B-1----:R-:W-:Y:S05]  /*3ab00*/  @!P0 BRA `(.L_x_3894) ;  /* 0xfffffffc00f08947 */ /* 0x002fea000383ffff */
[----:B------:R-:W-:Y:S05]  /*3ab10*/  BRA `(.L_x_4065) ;  /* 0xffffffa000547947 */ /* 0x000fea000383ffff */
.L_x_3899:
[----:B-1----:R1:W2:Y:S02]  /*3ab20*/  SYNCS.PHASECHK.TRANS64.TRYWAIT P0, [R2+URZ+0x32460], R5 ;  /* 0x03246005020075a7 */ /* 0x0022a4000800017f */
[----:B--2---:R-:W-:Y:S05]  /*3ab30*/  @!P0 NANOSLEEP.SYNCS 0x989680 ;  /* 0x009896800000895d */ /* 0x004fea0003900000 */
[----:B------:R-:W2:Y:S02]  /*3ab40*/  @!P0 SYNCS.PHASECHK.TRANS64 P0, [R2+URZ+0x32460], R5 ;  /* 0x03246005020085a7 */ /* 0x000ea4000800007f */
[----:B--2---:R-:W-:Y:S05]  /*3ab50*/  @!P0 BRA `(.L_x_3899) ;  /* 0xfffffffc00f08947 */ /* 0x004fea000383ffff */
[----:B------:R-:W-:Y:S05]  /*3ab60*/  BRA `(.L_x_4066) ;  /* 0xffffffa000d87947 */ /* 0x000fea000383ffff */
.L_x_3910:
[----:B0-----:R0:W1:Y:S02]  /*3ab70*/  SYNCS.PHASECHK.TRANS64.TRYWAIT P0, [R3+URZ+0x32440], R2 ;  /* 0x03244002030075a7 */ /* 0x001064000800017f */
[----:B-1----:R-:W-:Y:S05]  /*3ab80*/  @!P0 NANOSLEEP.SYNCS 0x989680 ;  /* 0x009896800000895d */ /* 0x002fea0003900000 */
[----:B------:R-:W1:Y:S02]  /*3ab90*/  @!P0 SYNCS.PHASECHK.TRANS64 P0, [R3+URZ+0x32440], R2 ;  /* 0x03244002030085a7 */ /* 0x000e64000800007f */
[----:B-1----:R-:W-:Y:S05]  /*3aba0*/  @!P0 BRA `(.L_x_3910) ;  /* 0xfffffffc00f08947 */ /* 0x002fea000383ffff */
[----:B------:R-:W-:Y:S05]  /*3abb0*/  BRA `(.L_x_4067) ;  /* 0xffffffa800d87947 */ /* 0x000fea000383ffff */
.L_x_3915:
[----:B-1----:R1:W2:Y:S02]  /*3abc0*/  SYNCS.PHASECHK.TRANS64.TRYWAIT P0, [R3+URZ+0x32460], R2 ;  /* 0x03246002030075a7 */ /* 0x0022a4000800017f */
[----:B--2---:R-:W-:Y:S05]  /*3abd0*/  @!P0 NANOSLEEP.SYNCS 0x989680 ;  /* 0x009896800000895d */ /* 0x004fea0003900000 */
[----:B------:R-:W2:Y:S02]  /*3abe0*/  @!P0 SYNCS.PHASECHK.TRANS64 P0, [R3+URZ+0x32460], R2 ;  /* 0x03246002030085a7 */ /* 0x000ea4000800007f */
[----:B--2---:R-:W-:Y:S05]  /*3abf0*/  @!P0 BRA `(.L_x_3915) ;  /* 0xfffffffc00f08947 */ /* 0x004fea000383ffff */
[----:B------:R-:W-:Y:S05]  /*3ac00*/  BRA `(.L_x_4068) ;  /* 0xffffffac00587947 */ /* 0x000fea000383ffff */
.L_x_3926:
[----:B0-----:R0:W1:Y:S02]  /*3ac10*/  SYNCS.PHASECHK.TRANS64.TRYWAIT P0, [R3+URZ+0x32440], R2 ;  /* 0x03244002030075a7 */ /* 0x001064000800017f */
[----:B-1----:R-:W-:Y:S05]  /*3ac20*/  @!P0 NANOSLEEP.SYNCS 0x989680 ;  /* 0x009896800000895d */ /* 0x002fea0003900000 */
[----:B------:R-:W1:Y:S02]  /*3ac30*/  @!P0 SYNCS.PHASECHK.TRANS64 P0, [R3+URZ+0x32440], R2 ;  /* 0x03244002030085a7 */ /* 0x000e64000800007f */
[----:B-1----:R-:W-:Y:S05]  /*3ac40*/  @!P0 BRA `(.L_x_3926) ;  /* 0xfffffffc00f08947 */ /* 0x002fea000383ffff */
[----:B------:R-:W-:Y:S05]  /*3ac50*/  BRA `(.L_x_4069) ;  /* 0xffffffb400347947 */ /* 0x000fea000383ffff */
.L_x_3931:
[----:B-1----:R1:W2:Y:S02]  /*3ac60*/  SYNCS.PHASECHK.TRANS64.TRYWAIT P0, [R3+URZ+0x32460], R2 ;  /* 0x03246002030075a7 */ /* 0x0022a4000800017f */
[----:B--2---:R-:W-:Y:S05]  /*3ac70*/  @!P0 NANOSLEEP.SYNCS 0x989680 ;  /* 0x009896800000895d */ /* 0x004fea0003900000 */
[----:B------:R-:W2:Y:S02]  /*3ac80*/  @!P0 SYNCS.PHASECHK.TRANS64 P0, [R3+URZ+0x32460], R2 ;  /* 0x03246002030085a7 */ /* 0x000ea4000800007f */
[----:B--2---:R-:W-:Y:S05]  /*3ac90*/  @!P0 BRA `(.L_x_3931) ;  /* 0xfffffffc00f08947 */ /* 0x004fea000383ffff */
[----:B------:R-:W-:Y:S05]  /*3aca0*/  BRA `(.L_x_4070) ;  /* 0xffffffb400b87947 */ /* 0x000fea000383ffff */
.L_x_3943:
[----:B------:R-:W-:Y:S01]  /*3acb0*/  BSSY B0, `(.L_x_4071) ;  /* 0x0000008000007945 */ /* 0x000fe20003800000 */
[----:B------:R-:W-:Y:S02]  /*3acc0*/  IMAD.MOV.U32 R13, RZ, RZ, R16 ;  /* 0x000000ffff0d7224 */ /* 0x000fe400078e0010 */
[----:B------:R-:W-:Y:S02]  /*3acd0*/  IMAD.MOV.U32 R12, RZ, RZ, RZ ;  /* 0x000000ffff0c7224 */ /* 0x000fe400078e00ff */
[----:B0-----:R-:W-:Y:S02]  /*3ace0*/  IMAD.MOV.U32 R11, RZ, RZ, 0x1f ;  /* 0x0000001fff0b7424 */ /* 0x001fe400078e00ff */
[----:B------:R-:W-:-:S07]  /*3acf0*/  IMAD.MOV.U32 R15, RZ, RZ, -0x1 ;  /* 0xffffffffff0f7424 */ /* 0x000fce00078e00ff */
[----:B---3-5:R-:W-:Y:S05]  /*3ad00*/  WARPSYNC.COLLECTIVE R15, `(.L_x_4072) ;  /* 0x000000000f087348 */ /* 0x028fea0003c00000 */
[----:B------:R0:W1:Y:S02]  /*3ad10*/  SHFL.IDX P6, R14, R13, R12, R11 ;  /* 0x0000000c0d0e7389 */ /* 0x00006400000c000b */
[----:B01-3-5:R-:W-:Y:S01]  /*3ad20*/  ENDCOLLECTIVE ;  /* 0x000000000000791b */ /* 0x02bfe20003800000 */
.L_x_4072:
[----:B------:R-:W-:Y:S05]  /*3ad30*/  BSYNC B0 ;  /* 0x0000000000007941 */ /* 0x000fea0003800000 */
.L_x_4071:
        /* <DEDUP_REMOVED lines=9> */
.L_x_4073:
        /* <DEDUP_REMOVED lines=18> */
.L_x_4074:
        /* <DEDUP_REMOVED lines=8> */
.L_x_4075:
        /* <DEDUP_REMOVED lines=8> */
.L_x_4076:
        /* <DEDUP_REMOVED lines=8> */
.L_x_4077:
        /* <DEDUP_REMOVED lines=8> */
.L_x_4078:
        /* <DEDUP_REMOVED lines=9> */
.L_x_4079:
[----:B------:R-:W-:Y:S01]  /*3b180*/  IMAD.MOV.U32 R16, RZ, RZ, R14 ;  /* 0x000000ffff107224 */ /* 0x000fe200078e000e */
[----:B------:R-:W-:Y:S06]  /*3b190*/  BRA `(.L_x_4080) ;  /* 0xffffffbc00047947 */ /* 0x000fec000383ffff */
.L_x_3948:
[----:B------:R-:W-:Y:S01]  /*3b1a0*/  BSSY B0, `(.L_x_4081) ;  /* 0x0000008000007945 */ /* 0x000fe20003800000 */
[----:B-----5:R-:W-:Y:S02]  /*3b1b0*/  IMAD.MOV.U32 R13, RZ, RZ, R3 ;  /* 0x000000ffff0d7224 */ /* 0x020fe400078e0003 */
[----:B------:R-:W-:Y:S02]  /*3b1c0*/  IMAD.MOV.U32 R12, RZ, RZ, 0x1 ;  /* 0x00000001ff0c7424 */ /* 0x000fe400078e00ff */
[----:B------:R-:W-:Y:S02]  /*3b1d0*/  IMAD.MOV.U32 R11, RZ, RZ, RZ ;  /* 0x000000ffff0b7224 */ /* 0x000fe400078e00ff */
[----:B------:R-:W-:-:S07]  /*3b1e0*/  IMAD.MOV.U32 R15, RZ, RZ, -0x1 ;  /* 0xffffffffff0f7424 */ /* 0x000fce00078e00ff */
[----:B0--3--:R-:W-:Y:S05]  /*3b1f0*/  WARPSYNC.COLLECTIVE R15, `(.L_x_4082) ;  /* 0x000000000f087348 */ /* 0x009fea0003c00000 */
[----:B------:R1:W2:Y:S02]  /*3b200*/  SHFL.UP P6, R14, R13, R12, R11 ;  /* 0x0400000c0d0e7389 */ /* 0x0002a400000c000b */
[----:B0123--:R-:W-:Y:S01]  /*3b210*/  ENDCOLLECTIVE ;  /* 0x000000000000791b */ /* 0x00ffe20003800000 */
.L_x_4082:
[----:B------:R-:W-:Y:S05]  /*3b220*/  BSYNC B0 ;  /* 0x0000000000007941 */ /* 0x000fea0003800000 */
.L_x_4081:
        /* <DEDUP_REMOVED lines=10> */
.L_x_4083:
        /* <DEDUP_REMOVED lines=8> */
.L_x_4084:
        /* <DEDUP_REMOVED lines=8> */
.L_x_4085:
        /* <DEDUP_REMOVED lines=8> */
.L_x_4086:
        /* <DEDUP_REMOVED lines=9> */
.L_x_4087:
[----:B------:R-:W-:Y:S01]  /*3b4e0*/  IMAD.MOV.U32 R16, RZ, RZ, R14 ;  /* 0x000000ffff107224 */ /* 0x000fe200078e000e */
[----:B------:R-:W-:Y:S06]  /*3b4f0*/  BRA `(.L_x_4088) ;  /* 0xffffffb800c87947 */ /* 0x000fec000383ffff */
.L_x_3950:
[----:B------:R-:W-:Y:S01]  /*3b500*/  BSSY B0, `(.L_x_4089) ;  /* 0x0000006000007945 */ /* 0x000fe20003800000 */
[----:B------:R-:W-:Y:S01]  /*3b510*/  PLOP3.LUT P6, PT, P6, PT, PT, 0x8, 0x0 ;  /* 0x000000000000781c */ /* 0x000fe200037ce170 */
[----:B------:R-:W-:-:S12]  /*3b520*/  IMAD.MOV.U32 R15, RZ, RZ, -0x1 ;  /* 0xffffffffff0f7424 */ /* 0x000fd800078e00ff */
[----:B0--3-5:R-:W-:Y:S05]  /*3b530*/  WARPSYNC.COLLECTIVE R15, `(.L_x_4090) ;  /* 0x000000000f087348 */ /* 0x029fea0003c00000 */
[----:B------:R-:W-:Y:S01]  /*3b540*/  VOTE.ANY R14, PT, P6 ;  /* 0x00000000000e7806 */ /* 0x000fe200030e0100 */
[----:B0--3-5:R-:W-:Y:S06]  /*3b550*/  ENDCOLLECTIVE ;  /* 0x000000000000791b */ /* 0x029fec0003800000 */
.L_x_4090:
[----:B------:R-:W-:Y:S05]  /*3b560*/  BSYNC B0 ;  /* 0x0000000000007941 */ /* 0x000fea0003800000 */
.L_x_4089:
        /* <DEDUP_REMOVED lines=9> */
.L_x_4091:
[----:B------:R-:W-:Y:S01]  /*3b600*/  IMAD.MOV.U32 R17, RZ, RZ, R14 ;  /* 0x000000ffff117224 */ /* 0x000fe200078e000e */
[----:B------:R-:W-:Y:S06]  /*3b610*/  BRA `(.L_x_4092) ;  /* 0xffffffb800b87947 */ /* 0x000fec000383ffff */
.L_x_3952:
[----:B------:R-:W-:Y:S01]  /*3b620*/  BSSY B0, `(.L_x_4093) ;  /* 0x0000007000007945 */ /* 0x000fe20003800000 */
[----:B------:R-:W-:Y:S02]  /*3b630*/  IMAD.MOV.U32 R13, RZ, RZ, R2 ;  /* 0x000000ffff0d7224 */ /* 0x000fe400078e0002 */
[----:B------:R-:W-:Y:S02]  /*3b640*/  IMAD.MOV.U32 R11, RZ, RZ, 0x1f ;  /* 0x0000001fff0b7424 */ /* 0x000fe400078e00ff */
[----:B------:R-:W-:-:S07]  /*3b650*/  IMAD.MOV.U32 R15, RZ, RZ, -0x1 ;  /* 0xffffffffff0f7424 */ /* 0x000fce00078e00ff */
[----:B0123-5:R-:W-:Y:S05]  /*3b660*/  WARPSYNC.COLLECTIVE R15, `(.L_x_4094) ;  /* 0x000000000f087348 */ /* 0x02ffea0003c00000 */
[----:B------:R4:W0:Y:S02]  /*3b670*/  SHFL.IDX P6, R14, R13, R12, R11 ;  /* 0x0000000c0d0e7389 */ /* 0x00082400000c000b */
[----:B012345:R-:W-:Y:S01]  /*3b680*/  ENDCOLLECTIVE ;  /* 0x000000000000791b */ /* 0x03ffe20003800000 */
.L_x_4094:
[----:B------:R-:W-:Y:S05]  /*3b690*/  BSYNC B0 ;  /* 0x0000000000007941 */ /* 0x000fea0003800000 */
.L_x_4093:
[----:B------:R-:W-:Y:S01]  /*3b6a0*/  IMAD.MOV.U32 R2, RZ, RZ, R14 ;  /* 0x000000ffff027224 */ /* 0x000fe200078e000e */
[----:B------:R-:W-:Y:S06]  /*3b6b0*/  BRA `(.L_x_4095) ;  /* 0xffffffb800ac7947 */ /* 0x000fec000383ffff */
.L_x_3956:
[----:B0-----:R0:W1:Y:S02]  /*3b6c0*/  SYNCS.PHASECHK.TRANS64.TRYWAIT P0, [R0+URZ+0x32420], R3 ;  /* 0x03242003000075a7 */ /* 0x001064000800017f */
[----:B-1----:R-:W-:Y:S05]  /*3b6d0*/  @!P0 NANOSLEEP.SYNCS 0x989680 ;  /* 0x009896800000895d */ /* 0x002fea0003900000 */
[----:B------:R-:W1:Y:S02]  /*3b6e0*/  @!P0 SYNCS.PHASECHK.TRANS64 P0, [R0+URZ+0x32420], R3 ;  /* 0x03242003000085a7 */ /* 0x000e64000800007f */
[----:B-1----:R-:W-:Y:S05]  /*3b6f0*/  @!P0 BRA `(.L_x_3956) ;  /* 0xfffffffc00f08947 */ /* 0x002fea000383ffff */
[----:B------:R-:W-:Y:S05]  /*3b700*/  BRA `(.L_x_4096) ;  /* 0xffffffc000307947 */ /* 0x000fea000383ffff */
.L_x_3957:
        /* <DEDUP_REMOVED lines=8> */
[----:B0--3-5:R-:W-:Y:S05]  /*3b790*/  WARPSYNC.COLLECTIVE R15, `(.L_x_4098) ;  /* 0x000000000f087348 */ /* 0x029fea0003c00000 */
[----:B------:R1:W2:Y:S02]  /*3b7a0*/  SHFL.IDX P6, R14, R13, R12, R11 ;  /* 0x0000000c0d0e7389 */ /* 0x0002a400000c000b */
[----:B0123-5:R-:W-:Y:S01]  /*3b7b0*/  ENDCOLLECTIVE ;  /* 0x000000000000791b */ /* 0x02ffe20003800000 */
.L_x_4098:
[----:B------:R-:W-:Y:S05]  /*3b7c0*/  BSYNC B0 ;  /* 0x0000000000007941 */ /* 0x000fea0003800000 */
.L_x_4097:
[----:B------:R-:W-:Y:S05]  /*3b7d0*/  BRA `(.L_x_4099) ;  /* 0xffffffc000187947 */ /* 0x000fea000383ffff */
.L_x_3958:
[----:B------:R-:W-:Y:S01]  /*3b7e0*/  BSSY B0, `(.L_x_4100) ;  /* 0x0000006000007945 */ /* 0x000fe20003800000 */
[----:B------:R-:W-:-:S07]  /*3b7f0*/  IMAD.MOV.U32 R15, RZ, RZ, -0x1 ;  /* 0xffffffffff0f7424 */ /* 0x000fce00078e00ff */
[----:B01-3-5:R-:W-:Y:S05]  /*3b800*/  WARPSYNC.COLLECTIVE R15, `(.L_x_4101) ;  /* 0x000000000f0c7348 */ /* 0x02bfea0003c00000 */
[----:B------:R-:W-:Y:S02]  /*3b810*/  ELECT P6, UR62, PT ;  /* 0x00000000003e782f */ /* 0x000fe400038c0000 */
[----:B------:R-:W-:Y:S01]  /*3b820*/  MOV R14, UR62 ;  /* 0x0000003e000e7c02 */ /* 0x000fe20008000f00 */
[----:B01-3-5:R-:W-:Y:S10]  /*3b830*/  ENDCOLLECTIVE ;  /* 0x000000000000791b */ /* 0x02bff40003800000 */
.L_x_4101:
[----:B------:R-:W-:Y:S05]  /*3b840*/  BSYNC B0 ;  /* 0x0000000000007941 */ /* 0x000fea0003800000 */
.L_x_4100:
[----:B------:R-:W-:Y:S05]  /*3b850*/  BRA `(.L_x_4102) ;  /* 0xffffffc0000c7947 */ /* 0x000fea000383ffff */
.L_x_3960:
[----:B0-----:R0:W1:Y:S02]  /*3b860*/  SYNCS.PHASECHK.TRANS64.TRYWAIT P0, [R6+URZ], R5 ;  /* 0x00000005060075a7 */ /* 0x001064000800017f */
[----:B-1----:R-:W-:Y:S05]  /*3b870*/  @!P0 NANOSLEEP.SYNCS 0x989680 ;  /* 0x009896800000895d */ /* 0x002fea0003900000 */
[----:B------:R-:W1:Y:S02]  /*3b880*/  @!P0 SYNCS.PHASECHK.TRANS64 P0, [R6+URZ], R5 ;  /* 0x00000005060085a7 */ /* 0x000e64000800007f */
[----:B-1----:R-:W-:Y:S05]  /*3b890*/  @!P0 BRA `(.L_x_3960) ;  /* 0xfffffffc00f08947 */ /* 0x002fea000383ffff */
[----:B------:R-:W-:Y:S05]  /*3b8a0*/  BRA `(.L_x_4103) ;  /* 0xffffffc000487947 */ /* 0x000fea000383ffff */
.L_x_3961:
[----:B-1----:R1:W2:Y:S02]  /*3b8b0*/  SYNCS.PHASECHK.TRANS64.TRYWAIT P0, [R7+URZ], R2 ;  /* 0x00000002070075a7 */ /* 0x0022a4000800017f */
[----:B--2---:R-:W-:Y:S05]  /*3b8c0*/  @!P0 NANOSLEEP.SYNCS 0x989680 ;  /* 0x009896800000895d */ /* 0x004fea0003900000 */
[----:B------:R-:W2:Y:S02]  /*3b8d0*/  @!P0 SYNCS.PHASECHK.TRANS64 P0, [R7+URZ], R2 ;  /* 0x00000002070085a7 */ /* 0x000ea4000800007f */
[----:B--2---:R-:W-:Y:S05]  /*3b8e0*/  @!P0 BRA `(.L_x_3961) ;  /* 0xfffffffc00f08947 */ /* 0x004fea000383ffff */
[----:B------:R-:W-:Y:S05]  /*3b8f0*/  BRA `(.L_x_4104) ;  /* 0xffffffc0003c7947 */ /* 0x000fea000383ffff */
.L_x_3963:
[----:B--2---:R2:W4:Y:S02]  /*3b900*/  SYNCS.PHASECHK.TRANS64.TRYWAIT P0, [R4+URZ], R5 ;  /* 0x00000005040075a7 */ /* 0x004524000800017f */
[----:B----4-:R-:W-:Y:S05]  /*3b910*/  @!P0 NANOSLEEP.SYNCS 0x989680 ;  /* 0x009896800000895d */ /* 0x010fea0003900000 */
[----:B------:R-:W4:Y:S02]  /*3b920*/  @!P0 SYNCS.PHASECHK.TRANS64 P0, [R4+URZ], R5 ;  /* 0x00000005040085a7 */ /* 0x000f24000800007f */
[----:B----4-:R-:W-:Y:S05]  /*3b930*/  @!P0 BRA `(.L_x_3963) ;  /* 0xfffffffc00f08947 */ /* 0x010fea000383ffff */
[----:B------:R-:W-:Y:S05]  /*3b940*/  BRA `(.L_x_4105) ;  /* 0xffffffc000447947 */ /* 0x000fea000383ffff */
        .type           $_ZN7cutlass13device_kernelIN5flash11enable_sm90INS1_16FlashAttnFwdSm90INS1_25CollectiveMainloopFwdSm90ILi2EN4cute5tupleIJNS5_1CILi1EEES8_S8_EEENS6_IJNS7_ILi128EEENS7_ILi96EEENS7_ILi64EEEEEELi256ENS_10bfloat16_tEfNS_4arch4Sm90ELb0ELb1ELb1ELb1ELb0ELb1ELb1ELb1ELb0ELb1ELb0ELb0EEENS1_21CollectiveEpilogueFwdINS6_IJSA_NS7_ILi256EEESB_EEES9_SE_SG_Li256ELb1ELb1ELb0ELb0EEENS1_36VarlenDynamicPersistentTileSchedulerILi128ELi96ELi256ELi128ELb0ELb1ELb1ELb1ELb0ELb1EEEEEEEEEvNT_6ParamsE$_ZZN5flash25CollectiveMainloopFwdSm90ILi2EN4cute5tupleIJNS1_1CILi1EEES4_S4_EEENS2_IJNS3_ILi128EEENS3_ILi96EEENS3_ILi64EEEEEELi256EN7cutlass10bfloat16_tEfNSA_4arch4Sm90ELb0ELb1ELb1ELb1ELb0ELb1ELb1ELb1ELb0ELb1ELb0ELb0EE3mmaINS_16FlashAttnFwdSm90ISE_NS_21CollectiveEpilogueFwdINS2_IJS6_NS3_ILi256EEES7_EEES5_SB_SD_Li256ELb1ELb1ELb0ELb0EEENS_36VarlenDynamicPersistentTileSchedulerILi128ELi96ELi256ELi128ELb0ELb1ELb1ELb1ELb0ELb1EEEE13SharedStorageENS1_6TensorINS1_11ArrayEngineIfLm128EEENS1_6LayoutINS2_IJNS2_IJNS3_ILi2EEEST_NS3_ILi32EEEEEES4_S4_EEENS2_IJNS2_IJS4_ST_NS3_ILi4EEEEEENS3_ILi0EEESZ_EEEEEEENS_7SoftmaxILi2ELi0EEEEEbRKNSE_6ParamsENSA_25PipelineTmaAsyncNoClusterILi2ENSA_16PipelineTmaAsyncILi2EEEEES1B_RNSA_13PipelineStateILj2EEERT0_RT1_iRiRKNS_16SeqlenInfoQKNewKILb1ELb1EEENS2_IJiiiiEEERT_ENKUliT_T0_T1_E_clIZSF_ISO_S12_S14_EbS17_S1B_S1B_S1E_S1G_S1I_iS1J_S1N_S1O_S1Q_EUlRS1R_iE0_NS3_ILb1EEES1Y_EEDaiS1R_S1S_S1T_,@function
        .size           $_ZN7cutlass13device_kernelIN5flash11enable_sm90INS1_16FlashAttnFwdSm90INS1_25CollectiveMainloopFwdSm90ILi2EN4cute5tupleIJNS5_1CILi1EEES8_S8_EEENS6_IJNS7_ILi128EEENS7_ILi96EEENS7_ILi64EEEEEELi256ENS_10bfloat16_tEfNS_4arch4Sm90ELb0ELb1ELb1ELb1ELb0ELb1ELb1ELb1ELb0ELb1ELb0ELb0EEENS1_21CollectiveEpilogueFwdINS6_IJSA_NS7_ILi256EEESB_EEES9_SE_SG_Li256ELb1ELb1ELb0ELb0EEENS1_36VarlenDynamicPersistentTileSchedulerILi128ELi96ELi256ELi128ELb0ELb1ELb1ELb1ELb0ELb1EEEEEEEEEvNT_6ParamsE$_ZZN5flash25CollectiveMainloopFwdSm90ILi2EN4cute5tupleIJNS1_1CILi1EEES4_S4_EEENS2_IJNS3_ILi128EEENS3_ILi96EEENS3_ILi64EEEEEELi256EN7cutlass10bfloat16_tEfNSA_4arch4Sm90ELb0ELb1ELb1ELb1ELb0ELb1ELb1ELb1ELb0ELb1ELb0ELb0EE3mmaINS_16FlashAttnFwdSm90ISE_NS_21CollectiveEpilogueFwdINS2_IJS6_NS3_ILi256EEES7_EEES5_SB_SD_Li256ELb1ELb1ELb0ELb0EEENS_36VarlenDynamicPersistentTileSchedulerILi128ELi96ELi256ELi128ELb0ELb1ELb1ELb1ELb0ELb1EEEE13SharedStorageENS1_6TensorINS1_11ArrayEngineIfLm128EEENS1_6LayoutINS2_IJNS2_IJNS3_ILi2EEEST_NS3_ILi32EEEEEES4_S4_EEENS2_IJNS2_IJS4_ST_NS3_ILi4EEEEEENS3_ILi0EEESZ_EEEEEEENS_7SoftmaxILi2ELi0EEEEEbRKNSE_6ParamsENSA_25PipelineTmaAsyncNoClusterILi2ENSA_16PipelineTmaAsyncILi2EEEEES1B_RNSA_13PipelineStateILj2EEERT0_RT1_iRiRKNS_16SeqlenInfoQKNewKILb1ELb1EEENS2_IJiiiiEEERT_ENKUliT_T0_T1_E_clIZSF_ISO_S12_S14_EbS17_S1B_S1B_S1E_S1G_S1I_iS1J_S1N_S1O_S1Q_EUlRS1R_iE0_NS3_ILb1EEES1Y_EEDaiS1R_S1S_S1T_,(.L_x_6043 - $_ZN7cutlass13device_kernelIN5flash11enable_sm90INS1_16FlashAttnFwdSm90INS1_25CollectiveMainloopFwdSm90ILi2EN4cute5tupleIJNS5_1CILi1EEES8_S8_EEENS6_IJNS7_ILi128EEENS7_ILi96EEENS7_ILi64EEEEEELi256ENS_10bfloat16_tEfNS_4arch4Sm90ELb0ELb1ELb1ELb1ELb0ELb1ELb1ELb1ELb0ELb1ELb0ELb0EEENS1_21CollectiveEpilogueFwdINS6_IJSA_NS7_ILi256EEESB_EEES9_SE_SG_Li256ELb1ELb1ELb0ELb0EEENS1_36VarlenDynamicPersistentTileSchedulerILi128ELi96ELi256ELi128ELb0ELb1ELb1ELb1ELb0ELb1EEEEEEEEEvNT_6ParamsE$_ZZN5flash25CollectiveMainloopFwdSm90ILi2EN4cute5tupleIJNS1_1CILi1EEES4_S4_EEENS2_IJNS3_ILi128EEENS3_ILi96EEENS3_ILi64EEEEEELi256EN7cutlass10bfloat16_tEfNSA_4arch4Sm90ELb0ELb1ELb1ELb1ELb0ELb1ELb1ELb1ELb0ELb1ELb0ELb0EE3mmaINS_16FlashAttnFwdSm90ISE_NS_21CollectiveEpilogueFwdINS2_IJS6_NS3_ILi256EEES7_EEES5_SB_SD_Li256ELb1ELb1ELb0ELb0EEENS_36VarlenDynamicPersistentTileSchedulerILi128ELi96ELi256ELi128ELb0ELb1ELb1ELb1ELb0ELb1EEEE13SharedStorageENS1_6TensorINS1_11ArrayEngineIfLm128EEENS1_6LayoutINS2_IJNS2_IJNS3_ILi2EEEST_NS3_ILi32EEEEEES4_S4_EEENS2_IJNS2_IJS4_ST_NS3_ILi4EEEEEENS3_ILi0EEESZ_EEEEEEENS_7SoftmaxILi2ELi0EEEEEbRKNSE_6ParamsENSA_25PipelineTmaAsyncNoClusterILi2ENSA_16PipelineTmaAsyncILi2EEEEES1B_RNSA_13PipelineStateILj2EEERT0_RT1_iRiRKNS_16SeqlenInfoQKNewKILb1ELb1EEENS2_IJiiiiEEERT_ENKUliT_T0_T1_E_clIZSF_ISO_S12_S14_EbS17_S1B_S1B_S1E_S1G_S1I_iS1J_S1N_S1O_S1Q_EUlRS1R_iE0_NS3_ILb1EEES1Y_EEDaiS1R_S1S_S1T_)
$_ZN7cutlass13device_kernelIN5flash11enable_sm90INS1_16FlashAttnFwdSm90INS1_25CollectiveMainloopFwdSm90ILi2EN4cute5tupleIJNS5_1CILi1EEES8_S8_EEENS6_IJNS7_ILi128EEENS7_ILi96EEENS7_ILi64EEEEEELi256ENS_10bfloat16_tEfNS_4arch4Sm90ELb0ELb1ELb1ELb1ELb0ELb1ELb1ELb1ELb0ELb1ELb0ELb0EEENS1_21CollectiveEpilogueFwdINS6_IJSA_NS7_ILi256EEESB_EEES9_SE_SG_Li256ELb1ELb1ELb0ELb0EEENS1_36VarlenDynamicPersistentTileSchedulerILi128ELi96ELi256ELi128ELb0ELb1ELb1ELb1ELb0ELb1EEEEEEEEEvNT_6ParamsE$_ZZN5flash25CollectiveMainloopFwdSm90ILi2EN4cute5tupleIJNS1_1CILi1EEES4_S4_EEENS2_IJNS3_ILi128EEENS3_ILi96EEENS3_ILi64EEEEEELi256EN7cutlass10bfloat16_tEfNSA_4arch4Sm90ELb0ELb1ELb1ELb1ELb0ELb1ELb1ELb1ELb0ELb1ELb0ELb0EE3mmaINS_16FlashAttnFwdSm90ISE_NS_21CollectiveEpilogueFwdINS2_IJS6_NS3_ILi256EEES7_EEES5_SB_SD_Li256ELb1ELb1ELb0ELb0EEENS_36VarlenDynamicPersistentTileSchedulerILi128ELi96ELi256ELi128ELb0ELb1ELb1ELb1ELb0ELb1EEEE13SharedStorageENS1_6TensorINS1_11ArrayEngineIfLm128EEENS1_6LayoutINS2_IJNS2_IJNS3_ILi2EEEST_NS3_ILi32EEEEEES4_S4_EEENS2_IJNS2_IJS4_ST_NS3_ILi4EEEEEENS3_ILi0EEESZ_EEEEEEENS_7SoftmaxILi2ELi0EEEEEbRKNSE_6ParamsENSA_25PipelineTmaAsyncNoClusterILi2ENSA_16PipelineTmaAsyncILi2EEEEES1B_RNSA_13PipelineStateILj2EEERT0_RT1_iRiRKNS_16SeqlenInfoQKNewKILb1ELb1EEENS2_IJiiiiEEERT_ENKUliT_T0_T1_E_clIZSF_ISO_S12_S14_EbS17_S1B_S1B_S1E_S1G_S1I_iS1J_S1N_S1O_S1Q_EUlRS1R_iE0_NS3_ILb1EEES1Y_EEDaiS1R_S1S_S1T_:
[----:B------:R-:W-:Y:S01]  /*3b950*/  R2UR UR5, R2 ;  /* 0x00000000020572ca */ /* 0x000fe200000e0000 */
[----:B------:R-:W-:-:S12]  /*3b960*/  ULDC UR4, c[0x0][0x20] ;  /* 0x0000080000047ab9 */ /* 0x000fd80000000800 */
[----:B------:R-:W-:-:S09]  /*3b970*/  UIADD3 UR4, -UR4, UR5, URZ ;  /* 0x0000000504047290 */ /* 0x000fd2000fffe13f */
[----:B------:R-:W2:Y:S04]  /*3b980*/  LDL.64 R6, [UR4+0x18] ;  /* 0x00001804ff067983 */ /* 0x000ea80008100a00 */
[----:B------:R-:W3:Y:S01]  /*3b990*/  LDL.64 R4, [UR4] ;  /* 0x00000004ff047983 */ /* 0x000ee20008100a00 */
[----:B------:R-:W-:-:S03]  /*3b9a0*/  ULDC.64 UR6, c[0x0][0x208] ;  /* 0x0000820000067ab9 */ /* 0x000fc60000000a00 */
[----:B--2---:R-:W2:Y:S04]  /*3b9b0*/  LD.E R2, desc[UR6][R6.64+0x1c] ;  /* 0x00001c0606027980 */ /* 0x004ea8000c101900 */
[----:B---3--:R0:W5:Y:S04]  /*3b9c0*/  LD.E R10, desc[UR6][R4.64] ;  /* 0x00000006040a7980 */ /* 0x008168000c101900 */
[----:B------:R0:W5:Y:S01]  /*3b9d0*/  LD.E R11, desc[UR6][R4.64+0x4] ;  /* 0x00000406040b7980 */ /* 0x000162000c101900 */
[----:B------:R-:W-:Y:S01]  /*3b9e0*/  BSSY B1, `(.L_x_4106) ;  /* 0x0000007000017945 */ /* 0x000fe20003800000 */
[----:B------:R-:W-:Y:S01]  /*3b9f0*/  IMAD.MOV.U32 R3, RZ, RZ, R55 ;  /* 0x000000ffff037224 */ /* 0x000fe200078e0037 */
[----:B--2---:R-:W-:-:S04]  /*3ba00*/  LOP3.LUT R2, R2, 0x1, RZ, 0xfc, !PT ;  /* 0x0000000102027812 */ /* 0x004fc800078efcff */
[----:B------:R-:W-:Y:S01]  /*3ba10*/  ISETP.NE.AND P0, PT, R2, 0x3, PT ;  /* 0x000000030200780c */ /* 0x000fe20003f05270 */
[----:B------:R-:W-:-:S12]  /*3ba20*/  IMAD.MOV.U32 R2, RZ, RZ, R40 ;  /* 0x000000ffff027224 */ /* 0x000fd800078e0028 */
[----:B0-----:R-:W-:Y:S05]  /*3ba30*/  @!P0 BRA `(.L_x_4107) ;  /* 0x0000000000048947 */ /* 0x001fea0003800000 */
[----:B------:R-:W-:Y:S01]  /*3ba40*/  BPT.TRAP 0x1 ;  /* 0x000000040000795c */ /* 0x000fe20000300000 */
.L_x_4107:
[----:B------:R-:W-:Y:S05]  /*3ba50*/  BSYNC B1 ;  /* 0x0000000000017941 */ /* 0x000fea0003800000 */
.L_x_4106:
        /* <DEDUP_REMOVED lines=13> */
.L_x_4109:
[----:B------:R-:W-:Y:S05]  /*3bb30*/  BSYNC B1 ;  /* 0x0000000000017941 */ /* 0x000fea0003800000 */
.L_x_4108:
        /* <DEDUP_REMOVED lines=8> */
.L_x_4111:
[----:B------:R-:W-:Y:S05]  /*3bbc0*/  BSYNC B1 ;  /* 0x0000000000017941 */ /* 0x000fea0003800000 */
.L_x_4110:
[----:B0----5:R-:W2:Y:S04]  /*3bbd0*/  LDL.64 R8, [UR4] ;  /* 0x00000004ff087983 */ /* 0x021ea80008100a00 */
[----:B------:R-:W3:Y:S04]  /*3bbe0*/  LDL.64 R6, [UR4+0x28] ;  /* 0x00002804ff067983 */ /* 0x000ee80008100a00 */
[----:B------:R-:W4:Y:S04]  /*3bbf0*/  LDL.64 R4, [UR4+0x20] ;  /* 0x00002004ff047983 */ /* 0x000f280008100a00 */
[----:B------:R-:W4:Y:S04]  /*3bc00*/  LDL.64 R10, [UR4+0x8] ;  /* 0x00000804ff0a7983 */ /* 0x000f280008100a00 */
[----:B--2---:R-:W2:Y:S04]  /*3bc10*/  LD.E R9, desc[UR6][R8.64] ;  /* 0x0000000608097980 */ /* 0x004ea8000c101900 */
[----:B---3--:R-:W2:Y:S01]  /*3bc20*/  LD.E.64 R12, desc[UR6][R6.64] ;  /* 0x00000006060c7980 */ /* 0x008ea2000c101b00 */
[----:B------:R-:W-:Y:S05]  /*3bc30*/  WARPSYNC.ALL ;  /* 0x0000000000007948 */ /* 0x000fea0003800000 */
[----:B----4-:R0:W-:Y:S04]  /*3bc40*/  ST.E desc[UR6][R10.64], RZ ;  /* 0x000000ff0a007985 */ /* 0x0101e8000c101906 */
[----:B------:R-:W3:Y:S01]  /*3bc50*/  LD.E.64 R6, desc[UR6][R4.64] ;  /* 0x0000000604067980 */ /* 0x000ee2000c101b00 */
[----:B--2---:R-:W-:Y:S01]  /*3bc60*/  IMAD R8, R9, 0x300, R12 ;  /* 0x0000030009087824 */ /* 0x004fe200078e020c */
[----:B------:R-:W-:Y:S01]  /*3bc70*/  WARPGROUP.ARRIVE ;  /* 0x00000000000079c5 */ /* 0x000fe20000000000 */
[----:B------:R-:W-:-:S02]  /*3bc80*/  IMAD.MOV.U32 R9, RZ, RZ, R13 ;  /* 0x000000ffff097224 */ /* 0x000fc400078e000d */
[----:B------:R-:W-:Y:S01]  /*3bc90*/  IMAD.MOV.U32 R225, RZ, RZ, 0x1 ;  /* 0x00000001ffe17424 */ /* 0x000fe200078e00ff */
        /* <DEDUP_REMOVED lines=10> */
[----:B------:R-:W-:-:S03]  /*3bd40*/  WARPGROUP.ARRIVE ;  /* 0x00000000000079c5 */ /* 0x000fc60000000000 */
        /* <DEDUP_REMOVED lines=21> */
[----:B------:R-:W-:-:S03]  /*3bea0*/  IMAD.MOV.U32 R9, RZ, RZ, R13 ;  /* 0x000000ffff097224 */ /* 0x000fc600078e000d */
        /* <DEDUP_REMOVED lines=8> */
[----:B------:R-:W2:Y:S04]  /*3bf30*/  LDL.64 R6, [UR4+0x38] ;  /* 0x00003804ff067983 */ /* 0x000ea80008100a00 */
[----:B------:R-:W3:Y:S04]  /*3bf40*/  LDL.64 R4, [UR4+0x30] ;  /* 0x00003004ff047983 */ /* 0x000ee80008100a00 */
[----:B--2---:R-:W2:Y:S01]  /*3bf50*/  LD.E R6, desc[UR6][R6.64] ;  /* 0x0000000606067980 */ /* 0x004ea2000c101900 */
[----:B---3--:R-:W-:Y:S01]  /*3bf60*/  MOV R4, R4 ;  /* 0x0000000400047202 */ /* 0x008fe20000000f00 */
[----:B------:R-:W-:Y:S01]  /*3bf70*/  BSSY B1, `(.L_x_4113) ;  /* 0x0000007000017945 */ /* 0x000fe20003800000 */
[----:B--2---:R-:W-:-:S04]  /*3bf80*/  LEA.HI R8, R6, R6, RZ, 0x1 ;  /* 0x0000000606087211 */ /* 0x004fc800078f08ff */
[----:B------:R-:W-:-:S05]  /*3bf90*/  LOP3.LUT R9, R8, 0xfffffffe, RZ, 0xc0, !PT ;  /* 0xfffffffe08097812 */ /* 0x000fca00078ec0ff */
[----:B------:R-:W-:-:S05]  /*3bfa0*/  IMAD.IADD R9, R6, 0x1, -R9 ;  /* 0x0000000106097824 */ /* 0x000fca00078e0a09 */
[----:B------:R-:W-:-:S04]  /*3bfb0*/  SHF.L.U32 R9, R9, 0x1f, RZ ;  /* 0x0000001f09097819 */ /* 0x000fc800000006ff */
[----:B------:R-:W1:Y:S02]  /*3bfc0*/  SYNCS.PHASECHK.TRANS64.TRYWAIT P0, [R4+URZ+0x32410], R9 ;  /* 0x03241009040075a7 */ /* 0x000e64000800017f */
[----:B01----:R-:W-:Y:S05]  /*3bfd0*/  @!P0 BRA `(.L_x_4114) ;  /* 0x000000b400608947 */ /* 0x003fea0003800000 */
.L_x_4137:
[----:B------:R-:W-:Y:S05]  /*3bfe0*/  BSYNC B1 ;  /* 0x0000000000017941 */ /* 0x000fea0003800000 */
.L_x_4113:
[----:B------:R-:W2:Y:S04]  /*3bff0*/  LDL.64 R6, [UR4+0x40] ;  /* 0x00004004ff067983 */ /* 0x000ea80008100a00 */
[----:B0-----:R-:W3:Y:S04]  /*3c000*/  LDL.64 R4, [UR4] ;  /* 0x00000004ff047983 */ /* 0x001ee80008100a00 */
[----:B--2---:R-:W2:Y:S04]  /*3c010*/  LD.E R8, desc[UR6][R6.64+0x1c] ;  /* 0x00001c0606087980 */ /* 0x004ea8000c101900 */
[----:B---3--:R0:W5:Y:S04]  /*3c020*/  LD.E R10, desc[UR6][R4.64] ;  /* 0x00000006040a7980 */ /* 0x008168000c101900 */
[----:B------:R0:W5:Y:S01]  /*3c030*/  LD.E R11, desc[UR6][R4.64+0x4] ;  /* 0x00000406040b7980 */ /* 0x000162000c101900 */
[----:B------:R-:W-:Y:S01]  /*3c040*/  BSSY B1, `(.L_x_4115) ;  /* 0x0000005000017945 */ /* 0x000fe20003800000 */
[----:B--2---:R-:W-:-:S04]  /*3c050*/  LOP3.LUT R8, R8, 0x1, RZ, 0xfc, !PT ;  /* 0x0000000108087812 */ /* 0x004fc800078efcff */
[----:B------:R-:W-:-:S13]  /*3c060*/  ISETP.NE.AND P0, PT, R8, 0x3, PT ;  /* 0x000000030800780c */ /* 0x000fda0003f05270 */
[----:B0-----:R-:W-:Y:S05]  /*3c070*/  @!P0 BRA `(.L_x_4116) ;  /* 0x0000000000048947 */ /* 0x001fea0003800000 */
[----:B------:R-:W-:Y:S01]  /*3c080*/  BPT.TRAP 0x1 ;  /* 0x000000040000795c */ /* 0x000fe20000300000 */
.L_x_4116:
[----:B------:R-:W-:Y:S05]  /*3c090*/  BSYNC B1 ;  /* 0x0000000000017941 */ /* 0x000fea0003800000 */
.L_x_4115:
        /* <DEDUP_REMOVED lines=13> */
.L_x_4118:
[----:B------:R-:W-:Y:S05]  /*3c170*/  BSYNC B1 ;  /* 0x0000000000017941 */ /* 0x000fea0003800000 */
.L_x_4117:
        /* <DEDUP_REMOVED lines=8> */
.L_x_4120:
[----:B------:R-:W-:Y:S05]  /*3c200*/  BSYNC B1 ;  /* 0x0000000000017941 */ /* 0x000fea0003800000 */
.L_x_4119:
[----:B------:R-:W2:Y:S04]  /*3c210*/  LDL.64 R12, [UR4] ;  /* 0x00000004ff0c7983 */ /* 0x000ea80008100a00 */
[----:B------:R-:W3:Y:S04]  /*3c220*/  LDL.64 R10, [UR4+0x58] ;  /* 0x00005804ff0a7983 */ /* 0x000ee80008100a00 */
[----:B------:R-:W4:Y:S04]  /*3c230*/  LDL.64 R4, [UR4+0x48] ;  /* 0x00004804ff047983 */ /* 0x000f280008100a00 */
[----:B0----5:R-:W4:Y:S04]  /*3c240*/  LDL.64 R8, [UR4+0x50] ;  /* 0x00005004ff087983 */ /* 0x021f280008100a00 */
[----:B------:R-:W4:Y:S04]  /*3c250*/  LDL.LU R19, [R1+0x49c] ;  /* 0x00049c0001137983 */ /* 0x000f280000300800 */
[----:B--2---:R-:W2:Y:S04]  /*3c260*/  LD.E R13, desc[UR6][R12.64] ;  /* 0x000000060c0d7980 */ /* 0x004ea8000c101900 */
[----:B---3--:R-:W2:Y:S04]  /*3c270*/  LD.E.64 R6, desc[UR6][R10.64] ;  /* 0x000000060a067980 */ /* 0x008ea8000c101b00 */
[----:B----4-:R-:W3:Y:S04]  /*3c280*/  LD.E R18, desc[UR6][R4.64] ;  /* 0x0000000604127980 */ /* 0x010ee8000c101900 */
[----:B------:R-:W4:Y:S01]  /*3c290*/  LD.E.64 R14, desc[UR6][R8.64] ;  /* 0x00000006080e7980 */ /* 0x000f22000c101b00 */
[----:B------:R-:W-:Y:S05]  /*3c2a0*/  WARPSYNC.ALL ;  /* 0x0000000000007948 */ /* 0x000fea0003800000 */
[----:B------:R-:W-:Y:S01]  /*3c2b0*/  WARPGROUP.ARRIVE ;  /* 0x00000000000079c5 */ /* 0x000fe20000000000 */
[----:B--2---:R-:W-:Y:S01]  /*3c2c0*/  IMAD R6, R13, 0xc00, R6 ;  /* 0x00000c000d067824 */ /* 0x004fe200078e0206 */
[----:B---3--:R-:W-:-:S04]  /*3c2d0*/  ISETP.NE.U32.AND P0, PT, R18, RZ, PT ;  /* 0x000000ff1200720c */ /* 0x008fc80003f05070 */
[----:B------:R-:W-:Y:S02]  /*3c2e0*/  R2UR UR10, R6 ;  /* 0x00000000060a72ca */ /* 0x000fe400000e0000 */
[----:B----4-:R-:W-:Y:S02]  /*3c2f0*/  R2UR UR8, R14 ;  /* 0x000000000e0872ca */ /* 0x010fe400000e0000 */
[----:B------:R-:W-:Y:S02]  /*3c300*/  R2UR UR9, R15 ;  /* 0x000000000f0972ca */ /* 0x000fe400000e0000 */
[----:B------:R-:W-:-:S03]  /*3c310*/  R2UR UR11, R7 ;  /* 0x00000000070b72ca */ /* 0x000fc600000e0000 */
[----:B------:R-:W-:-:S10]  /*3c320*/  VOTEU.ANY UP0, P0 ;  /* 0x00000000003f7886 */ /* 0x000fd40000000100 */
        /* <DEDUP_REMOVED lines=177> */
[----:B------:R-:W0:Y:S02]  /*3ce40*/  S2R R232, SR_TID.X ;  /* 0x0000000000e87919 */ /* 0x000e240000002100 */
        /* <DEDUP_REMOVED lines=8> */
[----:B------:R-:W2:Y:S04]  /*3ced0*/  @!P1 LDL.64 R6, [UR4+0x18] ;  /* 0x00001804ff069983 */ /* 0x000ea80008100a00 */
[----:B------:R-:W3:Y:S01]  /*3cee0*/  @!P1 LDL.64 R8, [UR4] ;  /* 0x00000004ff089983 */ /* 0x000ee20008100a00 */
[----:B------:R-:W-:-:S04]  /*3cef0*/  SHF.R.U32.HI R10, RZ, 0x7, R232 ;  /* 0x00000007ff0a7819 */ /* 0x000fc800000116e8 */
[----:B------:R-:W-:-:S05]  /*3cf00*/  IADD3 R12, -R10, 0xb, RZ ;  /* 0x0000000b0a0c7810 */ /* 0x000fca0007ffe1ff */
[----:B------:R1:W-:Y:S06]  /*3cf10*/  BAR.ARV R12, 0x100 ;  /* 0x0004000c0000751d */ /* 0x0003ec0000002000 */
[----:B--2---:R-:W2:Y:S04]  /*3cf20*/  @!P1 LD.E.64 R6, desc[UR6][R6.64+0x30] ;  /* 0x0000300606069980 */ /* 0x004ea8000c101b00 */
[----:B---3--:R-:W3:Y:S01]  /*3cf30*/  @!P1 LD.E R8, desc[UR6][R8.64] ;  /* 0x0000000608089980 */ /* 0x008ee2000c101900 */
[----:B--2---:R-:W-:-:S05]  /*3cf40*/  @!P1 MOV R11, R6 ;  /* 0x00000006000b9202 */ /* 0x004fca0000000f00 */
[----:B---3--:R-:W-:-:S05]  /*3cf50*/  @!P1 IMAD R10, R8, 0x8, R11 ;  /* 0x00000008080a9824 */ /* 0x008fca00078e020b */
[----:B------:R-:W-:-:S04]  /*3cf60*/  @!P1 PRMT R10, RZ, 0x654, R10 ;  /* 0x00000654ff0a9816 */ /* 0x000fc8000000000a */
[----:B------:R2:W-:Y:S01]  /*3cf70*/  @!P1 SYNCS.ARRIVE.TRANS64.RED.A1T0 RZ, [R10+URZ], RZ ;  /* 0x000000ff0aff99a7 */ /* 0x0005e2000810043f */
[----:B0-----:R-:W3:Y:S04]  /*3cf80*/  LD.E R4, desc[UR6][R2.64+0x24] ;  /* 0x0000240602047980 */ /* 0x001ee8000c101900 */
[----:B------:R-:W4:Y:S04]  /*3cf90*/  LD.E R74, desc[UR6][R2.64] ;  /* 0x00000006024a7980 */ /* 0x000f28000c101900 */
[----:B--2---:R-:W2:Y:S04]  /*3cfa0*/  LDL.64 R10, [UR4+0x68] ;  /* 0x00006804ff0a7983 */ /* 0x004ea80008100a00 */
[----:B------:R-:W4:Y:S04]  /*3cfb0*/  LD.E R73, desc[UR6][R72.64] ;  /* 0x0000000648497980 */ /* 0x000f28000c101900 */
[----:B------:R-:W4:Y:S01]  /*3cfc0*/  LD.E R7, desc[UR6][R2.64+0x18] ;  /* 0x0000180602077980 */ /* 0x000f22000c101900 */
[----:B------:R-:W-:-:S03]  /*3cfd0*/  LOP3.LUT R19, R19, 0xfff7ffff, RZ, 0xc0, !PT ;  /* 0xfff7ffff13137812 */ /* 0x000fc600078ec0ff */
[----:B------:R-:W4:Y:S04]  /*3cfe0*/  LD.E R5, desc[UR6][R2.64+0x8] ;  /* 0x0000080602057980 */ /* 0x000f28000c101900 */
[----:B------:R-:W4:Y:S04]  /*3cff0*/  LD.E R6, desc[UR6][R2.64+0x4] ;  /* 0x0000040602067980 */ /* 0x000f28000c101900 */
[----:B------:R-:W4:Y:S04]  /*3d000*/  LD.E R18, desc[UR6][R2.64+0xc] ;  /* 0x00000c0602127980 */ /* 0x000f28000c101900 */
[----:B------:R-:W4:Y:S04]  /*3d010*/  LD.E R15, desc[UR6][R2.64+0x10] ;  /* 0x00001006020f7980 */ /* 0x000f28000c101900 */
[----:B--2---:R-:W2:Y:S01]  /*3d020*/  LD.E.64 R10, desc[UR6][R10.64] ;  /* 0x000000060a0a7980 */ /* 0x004ea2000c101b00 */
[----:B---3--:R-:W-:-:S13]  /*3d030*/  ISETP.NE.AND P0, PT, R4, 0x1, PT ;  /* 0x000000010400780c */ /* 0x008fda0003f05270 */
[----:B------:R-:W3:Y:S04]  /*3d040*/  @P0 LD.E R75, desc[UR6][R2.64+0x28] ;  /* 0x00002806024b0980 */ /* 0x000ee8000c101900 */
[----:B------:R-:W3:Y:S01]  /*3d050*/  @P0 LD.E R76, desc[UR6][R2.64+0x2c] ;  /* 0x00002c06024c0980 */ /* 0x000ee2000c101900 */
[----:B------:R-:W-:-:S05]  /*3d060*/  @P1 LOP3.LUT R19, R19, 0x80000, RZ, 0xfc, !PT ;  /* 0x0008000013131812 */ /* 0x000fca00078efcff */
[----:B------:R0:W-:Y:S04]  /*3d070*/  STL [R1+0x49c], R19 ;  /* 0x00049c1301007387 */ /* 0x0001e80000100800 */
[----:B0-----:R-:W3:Y:S04]  /*3d080*/  LD.E R19, desc[UR6][R2.64+0x14] ;  /* 0x0000140602137980 */ /* 0x001ee8000c101900 */
[----:B--2---:R-:W2:Y:S01]  /*3d090*/  LD.E R14, desc[UR6][R10.64] ;  /* 0x000000060a0e7980 */ /* 0x004ea2000c101900 */
[----:B----4-:R-:W-:Y:S01]  /*3d0a0*/  ISETP.GE.AND P1, PT, R7, 0x1, PT ;  /* 0x000000010700780c */ /* 0x010fe20003f26270 */
[----:B------:R-:W-:Y:S01]  /*3d0b0*/  BSSY B1, `(.L_x_4122) ;  /* 0x00000a8000017945 */ /* 0x000fe20003800000 */
[-C--:B--2---:R-:W-:Y:S01]  /*3d0c0*/  FMUL.FTZ R21, R39, R14.reuse ;  /* 0x0000000e27157220 */ /* 0x084fe20000410000 */
        /* <DEDUP_REMOVED lines=8> */
[----:B------:R0:W2:Y:S01]  /*3d150*/  MUFU.TANH R78, R53 ;  /* 0x00000035004e7308 */ /* 0x0000a20000002400 */
[-C--:B------:R-:W-:Y:S01]  /*3d160*/  FMUL.FTZ R13, R35, R14.reuse ;  /* 0x0000000e230d7220 */ /* 0x080fe20000410000 */
[-C--:B------:R-:W-:Y:S01]  /*3d170*/  FMUL.FTZ R9, R27, R14.reuse ;  /* 0x0000000e1b097220 */ /* 0x080fe20000410000 */
[-C--:B------:R-:W-:Y:S01]  /*3d180*/  FMUL.FTZ R35, R50, R14.reuse ;  /* 0x0000000e32237220 */ /* 0x080fe20000410000 */
[-C--:B------:R-:W-:Y:S01]  /*3d190*/  FMUL.FTZ R27, R28, R14.reuse ;  /* 0x0000000e1c1b7220 */ /* 0x080fe20000410000 */
[----:B0-----:R-:W-:Y:S01]  /*3d1a0*/  LOP3.LUT R53, R44, 0xffffff80, RZ, 0xc0, !PT ;  /* 0xffffff802c357812 */ /* 0x001fe200078ec0ff */
[-C--:B------:R-:W-:Y:S01]  /*3d1b0*/  FMUL.FTZ R28, R29, R14.reuse ;  /* 0x0000000e1d1c7220 */ /* 0x080fe20000410000 */
[----:B------:R-:W-:-:S03]  /*3d1c0*/  FMUL.FTZ R29, R46, R14 ;  /* 0x0000000e2e1d7220 */ /* 0x000fc60000410000 */
[----:B------:R-:W-:Y:S01]  /*3d1d0*/  IMAD.IADD R50, R74, 0x1, -R53 ;  /* 0x000000014a327824 */ /* 0x000fe200078e0a35 */
[----:B------:R-:W-:Y:S01]  /*3d1e0*/  LEA.HI R46, R45, R74, RZ, 0x2 ;  /* 0x0000004a2d2e7211 */ /* 0x000fe200078f10ff */
[----:B------:R-:W-:-:S03]  /*3d1f0*/  FMUL.FTZ R52, R52, R14 ;  /* 0x0000000e34347220 */ /* 0x000fc60000410000 */
[----:B------:R-:W-:Y:S01]  /*3d200*/  SHF.R.S32.HI R45, RZ, 0x1f, R50 ;  /* 0x0000001fff2d7819 */ /* 0x000fe20000011432 */
[----:B------:R0:W4:Y:S01]  /*3d210*/  MUFU.TANH R77, R52 ;  /* 0x00000034004d7308 */ /* 0x0001220000002400 */
[----:B------:R-:W-:Y:S01]  /*3d220*/  LOP3.LUT R53, R46, 0xfffffffc, RZ, 0xc0, !PT ;  /* 0xfffffffc2e357812 */ /* 0x000fe200078ec0ff */
[-C--:B------:R-:W-:Y:S01]  /*3d230*/  FMUL.FTZ R56, R56, R14.reuse ;  /* 0x0000000e38387220 */ /* 0x080fe20000410000 */
[-C--:B------:R-:W-:Y:S01]  /*3d240*/  FMUL.FTZ R11, R31, R14.reuse ;  /* 0x0000000e1f0b7220 */ /* 0x080fe20000410000 */
[-C--:B------:R-:W-:Y:S01]  /*3d250*/  FMUL.FTZ R31, R32, R14.reuse ;  /* 0x0000000e201f7220 */ /* 0x080fe20000410000 */
[----:B------:R-:W-:Y:S01]  /*3d260*/  FMUL.FTZ R32, R33, R14 ;  /* 0x0000000e21207220 */ /* 0x000fe20000410000 */
[----:B------:R-:W-:Y:S01]  /*3d270*/  IMAD.IADD R74, R74, 0x1, -R53 ;  /* 0x000000014a4a7824 */ /* 0x000fe200078e0a35 */
[C---:B0-----:R-:W-:Y:S01]  /*3d280*/  LEA.HI R52, R45.reuse, R50, RZ, 0x2 ;  /* 0x000000322d347211 */ /* 0x041fe200078f10ff */
[----:B------:R0:W1:Y:S01]  /*3d290*/  MUFU.TANH R79, R56 ;  /* 0x00000038004f7308 */ /* 0x0000620000002400 */
[----:B------:R-:W-:Y:S01]  /*3d2a0*/  FMUL.FTZ R33, R54, R14 ;  /* 0x0000000e36217220 */ /* 0x000fe20000410000 */
[----:B------:R-:W-:-:S02]  /*3d2b0*/  LEA.HI R54, R45, R50, RZ, 0x5 ;  /* 0x000000322d367211 */ /* 0x000fc400078f28ff */
[----:B------:R-:W-:Y:S02]  /*3d2c0*/  SHF.R.S32.HI R53, RZ, 0x2, R52 ;  /* 0x00000002ff357819 */ /* 0x000fe40000011434 */
[----:B------:R-:W-:Y:S02]  /*3d2d0*/  SHF.R.S32.HI R45, RZ, 0x7, R44 ;  /* 0x00000007ff2d7819 */ /* 0x000fe4000001142c */
[----:B0-----:R-:W-:Y:S02]  /*3d2e0*/  SHF.R.S32.HI R56, RZ, 0x1f, R52 ;  /* 0x0000001fff387819 */ /* 0x001fe40000011434 */
[----:B------:R-:W-:Y:S02]  /*3d2f0*/  SHF.R.S32.HI R54, RZ, 0x5, R54 ;  /* 0x00000005ff367819 */ /* 0x000fe40000011436 */
[----:B------:R-:W-:Y:S02]  /*3d300*/  LEA.HI R56, R56, R53, RZ, 0x3 ;  /* 0x0000003538387211 */ /* 0x000fe400078f18ff */
[----:B------:R-:W-:Y:S01]  /*3d310*/  LEA.HI R44, R44, R45, RZ, 0x1 ;  /* 0x0000002d2c2c7211 */ /* 0x000fe200078f08ff */
[-C--:B------:R-:W-:Y:S01]  /*3d320*/  FMUL.FTZ R10, R30, R14.reuse ;  /* 0x0000000e1e0a7220 */ /* 0x080fe20000410000 */
[----:B------:R-:W-:Y:S01]  /*3d330*/  LOP3.LUT R56, R56, 0xfffffff8, RZ, 0xc0, !PT ;  /* 0xfffffff838387812 */ /* 0x000fe200078ec0ff */
[-C--:B------:R-:W-:Y:S01]  /*3d340*/  FMUL.FTZ R30, R47, R14.reuse ;  /* 0x0000000e2f1e7220 */ /* 0x080fe20000410000 */
[----:B------:R-:W-:Y:S01]  /*3d350*/  FMUL.FTZ R47, R55, R14 ;  /* 0x0000000e372f7220 */ /* 0x000fe20000410000 */
[----:B------:R-:W-:Y:S01]  /*3d360*/  LOP3.LUT R44, R44, 0x3fffffe, RZ, 0xc0, !PT ;  /* 0x03fffffe2c2c7812 */ /* 0x000fe200078ec0ff */
[----:B------:R-:W-:Y:S01]  /*3d370*/  IMAD R55, R73, 0x8, R54 ;  /* 0x0000000849377824 */ /* 0x000fe200078e0236 */
[----:B------:R-:W-:Y:S01]  /*3d380*/  LEA.HI R54, R74, R74, RZ, 0x1 ;  /* 0x0000004a4a367211 */ /* 0x000fe200078f08ff */
[----:B------:R-:W-:-:S02]  /*3d390*/  IMAD.IADD R56, R53, 0x1, -R56 ;  /* 0x0000000135387824 */ /* 0x000fc400078e0a38 */
[----:B------:R-:W-:Y:S01]  /*3d3a0*/  IMAD.IADD R44, R45, 0x1, -R44 ;  /* 0x000000012d2c7824 */ /* 0x000fe200078e0a2c */
[----:B------:R-:W-:Y:S01]  /*3d3b0*/  LOP3.LUT R45, R54, 0x1ffffffe, RZ, 0xc0, !PT ;  /* 0x1ffffffe362d7812 */ /* 0x000fe200078ec0ff */
[----:B------:R-:W-:-:S04]  /*3d3c0*/  IMAD.U32 R55, R55, 0x10, R56 ;  /* 0x0000001037377824 */ /* 0x000fc800078e0038 */
[----:B------:R-:W-:Y:S02]  /*3d3d0*/  IMAD.IADD R45, R74, 0x1, -R45 ;  /* 0x000000014a2d7824 */ /* 0x000fe400078e0a2d */
[----:B------:R-:W-:-:S04]  /*3d3e0*/  IMAD R44, R44, 0x40, R55 ;  /* 0x000000402c2c7824 */ /* 0x000fc800078e0237 */
[----:B------:R-:W-:-:S04]  /*3d3f0*/  IMAD R44, R45, 0x8, R44 ;  /* 0x000000082d2c7824 */ /* 0x000fc800078e022c */
[----:B---3--:R-:W-:Y:S01]  /*3d400*/  @P0 IMAD.HI.U32 R75, R44, R75, RZ ;  /* 0x0000004b2c4b0227 */ /* 0x008fe200078e00ff */
[----:B------:R-:W-:-:S04]  /*3d410*/  LOP3.LUT R45, R52, 0x7ffffffc, RZ, 0xc0, !PT ;  /* 0x7ffffffc342d7812 */ /* 0x000fc800078ec0ff */
[----:B------:R-:W-:Y:S01]  /*3d420*/  @P0 SHF.R.U32.HI R44, RZ, R76, R75 ;  /* 0x0000004cff2c0219 */ /* 0x000fe2000001164b */
[-C--:B------:R-:W-:Y:S01]  /*3d430*/  FMUL.FTZ R57, R57, R14.reuse ;  /* 0x0000000e39397220 */ /* 0x080fe20000410000 */
[----:B------:R-:W-:Y:S02]  /*3d440*/  IMAD R52, R0, -0x60, RZ ;  /* 0xffffffa000347824 */ /* 0x000fe400078e02ff */
[-C--:B------:R-:W-:Y:S01]  /*3d450*/  FMUL.FTZ R8, R24, R14.reuse ;  /* 0x0000000e18087220 */ /* 0x080fe20000410000 */
[----:B------:R-:W0:Y:S01]  /*3d460*/  SHFL.IDX PT, R54, R44, RZ, 0x1c1f ;  /* 0x001c1fff2c367589 */ /* 0x000e2200000e0000 */
[-C--:B------:R-:W-:Y:S01]  /*3d470*/  FMUL.FTZ R4, R26, R14.reuse ;  /* 0x0000000e1a047220 */ /* 0x080fe20000410000 */
[-C--:B------:R-:W-:Y:S01]  /*3d480*/  FMUL.FTZ R24, R25, R14.reuse ;  /* 0x0000000e19187220 */ /* 0x080fe20000410000 */
[-C--:B------:R-:W-:Y:S01]  /*3d490*/  FMUL.FTZ R26, R43, R14.reuse ;  /* 0x0000000e2b1a7220 */ /* 0x080fe20000410000 */
[-C--:B-1----:R-:W-:Y:S01]  /*3d4a0*/  FMUL.FTZ R12, R34, R14.reuse ;  /* 0x0000000e220c7220 */ /* 0x082fe20000410000 */
[-C--:B------:R-:W-:Y:S01]  /*3d4b0*/  FMUL.FTZ R25, R42, R14.reuse ;  /* 0x0000000e2a197220 */ /* 0x080fe20000410000 */
[----:B------:R-:W-:Y:S01]  /*3d4c0*/  FMUL.FTZ R43, R49, R14 ;  /* 0x0000000e312b7220 */ /* 0x000fe20000410000 */
[----:B------:R-:W-:-:S02]  /*3d4d0*/  IMAD.IADD R45, R50, 0x1, -R45 ;  /* 0x00000001322d7824 */ /* 0x000fc400078e0a2d */
[-C--:B------:R-:W-:Y:S01]  /*3d4e0*/  FMUL.FTZ R42, R48, R14.reuse ;  /* 0x0000000e302a7220 */ /* 0x080fe20000410000 */
[-C--:B------:R-:W-:Y:S01]  /*3d4f0*/  FMUL.FTZ R34, R51, R14.reuse ;  /* 0x0000000e33227220 */ /* 0x080fe20000410000 */
[----:B------:R1:W3:Y:S01]  /*3d500*/  MUFU.TANH R80, R57 ;  /* 0x0000003900507308 */ /* 0x0002e20000002400 */
[-C--:B------:R-:W-:Y:S01]  /*3d510*/  FMUL.FTZ R49, R59, R14.reuse ;  /* 0x0000000e3b317220 */ /* 0x080fe20000410000 */
[----:B------:R-:W-:Y:S02]  /*3d520*/  VIADD R50, R52, 0x1 ;  /* 0x0000000134327836 */ /* 0x000fe40000000000 */
        /* <DEDUP_REMOVED lines=13> */
[----:B------:R-:W-:Y:S01]  /*3d600*/  FMUL.FTZ R68, R68, R14 ;  /* 0x0000000e44447220 */ /* 0x000fe20000410000 */
[----:B------:R-:W-:-:S02]  /*3d610*/  IMAD R50, R45, -0x2, R50 ;  /* 0xfffffffe2d327824 */ /* 0x000fc400078e0232 */
[----:B------:R-:W-:Y:S01]  /*3d620*/  FMUL.FTZ R61, R61, R14 ;  /* 0x0000000e3d3d7220 */ /* 0x000fe20000410000 */
[----:B------:R-:W1:Y:S01]  /*3d630*/  MUFU.TANH R8, R8 ;  /* 0x0000000800087308 */ /* 0x000e620000002400 */
[--C-:B------:R-:W-:Y:S01]  /*3d640*/  IMAD R14, R0, -0x60, R5.reuse ;  /* 0xffffffa0000e7824 */ /* 0x100fe200078e0205 */
[----:B------:R-:W-:-:S06]  /*3d650*/  IADD3 R52, -R6, R50, R5 ;  /* 0x0000003206347210 */ /* 0x000fcc0007ffe105 */
[----:B------:R-:W0:Y:S01]  /*3d660*/  MUFU.TANH R24, R24 ;  /* 0x0000001800187308 */ /* 0x000e220000002400 */
        /* <DEDUP_REMOVED lines=43> */
[----:B------:R2:W1:Y:S02]  /*3d920*/  MUFU.TANH R82, R61 ;  /* 0x0000003d00527308 */ /* 0x0004640000002400 */
[----:B--2---:R-:W-:Y:S01]  /*3d930*/  LOP3.LUT R61, RZ, R18, RZ, 0x33, !PT ;  /* 0x00000012ff3d7212 */ /* 0x004fe200078e33ff */
[----:B------:R-:W-:-:S04]  /*3d940*/  IMAD R75, R0, -0x60, R19 ;  /* 0xffffffa0004b7824 */ /* 0x000fc800078e0213 */
[----:B------:R-:W-:Y:S01]  /*3d950*/  IMAD.IADD R73, R52, 0x1, R61 ;  /* 0x0000000134497824 */ /* 0x000fe200078e023d */
[----:B0-----:R-:W-:Y:S01]  /*3d960*/  VIADDMNMX R18, R54, R76, R71, PT ;  /* 0x0000004c36127246 */ /* 0x001fe20003800147 */
[----:B------:R-:W-:Y:S02]  /*3d970*/  VIADD R83, R50, 0xffffffff ;  /* 0xffffffff32537836 */ /* 0x000fe40000000000 */
[----:B------:R-:W-:Y:S01]  /*3d980*/  IMAD.IADD R61, R73, 0x1, R54 ;  /* 0x00000001493d7824 */ /* 0x000fe200078e0236 */
[----:B-1-34-:R-:W-:Y:S06]  /*3d990*/  @!P1 BRA `(.L_x_4123) ;  /* 0x0000000000649947 */ /* 0x01afec0003800000 */
        /* <DEDUP_REMOVED lines=8> */
[----:B------:R-:W2:Y:S04]  /*3da20*/  LD.E R15, desc[UR6][R2.64+0x1c] ;  /* 0x00001c06020f7980 */ /* 0x000ea8000c101900 */
[----:B------:R-:W3:Y:S01]  /*3da30*/  LD.E R19, desc[UR6][R2.64+0x20] ;  /* 0x0000200602137980 */ /* 0x000ee2000c101900 */
[----:B--2---:R-:W-:-:S05]  /*3da40*/  IMAD.HI.U32 R0, R0, R15, RZ ;  /* 0x0000000f00007227 */ /* 0x004fca00078e00ff */
[----:B---3--:R-:W-:-:S07]  /*3da50*/  SHF.R.U32.HI R0, RZ, R19, R0 ;  /* 0x00000013ff007219 */ /* 0x008fce0000011600 */
.L_x_4127:
[----:B------:R-:W-:Y:S05]  /*3da60*/  BSYNC B3 ;  /* 0x0000000000037941 */ /* 0x000fea0003800000 */
.L_x_4126:
[----:B------:R-:W-:Y:S01]  /*3da70*/  LOP3.LUT R0, RZ, R0, RZ, 0x33, !PT ;  /* 0x00000000ff007212 */ /* 0x000fe200078e33ff */
[----:B------:R-:W-:Y:S06]  /*3da80*/  BRA `(.L_x_4128) ;  /* 0x0000000000187947 */ /* 0x000fec0003800000 */
.L_x_4125:
[----:B------:R-:W-:-:S13]  /*3da90*/  ISETP.NE.AND P0, PT, R7, 0x1, PT ;  /* 0x000000010700780c */ /* 0x000fda0003f05270 */
[----:B------:R-:W-:Y:S05]  /*3daa0*/  @!P0 BRA `(.L_x_4128) ;  /* 0x0000000000108947 */ /* 0x000fea0003800000 */
[----:B------:R-:W2:Y:S04]  /*3dab0*/  LD.E R15, desc[UR6][R2.64+0x1c] ;  /* 0x00001c06020f7980 */ /* 0x000ea8000c101900 */
[----:B------:R-:W3:Y:S01]  /*3dac0*/  LD.E R19, desc[UR6][R2.64+0x20] ;  /* 0x0000200602137980 */ /* 0x000ee2000c101900 */
[----:B--2---:R-:W-:-:S05]  /*3dad0*/  IMAD.HI.U32 R0, R0, R15, RZ ;  /* 0x0000000f00007227 */ /* 0x004fca00078e00ff */
[----:B---3--:R-:W-:-:S07]  /*3dae0*/  SHF.R.U32.HI R0, RZ, R19, R0 ;  /* 0x00000013ff007219 */ /* 0x008fce0000011600 */
.L_x_4128:
[----:B------:R-:W-:Y:S05]  /*3daf0*/  BSYNC B2 ;  /* 0x0000000000027941 */ /* 0x000fea0003800000 */
.L_x_4124:
[----:B------:R-:W-:-:S05]  /*3db00*/  IMAD R0, R7, R0, R83 ;  /* 0x0000000007007224 */ /* 0x000fca00078e0253 */
[----:B------:R-:W-:Y:S02]  /*3db10*/  VIMNMX R61, R61, R0, !PT ;  /* 0x000000003d3d7248 */ /* 0x000fe40007fe0100 */
[----:B------:R-:W-:-:S07]  /*3db20*/  VIADDMNMX R18, R0, R7, R18, PT ;  /* 0x0000000700127246 */ /* 0x000fce0003800112 */
.L_x_4123:
[----:B------:R-:W-:Y:S05]  /*3db30*/  BSYNC B1 ;  /* 0x0000000000017941 */ /* 0x000fea0003800000 */
.L_x_4122:
[C---:B------:R-:W-:Y:S01]  /*3db40*/  ISETP.GE.AND P1, PT, R75.reuse, 0x9, PT ;  /* 0x000000094b00780c */ /* 0x040fe20003f26270 */
[----:B------:R-:W0:Y:S01]  /*3db50*/  SHFL.IDX PT, R44, R44, 0x1, 0x1c1f ;  /* 0x003c1f002c2c7f89 */ /* 0x000e2200000e0000 */
[----:B------:R-:W-:Y:S01]  /*3db60*/  ISETP.GE.AND P0, PT, R75, 0x2, PT ;  /* 0x000000024b00780c */ /* 0x000fe20003f06270 */
        /* <DEDUP_REMOVED lines=87> */
[----:B------:R-:W-:Y:S02]  /*3e0e0*/  ISETP.GE.AND P2, PT, R75, 0x4a, PT ;  /* 0x0000004a4b00780c */ /* 0x000fe40003f46270 */
[----:B0-----:R-:W-:-:S02]  /*3e0f0*/  VIADDMNMX R28, R44, R76, R71, PT ;  /* 0x0000004c2c1c7246 */ /* 0x001fc40003800147 */
        /* <DEDUP_REMOVED lines=40> */
.L_x_4134:
[----:B------:R-:W-:Y:S05]  /*3e380*/  BSYNC B3 ;  /* 0x0000000000037941 */ /* 0x000fea0003800000 */
.L_x_4133:
[----:B------:R-:W-:Y:S01]  /*3e390*/  LOP3.LUT R6, RZ, R6, RZ, 0x33, !PT ;  /* 0x00000006ff067212 */ /* 0x000fe200078e33ff */
[----:B------:R-:W-:Y:S06]  /*3e3a0*/  BRA `(.L_x_4135) ;  /* 0x0000000000187947 */ /* 0x000fec0003800000 */
.L_x_4132:
[----:B------:R-:W-:-:S13]  /*3e3b0*/  ISETP.NE.AND P6, PT, R7, 0x1, PT ;  /* 0x000000010700780c */ /* 0x000fda0003fc5270 */
[----:B------:R-:W-:Y:S05]  /*3e3c0*/  @!P6 BRA `(.L_x_4135) ;  /* 0x000000000010e947 */ /* 0x000fea0003800000 */
[----:B------:R-:W2:Y:S04]  /*3e3d0*/  LD.E R5, desc[UR6][R2.64+0x1c] ;  /* 0x00001c0602057980 */ /* 0x000ea8000c101900 */
[----:B------:R-:W3:Y:S01]  /*3e3e0*/  LD.E R37, desc[UR6][R2.64+0x20] ;  /* 0x0000200602257980 */ /* 0x000ee2000c101900 */
[----:B--2---:R-:W-:-:S05]  /*3e3f0*/  IMAD.HI.U32 R6, R6, R5, RZ ;  /* 0x0000000506067227 */ /* 0x004fca00078e00ff */
[----:B---3--:R-:W-:-:S07]  /*3e400*/  SHF.R.U32.HI R6, RZ, R37, R6 ;  /* 0x00000025ff067219 */ /* 0x008fce0000011606 */
.L_x_4135:
[----:B------:R-:W-:Y:S05]  /*3e410*/  BSYNC B2 ;  /* 0x0000000000027941 */ /* 0x000fea0003800000 */
.L_x_4131:
[----:B------:R-:W-:-:S05]  /*3e420*/  IMAD R6, R7, R6, R83 ;  /* 0x0000000607067224 */ /* 0x000fca00078e0253 */
[----:B------:R-:W-:Y:S02]  /*3e430*/  VIADDMNMX R28, R6, R7, R28, PT ;  /* 0x00000007061c7246 */ /* 0x000fe4000380011c */
[----:B------:R-:W-:-:S07]  /*3e440*/  VIMNMX R61, R61, R6, !PT ;  /* 0x000000063d3d7248 */ /* 0x000fce0007fe0100 */
.L_x_4130:
[----:B------:R-:W-:Y:S05]  /*3e450*/  BSYNC B1 ;  /* 0x0000000000017941 */ /* 0x000fea0003800000 */
.L_x_4129:
[C---:B------:R-:W-:Y:S01]  /*3e460*/  ISETP.GT.AND P0, PT, R61.reuse, 0x1, !P0 ;  /* 0x000000013d00780c */ /* 0x040fe20004704270 */
[----:B------:R-:W2:Y:S01]  /*3e470*/  LDL.64 R2, [UR4+0x70] ;  /* 0x00007004ff027983 */ /* 0x000ea20008100a00 */
        /* <DEDUP_REMOVED lines=70> */
[C---:B------:R-:W-:Y:S02]  /*3e8e0*/  ISETP.GT.AND P0, PT, R61.reuse, RZ, !P6 ;  /* 0x000000ff3d00720c */ /* 0x040fe40007704270 */
[C---:B------:R-:W-:Y:S02]  /*3e8f0*/  ISETP.GT.AND P2, PT, R61.reuse, 0x49, !P2 ;  /* 0x000000493d00780c */ /* 0x040fe40005744270 */
[----:B------:R-:W-:Y:S02]  /*3e900*/  ISETP.LT.OR P0, PT, R28, 0x1, P0 ;  /* 0x000000011c00780c */ /* 0x000fe40000701670 */
[----:B------:R-:W-:Y:S02]  /*3e910*/  ISETP.GT.AND P3, PT, R61, 0x50, !P3 ;  /* 0x000000503d00780c */ /* 0x000fe40005f64270 */
[----:B------:R-:W-:-:S02]  /*3e920*/  FSEL R76, R4, -INF , !P0 ;  /* 0xff800000044c7808 */ /* 0x000fc40004000000 */
[----:B------:R-:W-:Y:S02]  /*3e930*/  ISETP.GT.AND P4, PT, R61, 0x51, !P4 ;  /* 0x000000513d00780c */ /* 0x000fe40006784270 */
[----:B------:R-:W-:Y:S02]  /*3e940*/  FMNMX.FTZ R4, R76, R5, !PT ;  /* 0x000000054c047209 */ /* 0x000fe40007810000 */
[----:B------:R-:W-:Y:S02]  /*3e950*/  ISETP.NE.AND P6, PT, R63, RZ, PT ;  /* 0x000000ff3f00720c */ /* 0x000fe40003fc5270 */
        /* <DEDUP_REMOVED lines=15> */
[----:B------:R-:W-:Y:S02]  /*3ea50*/  ISETP.LT.OR P2, PT, R28, 0x4a, P2 ;  /* 0x0000004a1c00780c */ /* 0x000fe40001741670 */
[----:B------:R-:W-:Y:S02]  /*3ea60*/  FMNMX.FTZ R6, R20, R7, !PT ;  /* 0x0000000714067209 */ /* 0x000fe40007810000 */
[----:B------:R-:W-:Y:S02]  /*3ea70*/  ISETP.LT.OR P3, PT, R28, 0x51, P3 ;  /* 0x000000511c00780c */ /* 0x000fe40001f61670 */
[----:B------:R-:W-:Y:S02]  /*3ea80*/  FSEL R4, R46, -INF , !P2 ;  /* 0xff8000002e047808 */ /* 0x000fe40005000000 */
[----:B------:R-:W-:-:S02]  /*3ea90*/  FMNMX.FTZ R7, R29, R6, !PT ;  /* 0x000000061d077209 */ /* 0x000fc40007810000 */
[----:B------:R-:W-:Y:S02]  /*3eaa0*/  ISETP.GT.AND P5, PT, R61, 0x58, !P5 ;  /* 0x000000583d00780c */ /* 0x000fe40006fa4270 */
[----:B------:R-:W-:Y:S02]  /*3eab0*/  ISETP.LT.OR P4, PT, R28, 0x52, P4 ;  /* 0x000000521c00780c */ /* 0x000fe40002781670 */
[----:B------:R-:W-:Y:S02]  /*3eac0*/  FSEL R46, R53, -INF , !P3 ;  /* 0xff800000352e7808 */ /* 0x000fe40005800000 */
[----:B------:R-:W-:Y:S02]  /*3ead0*/  FMNMX.FTZ R7, R4, R7, !PT ;  /* 0x0000000704077209 */ /* 0x000fe40007810000 */
[----:B------:R-:W-:Y:S02]  /*3eae0*/  ISETP.GT.AND P0, PT, R61, 0x59, !P6 ;  /* 0x000000593d00780c */ /* 0x000fe40007704270 */
[----:B------:R-:W-:-:S02]  /*3eaf0*/  ISETP.LT.OR P5, PT, R28, 0x59, P5 ;  /* 0x000000591c00780c */ /* 0x000fc40002fa1670 */
[----:B------:R-:W-:Y:S02]  /*3eb00*/  FSEL R47, R55, -INF , !P4 ;  /* 0xff800000372f7808 */ /* 0x000fe40006000000 */
[----:B------:R-:W-:Y:S02]  /*3eb10*/  FMNMX.FTZ R6, R46, R7, !PT ;  /* 0x000000072e067209 */ /* 0x000fe40007810000 */
[----:B------:R-:W-:Y:S02]  /*3eb20*/  ISETP.LT.OR P0, PT, R28, 0x5a, P0 ;  /* 0x0000005a1c00780c */ /* 0x000fe40000701670 */
[----:B------:R-:W-:Y:S02]  /*3eb30*/  FSEL R48, R57, -INF , !P5 ;  /* 0xff80000039307808 */ /* 0x000fe40006800000 */
[----:B------:R-:W-:Y:S02]  /*3eb40*/  FMNMX.FTZ R7, R47, R6, !PT ;  /* 0x000000062f077209 */ /* 0x000fe40007810000 */
[----:B------:R-:W-:-:S02]  /*3eb50*/  FSEL R49, R59, -INF , !P0 ;  /* 0xff8000003b317808 */ /* 0x000fc40004000000 */
[----:B------:R-:W-:-:S04]  /*3eb60*/  FMNMX.FTZ R6, R48, R7, !PT ;  /* 0x0000000730067209 */ /* 0x000fc80007810000 */
[----:B------:R-:W-:-:S05]  /*3eb70*/  FMNMX.FTZ R9, R49, R6, !PT ;  /* 0x0000000631097209 */ /* 0x000fca0007810000 */
[----:B--2---:R0:W-:Y:S04]  /*3eb80*/  ST.E desc[UR6][R2.64+0x4], R9 ;  /* 0x0000040902007985 */ /* 0x0041e8000c101906 */
[----:B------:R-:W2:Y:S01]  /*3eb90*/  LD.E R13, desc[UR6][R2.64+0x4] ;  /* 0x00000406020d7980 */ /* 0x000ea2000c101900 */
        /* <DEDUP_REMOVED lines=22> */
[----:B0-----:R-:W-:-:S05]  /*3ed00*/  FMNMX.FTZ R9, R18, R7, !PT ;  /* 0x0000000712097209 */ /* 0x001fca0007810000 */
[----:B------:R-:W0:Y:S02]  /*3ed10*/  SHFL.BFLY PT, R6, R9, 0x2, 0x1f ;  /* 0x0c401f0009067f89 */ /* 0x000e2400000e0000 */
[----:B0-----:R-:W-:-:S05]  /*3ed20*/  FMNMX.FTZ R10, R9, R6, !PT ;  /* 0x00000006090a7209 */ /* 0x001fca0007810000 */
[----:B------:R-:W0:Y:S04]  /*3ed30*/  SHFL.BFLY PT, R7, R10, 0x1, 0x1f ;  /* 0x0c201f000a077f89 */ /* 0x000e2800000e0000 */
[----:B------:R-:W-:Y:S01]  /*3ed40*/  ST.E desc[UR6][R2.64], R9 ;  /* 0x0000000902007985 */ /* 0x000fe2000c101906 */
[----:B0-----:R-:W-:-:S05]  /*3ed50*/  FMNMX.FTZ R11, R10, R7, !PT ;  /* 0x000000070a0b7209 */ /* 0x001fca0007810000 */
[----:B------:R-:W-:Y:S04]  /*3ed60*/  ST.E desc[UR6][R2.64], R11 ;  /* 0x0000000b02007985 */ /* 0x000fe8000c101906 */
[----:B--2---:R-:W0:Y:S02]  /*3ed70*/  SHFL.BFLY PT, R26, R13, 0x2, 0x1f ;  /* 0x0c401f000d1a7f89 */ /* 0x004e2400000e0000 */
[----:B0-----:R-:W-:-:S05]  /*3ed80*/  FMNMX.FTZ R26, R13, R26, !PT ;  /* 0x0000001a0d1a7209 */ /* 0x001fca0007810000 */
[----:B------:R-:W0:Y:S02]  /*3ed90*/  SHFL.BFLY PT, R25, R26, 0x1, 0x1f ;  /* 0x0c201f001a197f89 */ /* 0x000e2400000e0000 */
[----:B0-----:R-:W-:-:S05]  /*3eda0*/  FMNMX.FTZ R25, R26, R25, !PT ;  /* 0x000000191a197209 */ /* 0x001fca0007810000 */
[----:B------:R0:W-:Y:S04]  /*3edb0*/  ST.E desc[UR6][R2.64+0x4], R25 ;  /* 0x0000041902007985 */ /* 0x0001e8000c101906 */
[----:B------:R-:W2:Y:S04]  /*3edc0*/  LDL.64 R6, [UR4+0x70] ;  /* 0x00007004ff067983 */ /* 0x000ea80008100a00 */
[----:B--2---:R-:W2:Y:S04]  /*3edd0*/  LD.E R51, desc[UR6][R6.64+0x20] ;  /* 0x0000200606337980 */ /* 0x004ea8000c101900 */
[----:B------:R-:W2:Y:S04]  /*3ede0*/  LD.E R28, desc[UR6][R6.64] ;  /* 0x00000006061c7980 */ /* 0x000ea8000c101900 */
[----:B------:R-:W3:Y:S01]  /*3edf0*/  LD.E R78, desc[UR6][R6.64+0x4] ;  /* 0x00000406064e7980 */ /* 0x000ee2000c101900 */
[C---:B--2---:R-:W-:Y:S01]  /*3ee00*/  FMUL.FTZ R10, R28.reuse, R51 ;  /* 0x000000331c0a7220 */ /* 0x044fe20000410000 */
[----:B------:R-:W-:-:S04]  /*3ee10*/  FSETP.NEU.FTZ.AND P0, PT, R28, -INF , PT ;  /* 0xff8000001c00780b */ /* 0x000fc80003f1d000 */
[----:B------:R-:W-:Y:S02]  /*3ee20*/  FSEL R13, R10, RZ, P0 ;  /* 0x000000ff0a0d7208 */ /* 0x000fe40000000000 */
[----:B---3--:R-:W-:-:S03]  /*3ee30*/  FSETP.NEU.FTZ.AND P0, PT, R78, -INF , PT ;  /* 0xff8000004e00780b */ /* 0x008fc60003f1d000 */
[-CC-:B------:R-:W-:Y:S01]  /*3ee40*/  FFMA.FTZ R219, R0, R51.reuse, -R13.reuse ;  /* 0x0000003300db7223 */ /* 0x180fe2000001080d */
[----:B------:R-:W-:Y:S01]  /*3ee50*/  FMUL.FTZ R0, R51, R78 ;  /* 0x0000004e33007220 */ /* 0x000fe20000410000 */
[----:B------:R-:W-:-:S04]  /*3ee60*/  FFMA.FTZ R168, R8, R51, -R13 ;  /* 0x0000003308a87223 */ /* 0x000fc8000001080d */
[----:B0-----:R-:W-:Y:S01]  /*3ee70*/  FSEL R2, R0, RZ, P0 ;  /* 0x000000ff00027208 */ /* 0x001fe20000000000 */
[-CC-:B------:R-:W-:Y:S01]  /*3ee80*/  FFMA.FTZ R28, R74, R51.reuse, -R13.reuse ;  /* 0x000000334a1c7223 */ /* 0x180fe2000001080d */
[----:B------:R-:W-:-:S03]  /*3ee90*/  FFMA.FTZ R26, R72, R51, -R13 ;  /* 0x00000033481a7223 */ /* 0x000fc6000001080d */
[-CC-:B------:R-:W-:Y:S01]  /*3eea0*/  FFMA.FTZ R25, R76, R51.reuse, -R2.reuse ;  /* 0x000000334c197223 */ /* 0x180fe20000010802 */
[-CC-:B------:R-:W-:Y:S01]  /*3eeb0*/  FFMA.FTZ R169, R5, R51.reuse, -R2.reuse ;  /* 0x0000003305a97223 */ /* 0x180fe20000010802 */
[-CC-:B------:R-:W-:Y:S01]  /*3eec0*/  FFMA.FTZ R214, R24, R51.reuse, -R13.reuse ;  /* 0x0000003318d67223 */ /* 0x180fe2000001080d */
[-CC-:B------:R-:W-:Y:S01]  /*3eed0*/  FFMA.FTZ R24, R43, R51.reuse, -R2.reuse ;  /* 0x000000332b187223 */ /* 0x180fe20000010802 */
[----:B------:R-:W-:Y:S01]  /*3eee0*/  MUFU.EX2 R168, R168 ;  /* 0x000000a800a87308 */ /* 0x000fe20000000800 */
[-C--:B------:R-:W-:Y:S01]  /*3eef0*/  FFMA.FTZ R170, R70, R51.reuse, -R13 ;  /* 0x0000003346aa7223 */ /* 0x080fe2000001080d */
[----:B------:R-:W-:-:S06]  /*3ef00*/  FFMA.FTZ R171, R44, R51, -R2 ;  /* 0x000000332cab7223 */ /* 0x000fcc0000010802 */
[----:B------:R-:W0:Y:S01]  /*3ef10*/  MUFU.EX2 R28, R28 ;  /* 0x0000001c001c7308 */ /* 0x000e220000000800 */
[-CC-:B------:R-:W-:Y:S01]  /*3ef20*/  FFMA.FTZ R9, R68, R51.reuse, -R13.reuse ;  /* 0x0000003344097223 */ /* 0x180fe2000001080d */
[-CC-:B------:R-:W-:Y:S01]  /*3ef30*/  FFMA.FTZ R8, R66, R51.reuse, -R13.reuse ;  /* 0x0000003342087223 */ /* 0x180fe2000001080d */
[----:B------:R-:W-:-:S05]  /*3ef40*/  FFMA.FTZ R11, R64, R51, -R13 ;  /* 0x00000033400b7223 */ /* 0x000fca000001080d */
[----:B------:R-:W-:Y:S01]  /*3ef50*/  MUFU.EX2 R25, R25 ;  /* 0x0000001900197308 */ /* 0x000fe20000000800 */
[-CC-:B------:R-:W-:Y:S01]  /*3ef60*/  FFMA.FTZ R10, R62, R51.reuse, -R13.reuse ;  /* 0x000000333e0a7223 */ /* 0x180fe2000001080d */
[-CC-:B------:R-:W-:Y:S01]  /*3ef70*/  FFMA.FTZ R195, R60, R51.reuse, -R13.reuse ;  /* 0x000000333cc37223 */ /* 0x180fe2000001080d */
[----:B------:R-:W-:-:S05]  /*3ef80*/  FFMA.FTZ R194, R58, R51, -R13 ;  /* 0x000000333ac27223 */ /* 0x000fca000001080d */
[----:B------:R-:W1:Y:S01]  /*3ef90*/  MUFU.EX2 R169, R169 ;  /* 0x000000a900a97308 */ /* 0x000e620000000800 */
[-CC-:B------:R-:W-:Y:S01]  /*3efa0*/  FFMA.FTZ R197, R56, R51.reuse, -R13.reuse ;  /* 0x0000003338c57223 */ /* 0x180fe2000001080d */
[-CC-:B------:R-:W-:Y:S01]  /*3efb0*/  FFMA.FTZ R196, R54, R51.reuse, -R13.reuse ;  /* 0x0000003336c47223 */ /* 0x180fe2000001080d */
[-CC-:B------:R-:W-:Y:S01]  /*3efc0*/  FFMA.FTZ R203, R52, R51.reuse, -R13.reuse ;  /* 0x0000003334cb7223 */ /* 0x180fe2000001080d */
[-CC-:B------:R-:W-:Y:S01]  /*3efd0*/  FFMA.FTZ R202, R50, R51.reuse, -R13.reuse ;  /* 0x0000003332ca7223 */ /* 0x180fe2000001080d */
[-CC-:B------:R-:W-:Y:S01]  /*3efe0*/  FFMA.FTZ R205, R45, R51.reuse, -R13.reuse ;  /* 0x000000332dcd7223 */ /* 0x180fe2000001080d */
[-CC-:B------:R-:W-:Y:S02]  /*3eff0*/  FFMA.FTZ R204, R32, R51.reuse, -R13.reuse ;  /* 0x0000003320cc7223 */ /* 0x180fe4000001080d */
[----:B------:R-:W2:Y:S01]  /*3f000*/  MUFU.EX2 R26, R26 ;  /* 0x0000001a001a7308 */ /* 0x000ea20000000800 */
[-CC-:B------:R-:W-:Y:S01]  /*3f010*/  FFMA.FTZ R212, R31, R51.reuse, -R13.reuse ;  /* 0x000000331fd47223 */ /* 0x180fe2000001080d */
[-CC-:B------:R-:W-:Y:S01]  /*3f020*/  FFMA.FTZ R211, R27, R51.reuse, -R13.reuse ;  /* 0x000000331bd37223 */ /* 0x180fe2000001080d */
[-CC-:B------:R-:W-:Y:S01]  /*3f030*/  FFMA.FTZ R213, R19, R51.reuse, -R13.reuse ;  /* 0x0000003313d57223 */ /* 0x180fe2000001080d */
[-CC-:B------:R-:W-:Y:S01]  /*3f040*/  FFMA.FTZ R217, R15, R51.reuse, -R13.reuse ;  /* 0x000000330fd97223 */ /* 0x180fe2000001080d */
[-CC-:B------:R-:W-:Y:S01]  /*3f050*/  FFMA.FTZ R216, R14, R51.reuse, -R13.reuse ;  /* 0x000000330ed87223 */ /* 0x180fe2000001080d */
[----:B------:R-:W-:-:S02]  /*3f060*/  FFMA.FTZ R218, R18, R51, -R13 ;  /* 0x0000003312da7223 */ /* 0x000fc4000001080d */
[----:B------:R-:W3:Y:S01]  /*3f070*/  MUFU.EX2 R24, R24 ;  /* 0x0000001800187308 */ /* 0x000ee20000000800 */
[-CC-:B------:R-:W-:Y:S01]  /*3f080*/  FFMA.FTZ R13, R42, R51.reuse, -R2.reuse ;  /* 0x000000332a0d7223 */ /* 0x180fe20000010802 */
[----:B------:R-:W-:-:S06]  /*3f090*/  FFMA.FTZ R12, R12, R51, -R2 ;  /* 0x000000330c0c7223 */ /* 0x000fcc0000010802 */
[----:B------:R-:W4:Y:S01]  /*3f0a0*/  MUFU.EX2 R170, R170 ;  /* 0x000000aa00aa7308 */ /* 0x000f220000000800 */
        /* <DEDUP_REMOVED lines=8> */
[----:B---3--:R-:W-:-:S06]  /*3f130*/  FADD.FTZ R18, R24, R5 ;  /* 0x0000000518127221 */ /* 0x008fcc0000010000 */
[----:B------:R-:W2:Y:S01]  /*3f140*/  MUFU.EX2 R8, R8 ;  /* 0x0000000800087308 */ /* 0x000ea20000000800 */
[----:B------:R-:W-:-:S07]  /*3f150*/  FFMA.FTZ R0, R39, R51, -R2 ;  /* 0x0000003327007223 */ /* 0x000fce0000010802 */
[----:B------:R-:W3:Y:S01]  /*3f160*/  MUFU.EX2 R12, R12 ;  /* 0x0000000c000c7308 */ /* 0x000ee20000000800 */
[----:B------:R-:W-:Y:S01]  /*3f170*/  FFMA.FTZ R208, R30, R51, -R2 ;  /* 0x000000331ed07223 */ /* 0x000fe20000010802 */
[----:B----4-:R-:W-:-:S06]  /*3f180*/  FADD.FTZ R30, R170, R3 ;  /* 0x00000003aa1e7221 */ /* 0x010fcc0000010000 */
[----:B------:R-:W4:Y:S01]  /*3f190*/  MUFU.EX2 R11, R11 ;  /* 0x0000000b000b7308 */ /* 0x000f220000000800 */
[----:B-----5:R-:W-:Y:S01]  /*3f1a0*/  FADD.FTZ R18, R171, R18 ;  /* 0x00000012ab127221 */ /* 0x020fe20000010000 */
[----:B------:R-:W-:-:S06]  /*3f1b0*/  FFMA.FTZ R198, R37, R51, -R2 ;  /* 0x0000003325c67223 */ /* 0x000fcc0000010802 */
        /* <DEDUP_REMOVED lines=11> */
[----:B----4-:R-:W-:Y:S01]  /*3f270*/  FADD.FTZ R3, R11, R30 ;  /* 0x0000001e0b037221 */ /* 0x010fe20000010000 */
[----:B-----5:R-:W-:-:S06]  /*3f280*/  FADD.FTZ R5, R15, R32 ;  /* 0x000000200f057221 */ /* 0x020fcc0000010000 */
        /* <DEDUP_REMOVED lines=15> */
[----:B------:R-:W4:Y:S08]  /*3f380*/  MUFU.EX2 R203, R203 ;  /* 0x000000cb00cb7308 */ /* 0x000f300000000800 */
[----:B------:R-:W5:Y:S01]  /*3f390*/  MUFU.EX2 R207, R207 ;  /* 0x000000cf00cf7308 */ /* 0x000f620000000800 */
[----:B------:R-:W-:Y:S01]  /*3f3a0*/  FFMA.FTZ R19, R4, R51, -R2 ;  /* 0x0000003304137223 */ /* 0x000fe20000010802 */
[----:B0-----:R-:W-:-:S06]  /*3f3b0*/  FADD.FTZ R3, R197, R30 ;  /* 0x0000001ec5037221 */ /* 0x001fcc0000010000 */
[----:B------:R-:W0:Y:S01]  /*3f3c0*/  MUFU.EX2 R202, R202 ;  /* 0x000000ca00ca7308 */ /* 0x000e220000000800 */
[----:B-1----:R-:W-:Y:S01]  /*3f3d0*/  FADD.FTZ R4, R200, R5 ;  /* 0x00000005c8047221 */ /* 0x002fe20000010000 */
[----:B------:R-:W-:-:S06]  /*3f3e0*/  FFMA.FTZ R215, R21, R51, -R2 ;  /* 0x0000003315d77223 */ /* 0x000fcc0000010802 */
        /* <DEDUP_REMOVED lines=13> */
[----:B------:R-:W0:Y:S08]  /*3f4c0*/  MUFU.EX2 R212, R212 ;  /* 0x000000d400d47308 */ /* 0x000e300000000800 */
        /* <DEDUP_REMOVED lines=25> */
[----:B0-----:R-:W-:Y:S01]  /*3f660*/  FADD.FTZ R2, R213, R2 ;  /* 0x00000002d5027221 */ /* 0x001fe20000010000 */
[----:B-1----:R-:W-:-:S06]  /*3f670*/  FADD.FTZ R4, R19, R4 ;  /* 0x0000000413047221 */ /* 0x002fcc0000010000 */
[----:B------:R-:W0:Y:S08]  /*3f680*/  MUFU.EX2 R219, R219 ;  /* 0x000000db00db7308 */ /* 0x000e300000000800 */
[----:B------:R-:W1:Y:S01]  /*3f690*/  MUFU.EX2 R191, R191 ;  /* 0x000000bf00bf7308 */ /* 0x000e620000000800 */
[----:B--2---:R-:W-:Y:S01]  /*3f6a0*/  FADD.FTZ R3, R217, R2 ;  /* 0x00000002d9037221 */ /* 0x004fe20000010000 */
[----:B---3--:R-:W-:-:S06]  /*3f6b0*/  FADD.FTZ R4, R189, R4 ;  /* 0x00000004bd047221 */ /* 0x008fcc0000010000 */
[----:B------:R-:W2:Y:S08]  /*3f6c0*/  MUFU.EX2 R218, R218 ;  /* 0x000000da00da7308 */ /* 0x000eb00000000800 */
[----:B------:R-:W3:Y:S01]  /*3f6d0*/  MUFU.EX2 R190, R190 ;  /* 0x000000be00be7308 */ /* 0x000ee20000000800 */
[----:B----4-:R-:W-:Y:S01]  /*3f6e0*/  FADD.FTZ R2, R216, R3 ;  /* 0x00000003d8027221 */ /* 0x010fe20000010000 */
[----:B-----5:R-:W-:-:S03]  /*3f6f0*/  FADD.FTZ R4, R21, R4 ;  /* 0x0000000415047221 */ /* 0x020fc60000010000 */
[----:B0-----:R-:W-:Y:S01]  /*3f700*/  FADD.FTZ R3, R219, R2 ;  /* 0x00000002db037221 */ /* 0x001fe20000010000 */
[----:B-1----:R-:W-:-:S03]  /*3f710*/  FADD.FTZ R5, R191, R4 ;  /* 0x00000004bf057221 */ /* 0x002fc60000010000 */
[----:B--2---:R-:W-:Y:S01]  /*3f720*/  FADD.FTZ R31, R218, R3 ;  /* 0x00000003da1f7221 */ /* 0x004fe20000010000 */
[----:B---3--:R-:W-:-:S04]  /*3f730*/  FADD.FTZ R33, R190, R5 ;  /* 0x00000005be217221 */ /* 0x008fc80000010000 */
[----:B------:R-:W-:Y:S04]  /*3f740*/  ST.E desc[UR6][R6.64+0x10], R31 ;  /* 0x0000101f06007985 */ /* 0x000fe8000c101906 */
[----:B------:R0:W-:Y:S04]  /*3f750*/  ST.E desc[UR6][R6.64+0x14], R33 ;  /* 0x0000142106007985 */ /* 0x0001e8000c101906 */
[----:B------:R-:W2:Y:S04]  /*3f760*/  LDL.64 R36, [UR4] ;  /* 0x00000004ff247983 */ /* 0x000ea80008100a00 */
[----:B------:R-:W3:Y:S01]  /*3f770*/  LDL.64 R38, [UR4+0x98] ;  /* 0x00009804ff267983 */ /* 0x000ee20008100a00 */
[----:B------:R-:W-:-:S03]  /*3f780*/  LEA.HI R34, R232, 0x8, RZ, 0x19 ;  /* 0x00000008e8227811 */ /* 0x000fc600078fc8ff */
[----:B------:R-:W4:Y:S02]  /*3f790*/  LDL.64 R2, [UR4+0x80] ;  /* 0x00008004ff027983 */ /* 0x000f240008100a00 */
[----:B------:R1:W-:Y:S06]  /*3f7a0*/  BAR.SYNC.DEFER_BLOCKING R34, 0x100 ;  /* 0x000400220000751d */ /* 0x0003ec0000010000 */
[----:B0-----:R-:W5:Y:S04]  /*3f7b0*/  LDL.64 R6, [UR4+0x88] ;  /* 0x00008804ff067983 */ /* 0x001f680008100a00 */
[----:B--2---:R-:W2:Y:S04]  /*3f7c0*/  LD.E R37, desc[UR6][R36.64] ;  /* 0x0000000624257980 */ /* 0x004ea8000c101900 */
[----:B---3--:R-:W2:Y:S04]  /*3f7d0*/  LD.E.64 R4, desc[UR6][R38.64] ;  /* 0x0000000626047980 */ /* 0x008ea8000c101b00 */
[----:B----4-:R-:W3:Y:S04]  /*3f7e0*/  LD.E R27, desc[UR6][R2.64] ;  /* 0x00000006021b7980 */ /* 0x010ee8000c101900 */
[----:B------:R-:W4:Y:S04]  /*3f7f0*/  LD.E R29, desc[UR6][R2.64+0x4] ;  /* 0x00000406021d7980 */ /* 0x000f28000c101900 */
[----:B------:R-:W5:Y:S04]  /*3f800*/  LD.E R30, desc[UR6][R2.64+0x8] ;  /* 0x00000806021e7980 */ /* 0x000f68000c101900 */
        /* <DEDUP_REMOVED lines=71> */
[----:B--2---:R-:W-:-:S03]  /*3fc80*/  IMAD R4, R37, 0xc00, R4 ;  /* 0x00000c0025047824 */ /* 0x004fc600078e0204 */
        /* <DEDUP_REMOVED lines=58> */
[----:B------:R-:W-:Y:S02]  /*40030*/  F2FP.BF16.F32.PACK_AB R169, R169, R25 ;  /* 0x00000019a9a9723e */ /* 0x000fe400000010ff */
[----:B------:R-:W-:Y:S01]  /*40040*/  F2FP.BF16.F32.PACK_AB R171, R171, R24 ;  /* 0x00000018abab723e */ /* 0x000fe200000010ff */
        /* <DEDUP_REMOVED lines=128> */
[----:B------:R-:W-:Y:S01]  /*40850*/  ST.E desc[UR6][R6.64], RZ ;  /* 0x000000ff06007985 */ /* 0x000fe2000c101906 */
[----:B0-----:R-:W-:-:S06]  /*40860*/  WARPGROUP.ARRIVE ;  /* 0x00000000000079c5 */ /* 0x001fcc0000000000 */
[----:B------:R-:W-:Y:S03]  /*40870*/  HGMMA.64x256x16.F32.BF16 R24, R168, gdesc[UR8].tnspB, RZ, !UPT, gsb0 ;  /* 0x43e00008a8187df0 */ /* 0x000fe6000c0018ff */
[----:B------:R-:W-:Y:S02]  /*40880*/  WARPGROUP.DEPBAR.LE gsb0, 0x0 ;  /* 0x00008000000079c5 */ /* 0x000fe40000010000 */
        /* <DEDUP_REMOVED lines=129> */
[----:B0-----:R-:W5:Y:S04]  /*410a0*/  LD.E R24, desc[UR6][R2.64] ;  /* 0x0000000602187980 */ /* 0x001f68000c101900 */
[----:B-1----:R-:W5:Y:S04]  /*410b0*/  LD.E R25, desc[UR6][R2.64+0x4] ;  /* 0x0000040602197980 */ /* 0x002f68000c101900 */
[----:B--2---:R-:W2:Y:S04]  /*410c0*/  LD.E R26, desc[UR6][R2.64+0x8] ;  /* 0x00000806021a7980 */ /* 0x004ea8000c101900 */
[----:B---3--:R-:W2:Y:S04]  /*410d0*/  LD.E R27, desc[UR6][R2.64+0xc] ;  /* 0x00000c06021b7980 */ /* 0x008ea8000c101900 */
[----:B----4-:R-:W2:Y:S04]  /*410e0*/  LD.E R28, desc[UR6][R2.64+0x10] ;  /* 0x00001006021c7980 */ /* 0x010ea8000c101900 */
        /* <DEDUP_REMOVED lines=130> */
[----:B------:R-:W-:-:S04]  /*41910*/  F2FP.BF16.F32.PACK_AB R171, R14, R15 ;  /* 0x0000000f0eab723e */ /* 0x000fc800000010ff */
[----:B--2---:R-:W-:-:S06]  /*41920*/  WARPGROUP.ARRIVE ;  /* 0x00000000000079c5 */ /* 0x004fcc0000000000 */
[----:B------:R-:W-:Y:S03]  /*41930*/  HGMMA.64x256x16.F32.BF16 R24, R168, gdesc[UR8].tnspB, R24, gsb0 ;  /* 0x43e00008a8187df0 */ /* 0x000fe60008001818 */
        /* <DEDUP_REMOVED lines=1457> */
[----:B------:R-:W-:-:S13]  /*47450*/  LOP3.LUT P6, RZ, R232, 0x7f, RZ, 0xc0, !PT ;  /* 0x0000007fe8ff7812 */ /* 0x000fda00078cc0ff */
[----:B0-----:R-:W-:Y:S05]  /*47460*/  @P6 BRA `(.L_x_4136) ;  /* 0x0000000000206947 */ /* 0x001fea0003800000 */
[----:B------:R-:W2:Y:S04]  /*47470*/  LDL.64 R2, [UR4+0x40] ;  /* 0x00004004ff027983 */ /* 0x000ea80008100a00 */
[----:B------:R-:W3:Y:S04]  /*47480*/  LDL.64 R4, [UR4] ;  /* 0x00000004ff047983 */ /* 0x000ee80008100a00 */
[----:B--2---:R-:W2:Y:S04]  /*47490*/  LD.E.64 R2, desc[UR6][R2.64+0x30] ;  /* 0x0000300602027980 */ /* 0x004ea8000c101b00 */
[----:B---3--:R-:W3:Y:S01]  /*474a0*/  LD.E R4, desc[UR6][R4.64] ;  /* 0x0000000604047980 */ /* 0x008ee2000c101900 */
[----:B--2---:R-:W-:-:S05]  /*474b0*/  MOV R7, R2 ;  /* 0x0000000200077202 */ /* 0x004fca0000000f00 */
[----:B---3--:R-:W-:-:S05]  /*474c0*/  IMAD R0, R4, 0x8, R7 ;  /* 0x0000000804007824 */ /* 0x008fca00078e0207 */
[----:B------:R-:W-:-:S04]  /*474d0*/  PRMT R0, RZ, 0x654, R0 ;  /* 0x00000654ff007816 */ /* 0x000fc80000000000 */
[----:B------:R0:W-:Y:S03]  /*474e0*/  SYNCS.ARRIVE.TRANS64.RED.A1T0 RZ, [R0+URZ], RZ ;  /* 0x000000ff00ff79a7 */ /* 0x0001e6000810043f */
.L_x_4136:
[----:B------:R-:W-:-:S04]  /*474f0*/  IMAD.MOV.U32 R237, RZ, RZ, 0x0 ;  /* 0x00000000ffed7424 */ /* 0x000fc800078e00ff */
[----:B0-----:R-:W-:Y:S05]  /*47500*/  RET.REL.NODEC R236 `(_ZN7cutlass13device_kernelIN5flash11enable_sm90INS1_16FlashAttnFwdSm90INS1_25CollectiveMainloopFwdSm90ILi2EN4cute5tupleIJNS5_1CILi1EEES8_S8_EEENS6_IJNS7_ILi128EEENS7_ILi96EEENS7_ILi64EEEEEELi256ENS_10bfloat16_tEfNS_4arch4Sm90ELb0ELb1ELb1ELb1ELb0ELb1ELb1ELb1ELb0ELb1ELb0ELb0EEENS1_21CollectiveEpilogueFwdINS6_IJSA_NS7_ILi256EEESB_EEES9_SE_SG_Li256ELb1ELb1ELb0ELb0EEENS1_36VarlenDynamicPersistentTileSchedulerILi128ELi96ELi256ELi128ELb0ELb1ELb1ELb1ELb0ELb1EEEEEEEEEvNT_6ParamsE) ;  /* 0xfffffb88ecbc7950 */ /* 0x001fea0003c3ffff */
.L_x_4112:
[----:B0-----:R0:W1:Y:S02]  /*47510*/  SYNCS.PHASECHK.TRANS64.TRYWAIT P0, [R8+URZ], R9 ;  /* 0x00000009080075a7 */ /* 0x001064000800017f */
[----:B-1----:R-:W-:Y:S05]  /*47520*/  @!P0 NANOSLEEP.SYNCS 0x989680 ;  /* 0x009896800000895d */ /* 0x002fea0003900000 */
[----:B------:R-:W1:Y:S02]  /*47530*/  @!P0 SYNCS.PHASECHK.TRANS64 P0, [R8+URZ], R9 ;  /* 0x00000009080085a7 */ /* 0x000e64000800007f */
[----:B-1----:R-:W-:Y:S05]  /*47540*/  @!P0 BRA `(.L_x_4112) ;  /* 0xfffffffc00f08947 */ /* 0x002fea000383ffff */
[----:B------:R-:W-:Y:S05]  /*47550*/  BRA `(.L_x_4111) ;  /* 0xffffff4400987947 */ /* 0x000fea000383ffff */
.L_x_4114:
[----:B0-----:R0:W1:Y:S02]  /*47560*/  SYNCS.PHASECHK.TRANS64.TRYWAIT P0, [R4+URZ+0x32410], R9 ;  /* 0x03241009040075a7 */ /* 0x001064000800017f */
[----:B-1----:R-:W-:Y:S05]  /*47570*/  @!P0 NANOSLEEP.SYNCS 0x989680 ;  /* 0x009896800000895d */ /* 0x002fea0003900000 */
[----:B------:R-:W1:Y:S02]  /*47580*/  @!P0 SYNCS.PHASECHK.TRANS64 P0, [R4+URZ+0x32410], R9 ;  /* 0x03241009040085a7 */ /* 0x000e64000800007f */
[----:B-1----:R-:W-:Y:S05]  /*47590*/  @!P0 BRA `(.L_x_4114) ;  /* 0xfffffffc00f08947 */ /* 0x002fea000383ffff */
[----:B------:R-:W-:Y:S05]  /*475a0*/  BRA `(.L_x_4137) ;  /* 0xffffff48008c7947 */ /* 0x000fea000383ffff */
.L_x_4121:
[----:B0-----:R0:W1:Y:S02]  /*475b0*/  SYNCS.PHASECHK.TRANS64.TRYWAIT P0, [R8+URZ], R9 ;  /* 0x00000009080075a7 */ /* 0x001064000800017f */
[----:B-1----:R-:W-:Y:S05]  /*475c0*/  @!P0 NANOSLEEP.SYNCS 0x989680 ;  /* 0x009896800000895d */ /* 0x002fea0003900000 */
[----:B------:R-:W1:Y:S02]  /*475d0*/  @!P0 SYNCS.PHASECHK.TRANS64 P0, [R8+URZ], R9 ;  /* 0x00000009080085a7 */ /* 0x000e64000800007f */
[----:B-1----:R-:W-:Y:S05]  /*475e0*/  @!P0 BRA `(.L_x_4121) ;  /* 0xfffffffc00f08947 */ /* 0x002fea000383ffff */
[----:B------:R-:W-:Y:S05]  /*475f0*/  BRA `(.L_x_4120) ;  /* 0xffffff4c00007947 */ /* 0x000fea000383ffff */
.L_x_4138:
        /* <DEDUP_REMOVED lines=16> */
.L_x_6043:


//--------------------- .text._ZN7cutlass13device_kernelIN5flash11enable_sm90INS1_16FlashAttnFwdSm90INS1_25CollectiveMainloopFwdSm90ILi2EN4cute5tupleIJNS5_1CILi1EEES8_S8_EEENS6_IJNS7_ILi128EEENS7_ILi96EEENS7_ILi64EEEEEELi256ENS_10bfloat16_tEfNS_4arch4Sm90ELb1ELb0ELb1ELb0ELb0ELb0ELb0ELb1ELb0ELb1ELb0ELb0EEENS1_21CollectiveEpilogueFwdINS6_IJSA_NS7_ILi256EEESB_EEES9_SE_SG_Li256ELb0ELb1ELb0ELb0EEENS1_30DynamicPersistentTileSchedulerILi256ELi128ELb0ELb1ELb1EEEEEEEEEvNT_6ParamsE --------------------------
	.section	.text._ZN7cutlass13device_kernelIN5flash11enable_sm90INS1_16FlashAttnFwdSm90INS1_25CollectiveMainloopFwdSm90ILi2EN4cute5tupleIJNS5_1CILi1EEES8_S8_EEENS6_IJNS7_ILi128EEENS7_ILi96EEENS7_ILi64EEEEEELi256ENS_10bfloat16_tEfNS_4arch4Sm90ELb1ELb0ELb1ELb0ELb0ELb0ELb0ELb1ELb0ELb1ELb0ELb0EEENS1_21CollectiveEpilogueFwdINS6_IJSA_NS7_ILi256EEESB_EEES9_SE_SG_Li256ELb0ELb1ELb0ELb0EEENS1_30DynamicPersistentTileSchedulerILi256ELi128ELb0ELb1ELb1EEEEEEEEEvNT_6ParamsE,"ax",@progbits
	.align	128
.text._ZN7cutlass13device_kernelIN5flash11enable_sm90INS1_16FlashAttnFwdSm90INS1_25CollectiveMainloopFwdSm90ILi2EN4cute5tupleIJNS5_1CILi1EEES8_S8_EEENS6_IJNS7_ILi128EEENS7_ILi96EEENS7_ILi64EEEEEELi256ENS_10bfloat16_tEfNS_4arch4Sm90ELb1ELb0ELb1ELb0ELb0ELb0ELb0ELb1ELb0ELb1ELb0ELb0EEENS1_21CollectiveEpilogueFwdINS6_IJSA_NS7_ILi256EEESB_EEES9_SE_SG_Li256ELb0ELb1ELb0ELb0EEENS1_30DynamicPersistentTileSchedulerILi256ELi128ELb0ELb1ELb1EEEEEEEEEvNT_6ParamsE:
        .type           _ZN7cutlass13device_kernelIN5flash11enable_sm90INS1_16FlashAttnFwdSm90INS1_25CollectiveMainloopFwdSm90ILi2EN4cute5tupleIJNS5_1CILi1EEES8_S8_EEENS6_IJNS7_ILi128EEENS7_ILi96EEENS7_ILi64EEEEEELi256ENS_10bfloat16_tEfNS_4arch4Sm90ELb1ELb0ELb1ELb0ELb0ELb0ELb0ELb1ELb0ELb1ELb0ELb0EEENS1_21CollectiveEpilogueFwdINS6_IJSA_NS7_ILi256EEESB_EEES9_SE_SG_Li256ELb0ELb1ELb0ELb0EEENS1_30DynamicPersistentTileSchedulerILi256ELi128ELb0ELb1ELb1EEEEEEEEEvNT_6ParamsE,@function
        .size           _ZN7cutlass13device_kernelIN5flash11enable_sm90INS1_16FlashAttnFwdSm90INS1_25CollectiveMainloopFwdSm90ILi2EN4cute5tupleIJNS5_1CILi1EEES8_S8_EEENS6_IJNS7_ILi128EEENS7_ILi96EEENS7_ILi64EEEEEELi256ENS_10bfloat16_tEfNS_4arch4Sm90ELb1ELb0ELb1ELb0ELb0ELb0ELb0ELb1ELb0ELb1ELb0ELb0EEENS1_21CollectiveEpilogueFwdINS6_IJSA_NS7_ILi256EEESB_EEES9_SE_SG_Li256ELb0ELb1ELb0ELb0EEENS1_30DynamicPersistentTileSchedulerILi256ELi128ELb0ELb1ELb1EEEEEEEEEvNT_6ParamsE,(.L_x_6045 - _ZN7cutlass13device_kernelIN5flash11enable_sm90INS1_16FlashAttnFwdSm90INS1_25CollectiveMainloopFwdSm90ILi2EN4cute5tupleIJNS5_1CILi1EEES8_S8_EEENS6_IJNS7_ILi128EEENS7_ILi96EEENS7_ILi64EEEEEELi256ENS_10bfloat16_tEfNS_4arch4Sm90ELb1ELb0ELb1ELb0ELb0ELb0ELb0ELb1ELb0ELb1ELb0ELb0EEENS1_21CollectiveEpilogueFwdINS6_IJSA_NS7_ILi256EEESB_EEES9_SE_SG_Li256ELb0ELb1ELb0ELb0EEENS1_30DynamicPersistentTileSchedulerILi256ELi128ELb0ELb1ELb1EEEEEEEEEvNT_6ParamsE)
        .other          _ZN7cutlass13device_kernelIN5flash11enable_sm90INS1_16FlashAttnFwdSm90INS1_25CollectiveMainloopFwdSm90ILi2EN4cute5tupleIJNS5_1CILi1EEES8_S8_EEENS6_IJNS7_ILi128EEENS7_ILi96EEENS7_ILi64EEEEEELi256ENS_10bfloat16_tEfNS_4arch4Sm90ELb1ELb0ELb1ELb0ELb0ELb0ELb0ELb1ELb0ELb1ELb0ELb0EEENS1_21CollectiveEpilogueFwdINS6_IJSA_NS7_ILi256EEESB_EEES9_SE_SG_Li256ELb0ELb1ELb0ELb0EEENS1_30DynamicPersistentTileSchedulerILi256ELi128ELb0ELb1ELb1EEEEEEEEEvNT_6ParamsE,@"STO_CUDA_ENTRY STV_DEFAULT"
_ZN7cutlass13device_kernelIN5flash11enable_sm90INS1_16FlashAttnFwdSm90INS1_25CollectiveMainloopFwdSm90ILi2EN4cute5tupleIJNS5_1CILi1EEES8_S8_EEENS6_IJNS7_ILi128EEENS7_ILi96EEENS7_ILi64EEEEEELi256ENS_10bfloat16_tEfNS_4arch4Sm90ELb1ELb0ELb1ELb0ELb0ELb0ELb0ELb1ELb0ELb1ELb0ELb0EEENS1_21CollectiveEpilogueFwdINS6_IJSA_NS7_ILi256EEESB_EEES9_SE_SG_Li256ELb0ELb1ELb0ELb0EEENS1_30DynamicPersistentTileSchedulerILi256ELi128ELb0ELb1ELb1EEEEEEEEEvNT_6ParamsE:
        /* <DEDUP_REMOVED lines=18> */
.L_x_4140:
[----:B------:R-:W-:Y:S05]  /*0120*/  BSYNC B0 ;  /* 0x0000000000007941 */ /* 0x000fea0003800000 */
.L_x_4139:
        /* <DEDUP_REMOVED lines=41> */
.L_x_4141:
        /* <DEDUP_REMOVED lines=22> */
.L_x_4142:
        /* <DEDUP_REMOVED lines=18> */
.L_x_4143:
        /* <DEDUP_REMOVED lines=22> */
.L_x_4144:
        /* <DEDUP_REMOVED lines=22> */
.L_x_4145:
[----:B------:R-:W-:Y:S01]  /*0900*/  PLOP3.LUT P0, PT, PT, PT, UP0, 0x80, 0x0 ;  /* 0x000000000000781c */ /* 0x000fe20003f0f008 */
[----:B------:R-:W-:Y:S01]  /*0910*/  UMOV UR40, 0x1 ;  /* 0x0000000100287882 */ /* 0x000fe20000000000 */
[----:B------:R-:W-:Y:S01]  /*0920*/  NOP ;  /* 0x0000000000007918 */ /* 0x000fe20000000000 */
[----:B------:R-:W-:Y:S01]  /*0930*/  USEL UR40, UR40, 0x2, !UP0 ;  /* 0x0000000228287887 */ /* 0x000fe2000c000000 */
[----:B------:R-:W-:Y:S01]  /*0940*/  ULDC.64 UR46, c[0x0][0x208] ;  /* 0x00008200002e7ab9 */ /* 0x000fe20000000a00 */
[----:B012-4-:R-:W-:Y:S08]  /*0950*/  BAR.SYNC.DEFER_BLOCKING 0x0 ;  /* 0x0000000000007b1d */ /* 0x017ff00000010000 */
[----:B------:R-:W-:Y:S05]  /*0960*/  @!P0 BRA `(.L_x_4146) ;  /* 0x000000b400488947 */ /* 0x000fea0003800000 */
.L_x_4147:
        /* <DEDUP_REMOVED lines=39> */
[----:B------:R-:W-:Y:S02]  /*0be0*/  LEA.HI R3, R3, R212, RZ, 0x3 ;  /* 0x000000d403037211 */ /* 0x000fe400078f18ff */
[----:B------:R-:W-:Y:S01]  /*0bf0*/  LEA.HI R11, R11, R8, RZ, 0x3 ;  /* 0x000000080b0b7211 */ /* 0x000fe200078f18ff */
[----:B------:R-:W-:Y:S01]  /*0c00*/  IMAD.IADD R7, R212, 0x1, -R7 ;  /* 0x00000001d4077824 */ /* 0x000fe200078e0a07 */
[----:B------:R-:W-:Y:S02]  /*0c10*/  SHF.R.S32.HI R205, RZ, 0x7, R0 ;  /* 0x00000007ffcd7819 */ /* 0x000fe40000011400 */
[----:B------:R-:W-:-:S02]  /*0c20*/  LOP3.LUT R4, R4, 0xfffffc00, RZ, 0xc0, !PT ;  /* 0xfffffc0004047812 */ /* 0x000fc400078ec0ff */
[----:B------:R-:W-:Y:S02]  /*0c30*/  LOP3.LUT R23, R3, 0xfffffff8, RZ, 0xc0, !PT ;  /* 0xfffffff803177812 */ /* 0x000fe400078ec0ff */
[----:B------:R-:W-:Y:S01]  /*0c40*/  LOP3.LUT R11, R11, 0xfffffff8, RZ, 0xc0, !PT ;  /* 0xfffffff80b0b7812 */ /* 0x000fe200078ec0ff */
[----:B------:R-:W-:Y:S01]  /*0c50*/  IMAD R5, R5, 0x40, R4 ;  /* 0x0000004005057824 */ /* 0x000fe200078e0204 */
        /* <DEDUP_REMOVED lines=25> */
.L_x_4198:
        /* <DEDUP_REMOVED lines=21> */
.L_x_4148:
[----:B------:R-:W-:Y:S01]  /*0f40*/  ULDC UR8, c[0x0][0xc54] ;  /* 0x0003150000087ab9 */ /* 0x000fe20000000800 */
[----:B------:R-:W-:Y:S01]  /*0f50*/  UMOV UR4, UR9 ;  /* 0x0000000900047c82 */ /* 0x000fe20008000000 */
[----:B------:R-:W-:-:S11]  /*0f60*/  UISETP.NE.AND UP0, UPT, UR8, 0x1, UPT ;  /* 0x000000010800788c */ /* 0x000fd6000bf05270 */
[----:B------:R-:W-:Y:S02]  /*0f70*/  @UP0 ULDC.64 UR10, c[0x0][0xc58] ;  /* 0x00031600000a0ab9 */ /* 0x000fe40000000a00 */
[----:B------:R-:W-:-:S04]  /*0f80*/  UIMAD.WIDE.U32 UR6, UR9, UR10, URZ ;  /* 0x0000000a090672a5 */ /* 0x000fc8000f8e003f */
[----:B------:R-:W-:-:S04]  /*0f90*/  @UP0 USHF.R.U32.HI UR4, URZ, UR11, UR7 ;  /* 0x0000000b3f040299 */ /* 0x000fc80008011607 */
[----:B------:R-:W-:-:S12]  /*0fa0*/  UIMAD UR6, UR4, UR8, URZ ;  /* 0x00000008040672a4 */ /* 0x000fd8000f8e023f */
.L_x_4149:
[----:B------:R-:W-:Y:S01]  /*0fb0*/  ULOP3.LUT UR4, URZ, UR4, URZ, 0x33, !UPT ;  /* 0x000000043f047292 */ /* 0x000fe2000f8e333f */
[----:B------:R-:W-:Y:S01]  /*0fc0*/  PLOP3.LUT P0, PT, PT, PT, PT, 0x80, 0x0 ;  /* 0x000000000000781c */ /* 0x000fe20003f0f070 */
[----:B------:R-:W-:Y:S01]  /*0fd0*/  UIADD3 UR10, UR9, -UR6, URZ ;  /* 0x80000006090a7290 */ /* 0x000fe2000fffe03f */
[----:B------:R-:W-:Y:S01]  /*0fe0*/  CS2R R4, SRZ ;  /* 0x0000000000047805 */ /* 0x000fe2000001ff00 */
[----:B------:R-:W-:Y:S01]  /*0ff0*/  ULDC UR7, c[0x0][0x448] ;  /* 0x0001120000077ab9 */ /* 0x000fe20000000800 */
[----:B------:R-:W-:Y:S01]  /*1000*/  ULDC UR6, c[0x0][0xc3c] ;  /* 0x00030f0000067ab9 */ /* 0x000fe20000000800 */
[----:B------:R-:W-:Y:S01]  /*1010*/  UISETP.NE.AND UP2, UPT, UR7, 0x1, UPT ;  /* 0x000000010700788c */ /* 0x000fe2000bf45270 */
[----:B------:R-:W-:Y:S01]  /*1020*/  CS2R R6, SRZ ;  /* 0x0000000000067805 */ /* 0x000fe2000001ff00 */
[----:B------:R-:W-:Y:S01]  /*1030*/  UIADD3 UR4, UR4, UR6, URZ ;  /* 0x0000000604047290 */ /* 0x000fe2000fffe03f */
[----:B------:R-:W-:Y:S01]  /*1040*/  CS2R R180, SRZ ;  /* 0x0000000000b47805 */ /* 0x000fe2000001ff00 */
[----:B------:R-:W-:Y:S01]  /*1050*/  ULDC.64 UR12, c[0x0][0x418] ;  /* 0x00010600000c7ab9 */ /* 0x000fe20000000a00 */
[----:B------:R-:W-:Y:S01]  /*1060*/  ULDC UR43, c[0x0][0x424] ;  /* 0x00010900002b7ab9 */ /* 0x000fe20000000800 */
[----:B------:R-:W-:Y:S01]  /*1070*/  UISETP.NE.U32.AND UP0, UPT, UR12, URZ, UPT ;  /* 0x0000003f0c00728c */ /* 0x000fe2000bf05070 */
[----:B------:R-:W-:Y:S01]  /*1080*/  CS2R R148, SRZ ;  /* 0x0000000000947805 */ /* 0x000fe2000001ff00 */
[----:B------:R-:W-:Y:S01]  /*1090*/  USHF.L.U32 UR44, UR4, 0x7, URZ ;  /* 0x00000007042c7899 */ /* 0x000fe2000800063f */
[----:B------:R-:W-:Y:S01]  /*10a0*/  CS2R R178, SRZ ;  /* 0x0000000000b27805 */ /* 0x000fe2000001ff00 */
[----:B------:R-:W-:Y:S01]  /*10b0*/  UISETP.NE.AND.EX UP0, UPT, UR13, URZ, UPT, UP0 ;  /* 0x0000003f0d00728c */ /* 0x000fe2000bf05300 */
[----:B------:R-:W-:Y:S01]  /*10c0*/  CS2R R144, SRZ ;  /* 0x0000000000907805 */ /* 0x000fe2000001ff00 */
[----:B------:R-:W-:Y:S01]  /*10d0*/  UIADD3 UR4, UR44, 0x7f, URZ ;  /* 0x0000007f2c047890 */ /* 0x000fe2000fffe03f */
[----:B------:R-:W-:Y:S01]  /*10e0*/  CS2R R176, SRZ ;  /* 0x0000000000b07805 */ /* 0x000fe2000001ff00 */
[----:B------:R-:W-:Y:S01]  /*10f0*/  ULDC UR8, c[0x0][0x288] ;  /* 0x0000a20000087ab9 */ /* 0x000fe20000000800 */
[----:B------:R-:W-:Y:S01]  /*1100*/  @UP2 ULDC UR6, c[0x0][0x44c] ;  /* 0x0001130000062ab9 */ /* 0x000fe20000000800 */
[----:B------:R-:W-:Y:S01]  /*1110*/  UIADD3 UR8, -UR8, 0x60, URZ ;  /* 0x0000006008087890 */ /* 0x000fe2000fffe13f */
[----:B------:R-:W-:Y:S01]  /*1120*/  CS2R R140, SRZ ;  /* 0x00000000008c7805 */ /* 0x000fe2000001ff00 */
[----:B------:R-:W-:Y:S01]  /*1130*/  UIMAD.WIDE.U32 UR6, UR4, UR6, URZ ;  /* 0x00000006040672a5 */ /* 0x000fe2000f8e003f */
[----:B------:R-:W-:Y:S01]  /*1140*/  CS2R R174, SRZ ;  /* 0x0000000000ae7805 */ /* 0x000fe2000001ff00 */
[----:B------:R-:W-:Y:S01]  /*1150*/  USEL UR43, UR43, 0x1, UP0 ;  /* 0x000000012b2b7887 */ /* 0x000fe20008000000 */
[----:B------:R-:W-:Y:S01]  /*1160*/  CS2R R136, SRZ ;  /* 0x0000000000887805 */ /* 0x000fe2000001ff00 */
[----:B------:R-:W-:Y:S01]  /*1170*/  ULDC UR9, c[0x0][0x2f0] ;  /* 0x0000bc0000097ab9 */ /* 0x000fe20000000800 */
[----:B------:R-:W-:Y:S01]  /*1180*/  @UP2 ULDC UR12, c[0x0][0x450] ;  /* 0x00011400000c2ab9 */ /* 0x000fe20000000800 */
[----:B------:R-:W-:Y:S01]  /*1190*/  UIMAD UR8, UR43, UR9, UR8 ;  /* 0x000000092b0872a4 */ /* 0x000fe2000f8e0208 */
[----:B------:R-:W-:Y:S01]  /*11a0*/  CS2R R120, SRZ ;  /* 0x0000000000787805 */ /* 0x000fe2000001ff00 */
[----:B------:R-:W-:Y:S01]  /*11b0*/  @UP2 USHF.R.U32.HI UR4, URZ, UR12, UR7 ;  /* 0x0000000c3f042299 */ /* 0x000fe20008011607 */
[----:B------:R-:W-:Y:S01]  /*11c0*/  CS2R R132, SRZ ;  /* 0x0000000000847805 */ /* 0x000fe2000001ff00 */
[----:B------:R-:W-:Y:S01]  /*11d0*/  UIMAD UR6, UR43, UR9, 0x5f ;  /* 0x0000005f2b0674a4 */ /* 0x000fe2000f8e0209 */
[----:B------:R-:W-:Y:S01]  /*11e0*/  CS2R R116, SRZ ;  /* 0x0000000000747805 */ /* 0x000fe2000001ff00 */
[----:B------:R-:W-:Y:S01]  /*11f0*/  UIADD3 UR8, UR8, UR4, URZ ;  /* 0x0000000408087290 */ /* 0x000fe2000fffe03f */
[----:B------:R-:W-:Y:S01]  /*1200*/  CS2R R112, SRZ ;  /* 0x0000000000707805 */ /* 0x000fe2000001ff00 */
[----:B------:R-:W-:Y:S01]  /*1210*/  UIMAD.WIDE UR6, UR6, 0x2aaaaaab, URZ ;  /* 0x2aaaaaab060678a5 */ /* 0x000fe2000f8e023f */
[----:B------:R-:W-:Y:S01]  /*1220*/  CS2R R128, SRZ ;  /* 0x0000000000807805 */ /* 0x000fe2000001ff00 */
[----:B------:R-:W-:Y:S01]  /*1230*/  UIMAD.WIDE UR8, UR8, 0x2aaaaaab, URZ ;  /* 0x2aaaaaab080878a5 */ /* 0x000fe2000f8e023f */
[----:B------:R-:W-:Y:S01]  /*1240*/  CS2R R108, SRZ ;  /* 0x00000000006c7805 */ /* 0x000fe2000001ff00 */
[----:B------:R-:W-:Y:S01]  /*1250*/  ULDC UR11, c[0x0][0xc54] ;  /* 0x00031500000b7ab9 */ /* 0x000fe20000000800 */
[----:B------:R-:W-:Y:S01]  /*1260*/  USHF.R.U32.HI UR4, URZ, 0x1f, UR7 ;  /* 0x0000001f3f047899 */ /* 0x000fe20008011607 */
[----:B------:R-:W-:Y:S01]  /*1270*/  CS2R R104, SRZ ;  /* 0x0000000000687805 */ /* 0x000fe2000001ff00 */
[----:B------:R-:W-:Y:S01]  /*1280*/  UIMAD UR11, UR5, UR11, UR10 ;  /* 0x0000000b050b72a4 */ /* 0x000fe2000f8e020a */
[----:B------:R-:W-:Y:S01]  /*1290*/  CS2R R124, SRZ ;  /* 0x00000000007c7805 */ /* 0x000fe2000001ff00 */
[----:B------:R-:W-:Y:S01]  /*12a0*/  USHF.R.U32.HI UR5, URZ, 0x1f, UR9 ;  /* 0x0000001f3f057899 */ /* 0x000fe20008011609 */
[----:B------:R-:W-:Y:S01]  /*12b0*/  CS2R R100, SRZ ;  /* 0x0000000000647805 */ /* 0x000fe2000001ff00 */
[----:B------:R-:W-:Y:S01]  /*12c0*/  ULEA.HI.SX32 UR7, UR7, UR4, 0x1c ;  /* 0x0000000407077291 */ /* 0x000fe2000f8fe23f */
[----:B------:R-:W-:Y:S01]  /*12d0*/  CS2R R96, SRZ ;  /* 0x0000000000607805 */ /* 0x000fe2000001ff00 */
[----:B------:R-:W-:Y:S01]  /*12e0*/  ULEA.HI.SX32 UR9, UR9, UR5, 0x1c ;  /* 0x0000000509097291 */ /* 0x000fe2000f8fe23f */
[----:B------:R-:W-:Y:S01]  /*12f0*/  IMAD.MOV.U32 R202, RZ, RZ, RZ ;  /* 0x000000ffffca7224 */ /* 0x000fe200078e00ff */
[----:B------:R-:W-:Y:S01]  /*1300*/  ULDC UR39, c[0x0][0xc48] ;  /* 0x0003120000277ab9 */ /* 0x000fe20000000800 */
[----:B------:R-:W-:Y:S01]  /*1310*/  UMOV UR42, UR11 ;  /* 0x0000000b002a7c82 */ /* 0x000fe20008000000 */
[----:B------:R-:W-:Y:S01]  /*1320*/  UISETP.LT.AND UP0, UPT, UR7, UR9, UPT ;  /* 0x000000090700728c */ /* 0x000fe2000bf01270 */
[----:B------:R-:W-:Y:S01]  /*1330*/  CS2R R92, SRZ ;  /* 0x00000000005c7805 */ /* 0x000fe2000001ff00 */
[----:B------:R-:W-:Y:S01]  /*1340*/  UISETP.NE.AND UP1, UPT, UR39, 0x1, UPT ;  /* 0x000000012700788c */ /* 0x000fe2000bf25270 */
[----:B------:R-:W-:Y:S01]  /*1350*/  CS2R R88, SRZ ;  /* 0x0000000000587805 */ /* 0x000fe2000001ff00 */
[----:B------:R-:W-:Y:S01]  /*1360*/  USEL UR41, UR7, UR9, UP0 ;  /* 0x0000000907297287 */ /* 0x000fe20008000000 */
[----:B------:R-:W-:Y:S01]  /*1370*/  IMAD.MOV.U32 R201, RZ, RZ, RZ ;  /* 0x000000ffffc97224 */ /* 0x000fe200078e00ff */
[----:B------:R-:W-:-:S02]  /*1380*/  CS2R R84, SRZ ;  /* 0x0000000000547805 */ /* 0x000fc4000001ff00 */
[----:B------:R-:W-:Y:S01]  /*1390*/  CS2R R80, SRZ ;  /* 0x0000000000507805 */ /* 0x000fe2000001ff00 */
[----:B------:R-:W-:Y:S01]  /*13a0*/  UISETP.GE.AND UP0, UPT, UR41, 0x1, UPT ;  /* 0x000000012900788c */ /* 0x000fe2000bf06270 */
[----:B------:R-:W-:Y:S02]  /*13b0*/  CS2R R198, SRZ ;  /* 0x0000000000c67805 */ /* 0x000fe4000001ff00 */
[----:B------:R-:W-:Y:S02]  /*13c0*/  CS2R R76, SRZ ;  /* 0x00000000004c7805 */ /* 0x000fe4000001ff00 */
[----:B------:R-:W-:Y:S02]  /*13d0*/  CS2R R72, SRZ ;  /* 0x0000000000487805 */ /* 0x000fe4000001ff00 */
[----:B------:R-:W-:Y:S01]  /*13e0*/  CS2R R68, SRZ ;  /* 0x0000000000447805 */ /* 0x000fe2000001ff00 */
[----:B------:R-:W-:Y:S01]  /*13f0*/  @UP1 ULDC UR10, c[0x0][0xc4c] ;  /* 0x00031300000a1ab9 */ /* 0x000fe20000000800 */
[----:B------:R-:W-:Y:S01]  /*1400*/  PLOP3.LUT P1, PT, PT, PT, UP0, 0x80, 0x0 ;  /* 0x000000000000781c */ /* 0x000fe20003f2f008 */
[----:B------:R-:W-:Y:S01]  /*1410*/  UIMAD.WIDE.U32 UR4, UR11, UR10, URZ ;  /* 0x0000000a0b0472a5 */ /* 0x000fe2000f8e003f */
[----:B------:R-:W-:Y:S01]  /*1420*/  CS2R R64, SRZ ;  /* 0x0000000000407805 */ /* 0x000fe2000001ff00 */
[----:B------:R-:W-:Y:S01]  /*1430*/  @UP1 ULDC UR6, c[0x0][0xc50] ;  /* 0x0003140000061ab9 */ /* 0x000fe20000000800 */
[----:B------:R-:W-:Y:S01]  /*1440*/  CS2R R196, SRZ ;  /* 0x0000000000c47805 */ /* 0x000fe2000001ff00 */
[----:B------:R-:W-:Y:S01]  /*1450*/  @UP1 USHF.R.U32.HI UR42, URZ, UR6, UR5 ;  /* 0x000000063f2a1299 */ /* 0x000fe20008011605 */
[----:B------:R-:W-:-:S02]  /*1460*/  CS2R R60, SRZ ;  /* 0x00000000003c7805 */ /* 0x000fc4000001ff00 */
[----:B------:R-:W-:Y:S02]  /*1470*/  CS2R R56, SRZ ;  /* 0x0000000000387805 */ /* 0x000fe4000001ff00 */
[----:B------:R-:W-:Y:S01]  /*1480*/  CS2R R52, SRZ ;  /* 0x0000000000347805 */ /* 0x000fe2000001ff00 */
[----:B------:R-:W-:Y:S01]  /*1490*/  UIADD3 UR4, -UR42, URZ, URZ ;  /* 0x0000003f2a047290 */ /* 0x000fe2000fffe13f */
[----:B------:R-:W-:Y:S02]  /*14a0*/  CS2R R194, SRZ ;  /* 0x0000000000c27805 */ /* 0x000fe4000001ff00 */
[----:B------:R-:W-:Y:S02]  /*14b0*/  CS2R R94, SRZ ;  /* 0x00000000005e7805 */ /* 0x000fe4000001ff00 */
[----:B------:R-:W-:Y:S01]  /*14c0*/  CS2R R90, SRZ ;  /* 0x00000000005a7805 */ /* 0x000fe2000001ff00 */
[----:B------:R-:W-:Y:S01]  /*14d0*/  UIMAD UR39, UR39, UR4, UR11 ;  /* 0x00000004272772a4 */ /* 0x000fe2000f8e020b */
        /* <DEDUP_REMOVED lines=60> */
.L_x_4151:
        /* <DEDUP_REMOVED lines=13> */
.L_x_4302:
[----:B0-----:R-:W-:Y:S01]  /*1970*/  IMAD.U32 R0, RZ, RZ, UR45 ;  /* 0x0000002dff007e24 */ /* 0x001fe2000f8e00ff */
[----:B------:R-:W-:Y:S05]  /*1980*/  WARPSYNC.ALL ;  /* 0x0000000000007948 */ /* 0x000fea0003800000 */
[----:B------:R0:W-:Y:S01]  /*1990*/  BAR.SYNC.DEFER_BLOCKING R8, 0x100 ;  /* 0x000400080000751d */ /* 0x0001e20000010000 */
[----:B------:R-:W-:-:S13]  /*19a0*/  ISETP.NE.AND P0, PT, R0, 0x3, PT ;  /* 0x000000030000780c */ /* 0x000fda0003f05270 */
[----:B0-----:R-:W-:Y:S05]  /*19b0*/  @!P0 BRA `(.L_x_4153) ;  /* 0x0000000000048947 */ /* 0x001fea0003800000 */
[----:B------:R-:W-:Y:S01]  /*19c0*/  BPT.TRAP 0x1 ;  /* 0x000000040000795c */ /* 0x000fe20000300000 */
.L_x_4153:
[----:B------:R-:W-:Y:S02]  /*19d0*/  IMAD.U32 R11, RZ, RZ, UR37 ;  /* 0x00000025ff0b7e24 */ /* 0x000fe4000f8e00ff */
[----:B------:R-:W-:-:S03]  /*19e0*/  IMAD.U32 R6, RZ, RZ, UR36 ;  /* 0x00000024ff067e24 */ /* 0x000fc6000f8e00ff */
[----:B------:R-:W-:Y:S01]  /*19f0*/  SHF.L.U32 R11, R11, 0x1f, RZ ;  /* 0x0000001f0b0b7819 */ /* 0x000fe200000006ff */
[----:B------:R-:W-:-:S04]  /*1a00*/  IMAD R6, R6, 0x8, R7 ;  /* 0x0000000806067824 */ /* 0x000fc800078e0207 */
[----:B------:R0:W1:Y:S01]  /*1a10*/  SYNCS.PHASECHK.TRANS64.TRYWAIT P1, [R6+URZ+0x22830], R11 ;  /* 0x0228300b060075a7 */ /* 0x000062000802017f */
[----:B------:R-:W-:Y:S05]  /*1a20*/  @!P0 BRA `(.L_x_4154) ;  /* 0x0000000000048947 */ /* 0x000fea0003800000 */
[----:B------:R-:W-:Y:S01]  /*1a30*/  BPT.TRAP 0x1 ;  /* 0x000000040000795c */ /* 0x000fe20000300000 */
.L_x_4154:
[----:B-1----:R-:W-:Y:S05]  /*1a40*/  @P1 BRA `(.L_x_4155) ;  /* 0x0000000000081947 */ /* 0x002fea0003800000 */
[----:B------:R-:W1:Y:S02]  /*1a50*/  SYNCS.PHASECHK.TRANS64.TRYWAIT P1, [R6+URZ+0x22830], R11 ;  /* 0x0228300b060075a7 */ /* 0x000e64000802017f */
[----:B-1----:R-:W-:Y:S05]  /*1a60*/  @!P1 BRA `(.L_x_4156) ;  /* 0x000000ec000c9947 */ /* 0x002fea0003800000 */
.L_x_4155:
        /* <DEDUP_REMOVED lines=10> */
[----:B------:R-:W-:Y:S01]  /*1b10*/  VIADD R0, R16, UR44 ;  /* 0x0000002c10007c36 */ /* 0x000fe20008000000 */
        /* <DEDUP_REMOVED lines=14> */
[----:B------:R-:W-:Y:S02]  /*1c00*/  ULDC UR7, c[0x0][0x9d8] ;  /* 0x0002760000077ab9 */ /* 0x000fe40000000800 */
[----:B------:R-:W-:Y:S02]  /*1c10*/  ULDC UR6, c[0x0][0x448] ;  /* 0x0001120000067ab9 */ /* 0x000fe40000000800 */
[----:B------:R-:W-:-:S06]  /*1c20*/  UISETP.NE.AND UP0, UPT, UR6, 0x1, UPT ;  /* 0x000000010600788c */ /* 0x000fcc000bf05270 */
[----:B------:R-:W-:-:S05]  /*1c30*/  PLOP3.LUT P1, PT, PT, PT, UP0, 0x80, 0x0 ;  /* 0x000000000000781c */ /* 0x000fca0003f2f008 */
[----:B------:R-:W-:-:S08]  /*1c40*/  @UP0 ULDC UR6, c[0x0][0x44c] ;  /* 0x0001130000060ab9 */ /* 0x000fd00000000800 */
[----:B------:R-:W-:Y:S01]  /*1c50*/  @P1 IMAD.HI.U32 R3, R0, UR6, RZ ;  /* 0x0000000600031c27 */ /* 0x000fe2000f8e00ff */
[----:B------:R-:W-:-:S04]  /*1c60*/  @UP0 ULDC UR6, c[0x0][0x450] ;  /* 0x0001140000060ab9 */ /* 0x000fc80000000800 */
[----:B------:R-:W-:Y:S01]  /*1c70*/  @P1 SHF.R.U32.HI R0, RZ, UR6, R3 ;  /* 0x00000006ff001c19 */ /* 0x000fe20008011603 */
[----:B------:R-:W-:Y:S02]  /*1c80*/  UMOV UR6, 0xffffffa0 ;  /* 0xffffffa000067882 */ /* 0x000fe40000000000 */
[----:B------:R-:W-:Y:S02]  /*1c90*/  UIMAD UR6, UR41, UR6, 0x60 ;  /* 0x00000060290674a4 */ /* 0x000fe4000f8e0206 */
[----:B------:R-:W3:Y:S04]  /*1ca0*/  SHFL.IDX PT, R5, R0, 0x1, 0x1c1f ;  /* 0x003c1f0000057f89 */ /* 0x000ee800000e0000 */
[----:B------:R-:W4:Y:S01]  /*1cb0*/  SHFL.IDX PT, R0, R0, RZ, 0x1c1f ;  /* 0x001c1fff00007589 */ /* 0x000f2200000e0000 */
[----:B------:R-:W-:-:S02]  /*1cc0*/  WARPGROUP.DEPBAR.LE gsb0, 0x0 ;  /* 0x00008000000079c5 */ /* 0x000fc40000010000 */
[----:B------:R-:W-:-:S06]  /*1cd0*/  WARPGROUP.ARRIVE ;  /* 0x00000000000079c5 */ /* 0x000fcc0000000000 */
[----:B------:R-:W-:Y:S01]  /*1ce0*/  HGMMA.64x96x16.F32.BF16 R24, gdesc[UR8], R24, gsb0 ;  /* 0x01600000081879f0 */ /* 0x000fe20008001818 */
[----:B------:R-:W-:Y:S02]  /*1cf0*/  ULDC UR10, c[0x0][0x988] ;  /* 0x00026200000a7ab9 */ /* 0x000fe40000000800 */
[----:B------:R-:W-:Y:S02]  /*1d00*/  WARPGROUP.DEPBAR.LE gsb0, 0x0 ;  /* 0x00008000000079c5 */ /* 0x000fe40000010000 */
[----:B------:R-:W-:-:S06]  /*1d10*/  WARPGROUP.ARRIVE ;  /* 0x00000000000079c5 */ /* 0x000fcc0000000000 */
[----:B------:R-:W-:Y:S01]  /*1d20*/  HGMMA.64x96x16.F32.BF16 R24, gdesc[UR12], R24, gsb0 ;  /* 0x016000000c1879f0 */ /* 0x000fe20008001818 */
[----:B------:R-:W-:Y:S01]  /*1d30*/  ULDC UR14, c[0x0][0x2f0] ;  /* 0x0000bc00000e7ab9 */ /* 0x000fe20000000800 */
[----:B------:R-:W-:Y:S01]  /*1d40*/  ULDC UR15, c[0x0][0x288] ;  /* 0x0000a200000f7ab9 */ /* 0x000fe20000000800 */
[----:B------:R-:W-:-:S06]  /*1d50*/  UIMAD UR6, UR43, UR14, UR6 ;  /* 0x0000000e2b0672a4 */ /* 0x000fcc000f8e0206 */
[----:B------:R-:W-:-:S04]  /*1d60*/  IMAD.U32 R4, RZ, RZ, UR6 ;  /* 0x00000006ff047e24 */ /* 0x000fc8000f8e00ff */
[----:B------:R-:W-:Y:S02]  /*1d70*/  IMAD R3, R17, -0x2, R4 ;  /* 0xfffffffe11037824 */ /* 0x000fe400078e0204 */
[----:B------:R-:W-:-:S05]  /*1d80*/  IMAD.U32 R4, RZ, RZ, UR15 ;  /* 0x0000000fff047e24 */ /* 0x000fca000f8e00ff */
[----:B------:R-:W-:-:S04]  /*1d90*/  IADD3 R4, R3, 0x1, -R4 ;  /* 0x0000000103047810 */ /* 0x000fc80007ffe804 */
[-CC-:B---3--:R-:W-:Y:S02]  /*1da0*/  VIADDMNMX R5, R5, R4.reuse, R3.reuse, PT ;  /* 0x0000000405057246 */ /* 0x188fe40003800103 */
[----:B----4-:R-:W-:Y:S02]  /*1db0*/  VIADDMNMX R3, R0, R4, R3, PT ;  /* 0x0000000400037246 */ /* 0x010fe40003800103 */
[C---:B------:R-:W-:Y:S02]  /*1dc0*/  ISETP.GT.AND P2, PT, R5.reuse, RZ, PT ;  /* 0x000000ff0500720c */ /* 0x040fe40003f44270 */
[C---:B------:R-:W-:Y:S02]  /*1dd0*/  ISETP.GT.AND P3, PT, R5.reuse, 0x1, PT ;  /* 0x000000010500780c */ /* 0x040fe40003f64270 */
[----:B------:R-:W-:Y:S02]  /*1de0*/  ISETP.GT.AND P4, PT, R5, 0x8, PT ;  /* 0x000000080500780c */ /* 0x000fe40003f84270 */
[----:B------:R-:W-:-:S02]  /*1df0*/  ISETP.GT.AND P5, PT, R3, RZ, PT ;  /* 0x000000ff0300720c */ /* 0x000fc40003fa4270 */
[----:B------:R-:W-:Y:S01]  /*1e00*/  ISETP.GT.AND P6, PT, R3, 0x1, PT ;  /* 0x000000010300780c */ /* 0x000fe20003fc4270 */
        /* <DEDUP_REMOVED lines=32> */
[----:B------:R-:W-:Y:S01]  /*2010*/  MUFU.TANH R12, R25 ;  /* 0x00000019000c7308 */ /* 0x000fe20000002400 */
[----:B----4-:R-:W-:Y:S01]  /*2020*/  FSEL R20, R20, -INF , P3 ;  /* 0xff80000014147808 */ /* 0x010fe20001800000 */
[----:B------:R-:W-:Y:S01]  /*2030*/  FMUL.FTZ R59, R59, UR7 ;  /* 0x000000073b3b7c20 */ /* 0x000fe20008410000 */
[----:B------:R-:W-:Y:S01]  /*2040*/  ISETP.GT.AND P3, PT, R5, 0x10, PT ;  /* 0x000000100500780c */ /* 0x000fe20003f64270 */
[----:B------:R-:W-:Y:S01]  /*2050*/  FMUL.FTZ R62, R62, UR7 ;  /* 0x000000073e3e7c20 */ /* 0x000fe20008410000 */
[----:B------:R-:W-:Y:S01]  /*2060*/  FMNMX.FTZ R10, R13, R20, !PT ;  /* 0x000000140d0a7209 */ /* 0x000fe20007810000 */
[----:B------:R-:W-:Y:S01]  /*2070*/  FMUL.FTZ R63, R63, UR7 ;  /* 0x000000073f3f7c20 */ /* 0x000fe20008410000 */
[----:B------:R-:W-:Y:S01]  /*2080*/  FMUL.FTZ R66, R66, UR7 ;  /* 0x0000000742427c20 */ /* 0x000fe20008410000 */
[----:B------:R-:W3:Y:S01]  /*2090*/  MUFU.TANH R25, R31 ;  /* 0x0000001f00197308 */ /* 0x000ee20000002400 */
[----:B-----5:R-:W-:Y:S01]  /*20a0*/  FSEL R21, R21, -INF , P4 ;  /* 0xff80000015157808 */ /* 0x020fe20002000000 */
[----:B------:R-:W-:Y:S01]  /*20b0*/  FMUL.FTZ R67, R67, UR7 ;  /* 0x0000000743437c20 */ /* 0x000fe20008410000 */
[----:B------:R-:W-:Y:S01]  /*20c0*/  FMUL.FTZ R70, R70, UR7 ;  /* 0x0000000746467c20 */ /* 0x000fe20008410000 */
[----:B------:R-:W-:Y:S01]  /*20d0*/  FMUL.FTZ R71, R71, UR7 ;  /* 0x0000000747477c20 */ /* 0x000fe20008410000 */
[----:B------:R-:W-:Y:S01]  /*20e0*/  FMNMX.FTZ R10, R21, R10, !PT ;  /* 0x0000000a150a7209 */ /* 0x000fe20007810000 */
[----:B------:R-:W-:Y:S01]  /*20f0*/  FMUL.FTZ R24, R24, UR7 ;  /* 0x0000000718187c20 */ /* 0x000fe20008410000 */
[----:B------:R-:W-:Y:S01]  /*2100*/  FMUL.FTZ R28, R28, UR7 ;  /* 0x000000071c1c7c20 */ /* 0x000fe20008410000 */
[----:B------:R-:W4:Y:S01]  /*2110*/  MUFU.TANH R34, R34 ;  /* 0x0000002200227308 */ /* 0x000f220000002400 */
[----:B------:R-:W-:Y:S01]  /*2120*/  FMUL.FTZ R32, R32, UR7 ;  /* 0x0000000720207c20 */ /* 0x000fe20008410000 */
[----:B------:R-:W-:Y:S01]  /*2130*/  FMUL.FTZ R36, R36, UR7 ;  /* 0x0000000724247c20 */ /* 0x000fe20008410000 */
[----:B------:R-:W-:Y:S01]  /*2140*/  ISETP.GT.AND P4, PT, R3, 0x8, PT ;  /* 0x000000080300780c */ /* 0x000fe20003f84270 */
[----:B------:R-:W-:Y:S01]  /*2150*/  FMUL.FTZ R48, R48, UR7 ;  /* 0x0000000730307c20 */ /* 0x000fe20008410000 */
[----:B------:R-:W-:Y:S01]  /*2160*/  FMUL.FTZ R44, R44, UR7 ;  /* 0x000000072c2c7c20 */ /* 0x000fe20008410000 */
[----:B------:R-:W-:Y:S01]  /*2170*/  FMUL.FTZ R45, R45, UR7 ;  /* 0x000000072d2d7c20 */ /* 0x000fe20008410000 */
[----:B------:R-:W-:Y:S01]  /*2180*/  FMUL.FTZ R49, R49, UR7 ;  /* 0x0000000731317c20 */ /* 0x000fe20008410000 */
[----:B------:R-:W-:Y:S01]  /*2190*/  MUFU.TANH R14, R29 ;  /* 0x0000001d000e7308 */ /* 0x000fe20000002400 */
[----:B---3--:R-:W-:Y:S01]  /*21a0*/  FSEL R25, R25, -INF , P2 ;  /* 0xff80000019197808 */ /* 0x008fe20001000000 */
[----:B------:R-:W-:Y:S01]  /*21b0*/  FMUL.FTZ R52, R52, UR7 ;  /* 0x0000000734347c20 */ /* 0x000fe20008410000 */
[----:B------:R-:W-:Y:S01]  /*21c0*/  ISETP.GT.AND P2, PT, R5, 0x11, PT ;  /* 0x000000110500780c */ /* 0x000fe20003f44270 */
[----:B------:R-:W-:Y:S01]  /*21d0*/  FMUL.FTZ R53, R53, UR7 ;  /* 0x0000000735357c20 */ /* 0x000fe20008410000 */
[----:B------:R-:W-:Y:S01]  /*21e0*/  FMNMX.FTZ R10, R25, R10, !PT ;  /* 0x0000000a190a7209 */ /* 0x000fe20007810000 */
[----:B------:R-:W-:Y:S01]  /*21f0*/  FMUL.FTZ R56, R56, UR7 ;  /* 0x0000000738387c20 */ /* 0x000fe20008410000 */
[----:B------:R-:W-:Y:S01]  /*2200*/  FMUL.FTZ R57, R57, UR7 ;  /* 0x0000000739397c20 */ /* 0x000fe20008410000 */
[----:B------:R-:W3:Y:S01]  /*2210*/  MUFU.TANH R29, R35 ;  /* 0x00000023001d7308 */ /* 0x000ee20000002400 */
[----:B----4-:R-:W-:Y:S01]  /*2220*/  FSEL R27, R34, -INF , P3 ;  /* 0xff800000221b7808 */ /* 0x010fe20001800000 */
[----:B------:R-:W-:Y:S01]  /*2230*/  FMUL.FTZ R60, R60, UR7 ;  /* 0x000000073c3c7c20 */ /* 0x000fe20008410000 */
[----:B------:R-:W-:Y:S01]  /*2240*/  ISETP.GT.AND P3, PT, R5, 0x18, PT ;  /* 0x000000180500780c */ /* 0x000fe20003f64270 */
[----:B------:R-:W-:Y:S01]  /*2250*/  FMUL.FTZ R61, R61, UR7 ;  /* 0x000000073d3d7c20 */ /* 0x000fe20008410000 */
[----:B------:R-:W-:Y:S01]  /*2260*/  FMNMX.FTZ R10, R27, R10, !PT ;  /* 0x0000000a1b0a7209 */ /* 0x000fe20007810000 */
[----:B------:R-:W-:Y:S01]  /*2270*/  FMUL.FTZ R64, R64, UR7 ;  /* 0x0000000740407c20 */ /* 0x000fe20008410000 */
[----:B------:R-:W-:Y:S01]  /*2280*/  FMUL.FTZ R65, R65, UR7 ;  /* 0x0000000741417c20 */ /* 0x000fe20008410000 */
[----:B------:R-:W4:Y:S01]  /*2290*/  MUFU.TANH R38, R38 ;  /* 0x0000002600267308 */ /* 0x000f220000002400 */
[----:B------:R-:W-:Y:S01]  /*22a0*/  FMUL.FTZ R68, R68, UR7 ;  /* 0x0000000744447c20 */ /* 0x000fe20008410000 */
[----:B------:R-:W-:-:S06]  /*22b0*/  FMUL.FTZ R69, R69, UR7 ;  /* 0x0000000745457c20 */ /* 0x000fcc0008410000 */
[----:B------:R-:W-:Y:S01]  /*22c0*/  MUFU.TANH R72, R33 ;  /* 0x0000002100487308 */ /* 0x000fe20000002400 */
[----:B---3--:R-:W-:Y:S02]  /*22d0*/  FSEL R29, R29, -INF , P2 ;  /* 0xff8000001d1d7808 */ /* 0x008fe40001000000 */
[----:B------:R-:W-:Y:S02]  /*22e0*/  ISETP.GT.AND P2, PT, R5, 0x19, PT ;  /* 0x000000190500780c */ /* 0x000fe40003f44270 */
[----:B------:R-:W-:-:S03]  /*22f0*/  FMNMX.FTZ R10, R29, R10, !PT ;  /* 0x0000000a1d0a7209 */ /* 0x000fc60007810000 */
[----:B------:R-:W3:Y:S01]  /*2300*/  MUFU.TANH R33, R39 ;  /* 0x0000002700217308 */ /* 0x000ee20000002400 */
[----:B----4-:R-:W-:Y:S02]  /*2310*/  FSEL R31, R38, -INF , P3 ;  /* 0xff800000261f7808 */ /* 0x010fe40001800000 */
[----:B------:R-:W-:Y:S02]  /*2320*/  ISETP.GT.AND P3, PT, R5, 0x20, PT ;  /* 0x000000200500780c */ /* 0x000fe40003f64270 */
[----:B------:R-:W-:-:S03]  /*2330*/  FMNMX.FTZ R10, R31, R10, !PT ;  /* 0x0000000a1f0a7209 */ /* 0x000fc60007810000 */
[----:B------:R-:W4:Y:S08]  /*2340*/  MUFU.TANH R42, R42 ;  /* 0x0000002a002a7308 */ /* 0x000f300000002400 */
[----:B------:R-:W-:Y:S01]  /*2350*/  MUFU.TANH R73, R37 ;  /* 0x0000002500497308 */ /* 0x000fe20000002400 */
[----:B---3--:R-:W-:Y:S02]  /*2360*/  FSEL R33, R33, -INF , P2 ;  /* 0xff80000021217808 */ /* 0x008fe40001000000 */
[----:B------:R-:W-:-:S02]  /*2370*/  ISETP.GT.AND P2, PT, R5, 0x21, PT ;  /* 0x000000210500780c */ /* 0x000fc40003f44270 */
[----:B------:R-:W-:-:S03]  /*2380*/  FMNMX.FTZ R10, R33, R10, !PT ;  /* 0x0000000a210a7209 */ /* 0x000fc60007810000 */
[----:B------:R-:W3:Y:S01]  /*2390*/  MUFU.TANH R37, R43 ;  /* 0x0000002b00257308 */ /* 0x000ee20000002400 */
[----:B----4-:R-:W-:Y:S02]  /*23a0*/  FSEL R35, R42, -INF , P3 ;  /* 0xff8000002a237808 */ /* 0x010fe40001800000 */
[----:B------:R-:W-:Y:S02]  /*23b0*/  ISETP.GT.AND P3, PT, R5, 0x28, PT ;  /* 0x000000280500780c */ /* 0x000fe40003f64270 */
[----:B------:R-:W-:-:S03]  /*23c0*/  FMNMX.FTZ R10, R35, R10, !PT ;  /* 0x0000000a230a7209 */ /* 0x000fc60007810000 */
[----:B------:R-:W4:Y:S08]  /*23d0*/  MUFU.TANH R46, R46 ;  /* 0x0000002e002e7308 */ /* 0x000f300000002400 */
[----:B------:R-:W5:Y:S01]  /*23e0*/  MUFU.TANH R39, R47 ;  /* 0x0000002f00277308 */ /* 0x000f620000002400 */
[----:B---3--:R-:W-:Y:S02]  /*23f0*/  FSEL R37, R37, -INF , P2 ;  /* 0xff80000025257808 */ /* 0x008fe40001000000 */
[----:B------:R-:W-:-:S02]  /*2400*/  ISETP.GT.AND P2, PT, R5, 0x29, PT ;  /* 0x000000290500780c */ /* 0x000fc40003f44270 */
[----:B------:R-:W-:-:S03]  /*2410*/  FMNMX.FTZ R9, R37, R10, !PT ;  /* 0x0000000a25097209 */ /* 0x000fc60007810000 */
[----:B------:R-:W-:Y:S01]  /*2420*/  MUFU.TANH R74, R40 ;  /* 0x00000028004a7308 */ /* 0x000fe20000002400 */
[----:B----4-:R-:W-:Y:S02]  /*2430*/  FSEL R38, R46, -INF , P3 ;  /* 0xff8000002e267808 */ /* 0x010fe40001800000 */
[----:B------:R-:W-:Y:S02]  /*2440*/  ISETP.GT.AND P3, PT, R5, 0x30, PT ;  /* 0x000000300500780c */ /* 0x000fe40003f64270 */
[----:B------:R-:W-:-:S03]  /*2450*/  FMNMX.FTZ R10, R38, R9, !PT ;  /* 0x00000009260a7209 */ /* 0x000fc60007810000 */
[----:B------:R-:W3:Y:S01]  /*2460*/  MUFU.TANH R40, R50 ;  /* 0x0000003200287308 */ /* 0x000ee20000002400 */
[----:B-----5:R-:W-:Y:S02]  /*2470*/  FSEL R39, R39, -INF , P2 ;  /* 0xff80000027277808 */ /* 0x020fe40001000000 */
[----:B------:R-:W-:Y:S02]  /*2480*/  ISETP.GT.AND P2, PT, R5, 0x31, PT ;  /* 0x000000310500780c */ /* 0x000fe40003f44270 */
[----:B------:R-:W-:-:S03]  /*2490*/  FMNMX.FTZ R9, R39, R10, !PT ;  /* 0x0000000a27097209 */ /* 0x000fc60007810000 */
[----:B------:R-:W-:Y:S08]  /*24a0*/  MUFU.TANH R75, R41 ;  /* 0x00000029004b7308 */ /* 0x000ff00000002400 */
[----:B------:R-:W4:Y:S01]  /*24b0*/  MUFU.TANH R41, R51 ;  /* 0x0000003300297308 */ /* 0x000f220000002400 */
[----:B---3--:R-:W-:Y:S02]  /*24c0*/  FSEL R40, R40, -INF , P3 ;  /* 0xff80000028287808 */ /* 0x008fe40001800000 */
[----:B------:R-:W-:-:S02]  /*24d0*/  ISETP.GT.AND P3, PT, R5, 0x38, PT ;  /* 0x000000380500780c */ /* 0x000fc40003f64270 */
[----:B------:R-:W-:-:S03]  /*24e0*/  FMNMX.FTZ R10, R40, R9, !PT ;  /* 0x00000009280a7209 */ /* 0x000fc60007810000 */
[----:B------:R-:W3:Y:S08]  /*24f0*/  MUFU.TANH R54, R54 ;  /* 0x0000003600367308 */ /* 0x000ef00000002400 */
[----:B------:R-:W5:Y:S01]  /*2500*/  MUFU.TANH R43, R55 ;  /* 0x00000037002b7308 */ /* 0x000f620000002400 */
[----:B----4-:R-:W-:Y:S02]  /*2510*/  FSEL R41, R41, -INF , P2 ;  /* 0xff80000029297808 */ /* 0x010fe40001000000 */
[----:B------:R-:W-:-:S02]  /*2520*/  ISETP.GT.AND P2, PT, R5, 0x39, PT ;  /* 0x000000390500780c */ /* 0x000fc40003f44270 */
[----:B------:R-:W-:-:S03]  /*2530*/  FMNMX.FTZ R9, R41, R10, !PT ;  /* 0x0000000a29097209 */ /* 0x000fc60007810000 */
[----:B------:R-:W4:Y:S01]  /*2540*/  MUFU.TANH R58, R58 ;  /* 0x0000003a003a7308 */ /* 0x000f220000002400 */
[----:B---3--:R-:W-:Y:S02]  /*2550*/  FSEL R42, R54, -INF , P3 ;  /* 0xff800000362a7808 */ /* 0x008fe40001800000 */
[----:B------:R-:W-:Y:S02]  /*2560*/  ISETP.GT.AND P3, PT, R5, 0x40, PT ;  /* 0x000000400500780c */ /* 0x000fe40003f64270 */
[----:B------:R-:W-:-:S03]  /*2570*/  FMNMX.FTZ R10, R42, R9, !PT ;  /* 0x000000092a0a7209 */ /* 0x000fc60007810000 */
[----:B------:R-:W3:Y:S01]  /*2580*/  MUFU.TANH R47, R59 ;  /* 0x0000003b002f7308 */ /* 0x000ee20000002400 */
[----:B-----5:R-:W-:Y:S02]  /*2590*/  FSEL R43, R43, -INF , P2 ;  /* 0xff8000002b2b7808 */ /* 0x020fe40001000000 */
[----:B------:R-:W-:Y:S02]  /*25a0*/  ISETP.GT.AND P2, PT, R5, 0x41, PT ;  /* 0x000000410500780c */ /* 0x000fe40003f44270 */
[----:B------:R-:W-:-:S03]  /*25b0*/  FMNMX.FTZ R9, R43, R10, !PT ;  /* 0x0000000a2b097209 */ /* 0x000fc60007810000 */
[----:B------:R-:W5:Y:S01]  /*25c0*/  MUFU.TANH R50, R62 ;  /* 0x0000003e00327308 */ /* 0x000f620000002400 */
[----:B----4-:R-:W-:Y:S02]  /*25d0*/  FSEL R46, R58, -INF , P3 ;  /* 0xff8000003a2e7808 */ /* 0x010fe40001800000 */
[----:B------:R-:W-:Y:S02]  /*25e0*/  ISETP.GT.AND P3, PT, R5, 0x48, PT ;  /* 0x000000480500780c */ /* 0x000fe40003f64270 */
        /* <DEDUP_REMOVED lines=30> */
[----:B-----5:R-:W-:Y:S01]  /*27d0*/  FSEL R4, R24, -INF , P5 ;  /* 0xff80000018047808 */ /* 0x020fe20002800000 */
[----:B------:R-:W5:Y:S06]  /*27e0*/  SHFL.BFLY PT, R5, R10, 0x2, 0x1f ;  /* 0x0c401f000a057f89 */ /* 0x000f6c00000e0000 */
[----:B------:R-:W0:Y:S01]  /*27f0*/  MUFU.TANH R36, R36 ;  /* 0x0000002400247308 */ /* 0x000e220000002400 */
[----:B----4-:R-:W-:-:S07]  /*2800*/  FSEL R9, R28, -INF , P4 ;  /* 0xff8000001c097808 */ /* 0x010fce0002000000 */
[----:B------:R4:W-:Y:S08]  /*2810*/  MUFU.TANH R62, R48 ;  /* 0x00000030003e7308 */ /* 0x0009f00000002400 */
[----:B------:R-:W1:Y:S01]  /*2820*/  MUFU.TANH R44, R44 ;  /* 0x0000002c002c7308 */ /* 0x000e620000002400 */
[----:B-----5:R-:W-:-:S05]  /*2830*/  FMNMX.FTZ R5, R10, R5, !PT ;  /* 0x000000050a057209 */ /* 0x020fca0007810000 */
[----:B------:R-:W5:Y:S02]  /*2840*/  SHFL.BFLY PT, R10, R5, 0x1, 0x1f ;  /* 0x0c201f00050a7f89 */ /* 0x000f6400000e0000 */
[----:B------:R2:W1:Y:S08]  /*2850*/  MUFU.TANH R34, R45 ;  /* 0x0000002d00227308 */ /* 0x0004700000002400 */
[----:B------:R-:W1:Y:S08]  /*2860*/  MUFU.TANH R49, R49 ;  /* 0x0000003100317308 */ /* 0x000e700000002400 */
[----:B------:R-:W1:Y:S01]  /*2870*/  MUFU.TANH R63, R52 ;  /* 0x00000034003f7308 */ /* 0x000e620000002400 */
[----:B-----5:R-:W-:-:S07]  /*2880*/  FMNMX.FTZ R0, R5, R10, !PT ;  /* 0x0000000a05007209 */ /* 0x020fce0007810000 */
[----:B------:R-:W5:Y:S01]  /*2890*/  MUFU.TANH R53, R53 ;  /* 0x0000003500357308 */ /* 0x000f620000002400 */
[----:B------:R-:W-:Y:S02]  /*28a0*/  FSEL R5, R12, -INF , P6 ;  /* 0xff8000000c057808 */ /* 0x000fe40003000000 */
[C---:B------:R-:W-:Y:S01]  /*28b0*/  FSETP.NEU.FTZ.AND P5, PT, R0.reuse, -INF , PT ;  /* 0xff8000000000780b */ /* 0x040fe20003fbd000 */
[----:B------:R-:W-:Y:S01]  /*28c0*/  FMUL.FTZ R10, R0, UR10 ;  /* 0x0000000a000a7c20 */ /* 0x000fe20008410000 */
[----:B------:R-:W-:-:S03]  /*28d0*/  FMNMX.FTZ R12, R4, R5, !PT ;  /* 0x00000005040c7209 */ /* 0x000fc60007810000 */
[----:B------:R-:W5:Y:S01]  /*28e0*/  MUFU.TANH R66, R56 ;  /* 0x0000003800427308 */ /* 0x000f620000002400 */
[----:B----4-:R-:W-:Y:S02]  /*28f0*/  FSEL R48, R10, RZ, P5 ;  /* 0x000000ff0a307208 */ /* 0x010fe40002800000 */
[----:B------:R-:W-:Y:S02]  /*2900*/  FSEL R10, R14, -INF , P3 ;  /* 0xff8000000e0a7808 */ /* 0x000fe40001800000 */
[----:B------:R-:W-:Y:S01]  /*2910*/  FMNMX.FTZ R15, R9, R12, !PT ;  /* 0x0000000c090f7209 */ /* 0x000fe20007810000 */
[--C-:B------:R-:W-:Y:S01]  /*2920*/  FFMA.FTZ R153, R13, UR10, -R48.reuse ;  /* 0x0000000a0d997c23 */ /* 0x100fe20008010830 */
[----:B------:R-:W-:Y:S01]  /*2930*/  ISETP.GT.AND P3, PT, R3, 0x11, PT ;  /* 0x000000110300780c */ /* 0x000fe20003f64270 */
[--C-:B------:R-:W-:Y:S01]  /*2940*/  FFMA.FTZ R28, R20, UR10, -R48.reuse ;  /* 0x0000000a141c7c23 */ /* 0x100fe20008010830 */
[----:B---3--:R-:W-:Y:S01]  /*2950*/  FSEL R12, R32, -INF , P2 ;  /* 0xff800000200c7808 */ /* 0x008fe20001000000 */
[--C-:B------:R-:W-:Y:S01]  /*2960*/  FFMA.FTZ R30, R21, UR10, -R48.reuse ;  /* 0x0000000a151e7c23 */ /* 0x100fe20008010830 */
[----:B------:R-:W-:Y:S01]  /*2970*/  FMNMX.FTZ R15, R10, R15, !PT ;  /* 0x0000000f0a0f7209 */ /* 0x000fe20007810000 */
[----:B------:R3:W-:Y:S01]  /*2980*/  MUFU.EX2 R52, R28 ;  /* 0x0000001c00347308 */ /* 0x0007e20000000800 */
[----:B------:R-:W-:Y:S01]  /*2990*/  ISETP.GT.AND P2, PT, R3, 0x18, PT ;  /* 0x000000180300780c */ /* 0x000fe20003f44270 */
[--C-:B------:R-:W-:Y:S01]  /*29a0*/  FFMA.FTZ R32, R25, UR10, -R48.reuse ;  /* 0x0000000a19207c23 */ /* 0x100fe20008010830 */
[----:B------:R-:W-:Y:S01]  /*29b0*/  FSEL R13, R72, -INF , P3 ;  /* 0xff800000480d7808 */ /* 0x000fe20001800000 */
[--C-:B------:R-:W-:Y:S01]  /*29c0*/  FFMA.FTZ R38, R38, UR10, -R48.reuse ;  /* 0x0000000a26267c23 */ /* 0x100fe20008010830 */
[----:B------:R-:W-:Y:S01]  /*29d0*/  FMNMX.FTZ R24, R12, R15, !PT ;  /* 0x0000000f0c187209 */ /* 0x000fe20007810000 */
[--C-:B------:R-:W-:Y:S01]  /*29e0*/  FFMA.FTZ R39, R39, UR10, -R48.reuse ;  /* 0x0000000a27277c23 */ /* 0x100fe20008010830 */
[----:B------:R-:W-:Y:S01]  /*29f0*/  ISETP.GT.AND P3, PT, R3, 0x19, PT ;  /* 0x000000190300780c */ /* 0x000fe20003f64270 */
[----:B------:R-:W4:Y:S01]  /*2a00*/  MUFU.TANH R57, R57 ;  /* 0x0000003900397308 */ /* 0x000f220000002400 */
[----:B0-----:R-:W-:Y:S01]  /*2a10*/  FSEL R14, R36, -INF , P2 ;  /* 0xff800000240e7808 */ /* 0x001fe20001000000 */
[--C-:B------:R-:W-:Y:S01]  /*2a20*/  FFMA.FTZ R36, R29, UR10, -R48.reuse ;  /* 0x0000000a1d247c23 */ /* 0x100fe20008010830 */
[----:B--2---:R-:W-:Y:S01]  /*2a30*/  FMNMX.FTZ R45, R13, R24, !PT ;  /* 0x000000180d2d7209 */ /* 0x004fe20007810000 */
[--C-:B------:R-:W-:Y:S01]  /*2a40*/  FFMA.FTZ R40, R40, UR10, -R48.reuse ;  /* 0x0000000a28287c23 */ /* 0x100fe20008010830 */
[----:B------:R-:W-:Y:S01]  /*2a50*/  ISETP.GT.AND P2, PT, R3, 0x20, PT ;  /* 0x000000200300780c */ /* 0x000fe20003f44270 */
[--C-:B------:R-:W-:Y:S01]  /*2a60*/  FFMA.FTZ R41, R41, UR10, -R48.reuse ;  /* 0x0000000a29297c23 */ /* 0x100fe20008010830 */
[----:B------:R-:W-:Y:S01]  /*2a70*/  FSEL R15, R73, -INF , P3 ;  /* 0xff800000490f7808 */ /* 0x000fe20001800000 */
[----:B------:R0:W-:Y:S01]  /*2a80*/  MUFU.EX2 R155, R30 ;  /* 0x0000001e009b7308 */ /* 0x0001e20000000800 */
[----:B------:R-:W-:Y:S01]  /*2a90*/  FMNMX.FTZ R24, R14, R45, !PT ;  /* 0x0000002d0e187209 */ /* 0x000fe20007810000 */
[--C-:B------:R-:W-:Y:S01]  /*2aa0*/  FFMA.FTZ R42, R42, UR10, -R48.reuse ;  /* 0x0000000a2a2a7c23 */ /* 0x100fe20008010830 */
[----:B------:R-:W-:Y:S01]  /*2ab0*/  ISETP.GT.AND P3, PT, R3, 0x21, PT ;  /* 0x000000210300780c */ /* 0x000fe20003f64270 */
[--C-:B------:R-:W-:Y:S01]  /*2ac0*/  FFMA.FTZ R43, R43, UR10, -R48.reuse ;  /* 0x0000000a2b2b7c23 */ /* 0x100fe20008010830 */
[----:B------:R-:W-:Y:S01]  /*2ad0*/  FSEL R20, R74, -INF , P2 ;  /* 0xff8000004a147808 */ /* 0x000fe20001000000 */
[--C-:B------:R-:W-:Y:S01]  /*2ae0*/  FFMA.FTZ R46, R46, UR10, -R48.reuse ;  /* 0x0000000a2e2e7c23 */ /* 0x100fe20008010830 */
[----:B------:R-:W-:Y:S01]  /*2af0*/  FMNMX.FTZ R45, R15, R24, !PT ;  /* 0x000000180f2d7209 */ /* 0x000fe20007810000 */
[----:B------:R-:W2:Y:S01]  /*2b00*/  MUFU.TANH R67, R60 ;  /* 0x0000003c00437308 */ /* 0x000ea20000002400 */
[----:B------:R-:W-:Y:S01]  /*2b10*/  ISETP.GT.AND P2, PT, R3, 0x28, PT ;  /* 0x000000280300780c */ /* 0x000fe20003f44270 */
[--C-:B------:R-:W-:Y:S01]  /*2b20*/  FFMA.FTZ R47, R47, UR10, -R48.reuse ;  /* 0x0000000a2f2f7c23 */ /* 0x100fe20008010830 */
[----:B------:R-:W-:Y:S01]  /*2b30*/  FSEL R21, R75, -INF , P3 ;  /* 0xff8000004b157808 */ /* 0x000fe20001800000 */
[--C-:B------:R-:W-:Y:S01]  /*2b40*/  FFMA.FTZ R50, R50, UR10, -R48.reuse ;  /* 0x0000000a32327c23 */ /* 0x100fe20008010830 */
[----:B------:R-:W-:Y:S01]  /*2b50*/  FMNMX.FTZ R26, R20, R45, !PT ;  /* 0x0000002d141a7209 */ /* 0x000fe20007810000 */
[--C-:B------:R-:W-:Y:S01]  /*2b60*/  FFMA.FTZ R51, R51, UR10, -R48.reuse ;  /* 0x0000000a33337c23 */ /* 0x100fe20008010830 */
[----:B------:R-:W-:Y:S01]  /*2b70*/  ISETP.GT.AND P3, PT, R3, 0x29, PT ;  /* 0x000000290300780c */ /* 0x000fe20003f64270 */
[----:B------:R-:W2:Y:S01]  /*2b80*/  MUFU.TANH R61, R61 ;  /* 0x0000003d003d7308 */ /* 0x000ea20000002400 */
[----:B-1----:R-:W-:Y:S01]  /*2b90*/  FSEL R24, R44, -INF , P2 ;  /* 0xff8000002c187808 */ /* 0x002fe20001000000 */
[--C-:B------:R-:W-:Y:S01]  /*2ba0*/  FFMA.FTZ R44, R31, UR10, -R48.reuse ;  /* 0x0000000a1f2c7c23 */ /* 0x100fe20008010830 */
[----:B------:R-:W-:Y:S01]  /*2bb0*/  FMNMX.FTZ R45, R21, R26, !PT ;  /* 0x0000001a152d7209 */ /* 0x000fe20007810000 */
[--C-:B------:R-:W-:Y:S01]  /*2bc0*/  FFMA.FTZ R54, R54, UR10, -R48.reuse ;  /* 0x0000000a36367c23 */ /* 0x100fe20008010830 */
[----:B------:R-:W-:Y:S01]  /*2bd0*/  ISETP.GT.AND P2, PT, R3, 0x30, PT ;  /* 0x000000300300780c */ /* 0x000fe20003f44270 */
[--C-:B------:R-:W-:Y:S01]  /*2be0*/  FFMA.FTZ R55, R55, UR10, -R48.reuse ;  /* 0x0000000a37377c23 */ /* 0x100fe20008010830 */
[----:B------:R-:W-:Y:S01]  /*2bf0*/  FSEL R25, R34, -INF , P3 ;  /* 0xff80000022197808 */ /* 0x000fe20001800000 */
[--C-:B------:R-:W-:Y:S01]  /*2c00*/  FFMA.FTZ R34, R27, UR10, -R48.reuse ;  /* 0x0000000a1b227c23 */ /* 0x100fe20008010830 */
[----:B---3--:R-:W-:Y:S01]  /*2c10*/  FMNMX.FTZ R28, R24, R45, !PT ;  /* 0x0000002d181c7209 */ /* 0x008fe20007810000 */
[----:B------:R1:W-:Y:S01]  /*2c20*/  MUFU.EX2 R56, R32 ;  /* 0x0000002000387308 */ /* 0x0003e20000000800 */
[----:B------:R-:W-:Y:S01]  /*2c30*/  ISETP.GT.AND P3, PT, R3, 0x31, PT ;  /* 0x000000310300780c */ /* 0x000fe20003f64270 */
[----:B------:R-:W-:Y:S01]  /*2c40*/  FFMA.FTZ R58, R58, UR10, -R48 ;  /* 0x0000000a3a3a7c23 */ /* 0x000fe20008010830 */
[----:B------:R-:W-:-:S02]  /*2c50*/  FSEL R26, R62, -INF , P2 ;  /* 0xff8000003e1a7808 */ /* 0x000fc40001000000 */
[----:B------:R-:W-:Y:S02]  /*2c60*/  FMNMX.FTZ R45, R25, R28, !PT ;  /* 0x0000001c192d7209 */ /* 0x000fe40007810000 */
[----:B------:R-:W-:Y:S01]  /*2c70*/  ISETP.GT.AND P2, PT, R3, 0x38, PT ;  /* 0x000000380300780c */ /* 0x000fe20003f44270 */
[----:B------:R-:W3:Y:S01]  /*2c80*/  MUFU.TANH R64, R64 ;  /* 0x0000004000407308 */ /* 0x000ee20000002400 */
[----:B------:R-:W-:Y:S01]  /*2c90*/  FSEL R27, R49, -INF , P3 ;  /* 0xff800000311b7808 */ /* 0x000fe20001800000 */
[----:B------:R-:W-:Y:S01]  /*2ca0*/  FFMA.FTZ R49, R33, UR10, -R48 ;  /* 0x0000000a21317c23 */ /* 0x000fe20008010830 */
[----:B0-----:R-:W-:Y:S02]  /*2cb0*/  FMNMX.FTZ R30, R26, R45, !PT ;  /* 0x0000002d1a1e7209 */ /* 0x001fe40007810000 */
[----:B------:R-:W-:Y:S02]  /*2cc0*/  ISETP.GT.AND P3, PT, R3, 0x39, PT ;  /* 0x000000390300780c */ /* 0x000fe40003f64270 */
[----:B------:R-:W-:Y:S01]  /*2cd0*/  FSEL R28, R63, -INF , P2 ;  /* 0xff8000003f1c7808 */ /* 0x000fe20001000000 */
[----:B------:R-:W0:Y:S01]  /*2ce0*/  MUFU.TANH R65, R65 ;  /* 0x0000004100417308 */ /* 0x000e220000002400 */
[----:B------:R-:W-:-:S02]  /*2cf0*/  FMNMX.FTZ R45, R27, R30, !PT ;  /* 0x0000001e1b2d7209 */ /* 0x000fc40007810000 */
[----:B------:R-:W-:Y:S02]  /*2d00*/  ISETP.GT.AND P2, PT, R3, 0x40, PT ;  /* 0x000000400300780c */ /* 0x000fe40003f44270 */
[----:B-----5:R-:W-:Y:S01]  /*2d10*/  FSEL R29, R53, -INF , P3 ;  /* 0xff800000351d7808 */ /* 0x020fe20001800000 */
[----:B------:R-:W-:Y:S01]  /*2d20*/  FFMA.FTZ R53, R35, UR10, -R48 ;  /* 0x0000000a23357c23 */ /* 0x000fe20008010830 */
[----:B-1----:R-:W-:Y:S01]  /*2d30*/  FMNMX.FTZ R32, R28, R45, !PT ;  /* 0x0000002d1c207209 */ /* 0x002fe20007810000 */
[----:B------:R1:W-:Y:S01]  /*2d40*/  MUFU.EX2 R157, R34 ;  /* 0x00000022009d7308 */ /* 0x0003e20000000800 */
[----:B------:R-:W-:Y:S02]  /*2d50*/  ISETP.GT.AND P3, PT, R3, 0x41, PT ;  /* 0x000000410300780c */ /* 0x000fe40003f64270 */
[----:B------:R-:W-:Y:S02]  /*2d60*/  FSEL R30, R66, -INF , P2 ;  /* 0xff800000421e7808 */ /* 0x000fe40001000000 */
[----:B------:R-:W-:-:S02]  /*2d70*/  FMNMX.FTZ R45, R29, R32, !PT ;  /* 0x000000201d2d7209 */ /* 0x000fc40007810000 */
[----:B------:R-:W-:Y:S01]  /*2d80*/  ISETP.GT.AND P2, PT, R3, 0x48, PT ;  /* 0x000000480300780c */ /* 0x000fe20003f44270 */
[----:B------:R-:W5:Y:S01]  /*2d90*/  MUFU.TANH R68, R68 ;  /* 0x0000004400447308 */ /* 0x000f620000002400 */
[----:B----4-:R-:W-:Y:S02]  /*2da0*/  FSEL R31, R57, -INF , P3 ;  /* 0xff800000391f7808 */ /* 0x010fe40001800000 */
[----:B-1----:R-:W-:Y:S02]  /*2db0*/  FMNMX.FTZ R34, R30, R45, !PT ;  /* 0x0000002d1e227209 */ /* 0x002fe40007810000 */
[----:B------:R-:W-:Y:S02]  /*2dc0*/  ISETP.GT.AND P3, PT, R3, 0x49, PT ;  /* 0x000000490300780c */ /* 0x000fe40003f64270 */
[----:B--2---:R-:W-:Y:S01]  /*2dd0*/  FSEL R32, R67, -INF , P2 ;  /* 0xff80000043207808 */ /* 0x004fe20001000000 */
[----:B------:R-:W1:Y:S01]  /*2de0*/  MUFU.TANH R69, R69 ;  /* 0x0000004500457308 */ /* 0x000e620000002400 */
[----:B------:R-:W-:-:S02]  /*2df0*/  FMNMX.FTZ R45, R31, R34, !PT ;  /* 0x000000221f2d7209 */ /* 0x000fc40007810000 */
[----:B------:R-:W-:Y:S02]  /*2e00*/  ISETP.GT.AND P2, PT, R3, 0x50, PT ;  /* 0x000000500300780c */ /* 0x000fe40003f44270 */
[----:B------:R-:W-:Y:S02]  /*2e10*/  FSEL R33, R61, -INF , P3 ;  /* 0xff8000003d217808 */ /* 0x000fe40001800000 */
[C---:B------:R-:W-:Y:S01]  /*2e20*/  ISETP.GT.AND P3, PT, R3.reuse, 0x51, PT ;  /* 0x000000510300780c */ /* 0x040fe20003f64270 */
[----:B------:R2:W-:Y:S01]  /*2e30*/  MUFU.EX2 R60, R36 ;  /* 0x00000024003c7308 */ /* 0x0005e20000000800 */
[----:B---3--:R-:W-:Y:S02]  /*2e40*/  FSEL R34, R64, -INF , P2 ;  /* 0xff80000040227808 */ /* 0x008fe40001000000 */
[----:B------:R-:W-:Y:S02]  /*2e50*/  ISETP.GT.AND P2, PT, R3, 0x58, PT ;  /* 0x000000580300780c */ /* 0x000fe40003f44270 */
[----:B0-----:R-:W-:-:S02]  /*2e60*/  FSEL R35, R65, -INF , P3 ;  /* 0xff80000041237808 */ /* 0x001fc40001800000 */
[----:B------:R-:W-:Y:S01]  /*2e70*/  ISETP.GT.AND P3, PT, R3, 0x59, PT ;  /* 0x000000590300780c */ /* 0x000fe20003f64270 */
[----:B------:R0:W-:Y:S01]  /*2e80*/  MUFU.EX2 R159, R44 ;  /* 0x0000002c009f7308 */ /* 0x0001e20000000800 */
[----:B--2---:R-:W-:-:S04]  /*2e90*/  FMNMX.FTZ R36, R32, R45, !PT ;  /* 0x0000002d20247209 */ /* 0x004fc80007810000 */
[----:B------:R-:W-:Y:S02]  /*2ea0*/  FMNMX.FTZ R45, R33, R36, !PT ;  /* 0x00000024212d7209 */ /* 0x000fe40007810000 */
[----:B-----5:R-:W-:Y:S01]  /*2eb0*/  FSEL R36, R68, -INF , P2 ;  /* 0xff80000044247808 */ /* 0x020fe20001000000 */
[----:B------:R2:W-:Y:S01]  /*2ec0*/  MUFU.EX2 R163, R38 ;  /* 0x0000002600a37308 */ /* 0x0005e20000000800 */
[----:B0-----:R-:W-:Y:S01]  /*2ed0*/  FMNMX.FTZ R44, R34, R45, !PT ;  /* 0x0000002d222c7209 */ /* 0x001fe20007810000 */
[--C-:B------:R-:W-:Y:S01]  /*2ee0*/  FFMA.FTZ R45, R37, UR10, -R48.reuse ;  /* 0x0000000a252d7c23 */ /* 0x100fe20008010830 */
[----:B-1----:R-:W-:Y:S01]  /*2ef0*/  FSEL R37, R69, -INF , P3 ;  /* 0xff80000045257808 */ /* 0x002fe20001800000 */
[----:B------:R-:W-:Y:S01]  /*2f00*/  FFMA.FTZ R48, R59, UR10, -R48 ;  /* 0x0000000a3b307c23 */ /* 0x000fe20008010830 */
[----:B------:R-:W-:-:S03]  /*2f10*/  FMNMX.FTZ R3, R35, R44, !PT ;  /* 0x0000002c23037209 */ /* 0x000fc60007810000 */
[----:B------:R-:W-:Y:S01]  /*2f20*/  MUFU.EX2 R153, R153 ;  /* 0x0000009900997308 */ /* 0x000fe20000000800 */
[----:B------:R-:W-:-:S04]  /*2f30*/  FMNMX.FTZ R44, R36, R3, !PT ;  /* 0x00000003242c7209 */ /* 0x000fc80007810000 */
[----:B------:R-:W-:-:S03]  /*2f40*/  FMNMX.FTZ R44, R37, R44, !PT ;  /* 0x0000002c252c7209 */ /* 0x000fc60007810000 */
[----:B------:R-:W-:Y:S02]  /*2f50*/  MUFU.EX2 R66, R39 ;  /* 0x0000002700427308 */ /* 0x000fe40000000800 */
[----:B------:R-:W2:Y:S06]  /*2f60*/  SHFL.BFLY PT, R3, R44, 0x2, 0x1f ;  /* 0x0c401f002c037f89 */ /* 0x000eac00000e0000 */
[----:B------:R-:W-:Y:S08]  /*2f70*/  MUFU.EX2 R62, R49 ;  /* 0x00000031003e7308 */ /* 0x000ff00000000800 */
[----:B------:R-:W-:Y:S08]  /*2f80*/  MUFU.EX2 R53, R53 ;  /* 0x0000003500357308 */ /* 0x000ff00000000800 */
[----:B------:R-:W0:Y:S01]  /*2f90*/  MUFU.EX2 R64, R45 ;  /* 0x0000002d00407308 */ /* 0x000e220000000800 */
[----:B--2---:R-:W-:-:S05]  /*2fa0*/  FMNMX.FTZ R38, R44, R3, !PT ;  /* 0x000000032c267209 */ /* 0x004fca0007810000 */
[----:B------:R-:W1:Y:S02]  /*2fb0*/  SHFL.BFLY PT, R3, R38, 0x1, 0x1f ;  /* 0x0c201f0026037f89 */ /* 0x000e6400000e0000 */
[----:B------:R-:W-:Y:S08]  /*2fc0*/  MUFU.EX2 R40, R40 ;  /* 0x0000002800287308 */ /* 0x000ff00000000800 */
[----:B------:R-:W2:Y:S01]  /*2fd0*/  MUFU.EX2 R41, R41 ;  /* 0x0000002900297308 */ /* 0x000ea20000000800 */
[----:B0-----:R-:W-:-:S07]  /*2fe0*/  F2FP.BF16.F32.PACK_AB R161, R64, R53 ;  /* 0x0000003540a1723e */ /* 0x001fce00000010ff */
[----:B------:R-:W-:Y:S01]  /*2ff0*/  MUFU.EX2 R42, R42 ;  /* 0x0000002a002a7308 */ /* 0x000fe20000000800 */
[----:B-1----:R-:W-:-:S07]  /*3000*/  FMNMX.FTZ R3, R38, R3, !PT ;  /* 0x0000000326037209 */ /* 0x002fce0007810000 */
[----:B------:R-:W0:Y:S01]  /*3010*/  MUFU.EX2 R43, R43 ;  /* 0x0000002b002b7308 */ /* 0x000e220000000800 */
[----:B--2---:R-:W-:Y:S02]  /*3020*/  F2FP.BF16.F32.PACK_AB R165, R41, R40 ;  /* 0x0000002829a5723e */ /* 0x004fe400000010ff */
[C---:B------:R-:W-:Y:S01]  /*3030*/  FSETP.NEU.FTZ.AND P2, PT, R3.reuse, -INF , PT ;  /* 0xff8000000300780b */ /* 0x040fe20003f5d000 */
[----:B------:R-:W-:-:S04]  /*3040*/  FMUL.FTZ R38, R3, UR10 ;  /* 0x0000000a03267c20 */ /* 0x000fc80008410000 */
[----:B------:R-:W-:Y:S01]  /*3050*/  MUFU.EX2 R46, R46 ;  /* 0x0000002e002e7308 */ /* 0x000fe20000000800 */
[----:B------:R-:W-:Y:S02]  /*3060*/  FSEL R38, R38, RZ, P2 ;  /* 0x000000ff26267208 */ /* 0x000fe40001000000 */
[----:B------:R-:W-:Y:S02]  /*3070*/  LOP3.LUT P2, RZ, R76, 0x7f, RZ, 0xc0, !PT ;  /* 0x0000007f4cff7812 */ /* 0x000fe4000784c0ff */
[----:B------:R-:W-:Y:S01]  /*3080*/  SHF.R.U32.HI R76, RZ, 0x7, R76 ;  /* 0x00000007ff4c7819 */ /* 0x000fe2000001164c */
[--C-:B------:R-:W-:Y:S01]  /*3090*/  FFMA.FTZ R5, R5, UR10, -R38.reuse ;  /* 0x0000000a05057c23 */ /* 0x100fe20008010826 */
        /* <DEDUP_REMOVED lines=11> */
[----:B------:R-:W-:Y:S01]  /*3150*/  FFMA.FTZ R25, R25, UR10, -R38 ;  /* 0x0000000a19197c23 */ /* 0x000fe20008010826 */
[----:B------:R-:W2:Y:S01]  /*3160*/  MUFU.EX2 R5, R5 ;  /* 0x0000000500057308 */ /* 0x000ea20000000800 */
[----:B-1----:R-:W-:Y:S01]  /*3170*/  FADD.FTZ R4, R153, R52 ;  /* 0x0000003499047221 */ /* 0x002fe20000010000 */
[--C-:B------:R-:W-:Y:S01]  /*3180*/  FFMA.FTZ R26, R26, UR10, -R38.reuse ;  /* 0x0000000a1a1a7c23 */ /* 0x100fe20008010826 */
[--C-:B------:R-:W-:Y:S01]  /*3190*/  FFMA.FTZ R27, R27, UR10, -R38.reuse ;  /* 0x0000000a1b1b7c23 */ /* 0x100fe20008010826 */
[--C-:B------:R-:W-:Y:S01]  /*31a0*/  FFMA.FTZ R28, R28, UR10, -R38.reuse ;  /* 0x0000000a1c1c7c23 */ /* 0x100fe20008010826 */
[--C-:B------:R-:W-:Y:S01]  /*31b0*/  FFMA.FTZ R29, R29, UR10, -R38.reuse ;  /* 0x0000000a1d1d7c23 */ /* 0x100fe20008010826 */
[--C-:B------:R-:W-:Y:S01]  /*31c0*/  FFMA.FTZ R30, R30, UR10, -R38.reuse ;  /* 0x0000000a1e1e7c23 */ /* 0x100fe20008010826 */
[--C-:B------:R-:W-:Y:S01]  /*31d0*/  FFMA.FTZ R31, R31, UR10, -R38.reuse ;  /* 0x0000000a1f1f7c23 */ /* 0x100fe20008010826 */
[----:B------:R1:W3:Y:S01]  /*31e0*/  MUFU.EX2 R154, R9 ;  /* 0x00000009009a7308 */ /* 0x0002e20000000800 */
[--C-:B------:R-:W-:Y:S01]  /*31f0*/  FFMA.FTZ R32, R32, UR10, -R38.reuse ;  /* 0x0000000a20207c23 */ /* 0x100fe20008010826 */
[--C-:B------:R-:W-:Y:S01]  /*3200*/  FFMA.FTZ R33, R33, UR10, -R38.reuse ;  /* 0x0000000a21217c23 */ /* 0x100fe20008010826 */
[--C-:B------:R-:W-:Y:S01]  /*3210*/  FFMA.FTZ R34, R34, UR10, -R38.reuse ;  /* 0x0000000a22227c23 */ /* 0x100fe20008010826 */
[--C-:B------:R-:W-:Y:S01]  /*3220*/  FFMA.FTZ R35, R35, UR10, -R38.reuse ;  /* 0x0000000a23237c23 */ /* 0x100fe20008010826 */
[--C-:B------:R-:W-:Y:S01]  /*3230*/  FFMA.FTZ R36, R36, UR10, -R38.reuse ;  /* 0x0000000a24247c23 */ /* 0x100fe20008010826 */
[----:B------:R-:W-:Y:S01]  /*3240*/  FFMA.FTZ R37, R37, UR10, -R38 ;  /* 0x0000000a25257c23 */ /* 0x000fe20008010826 */
[----:B0-----:R-:W-:Y:S01]  /*3250*/  F2FP.BF16.F32.PACK_AB R167, R43, R42 ;  /* 0x0000002a2ba7723e */ /* 0x001fe200000010ff */
[----:B------:R0:W4:Y:S01]  /*3260*/  MUFU.EX2 R39, R10 ;  /* 0x0000000a00277308 */ /* 0x0001220000000800 */
[----:B-1----:R-:W-:Y:S01]  /*3270*/  FADD.FTZ R9, R155, R4 ;  /* 0x000000049b097221 */ /* 0x002fe20000010000 */
[----:B------:R-:W-:-:S02]  /*3280*/  F2FP.BF16.F32.PACK_AB R153, R52, R153 ;  /* 0x000000993499723e */ /* 0x000fc400000010ff */
[C---:B------:R-:W-:Y:S01]  /*3290*/  F2FP.BF16.F32.PACK_AB R155, R56.reuse, R155 ;  /* 0x0000009b389b723e */ /* 0x040fe200000010ff */
[----:B------:R-:W-:Y:S01]  /*32a0*/  FADD.FTZ R4, R56, R9 ;  /* 0x0000000938047221 */ /* 0x000fe20000010000 */
[----:B--2---:R-:W-:Y:S01]  /*32b0*/  FADD.FTZ R9, R152, R5 ;  /* 0x0000000598097221 */ /* 0x004fe20000010000 */
[----:B------:R-:W-:Y:S01]  /*32c0*/  F2FP.BF16.F32.PACK_AB R152, R5, R152 ;  /* 0x000000980598723e */ /* 0x000fe200000010ff */
[----:B------:R-:W1:Y:S01]  /*32d0*/  MUFU.EX2 R12, R12 ;  /* 0x0000000c000c7308 */ /* 0x000e620000000800 */
[----:B------:R-:W-:Y:S01]  /*32e0*/  FADD.FTZ R45, R157, R4 ;  /* 0x000000049d2d7221 */ /* 0x000fe20000010000 */
[----:B---3--:R-:W-:Y:S01]  /*32f0*/  FADD.FTZ R4, R154, R9 ;  /* 0x000000099a047221 */ /* 0x008fe20000010000 */
[----:B------:R-:W-:Y:S02]  /*3300*/  IADD3 R9, -R76, 0xb, RZ ;  /* 0x0000000b4c097810 */ /* 0x000fe40007ffe1ff */
[C---:B0-----:R-:W-:Y:S01]  /*3310*/  FADD.FTZ R10, R60.reuse, R45 ;  /* 0x0000002d3c0a7221 */ /* 0x041fe20000010000 */
[----:B------:R-:W-:-:S02]  /*3320*/  F2FP.BF16.F32.PACK_AB R157, R60, R157 ;  /* 0x0000009d3c9d723e */ /* 0x000fc400000010ff */
[----:B------:R-:W0:Y:S01]  /*3330*/  MUFU.EX2 R13, R13 ;  /* 0x0000000d000d7308 */ /* 0x000e220000000800 */
[----:B------:R-:W-:Y:S01]  /*3340*/  FADD.FTZ R49, R159, R10 ;  /* 0x0000000a9f317221 */ /* 0x000fe20000010000 */
[C---:B----4-:R-:W-:Y:S01]  /*3350*/  FADD.FTZ R45, R39.reuse, R4 ;  /* 0x00000004272d7221 */ /* 0x050fe20000010000 */
[----:B------:R-:W-:Y:S01]  /*3360*/  @!P2 VIADD R4, R6, 0x22840 ;  /* 0x000228400604a836 */ /* 0x000fe20000000000 */
[C---:B------:R-:W-:Y:S01]  /*3370*/  F2FP.BF16.F32.PACK_AB R159, R62.reuse, R159 ;  /* 0x0000009f3e9f723e */ /* 0x040fe200000010ff */
[----:B------:R-:W-:Y:S01]  /*3380*/  FADD.FTZ R44, R62, R49 ;  /* 0x000000313e2c7221 */ /* 0x000fe20000010000 */
[----:B------:R-:W-:Y:S02]  /*3390*/  F2FP.BF16.F32.PACK_AB R154, R39, R154 ;  /* 0x0000009a279a723e */ /* 0x000fe400000010ff */
[----:B------:R-:W2:Y:S01]  /*33a0*/  MUFU.EX2 R14, R14 ;  /* 0x0000000e000e7308 */ /* 0x000ea20000000800 */
[----:B-1----:R-:W-:Y:S01]  /*33b0*/  FADD.FTZ R10, R12, R45 ;  /* 0x0000002d0c0a7221 */ /* 0x002fe20000010000 */
[----:B------:R-:W-:Y:S01]  /*33c0*/  FADD.FTZ R49, R53, R44 ;  /* 0x0000002c35317221 */ /* 0x000fe20000010000 */
[----:B------:R-:W-:Y:S01]  /*33d0*/  @!P2 PRMT R4, RZ, 0x654, R4 ;  /* 0x00000654ff04a816 */ /* 0x000fe20000000004 */
[----:B------:R1:W-:Y:S06]  /*33e0*/  BAR.ARV R9, 0x100 ;  /* 0x000400090000751d */ /* 0x0003ec0000002000 */
[----:B------:R-:W3:Y:S01]  /*33f0*/  MUFU.EX2 R15, R15 ;  /* 0x0000000f000f7308 */ /* 0x000ee20000000800 */
[C---:B0-----:R-:W-:Y:S01]  /*3400*/  FADD.FTZ R45, R13.reuse, R10 ;  /* 0x0000000a0d2d7221 */ /* 0x041fe20000010000 */
[----:B------:R-:W-:Y:S01]  /*3410*/  FADD.FTZ R44, R64, R49 ;  /* 0x00000031402c7221 */ /* 0x000fe20000010000 */
[----:B------:R0:W-:Y:S01]  /*3420*/  @!P2 SYNCS.ARRIVE.TRANS64.RED.A1T0 RZ, [R4+URZ], RZ ;  /* 0x000000ff04ffa9a7 */ /* 0x0001e2000810043f */
[----:B------:R-:W-:-:S02]  /*3430*/  F2FP.BF16.F32.PACK_AB R156, R13, R12 ;  /* 0x0000000c0d9c723e */ /* 0x000fc400000010ff */
[----:B------:R-:W-:Y:S01]  /*3440*/  FADD.FTZ R49, R163, R44 ;  /* 0x0000002ca3317221 */ /* 0x000fe20000010000 */
[----:B--2---:R-:W-:Y:S01]  /*3450*/  FADD.FTZ R10, R14, R45 ;  /* 0x0000002d0e0a7221 */ /* 0x004fe20000010000 */
[----:B------:R-:W0:Y:S01]  /*3460*/  MUFU.EX2 R20, R20 ;  /* 0x0000001400147308 */ /* 0x000e220000000800 */
[C---:B------:R-:W-:Y:S01]  /*3470*/  F2FP.BF16.F32.PACK_AB R163, R66.reuse, R163 ;  /* 0x000000a342a3723e */ /* 0x040fe200000010ff */
[----:B------:R-:W-:-:S06]  /*3480*/  FADD.FTZ R49, R66, R49 ;  /* 0x0000003142317221 */ /* 0x000fcc0000010000 */
[----:B------:R-:W2:Y:S01]  /*3490*/  MUFU.EX2 R21, R21 ;  /* 0x0000001500157308 */ /* 0x000ea20000000800 */
[C---:B---3--:R-:W-:Y:S01]  /*34a0*/  FADD.FTZ R45, R15.reuse, R10 ;  /* 0x0000000a0f2d7221 */ /* 0x048fe20000010000 */
[----:B------:R-:W-:Y:S01]  /*34b0*/  FADD.FTZ R10, R40, R49 ;  /* 0x00000031280a7221 */ /* 0x000fe20000010000 */
[----:B------:R-:W-:-:S03]  /*34c0*/  F2FP.BF16.F32.PACK_AB R158, R15, R14 ;  /* 0x0000000e0f9e723e */ /* 0x000fc600000010ff */
[----:B------:R-:W-:Y:S02]  /*34d0*/  FADD.FTZ R49, R41, R10 ;  /* 0x0000000a29317221 */ /* 0x000fe40000010000 */
[----:B------:R-:W3:Y:S01]  /*34e0*/  MUFU.EX2 R24, R24 ;  /* 0x0000001800187308 */ /* 0x000ee20000000800 */
[----:B0-----:R-:W-:Y:S01]  /*34f0*/  FADD.FTZ R4, R20, R45 ;  /* 0x0000002d14047221 */ /* 0x001fe20000010000 */
[----:B------:R-:W-:-:S04]  /*3500*/  FADD.FTZ R10, R42, R49 ;  /* 0x000000312a0a7221 */ /* 0x000fc80000010000 */
[----:B------:R-:W-:Y:S02]  /*3510*/  FADD.FTZ R49, R43, R10 ;  /* 0x0000000a2b317221 */ /* 0x000fe40000010000 */
[----:B------:R-:W0:Y:S01]  /*3520*/  MUFU.EX2 R25, R25 ;  /* 0x0000001900197308 */ /* 0x000e220000000800 */
[C---:B--2---:R-:W-:Y:S01]  /*3530*/  FADD.FTZ R45, R21.reuse, R4 ;  /* 0x00000004152d7221 */ /* 0x044fe20000010000 */
[----:B------:R-:W-:Y:S01]  /*3540*/  FADD.FTZ R10, R46, R49 ;  /* 0x000000312e0a7221 */ /* 0x000fe20000010000 */
[----:B------:R-:W-:-:S05]  /*3550*/  F2FP.BF16.F32.PACK_AB R160, R21, R20 ;  /* 0x0000001415a0723e */ /* 0x000fca00000010ff */
[----:B------:R-:W2:Y:S01]  /*3560*/  MUFU.EX2 R26, R26 ;  /* 0x0000001a001a7308 */ /* 0x000ea20000000800 */
[----:B---3--:R-:W-:-:S07]  /*3570*/  FADD.FTZ R4, R24, R45 ;  /* 0x0000002d18047221 */ /* 0x008fce0000010000 */
[----:B------:R-:W3:Y:S01]  /*3580*/  MUFU.EX2 R27, R27 ;  /* 0x0000001b001b7308 */ /* 0x000ee20000000800 */
[C---:B0-----:R-:W-:Y:S01]  /*3590*/  FADD.FTZ R45, R25.reuse, R4 ;  /* 0x00000004192d7221 */ /* 0x041fe20000010000 */
[----:B------:R-:W-:-:S06]  /*35a0*/  F2FP.BF16.F32.PACK_AB R162, R25, R24 ;  /* 0x0000001819a2723e */ /* 0x000fcc00000010ff */
[----:B------:R-:W0:Y:S01]  /*35b0*/  MUFU.EX2 R47, R47 ;  /* 0x0000002f002f7308 */ /* 0x000e220000000800 */
[----:B--2---:R-:W-:-:S07]  /*35c0*/  FADD.FTZ R4, R26, R45 ;  /* 0x0000002d1a047221 */ /* 0x004fce0000010000 */
[----:B------:R-:W2:Y:S01]  /*35d0*/  MUFU.EX2 R28, R28 ;  /* 0x0000001c001c7308 */ /* 0x000ea20000000800 */
[C---:B---3--:R-:W-:Y:S01]  /*35e0*/  FADD.FTZ R45, R27.reuse, R4 ;  /* 0x000000041b2d7221 */ /* 0x048fe20000010000 */
[----:B------:R-:W-:-:S06]  /*35f0*/  F2FP.BF16.F32.PACK_AB R164, R27, R26 ;  /* 0x0000001a1ba4723e */ /* 0x000fcc00000010ff */
[----:B------:R-:W3:Y:S01]  /*3600*/  MUFU.EX2 R50, R50 ;  /* 0x0000003200327308 */ /* 0x000ee20000000800 */
[C---:B0-----:R-:W-:Y:S01]  /*3610*/  FADD.FTZ R49, R47.reuse, R10 ;  /* 0x0000000a2f317221 */ /* 0x041fe20000010000 */
[----:B------:R-:W-:-:S06]  /*3620*/  F2FP.BF16.F32.PACK_AB R169, R47, R46 ;  /* 0x0000002e2fa9723e */ /* 0x000fcc00000010ff */
[----:B------:R-:W0:Y:S01]  /*3630*/  MUFU.EX2 R29, R29 ;  /* 0x0000001d001d7308 */ /* 0x000e220000000800 */
[----:B--2---:R-:W-:-:S07]  /*3640*/  FADD.FTZ R4, R28, R45 ;  /* 0x0000002d1c047221 */ /* 0x004fce0000010000 */
[----:B------:R-:W2:Y:S01]  /*3650*/  MUFU.EX2 R51, R51 ;  /* 0x0000003300337308 */ /* 0x000ea20000000800 */
[----:B---3--:R-:W-:-:S07]  /*3660*/  FADD.FTZ R10, R50, R49 ;  /* 0x00000031320a7221 */ /* 0x008fce0000010000 */
[----:B------:R-:W3:Y:S01]  /*3670*/  MUFU.EX2 R30, R30 ;  /* 0x0000001e001e7308 */ /* 0x000ee20000000800 */
[C---:B0-----:R-:W-:Y:S01]  /*3680*/  FADD.FTZ R45, R29.reuse, R4 ;  /* 0x000000041d2d7221 */ /* 0x041fe20000010000 */
[----:B------:R-:W-:-:S06]  /*3690*/  F2FP.BF16.F32.PACK_AB R166, R29, R28 ;  /* 0x0000001c1da6723e */ /* 0x000fcc00000010ff */
[----:B------:R-:W0:Y:S01]  /*36a0*/  MUFU.EX2 R54, R54 ;  /* 0x0000003600367308 */ /* 0x000e220000000800 */
[C---:B--2---:R-:W-:Y:S01]  /*36b0*/  FADD.FTZ R49, R51.reuse, R10 ;  /* 0x0000000a33317221 */ /* 0x044fe20000010000 */
[----:B------:R-:W-:-:S06]  /*36c0*/  F2FP.BF16.F32.PACK_AB R171, R51, R50 ;  /* 0x0000003233ab723e */ /* 0x000fcc00000010ff */
[----:B------:R-:W2:Y:S01]  /*36d0*/  MUFU.EX2 R31, R31 ;  /* 0x0000001f001f7308 */ /* 0x000ea20000000800 */
[----:B---3--:R-:W-:-:S07]  /*36e0*/  FADD.FTZ R4, R30, R45 ;  /* 0x0000002d1e047221 */ /* 0x008fce0000010000 */
[----:B------:R-:W3:Y:S01]  /*36f0*/  MUFU.EX2 R55, R55 ;  /* 0x0000003700377308 */ /* 0x000ee20000000800 */
[----:B0-----:R-:W-:-:S07]  /*3700*/  FADD.FTZ R10, R54, R49 ;  /* 0x00000031360a7221 */ /* 0x001fce0000010000 */
[----:B------:R-:W0:Y:S01]  /*3710*/  MUFU.EX2 R32, R32 ;  /* 0x0000002000207308 */ /* 0x000e220000000800 */
[C---:B--2---:R-:W-:Y:S01]  /*3720*/  FADD.FTZ R41, R31.reuse, R4 ;  /* 0x000000041f297221 */ /* 0x044fe20000010000 */
[----:B------:R-:W-:-:S06]  /*3730*/  F2FP.BF16.F32.PACK_AB R168, R31, R30 ;  /* 0x0000001e1fa8723e */ /* 0x000fcc00000010ff */
[----:B------:R-:W2:Y:S01]  /*3740*/  MUFU.EX2 R58, R58 ;  /* 0x0000003a003a7308 */ /* 0x000ea20000000800 */
[C---:B---3--:R-:W-:Y:S01]  /*3750*/  FADD.FTZ R43, R55.reuse, R10 ;  /* 0x0000000a372b7221 */ /* 0x048fe20000010000 */
[----:B------:R-:W-:-:S06]  /*3760*/  F2FP.BF16.F32.PACK_AB R173, R55, R54 ;  /* 0x0000003637ad723e */ /* 0x000fcc00000010ff */
[----:B------:R-:W3:Y:S01]  /*3770*/  MUFU.EX2 R33, R33 ;  /* 0x0000002100217308 */ /* 0x000ee20000000800 */
[----:B0-----:R-:W-:-:S07]  /*3780*/  FADD.FTZ R4, R32, R41 ;  /* 0x0000002920047221 */ /* 0x001fce0000010000 */
        /* <DEDUP_REMOVED lines=11> */
[C---:B---3--:R-:W-:Y:S01]  /*3840*/  FADD.FTZ R5, R35.reuse, R10 ;  /* 0x0000000a23057221 */ /* 0x048fe20000010000 */
[----:B------:R-:W-:-:S03]  /*3850*/  F2FP.BF16.F32.PACK_AB R172, R35, R34 ;  /* 0x0000002223ac723e */ /* 0x000fc600000010ff */
[----:B0-----:R-:W-:-:S04]  /*3860*/  FADD.FTZ R10, R36, R5 ;  /* 0x00000005240a7221 */ /* 0x001fc80000010000 */
[C---:B--2---:R-:W-:Y:S01]  /*3870*/  FADD.FTZ R5, R37.reuse, R10 ;  /* 0x0000000a25057221 */ /* 0x044fe20000010000 */
[----:B------:R-:W-:Y:S01]  /*3880*/  F2FP.BF16.F32.PACK_AB R174, R37, R36 ;  /* 0x0000002425ae723e */ /* 0x000fe200000010ff */
[----:B-1----:R-:W-:Y:S06]  /*3890*/  @!P0 BRA `(.L_x_4157) ;  /* 0x0000000000048947 */ /* 0x002fec0003800000 */
[----:B------:R-:W-:Y:S01]  /*38a0*/  BPT.TRAP 0x1 ;  /* 0x000000040000795c */ /* 0x000fe20000300000 */
.L_x_4157:
[----:B------:R0:W1:Y:S01]  /*38b0*/  SYNCS.PHASECHK.TRANS64.TRYWAIT P3, [R6+URZ+0x22850], R11 ;  /* 0x0228500b060075a7 */ /* 0x000062000806017f */
[----:B------:R-:W-:Y:S05]  /*38c0*/  @!P0 BRA `(.L_x_4158) ;  /* 0x0000000000048947 */ /* 0x000fea0003800000 */
[----:B------:R-:W-:Y:S01]  /*38d0*/  BPT.TRAP 0x1 ;  /* 0x000000040000795c */ /* 0x000fe20000300000 */
.L_x_4158:
[----:B-1----:R-:W-:Y:S05]  /*38e0*/  @P3 BRA `(.L_x_4159) ;  /* 0x0000000000083947 */ /* 0x002fea0003800000 */
[----:B------:R-:W1:Y:S02]  /*38f0*/  SYNCS.PHASECHK.TRANS64.TRYWAIT P3, [R6+URZ+0x22850], R11 ;  /* 0x0228500b060075a7 */ /* 0x000e64000806017f */
[----:B-1----:R-:W-:Y:S05]  /*3900*/  @!P3 BRA `(.L_x_4160) ;  /* 0x000000cc0078b947 */ /* 0x002fea0003800000 */
.L_x_4159:
[----:B------:R-:W-:Y:S01]  /*3910*/  R2UR UR6, R7 ;  /* 0x00000000070672ca */ /* 0x000fe200000e0000 */
[----:B------:R2:W-:Y:S01]  /*3920*/  BAR.SYNC.DEFER_BLOCKING R8, 0x100 ;  /* 0x000400080000751d */ /* 0x0005e20000010000 */
[----:B------:R-:W-:Y:S01]  /*3930*/  UIMAD UR14, UR43, UR14, -UR15 ;  /* 0x0000000e2b0e72a4 */ /* 0x000fe2000f8e0a0f */
[----:B01----:R-:W-:Y:S01]  /*3940*/  @!P2 VIADD R6, R6, 0x22860 ;  /* 0x000228600606a836 */ /* 0x003fe20000000000 */
[----:B------:R-:W-:-:S03]  /*3950*/  UIADD3 UR23, UR41, -0x2, URZ ;  /* 0xfffffffe29177890 */ /* 0x000fc6000fffe03f */
[----:B------:R-:W-:Y:S01]  /*3960*/  UMOV UR7, 0x40000040 ;  /* 0x4000004000077882 */ /* 0x000fe20000000000 */
[----:B------:R-:W-:Y:S01]  /*3970*/  @UP0 ULDC UR18, c[0x0][0x450] ;  /* 0x0001140000120ab9 */ /* 0x000fe20000000800 */
[----:B------:R-:W-:-:S04]  /*3980*/  @!P2 PRMT R6, RZ, 0x654, R6 ;  /* 0x00000654ff06a816 */ /* 0x000fc80000000006 */
        /* <DEDUP_REMOVED lines=33> */
[----:B------:R-:W-:Y:S02]  /*3ba0*/  UMOV UR7, 0x40000040 ;  /* 0x4000004000077882 */ /* 0x000fe40000000000 */
[----:B------:R-:W-:Y:S01]  /*3bb0*/  UMOV UR11, UR44 ;  /* 0x0000002c000b7c82 */ /* 0x000fe20008000000 */
[----:B------:R-:W-:Y:S02]  /*3bc0*/  WARPGROUP.DEPBAR.LE gsb0, 0x0 ;  /* 0x00008000000079c5 */ /* 0x000fe40000010000 */
[----:B------:R-:W-:-:S15]  /*3bd0*/  WARPGROUP.ARRIVE ;  /* 0x00000000000079c5 */ /* 0x000fde0000000000 */
[----:B------:R-:W-:-:S06]  /*3be0*/  NOP ;  /* 0x0000000000007918 */ /* 0x000fcc0000000000 */
[----:B------:R-:W-:Y:S01]  /*3bf0*/  HGMMA.64x256x16.F32.BF16 R24, R172, gdesc[UR4].tnspB, R24, gsb0 ;  /* 0x43e00004ac187df0 */ /* 0x000fe20008001818 */
[----:B------:R-:W-:Y:S02]  /*3c00*/  @UP0 ULDC UR6, c[0x0][0x44c] ;  /* 0x0001130000060ab9 */ /* 0x000fe40000000800 */
[----:B------:R-:W-:-:S04]  /*3c10*/  UIMAD.WIDE.U32 UR6, UR44, UR6, URZ ;  /* 0x000000062c0672a5 */ /* 0x000fc8000f8e003f */
[----:B------:R-:W-:-:S04]  /*3c20*/  @UP0 USHF.R.U32.HI UR11, URZ, UR18, UR7 ;  /* 0x000000123f0b0299 */ /* 0x000fc80008011607 */
[----:B------:R-:W-:-:S04]  /*3c30*/  UIADD3 UR6, UR14, UR11, URZ ;  /* 0x0000000b0e067290 */ /* 0x000fc8000fffe03f */
[----:B------:R-:W-:-:S04]  /*3c40*/  UIMAD.WIDE UR6, UR6, 0x2aaaaaab, URZ ;  /* 0x2aaaaaab060678a5 */ /* 0x000fc8000f8e023f */
[----:B------:R-:W-:-:S04]  /*3c50*/  USHF.R.U32.HI UR6, URZ, 0x1f, UR7 ;  /* 0x0000001f3f067899 */ /* 0x000fc80008011607 */
[----:B------:R-:W-:-:S04]  /*3c60*/  ULEA.HI.SX32 UR6, UR7, UR6, 0x1c ;  /* 0x0000000607067291 */ /* 0x000fc8000f8fe23f */
[----:B------:R-:W-:-:S04]  /*3c70*/  UISETP.LT.AND UP1, UPT, URZ, UR6, UPT ;  /* 0x000000063f00728c */ /* 0x000fc8000bf21270 */
[----:B------:R-:W-:-:S04]  /*3c80*/  USEL UR22, URZ, UR6, !UP1 ;  /* 0x000000063f167287 */ /* 0x000fc8000c800000 */
[----:B------:R-:W-:-:S06]  /*3c90*/  UISETP.GE.AND UP1, UPT, UR23, UR22, UPT ;  /* 0x000000161700728c */ /* 0x000fcc000bf26270 */
[----:B------:R-:W-:Y:S01]  /*3ca0*/  PLOP3.LUT P3, PT, PT, PT, UP1, 0x80, 0x0 ;  /* 0x000000000000781c */ /* 0x000fe20003f6f018 */
[----:B------:R-:W-:Y:S02]  /*3cb0*/  WARPGROUP.DEPBAR.LE gsb0, 0x0 ;  /* 0x00008000000079c5 */ /* 0x000fe40000010000 */
[----:B------:R2:W-:Y:S10]  /*3cc0*/  @!P2 SYNCS.ARRIVE.TRANS64.RED.A1T0 RZ, [R6+URZ], RZ ;  /* 0x000000ff06ffa9a7 */ /* 0x0005f4000810043f */
[----:B--2---:R-:W-:Y:S05]  /*3cd0*/  @!P3 BRA `(.L_x_4161) ;  /* 0x0000002800acb947 */ /* 0x004fea0003800000 */
[----:B------:R-:W-:Y:S01]  /*3ce0*/  IMAD.MOV.U32 R7, RZ, RZ, R0 ;  /* 0x000000ffff077224 */ /* 0x000fe200078e0000 */
[----:B------:R-:W-:Y:S01]  /*3cf0*/  ULDC UR25, c[0x0][0x288] ;  /* 0x0000a20000197ab9 */ /* 0x000fe20000000800 */
[----:B------:R-:W-:Y:S01]  /*3d00*/  IMAD.MOV.U32 R8, RZ, RZ, R3 ;  /* 0x000000ffff087224 */ /* 0x000fe200078e0003 */
[----:B------:R-:W-:Y:S01]  /*3d10*/  ULDC UR26, c[0x0][0x9d8] ;  /* 0x00027600001a7ab9 */ /* 0x000fe20000000800 */
[----:B------:R-:W-:-:S05]  /*3d20*/  ULDC UR24, c[0x0][0x988] ;  /* 0x0002620000187ab9 */ /* 0x000fca0000000800 */
.L_x_4170:
[----:B------:R-:W-:-:S04]  /*3d30*/  UIADD3 UR36, UR36, 0x1, URZ ;  /* 0x0000000124247890 */ /* 0x000fc8000fffe03f */
[----:B------:R-:W-:-:S04]  /*3d40*/  UISETP.NE.AND UP1, UPT, UR36, 0x2, UPT ;  /* 0x000000022400788c */ /* 0x000fc8000bf25270 */
[----:B------:R-:W-:Y:S02]  /*3d50*/  USEL UR6, URZ, 0x1, UP1 ;  /* 0x000000013f067887 */ /* 0x000fe40008800000 */
[----:B------:R-:W-:Y:S02]  /*3d60*/  USEL UR36, UR36, URZ, UP1 ;  /* 0x0000003f24247287 */ /* 0x000fe40008800000 */
[----:B------:R-:W-:Y:S01]  /*3d70*/  ULOP3.LUT UR37, UR37, UR6, URZ, 0x3c, !UPT ;  /* 0x0000000625257292 */ /* 0x000fe2000f8e3c3f */
[----:B0-----:R-:W-:Y:S11]  /*3d80*/  @!P0 BRA `(.L_x_4162) ;  /* 0x0000000000048947 */ /* 0x001ff60003800000 */
[----:B------:R-:W-:Y:S01]  /*3d90*/  BPT.TRAP 0x1 ;  /* 0x000000040000795c */ /* 0x000fe20000300000 */
.L_x_4162:
        /* <DEDUP_REMOVED lines=9> */
.L_x_4163:
[----:B-1----:R-:W-:Y:S05]  /*3e30*/  @P3 BRA `(.L_x_4164) ;  /* 0x0000000000083947 */ /* 0x002fea0003800000 */
[----:B------:R-:W1:Y:S02]  /*3e40*/  SYNCS.PHASECHK.TRANS64.TRYWAIT P3, [UR27+0x22830], R6 ;  /* 0x02283006ff0075a7 */ /* 0x000e64000806015b */
[----:B-1----:R-:W-:Y:S05]  /*3e50*/  @!P3 BRA `(.L_x_4165) ;  /* 0x000000c80038b947 */ /* 0x002fea0003800000 */
.L_x_4164:
[----:B------:R-:W-:Y:S01]  /*3e60*/  UIMAD UR6, UR36, 0x300, UR20 ;  /* 0x00000300240678a4 */ /* 0x000fe2000f8e0214 */
[----:B------:R-:W-:Y:S01]  /*3e70*/  WARPGROUP.ARRIVE ;  /* 0x00000000000079c5 */ /* 0x000fe20000000000 */
[----:B------:R-:W-:Y:S01]  /*3e80*/  UMOV UR7, 0x40000040 ;  /* 0x4000004000077882 */ /* 0x000fe20000000000 */
[----:B------:R-:W-:Y:S01]  /*3e90*/  UMOV UR11, 0x40000040 ;  /* 0x40000040000b7882 */ /* 0x000fe20000000000 */
[----:B------:R-:W-:Y:S01]  /*3ea0*/  UIADD3 UR10, UR6, 0x2, URZ ;  /* 0x00000002060a7890 */ /* 0x000fe2000fffe03f */
[----:B------:R-:W-:Y:S01]  /*3eb0*/  VIADD R0, R16, UR44 ;  /* 0x0000002c10007c36 */ /* 0x000fe20008000000 */
[----:B------:R-:W-:Y:S01]  /*3ec0*/  UIADD3 UR14, UR6, 0x4, URZ ;  /* 0x00000004060e7890 */ /* 0x000fe2000fffe03f */
[----:B------:R-:W2:Y:S01]  /*3ed0*/  S2R R216, SR_TID.X ;  /* 0x0000000000d87919 */ /* 0x000ea20000002100 */
[----:B------:R-:W-:Y:S01]  /*3ee0*/  UMOV UR15, 0x40000040 ;  /* 0x40000040000f7882 */ /* 0x000fe20000000000 */
[----:B------:R-:W-:Y:S01]  /*3ef0*/  HGMMA.64x96x16.F32.BF16 R152, gdesc[UR4], RZ, !UPT, gsb0 ;  /* 0x01600000049879f0 */ /* 0x000fe2000c0018ff */
[----:B------:R-:W-:Y:S01]  /*3f00*/  UIADD3 UR18, UR6, 0x6, URZ ;  /* 0x0000000606127890 */ /* 0x000fe2000fffe03f */
[----:B------:R-:W-:-:S02]  /*3f10*/  UMOV UR19, 0x40000040 ;  /* 0x4000004000137882 */ /* 0x000fc40000000000 */
[----:B------:R-:W-:Y:S02]  /*3f20*/  @UP0 ULDC UR6, c[0x0][0x44c] ;  /* 0x0001130000060ab9 */ /* 0x000fe40000000800 */
[----:B-1----:R-:W-:Y:S01]  /*3f30*/  @P1 IMAD.HI.U32 R3, R0, UR6, RZ ;  /* 0x0000000600031c27 */ /* 0x002fe2000f8e00ff */
[----:B------:R-:W-:-:S04]  /*3f40*/  @UP0 ULDC UR6, c[0x0][0x450] ;  /* 0x0001140000060ab9 */ /* 0x000fc80000000800 */
[----:B------:R-:W-:Y:S01]  /*3f50*/  @P1 SHF.R.U32.HI R0, RZ, UR6, R3 ;  /* 0x00000006ff001c19 */ /* 0x000fe20008011603 */
[----:B------:R-:W-:Y:S01]  /*3f60*/  UMOV UR6, 0x1 ;  /* 0x0000000100067882 */ /* 0x000fe20000000000 */
[----:B------:R-:W1:Y:S01]  /*3f70*/  LDC R3, c[0x0][0x2f0] ;  /* 0x0000bc00ff037b82 */ /* 0x000e620000000800 */
[----:B------:R-:W-:Y:S02]  /*3f80*/  UIMAD UR6, UR23, -0x60, UR6 ;  /* 0xffffffa0170678a4 */ /* 0x000fe4000f8e0206 */
[----:B------:R-:W3:Y:S01]  /*3f90*/  SHFL.IDX PT, R9, R0, 0x1, 0x1c1f ;  /* 0x003c1f0000097f89 */ /* 0x000ee200000e0000 */
        /* <DEDUP_REMOVED lines=14> */
[----:B------:R-:W-:Y:S02]  /*4080*/  IMAD.MOV.U32 R162, RZ, RZ, -0x2 ;  /* 0xfffffffeffa27424 */ /* 0x000fe400078e00ff */
[----:B------:R-:W-:Y:S01]  /*4090*/  FMUL.FTZ R155, R155, UR26 ;  /* 0x0000001a9b9b7c20 */ /* 0x000fe20008410000 */
[----:B------:R-:W-:Y:S01]  /*40a0*/  FMUL.FTZ R158, R158, UR26 ;  /* 0x0000001a9e9e7c20 */ /* 0x000fe20008410000 */
[----:B------:R-:W-:Y:S01]  /*40b0*/  FMUL.FTZ R14, R159, UR26 ;  /* 0x0000001a9f0e7c20 */ /* 0x000fe20008410000 */
[----:B------:R-:W2:Y:S01]  /*40c0*/  MUFU.TANH R154, R154 ;  /* 0x0000009a009a7308 */ /* 0x000ea20000002400 */
[----:B------:R-:W-:-:S02]  /*40d0*/  IMAD R162, R17, R162, UR6 ;  /* 0x0000000611a27e24 */ /* 0x000fc4000f8e02a2 */
[----:B------:R-:W-:Y:S01]  /*40e0*/  FMUL.FTZ R213, R152, UR26 ;  /* 0x0000001a98d57c20 */ /* 0x000fe20008410000 */
[----:B------:R-:W-:Y:S01]  /*40f0*/  FMUL.FTZ R202, R160, UR26 ;  /* 0x0000001aa0ca7c20 */ /* 0x000fe20008410000 */
[----:B------:R-:W-:Y:S01]  /*4100*/  FMUL.FTZ R160, R169, UR26 ;  /* 0x0000001aa9a07c20 */ /* 0x000fe20008410000 */
[----:B-1----:R-:W-:Y:S02]  /*4110*/  IMAD R162, R3, UR43, R162 ;  /* 0x0000002b03a27c24 */ /* 0x002fe4000f8e02a2 */
[----:B------:R-:W-:Y:S01]  /*4120*/  FMUL.FTZ R169, R163, UR26 ;  /* 0x0000001aa3a97c20 */ /* 0x000fe20008410000 */
[----:B------:R-:W-:Y:S01]  /*4130*/  FMUL.FTZ R201, R161, UR26 ;  /* 0x0000001aa1c97c20 */ /* 0x000fe20008410000 */
[----:B------:R1:W4:Y:S01]  /*4140*/  MUFU.TANH R11, R155 ;  /* 0x0000009b000b7308 */ /* 0x0003220000002400 */
[----:B------:R-:W-:Y:S01]  /*4150*/  FMUL.FTZ R161, R165, UR26 ;  /* 0x0000001aa5a17c20 */ /* 0x000fe20008410000 */
[----:B---3--:R-:W-:Y:S01]  /*4160*/  IADD3 R152, R9, -UR25, R162 ;  /* 0x8000001909987c10 */ /* 0x008fe2000fffe0a2 */
[----:B------:R-:W-:Y:S01]  /*4170*/  FMUL.FTZ R165, R166, UR26 ;  /* 0x0000001aa6a57c20 */ /* 0x000fe20008410000 */
[----:B------:R-:W-:Y:S01]  /*4180*/  FMUL.FTZ R163, R167, UR26 ;  /* 0x0000001aa7a37c20 */ /* 0x000fe20008410000 */
[----:B------:R-:W-:Y:S01]  /*4190*/  FMUL.FTZ R3, R179, UR26 ;  /* 0x0000001ab3037c20 */ /* 0x000fe20008410000 */
[----:B------:R-:W-:Y:S01]  /*41a0*/  ISETP.GT.AND P3, PT, R152, RZ, PT ;  /* 0x000000ff9800720c */ /* 0x000fe20003f64270 */
[----:B------:R-:W-:Y:S01]  /*41b0*/  FMUL.FTZ R214, R156, UR26 ;  /* 0x0000001a9cd67c20 */ /* 0x000fe20008410000 */
[----:B------:R3:W5:Y:S01]  /*41c0*/  MUFU.TANH R15, R158 ;  /* 0x0000009e000f7308 */ /* 0x0007620000002400 */
[----:B------:R-:W-:Y:S01]  /*41d0*/  ISETP.GT.AND P4, PT, R152, 0x1, PT ;  /* 0x000000019800780c */ /* 0x000fe20003f84270 */
[----:B------:R-:W-:Y:S01]  /*41e0*/  FMUL.FTZ R156, R171, UR26 ;  /* 0x0000001aab9c7c20 */ /* 0x000fe20008410000 */
[----:B--2---:R-:W-:Y:S01]  /*41f0*/  FSEL R159, R154, -INF , P3 ;  /* 0xff8000009a9f7808 */ /* 0x004fe20001800000 */
[----:B------:R-:W-:Y:S01]  /*4200*/  FMUL.FTZ R12, R175, UR26 ;  /* 0x0000001aaf0c7c20 */ /* 0x000fe20008410000 */
[----:B------:R-:W-:Y:S01]  /*4210*/  ISETP.GT.AND P3, PT, R152, 0x8, PT ;  /* 0x000000089800780c */ /* 0x000fe20003f64270 */
[----:B-1----:R-:W-:Y:S01]  /*4220*/  FMUL.FTZ R155, R174, UR26 ;  /* 0x0000001aae9b7c20 */ /* 0x002fe20008410000 */
[----:B------:R-:W-:Y:S01]  /*4230*/  FMNMX.FTZ R20, R159, R7, !PT ;  /* 0x000000079f147209 */ /* 0x000fe20007810000 */
[----:B------:R-:W1:Y:S01]  /*4240*/  MUFU.TANH R14, R14 ;  /* 0x0000000e000e7308 */ /* 0x000e620000002400 */
[----:B----4-:R-:W-:Y:S01]  /*4250*/  FSEL R167, R11, -INF , P4 ;  /* 0xff8000000ba77808 */ /* 0x010fe20002000000 */
[----:B---3--:R-:W-:Y:S01]  /*4260*/  FMUL.FTZ R158, R170, UR26 ;  /* 0x0000001aaa9e7c20 */ /* 0x008fe20008410000 */
[----:B------:R-:W-:Y:S01]  /*4270*/  ISETP.GT.AND P4, PT, R152, 0x9, PT ;  /* 0x000000099800780c */ /* 0x000fe20003f84270 */
[----:B------:R-:W-:Y:S01]  /*4280*/  FMUL.FTZ R10, R178, UR26 ;  /* 0x0000001ab20a7c20 */ /* 0x000fe20008410000 */
[----:B------:R-:W-:Y:S01]  /*4290*/  FMNMX.FTZ R20, R167, R20, !PT ;  /* 0x00000014a7147209 */ /* 0x000fe20007810000 */
[----:B------:R-:W-:Y:S01]  /*42a0*/  FMUL.FTZ R9, R182, UR26 ;  /* 0x0000001ab6097c20 */ /* 0x000fe20008410000 */
[----:B------:R-:W-:Y:S01]  /*42b0*/  FMUL.FTZ R11, R183, UR26 ;  /* 0x0000001ab70b7c20 */ /* 0x000fe20008410000 */
[----:B------:R-:W2:Y:S01]  /*42c0*/  MUFU.TANH R13, R13 ;  /* 0x0000000d000d7308 */ /* 0x000ea20000002400 */
[----:B-----5:R-:W-:Y:S01]  /*42d0*/  FSEL R179, R15, -INF , P3 ;  /* 0xff8000000fb37808 */ /* 0x020fe20001800000 */
[----:B------:R-:W-:Y:S01]  /*42e0*/  FMUL.FTZ R186, R186, UR26 ;  /* 0x0000001ababa7c20 */ /* 0x000fe20008410000 */
[----:B------:R-:W-:Y:S01]  /*42f0*/  ISETP.GT.AND P3, PT, R152, 0x10, PT ;  /* 0x000000109800780c */ /* 0x000fe20003f64270 */
        /* <DEDUP_REMOVED lines=16> */
[----:B------:R-:W-:Y:S01]  /*4400*/  FMUL.FTZ R170, R172, UR26 ;  /* 0x0000001aacaa7c20 */ /* 0x000fe20008410000 */
[----:B------:R-:W-:Y:S01]  /*4410*/  FMNMX.FTZ R20, R175, R20, !PT ;  /* 0x00000014af147209 */ /* 0x000fe20007810000 */
[----:B------:R-:W-:Y:S01]  /*4420*/  FMUL.FTZ R172, R173, UR26 ;  /* 0x0000001aadac7c20 */ /* 0x000fe20008410000 */
[----:B------:R-:W-:Y:S01]  /*4430*/  FMUL.FTZ R203, R157, UR26 ;  /* 0x0000001a9dcb7c20 */ /* 0x000fe20008410000 */
[----:B------:R-:W2:Y:S01]  /*4440*/  MUFU.TANH R163, R163 ;  /* 0x000000a300a37308 */ /* 0x000ea20000002400 */
        /* <DEDUP_REMOVED lines=16> */
[----:B--2---:R-:W-:-:S02]  /*4550*/  FSEL R163, R163, -INF , P4 ;  /* 0xff800000a3a37808 */ /* 0x004fc40002000000 */
[----:B------:R-:W-:Y:S02]  /*4560*/  ISETP.GT.AND P4, PT, R152, 0x21, PT ;  /* 0x000000219800780c */ /* 0x000fe40003f84270 */
[----:B------:R-:W-:-:S03]  /*4570*/  FMNMX.FTZ R13, R163, R20, !PT ;  /* 0x00000014a30d7209 */ /* 0x000fc60007810000 */
[----:B------:R-:W2:Y:S01]  /*4580*/  MUFU.TANH R155, R155 ;  /* 0x0000009b009b7308 */ /* 0x000ea20000002400 */
[----:B---3--:R-:W-:Y:S02]  /*4590*/  FSEL R158, R158, -INF , P3 ;  /* 0xff8000009e9e7808 */ /* 0x008fe40001800000 */
[----:B------:R-:W-:Y:S02]  /*45a0*/  ISETP.GT.AND P3, PT, R152, 0x28, PT ;  /* 0x000000289800780c */ /* 0x000fe40003f64270 */
[----:B------:R-:W-:-:S03]  /*45b0*/  FMNMX.FTZ R13, R158, R13, !PT ;  /* 0x0000000d9e0d7209 */ /* 0x000fc60007810000 */
[----:B------:R-:W3:Y:S01]  /*45c0*/  MUFU.TANH R12, R12 ;  /* 0x0000000c000c7308 */ /* 0x000ee20000002400 */
        /* <DEDUP_REMOVED lines=28> */
[----:B--2---:R-:W-:Y:S01]  /*4790*/  FSEL R14, R186, -INF , P3 ;  /* 0xff800000ba0e7808 */ /* 0x004fe20001800000 */
[----:B------:R-:W-:Y:S01]  /*47a0*/  FMUL.FTZ R186, R196, UR26 ;  /* 0x0000001ac4ba7c20 */ /* 0x000fe20008410000 */
[----:B------:R-:W-:Y:S02]  /*47b0*/  ISETP.GT.AND P3, PT, R152, 0x48, PT ;  /* 0x000000489800780c */ /* 0x000fe40003f64270 */
[----:B------:R-:W-:-:S03]  /*47c0*/  FMNMX.FTZ R20, R14, R15, !PT ;  /* 0x0000000f0e147209 */ /* 0x000fc60007810000 */
[----:B------:R-:W2:Y:S01]  /*47d0*/  MUFU.TANH R191, R191 ;  /* 0x000000bf00bf7308 */ /* 0x000ea20000002400 */
[----:B---3--:R-:W-:Y:S01]  /*47e0*/  FSEL R13, R187, -INF , P4 ;  /* 0xff800000bb0d7808 */ /* 0x008fe20002000000 */
[----:B------:R-:W-:Y:S01]  /*47f0*/  FMUL.FTZ R187, R197, UR26 ;  /* 0x0000001ac5bb7c20 */ /* 0x000fe20008410000 */
        /* <DEDUP_REMOVED lines=8> */
[----:B------:R-:W-:Y:S01]  /*4880*/  ISETP.GT.AND P4, PT, R152, 0x51, PT ;  /* 0x000000519800780c */ /* 0x000fe20003f84270 */
[----:B------:R-:W2:Y:S01]  /*4890*/  SHFL.IDX PT, R191, R0, RZ, 0x1c1f ;  /* 0x001c1fff00bf7589 */ /* 0x000ea200000e0000 */
[----:B------:R-:W-:-:S03]  /*48a0*/  FMNMX.FTZ R166, R20, R153, !PT ;  /* 0x0000009914a67209 */ /* 0x000fc60007810000 */
[----:B------:R-:W4:Y:S01]  /*48b0*/  MUFU.TANH R198, R198 ;  /* 0x000000c600c67308 */ /* 0x000f220000002400 */
        /* <DEDUP_REMOVED lines=8> */
[----:B----4-:R-:W-:Y:S02]  /*4940*/  FSEL R152, R198, -INF , P3 ;  /* 0xff800000c6987808 */ /* 0x010fe40001800000 */
[----:B--2---:R-:W-:Y:S02]  /*4950*/  IADD3 R184, R191, -UR25, R162 ;  /* 0x80000019bfb87c10 */ /* 0x004fe4000fffe0a2 */
[----:B------:R-:W-:Y:S01]  /*4960*/  FMNMX.FTZ R166, R152, R173, !PT ;  /* 0x000000ad98a67209 */ /* 0x000fe20007810000 */
[----:B------:R-:W-:Y:S02]  /*4970*/  FMUL.FTZ R173, R176, UR26 ;  /* 0x0000001ab0ad7c20 */ /* 0x000fe40008410000 */
[----:B------:R-:W2:Y:S01]  /*4980*/  MUFU.TANH R215, R215 ;  /* 0x000000d700d77308 */ /* 0x000ea20000002400 */
[----:B---3--:R-:W-:Y:S01]  /*4990*/  FSEL R153, R199, -INF , P4 ;  /* 0xff800000c7997808 */ /* 0x008fe20002000000 */
[----:B------:R-:W-:Y:S01]  /*49a0*/  FMUL.FTZ R176, R180, UR26 ;  /* 0x0000001ab4b07c20 */ /* 0x000fe20008410000 */
[----:B------:R-:W-:Y:S01]  /*49b0*/  ISETP.GT.AND P3, PT, R184, RZ, PT ;  /* 0x000000ffb800720c */ /* 0x000fe20003f64270 */
[----:B------:R-:W-:Y:S01]  /*49c0*/  FMUL.FTZ R180, R188, UR26 ;  /* 0x0000001abcb47c20 */ /* 0x000fe20008410000 */
[----:B------:R-:W-:Y:S01]  /*49d0*/  FMNMX.FTZ R166, R153, R166, !PT ;  /* 0x000000a699a67209 */ /* 0x000fe20007810000 */
[----:B------:R-:W-:Y:S01]  /*49e0*/  IMAD.U32 R199, RZ, RZ, UR27 ;  /* 0x0000001bffc77e24 */ /* 0x000fe2000f8e00ff */
[C---:B------:R-:W-:Y:S01]  /*49f0*/  ISETP.GT.AND P6, PT, R184.reuse, 0x1, PT ;  /* 0x00000001b800780c */ /* 0x040fe20003fc4270 */
[----:B------:R-:W3:Y:S01]  /*4a00*/  MUFU.TANH R214, R214 ;  /* 0x000000d600d67308 */ /* 0x000ee20000002400 */
[----:B-1----:R-:W-:Y:S01]  /*4a10*/  FSEL R213, R213, -INF , P3 ;  /* 0xff800000d5d57808 */ /* 0x002fe20001800000 */
[----:B------:R-:W1:Y:S01]  /*4a20*/  SHFL.BFLY PT, R183, R166, 0x2, 0x1f ;  /* 0x0c401f00a6b77f89 */ /* 0x000e6200000e0000 */
[----:B------:R-:W-:-:S02]  /*4a30*/  ISETP.GT.AND P5, PT, R184, 0x8, PT ;  /* 0x00000008b800780c */ /* 0x000fc40003fa4270 */
[----:B------:R-:W-:Y:S02]  /*4a40*/  FMNMX.FTZ R162, R213, R8, !PT ;  /* 0x00000008d5a27209 */ /* 0x000fe40007810000 */
[C---:B------:R-:W-:Y:S01]  /*4a50*/  ISETP.GT.AND P4, PT, R184.reuse, 0x9, PT ;  /* 0x00000009b800780c */ /* 0x040fe20003f84270 */
[----:B------:R-:W4:Y:S01]  /*4a60*/  MUFU.TANH R203, R203 ;  /* 0x000000cb00cb7308 */ /* 0x000f220000002400 */
[----:B--2---:R-:W-:Y:S02]  /*4a70*/  FSEL R215, R215, -INF , P6 ;  /* 0xff800000d7d77808 */ /* 0x004fe40003000000 */
[----:B------:R-:W-:-:S05]  /*4a80*/  ISETP.GT.AND P3, PT, R184, 0x10, PT ;  /* 0x00000010b800780c */ /* 0x000fca0003f64270 */
[----:B------:R-:W2:Y:S01]  /*4a90*/  MUFU.TANH R202, R202 ;  /* 0x000000ca00ca7308 */ /* 0x000ea20000002400 */
[----:B---3--:R-:W-:-:S07]  /*4aa0*/  FSEL R214, R214, -INF , P5 ;  /* 0xff800000d6d67808 */ /* 0x008fce0002800000 */
[----:B------:R-:W3:Y:S01]  /*4ab0*/  MUFU.TANH R201, R201 ;  /* 0x000000c900c97308 */ /* 0x000ee20000002400 */
[----:B----4-:R-:W-:Y:S02]  /*4ac0*/  FSEL R203, R203, -INF , P4 ;  /* 0xff800000cbcb7808 */ /* 0x010fe40002000000 */
[----:B-1----:R-:W-:Y:S01]  /*4ad0*/  FMNMX.FTZ R168, R166, R183, !PT ;  /* 0x000000b7a6a87209 */ /* 0x002fe20007810000 */
[----:B------:R-:W-:Y:S01]  /*4ae0*/  FMUL.FTZ R183, R189, UR26 ;  /* 0x0000001abdb77c20 */ /* 0x000fe20008410000 */
[----:B------:R-:W-:Y:S02]  /*4af0*/  FMNMX.FTZ R189, R215, R162, !PT ;  /* 0x000000a2d7bd7209 */ /* 0x000fe40007810000 */
[----:B------:R-:W-:Y:S01]  /*4b00*/  ISETP.GT.AND P4, PT, R184, 0x11, PT ;  /* 0x00000011b800780c */ /* 0x000fe20003f84270 */
[----:B------:R-:W1:Y:S01]  /*4b10*/  SHFL.BFLY PT, R195, R168, 0x1, 0x1f ;  /* 0x0c201f00a8c37f89 */ /* 0x000e6200000e0000 */
[----:B------:R-:W4:Y:S01]  /*4b20*/  MUFU.TANH R164, R164 ;  /* 0x000000a400a47308 */ /* 0x000f220000002400 */
[----:B------:R-:W-:-:S02]  /*4b30*/  FMNMX.FTZ R162, R214, R189, !PT ;  /* 0x000000bdd6a27209 */ /* 0x000fc40007810000 */
[----:B--2---:R-:W-:Y:S02]  /*4b40*/  FSEL R202, R202, -INF , P3 ;  /* 0xff800000caca7808 */ /* 0x004fe40001800000 */
[----:B------:R-:W-:Y:S02]  /*4b50*/  FMNMX.FTZ R189, R203, R162, !PT ;  /* 0x000000a2cbbd7209 */ /* 0x000fe40007810000 */
[----:B------:R-:W-:Y:S01]  /*4b60*/  ISETP.GT.AND P3, PT, R184, 0x18, PT ;  /* 0x00000018b800780c */ /* 0x000fe20003f64270 */
[----:B------:R-:W2:Y:S01]  /*4b70*/  MUFU.TANH R161, R161 ;  /* 0x000000a100a17308 */ /* 0x000ea20000002400 */
[----:B---3--:R-:W-:Y:S02]  /*4b80*/  FSEL R201, R201, -INF , P4 ;  /* 0xff800000c9c97808 */ /* 0x008fe40002000000 */
[----:B------:R-:W-:Y:S02]  /*4b90*/  FMNMX.FTZ R162, R202, R189, !PT ;  /* 0x000000bdcaa27209 */ /* 0x000fe40007810000 */
[----:B------:R-:W-:-:S03]  /*4ba0*/  ISETP.GT.AND P4, PT, R184, 0x19, PT ;  /* 0x00000019b800780c */ /* 0x000fc60003f84270 */
[----:B------:R-:W3:Y:S01]  /*4bb0*/  MUFU.TANH R157, R157 ;  /* 0x0000009d009d7308 */ /* 0x000ee20000002400 */
[----:B----4-:R-:W-:Y:S02]  /*4bc0*/  FSEL R164, R164, -INF , P3 ;  /* 0xff800000a4a47808 */ /* 0x010fe40001800000 */
[----:B------:R-:W-:Y:S02]  /*4bd0*/  ISETP.GT.AND P3, PT, R184, 0x20, PT ;  /* 0x00000020b800780c */ /* 0x000fe40003f64270 */
[----:B-1----:R-:W-:-:S03]  /*4be0*/  FMNMX.FTZ R0, R168, R195, !PT ;  /* 0x000000c3a8007209 */ /* 0x002fc60007810000 */
[----:B------:R-:W1:Y:S01]  /*4bf0*/  MUFU.TANH R160, R160 ;  /* 0x000000a000a07308 */ /* 0x000e620000002400 */
[----:B--2---:R-:W-:Y:S02]  /*4c00*/  FSEL R161, R161, -INF , P4 ;  /* 0xff800000a1a17808 */ /* 0x004fe40002000000 */
[C---:B------:R-:W-:Y:S01]  /*4c10*/  FSETP.NEU.FTZ.AND P6, PT, R0.reuse, -INF , PT ;  /* 0xff8000000000780b */ /* 0x040fe20003fdd000 */
[----:B------:R-:W-:Y:S01]  /*4c20*/  FMUL.FTZ R166, R0, UR10 ;  /* 0x0000000a00a67c20 */ /* 0x000fe20008410000 */
[----:B------:R-:W-:-:S03]  /*4c30*/  ISETP.GT.AND P4, PT, R184, 0x21, PT ;  /* 0x00000021b800780c */ /* 0x000fc60003f84270 */
[----:B------:R-:W2:Y:S01]  /*4c40*/  MUFU.TANH R170, R170 ;  /* 0x000000aa00aa7308 */ /* 0x000ea20000002400 */
[----:B------:R-:W-:-:S05]  /*4c50*/  FSEL R166, R166, RZ, P6 ;  /* 0x000000ffa6a67208 */ /* 0x000fca0003000000 */
[--C-:B------:R-:W-:Y:S01]  /*4c60*/  FFMA.FTZ R189, R167, UR10, -R166.reuse ;  /* 0x0000000aa7bd7c23 */ /* 0x100fe200080108a6 */
[----:B------:R-:W-:Y:S01]  /*4c70*/  FMNMX.FTZ R167, R201, R162, !PT ;  /* 0x000000a2c9a77209 */ /* 0x000fe20007810000 */
[----:B------:R-:W4:Y:S01]  /*4c80*/  MUFU.TANH R172, R172 ;  /* 0x000000ac00ac7308 */ /* 0x000f220000002400 */
[--C-:B------:R-:W-:Y:S01]  /*4c90*/  FFMA.FTZ R159, R159, UR10, -R166.reuse ;  /* 0x0000000a9f9f7c23 */ /* 0x100fe200080108a6 */
[--C-:B------:R-:W-:Y:S01]  /*4ca0*/  FFMA.FTZ R169, R169, UR10, -R166.reuse ;  /* 0x0000000aa9a97c23 */ /* 0x100fe200080108a6 */
[----:B------:R-:W-:Y:S01]  /*4cb0*/  FMNMX.FTZ R168, R164, R167, !PT ;  /* 0x000000a7a4a87209 */ /* 0x000fe20007810000 */
[--C-:B------:R-:W-:Y:S01]  /*4cc0*/  FFMA.FTZ R165, R165, UR10, -R166.reuse ;  /* 0x0000000aa5a57c23 */ /* 0x100fe200080108a6 */
[----:B---3--:R-:W-:Y:S01]  /*4cd0*/  FSEL R167, R157, -INF , P3 ;  /* 0xff8000009da77808 */ /* 0x008fe20001800000 */
[--C-:B------:R-:W-:Y:S01]  /*4ce0*/  FFMA.FTZ R157, R179, UR10, -R166.reuse ;  /* 0x0000000ab39d7c23 */ /* 0x100fe200080108a6 */
[----:B------:R-:W-:Y:S01]  /*4cf0*/  FMNMX.FTZ R188, R161, R168, !PT ;  /* 0x000000a8a1bc7209 */ /* 0x000fe20007810000 */
[----:B------:R-:W3:Y:S01]  /*4d00*/  MUFU.TANH R173, R173 ;  /* 0x000000ad00ad7308 */ /* 0x000ee20000002400 */
[----:B------:R-:W-:Y:S01]  /*4d10*/  ISETP.GT.AND P3, PT, R184, 0x28, PT ;  /* 0x00000028b800780c */ /* 0x000fe20003f64270 */
[--C-:B------:R-:W-:Y:S01]  /*4d20*/  FFMA.FTZ R158, R158, UR10, -R166.reuse ;  /* 0x0000000a9e9e7c23 */ /* 0x100fe200080108a6 */
[----:B-1----:R-:W-:Y:S01]  /*4d30*/  FSEL R168, R160, -INF , P4 ;  /* 0xff800000a0a87808 */ /* 0x002fe20002000000 */
[--C-:B------:R-:W-:Y:S01]  /*4d40*/  FFMA.FTZ R160, R171, UR10, -R166.reuse ;  /* 0x0000000aaba07c23 */ /* 0x100fe200080108a6 */
[----:B------:R-:W-:Y:S01]  /*4d50*/  FMNMX.FTZ R179, R167, R188, !PT ;  /* 0x000000bca7b37209 */ /* 0x000fe20007810000 */
[--C-:B------:R-:W-:Y:S01]  /*4d60*/  FFMA.FTZ R10, R10, UR10, -R166.reuse ;  /* 0x0000000a0a0a7c23 */ /* 0x100fe200080108a6 */
[----:B------:R-:W-:Y:S01]  /*4d70*/  ISETP.GT.AND P4, PT, R184, 0x29, PT ;  /* 0x00000029b800780c */ /* 0x000fe20003f84270 */
[----:B------:R-:W1:Y:S01]  /*4d80*/  MUFU.TANH R174, R174 ;  /* 0x000000ae00ae7308 */ /* 0x000e620000002400 */
[----:B--2---:R-:W-:Y:S01]  /*4d90*/  FSEL R170, R170, -INF , P3 ;  /* 0xff800000aaaa7808 */ /* 0x004fe20001800000 */
[--C-:B------:R-:W-:Y:S01]  /*4da0*/  FFMA.FTZ R11, R11, UR10, -R166.reuse ;  /* 0x0000000a0b0b7c23 */ /* 0x100fe200080108a6 */
[----:B------:R-:W-:Y:S01]  /*4db0*/  FMNMX.FTZ R179, R168, R179, !PT ;  /* 0x000000b3a8b37209 */ /* 0x000fe20007810000 */
[--C-:B------:R-:W-:Y:S01]  /*4dc0*/  FFMA.FTZ R14, R14, UR10, -R166.reuse ;  /* 0x0000000a0e0e7c23 */ /* 0x100fe200080108a6 */
[----:B----4-:R-:W-:Y:S01]  /*4dd0*/  FSEL R171, R172, -INF , P4 ;  /* 0xff800000acab7808 */ /* 0x010fe20002000000 */
[--C-:B------:R-:W-:Y:S01]  /*4de0*/  FFMA.FTZ R13, R13, UR10, -R166.reuse ;  /* 0x0000000a0d0d7c23 */ /* 0x100fe200080108a6 */
[----:B------:R-:W-:Y:S01]  /*4df0*/  ISETP.GT.AND P3, PT, R184, 0x30, PT ;  /* 0x00000030b800780c */ /* 0x000fe20003f64270 */
[----:B------:R-:W2:Y:S01]  /*4e00*/  MUFU.TANH R176, R176 ;  /* 0x000000b000b07308 */ /* 0x000ea20000002400 */
[----:B------:R-:W-:Y:S01]  /*4e10*/  FMNMX.FTZ R172, R170, R179, !PT ;  /* 0x000000b3aaac7209 */ /* 0x000fe20007810000 */
[--C-:B------:R-:W-:Y:S01]  /*4e20*/  FFMA.FTZ R15, R15, UR10, -R166.reuse ;  /* 0x0000000a0f0f7c23 */ /* 0x100fe200080108a6 */
[----:B------:R-:W-:Y:S01]  /*4e30*/  ISETP.GT.AND P4, PT, R184, 0x31, PT ;  /* 0x00000031b800780c */ /* 0x000fe20003f84270 */
        /* <DEDUP_REMOVED lines=8> */
[----:B------:R-:W-:Y:S01]  /*4ec0*/  FFMA.FTZ R152, R152, UR10, -R166 ;  /* 0x0000000a98987c23 */ /* 0x000fe200080108a6 */
[----:B------:R-:W-:-:S02]  /*4ed0*/  FMNMX.FTZ R179, R173, R188, !PT ;  /* 0x000000bcadb37209 */ /* 0x000fc40007810000 */
[----:B------:R-:W-:Y:S01]  /*4ee0*/  ISETP.GT.AND P4, PT, R184, 0x39, PT ;  /* 0x00000039b800780c */ /* 0x000fe20003f84270 */
[----:B------:R-:W1:Y:S01]  /*4ef0*/  MUFU.TANH R178, R178 ;  /* 0x000000b200b27308 */ /* 0x000e620000002400 */
[----:B------:R-:W-:-:S07]  /*4f00*/  FMNMX.FTZ R188, R174, R179, !PT ;  /* 0x000000b3aebc7209 */ /* 0x000fce0007810000 */
[----:B------:R-:W4:Y:S08]  /*4f10*/  MUFU.TANH R181, R181 ;  /* 0x000000b500b57308 */ /* 0x000f300000002400 */
[----:B------:R5:W-:Y:S08]  /*4f20*/  MUFU.EX2 R162, R189 ;  /* 0x000000bd00a27308 */ /* 0x000bf00000000800 */
[----:B------:R-:W0:Y:S01]  /*4f30*/  MUFU.TANH R180, R180 ;  /* 0x000000b400b47308 */ /* 0x000e220000002400 */
[----:B-----5:R-:W-:Y:S01]  /*4f40*/  FFMA.FTZ R189, R175, UR10, -R166 ;  /* 0x0000000aafbd7c23 */ /* 0x020fe200080108a6 */
[----:B--2---:R-:W-:-:S02]  /*4f50*/  FSEL R175, R176, -INF , P3 ;  /* 0xff800000b0af7808 */ /* 0x004fc40001800000 */
[----:B------:R-:W-:Y:S02]  /*4f60*/  ISETP.GT.AND P3, PT, R184, 0x40, PT ;  /* 0x00000040b800780c */ /* 0x000fe40003f64270 */
[----:B---3--:R-:W-:Y:S02]  /*4f70*/  FSEL R176, R177, -INF , P4 ;  /* 0xff800000b1b07808 */ /* 0x008fe40002000000 */
[----:B------:R-:W-:Y:S01]  /*4f80*/  MUFU.TANH R183, R183 ;  /* 0x000000b700b77308 */ /* 0x000fe20000002400 */
[----:B------:R-:W-:Y:S02]  /*4f90*/  FMNMX.FTZ R179, R175, R188, !PT ;  /* 0x000000bcafb37209 */ /* 0x000fe40007810000 */
[----:B-1----:R-:W-:Y:S02]  /*4fa0*/  FSEL R177, R178, -INF , P3 ;  /* 0xff800000b2b17808 */ /* 0x002fe40001800000 */
[----:B------:R-:W-:Y:S02]  /*4fb0*/  ISETP.GT.AND P4, PT, R184, 0x41, PT ;  /* 0x00000041b800780c */ /* 0x000fe40003f84270 */
[----:B------:R-:W-:Y:S01]  /*4fc0*/  FMNMX.FTZ R178, R176, R179, !PT ;  /* 0x000000b3b0b27209 */ /* 0x000fe20007810000 */
[----:B------:R-:W1:Y:S01]  /*4fd0*/  MUFU.TANH R182, R182 ;  /* 0x000000b600b67308 */ /* 0x000e620000002400 */
[----:B------:R-:W-:-:S02]  /*4fe0*/  ISETP.GT.AND P3, PT, R184, 0x48, PT ;  /* 0x00000048b800780c */ /* 0x000fc40003f64270 */
[----:B----4-:R-:W-:Y:S02]  /*4ff0*/  FSEL R179, R181, -INF , P4 ;  /* 0xff800000b5b37808 */ /* 0x010fe40002000000 */
[----:B------:R-:W-:Y:S02]  /*5000*/  FMNMX.FTZ R178, R177, R178, !PT ;  /* 0x000000b2b1b27209 */ /* 0x000fe40007810000 */
[----:B------:R-:W-:Y:S01]  /*5010*/  ISETP.GT.AND P4, PT, R184, 0x49, PT ;  /* 0x00000049b800780c */ /* 0x000fe20003f84270 */
[----:B------:R-:W2:Y:S01]  /*5020*/  MUFU.TANH R185, R185 ;  /* 0x000000b900b97308 */ /* 0x000ea20000002400 */
[----:B0-----:R-:W-:Y:S02]  /*5030*/  FSEL R180, R180, -INF , P3 ;  /* 0xff800000b4b47808 */ /* 0x001fe40001800000 */
[----:B------:R-:W-:Y:S02]  /*5040*/  FMNMX.FTZ R181, R179, R178, !PT ;  /* 0x000000b2b3b57209 */ /* 0x000fe40007810000 */
[----:B------:R-:W-:-:S02]  /*5050*/  ISETP.GT.AND P3, PT, R184, 0x50, PT ;  /* 0x00000050b800780c */ /* 0x000fc40003f64270 */
[----:B------:R-:W-:Y:S01]  /*5060*/  FMNMX.FTZ R188, R180, R181, !PT ;  /* 0x000000b5b4bc7209 */ /* 0x000fe20007810000 */
[----:B------:R-:W0:Y:S01]  /*5070*/  MUFU.TANH R186, R186 ;  /* 0x000000ba00ba7308 */ /* 0x000e220000002400 */
[----:B-1----:R-:W-:Y:S02]  /*5080*/  FSEL R181, R182, -INF , P3 ;  /* 0xff800000b6b57808 */ /* 0x002fe40001800000 */
[----:B------:R-:W-:-:S05]  /*5090*/  ISETP.GT.AND P3, PT, R184, 0x58, PT ;  /* 0x00000058b800780c */ /* 0x000fca0003f64270 */
[----:B------:R1:W-:Y:S08]  /*50a0*/  MUFU.EX2 R172, R189 ;  /* 0x000000bd00ac7308 */ /* 0x0003f00000000800 */
[----:B------:R-:W3:Y:S01]  /*50b0*/  MUFU.TANH R187, R187 ;  /* 0x000000bb00bb7308 */ /* 0x000ee20000002400 */
[----:B-1----:R-:W-:Y:S01]  /*50c0*/  FFMA.FTZ R189, R163, UR10, -R166 ;  /* 0x0000000aa3bd7c23 */ /* 0x002fe200080108a6 */
[----:B------:R-:W-:-:S02]  /*50d0*/  FSEL R163, R183, -INF , P4 ;  /* 0xff800000b7a37808 */ /* 0x000fc40002000000 */
[C---:B------:R-:W-:Y:S02]  /*50e0*/  ISETP.GT.AND P4, PT, R184.reuse, 0x51, PT ;  /* 0x00000051b800780c */ /* 0x040fe40003f84270 */
[----:B------:R-:W-:Y:S02]  /*50f0*/  FMNMX.FTZ R188, R163, R188, !PT ;  /* 0x000000bca3bc7209 */ /* 0x000fe40007810000 */
[----:B--2---:R-:W-:Y:S01]  /*5100*/  FSEL R182, R185, -INF , P4 ;  /* 0xff800000b9b67808 */ /* 0x004fe20002000000 */
[----:B------:R1:W-:Y:S01]  /*5110*/  MUFU.EX2 R178, R189 ;  /* 0x000000bd00b27308 */ /* 0x0003e20000000800 */
[----:B------:R-:W-:Y:S02]  /*5120*/  FMNMX.FTZ R183, R181, R188, !PT ;  /* 0x000000bcb5b77209 */ /* 0x000fe40007810000 */
[----:B------:R-:W-:Y:S02]  /*5130*/  ISETP.GT.AND P4, PT, R184, 0x59, PT ;  /* 0x00000059b800780c */ /* 0x000fe40003f84270 */
[----:B0-----:R-:W-:-:S02]  /*5140*/  FSEL R184, R186, -INF , P3 ;  /* 0xff800000bab87808 */ /* 0x001fc40001800000 */
[----:B------:R-:W-:Y:S01]  /*5150*/  FMNMX.FTZ R185, R182, R183, !PT ;  /* 0x000000b7b6b97209 */ /* 0x000fe20007810000 */
[----:B------:R-:W-:Y:S01]  /*5160*/  MUFU.EX2 R159, R159 ;  /* 0x0000009f009f7308 */ /* 0x000fe20000000800 */
[----:B---3--:R-:W-:Y:S01]  /*5170*/  FSEL R186, R187, -INF , P4 ;  /* 0xff800000bbba7808 */ /* 0x008fe20002000000 */
[--C-:B-1----:R-:W-:Y:S01]  /*5180*/  FFMA.FTZ R189, R156, UR10, -R166.reuse ;  /* 0x0000000a9cbd7c23 */ /* 0x102fe200080108a6 */
[----:B------:R-:W-:Y:S01]  /*5190*/  FMNMX.FTZ R185, R184, R185, !PT ;  /* 0x000000b9b8b97209 */ /* 0x000fe20007810000 */
[--C-:B------:R-:W-:Y:S01]  /*51a0*/  FFMA.FTZ R156, R155, UR10, -R166.reuse ;  /* 0x0000000a9b9c7c23 */ /* 0x100fe200080108a6 */
[--C-:B------:R-:W-:Y:S02]  /*51b0*/  FFMA.FTZ R187, R3, UR10, -R166.reuse ;  /* 0x0000000a03bb7c23 */ /* 0x100fe400080108a6 */
[----:B------:R-:W-:Y:S01]  /*51c0*/  FMNMX.FTZ R155, R186, R185, !PT ;  /* 0x000000b9ba9b7209 */ /* 0x000fe20007810000 */
[--C-:B------:R-:W-:Y:S01]  /*51d0*/  FFMA.FTZ R185, R12, UR10, -R166.reuse ;  /* 0x0000000a0cb97c23 */ /* 0x100fe200080108a6 */
[--C-:B------:R-:W-:Y:S01]  /*51e0*/  FFMA.FTZ R12, R9, UR10, -R166.reuse ;  /* 0x0000000a090c7c23 */ /* 0x100fe200080108a6 */
[----:B------:R-:W-:Y:S02]  /*51f0*/  MUFU.EX2 R157, R157 ;  /* 0x0000009d009d7308 */ /* 0x000fe40000000800 */
[----:B------:R-:W0:Y:S06]  /*5200*/  SHFL.BFLY PT, R188, R155, 0x2, 0x1f ;  /* 0x0c401f009bbc7f89 */ /* 0x000e2c00000e0000 */
[----:B------:R1:W-:Y:S08]  /*5210*/  MUFU.EX2 R183, R189 ;  /* 0x000000bd00b77308 */ /* 0x0003f00000000800 */
[----:B------:R-:W-:Y:S01]  /*5220*/  MUFU.EX2 R160, R160 ;  /* 0x000000a000a07308 */ /* 0x000fe20000000800 */
[----:B-1----:R-:W-:-:S07]  /*5230*/  FFMA.FTZ R189, R153, UR10, -R166 ;  /* 0x0000000a99bd7c23 */ /* 0x002fce00080108a6 */
[----:B------:R-:W-:Y:S01]  /*5240*/  MUFU.EX2 R169, R169 ;  /* 0x000000a900a97308 */ /* 0x000fe20000000800 */
[----:B0-----:R-:W-:-:S05]  /*5250*/  FMNMX.FTZ R188, R155, R188, !PT ;  /* 0x000000bc9bbc7209 */ /* 0x001fca0007810000 */
[----:B------:R-:W0:Y:S02]  /*5260*/  SHFL.BFLY PT, R3, R188, 0x1, 0x1f ;  /* 0x0c201f00bc037f89 */ /* 0x000e2400000e0000 */
[----:B------:R-:W-:Y:S08]  /*5270*/  MUFU.EX2 R165, R165 ;  /* 0x000000a500a57308 */ /* 0x000ff00000000800 */
[----:B------:R-:W-:Y:S08]  /*5280*/  MUFU.EX2 R158, R158 ;  /* 0x0000009e009e7308 */ /* 0x000ff00000000800 */
[----:B------:R-:W-:Y:S01]  /*5290*/  MUFU.EX2 R156, R156 ;  /* 0x0000009c009c7308 */ /* 0x000fe20000000800 */
[----:B0-----:R-:W-:-:S07]  /*52a0*/  FMNMX.FTZ R3, R188, R3, !PT ;  /* 0x00000003bc037209 */ /* 0x001fce0007810000 */
[----:B------:R-:W-:Y:S01]  /*52b0*/  MUFU.EX2 R185, R185 ;  /* 0x000000b900b97308 */ /* 0x000fe20000000800 */
[----:B------:R-:W-:Y:S02]  /*52c0*/  FSEL R188, R0, RZ, P6 ;  /* 0x000000ff00bc7208 */ /* 0x000fe40003000000 */
[C---:B------:R-:W-:Y:S01]  /*52d0*/  FSETP.NEU.FTZ.AND P3, PT, R3.reuse, -INF , PT ;  /* 0xff8000000300780b */ /* 0x040fe20003f7d000 */
[C---:B------:R-:W-:Y:S02]  /*52e0*/  FMUL.FTZ R196, R3.reuse, UR10 ;  /* 0x0000000a03c47c20 */ /* 0x040fe40008410000 */
[----:B------:R-:W-:Y:S01]  /*52f0*/  FADD.FTZ R188, -R188, R7 ;  /* 0x00000007bcbc7221 */ /* 0x000fe20000010100 */
[----:B------:R-:W-:Y:S01]  /*5300*/  FSEL R9, R3, RZ, P3 ;  /* 0x000000ff03097208 */ /* 0x000fe20001800000 */
[----:B------:R-:W-:Y:S01]  /*5310*/  MUFU.EX2 R10, R10 ;  /* 0x0000000a000a7308 */ /* 0x000fe20000000800 */
[----:B------:R-:W-:Y:S01]  /*5320*/  FSEL R196, R196, RZ, P3 ;  /* 0x000000ffc4c47208 */ /* 0x000fe20001800000 */
[----:B------:R-:W-:-:S02]  /*5330*/  FMUL.FTZ R188, R188, UR10 ;  /* 0x0000000abcbc7c20 */ /* 0x000fc40008410000 */
[----:B------:R-:W-:Y:S02]  /*5340*/  FADD.FTZ R9, -R9, R8 ;  /* 0x0000000809097221 */ /* 0x000fe40000010100 */
[--C-:B------:R-:W-:Y:S01]  /*5350*/  FFMA.FTZ R191, R213, UR10, -R196.reuse ;  /* 0x0000000ad5bf7c23 */ /* 0x100fe200080108c4 */
[--C-:B------:R-:W-:Y:S01]  /*5360*/  FFMA.FTZ R166, R215, UR10, -R196.reuse ;  /* 0x0000000ad7a67c23 */ /* 0x100fe200080108c4 */
[----:B------:R-:W0:Y:S01]  /*5370*/  MUFU.EX2 R188, R188 ;  /* 0x000000bc00bc7308 */ /* 0x000e220000000800 */
[----:B------:R-:W-:Y:S01]  /*5380*/  FMUL.FTZ R8, R9, UR10 ;  /* 0x0000000a09087c20 */ /* 0x000fe20008410000 */
        /* <DEDUP_REMOVED lines=14> */
[----:B------:R-:W1:Y:S01]  /*5470*/  MUFU.EX2 R8, R8 ;  /* 0x0000000800087308 */ /* 0x000e620000000800 */
[----:B0-----:R-:W-:Y:S01]  /*5480*/  FFMA.FTZ R9, R188, R4, R159 ;  /* 0x00000004bc097223 */ /* 0x001fe2000001009f */
[--C-:B------:R-:W-:Y:S01]  /*5490*/  FFMA.FTZ R182, R182, UR10, -R196.reuse ;  /* 0x0000000ab6b67c23 */ /* 0x100fe200080108c4 */
[--C-:B------:R-:W-:Y:S01]  /*54a0*/  FFMA.FTZ R184, R184, UR10, -R196.reuse ;  /* 0x0000000ab8b87c23 */ /* 0x100fe200080108c4 */
[----:B------:R-:W-:Y:S01]  /*54b0*/  FFMA.FTZ R186, R186, UR10, -R196 ;  /* 0x0000000ababa7c23 */ /* 0x000fe200080108c4 */
        /* <DEDUP_REMOVED lines=36> */
[----:B----4-:R-:W-:Y:S01]  /*5700*/  FADD.FTZ R153, R160, R9 ;  /* 0x00000009a0997221 */ /* 0x010fe20000010000 */
[----:B-1----:R-:W-:Y:S01]  /*5710*/  FFMA.FTZ R9, R8, R5, R191 ;  /* 0x0000000508097223 */ /* 0x002fe200000100bf */
[----:B------:R-:W-:Y:S01]  /*5720*/  FFMA.FTZ R5, R175, UR10, -R196 ;  /* 0x0000000aaf057c23 */ /* 0x000fe200080108c4 */
[-C--:B------:R-:W-:Y:S01]  /*5730*/  FMUL.FTZ R83, R83, R188.reuse ;  /* 0x000000bc53537220 */ /* 0x080fe20000410000 */
[----:B------:R-:W-:Y:S01]  /*5740*/  FADD.FTZ R4, R172, R153 ;  /* 0x00000099ac047221 */ /* 0x000fe20000010000 */
[----:B0-----:R-:W-:Y:S01]  /*5750*/  FADD.FTZ R153, R166, R9 ;  /* 0x00000009a6997221 */ /* 0x001fe20000010000 */
[----:B------:R-:W-:Y:S01]  /*5760*/  IADD3 R9, -R216, 0xb, RZ ;  /* 0x0000000bd8097810 */ /* 0x000fe20007ffe1ff */
[----:B------:R-:W0:Y:S01]  /*5770*/  MUFU.EX2 R195, R195 ;  /* 0x000000c300c37308 */ /* 0x000e220000000800 */
[----:B------:R-:W-:Y:S01]  /*5780*/  FADD.FTZ R174, R169, R4 ;  /* 0x00000004a9ae7221 */ /* 0x000fe20000010000 */
[----:B--2---:R-:W-:Y:S01]  /*5790*/  FADD.FTZ R4, R190, R153 ;  /* 0x00000099be047221 */ /* 0x004fe20000010000 */
[-C--:B------:R-:W-:Y:S01]  /*57a0*/  FMUL.FTZ R86, R86, R188.reuse ;  /* 0x000000bc56567220 */ /* 0x080fe20000410000 */
[-C--:B------:R-:W-:Y:S01]  /*57b0*/  FMUL.FTZ R87, R87, R188.reuse ;  /* 0x000000bc57577220 */ /* 0x080fe20000410000 */
[----:B------:R-:W-:Y:S01]  /*57c0*/  FADD.FTZ R155, R165, R174 ;  /* 0x000000aea59b7221 */ /* 0x000fe20000010000 */
[----:B---3--:R-:W-:Y:S01]  /*57d0*/  FADD.FTZ R153, R193, R4 ;  /* 0x00000004c1997221 */ /* 0x008fe20000010000 */
[----:B------:R-:W-:Y:S01]  /*57e0*/  @!P2 VIADD R4, R199, 0x22840 ;  /* 0x00022840c704a836 */ /* 0x000fe20000000000 */
[----:B------:R-:W1:Y:S01]  /*57f0*/  MUFU.EX2 R164, R164 ;  /* 0x000000a400a47308 */ /* 0x000e620000000800 */
[----:B------:R-:W-:Y:S01]  /*5800*/  FADD.FTZ R155, R178, R155 ;  /* 0x0000009bb29b7221 */ /* 0x000fe20000010000 */
[----:B-----5:R-:W-:Y:S01]  /*5810*/  FADD.FTZ R198, R192, R153 ;  /* 0x00000099c0c67221 */ /* 0x020fe20000010000 */
[----:B------:R-:W-:Y:S01]  /*5820*/  FFMA.FTZ R174, R176, UR10, -R196 ;  /* 0x0000000ab0ae7c23 */ /* 0x000fe200080108c4 */
[----:B------:R-:W-:Y:S01]  /*5830*/  @!P2 PRMT R4, RZ, 0x654, R4 ;  /* 0x00000654ff04a816 */ /* 0x000fe20000000004 */
[----:B------:R-:W-:Y:S01]  /*5840*/  FADD.FTZ R202, R158, R155 ;  /* 0x0000009b9eca7221 */ /* 0x000fe20000010000 */
[----:B------:R2:W-:Y:S06]  /*5850*/  BAR.ARV R9, 0x100 ;  /* 0x000400090000751d */ /* 0x0005ec0000002000 */
[----:B------:R-:W3:Y:S01]  /*5860*/  MUFU.EX2 R197, R197 ;  /* 0x000000c500c57308 */ /* 0x000ee20000000800 */
[----:B0-----:R-:W-:Y:S01]  /*5870*/  FADD.FTZ R153, R195, R198 ;  /* 0x000000c6c3997221 */ /* 0x001fe20000010000 */
[----:B------:R-:W-:Y:S01]  /*5880*/  FADD.FTZ R155, R183, R202 ;  /* 0x000000cab79b7221 */ /* 0x000fe20000010000 */
[----:B------:R0:W-:Y:S01]  /*5890*/  @!P2 SYNCS.ARRIVE.TRANS64.RED.A1T0 RZ, [R4+URZ], RZ ;  /* 0x000000ff04ffa9a7 */ /* 0x0001e2000810043f */
[--C-:B------:R-:W-:Y:S01]  /*58a0*/  FFMA.FTZ R176, R177, UR10, -R196.reuse ;  /* 0x0000000ab1b07c23 */ /* 0x100fe200080108c4 */
[----:B-1----:R-:W-:Y:S01]  /*58b0*/  FADD.FTZ R198, R164, R153 ;  /* 0x00000099a4c67221 */ /* 0x002fe20000010000 */
[----:B------:R-:W-:Y:S01]  /*58c0*/  FADD.FTZ R202, R156, R155 ;  /* 0x0000009b9cca7221 */ /* 0x000fe20000010000 */
[--C-:B------:R-:W-:Y:S01]  /*58d0*/  FFMA.FTZ R177, R179, UR10, -R196.reuse ;  /* 0x0000000ab3b17c23 */ /* 0x100fe200080108c4 */
[----:B------:R-:W0:Y:S01]  /*58e0*/  MUFU.EX2 R194, R194 ;  /* 0x000000c200c27308 */ /* 0x000e220000000800 */
[----:B------:R-:W-:Y:S01]  /*58f0*/  FFMA.FTZ R179, R180, UR10, -R196 ;  /* 0x0000000ab4b37c23 */ /* 0x000fe200080108c4 */
[----:B------:R-:W-:Y:S01]  /*5900*/  FADD.FTZ R155, R185, R202 ;  /* 0x000000cab99b7221 */ /* 0x000fe20000010000 */
[----:B------:R-:W-:Y:S01]  /*5910*/  FFMA.FTZ R180, R163, UR10, -R196 ;  /* 0x0000000aa3b47c23 */ /* 0x000fe200080108c4 */
[-C--:B------:R-:W-:Y:S01]  /*5920*/  FMUL.FTZ R90, R90, R188.reuse ;  /* 0x000000bc5a5a7220 */ /* 0x080fe20000410000 */
[-C--:B------:R-:W-:Y:S01]  /*5930*/  FMUL.FTZ R91, R91, R188.reuse ;  /* 0x000000bc5b5b7220 */ /* 0x080fe20000410000 */
[-C--:B------:R-:W-:Y:S01]  /*5940*/  FMUL.FTZ R94, R94, R188.reuse ;  /* 0x000000bc5e5e7220 */ /* 0x080fe20000410000 */
[-C--:B------:R-:W-:Y:S01]  /*5950*/  FMUL.FTZ R95, R95, R188.reuse ;  /* 0x000000bc5f5f7220 */ /* 0x080fe20000410000 */
[----:B------:R-:W1:Y:S01]  /*5960*/  MUFU.EX2 R187, R187 ;  /* 0x000000bb00bb7308 */ /* 0x000e620000000800 */
[----:B---3--:R-:W-:Y:S01]  /*5970*/  FADD.FTZ R153, R197, R198 ;  /* 0x000000c6c5997221 */ /* 0x008fe20000010000 */
[----:B------:R-:W-:Y:S01]  /*5980*/  FADD.FTZ R198, R10, R155 ;  /* 0x0000009b0ac67221 */ /* 0x000fe20000010000 */
        /* <DEDUP_REMOVED lines=23> */
[----:B------:R-:W-:Y:S01]  /*5b00*/  F2FP.BF16.F32.PACK_AB R153, R162, R159 ;  /* 0x0000009fa299723e */ /* 0x000fe200000010ff */
[-C--:B------:R-:W-:Y:S01]  /*5b10*/  FMUL.FTZ R130, R130, R188.reuse ;  /* 0x000000bc82827220 */ /* 0x080fe20000410000 */
[----:B------:R-:W-:Y:S01]  /*5b20*/  F2FP.BF16.F32.PACK_AB R159, R178, R165 ;  /* 0x000000a5b29f723e */ /* 0x000fe200000010ff */
        /* <DEDUP_REMOVED lines=14> */
[----:B------:R-:W-:Y:S01]  /*5c10*/  FMUL.FTZ R151, R151, R188 ;  /* 0x000000bc97977220 */ /* 0x000fe20000410000 */
        /* <DEDUP_REMOVED lines=14> */
[----:B------:R-:W-:Y:S01]  /*5d00*/  F2FP.BF16.F32.PACK_AB R155, R160, R157 ;  /* 0x0000009da09b723e */ /* 0x000fe200000010ff */
[----:B------:R-:W-:Y:S01]  /*5d10*/  FMUL.FTZ R44, R44, R8 ;  /* 0x000000082c2c7220 */ /* 0x000fe20000410000 */
[----:B------:R-:W-:Y:S01]  /*5d20*/  F2FP.BF16.F32.PACK_AB R157, R169, R172 ;  /* 0x000000aca99d723e */ /* 0x000fe200000010ff */
[----:B------:R-:W-:Y:S01]  /*5d30*/  FMUL.FTZ R45, R45, R8 ;  /* 0x000000082d2d7220 */ /* 0x000fe20000410000 */
[----:B------:R-:W-:Y:S01]  /*5d40*/  F2FP.BF16.F32.PACK_AB R160, R7, R194 ;  /* 0x000000c207a0723e */ /* 0x000fe200000010ff */
[----:B------:R-:W-:Y:S01]  /*5d50*/  FMUL.FTZ R48, R48, R8 ;  /* 0x0000000830307220 */ /* 0x000fe20000410000 */
[----:B------:R-:W0:Y:S01]  /*5d60*/  MUFU.EX2 R13, R13 ;  /* 0x0000000d000d7308 */ /* 0x000e220000000800 */
[----:B-1----:R-:W-:Y:S01]  /*5d70*/  FADD.FTZ R162, R14, R161 ;  /* 0x000000a10ea27221 */ /* 0x002fe20000010000 */
[----:B------:R-:W-:Y:S01]  /*5d80*/  F2FP.BF16.F32.PACK_AB R161, R183, R158 ;  /* 0x0000009eb7a1723e */ /* 0x000fe200000010ff */
        /* <DEDUP_REMOVED lines=30> */
[----:B---3--:R-:W-:Y:S01]  /*5f70*/  FADD.FTZ R165, R15, R162 ;  /* 0x000000a20fa57221 */ /* 0x008fe20000010000 */
[----:B------:R-:W-:Y:S01]  /*5f80*/  F2FP.BF16.F32.PACK_AB R162, R201, R168 ;  /* 0x000000a8c9a2723e */ /* 0x000fe200000010ff */
[-C--:B------:R-:W-:Y:S01]  /*5f90*/  FMUL.FTZ R96, R96, R8.reuse ;  /* 0x0000000860607220 */ /* 0x080fe20000410000 */
[-C--:B------:R-:W-:Y:S01]  /*5fa0*/  FMUL.FTZ R97, R97, R8.reuse ;  /* 0x0000000861617220 */ /* 0x080fe20000410000 */
[-C--:B------:R-:W-:Y:S01]  /*5fb0*/  FMUL.FTZ R100, R100, R8.reuse ;  /* 0x0000000864647220 */ /* 0x080fe20000410000 */
[-C--:B------:R-:W-:Y:S01]  /*5fc0*/  FMUL.FTZ R101, R101, R8.reuse ;  /* 0x0000000865657220 */ /* 0x080fe20000410000 */
[----:B------:R-:W-:Y:S01]  /*5fd0*/  FMUL.FTZ R104, R104, R8 ;  /* 0x0000000868687220 */ /* 0x000fe20000410000 */
[----:B------:R-:W3:Y:S01]  /*5fe0*/  MUFU.EX2 R176, R176 ;  /* 0x000000b000b07308 */ /* 0x000ee20000000800 */
[----:B0-----:R-:W-:Y:S01]  /*5ff0*/  FADD.FTZ R167, R174, R163 ;  /* 0x000000a3aea77221 */ /* 0x001fe20000010000 */
[----:B------:R-:W-:Y:S01]  /*6000*/  F2FP.BF16.F32.PACK_AB R163, R185, R156 ;  /* 0x0000009cb9a3723e */ /* 0x000fe200000010ff */
[----:B------:R-:W-:Y:S01]  /*6010*/  FMUL.FTZ R105, R105, R8 ;  /* 0x0000000869697220 */ /* 0x000fe20000410000 */
[----:B------:R-:W-:Y:S01]  /*6020*/  F2FP.BF16.F32.PACK_AB R156, R195, R192 ;  /* 0x000000c0c39c723e */ /* 0x000fe200000010ff */
[-C--:B------:R-:W-:Y:S01]  /*6030*/  FMUL.FTZ R108, R108, R8.reuse ;  /* 0x000000086c6c7220 */ /* 0x080fe20000410000 */
[-C--:B------:R-:W-:Y:S01]  /*6040*/  FMUL.FTZ R109, R109, R8.reuse ;  /* 0x000000086d6d7220 */ /* 0x080fe20000410000 */
[----:B------:R-:W-:Y:S01]  /*6050*/  FMUL.FTZ R112, R112, R8 ;  /* 0x0000000870707220 */ /* 0x000fe20000410000 */
[----:B------:R-:W0:Y:S01]  /*6060*/  MUFU.EX2 R21, R21 ;  /* 0x0000001500157308 */ /* 0x000e220000000800 */
[C---:B-1----:R-:W-:Y:S01]  /*6070*/  FADD.FTZ R158, R20.reuse, R165 ;  /* 0x000000a5149e7221 */ /* 0x042fe20000010000 */
[----:B------:R-:W-:Y:S01]  /*6080*/  F2FP.BF16.F32.PACK_AB R165, R187, R10 ;  /* 0x0000000abba5723e */ /* 0x000fe200000010ff */
[-C--:B------:R-:W-:Y:S01]  /*6090*/  FMUL.FTZ R113, R113, R8.reuse ;  /* 0x0000000871717220 */ /* 0x080fe20000410000 */
[----:B------:R-:W-:Y:S01]  /*60a0*/  F2FP.BF16.F32.PACK_AB R171, R20, R15 ;  /* 0x0000000f14ab723e */ /* 0x000fe200000010ff */
        /* <DEDUP_REMOVED lines=24> */
[-C--:B------:R-:W-:Y:S01]  /*6230*/  FMUL.FTZ R144, R144, R8.reuse ;  /* 0x0000000890907220 */ /* 0x080fe20000410000 */
[-C--:B------:R-:W-:Y:S01]  /*6240*/  FMUL.FTZ R145, R145, R8.reuse ;  /* 0x0000000891917220 */ /* 0x080fe20000410000 */
[----:B------:R-:W-:Y:S01]  /*6250*/  FMUL.FTZ R148, R148, R8 ;  /* 0x0000000894947220 */ /* 0x000fe20000410000 */
[----:B------:R-:W1:Y:S01]  /*6260*/  MUFU.EX2 R152, R152 ;  /* 0x0000009800987308 */ /* 0x000e620000000800 */
[C---:B---3--:R-:W-:Y:S01]  /*6270*/  FADD.FTZ R11, R154.reuse, R169 ;  /* 0x000000a99a0b7221 */ /* 0x048fe20000010000 */
[----:B------:R-:W-:Y:S01]  /*6280*/  F2FP.BF16.F32.PACK_AB R169, R13, R14 ;  /* 0x0000000e0da9723e */ /* 0x000fe200000010ff */
[----:B------:R-:W-:Y:S01]  /*6290*/  FMUL.FTZ R149, R149, R8 ;  /* 0x0000000895957220 */ /* 0x000fe20000410000 */
[----:B------:R-:W-:-:S02]  /*62a0*/  F2FP.BF16.F32.PACK_AB R173, R154, R21 ;  /* 0x000000159aad723e */ /* 0x000fc400000010ff */
[----:B------:R-:W-:Y:S02]  /*62b0*/  F2FP.BF16.F32.PACK_AB R154, R193, R190 ;  /* 0x000000bec19a723e */ /* 0x000fe400000010ff */
        /* <DEDUP_REMOVED lines=13> */
[----:B---3--:R-:W-:Y:S01]  /*6390*/  FADD.FTZ R10, R184, R13 ;  /* 0x0000000db80a7221 */ /* 0x008fe20000010000 */
[C---:B0-----:R-:W-:Y:S01]  /*63a0*/  F2FP.BF16.F32.PACK_AB R175, R189.reuse, R152 ;  /* 0x00000098bdaf723e */ /* 0x041fe200000010ff */
[----:B------:R-:W-:Y:S01]  /*63b0*/  FADD.FTZ R4, R189, R4 ;  /* 0x00000004bd047221 */ /* 0x000fe20000010000 */
[----:B------:R-:W-:Y:S02]  /*63c0*/  F2FP.BF16.F32.PACK_AB R152, R166, R191 ;  /* 0x000000bfa698723e */ /* 0x000fe400000010ff */
[----:B------:R-:W-:Y:S01]  /*63d0*/  F2FP.BF16.F32.PACK_AB R166, R174, R5 ;  /* 0x00000005aea6723e */ /* 0x000fe200000010ff */
[C---:B-1----:R-:W-:Y:S01]  /*63e0*/  FADD.FTZ R5, R11.reuse, R10 ;  /* 0x0000000a0b057221 */ /* 0x042fe20000010000 */
[----:B------:R-:W-:Y:S01]  /*63f0*/  F2FP.BF16.F32.PACK_AB R174, R11, R184 ;  /* 0x000000b80bae723e */ /* 0x000fe200000010ff */
[----:B--2---:R-:W-:Y:S06]  /*6400*/  @!P0 BRA `(.L_x_4166) ;  /* 0x0000000000048947 */ /* 0x004fec0003800000 */
[----:B------:R-:W-:Y:S01]  /*6410*/  BPT.TRAP 0x1 ;  /* 0x000000040000795c */ /* 0x000fe20000300000 */
.L_x_4166:
[----:B------:R0:W1:Y:S01]  /*6420*/  SYNCS.PHASECHK.TRANS64.TRYWAIT P3, [UR27+0x22850], R6 ;  /* 0x02285006ff0075a7 */ /* 0x000062000806015b */
[----:B------:R-:W-:Y:S05]  /*6430*/  @!P0 BRA `(.L_x_4167) ;  /* 0x0000000000048947 */ /* 0x000fea0003800000 */
[----:B------:R-:W-:Y:S01]  /*6440*/  BPT.TRAP 0x1 ;  /* 0x000000040000795c */ /* 0x000fe20000300000 */
.L_x_4167:
[----:B-1----:R-:W-:Y:S05]  /*6450*/  @P3 BRA `(.L_x_4168) ;  /* 0x0000000000083947 */ /* 0x002fea0003800000 */
[----:B------:R-:W1:Y:S02]  /*6460*/  SYNCS.PHASECHK.TRANS64.TRYWAIT P3, [UR27+0x22850], R6 ;  /* 0x02285006ff0075a7 */ /* 0x000e64000806015b */
[----:B-1----:R-:W-:Y:S05]  /*6470*/  @!P3 BRA `(.L_x_4169) ;  /* 0x000000a000c8b947 */ /* 0x002fea0003800000 */
.L_x_4168:
[----:B------:R-:W2:Y:S01]  /*6480*/  S2R R7, SR_TID.X ;  /* 0x0000000000077919 */ /* 0x000ea20000002100 */
[----:B------:R-:W-:Y:S01]  /*6490*/  UIMAD UR11, UR36, 0xc00, UR21 ;  /* 0x00000c00240b78a4 */ /* 0x000fe2000f8e0215 */
[----:B-1----:R-:W-:Y:S01]  /*64a0*/  @!P2 VIADD R199, R199, 0x22860 ;  /* 0x00022860c7c7a836 */ /* 0x002fe20000000000 */
[----:B------:R-:W-:Y:S01]  /*64b0*/  UMOV UR7, 0x40000040 ;  /* 0x4000004000077882 */ /* 0x000fe20000000000 */
[----:B------:R-:W-:Y:S01]  /*64c0*/  UISETP.GT.AND UP1, UPT, UR23, UR22, UPT ;  /* 0x000000161700728c */ /* 0x000fe2000bf24270 */
[----:B------:R-:W-:Y:S01]  /*64d0*/  IMAD.MOV.U32 R8, RZ, RZ, R3 ;  /* 0x000000ffff087224 */ /* 0x000fe200078e0003 */
[----:B------:R-:W-:Y:S01]  /*64e0*/  UIADD3 UR23, UR23, -0x1, URZ ;  /* 0xffffffff17177890 */ /* 0x000fe2000fffe03f */
[----:B------:R-:W-:Y:S01]  /*64f0*/  @!P2 PRMT R199, RZ, 0x654, R199 ;  /* 0x00000654ffc7a816 */ /* 0x000fe200000000c7 */
[----:B------:R-:W-:Y:S02]  /*6500*/  UMOV UR6, UR11 ;  /* 0x0000000b00067c82 */ /* 0x000fe40008000000 */
[----:B------:R-:W-:-:S02]  /*6510*/  PLOP3.LUT P3, PT, PT, PT, UP1, 0x80, 0x0 ;  /* 0x000000000000781c */ /* 0x000fc40003f6f018 */
        /* <DEDUP_REMOVED lines=39> */
.L_x_4161:
[----:B------:R-:W-:-:S13]  /*6790*/  ISETP.LE.AND P1, PT, RZ, UR23, PT ;  /* 0x00000017ff007c0c */ /* 0x000fda000bf23270 */
[----:B------:R-:W-:Y:S05]  /*67a0*/  @!P1 BRA `(.L_x_4171) ;  /* 0x0000002000d09947 */ /* 0x000fea0003800000 */
[----:B------:R-:W-:Y:S01]  /*67b0*/  IMAD.MOV.U32 R7, RZ, RZ, R0 ;  /* 0x000000ffff077224 */ /* 0x000fe200078e0000 */
[----:B------:R-:W-:Y:S01]  /*67c0*/  ULDC UR25, c[0x0][0x9d8] ;  /* 0x0002760000197ab9 */ /* 0x000fe20000000800 */
[----:B------:R-:W-:Y:S01]  /*67d0*/  IMAD.MOV.U32 R8, RZ, RZ, R3 ;  /* 0x000000ffff087224 */ /* 0x000fe200078e0003 */
[----:B------:R-:W-:-:S06]  /*67e0*/  ULDC UR22, c[0x0][0x988] ;  /* 0x0002620000167ab9 */ /* 0x000fcc0000000800 */
.L_x_4180:
[----:B------:R-:W-:-:S04]  /*67f0*/  UIADD3 UR36, UR36, 0x1, URZ ;  /* 0x0000000124247890 */ /* 0x000fc8000fffe03f */
[----:B------:R-:W-:-:S04]  /*6800*/  UISETP.NE.AND UP0, UPT, UR36, 0x2, UPT ;  /* 0x000000022400788c */ /* 0x000fc8000bf05270 */
[----:B------:R-:W-:Y:S02]  /*6810*/  USEL UR6, URZ, 0x1, UP0 ;  /* 0x000000013f067887 */ /* 0x000fe40008000000 */
[----:B------:R-:W-:Y:S02]  /*6820*/  USEL UR36, UR36, URZ, UP0 ;  /* 0x0000003f24247287 */ /* 0x000fe40008000000 */
[----:B------:R-:W-:Y:S01]  /*6830*/  ULOP3.LUT UR37, UR37, UR6, URZ, 0x3c, !UPT ;  /* 0x0000000625257292 */ /* 0x000fe2000f8e3c3f */
[----:B-1----:R-:W-:Y:S11]  /*6840*/  @!P0 BRA `(.L_x_4172) ;  /* 0x0000000000048947 */ /* 0x002ff60003800000 */
[----:B------:R-:W-:Y:S01]  /*6850*/  BPT.TRAP 0x1 ;  /* 0x000000040000795c */ /* 0x000fe20000300000 */
.L_x_4172:
[----:B------:R-:W1:Y:S01]  /*6860*/  S2UR UR7, SR_CgaCtaId ;  /* 0x00000000000779c3 */ /* 0x000e620000008800 */
[----:B------:R-:W-:Y:S01]  /*6870*/  UMOV UR6, 0x400 ;  /* 0x0000040000067882 */ /* 0x000fe20000000000 */
[----:B0-----:R-:W-:-:S05]  /*6880*/  IMAD.U32 R6, RZ, RZ, UR37 ;  /* 0x00000025ff067e24 */ /* 0x001fca000f8e00ff */
[----:B------:R-:W-:Y:S01]  /*6890*/  SHF.L.U32 R6, R6, 0x1f, RZ ;  /* 0x0000001f06067819 */ /* 0x000fe200000006ff */
[----:B-1----:R-:W-:-:S04]  /*68a0*/  ULEA UR6, UR7, UR6, 0x18 ;  /* 0x0000000607067291 */ /* 0x002fc8000f8ec03f */
[----:B------:R-:W-:-:S09]  /*68b0*/  ULEA UR24, UR36, UR6, 0x3 ;  /* 0x0000000624187291 */ /* 0x000fd2000f8e183f */
[----:B------:R0:W1:Y:S01]  /*68c0*/  SYNCS.PHASECHK.TRANS64.TRYWAIT P1, [UR24+0x22830], R6 ;  /* 0x02283006ff0075a7 */ /* 0x0000620008020158 */
[----:B------:R-:W-:Y:S05]  /*68d0*/  @!P0 BRA `(.L_x_4173) ;  /* 0x0000000000048947 */ /* 0x000fea0003800000 */
[----:B------:R-:W-:Y:S01]  /*68e0*/  BPT.TRAP 0x1 ;  /* 0x000000040000795c */ /* 0x000fe20000300000 */
.L_x_4173:
[----:B-1----:R-:W-:Y:S05]  /*68f0*/  @P1 BRA `(.L_x_4174) ;  /* 0x0000000000081947 */ /* 0x002fea0003800000 */
[----:B------:R-:W1:Y:S02]  /*6900*/  SYNCS.PHASECHK.TRANS64.TRYWAIT P1, [UR24+0x22830], R6 ;  /* 0x02283006ff0075a7 */ /* 0x000e640008020158 */
[----:B-1----:R-:W-:Y:S05]  /*6910*/  @!P1 BRA `(.L_x_4175) ;  /* 0x0000009c00b49947 */ /* 0x002fea0003800000 */
.L_x_4174:
        /* <DEDUP_REMOVED lines=121> */
[----:B------:R-:W4:Y:S08]  /*70b0*/  MUFU.TANH R14, R14 ;  /* 0x0000000e000e7308 */ /* 0x000f300000002400 */
[----:B------:R-:W5:Y:S08]  /*70c0*/  MUFU.TANH R15, R15 ;  /* 0x0000000f000f7308 */ /* 0x000f700000002400 */
[----:B------:R-:W0:Y:S01]  /*70d0*/  MUFU.TANH R21, R21 ;  /* 0x0000001500157308 */ /* 0x000e220000002400 */
[----:B---3--:R-:W-:Y:S01]  /*70e0*/  FMNMX.FTZ R192, R3, R184, !PT ;  /* 0x000000b803c07209 */ /* 0x008fe20007810000 */
[----:B------:R-:W-:Y:S01]  /*70f0*/  FMUL.FTZ R184, R190, UR25 ;  /* 0x00000019beb87c20 */ /* 0x000fe20008410000 */
[----:B-1----:R-:W-:-:S05]  /*7100*/  FMNMX.FTZ R190, R10, R7, !PT ;  /* 0x000000070abe7209 */ /* 0x002fca0007810000 */
[----:B------:R-:W1:Y:S01]  /*7110*/  MUFU.TANH R153, R153 ;  /* 0x0000009900997308 */ /* 0x000e620000002400 */
[----:B------:R-:W3:Y:S07]  /*7120*/  SHFL.BFLY PT, R3, R192, 0x1, 0x1f ;  /* 0x0c201f00c0037f89 */ /* 0x000eee00000e0000 */
[----:B------:R-:W1:Y:S08]  /*7130*/  MUFU.TANH R155, R155 ;  /* 0x0000009b009b7308 */ /* 0x000e700000002400 */
[----:B------:R-:W1:Y:S08]  /*7140*/  MUFU.TANH R157, R157 ;  /* 0x0000009d009d7308 */ /* 0x000e700000002400 */
[----:B------:R-:W1:Y:S01]  /*7150*/  MUFU.TANH R159, R159 ;  /* 0x0000009f009f7308 */ /* 0x000e620000002400 */
[----:B---3--:R-:W-:-:S05]  /*7160*/  FMNMX.FTZ R3, R192, R3, !PT ;  /* 0x00000003c0037209 */ /* 0x008fca0007810000 */
[C---:B------:R-:W-:Y:S02]  /*7170*/  FMUL.FTZ R201, R3.reuse, UR10 ;  /* 0x0000000a03c97c20 */ /* 0x040fe40008410000 */
[----:B------:R-:W3:Y:S01]  /*7180*/  MUFU.TANH R161, R161 ;  /* 0x000000a100a17308 */ /* 0x000ee20000002400 */
[----:B------:R-:W-:Y:S01]  /*7190*/  FADD.FTZ R8, -R3, R8 ;  /* 0x0000000803087221 */ /* 0x000fe20000010100 */
[--C-:B------:R-:W-:Y:S01]  /*71a0*/  FFMA.FTZ R191, R9, UR10, -R201.reuse ;  /* 0x0000000a09bf7c23 */ /* 0x100fe200080108c9 */
[----:B--2---:R-:W-:Y:S02]  /*71b0*/  FMNMX.FTZ R9, R11, R190, !PT ;  /* 0x000000be0b097209 */ /* 0x004fe40007810000 */
[----:B------:R-:W-:Y:S01]  /*71c0*/  FMUL.FTZ R8, R8, UR10 ;  /* 0x0000000a08087c20 */ /* 0x000fe20008410000 */
[--C-:B------:R-:W-:Y:S01]  /*71d0*/  FFMA.FTZ R12, R12, UR10, -R201.reuse ;  /* 0x0000000a0c0c7c23 */ /* 0x100fe200080108c9 */
[--C-:B------:R-:W-:Y:S01]  /*71e0*/  FFMA.FTZ R193, R152, UR10, -R201.reuse ;  /* 0x0000000a98c17c23 */ /* 0x100fe200080108c9 */
[----:B----4-:R-:W-:Y:S01]  /*71f0*/  FMNMX.FTZ R190, R14, R9, !PT ;  /* 0x000000090ebe7209 */ /* 0x010fe20007810000 */
[--C-:B------:R-:W-:Y:S01]  /*7200*/  FFMA.FTZ R9, R0, UR10, -R201.reuse ;  /* 0x0000000a00097c23 */ /* 0x100fe200080108c9 */
[----:B------:R-:W2:Y:S01]  /*7210*/  MUFU.TANH R163, R163 ;  /* 0x000000a300a37308 */ /* 0x000ea20000002400 */
[--C-:B------:R-:W-:Y:S01]  /*7220*/  FFMA.FTZ R13, R13, UR10, -R201.reuse ;  /* 0x0000000a0d0d7c23 */ /* 0x100fe200080108c9 */
[----:B-----5:R-:W-:Y:S01]  /*7230*/  FMNMX.FTZ R0, R15, R190, !PT ;  /* 0x000000be0f007209 */ /* 0x020fe20007810000 */
[--C-:B------:R-:W-:Y:S01]  /*7240*/  FFMA.FTZ R20, R20, UR10, -R201.reuse ;  /* 0x0000000a14147c23 */ /* 0x100fe200080108c9 */
[--C-:B------:R-:W-:Y:S01]  /*7250*/  FFMA.FTZ R199, R164, UR10, -R201.reuse ;  /* 0x0000000aa4c77c23 */ /* 0x100fe200080108c9 */
[--C-:B------:R-:W-:Y:S01]  /*7260*/  FFMA.FTZ R164, R165, UR10, -R201.reuse ;  /* 0x0000000aa5a47c23 */ /* 0x100fe200080108c9 */
[----:B0-----:R-:W-:Y:S01]  /*7270*/  FMNMX.FTZ R0, R21, R0, !PT ;  /* 0x0000000015007209 */ /* 0x001fe20007810000 */
[--C-:B------:R-:W-:Y:S01]  /*7280*/  FFMA.FTZ R165, R166, UR10, -R201.reuse ;  /* 0x0000000aa6a57c23 */ /* 0x100fe200080108c9 */
[----:B------:R-:W0:Y:S01]  /*7290*/  MUFU.TANH R175, R175 ;  /* 0x000000af00af7308 */ /* 0x000e220000002400 */
[--C-:B------:R-:W-:Y:S01]  /*72a0*/  FFMA.FTZ R166, R167, UR10, -R201.reuse ;  /* 0x0000000aa7a67c23 */ /* 0x100fe200080108c9 */
[----:B-1----:R-:W-:Y:S01]  /*72b0*/  FMNMX.FTZ R0, R153, R0, !PT ;  /* 0x0000000099007209 */ /* 0x002fe20007810000 */
[--C-:B------:R-:W-:Y:S01]  /*72c0*/  FFMA.FTZ R167, R168, UR10, -R201.reuse ;  /* 0x0000000aa8a77c23 */ /* 0x100fe200080108c9 */
[--C-:B------:R-:W-:Y:S01]  /*72d0*/  FFMA.FTZ R168, R169, UR10, -R201.reuse ;  /* 0x0000000aa9a87c23 */ /* 0x100fe200080108c9 */
[--C-:B------:R-:W-:Y:S01]  /*72e0*/  FFMA.FTZ R169, R170, UR10, -R201.reuse ;  /* 0x0000000aaaa97c23 */ /* 0x100fe200080108c9 */
[----:B------:R-:W-:Y:S01]  /*72f0*/  FMNMX.FTZ R0, R155, R0, !PT ;  /* 0x000000009b007209 */ /* 0x000fe20007810000 */
[--C-:B------:R-:W-:Y:S01]  /*7300*/  FFMA.FTZ R192, R154, UR10, -R201.reuse ;  /* 0x0000000a9ac07c23 */ /* 0x100fe200080108c9 */
[----:B------:R-:W1:Y:S01]  /*7310*/  MUFU.TANH R178, R178 ;  /* 0x000000b200b27308 */ /* 0x000e620000002400 */
[--C-:B------:R-:W-:Y:S01]  /*7320*/  FFMA.FTZ R170, R171, UR10, -R201.reuse ;  /* 0x0000000aabaa7c23 */ /* 0x100fe200080108c9 */
[----:B------:R-:W-:Y:S01]  /*7330*/  FMNMX.FTZ R0, R157, R0, !PT ;  /* 0x000000009d007209 */ /* 0x000fe20007810000 */
[--C-:B------:R-:W-:Y:S01]  /*7340*/  FFMA.FTZ R171, R172, UR10, -R201.reuse ;  /* 0x0000000aacab7c23 */ /* 0x100fe200080108c9 */
[--C-:B------:R-:W-:Y:S01]  /*7350*/  FFMA.FTZ R172, R173, UR10, -R201.reuse ;  /* 0x0000000aadac7c23 */ /* 0x100fe200080108c9 */
[--C-:B------:R-:W-:Y:S01]  /*7360*/  FFMA.FTZ R173, R174, UR10, -R201.reuse ;  /* 0x0000000aaead7c23 */ /* 0x100fe200080108c9 */
[----:B------:R-:W-:Y:S01]  /*7370*/  FMNMX.FTZ R0, R159, R0, !PT ;  /* 0x000000009f007209 */ /* 0x000fe20007810000 */
[--C-:B------:R-:W-:Y:S01]  /*7380*/  FFMA.FTZ R195, R156, UR10, -R201.reuse ;  /* 0x0000000a9cc37c23 */ /* 0x100fe200080108c9 */
[----:B------:R-:W4:Y:S01]  /*7390*/  MUFU.TANH R179, R179 ;  /* 0x000000b300b37308 */ /* 0x000f220000002400 */
[--C-:B------:R-:W-:Y:S01]  /*73a0*/  FFMA.FTZ R174, R177, UR10, -R201.reuse ;  /* 0x0000000ab1ae7c23 */ /* 0x100fe200080108c9 */
[----:B---3--:R-:W-:Y:S01]  /*73b0*/  FMNMX.FTZ R0, R161, R0, !PT ;  /* 0x00000000a1007209 */ /* 0x008fe20007810000 */
[--C-:B------:R-:W-:Y:S01]  /*73c0*/  FFMA.FTZ R194, R158, UR10, -R201.reuse ;  /* 0x0000000a9ec27c23 */ /* 0x100fe200080108c9 */
[--C-:B------:R-:W-:Y:S01]  /*73d0*/  FFMA.FTZ R197, R160, UR10, -R201.reuse ;  /* 0x0000000aa0c57c23 */ /* 0x100fe200080108c9 */
[--C-:B------:R-:W-:Y:S01]  /*73e0*/  FFMA.FTZ R162, R162, UR10, -R201.reuse ;  /* 0x0000000aa2a27c23 */ /* 0x100fe200080108c9 */
[----:B--2---:R-:W-:Y:S01]  /*73f0*/  FMNMX.FTZ R0, R163, R0, !PT ;  /* 0x00000000a3007209 */ /* 0x004fe20007810000 */
[----:B------:R-:W-:Y:S01]  /*7400*/  FFMA.FTZ R177, R176, UR10, -R201 ;  /* 0x0000000ab0b17c23 */ /* 0x000fe200080108c9 */
[----:B------:R-:W2:Y:S08]  /*7410*/  MUFU.TANH R180, R180 ;  /* 0x000000b400b47308 */ /* 0x000eb00000002400 */
[----:B------:R-:W3:Y:S08]  /*7420*/  MUFU.TANH R181, R181 ;  /* 0x000000b500b57308 */ /* 0x000ef00000002400 */
[----:B------:R0:W-:Y:S08]  /*7430*/  MUFU.EX2 R190, R9 ;  /* 0x0000000900be7308 */ /* 0x0001f00000000800 */
[----:B------:R-:W5:Y:S01]  /*7440*/  MUFU.TANH R182, R182 ;  /* 0x000000b600b67308 */ /* 0x000f620000002400 */
[----:B0-----:R-:W-:-:S04]  /*7450*/  FMNMX.FTZ R9, R175, R0, !PT ;  /* 0x00000000af097209 */ /* 0x001fc80007810000 */
[----:B-1----:R-:W-:-:S03]  /*7460*/  FMNMX.FTZ R0, R178, R9, !PT ;  /* 0x00000009b2007209 */ /* 0x002fc60007810000 */
[----:B------:R-:W0:Y:S01]  /*7470*/  MUFU.TANH R183, R183 ;  /* 0x000000b700b77308 */ /* 0x000e220000002400 */
[----:B----4-:R-:W-:-:S04]  /*7480*/  FMNMX.FTZ R9, R179, R0, !PT ;  /* 0x00000000b3097209 */ /* 0x010fc80007810000 */
[----:B--2---:R-:W-:-:S03]  /*7490*/  FMNMX.FTZ R0, R180, R9, !PT ;  /* 0x00000009b4007209 */ /* 0x004fc60007810000 */
[----:B------:R-:W1:Y:S01]  /*74a0*/  MUFU.TANH R184, R184 ;  /* 0x000000b800b87308 */ /* 0x000e620000002400 */
[----:B---3--:R-:W-:-:S04]  /*74b0*/  FMNMX.FTZ R9, R181, R0, !PT ;  /* 0x00000000b5097209 */ /* 0x008fc80007810000 */
[----:B-----5:R-:W-:-:S03]  /*74c0*/  FMNMX.FTZ R0, R182, R9, !PT ;  /* 0x00000009b6007209 */ /* 0x020fc60007810000 */
        /* <DEDUP_REMOVED lines=10> */
[----:B------:R-:W1:Y:S01]  /*7570*/  MUFU.EX2 R8, R8 ;  /* 0x0000000800087308 */ /* 0x000e620000000800 */
[----:B--2---:R-:W-:-:S07]  /*7580*/  FMNMX.FTZ R0, R188, R9, !PT ;  /* 0x00000009bc007209 */ /* 0x004fce0007810000 */
[----:B------:R-:W2:Y:S01]  /*7590*/  MUFU.EX2 R191, R191 ;  /* 0x000000bf00bf7308 */ /* 0x000ea20000000800 */
[----:B0-----:R-:W-:-:S05]  /*75a0*/  FMNMX.FTZ R0, R189, R0, !PT ;  /* 0x00000000bd007209 */ /* 0x001fca0007810000 */
[----:B------:R-:W0:Y:S02]  /*75b0*/  SHFL.BFLY PT, R9, R0, 0x2, 0x1f ;  /* 0x0c401f0000097f89 */ /* 0x000e2400000e0000 */
[----:B------:R-:W3:Y:S01]  /*75c0*/  MUFU.EX2 R12, R12 ;  /* 0x0000000c000c7308 */ /* 0x000ee20000000800 */
[-C--:B-1----:R-:W-:Y:S01]  /*75d0*/  FMUL.FTZ R24, R24, R8.reuse ;  /* 0x0000000818187220 */ /* 0x082fe20000410000 */
[-C--:B------:R-:W-:Y:S01]  /*75e0*/  FMUL.FTZ R25, R25, R8.reuse ;  /* 0x0000000819197220 */ /* 0x080fe20000410000 */
[-C--:B------:R-:W-:Y:S01]  /*75f0*/  FMUL.FTZ R28, R28, R8.reuse ;  /* 0x000000081c1c7220 */ /* 0x080fe20000410000 */
[-C--:B------:R-:W-:Y:S01]  /*7600*/  FMUL.FTZ R29, R29, R8.reuse ;  /* 0x000000081d1d7220 */ /* 0x080fe20000410000 */
[-C--:B------:R-:W-:Y:S01]  /*7610*/  FMUL.FTZ R32, R32, R8.reuse ;  /* 0x0000000820207220 */ /* 0x080fe20000410000 */
[-C--:B------:R-:W-:Y:S01]  /*7620*/  FMUL.FTZ R33, R33, R8.reuse ;  /* 0x0000000821217220 */ /* 0x080fe20000410000 */
[-C--:B------:R-:W-:Y:S01]  /*7630*/  FMUL.FTZ R36, R36, R8.reuse ;  /* 0x0000000824247220 */ /* 0x080fe20000410000 */
[----:B------:R-:W-:Y:S01]  /*7640*/  MUFU.EX2 R13, R13 ;  /* 0x0000000d000d7308 */ /* 0x000fe20000000800 */
[----:B--2---:R-:W-:Y:S01]  /*7650*/  FFMA.FTZ R5, R8, R5, R191 ;  /* 0x0000000508057223 */ /* 0x004fe200000100bf */
[-C--:B------:R-:W-:Y:S01]  /*7660*/  FMUL.FTZ R37, R37, R8.reuse ;  /* 0x0000000825257220 */ /* 0x080fe20000410000 */
[-C--:B------:R-:W-:Y:S01]  /*7670*/  FMUL.FTZ R40, R40, R8.reuse ;  /* 0x0000000828287220 */ /* 0x080fe20000410000 */
[-C--:B------:R-:W-:Y:S01]  /*7680*/  FMUL.FTZ R41, R41, R8.reuse ;  /* 0x0000000829297220 */ /* 0x080fe20000410000 */
[----:B------:R-:W-:Y:S01]  /*7690*/  FADD.FTZ R5, R190, R5 ;  /* 0x00000005be057221 */ /* 0x000fe20000010000 */
        /* <DEDUP_REMOVED lines=8> */
[----:B0-----:R-:W-:Y:S01]  /*7720*/  FMNMX.FTZ R9, R0, R9, !PT ;  /* 0x0000000900097209 */ /* 0x001fe20007810000 */
[-C--:B------:R-:W-:Y:S01]  /*7730*/  FMUL.FTZ R57, R57, R8.reuse ;  /* 0x0000000839397220 */ /* 0x080fe20000410000 */
[----:B------:R-:W-:Y:S01]  /*7740*/  MUFU.EX2 R193, R193 ;  /* 0x000000c100c17308 */ /* 0x000fe20000000800 */
[-C--:B------:R-:W-:Y:S01]  /*7750*/  FMUL.FTZ R60, R60, R8.reuse ;  /* 0x000000083c3c7220 */ /* 0x080fe20000410000 */
[-C--:B------:R-:W-:Y:S01]  /*7760*/  FMUL.FTZ R61, R61, R8.reuse ;  /* 0x000000083d3d7220 */ /* 0x080fe20000410000 */
[----:B------:R-:W0:Y:S01]  /*7770*/  SHFL.BFLY PT, R0, R9, 0x1, 0x1f ;  /* 0x0c201f0009007f89 */ /* 0x000e2200000e0000 */
        /* <DEDUP_REMOVED lines=22> */
[----:B------:R-:W-:Y:S01]  /*78e0*/  FMUL.FTZ R101, R101, R8 ;  /* 0x0000000865657220 */ /* 0x000fe20000410000 */
[----:B0-----:R-:W-:Y:S01]  /*78f0*/  FMNMX.FTZ R0, R9, R0, !PT ;  /* 0x0000000009007209 */ /* 0x001fe20007810000 */
[-C--:B------:R-:W-:Y:S01]  /*7900*/  FMUL.FTZ R104, R104, R8.reuse ;  /* 0x0000000868687220 */ /* 0x080fe20000410000 */
[----:B------:R-:W-:Y:S01]  /*7910*/  IADD3 R9, -R203, 0xb, RZ ;  /* 0x0000000bcb097810 */ /* 0x000fe20007ffe1ff */
[-C--:B------:R-:W-:Y:S01]  /*7920*/  FMUL.FTZ R105, R105, R8.reuse ;  /* 0x0000000869697220 */ /* 0x080fe20000410000 */
[-C--:B------:R-:W-:Y:S01]  /*7930*/  FMUL.FTZ R108, R108, R8.reuse ;  /* 0x000000086c6c7220 */ /* 0x080fe20000410000 */
[C---:B------:R-:W-:Y:S01]  /*7940*/  FADD.FTZ R7, -R0.reuse, R7 ;  /* 0x0000000700077221 */ /* 0x040fe20000010100 */
[----:B------:R-:W-:Y:S01]  /*7950*/  FMUL.FTZ R152, R0, UR10 ;  /* 0x0000000a00987c20 */ /* 0x000fe20008410000 */
[----:B------:R-:W-:Y:S01]  /*7960*/  MUFU.EX2 R197, R197 ;  /* 0x000000c500c57308 */ /* 0x000fe20000000800 */
[----:B------:R-:W-:Y:S01]  /*7970*/  FMUL.FTZ R109, R109, R8 ;  /* 0x000000086d6d7220 */ /* 0x000fe20000410000 */
[----:B------:R-:W-:Y:S01]  /*7980*/  FMUL.FTZ R7, R7, UR10 ;  /* 0x0000000a07077c20 */ /* 0x000fe20008410000 */
        /* <DEDUP_REMOVED lines=9> */
[----:B------:R-:W-:Y:S01]  /*7a20*/  FFMA.FTZ R180, R181, UR10, -R152 ;  /* 0x0000000ab5b47c23 */ /* 0x000fe20008010898 */
[----:B------:R-:W-:-:S02]  /*7a30*/  IMAD.U32 R181, RZ, RZ, UR24 ;  /* 0x00000018ffb57e24 */ /* 0x000fc4000f8e00ff */
[--C-:B------:R-:W-:Y:S01]  /*7a40*/  FFMA.FTZ R21, R21, UR10, -R152.reuse ;  /* 0x0000000a15157c23 */ /* 0x100fe20008010898 */
[--C-:B------:R-:W-:Y:S01]  /*7a50*/  FFMA.FTZ R176, R153, UR10, -R152.reuse ;  /* 0x0000000a99b07c23 */ /* 0x100fe20008010898 */
[----:B------:R-:W0:Y:S01]  /*7a60*/  MUFU.EX2 R10, R10 ;  /* 0x0000000a000a7308 */ /* 0x000e220000000800 */
        /* <DEDUP_REMOVED lines=15> */
[----:B------:R-:W2:Y:S01]  /*7b60*/  MUFU.EX2 R14, R14 ;  /* 0x0000000e000e7308 */ /* 0x000ea20000000800 */
[----:B------:R-:W-:-:S02]  /*7b70*/  @!P2 VIADD R153, R181, 0x22840 ;  /* 0x00022840b599a836 */ /* 0x000fc40000000000 */
[----:B0-----:R-:W-:Y:S01]  /*7b80*/  FFMA.FTZ R4, R7, R4, R10 ;  /* 0x0000000407047223 */ /* 0x001fe2000001000a */
[----:B------:R-:W-:Y:S01]  /*7b90*/  FADD.FTZ R5, R13, R152 ;  /* 0x000000980d057221 */ /* 0x000fe20000010000 */
[-C--:B------:R-:W-:Y:S01]  /*7ba0*/  FMUL.FTZ R112, R112, R8.reuse ;  /* 0x0000000870707220 */ /* 0x080fe20000410000 */
[-C--:B------:R-:W-:Y:S01]  /*7bb0*/  FMUL.FTZ R113, R113, R8.reuse ;  /* 0x0000000871717220 */ /* 0x080fe20000410000 */
[----:B------:R-:W-:Y:S01]  /*7bc0*/  @!P2 PRMT R153, RZ, 0x654, R153 ;  /* 0x00000654ff99a816 */ /* 0x000fe20000000099 */
[----:B------:R-:W-:Y:S01]  /*7bd0*/  FADD.FTZ R152, R20, R5 ;  /* 0x0000000514987221 */ /* 0x000fe20000010000 */
[----:B------:R-:W0:Y:S01]  /*7be0*/  MUFU.EX2 R15, R15 ;  /* 0x0000000f000f7308 */ /* 0x000e220000000800 */
[----:B------:R3:W-:Y:S06]  /*7bf0*/  BAR.ARV R9, 0x100 ;  /* 0x000400090000751d */ /* 0x0007ec0000002000 */
[----:B------:R1:W-:Y:S01]  /*7c00*/  @!P2 SYNCS.ARRIVE.TRANS64.RED.A1T0 RZ, [R153+URZ], RZ ;  /* 0x000000ff99ffa9a7 */ /* 0x0003e2000810043f */
[----:B------:R-:W4:Y:S01]  /*7c10*/  MUFU.EX2 R21, R21 ;  /* 0x0000001500157308 */ /* 0x000f220000000800 */
[----:B------:R-:W-:Y:S01]  /*7c20*/  FADD.FTZ R5, R193, R152 ;  /* 0x00000098c1057221 */ /* 0x000fe20000010000 */
[-C--:B------:R-:W-:Y:S01]  /*7c30*/  FMUL.FTZ R116, R116, R8.reuse ;  /* 0x0000000874747220 */ /* 0x080fe20000410000 */
[-C--:B------:R-:W-:Y:S01]  /*7c40*/  FMUL.FTZ R117, R117, R8.reuse ;  /* 0x0000000875757220 */ /* 0x080fe20000410000 */
[-C--:B------:R-:W-:Y:S01]  /*7c50*/  FMUL.FTZ R120, R120, R8.reuse ;  /* 0x0000000878787220 */ /* 0x080fe20000410000 */
[----:B------:R-:W-:Y:S01]  /*7c60*/  FADD.FTZ R152, R192, R5 ;  /* 0x00000005c0987221 */ /* 0x000fe20000010000 */
[-C--:B------:R-:W-:Y:S01]  /*7c70*/  FMUL.FTZ R121, R121, R8.reuse ;  /* 0x0000000879797220 */ /* 0x080fe20000410000 */
[----:B-1----:R-:W-:Y:S01]  /*7c80*/  FADD.FTZ R153, R11, R4 ;  /* 0x000000040b997221 */ /* 0x002fe20000010000 */
[----:B------:R-:W1:Y:S01]  /*7c90*/  MUFU.EX2 R176, R176 ;  /* 0x000000b000b07308 */ /* 0x000e620000000800 */
[----:B------:R-:W-:Y:S01]  /*7ca0*/  FADD.FTZ R5, R195, R152 ;  /* 0x00000098c3057221 */ /* 0x000fe20000010000 */
[-C--:B------:R-:W-:Y:S01]  /*7cb0*/  FMUL.FTZ R124, R124, R8.reuse ;  /* 0x000000087c7c7220 */ /* 0x080fe20000410000 */
[----:B--2---:R-:W-:Y:S01]  /*7cc0*/  FADD.FTZ R4, R14, R153 ;  /* 0x000000990e047221 */ /* 0x004fe20000010000 */
[-C--:B------:R-:W-:Y:S01]  /*7cd0*/  FMUL.FTZ R125, R125, R8.reuse ;  /* 0x000000087d7d7220 */ /* 0x080fe20000410000 */
[----:B------:R-:W-:Y:S01]  /*7ce0*/  FADD.FTZ R152, R194, R5 ;  /* 0x00000005c2987221 */ /* 0x000fe20000010000 */
[-C--:B------:R-:W-:Y:S01]  /*7cf0*/  FMUL.FTZ R128, R128, R8.reuse ;  /* 0x0000000880807220 */ /* 0x080fe20000410000 */
[----:B0-----:R-:W-:Y:S01]  /*7d00*/  FADD.FTZ R4, R15, R4 ;  /* 0x000000040f047221 */ /* 0x001fe20000010000 */
[----:B------:R-:W0:Y:S01]  /*7d10*/  MUFU.EX2 R196, R196 ;  /* 0x000000c400c47308 */ /* 0x000e220000000800 */
[----:B------:R-:W-:Y:S01]  /*7d20*/  FADD.FTZ R5, R197, R152 ;  /* 0x00000098c5057221 */ /* 0x000fe20000010000 */
[-C--:B------:R-:W-:Y:S01]  /*7d30*/  FMUL.FTZ R129, R129, R8.reuse ;  /* 0x0000000881817220 */ /* 0x080fe20000410000 */
[----:B----4-:R-:W-:Y:S01]  /*7d40*/  FADD.FTZ R153, R21, R4 ;  /* 0x0000000415997221 */ /* 0x010fe20000010000 */
        /* <DEDUP_REMOVED lines=100> */
[C---:B-1----:R-:W-:Y:S01]  /*8390*/  FADD.FTZ R5, R167.reuse, R152 ;  /* 0x00000098a7057221 */ /* 0x042fe20000010000 */
        /* <DEDUP_REMOVED lines=9> */
[----:B--2---:R-:W-:Y:S01]  /*8430*/  FADD.FTZ R152, R168, R5 ;  /* 0x00000005a8987221 */ /* 0x004fe20000010000 */
[----:B------:R-:W-:Y:S02]  /*8440*/  F2FP.BF16.F32.PACK_AB R159, R201, R196 ;  /* 0x000000c4c99f723e */ /* 0x000fe400000010ff */
[----:B------:R-:W-:Y:S02]  /*8450*/  F2FP.BF16.F32.PACK_AB R161, R161, R198 ;  /* 0x000000c6a1a1723e */ /* 0x000fe400000010ff */
[----:B------:R-:W-:-:S02]  /*8460*/  F2FP.BF16.F32.PACK_AB R163, R202, R163 ;  /* 0x000000a3caa3723e */ /* 0x000fc400000010ff */
[----:B------:R-:W2:Y:S01]  /*8470*/  MUFU.EX2 R179, R179 ;  /* 0x000000b300b37308 */ /* 0x000ea20000000800 */
[C---:B-1----:R-:W-:Y:S01]  /*8480*/  FADD.FTZ R4, R178.reuse, R153 ;  /* 0x00000099b2047221 */ /* 0x042fe20000010000 */
[----:B------:R-:W-:-:S06]  /*8490*/  F2FP.BF16.F32.PACK_AB R165, R178, R175 ;  /* 0x000000afb2a5723e */ /* 0x000fcc00000010ff */
[----:B------:R-:W1:Y:S01]  /*84a0*/  MUFU.EX2 R170, R170 ;  /* 0x000000aa00aa7308 */ /* 0x000e620000000800 */
[C---:B0-----:R-:W-:Y:S01]  /*84b0*/  FADD.FTZ R5, R169.reuse, R152 ;  /* 0x00000098a9057221 */ /* 0x041fe20000010000 */
[----:B------:R-:W-:Y:S02]  /*84c0*/  F2FP.BF16.F32.PACK_AB R168, R169, R168 ;  /* 0x000000a8a9a8723e */ /* 0x000fe400000010ff */
[----:B------:R-:W-:-:S04]  /*84d0*/  F2FP.BF16.F32.PACK_AB R152, R190, R191 ;  /* 0x000000bfbe98723e */ /* 0x000fc800000010ff */
[----:B------:R-:W0:Y:S01]  /*84e0*/  MUFU.EX2 R180, R180 ;  /* 0x000000b400b47308 */ /* 0x000e220000000800 */
[----:B--2---:R-:W-:-:S07]  /*84f0*/  FADD.FTZ R153, R179, R4 ;  /* 0x00000004b3997221 */ /* 0x004fce0000010000 */
[----:B------:R-:W2:Y:S01]  /*8500*/  MUFU.EX2 R171, R171 ;  /* 0x000000ab00ab7308 */ /* 0x000ea20000000800 */
[----:B-1----:R-:W-:-:S07]  /*8510*/  FADD.FTZ R154, R170, R5 ;  /* 0x00000005aa9a7221 */ /* 0x002fce0000010000 */
[----:B------:R-:W1:Y:S01]  /*8520*/  MUFU.EX2 R182, R182 ;  /* 0x000000b600b67308 */ /* 0x000e620000000800 */
[C---:B0-----:R-:W-:Y:S01]  /*8530*/  FADD.FTZ R153, R180.reuse, R153 ;  /* 0x00000099b4997221 */ /* 0x041fe20000010000 */
[----:B------:R-:W-:-:S06]  /*8540*/  F2FP.BF16.F32.PACK_AB R167, R180, R179 ;  /* 0x000000b3b4a7723e */ /* 0x000fcc00000010ff */
[----:B------:R-:W0:Y:S01]  /*8550*/  MUFU.EX2 R172, R172 ;  /* 0x000000ac00ac7308 */ /* 0x000e220000000800 */
[----:B--2---:R-:W-:Y:S01]  /*8560*/  FADD.FTZ R5, R171, R154 ;  /* 0x0000009aab057221 */ /* 0x004fe20000010000 */
[----:B------:R-:W-:Y:S02]  /*8570*/  F2FP.BF16.F32.PACK_AB R154, R13, R12 ;  /* 0x0000000c0d9a723e */ /* 0x000fe400000010ff */
[----:B------:R-:W-:-:S04]  /*8580*/  F2FP.BF16.F32.PACK_AB R170, R171, R170 ;  /* 0x000000aaabaa723e */ /* 0x000fc800000010ff */
[----:B------:R-:W2:Y:S01]  /*8590*/  MUFU.EX2 R183, R183 ;  /* 0x000000b700b77308 */ /* 0x000ea20000000800 */
[----:B-1----:R-:W-:-:S07]  /*85a0*/  FADD.FTZ R4, R182, R153 ;  /* 0x00000099b6047221 */ /* 0x002fce0000010000 */
[----:B------:R-:W1:Y:S01]  /*85b0*/  MUFU.EX2 R173, R173 ;  /* 0x000000ad00ad7308 */ /* 0x000e620000000800 */
[----:B0-----:R-:W-:-:S07]  /*85c0*/  FADD.FTZ R8, R172, R5 ;  /* 0x00000005ac087221 */ /* 0x001fce0000010000 */
[----:B------:R-:W0:Y:S01]  /*85d0*/  MUFU.EX2 R184, R184 ;  /* 0x000000b800b87308 */ /* 0x000e220000000800 */
[C---:B--2---:R-:W-:Y:S01]  /*85e0*/  FADD.FTZ R153, R183.reuse, R4 ;  /* 0x00000004b7997221 */ /* 0x044fe20000010000 */
[----:B------:R-:W-:-:S06]  /*85f0*/  F2FP.BF16.F32.PACK_AB R169, R183, R182 ;  /* 0x000000b6b7a9723e */ /* 0x000fcc00000010ff */
[----:B------:R-:W2:Y:S01]  /*8600*/  MUFU.EX2 R185, R185 ;  /* 0x000000b900b97308 */ /* 0x000ea20000000800 */
[C---:B-1----:R-:W-:Y:S01]  /*8610*/  FADD.FTZ R5, R173.reuse, R8 ;  /* 0x00000008ad057221 */ /* 0x042fe20000010000 */
[----:B------:R-:W-:-:S06]  /*8620*/  F2FP.BF16.F32.PACK_AB R172, R173, R172 ;  /* 0x000000acadac723e */ /* 0x000fcc00000010ff */
[----:B------:R-:W1:Y:S01]  /*8630*/  MUFU.EX2 R186, R186 ;  /* 0x000000ba00ba7308 */ /* 0x000e620000000800 */
[----:B0-----:R-:W-:Y:S01]  /*8640*/  FADD.FTZ R4, R184, R153 ;  /* 0x00000099b8047221 */ /* 0x001fe20000010000 */
[----:B------:R-:W-:-:S06]  /*8650*/  F2FP.BF16.F32.PACK_AB R153, R11, R10 ;  /* 0x0000000a0b99723e */ /* 0x000fcc00000010ff */
[----:B------:R-:W0:Y:S01]  /*8660*/  MUFU.EX2 R13, R187 ;  /* 0x000000bb000d7308 */ /* 0x000e220000000800 */
[C---:B--2---:R-:W-:Y:S01]  /*8670*/  FADD.FTZ R157, R185.reuse, R4 ;  /* 0x00000004b99d7221 */ /* 0x044fe20000010000 */
[----:B------:R-:W-:-:S06]  /*8680*/  F2FP.BF16.F32.PACK_AB R171, R185, R184 ;  /* 0x000000b8b9ab723e */ /* 0x000fcc00000010ff */
[----:B------:R-:W2:Y:S01]  /*8690*/  MUFU.EX2 R174, R174 ;  /* 0x000000ae00ae7308 */ /* 0x000ea20000000800 */
[----:B-1----:R-:W-:Y:S01]  /*86a0*/  FADD.FTZ R4, R186, R157 ;  /* 0x0000009dba047221 */ /* 0x002fe20000010000 */
[----:B------:R-:W-:-:S06]  /*86b0*/  F2FP.BF16.F32.PACK_AB R157, R176, R21 ;  /* 0x00000015b09d723e */ /* 0x000fcc00000010ff */
[----:B------:R-:W1:Y:S01]  /*86c0*/  MUFU.EX2 R8, R188 ;  /* 0x000000bc00087308 */ /* 0x000e620000000800 */
[C---:B0-----:R-:W-:Y:S01]  /*86d0*/  FADD.FTZ R7, R13.reuse, R4 ;  /* 0x000000040d077221 */ /* 0x041fe20000010000 */
[----:B------:R-:W-:-:S06]  /*86e0*/  F2FP.BF16.F32.PACK_AB R173, R13, R186 ;  /* 0x000000ba0dad723e */ /* 0x000fcc00000010ff */
[----:B------:R-:W0:Y:S01]  /*86f0*/  MUFU.EX2 R177, R177 ;  /* 0x000000b100b17308 */ /* 0x000e220000000800 */
[----:B--2---:R-:W-:-:S07]  /*8700*/  FADD.FTZ R12, R174, R5 ;  /* 0x00000005ae0c7221 */ /* 0x004fce0000010000 */
[----:B------:R-:W2:Y:S01]  /*8710*/  MUFU.EX2 R189, R189 ;  /* 0x000000bd00bd7308 */ /* 0x000ea20000000800 */
[----:B-1----:R-:W-:Y:S01]  /*8720*/  FADD.FTZ R4, R8, R7 ;  /* 0x0000000708047221 */ /* 0x002fe20000010000 */
[C---:B0-----:R-:W-:Y:S01]  /*8730*/  FADD.FTZ R5, R177.reuse, R12 ;  /* 0x0000000cb1057221 */ /* 0x041fe20000010000 */
[----:B------:R-:W-:Y:S02]  /*8740*/  F2FP.BF16.F32.PACK_AB R174, R177, R174 ;  /* 0x000000aeb1ae723e */ /* 0x000fe400000010ff */
[C---:B--2---:R-:W-:Y:S01]  /*8750*/  FADD.FTZ R4, R189.reuse, R4 ;  /* 0x00000004bd047221 */ /* 0x044fe20000010000 */
[----:B------:R-:W-:Y:S01]  /*8760*/  F2FP.BF16.F32.PACK_AB R175, R189, R8 ;  /* 0x00000008bdaf723e */ /* 0x000fe200000010ff */
[----:B---3--:R-:W-:Y:S06]  /*8770*/  @!P0 BRA `(.L_x_4176) ;  /* 0x0000000000048947 */ /* 0x008fec0003800000 */
[----:B------:R-:W-:Y:S01]  /*8780*/  BPT.TRAP 0x1 ;  /* 0x000000040000795c */ /* 0x000fe20000300000 */
.L_x_4176:
[----:B------:R0:W1:Y:S01]  /*8790*/  SYNCS.PHASECHK.TRANS64.TRYWAIT P1, [UR24+0x22850], R6 ;  /* 0x02285006ff0075a7 */ /* 0x0000620008020158 */
[----:B------:R-:W-:Y:S05]  /*87a0*/  @!P0 BRA `(.L_x_4177) ;  /* 0x0000000000048947 */ /* 0x000fea0003800000 */
[----:B------:R-:W-:Y:S01]  /*87b0*/  BPT.TRAP 0x1 ;  /* 0x000000040000795c */ /* 0x000fe20000300000 */
.L_x_4177:
[----:B-1----:R-:W-:Y:S05]  /*87c0*/  @P1 BRA `(.L_x_4178) ;  /* 0x0000000000081947 */ /* 0x002fea0003800000 */
[----:B------:R-:W1:Y:S02]  /*87d0*/  SYNCS.PHASECHK.TRANS64.TRYWAIT P1, [UR24+0x22850], R6 ;  /* 0x02285006ff0075a7 */ /* 0x000e640008020158 */
[----:B-1----:R-:W-:Y:S05]  /*87e0*/  @!P1 BRA `(.L_x_4179) ;  /* 0x0000008000189947 */ /* 0x002fea0003800000 */
.L_x_4178:
[----:B------:R-:W2:Y:S01]  /*87f0*/  S2R R7, SR_TID.X ;  /* 0x0000000000077919 */ /* 0x000ea20000002100 */
[----:B------:R-:W-:Y:S01]  /*8800*/  UIMAD UR11, UR36, 0xc00, UR21 ;  /* 0x00000c00240b78a4 */ /* 0x000fe2000f8e0215 */
[----:B------:R-:W-:Y:S01]  /*8810*/  ISETP.LT.AND P1, PT, RZ, UR23, PT ;  /* 0x00000017ff007c0c */ /* 0x000fe2000bf21270 */
[----:B------:R-:W-:Y:S01]  /*8820*/  UMOV UR7, 0x40000040 ;  /* 0x4000004000077882 */ /* 0x000fe20000000000 */
[----:B-1----:R-:W-:Y:S01]  /*8830*/  @!P2 VIADD R181, R181, 0x22860 ;  /* 0x00022860b5b5a836 */ /* 0x002fe20000000000 */
[----:B------:R-:W-:Y:S01]  /*8840*/  UIADD3 UR23, UR23, -0x1, URZ ;  /* 0xffffffff17177890 */ /* 0x000fe2000fffe03f */
[----:B------:R-:W-:Y:S02]  /*8850*/  IMAD.MOV.U32 R8, RZ, RZ, R3 ;  /* 0x000000ffff087224 */ /* 0x000fe400078e0003 */
[----:B------:R-:W-:Y:S01]  /*8860*/  UMOV UR6, UR11 ;  /* 0x0000000b00067c82 */ /* 0x000fe20008000000 */
[----:B------:R-:W-:Y:S02]  /*8870*/  @!P2 PRMT R181, RZ, 0x654, R181 ;  /* 0x00000654ffb5a816 */ /* 0x000fe400000000b5 */
        /* <DEDUP_REMOVED lines=39> */
.L_x_4171:
[----:B------:R-:W2:Y:S01]  /*8af0*/  SHFL.BFLY PT, R11, R4, 0x2, 0x1f ;  /* 0x0c401f00040b7f89 */ /* 0x000ea200000e0000 */
[----:B------:R-:W-:Y:S01]  /*8b00*/  UIADD3 UR36, UR36, 0x1, URZ ;  /* 0x0000000124247890 */ /* 0x000fe2000fffe03f */
[----:B------:R-:W-:Y:S01]  /*8b10*/  IMAD.U32 R14, RZ, RZ, UR10 ;  /* 0x0000000aff0e7e24 */ /* 0x000fe2000f8e00ff */
[----:B------:R3:W-:Y:S06]  /*8b20*/  BAR.ARV R9, 0x100 ;  /* 0x000400090000751d */ /* 0x0007ec0000002000 */
[----:B------:R-:W-:Y:S02]  /*8b30*/  UISETP.NE.AND UP0, UPT, UR36, 0x2, UPT ;  /* 0x000000022400788c */ /* 0x000fe4000bf05270 */
[----:B------:R-:W-:Y:S06]  /*8b40*/  BAR.ARV 0x8, 0x180 ;  /* 0x0206000000007b1d */ /* 0x000fec0000002000 */
[----:B------:R-:W-:Y:S01]  /*8b50*/  USEL UR4, URZ, 0x1, UP0 ;  /* 0x000000013f047887 */ /* 0x000fe20008000000 */
[----:B------:R-:W-:Y:S01]  /*8b60*/  PLOP3.LUT P0, PT, PT, PT, PT, 0x8, 0x0 ;  /* 0x000000000000781c */ /* 0x000fe20003f0e170 */
[----:B01----:R-:W0:Y:S01]  /*8b70*/  SHFL.BFLY PT, R6, R5, 0x2, 0x1f ;  /* 0x0c401f0005067f89 */ /* 0x003e2200000e0000 */
[----:B------:R-:W-:-:S02]  /*8b80*/  UIADD3 UR38, UR38, 0x1, URZ ;  /* 0x0000000126267890 */ /* 0x000fc4000fffe03f */
[----:B------:R-:W-:Y:S01]  /*8b90*/  USEL UR36, UR36, URZ, UP0 ;  /* 0x0000003f24247287 */ /* 0x000fe20008000000 */
[----:B--2---:R-:W-:Y:S01]  /*8ba0*/  FADD.FTZ R11, R11, R4 ;  /* 0x000000040b0b7221 */ /* 0x004fe20000010000 */
[----:B------:R-:W-:Y:S01]  /*8bb0*/  IMAD.MOV.U32 R4, RZ, RZ, RZ ;  /* 0x000000ffff047224 */ /* 0x000fe200078e00ff */
[----:B------:R-:W-:-:S03]  /*8bc0*/  ULOP3.LUT UR37, UR37, UR4, URZ, 0x3c, !UPT ;  /* 0x0000000425257292 */ /* 0x000fc6000f8e3c3f */
[----:B------:R-:W1:Y:S01]  /*8bd0*/  SHFL.BFLY PT, R8, R11, 0x1, 0x1f ;  /* 0x0c201f000b087f89 */ /* 0x000e6200000e0000 */
[----:B0-----:R-:W-:Y:S01]  /*8be0*/  FADD.FTZ R6, R6, R5 ;  /* 0x0000000506067221 */ /* 0x001fe20000010000 */
[----:B------:R-:W-:-:S04]  /*8bf0*/  IMAD.MOV.U32 R5, RZ, RZ, -0x800000 ;  /* 0xff800000ff057424 */ /* 0x000fc800078e00ff */
[----:B------:R-:W0:Y:S01]  /*8c00*/  SHFL.BFLY PT, R7, R6, 0x1, 0x1f ;  /* 0x0c201f0006077f89 */ /* 0x000e2200000e0000 */
[----:B-1----:R-:W-:Y:S01]  /*8c10*/  FADD.FTZ R10, R11, R8 ;  /* 0x000000080b0a7221 */ /* 0x002fe20000010000 */
[----:B------:R-:W-:-:S04]  /*8c20*/  IMAD.U32 R8, RZ, RZ, UR10 ;  /* 0x0000000aff087e24 */ /* 0x000fc8000f8e00ff */
[----:B------:R-:W-:-:S13]  /*8c30*/  FSETP.NE.FTZ.AND P2, PT, R10, RZ, PT ;  /* 0x000000ff0a00720b */ /* 0x000fda0003f55000 */
[----:B------:R-:W1:Y:S01]  /*8c40*/  @P2 MUFU.RCP R4, R10 ;  /* 0x0000000a00042308 */ /* 0x000e620000001000 */
[----:B------:R-:W-:Y:S01]  /*8c50*/  @P2 FMUL.FTZ R14, R14, 0.69314718246459960938 ;  /* 0x3f3172180e0e2820 */ /* 0x000fe20000410000 */
[----:B0-----:R-:W-:Y:S01]  /*8c60*/  FADD.FTZ R12, R6, R7 ;  /* 0x00000007060c7221 */ /* 0x001fe20000010000 */
[----:B------:R-:W-:Y:S02]  /*8c70*/  IMAD.MOV.U32 R7, RZ, RZ, RZ ;  /* 0x000000ffff077224 */ /* 0x000fe400078e00ff */
[----:B------:R-:W-:Y:S02]  /*8c80*/  IMAD.MOV.U32 R6, RZ, RZ, -0x800000 ;  /* 0xff800000ff067424 */ /* 0x000fe400078e00ff */
[----:B------:R-:W-:Y:S01]  /*8c90*/  FSETP.NE.FTZ.AND P1, PT, R12, RZ, PT ;  /* 0x000000ff0c00720b */ /* 0x000fe20003f35000 */
[----:B------:R-:W0:Y:S01]  /*8ca0*/  @P2 MUFU.LG2 R10, R10 ;  /* 0x0000000a000a2308 */ /* 0x000e220000000c00 */
[-C--:B-1----:R-:W-:Y:S01]  /*8cb0*/  FMUL.FTZ R26, R26, R4.reuse ;  /* 0x000000041a1a7220 */ /* 0x082fe20000410000 */
[-C--:B------:R-:W-:Y:S01]  /*8cc0*/  FMUL.FTZ R34, R34, R4.reuse ;  /* 0x0000000422227220 */ /* 0x080fe20000410000 */
[----:B------:R-:W-:-:S09]  /*8cd0*/  FMUL.FTZ R35, R35, R4 ;  /* 0x0000000423237220 */ /* 0x000fd20000410000 */
[----:B---3--:R-:W1:Y:S01]  /*8ce0*/  @P1 MUFU.LG2 R9, R12 ;  /* 0x0000000c00091308 */ /* 0x008e620000000c00 */
[----:B------:R-:W-:Y:S01]  /*8cf0*/  @P1 FMUL.FTZ R8, R8, 0.69314718246459960938 ;  /* 0x3f31721808081820 */ /* 0x000fe20000410000 */
[-C--:B------:R-:W-:Y:S01]  /*8d00*/  FMUL.FTZ R38, R38, R4.reuse ;  /* 0x0000000426267220 */ /* 0x080fe20000410000 */
[-C--:B------:R-:W-:Y:S01]  /*8d10*/  FMUL.FTZ R39, R39, R4.reuse ;  /* 0x0000000427277220 */ /* 0x080fe20000410000 */
[-C--:B------:R-:W-:Y:S01]  /*8d20*/  FMUL.FTZ R42, R42, R4.reuse ;  /* 0x000000042a2a7220 */ /* 0x080fe20000410000 */
[----:B0-----:R-:W-:Y:S01]  /*8d30*/  @P2 FMUL.FTZ R11, R10, 0.69314718246459960938 ;  /* 0x3f3172180a0b2820 */ /* 0x001fe20000410000 */
        /* <DEDUP_REMOVED lines=126> */
.L_x_4150:
        /* <DEDUP_REMOVED lines=10> */
[----:B------:R-:W-:Y:S01]  /*95c0*/  IMAD R3, R200, 0x40, R2 ;  /* 0x00000040c8037824 */ /* 0x000fe200078e0202 */
[----:B------:R-:W-:Y:S01]  /*95d0*/  F2FP.BF16.F32.PACK_AB R24, R25, R24 ;  /* 0x000000181918723e */ /* 0x000fe200000010ff */
[----:B------:R-:W-:Y:S01]  /*95e0*/  USHF.R.S32.HI UR10, URZ, 0x1f, UR39 ;  /* 0x0000001f3f0a7899 */ /* 0x000fe20008011427 */
[----:B------:R-:W-:Y:S01]  /*95f0*/  F2FP.BF16.F32.PACK_AB R25, R48, R26 ;  /* 0x0000001a3019723e */ /* 0x000fe200000010ff */
[----:B------:R-:W-:Y:S01]  /*9600*/  BAR.SYNC.DEFER_BLOCKING 0x1, 0x100 ;  /* 0x0044000000007b1d */ /* 0x000fe20000010000 */
[----:B------:R-:W-:Y:S01]  /*9610*/  F2FP.BF16.F32.PACK_AB R26, R29, R28 ;  /* 0x0000001c1d1a723e */ /* 0x000fe200000010ff */
[----:B------:R-:W-:Y:S01]  /*9620*/  USHF.R.S32.HI UR12, URZ, 0x1f, UR42 ;  /* 0x0000001f3f0c7899 */ /* 0x000fe2000801142a */
[----:B------:R-:W-:Y:S02]  /*9630*/  F2FP.BF16.F32.PACK_AB R27, R44, R27 ;  /* 0x0000001b2c1b723e */ /* 0x000fe400000010ff */
[----:B------:R-:W-:-:S03]  /*9640*/  F2FP.BF16.F32.PACK_AB R32, R33, R32 ;  /* 0x000000202120723e */ /* 0x000fc600000010ff */
[----:B------:R-:W1:Y:S01]  /*9650*/  LDC R48, c[0x0][0xbe8] ;  /* 0x0002fa00ff307b82 */ /* 0x000e620000000800 */
[----:B------:R-:W-:Y:S01]  /*9660*/  F2FP.BF16.F32.PACK_AB R33, R35, R34 ;  /* 0x000000222321723e */ /* 0x000fe200000010ff */
[----:B------:R-:W-:Y:S01]  /*9670*/  ULDC.64 UR8, c[0x0][0xb90] ;  /* 0x0002e40000087ab9 */ /* 0x000fe20000000a00 */
[----:B------:R-:W-:Y:S01]  /*9680*/  F2FP.BF16.F32.PACK_AB R35, R39, R38 ;  /* 0x000000262723723e */ /* 0x000fe200000010ff */
[----:B------:R-:W-:Y:S01]  /*9690*/  VIADD R39, R16, UR44 ;  /* 0x0000002c10277c36 */ /* 0x000fe20008000000 */
[----:B------:R-:W-:Y:S01]  /*96a0*/  UIMAD UR5, UR10, UR8, URZ ;  /* 0x000000080a0572a4 */ /* 0x000fe2000f8e023f */
[----:B------:R-:W-:Y:S01]  /*96b0*/  F2FP.BF16.F32.PACK_AB R40, R41, R40 ;  /* 0x000000282928723e */ /* 0x000fe200000010ff */
[----:B------:R-:W-:Y:S01]  /*96c0*/  UIMAD.WIDE.U32 UR6, UR39, UR8, URZ ;  /* 0x00000008270672a5 */ /* 0x000fe2000f8e003f */
[----:B------:R-:W-:Y:S01]  /*96d0*/  F2FP.BF16.F32.PACK_AB R34, R37, R36 ;  /* 0x000000242522723e */ /* 0x000fe200000010ff */
[----:B------:R-:W-:Y:S01]  /*96e0*/  UIMAD UR5, UR39, UR9, UR5 ;  /* 0x00000009270572a4 */ /* 0x000fe2000f8e0205 */
[----:B------:R-:W-:Y:S01]  /*96f0*/  F2FP.BF16.F32.PACK_AB R41, R43, R42 ;  /* 0x0000002a2b29723e */ /* 0x000fe200000010ff */
[----:B------:R-:W-:Y:S01]  /*9700*/  IMAD.MOV.U32 R36, RZ, RZ, R39 ;  /* 0x000000ffff247224 */ /* 0x000fe200078e0027 */
[----:B------:R-:W-:Y:S01]  /*9710*/  F2FP.BF16.F32.PACK_AB R42, R45, R182 ;  /* 0x000000b62d2a723e */ /* 0x000fe200000010ff */
[----:B------:R-:W-:Y:S01]  /*9720*/  ULDC.64 UR8, c[0x0][0xb98] ;  /* 0x0002e60000087ab9 */ /* 0x000fe20000000a00 */
[----:B------:R-:W-:Y:S01]  /*9730*/  F2FP.BF16.F32.PACK_AB R43, R47, R46 ;  /* 0x0000002e2f2b723e */ /* 0x000fe200000010ff */
[----:B------:R-:W-:-:S02]  /*9740*/  UIADD3 UR7, UR7, UR5, URZ ;  /* 0x0000000507077290 */ /* 0x000fc4000fffe03f */
[----:B------:R-:W-:Y:S02]  /*9750*/  UIMAD UR5, UR12, UR8, URZ ;  /* 0x000000080c0572a4 */ /* 0x000fe4000f8e023f */
[----:B------:R-:W-:Y:S01]  /*9760*/  UIMAD.WIDE.U32 UR6, UR42, UR8, UR6 ;  /* 0x000000082a0672a5 */ /* 0x000fe2000f8e0006 */
[----:B------:R-:W-:Y:S02]  /*9770*/  MOV R172, R203 ;  /* 0x000000cb00ac7202 */ /* 0x000fe40000000f00 */
[----:B0-----:R-:W-:Y:S01]  /*9780*/  MOV R173, R0 ;  /* 0x0000000000ad7202 */ /* 0x001fe20000000f00 */
[----:B------:R-:W-:-:S03]  /*9790*/  UIMAD UR5, UR42, UR9, UR5 ;  /* 0x000000092a0572a4 */ /* 0x000fc6000f8e0205 */
[----:B------:R-:W-:Y:S01]  /*97a0*/  ULDC.64 UR8, c[0x0][0xae8] ;  /* 0x0002ba0000087ab9 */ /* 0x000fe20000000a00 */
[----:B------:R-:W-:-:S04]  /*97b0*/  IMAD.WIDE R20, R207, 0x2, R172 ;  /* 0x00000002cf147825 */ /* 0x000fc800078e02ac */
[----:B------:R-:W-:Y:S01]  /*97c0*/  IMAD.WIDE R172, R3, 0x2, R172 ;  /* 0x0000000203ac7825 */ /* 0x000fe200078e02ac */
[C---:B------:R-:W-:Y:S02]  /*97d0*/  IADD3 R9, P3, R20.reuse, 0xc060, RZ ;  /* 0x0000c06014097810 */ /* 0x040fe40007f7e0ff */
[C---:B------:R-:W-:Y:S02]  /*97e0*/  IADD3 R115, P0, R20.reuse, 0x8060, RZ ;  /* 0x0000806014737810 */ /* 0x040fe40007f1e0ff */
[----:B------:R-:W-:Y:S02]  /*97f0*/  LOP3.LUT R8, R9, 0x380, RZ, 0xc0, !PT ;  /* 0x0000038009087812 */ /* 0x000fe400078ec0ff */
[----:B------:R-:W-:Y:S01]  /*9800*/  IADD3 R111, P2, R20, 0x8040, RZ ;  /* 0x00008040146f7810 */ /* 0x000fe20007f5e0ff */
[--C-:B------:R-:W-:Y:S01]  /*9810*/  IMAD.X R153, RZ, RZ, R21.reuse, P0 ;  /* 0x000000ffff997224 */ /* 0x100fe200000e0615 */
[----:B------:R-:W-:Y:S02]  /*9820*/  SHF.R.U64 R8, R8, 0x3, RZ ;  /* 0x0000000308087819 */ /* 0x000fe400000012ff */
[----:B------:R-:W-:Y:S01]  /*9830*/  LOP3.LUT R0, R115, 0x380, RZ, 0xc0, !PT ;  /* 0x0000038073007812 */ /* 0x000fe200078ec0ff */
[----:B------:R-:W-:Y:S01]  /*9840*/  IMAD.X R157, RZ, RZ, R21, P2 ;  /* 0x000000ffff9d7224 */ /* 0x000fe200010e0615 */
[----:B------:R-:W-:-:S02]  /*9850*/  LOP3.LUT R147, R20, 0x380, RZ, 0xc0, !PT ;  /* 0x0000038014937812 */ /* 0x000fc400078ec0ff */
[----:B------:R-:W-:Y:S01]  /*9860*/  LOP3.LUT R8, R8, R9, RZ, 0x3c, !PT ;  /* 0x0000000908087212 */ /* 0x000fe200078e3cff */
[--C-:B------:R-:W-:Y:S01]  /*9870*/  IMAD.X R9, RZ, RZ, R21.reuse, P3 ;  /* 0x000000ffff097224 */ /* 0x100fe200018e0615 */
[----:B------:R-:W-:Y:S02]  /*9880*/  IADD3 R12, P2, R20, 0x4000, RZ ;  /* 0x00004000140c7810 */ /* 0x000fe40007f5e0ff */
[----:B------:R-:W-:Y:S02]  /*9890*/  SHF.R.U64 R0, R0, 0x3, RZ ;  /* 0x0000000300007819 */ /* 0x000fe400000012ff */
[C---:B------:R-:W-:Y:S01]  /*98a0*/  IADD3 R127, P4, R20.reuse, 0xc040, RZ ;  /* 0x0000c040147f7810 */ /* 0x040fe20007f9e0ff */
[--C-:B------:R-:W-:Y:S01]  /*98b0*/  IMAD.X R13, RZ, RZ, R21.reuse, P2 ;  /* 0x000000ffff0d7224 */ /* 0x100fe200010e0615 */
        /* <DEDUP_REMOVED lines=11> */
[----:B------:R-:W-:-:S02]  /*9970*/  IADD3 R115, P2, R172, 0x7000, RZ ;  /* 0x00007000ac737810 */ /* 0x000fc40007f5e0ff */
        /* <DEDUP_REMOVED lines=10> */
[----:B------:R-:W-:Y:S01]  /*9a20*/  LOP3.LUT R146, R147, R20, RZ, 0x3c, !PT ;  /* 0x0000001493927212 */ /* 0x000fe200078e3cff */
[--C-:B------:R-:W-:Y:S01]  /*9a30*/  IMAD.X R169, RZ, RZ, R21.reuse, P1 ;  /* 0x000000ffffa97224 */ /* 0x100fe200008e0615 */
[----:B------:R-:W-:Y:S01]  /*9a40*/  LOP3.LUT R20, R119, 0x380, RZ, 0xc0, !PT ;  /* 0x0000038077147812 */ /* 0x000fe200078ec0ff */
[--C-:B------:R-:W-:Y:S01]  /*9a50*/  IMAD.X R171, RZ, RZ, R21.reuse, P3 ;  /* 0x000000ffffab7224 */ /* 0x100fe200018e0615 */
[----:B------:R-:W-:Y:S01]  /*9a60*/  LOP3.LUT R114, R115, 0x380, RZ, 0xc0, !PT ;  /* 0x0000038073727812 */ /* 0x000fe200078ec0ff */
[----:B------:R-:W-:Y:S01]  /*9a70*/  IMAD.MOV.U32 R147, RZ, RZ, R21 ;  /* 0x000000ffff937224 */ /* 0x000fe200078e0015 */
[----:B------:R-:W-:-:S02]  /*9a80*/  SHF.R.U64 R20, R20, 0x3, RZ ;  /* 0x0000000314147819 */ /* 0x000fc400000012ff */
[----:B------:R-:W-:Y:S02]  /*9a90*/  LOP3.LUT R21, R102, 0x380, RZ, 0xc0, !PT ;  /* 0x0000038066157812 */ /* 0x000fe400078ec0ff */
[----:B------:R-:W-:Y:S02]  /*9aa0*/  SHF.R.U64 R114, R114, 0x3, RZ ;  /* 0x0000000372727819 */ /* 0x000fe400000012ff */
[----:B------:R-:W-:Y:S02]  /*9ab0*/  LOP3.LUT R150, R20, R119, RZ, 0x3c, !PT ;  /* 0x0000007714967212 */ /* 0x000fe400078e3cff */
[----:B------:R-:W-:Y:S02]  /*9ac0*/  LOP3.LUT R20, R107, 0x380, RZ, 0xc0, !PT ;  /* 0x000003806b147812 */ /* 0x000fe400078ec0ff */
[----:B------:R-:W-:Y:S02]  /*9ad0*/  SHF.R.U64 R21, R21, 0x3, RZ ;  /* 0x0000000315157819 */ /* 0x000fe400000012ff */
[----:B------:R-:W-:Y:S01]  /*9ae0*/  LOP3.LUT R114, R114, R115, RZ, 0x3c, !PT ;  /* 0x0000007372727212 */ /* 0x000fe200078e3cff */
[----:B------:R-:W-:Y:S01]  /*9af0*/  IMAD.X R115, RZ, RZ, R173, P2 ;  /* 0x000000ffff737224 */ /* 0x000fe200010e06ad */
[----:B------:R-:W-:-:S02]  /*9b00*/  IADD3 R143, P2, R172, 0xe000, RZ ;  /* 0x0000e000ac8f7810 */ /* 0x000fc40007f5e0ff */
[----:B------:R-:W-:Y:S02]  /*9b10*/  SHF.R.U64 R20, R20, 0x3, RZ ;  /* 0x0000000314147819 */ /* 0x000fe400000012ff */
[----:B------:R-:W-:Y:S02]  /*9b20*/  LOP3.LUT R158, R21, R102, RZ, 0x3c, !PT ;  /* 0x00000066159e7212 */ /* 0x000fe400078e3cff */
[----:B------:R-:W-:Y:S02]  /*9b30*/  LOP3.LUT R21, R98, 0x380, RZ, 0xc0, !PT ;  /* 0x0000038062157812 */ /* 0x000fe400078ec0ff */
[----:B------:R-:W-:Y:S02]  /*9b40*/  LOP3.LUT R142, R143, 0x380, RZ, 0xc0, !PT ;  /* 0x000003808f8e7812 */ /* 0x000fe400078ec0ff */
[----:B------:R-:W-:Y:S02]  /*9b50*/  LOP3.LUT R160, R20, R107, RZ, 0x3c, !PT ;  /* 0x0000006b14a07212 */ /* 0x000fe400078e3cff */
[----:B------:R-:W-:-:S02]  /*9b60*/  LOP3.LUT R20, R103, 0x380, RZ, 0xc0, !PT ;  /* 0x0000038067147812 */ /* 0x000fc400078ec0ff */
[----:B------:R-:W-:Y:S02]  /*9b70*/  SHF.R.U64 R21, R21, 0x3, RZ ;  /* 0x0000000315157819 */ /* 0x000fe400000012ff */
[----:B------:R-:W-:Y:S02]  /*9b80*/  SHF.R.U64 R142, R142, 0x3, RZ ;  /* 0x000000038e8e7819 */ /* 0x000fe400000012ff */
[----:B------:R-:W-:Y:S02]  /*9b90*/  SHF.R.U64 R20, R20, 0x3, RZ ;  /* 0x0000000314147819 */ /* 0x000fe400000012ff */
[----:B------:R-:W-:Y:S02]  /*9ba0*/  LOP3.LUT R162, R21, R98, RZ, 0x3c, !PT ;  /* 0x0000006215a27212 */ /* 0x000fe400078e3cff */
[----:B------:R-:W-:Y:S02]  /*9bb0*/  IADD3 R21, P3, R172, 0x1000, RZ ;  /* 0x00001000ac157810 */ /* 0x000fe40007f7e0ff */
[----:B------:R-:W-:Y:S01]  /*9bc0*/  LOP3.LUT R142, R142, R143, RZ, 0x3c, !PT ;  /* 0x0000008f8e8e7212 */ /* 0x000fe200078e3cff */
[----:B------:R-:W-:Y:S01]  /*9bd0*/  IMAD.X R143, RZ, RZ, R173, P2 ;  /* 0x000000ffff8f7224 */ /* 0x000fe200010e06ad */
[----:B------:R-:W-:-:S02]  /*9be0*/  LOP3.LUT R0, R3, 0x380, RZ, 0xc0, !PT ;  /* 0x0000038003007812 */ /* 0x000fc400078ec0ff */
[----:B-1----:R-:W-:Y:S02]  /*9bf0*/  ISETP.NE.AND P2, PT, R48, 0x1, PT ;  /* 0x000000013000780c */ /* 0x002fe40003f45270 */
[----:B------:R-:W-:Y:S02]  /*9c00*/  LOP3.LUT R166, R20, R103, RZ, 0x3c, !PT ;  /* 0x0000006714a67212 */ /* 0x000fe400078e3cff */
[----:B------:R-:W-:Y:S02]  /*9c10*/  LOP3.LUT R20, R21, 0x380, RZ, 0xc0, !PT ;  /* 0x0000038015147812 */ /* 0x000fe400078ec0ff */
[----:B------:R-:W-:Y:S02]  /*9c20*/  SHF.R.U64 R0, R0, 0x3, RZ ;  /* 0x0000000300007819 */ /* 0x000fe400000012ff */
[----:B------:R-:W-:Y:S02]  /*9c30*/  SHF.R.U64 R20, R20, 0x3, RZ ;  /* 0x0000000314147819 */ /* 0x000fe400000012ff */
[----:B------:R-:W-:-:S02]  /*9c40*/  LOP3.LUT R154, R0, R3, RZ, 0x3c, !PT ;  /* 0x00000003009a7212 */ /* 0x000fc400078e3cff */
[----:B------:R-:W-:Y:S02]  /*9c50*/  MOV R213, R146 ;  /* 0x0000009200d57202 */ /* 0x000fe40000000f00 */
[----:B------:R-:W-:Y:S02]  /*9c60*/  LOP3.LUT R3, R30, 0x380, RZ, 0xc0, !PT ;  /* 0x000003801e037812 */ /* 0x000fe400078ec0ff */
[----:B------:R-:W-:Y:S01]  /*9c70*/  LOP3.LUT R20, R20, R21, RZ, 0x3c, !PT ;  /* 0x0000001514147212 */ /* 0x000fe200078e3cff */
[----:B------:R-:W-:Y:S01]  /*9c80*/  IMAD.X R21, RZ, RZ, R173, P3 ;  /* 0x000000ffff157224 */ /* 0x000fe200018e06ad */
[----:B------:R-:W-:Y:S01]  /*9c90*/  LOP3.LUT R0, R31, 0x380, RZ, 0xc0, !PT ;  /* 0x000003801f007812 */ /* 0x000fe200078ec0ff */
[----:B------:R0:W-:Y:S01]  /*9ca0*/  STSM.16.M88.4 [R213], R24 ;  /* 0x00000018d5007844 */ /* 0x0001e20000000200 */
[----:B------:R-:W-:Y:S02]  /*9cb0*/  SHF.R.U64 R3, R3, 0x3, RZ ;  /* 0x0000000303037819 */ /* 0x000fe400000012ff */
[----:B------:R-:W-:-:S02]  /*9cc0*/  IADD3 R119, P3, R172, 0x8000, RZ ;  /* 0x00008000ac777810 */ /* 0x000fc40007f7e0ff */
[----:B------:R-:W-:Y:S02]  /*9cd0*/  SHF.R.U64 R0, R0, 0x3, RZ ;  /* 0x0000000300007819 */ /* 0x000fe400000012ff */
[----:B------:R-:W-:Y:S02]  /*9ce0*/  LOP3.LUT R168, R3, R30, RZ, 0x3c, !PT ;  /* 0x0000001e03a87212 */ /* 0x000fe400078e3cff */
[----:B------:R-:W-:Y:S02]  /*9cf0*/  LOP3.LUT R118, R119, 0x380, RZ, 0xc0, !PT ;  /* 0x0000038077767812 */ /* 0x000fe400078ec0ff */
[----:B------:R-:W-:Y:S02]  /*9d00*/  LOP3.LUT R3, R12, 0x380, RZ, 0xc0, !PT ;  /* 0x000003800c037812 */ /* 0x000fe400078ec0ff */
[----:B------:R-:W-:Y:S02]  /*9d10*/  LOP3.LUT R164, R0, R31, RZ, 0x3c, !PT ;  /* 0x0000001f00a47212 */ /* 0x000fe400078e3cff */
[----:B------:R-:W-:Y:S01]  /*9d20*/  SHF.R.U64 R118, R118, 0x3, RZ ;  /* 0x0000000376767819 */ /* 0x000fe200000012ff */
[----:B0-----:R-:W0:Y:S01]  /*9d30*/  @P2 LDC R24, c[0x0][0xbec] ;  /* 0x0002fb00ff182b82 */ /* 0x001e220000000800 */
[----:B------:R-:W-:-:S02]  /*9d40*/  LOP3.LUT R106, R111, 0x380, RZ, 0xc0, !PT ;  /* 0x000003806f6a7812 */ /* 0x000fc400078ec0ff */
[----:B------:R-:W-:Y:S02]  /*9d50*/  LOP3.LUT R0, R99, 0x380, RZ, 0xc0, !PT ;  /* 0x0000038063007812 */ /* 0x000fe400078ec0ff */
[----:B------:R-:W-:Y:S02]  /*9d60*/  SHF.R.U64 R3, R3, 0x3, RZ ;  /* 0x0000000303037819 */ /* 0x000fe400000012ff */
[----:B------:R-:W-:Y:S01]  /*9d70*/  LOP3.LUT R118, R118, R119, RZ, 0x3c, !PT ;  /* 0x0000007776767212 */ /* 0x000fe200078e3cff */
[----:B------:R-:W1:Y:S01]  /*9d80*/  @P2 LDC R27, c[0x0][0xbf0] ;  /* 0x0002fc00ff1b2b82 */ /* 0x000e620000000800 */
[----:B------:R-:W-:Y:S01]  /*9d90*/  SHF.R.U64 R106, R106, 0x3, RZ ;  /* 0x000000036a6a7819 */ /* 0x000fe200000012ff */
[----:B------:R-:W-:Y:S01]  /*9da0*/  IMAD.X R119, RZ, RZ, R173, P3 ;  /* 0x000000ffff777224 */ /* 0x000fe200018e06ad */
[----:B------:R-:W-:Y:S02]  /*9db0*/  SHF.R.U64 R0, R0, 0x3, RZ ;  /* 0x0000000300007819 */ /* 0x000fe400000012ff */
[----:B------:R-:W-:-:S02]  /*9dc0*/  LOP3.LUT R12, R3, R12, RZ, 0x3c, !PT ;  /* 0x0000000c030c7212 */ /* 0x000fc400078e3cff */
[C---:B------:R-:W-:Y:S02]  /*9dd0*/  IADD3 R107, P0, R172.reuse, 0x5000, RZ ;  /* 0x00005000ac6b7810 */ /* 0x040fe40007f1e0ff */
[----:B------:R-:W-:Y:S02]  /*9de0*/  IADD3 R3, P3, R172, 0xf000, RZ ;  /* 0x0000f000ac037810 */ /* 0x000fe40007f7e0ff */
[----:B------:R-:W-:Y:S02]  /*9df0*/  LOP3.LUT R10, R127, 0x380, RZ, 0xc0, !PT ;  /* 0x000003807f0a7812 */ /* 0x000fe400078ec0ff */
[----:B------:R-:W-:Y:S01]  /*9e00*/  LOP3.LUT R14, R123, 0x380, RZ, 0xc0, !PT ;  /* 0x000003807b0e7812 */ /* 0x000fe200078ec0ff */
[----:B------:R-:W-:Y:S01]  /*9e10*/  IMAD.X R147, RZ, RZ, R173, P3 ;  /* 0x000000ffff937224 */ /* 0x000fe200018e06ad */
[----:B------:R-:W-:Y:S01]  /*9e20*/  LOP3.LUT R156, R106, R111, RZ, 0x3c, !PT ;  /* 0x0000006f6a9c7212 */ /* 0x000fe200078e3cff */
[----:B0-----:R-:W-:Y:S01]  /*9e30*/  @P2 IMAD.HI.U32 R24, R39, R24, RZ ;  /* 0x0000001827182227 */ /* 0x001fe200078e00ff */
[----:B------:R-:W-:-:S02]  /*9e40*/  LOP3.LUT R170, R0, R99, RZ, 0x3c, !PT ;  /* 0x0000006300aa7212 */ /* 0x000fc400078e3cff */
[----:B------:R-:W-:Y:S02]  /*9e50*/  LOP3.LUT R106, R107, 0x380, RZ, 0xc0, !PT ;  /* 0x000003806b6a7812 */ /* 0x000fe400078ec0ff */
[----:B------:R-:W-:Y:S02]  /*9e60*/  LOP3.LUT R0, R3, 0x380, RZ, 0xc0, !PT ;  /* 0x0000038003007812 */ /* 0x000fe400078ec0ff */
[----:B------:R-:W-:Y:S02]  /*9e70*/  SHF.R.U64 R10, R10, 0x3, RZ ;  /* 0x000000030a0a7819 */ /* 0x000fe400000012ff */
[----:B------:R-:W-:Y:S02]  /*9e80*/  SHF.R.U64 R14, R14, 0x3, RZ ;  /* 0x000000030e0e7819 */ /* 0x000fe400000012ff */
[----:B------:R-:W-:Y:S02]  /*9e90*/  SHF.R.U64 R106, R106, 0x3, RZ ;  /* 0x000000036a6a7819 */ /* 0x000fe400000012ff */
[----:B------:R-:W-:-:S02]  /*9ea0*/  SHF.R.U64 R0, R0, 0x3, RZ ;  /* 0x0000000300007819 */ /* 0x000fc400000012ff */
[----:B------:R-:W-:Y:S02]  /*9eb0*/  LOP3.LUT R10, R10, R127, RZ, 0x3c, !PT ;  /* 0x0000007f0a0a7212 */ /* 0x000fe400078e3cff */
[----:B------:R-:W-:Y:S02]  /*9ec0*/  LOP3.LUT R14, R14, R123, RZ, 0x3c, !PT ;  /* 0x0000007b0e0e7212 */ /* 0x000fe400078e3cff */
[----:B------:R-:W-:Y:S01]  /*9ed0*/  LOP3.LUT R106, R106, R107, RZ, 0x3c, !PT ;  /* 0x0000006b6a6a7212 */ /* 0x000fe200078e3cff */
[----:B------:R-:W-:Y:S01]  /*9ee0*/  IMAD.X R107, RZ, RZ, R173, P0 ;  /* 0x000000ffff6b7224 */ /* 0x000fe200000e06ad */
[----:B------:R-:W-:Y:S02]  /*9ef0*/  LOP3.LUT R146, R0, R3, RZ, 0x3c, !PT ;  /* 0x0000000300927212 */ /* 0x000fe400078e3cff */
[----:B------:R-:W-:Y:S02]  /*9f00*/  MOV R154, R154 ;  /* 0x0000009a009a7202 */ /* 0x000fe40000000f00 */
[----:B------:R-:W-:-:S02]  /*9f10*/  MOV R3, R8 ;  /* 0x0000000800037202 */ /* 0x000fc40000000f00 */
[----:B------:R-:W-:Y:S01]  /*9f20*/  MOV R0, R10 ;  /* 0x0000000a00007202 */ /* 0x000fe20000000f00 */
[----:B------:R-:W-:Y:S01]  /*9f30*/  STSM.16.M88.4 [R154], R32 ;  /* 0x000000209a007844 */ /* 0x000fe20000000200 */
[----:B------:R-:W-:Y:S02]  /*9f40*/  MOV R164, R164 ;  /* 0x000000a400a47202 */ /* 0x000fe40000000f00 */
[----:B------:R-:W-:Y:S02]  /*9f50*/  IADD3 R135, P0, R172, 0xc000, RZ ;  /* 0x0000c000ac877810 */ /* 0x000fe40007f1e0ff */
[----:B------:R-:W-:Y:S01]  /*9f60*/  MOV R44, R14 ;  /* 0x0000000e002c7202 */ /* 0x000fe20000000f00 */
[----:B------:R-:W-:Y:S01]  /*9f70*/  STSM.16.M88.4 [R164], R40 ;  /* 0x00000028a4007844 */ /* 0x000fe20000000200 */
[----:B------:R-:W-:Y:S02]  /*9f80*/  MOV R170, R170 ;  /* 0x000000aa00aa7202 */ /* 0x000fe40000000f00 */
[----:B------:R-:W-:-:S02]  /*9f90*/  F2FP.BF16.F32.PACK_AB R8, R49, R183 ;  /* 0x000000b73108723e */ /* 0x000fc400000010ff */
        /* <DEDUP_REMOVED lines=9> */
[----:B-1----:R-:W-:Y:S02]  /*a030*/  @P2 SHF.R.U32.HI R36, RZ, R27, R24 ;  /* 0x0000001bff242219 */ /* 0x002fe40000011618 */
[----:B------:R-:W-:Y:S01]  /*a040*/  LOP3.LUT R134, R135, 0x380, RZ, 0xc0, !PT ;  /* 0x0000038087867812 */ /* 0x000fe200078ec0ff */
[----:B------:R1:W-:Y:S01]  /*a050*/  STSM.16.M88.4 [R25], R12 ;  /* 0x0000000c19007844 */ /* 0x0003e20000000200 */
[----:B------:R-:W-:Y:S01]  /*a060*/  MOV R168, R168 ;  /* 0x000000a800a87202 */ /* 0x000fe20000000f00 */
[----:B------:R-:W-:Y:S01]  /*a070*/  IMAD.MOV R37, RZ, RZ, -R36 ;  /* 0x000000ffff257224 */ /* 0x000fe200078e0a24 */
[----:B------:R-:W-:-:S02]  /*a080*/  IADD3 R111, P1, R172, 0x6000, RZ ;  /* 0x00006000ac6f7810 */ /* 0x000fc40007f3e0ff */
[----:B------:R-:W-:Y:S01]  /*a090*/  MOV R166, R166 ;  /* 0x000000a600a67202 */ /* 0x000fe20000000f00 */
[----:B------:R-:W-:Y:S01]  /*a0a0*/  IMAD R37, R48, R37, R39 ;  /* 0x0000002530257224 */ /* 0x000fe200078e0227 */
[----:B0-----:R-:W-:Y:S02]  /*a0b0*/  F2FP.BF16.F32.PACK_AB R8, R65, R187 ;  /* 0x000000bb4108723e */ /* 0x001fe400000010ff */
[----:B------:R-:W-:Y:S02]  /*a0c0*/  F2FP.BF16.F32.PACK_AB R9, R67, R66 ;  /* 0x000000424309723e */ /* 0x000fe400000010ff */
[----:B------:R-:W-:Y:S02]  /*a0d0*/  F2FP.BF16.F32.PACK_AB R10, R69, R188 ;  /* 0x000000bc450a723e */ /* 0x000fe400000010ff */
[----:B------:R-:W-:Y:S02]  /*a0e0*/  F2FP.BF16.F32.PACK_AB R11, R71, R70 ;  /* 0x00000046470b723e */ /* 0x000fe400000010ff */
[----:B------:R-:W-:-:S02]  /*a0f0*/  SHF.R.U64 R134, R134, 0x3, RZ ;  /* 0x0000000386867819 */ /* 0x000fc400000012ff */
        /* <DEDUP_REMOVED lines=11> */
[----:B------:R-:W-:Y:S02]  /*a1b0*/  LOP3.LUT R110, R111, 0x380, RZ, 0xc0, !PT ;  /* 0x000003806f6e7812 */ /* 0x000fe400078ec0ff */
[----:B------:R-:W-:Y:S01]  /*a1c0*/  LOP3.LUT R134, R134, R135, RZ, 0x3c, !PT ;  /* 0x0000008786867212 */ /* 0x000fe200078e3cff */
[----:B------:R-:W-:Y:S01]  /*a1d0*/  IMAD.X R135, RZ, RZ, R173, P0 ;  /* 0x000000ffff877224 */ /* 0x000fe200000e06ad */
[----:B------:R2:W-:Y:S01]  /*a1e0*/  STSM.16.M88.4 [R162], R24 ;  /* 0x00000018a2007844 */ /* 0x0005e20000000200 */
[----:B------:R-:W-:Y:S02]  /*a1f0*/  SHF.R.U64 R110, R110, 0x3, RZ ;  /* 0x000000036e6e7819 */ /* 0x000fe400000012ff */
[----:B0-----:R-:W-:Y:S01]  /*a200*/  F2FP.BF16.F32.PACK_AB R9, R52, R7 ;  /* 0x000000073409723e */ /* 0x001fe200000010ff */
[----:B-1----:R-:W-:Y:S01]  /*a210*/  IMAD.U32 R13, RZ, RZ, UR5 ;  /* 0x00000005ff0d7e24 */ /* 0x002fe2000f8e00ff */
[----:B------:R-:W-:Y:S01]  /*a220*/  SHF.R.S32.HI R12, RZ, 0x1f, R36 ;  /* 0x0000001fff0c7819 */ /* 0x000fe20000011424 */
[----:B------:R-:W-:Y:S01]  /*a230*/  ULDC UR5, c[0x0][0xa88] ;  /* 0x0002a20000057ab9 */ /* 0x000fe20000000800 */
[----:B------:R-:W-:-:S02]  /*a240*/  SHF.R.S32.HI R7, RZ, 0x1f, R37 ;  /* 0x0000001fff077819 */ /* 0x000fc40000011425 */
[----:B------:R-:W-:Y:S01]  /*a250*/  LOP3.LUT R110, R110, R111, RZ, 0x3c, !PT ;  /* 0x0000006f6e6e7212 */ /* 0x000fe200078e3cff */
[----:B------:R-:W-:Y:S01]  /*a260*/  IMAD.X R111, RZ, RZ, R173, P1 ;  /* 0x000000ffff6f7224 */ /* 0x000fe200008e06ad */
[----:B------:R-:W-:Y:S02]  /*a270*/  IADD3 R139, P1, R172, 0xd000, RZ ;  /* 0x0000d000ac8b7810 */ /* 0x000fe40007f3e0ff */
[----:B------:R-:W-:Y:S02]  /*a280*/  MOV R160, R160 ;  /* 0x000000a000a07202 */ /* 0x000fe40000000f00 */
[----:B--2---:R-:W-:Y:S01]  /*a290*/  IADD3 R24, P0, R36, UR6, RZ ;  /* 0x0000000624187c10 */ /* 0x004fe2000ff1e0ff */
[----:B------:R-:W-:Y:S01]  /*a2a0*/  VIADD R26, R206, UR44 ;  /* 0x0000002cce1a7c36 */ /* 0x000fe20008000000 */
[----:B------:R-:W-:Y:S02]  /*a2b0*/  F2FP.BF16.F32.PACK_AB R32, R89, R193 ;  /* 0x000000c15920723e */ /* 0x000fe400000010ff */
[----:B------:R-:W-:Y:S01]  /*a2c0*/  IADD3.X R25, R12, UR7, R13, P0, !PT ;  /* 0x000000070c197c10 */ /* 0x000fe200087fe40d */
[----:B------:R-:W-:Y:S01]  /*a2d0*/  ULDC.64 UR6, c[0x0][0xb88] ;  /* 0x0002e20000067ab9 */ /* 0x000fe20000000a00 */
[----:B------:R-:W-:Y:S01]  /*a2e0*/  F2FP.BF16.F32.PACK_AB R33, R91, R90 ;  /* 0x0000005a5b21723e */ /* 0x000fe200000010ff */
[----:B------:R-:W-:Y:S01]  /*a2f0*/  IMAD R12, R7, UR6, RZ ;  /* 0x00000006070c7c24 */ /* 0x000fe2000f8e02ff */
[----:B------:R-:W-:Y:S01]  /*a300*/  F2FP.BF16.F32.PACK_AB R34, R93, R194 ;  /* 0x000000c25d22723e */ /* 0x000fe200000010ff */
[----:B------:R-:W-:Y:S01]  /*a310*/  IMAD.WIDE.U32 R24, R37, UR6, R24 ;  /* 0x0000000625187c25 */ /* 0x000fe2000f8e0018 */
[----:B------:R-:W-:-:S02]  /*a320*/  F2FP.BF16.F32.PACK_AB R35, R95, R94 ;  /* 0x0000005e5f23723e */ /* 0x000fc400000010ff */
[----:B------:R-:W-:Y:S01]  /*a330*/  MOV R158, R158 ;  /* 0x0000009e009e7202 */ /* 0x000fe20000000f00 */
[----:B------:R-:W-:Y:S01]  /*a340*/  IMAD R37, R37, UR7, R12 ;  /* 0x0000000725257c24 */ /* 0x000fe2000f8e020c */
[----:B------:R-:W-:Y:S01]  /*a350*/  F2FP.BF16.F32.PACK_AB R8, R97, R195 ;  /* 0x000000c36108723e */ /* 0x000fe200000010ff */
[----:B------:R0:W-:Y:S01]  /*a360*/  STSM.16.M88.4 [R160], R32 ;  /* 0x00000020a0007844 */ /* 0x0001e20000000200 */
[----:B------:R-:W-:Y:S01]  /*a370*/  F2FP.BF16.F32.PACK_AB R10, R101, R196 ;  /* 0x000000c4650a723e */ /* 0x000fe200000010ff */
[----:B------:R-:W-:Y:S01]  /*a380*/  ULDC.64 UR6, c[0x0][0xb50] ;  /* 0x0002d40000067ab9 */ /* 0x000fe20000000a00 */
[----:B------:R-:W-:Y:S01]  /*a390*/  F2FP.BF16.F32.PACK_AB R11, R60, R56 ;  /* 0x000000383c0b723e */ /* 0x000fe200000010ff */
[----:B------:R-:W-:Y:S01]  /*a3a0*/  IMAD R7, R48, UR5, RZ ;  /* 0x0000000530077c24 */ /* 0x000fe2000f8e02ff */
[----:B------:R-:W-:Y:S02]  /*a3b0*/  LOP3.LUT R138, R139, 0x380, RZ, 0xc0, !PT ;  /* 0x000003808b8a7812 */ /* 0x000fe400078ec0ff */
[----:B------:R-:W-:Y:S01]  /*a3c0*/  LOP3.LUT P0, RZ, R204, 0x3, RZ, 0xc0, !PT ;  /* 0x00000003ccff7812 */ /* 0x000fe2000780c0ff */
[----:B------:R1:W-:Y:S01]  /*a3d0*/  STSM.16.M88.4 [R158], R8 ;  /* 0x000000089e007844 */ /* 0x0003e20000000200 */
[----:B------:R-:W-:-:S02]  /*a3e0*/  SHF.R.U64 R138, R138, 0x3, RZ ;  /* 0x000000038a8a7819 */ /* 0x000fc400000012ff */
[----:B------:R-:W-:Y:S02]  /*a3f0*/  MOV R156, R156 ;  /* 0x0000009c009c7202 */ /* 0x000fe40000000f00 */
[----:B------:R-:W-:Y:S02]  /*a400*/  F2FP.BF16.F32.PACK_AB R12, R105, R197 ;  /* 0x000000c5690c723e */ /* 0x000fe400000010ff */
[----:B------:R-:W-:Y:S02]  /*a410*/  F2FP.BF16.F32.PACK_AB R13, R68, R64 ;  /* 0x00000040440d723e */ /* 0x000fe400000010ff */
[----:B0-----:R-:W-:Y:S02]  /*a420*/  LEA R34, P3, R24, UR6, 0x2 ;  /* 0x0000000618227c11 */ /* 0x001fe4000f8610ff */
[----:B------:R-:W-:Y:S02]  /*a430*/  F2FP.BF16.F32.PACK_AB R14, R109, R198 ;  /* 0x000000c66d0e723e */ /* 0x000fe400000010ff */
[----:B------:R-:W-:Y:S01]  /*a440*/  F2FP.BF16.F32.PACK_AB R15, R76, R72 ;  /* 0x000000484c0f723e */ /* 0x000fe200000010ff */
[----:B------:R-:W-:Y:S01]  /*a450*/  SHFL.IDX PT, R46, R34, RZ, 0x1c1f ;  /* 0x001c1fff222e7589 */ /* 0x000fe200000e0000 */
[----:B------:R-:W-:Y:S01]  /*a460*/  LOP3.LUT R138, R138, R139, RZ, 0x3c, !PT ;  /* 0x0000008b8a8a7212 */ /* 0x000fe200078e3cff */
[----:B-1----:R-:W-:Y:S01]  /*a470*/  IMAD.IADD R9, R25, 0x1, R37 ;  /* 0x0000000119097824 */ /* 0x002fe200078e0225 */
[----:B------:R-:W-:Y:S01]  /*a480*/  MOV R152, R152 ;  /* 0x0000009800987202 */ /* 0x000fe20000000f00 */
[----:B------:R-:W-:Y:S01]  /*a490*/  VIADD R8, R26, 0x8 ;  /* 0x000000081a087836 */ /* 0x000fe20000000000 */
[----:B------:R0:W-:Y:S01]  /*a4a0*/  STSM.16.M88.4 [R156], R12 ;  /* 0x0000000c9c007844 */ /* 0x0001e20000000200 */
[----:B------:R-:W-:Y:S01]  /*a4b0*/  IMAD.X R139, RZ, RZ, R173, P1 ;  /* 0x000000ffff8b7224 */ /* 0x000fe200008e06ad */
[----:B------:R-:W-:-:S02]  /*a4c0*/  LEA.HI.X R35, R24, UR7, R9, 0x2, P3 ;  /* 0x0000000718237c11 */ /* 0x000fc400098f1409 */
[-C--:B------:R-:W-:Y:S01]  /*a4d0*/  ISETP.GE.OR P1, PT, R26, R7.reuse, P0 ;  /* 0x000000071a00720c */ /* 0x080fe20000726670 */
[----:B------:R-:W-:Y:S01]  /*a4e0*/  SHFL.IDX PT, R50, R34, 0x1, 0x1c1f ;  /* 0x003c1f0022327f89 */ /* 0x000fe200000e0000 */
[----:B------:R-:W-:Y:S02]  /*a4f0*/  ISETP.GE.OR P0, PT, R8, R7, P0 ;  /* 0x000000070800720c */ /* 0x000fe40000706670 */
[----:B------:R-:W-:Y:S01]  /*a500*/  F2FP.BF16.F32.PACK_AB R8, R113, R199 ;  /* 0x000000c77108723e */ /* 0x000fe200000010ff */
[----:B------:R-:W1:Y:S01]  /*a510*/  SHFL.IDX PT, R47, R35, RZ, 0x1c1f ;  /* 0x001c1fff232f7589 */ /* 0x000e6200000e0000 */
[----:B------:R-:W-:Y:S02]  /*a520*/  F2FP.BF16.F32.PACK_AB R9, R84, R80 ;  /* 0x000000505409723e */ /* 0x000fe400000010ff */
[----:B------:R-:W-:Y:S01]  /*a530*/  F2FP.BF16.F32.PACK_AB R10, R117, R201 ;  /* 0x000000c9750a723e */ /* 0x000fe200000010ff */
[----:B------:R-:W2:Y:S01]  /*a540*/  SHFL.IDX PT, R51, R35, 0x1, 0x1c1f ;  /* 0x003c1f0023337f89 */ /* 0x000ea200000e0000 */
[----:B------:R-:W-:-:S02]  /*a550*/  F2FP.BF16.F32.PACK_AB R11, R92, R88 ;  /* 0x000000585c0b723e */ /* 0x000fc400000010ff */
[----:B------:R-:W-:Y:S02]  /*a560*/  MOV R150, R150 ;  /* 0x0000009600967202 */ /* 0x000fe40000000f00 */
[----:B0-----:R-:W-:Y:S01]  /*a570*/  F2FP.BF16.F32.PACK_AB R12, R121, R202 ;  /* 0x000000ca790c723e */ /* 0x001fe200000010ff */
[----:B------:R0:W-:Y:S01]  /*a580*/  STSM.16.M88.4 [R152], R8 ;  /* 0x0000000898007844 */ /* 0x0001e20000000200 */
[----:B------:R-:W-:Y:S02]  /*a590*/  F2FP.BF16.F32.PACK_AB R13, R100, R96 ;  /* 0x00000060640d723e */ /* 0x000fe400000010ff */
[----:B------:R-:W-:Y:S02]  /*a5a0*/  F2FP.BF16.F32.PACK_AB R14, R125, R124 ;  /* 0x0000007c7d0e723e */ /* 0x000fe400000010ff */
[----:B------:R-:W-:Y:S02]  /*a5b0*/  F2FP.BF16.F32.PACK_AB R15, R108, R104 ;  /* 0x000000686c0f723e */ /* 0x000fe400000010ff */
[----:B------:R-:W-:-:S02]  /*a5c0*/  F2FP.BF16.F32.PACK_AB R24, R129, R128 ;  /* 0x000000808118723e */ /* 0x000fc400000010ff */
[----:B------:R-:W-:Y:S01]  /*a5d0*/  F2FP.BF16.F32.PACK_AB R25, R116, R112 ;  /* 0x000000707419723e */ /* 0x000fe200000010ff */
[----:B------:R-:W-:Y:S01]  /*a5e0*/  STSM.16.M88.4 [R150], R12 ;  /* 0x0000000c96007844 */ /* 0x000fe20000000200 */
[----:B------:R-:W-:Y:S02]  /*a5f0*/  F2FP.BF16.F32.PACK_AB R26, R133, R132 ;  /* 0x00000084851a723e */ /* 0x000fe400000010ff */
[----:B------:R-:W-:Y:S02]  /*a600*/  F2FP.BF16.F32.PACK_AB R27, R174, R120 ;  /* 0x00000078ae1b723e */ /* 0x000fe400000010ff */
[----:B------:R-:W-:Y:S01]  /*a610*/  F2FP.BF16.F32.PACK_AB R32, R137, R136 ;  /* 0x000000888920723e */ /* 0x000fe200000010ff */
[----:B0-----:R-:W0:Y:S01]  /*a620*/  @P2 LDC R9, c[0x0][0xbf0] ;  /* 0x0002fc00ff092b82 */ /* 0x001e220000000800 */
        /* <DEDUP_REMOVED lines=9> */
[----:B------:R-:W-:-:S02]  /*a6c0*/  IADD3 R31, P4, R172, 0x2000, RZ ;  /* 0x00002000ac1f7810 */ /* 0x000fc40007f9e0ff */
[C---:B------:R-:W-:Y:S01]  /*a6d0*/  IADD3 R99, P5, R172.reuse, 0x3000, RZ ;  /* 0x00003000ac637810 */ /* 0x040fe20007fbe0ff */
[----:B------:R-:W-:Y:S01]  /*a6e0*/  STSM.16.M88.4 [R3], R56 ;  /* 0x0000003803007844 */ /* 0x000fe20000000200 */
[----:B------:R-:W-:Y:S02]  /*a6f0*/  IADD3 R103, P6, R172, 0x4000, RZ ;  /* 0x00004000ac677810 */ /* 0x000fe40007fde0ff */
[----:B------:R-:W-:Y:S01]  /*a700*/  LOP3.LUT R30, R31, 0x380, RZ, 0xc0, !PT ;  /* 0x000003801f1e7812 */ /* 0x000fe200078ec0ff */
[----:B------:R-:W-:Y:S01]  /*a710*/  BAR.SYNC.DEFER_BLOCKING 0x1, 0x100 ;  /* 0x0044000000007b1d */ /* 0x000fe20000010000 */
[----:B------:R-:W-:Y:S02]  /*a720*/  LOP3.LUT R98, R99, 0x380, RZ, 0xc0, !PT ;  /* 0x0000038063627812 */ /* 0x000fe400078ec0ff */
[----:B------:R-:W-:Y:S01]  /*a730*/  LOP3.LUT R102, R103, 0x380, RZ, 0xc0, !PT ;  /* 0x0000038067667812 */ /* 0x000fe200078ec0ff */
[----:B---3--:R-:W-:Y:S01]  /*a740*/  IMAD R0, R23, 0x20, R200 ;  /* 0x0000002017007824 */ /* 0x008fe200078e02c8 */
[----:B------:R-:W-:-:S02]  /*a750*/  SHF.R.U64 R30, R30, 0x3, RZ ;  /* 0x000000031e1e7819 */ /* 0x000fc400000012ff */
[----:B------:R-:W-:Y:S02]  /*a760*/  SHF.R.U64 R98, R98, 0x3, RZ ;  /* 0x0000000362627819 */ /* 0x000fe400000012ff */
[----:B------:R-:W-:Y:S01]  /*a770*/  SHF.R.U64 R102, R102, 0x3, RZ ;  /* 0x0000000366667819 */ /* 0x000fe200000012ff */
[----:B------:R-:W-:Y:S01]  /*a780*/  UIMAD UR5, UR10, UR8, URZ ;  /* 0x000000080a0572a4 */ /* 0x000fe2000f8e023f */
[----:B------:R-:W-:Y:S01]  /*a790*/  LOP3.LUT R30, R30, R31, RZ, 0x3c, !PT ;  /* 0x0000001f1e1e7212 */ /* 0x000fe200078e3cff */
[--C-:B------:R-:W-:Y:S01]  /*a7a0*/  IMAD.X R31, RZ, RZ, R173.reuse, P4 ;  /* 0x000000ffff1f7224 */ /* 0x100fe200020e06ad */
[----:B------:R-:W-:Y:S01]  /*a7b0*/  LOP3.LUT R98, R98, R99, RZ, 0x3c, !PT ;  /* 0x0000006362627212 */ /* 0x000fe200078e3cff */
[--C-:B------:R-:W-:Y:S01]  /*a7c0*/  IMAD.X R99, RZ, RZ, R173.reuse, P5 ;  /* 0x000000ffff637224 */ /* 0x100fe200028e06ad */
[----:B------:R-:W-:Y:S01]  /*a7d0*/  LOP3.LUT R102, R102, R103, RZ, 0x3c, !PT ;  /* 0x0000006766667212 */ /* 0x000fe200078e3cff */
[----:B------:R-:W-:Y:S01]  /*a7e0*/  IMAD.X R103, RZ, RZ, R173, P6 ;  /* 0x000000ffff677224 */ /* 0x000fe200030e06ad */
[----:B------:R-:W-:-:S02]  /*a7f0*/  IADD3 R123, P4, R172, 0x9000, RZ ;  /* 0x00009000ac7b7810 */ /* 0x000fc40007f9e0ff */
[C---:B------:R-:W-:Y:S01]  /*a800*/  LOP3.LUT R29, R172.reuse, 0x380, RZ, 0xc0, !PT ;  /* 0x00000380ac1d7812 */ /* 0x040fe200078ec0ff */
[----:B-1----:R-:W-:Y:S01]  /*a810*/  @!P1 ST.E desc[UR46][R46.64], R6 ;  /* 0x000000062e009985 */ /* 0x002fe2000c10192e */
[C---:B------:R-:W-:Y:S01]  /*a820*/  IADD3 R127, P5, R172.reuse, 0xa000, RZ ;  /* 0x0000a000ac7f7810 */ /* 0x040fe20007fbe0ff */
[----:B------:R-:W-:Y:S01]  /*a830*/  UIMAD.WIDE.U32 UR6, UR39, UR8, URZ ;  /* 0x00000008270672a5 */ /* 0x000fe2000f8e003f */
[----:B------:R-:W-:Y:S01]  /*a840*/  IADD3 R131, P6, R172, 0xb000, RZ ;  /* 0x0000b000ac837810 */ /* 0x000fe20007fde0ff */
[----:B--2---:R1:W-:Y:S01]  /*a850*/  @!P0 ST.E desc[UR46][R50.64], R5 ;  /* 0x0000000532008985 */ /* 0x0043e2000c10192e */
[----:B------:R-:W-:Y:S01]  /*a860*/  UIMAD UR5, UR39, UR9, UR5 ;  /* 0x00000009270572a4 */ /* 0x000fe2000f8e0205 */
[----:B------:R-:W-:Y:S01]  /*a870*/  LOP3.LUT R122, R123, 0x380, RZ, 0xc0, !PT ;  /* 0x000003807b7a7812 */ /* 0x000fe200078ec0ff */
[----:B------:R-:W-:Y:S01]  /*a880*/  ULDC.64 UR10, c[0x0][0xaf0] ;  /* 0x0002bc00000a7ab9 */ /* 0x000fe20000000a00 */
[----:B------:R-:W-:Y:S02]  /*a890*/  LOP3.LUT R126, R127, 0x380, RZ, 0xc0, !PT ;  /* 0x000003807f7e7812 */ /* 0x000fe400078ec0ff */
[----:B------:R-:W-:-:S02]  /*a8a0*/  LOP3.LUT R130, R131, 0x380, RZ, 0xc0, !PT ;  /* 0x0000038083827812 */ /* 0x000fc400078ec0ff */
[----:B------:R-:W-:Y:S01]  /*a8b0*/  SHF.R.U64 R29, R29, 0x3, RZ ;  /* 0x000000031d1d7819 */ /* 0x000fe200000012ff */
[----:B-1----:R-:W1:Y:S01]  /*a8c0*/  @P2 LDC R5, c[0x0][0xbec] ;  /* 0x0002fb00ff052b82 */ /* 0x002e620000000800 */
[----:B------:R-:W-:Y:S01]  /*a8d0*/  VIADD R6, R0, UR44 ;  /* 0x0000002c00067c36 */ /* 0x000fe20008000000 */
[----:B------:R-:W-:Y:S01]  /*a8e0*/  UIMAD UR8, UR12, UR10, URZ ;  /* 0x0000000a0c0872a4 */ /* 0x000fe2000f8e023f */
[----:B------:R-:W-:Y:S01]  /*a8f0*/  SHF.R.U64 R122, R122, 0x3, RZ ;  /* 0x000000037a7a7819 */ /* 0x000fe200000012ff */
[----:B------:R-:W-:Y:S01]  /*a900*/  UIADD3 UR7, UR7, UR5, URZ ;  /* 0x0000000507077290 */ /* 0x000fe2000fffe03f */
[----:B------:R-:W-:Y:S01]  /*a910*/  IMAD.MOV.U32 R3, RZ, RZ, R6 ;  /* 0x000000ffff037224 */ /* 0x000fe200078e0006 */
[----:B------:R-:W-:Y:S01]  /*a920*/  UIMAD UR5, UR42, UR11, UR8 ;  /* 0x0000000b2a0572a4 */ /* 0x000fe2000f8e0208 */
[----:B------:R-:W-:Y:S01]  /*a930*/  SHF.R.U64 R126, R126, 0x3, RZ ;  /* 0x000000037e7e7819 */ /* 0x000fe200000012ff */
[----:B------:R-:W-:Y:S01]  /*a940*/  UIMAD.WIDE.U32 UR42, UR42, UR10, UR6 ;  /* 0x0000000a2a2a72a5 */ /* 0x000fe2000f8e0006 */
[----:B------:R-:W-:Y:S01]  /*a950*/  SHF.R.U64 R130, R130, 0x3, RZ ;  /* 0x0000000382827819 */ /* 0x000fe200000012ff */
[----:B------:R2:W5:Y:S01]  /*a960*/  LD.E.128 R40, desc[UR46][R20.64] ;  /* 0x0000002e14287980 */ /* 0x000562000c101d00 */
[----:B------:R-:W-:Y:S01]  /*a970*/  LOP3.LUT R122, R122, R123, RZ, 0x3c, !PT ;  /* 0x0000007b7a7a7212 */ /* 0x000fe200078e3cff */
[----:B------:R-:W-:Y:S01]  /*a980*/  UIADD3 UR5, UR43, UR5, URZ ;  /* 0x000000052b057290 */ /* 0x000fe2000fffe03f */
[----:B------:R-:W-:Y:S01]  /*a990*/  LOP3.LUT R126, R126, R127, RZ, 0x3c, !PT ;  /* 0x0000007f7e7e7212 */ /* 0x000fe200078e3cff */
[--C-:B------:R-:W-:Y:S01]  /*a9a0*/  IMAD.X R123, RZ, RZ, R173.reuse, P4 ;  /* 0x000000ffff7b7224 */ /* 0x100fe200020e06ad */
[----:B------:R-:W-:Y:S01]  /*a9b0*/  LOP3.LUT R130, R130, R131, RZ, 0x3c, !PT ;  /* 0x0000008382827212 */ /* 0x000fe200078e3cff */
[--C-:B------:R-:W-:Y:S01]  /*a9c0*/  IMAD.X R127, RZ, RZ, R173.reuse, P5 ;  /* 0x000000ffff7f7224 */ /* 0x100fe200028e06ad */
[----:B------:R-:W-:Y:S01]  /*a9d0*/  LOP3.LUT R28, R29, R172, RZ, 0x3c, !PT ;  /* 0x000000ac1d1c7212 */ /* 0x000fe200078e3cff */
[--C-:B------:R-:W-:Y:S01]  /*a9e0*/  IMAD.X R131, RZ, RZ, R173.reuse, P6 ;  /* 0x000000ffff837224 */ /* 0x100fe200030e06ad */
[----:B------:R-:W-:Y:S01]  /*a9f0*/  ULDC.64 UR6, c[0x0][0xae0] ;  /* 0x0002b80000067ab9 */ /* 0x000fe20000000a00 */
[----:B------:R-:W-:Y:S01]  /*aa00*/  IMAD.MOV.U32 R29, RZ, RZ, R173 ;  /* 0x000000ffff1d7224 */ /* 0x000fe200078e00ad */
[----:B------:R2:W5:Y:S01]  /*aa10*/  LD.E.128 R52, desc[UR46][R30.64] ;  /* 0x0000002e1e347980 */ /* 0x000562000c101d00 */
[----:B-1----:R-:W-:-:S03]  /*aa20*/  @P2 IMAD.HI.U32 R0, R6, R5, RZ ;  /* 0x0000000506002227 */ /* 0x002fc600078e00ff */
[----:B------:R2:W5:Y:S02]  /*aa30*/  LD.E.128 R36, desc[UR46][R28.64] ;  /* 0x0000002e1c247980 */ /* 0x000564000c101d00 */
[----:B0-----:R-:W-:Y:S01]  /*aa40*/  @P2 SHF.R.U32.HI R3, RZ, R9, R0 ;  /* 0x00000009ff032219 */ /* 0x001fe20000011600 */
[----:B------:R-:W-:Y:S01]  /*aa50*/  IMAD.U32 R4, RZ, RZ, UR42 ;  /* 0x0000002aff047e24 */ /* 0x000fe2000f8e00ff */
        /* <DEDUP_REMOVED lines=67> */
.L_x_4184:
[----:B------:R-:W-:Y:S05]  /*ae90*/  BSYNC B1 ;  /* 0x0000000000017941 */ /* 0x000fea0003800000 */
.L_x_4183:
[----:B-1-3--:R1:W3:Y:S01]  /*aea0*/  SHFL.IDX PT, R13, R3, 0x1, 0x181f ;  /* 0x00381f00030d7f89 */ /* 0x00a2e200000e0000 */
[----:B------:R-:W-:Y:S03]  /*aeb0*/  BSSY B1, `(.L_x_4185) ;  /* 0x0000014000017945 */ /* 0x000fe60003800000 */
[----:B------:R1:W4:Y:S01]  /*aec0*/  SHFL.IDX PT, R11, R6, 0x1, 0x181f ;  /* 0x00381f00060b7f89 */ /* 0x00032200000e0000 */
[----:B------:R-:W-:Y:S05]  /*aed0*/  @P1 BRA `(.L_x_4186) ;  /* 0x0000000000441947 */ /* 0x000fea0003800000 */
[----:B------:R-:W-:Y:S02]  /*aee0*/  ULDC UR5, c[0x0][0xac8] ;  /* 0x0002b20000057ab9 */ /* 0x000fe40000000800 */
[----:B------:R-:W-:Y:S02]  /*aef0*/  ISETP.GE.AND P4, PT, R2, UR5, PT ;  /* 0x0000000502007c0c */ /* 0x000fe4000bf86270 */
[----:B------:R-:W-:Y:S02]  /*af00*/  ISETP.GE.AND P3, PT, R19, UR5, PT ;  /* 0x0000000513007c0c */ /* 0x000fe4000bf66270 */
[----:B------:R-:W-:Y:S02]  /*af10*/  ISETP.GE.AND P2, PT, R18, UR5, PT ;  /* 0x0000000512007c0c */ /* 0x000fe4000bf46270 */
[----:B------:R-:W-:-:S07]  /*af20*/  ISETP.GE.AND P1, PT, R22, UR5, PT ;  /* 0x0000000516007c0c */ /* 0x000fce000bf26270 */
[CC--:B----4-:R-:W-:Y:S02]  /*af30*/  @!P4 LEA R4, P6, R2.reuse, R11.reuse, 0x1 ;  /* 0x0000000b0204c211 */ /* 0x0d0fe400078c08ff */
[C---:B------:R-:W-:Y:S02]  /*af40*/  @!P3 LEA R8, P5, R19.reuse, R11, 0x1 ;  /* 0x0000000b1308b211 */ /* 0x040fe400078a08ff */
[----:B---3--:R-:W-:Y:S02]  /*af50*/  @!P4 LEA.HI.X R5, R2, R13, R211, 0x1, P6 ;  /* 0x0000000d0205c211 */ /* 0x008fe400030f0cd3 */
        /* <DEDUP_REMOVED lines=9> */
.L_x_4186:
[----:B------:R-:W-:Y:S05]  /*aff0*/  BSYNC B1 ;  /* 0x0000000000017941 */ /* 0x000fea0003800000 */
.L_x_4185:
[----:B---3--:R3:W0:Y:S01]  /*b000*/  SHFL.IDX PT, R13, R3, 0x2, 0x181f ;  /* 0x00581f00030d7f89 */ /* 0x00862200000e0000 */
        /* <DEDUP_REMOVED lines=14> */
[----:B-----5:R0:W-:Y:S01]  /*b0f0*/  @!P3 ST.E.128 desc[UR46][R4.64], R52 ;  /* 0x000000340400b985 */ /* 0x0201e2000c101d2e */
[----:B----4-:R-:W-:-:S02]  /*b100*/  @!P1 LEA.HI.X R11, R18, R13, R209, 0x1, P4 ;  /* 0x0000000d120b9211 */ /* 0x010fc400020f0cd1 */
[----:B------:R-:W-:Y:S01]  /*b110*/  @!P0 LEA.HI.X R13, R22, R13, R208, 0x1, P6 ;  /* 0x0000000d160d8211 */ /* 0x000fe200030f0cd0 */
[----:B------:R0:W-:Y:S04]  /*b120*/  @!P2 ST.E.128 desc[UR46][R8.64], R108 ;  /* 0x0000006c0800a985 */ /* 0x0001e8000c101d2e */
[----:B------:R0:W-:Y:S04]  /*b130*/  @!P1 ST.E.128 desc[UR46][R10.64], R124 ;  /* 0x0000007c0a009985 */ /* 0x0001e8000c101d2e */
[----:B------:R0:W-:Y:S02]  /*b140*/  @!P0 ST.E.128 desc[UR46][R12.64], R140 ;  /* 0x0000008c0c008985 */ /* 0x0001e4000c101d2e */
.L_x_4188:
[----:B------:R-:W-:Y:S05]  /*b150*/  BSYNC B1 ;  /* 0x0000000000017941 */ /* 0x000fea0003800000 */
.L_x_4187:
[----:B------:R-:W-:Y:S01]  /*b160*/  VIADD R0, R14, 0x60 ;  /* 0x000000600e007836 */ /* 0x000fe20000000000 */
[----:B-123--:R-:W1:Y:S04]  /*b170*/  SHFL.IDX PT, R3, R3, 0x3, 0x181f ;  /* 0x00781f0003037f89 */ /* 0x00ee6800000e0000 */
[----:B------:R-:W-:Y:S01]  /*b180*/  ISETP.GE.AND P0, PT, R0, R7, PT ;  /* 0x000000070000720c */ /* 0x000fe20003f06270 */
[----:B0---4-:R0:W2:-:S12]  /*b190*/  SHFL.IDX PT, R11, R6, 0x3, 0x181f ;  /* 0x00781f00060b7f89 */ /* 0x01109800000e0000 */
        /* <DEDUP_REMOVED lines=20> */
.L_x_4182:
        /* <DEDUP_REMOVED lines=50> */
.L_x_4191:
[----:B------:R-:W-:Y:S05]  /*b600*/  BSYNC B1 ;  /* 0x0000000000017941 */ /* 0x000fea0003800000 */
.L_x_4190:
        /* <DEDUP_REMOVED lines=11> */
[----:B-1----:R-:W-:-:S03]  /*b6c0*/  @P1 SHF.R.U32.HI R3, RZ, R11, R0 ;  /* 0x0000000bff031219 */ /* 0x002fc60000011600 */
[----:B------:R-:W-:Y:S01]  /*b6d0*/  UIMAD UR5, UR42, UR11, UR5 ;  /* 0x0000000b2a0572a4 */ /* 0x000fe2000f8e0205 */
[--C-:B------:R-:W-:Y:S01]  /*b6e0*/  SHF.R.S32.HI R0, RZ, 0x1f, R3.reuse ;  /* 0x0000001fff007819 */ /* 0x100fe20000011403 */
[----:B------:R-:W-:Y:S01]  /*b6f0*/  UIMAD.WIDE.U32 UR42, UR42, UR10, UR6 ;  /* 0x0000000a2a2a72a5 */ /* 0x000fe2000f8e0006 */
[----:B------:R-:W-:Y:S02]  /*b700*/  IMAD.MOV R7, RZ, RZ, -R3 ;  /* 0x000000ffff077224 */ /* 0x000fe400078e0a03 */
[----:B------:R-:W-:Y:S01]  /*b710*/  ULDC.64 UR6, c[0x0][0xae0] ;  /* 0x0002b80000067ab9 */ /* 0x000fe20000000a00 */
[----:B------:R-:W-:Y:S01]  /*b720*/  UIADD3 UR5, UR43, UR5, URZ ;  /* 0x000000052b057290 */ /* 0x000fe2000fffe03f */
[----:B------:R-:W-:Y:S02]  /*b730*/  IMAD R0, R0, UR6, RZ ;  /* 0x0000000600007c24 */ /* 0x000fe4000f8e02ff */
[----:B------:R-:W-:Y:S02]  /*b740*/  IMAD R7, R10, R7, R8 ;  /* 0x000000070a077224 */ /* 0x000fe400078e0208 */
[----:B------:R-:W-:-:S02]  /*b750*/  IMAD.U32 R5, RZ, RZ, UR43 ;  /* 0x0000002bff057e24 */ /* 0x000fc4000f8e00ff */
[----:B------:R-:W-:Y:S02]  /*b760*/  IMAD.U32 R4, RZ, RZ, UR42 ;  /* 0x0000002aff047e24 */ /* 0x000fe4000f8e00ff */
[----:B------:R-:W-:Y:S01]  /*b770*/  IMAD.U32 R5, RZ, RZ, UR5 ;  /* 0x00000005ff057e24 */ /* 0x000fe2000f8e00ff */
[----:B------:R-:W-:Y:S01]  /*b780*/  ULDC UR5, c[0x0][0xa88] ;  /* 0x0002a20000057ab9 */ /* 0x000fe20000000800 */
[C---:B------:R-:W-:Y:S01]  /*b790*/  IMAD R9, R3.reuse, UR7, R0 ;  /* 0x0000000703097c24 */ /* 0x040fe2000f8e0200 */
[----:B------:R-:W-:Y:S01]  /*b7a0*/  SHF.R.S32.HI R0, RZ, 0x1f, R7 ;  /* 0x0000001fff007819 */ /* 0x000fe20000011407 */
[----:B------:R-:W-:Y:S01]  /*b7b0*/  IMAD.WIDE.U32 R4, R3, UR6, R4 ;  /* 0x0000000603047c25 */ /* 0x000fe2000f8e0004 */
[----:B------:R-:W-:-:S03]  /*b7c0*/  ULDC.64 UR6, c[0x0][0xad8] ;  /* 0x0002b60000067ab9 */ /* 0x000fc60000000a00 */
        /* <DEDUP_REMOVED lines=35> */
.L_x_4193:
[----:B------:R-:W-:Y:S05]  /*ba00*/  BSYNC B1 ;  /* 0x0000000000017941 */ /* 0x000fea0003800000 */
.L_x_4192:
        /* <DEDUP_REMOVED lines=21> */
.L_x_4195:
[----:B------:R-:W-:Y:S05]  /*bb60*/  BSYNC B1 ;  /* 0x0000000000017941 */ /* 0x000fea0003800000 */
.L_x_4194:
        /* <DEDUP_REMOVED lines=21> */
.L_x_4197:
[----:B------:R-:W-:Y:S05]  /*bcc0*/  BSYNC B1 ;  /* 0x0000000000017941 */ /* 0x000fea0003800000 */
.L_x_4196:
[----:B------:R-:W-:Y:S01]  /*bcd0*/  VIADD R0, R8, 0x60 ;  /* 0x0000006008007836 */ /* 0x000fe20000000000 */
[----:B0-----:R0:W0:Y:S04]  /*bce0*/  SHFL.IDX PT, R3, R7, 0x3, 0x181f ;  /* 0x00781f0007037f89 */ /* 0x00102800000e0000 */
[----:B------:R-:W-:Y:S01]  /*bcf0*/  ISETP.GE.AND P0, PT, R0, R9, PT ;  /* 0x000000090000720c */ /* 0x000fe20003f06270 */
[----:B-1-3--:R1:W3:-:S12]  /*bd00*/  SHFL.IDX PT, R5, R6, 0x3, 0x181f ;  /* 0x00781f0006057f89 */ /* 0x00a2d800000e0000 */
[----:B-1----:R-:W-:Y:S05]  /*bd10*/  @P0 BRA `(.L_x_4189) ;  /* 0x0000000000440947 */ /* 0x002fea0003800000 */
[----:B------:R-:W-:Y:S02]  /*bd20*/  ULDC UR5, c[0x0][0xac8] ;  /* 0x0002b20000057ab9 */ /* 0x000fe40000000800 */
[----:B------:R-:W-:Y:S02]  /*bd30*/  ISETP.GE.AND P3, PT, R2, UR5, PT ;  /* 0x0000000502007c0c */ /* 0x000fe4000bf66270 */
[----:B------:R-:W-:Y:S02]  /*bd40*/  ISETP.GE.AND P2, PT, R19, UR5, PT ;  /* 0x0000000513007c0c */ /* 0x000fe4000bf46270 */
[----:B------:R-:W-:Y:S02]  /*bd50*/  ISETP.GE.AND P1, PT, R18, UR5, PT ;  /* 0x0000000512007c0c */ /* 0x000fe4000bf26270 */
[----:B------:R-:W-:-:S07]  /*bd60*/  ISETP.GE.AND P0, PT, R22, UR5, PT ;  /* 0x0000000516007c0c */ /* 0x000fce000bf06270 */
[-C--:B--234-:R-:W-:Y:S02]  /*bd70*/  @!P3 LEA R6, P6, R2, R5.reuse, 0x1 ;  /* 0x000000050206b211 */ /* 0x09cfe400078c08ff */
        /* <DEDUP_REMOVED lines=11> */
.L_x_4189:
[----:B------:R-:W-:Y:S05]  /*be30*/  BSYNC B0 ;  /* 0x0000000000007941 */ /* 0x000fea0003800000 */
.L_x_4181:
[----:B------:R-:W-:Y:S02]  /*be40*/  ULDC UR5, c[0x0][0xc38] ;  /* 0x00030e0000057ab9 */ /* 0x000fe40000000800 */
[----:B------:R-:W-:-:S06]  /*be50*/  UISETP.GE.AND UP0, UPT, UR4, UR5, UPT ;  /* 0x000000050400728c */ /* 0x000fcc000bf06270 */
[----:B------:R-:W-:-:S13]  /*be60*/  PLOP3.LUT P0, PT, PT, PT, UP0, 0x80, 0x0 ;  /* 0x000000000000781c */ /* 0x000fda0003f0f008 */
[----:B------:R-:W-:Y:S05]  /*be70*/  @!P0 BRA `(.L_x_4198) ;  /* 0xffffff4c00dc8947 */ /* 0x000fea000383ffff */
[----:B------:R-:W-:Y:S05]  /*be80*/  EXIT ;  /* 0x000000000000794d */ /* 0x000fea0003800000 */
.L_x_4146:
[----:B------:R-:W-:-:S08]  /*be90*/  NOP ;  /* 0x0000000000007918 */ /* 0x000fd00000000000 */
[----:B------:R-:W0:-:S00]  /*bea0*/  USETMAXREG.DEALLOC.CTAPOOL 0x18 ;  /* 0x00000018000079c8 */ /* 0x000e0000080e0500 */
[----:B0-----:R-:W-:-:S06]  /*beb0*/  LOP3.LUT R0, R0, 0x3, RZ, 0xc0, !PT ;  /* 0x0000000300007812 */ /* 0x001fcc00078ec0ff */
[----:B------:R-:W0:Y:S01]  /*bec0*/  S2UR UR6, SR_CTAID.X ;  /* 0x00000000000679c3 */ /* 0x000e220000002500 */
[----:B------:R-:W-:Y:S01]  /*bed0*/  IMAD.MOV.U32 R18, RZ, RZ, RZ ;  /* 0x000000ffff127224 */ /* 0x000fe200078e00ff */
[----:B------:R-:W1:Y:S02]  /*bee0*/  SHFL.IDX PT, R0, R0, RZ, 0x1f ;  /* 0x00001fff00007589 */ /* 0x000e6400000e0000 */
[----:B-1----:R-:W-:-:S04]  /*bef0*/  ISETP.NE.AND P0, PT, R0, RZ, PT ;  /* 0x000000ff0000720c */ /* 0x002fc80003f05270 */
[----:B------:R-:W0:Y:S01]  /*bf00*/  LDC R0, c[0x0][0xc38] ;  /* 0x00030e00ff007b82 */ /* 0x000e220000000800 */
[----:B------:R-:W-:-:S05]  /*bf10*/  P2R R2, PR, RZ, 0x1 ;  /* 0x00000001ff027803 */ /* 0x000fca0000000000 */
[----:B------:R1:W-:Y:S03]  /*bf20*/  STL [R1+0x20], R2 ;  /* 0x0000200201007387 */ /* 0x0003e60000100800 */
[----:B------:R-:W-:Y:S06]  /*bf30*/  @P0 BAR.ARV 0x4, 0x180 ;  /* 0x0106000000000b1d */ /* 0x000fec0000002000 */
[----:B------:R1:W-:Y:S01]  /*bf40*/  STL [R1+0x1c], RZ ;  /* 0x00001cff01007387 */ /* 0x0003e20000100800 */
[----:B0-----:R-:W-:Y:S01]  /*bf50*/  ISETP.LE.AND P0, PT, R0, UR6, PT ;  /* 0x0000000600007c0c */ /* 0x001fe2000bf03270 */
[----:B------:R-:W-:-:S05]  /*bf60*/  IMAD.MOV.U32 R0, RZ, RZ, 0x1 ;  /* 0x00000001ff007424 */ /* 0x000fca00078e00ff */
[----:B------:R1:W-:Y:S07]  /*bf70*/  STL [R1], R0 ;  /* 0x0000000001007387 */ /* 0x0003ee0000100800 */
[----:B------:R-:W-:Y:S05]  /*bf80*/  @P0 BRA `(.L_x_4199) ;  /* 0x0000004000c40947 */ /* 0x000fea0003800000 */
[----:B------:R-:W0:Y:S01]  /*bf90*/  S2R R5, SR_TID.X ;  /* 0x0000000000057919 */ /* 0x000e220000002100 */
[----:B------:R-:W2:Y:S01]  /*bfa0*/  S2UR UR5, SR_CgaCtaId ;  /* 0x00000000000579c3 */ /* 0x000ea20000008800 */
[----:B------:R-:W-:Y:S01]  /*bfb0*/  UMOV UR4, 0x400 ;  /* 0x0000040000047882 */ /* 0x000fe20000000000 */
[----:B------:R-:W-:Y:S01]  /*bfc0*/  IMAD.MOV.U32 R18, RZ, RZ, RZ ;  /* 0x000000ffff127224 */ /* 0x000fe200078e00ff */
[----:B------:R-:W-:Y:S01]  /*bfd0*/  ULDC UR41, c[0x0][0xc] ;  /* 0x0000030000297ab9 */ /* 0x000fe20000000800 */
[----:B------:R-:W-:Y:S01]  /*bfe0*/  ULDC.64 UR44, c[0x0][0x198] ;  /* 0x00006600002c7ab9 */ /* 0x000fe20000000a00 */
[----:B--2---:R-:W-:-:S06]  /*bff0*/  ULEA UR4, UR5, UR4, 0x18 ;  /* 0x0000000405047291 */ /* 0x004fcc000f8ec03f */
[----:B------:R-:W-:Y:S01]  /*c000*/  IMAD.U32 R17, RZ, RZ, UR4 ;  /* 0x00000004ff117e24 */ /* 0x000fe2000f8e00ff */
[C---:B0-----:R-:W-:Y:S01]  /*c010*/  LOP3.LUT R4, R5.reuse, 0x7f, RZ, 0xc0, !PT ;  /* 0x0000007f05047812 */ /* 0x041fe200078ec0ff */
[----:B-1----:R-:W-:-:S05]  /*c020*/  IMAD.SHL.U32 R0, R5, 0x8, RZ ;  /* 0x0000000805007824 */ /* 0x002fca00078e00ff */
[----:B------:R-:W-:-:S04]  /*c030*/  LOP3.LUT R2, R0, 0x1f8, RZ, 0xc0, !PT ;  /* 0x000001f800027812 */ /* 0x000fc800078ec0ff */
        /* <DEDUP_REMOVED lines=9> */
[----:B------:R0:W-:Y:S04]  /*c0d0*/  STL [R1+0x14], R3 ;  /* 0x0000140301007387 */ /* 0x0001e80000100800 */
[----:B------:R0:W-:Y:S04]  /*c0e0*/  STL [R1+0x10], R2 ;  /* 0x0000100201007387 */ /* 0x0001e80000100800 */
[----:B------:R0:W-:Y:S04]  /*c0f0*/  STL [R1], R0 ;  /* 0x0000000001007387 */ /* 0x0001e80000100800 */
[----:B------:R0:W-:Y:S02]  /*c100*/  STL [R1+0x1c], RZ ;  /* 0x00001cff01007387 */ /* 0x0001e40000100800 */
.L_x_4289:
        /* <DEDUP_REMOVED lines=23> */
.L_x_4200:
[----:B------:R-:W-:Y:S01]  /*c280*/  ULDC UR9, c[0x0][0xc54] ;  /* 0x0003150000097ab9 */ /* 0x000fe20000000800 */
[----:B------:R-:W-:Y:S01]  /*c290*/  UMOV UR5, UR8 ;  /* 0x0000000800057c82 */ /* 0x000fe20008000000 */
[----:B------:R-:W-:-:S11]  /*c2a0*/  UISETP.NE.AND UP0, UPT, UR9, 0x1, UPT ;  /* 0x000000010900788c */ /* 0x000fd6000bf05270 */
[----:B------:R-:W-:Y:S02]  /*c2b0*/  @UP0 ULDC.64 UR10, c[0x0][0xc58] ;  /* 0x00031600000a0ab9 */ /* 0x000fe40000000a00 */
[----:B------:R-:W-:-:S04]  /*c2c0*/  UIMAD.WIDE.U32 UR6, UR8, UR10, URZ ;  /* 0x0000000a080672a5 */ /* 0x000fc8000f8e003f */
[----:B------:R-:W-:-:S04]  /*c2d0*/  @UP0 USHF.R.U32.HI UR5, URZ, UR11, UR7 ;  /* 0x0000000b3f050299 */ /* 0x000fc80008011607 */
[----:B------:R-:W-:-:S12]  /*c2e0*/  UIMAD UR6, UR5, UR9, URZ ;  /* 0x00000009050672a4 */ /* 0x000fd8000f8e023f */
.L_x_4201:
[----:B------:R-:W-:Y:S01]  /*c2f0*/  ULOP3.LUT UR39, URZ, UR5, URZ, 0x33, !UPT ;  /* 0x000000053f277292 */ /* 0x000fe2000f8e333f */
[----:B------:R-:W-:Y:S01]  /*c300*/  BSSY B7, `(.L_x_4202) ;  /* 0x00003dc000077945 */ /* 0x000fe20003800000 */
[----:B------:R-:W-:Y:S01]  /*c310*/  ULDC UR7, c[0x0][0x448] ;  /* 0x0001120000077ab9 */ /* 0x000fe20000000800 */
[----:B------:R-:W-:Y:S01]  /*c320*/  ULDC UR5, c[0x0][0xc3c] ;  /* 0x00030f0000057ab9 */ /* 0x000fe20000000800 */
[----:B------:R-:W-:Y:S02]  /*c330*/  UISETP.NE.AND UP1, UPT, UR7, 0x1, UPT ;  /* 0x000000010700788c */ /* 0x000fe4000bf25270 */
[----:B------:R-:W-:Y:S01]  /*c340*/  UIADD3 UR39, UR39, UR5, URZ ;  /* 0x0000000527277290 */ /* 0x000fe2000fffe03f */
[----:B------:R-:W-:Y:S01]  /*c350*/  ULDC.64 UR10, c[0x0][0x418] ;  /* 0x00010600000a7ab9 */ /* 0x000fe20000000a00 */
[----:B------:R-:W-:Y:S02]  /*c360*/  UIADD3 UR5, UR8, -UR6, URZ ;  /* 0x8000000608057290 */ /* 0x000fe4000fffe03f */
[----:B------:R-:W-:-:S02]  /*c370*/  UISETP.NE.U32.AND UP0, UPT, UR10, URZ, UPT ;  /* 0x0000003f0a00728c */ /* 0x000fc4000bf05070 */
[----:B------:R-:W-:Y:S02]  /*c380*/  USHF.L.U32 UR8, UR39, 0x7, URZ ;  /* 0x0000000727087899 */ /* 0x000fe4000800063f */
[----:B------:R-:W-:Y:S01]  /*c390*/  UISETP.NE.AND.EX UP0, UPT, UR11, URZ, UPT, UP0 ;  /* 0x0000003f0b00728c */ /* 0x000fe2000bf05300 */
[----:B------:R-:W-:Y:S01]  /*c3a0*/  ULDC UR7, c[0x0][0x288] ;  /* 0x0000a20000077ab9 */ /* 0x000fe20000000800 */
[----:B------:R-:W-:Y:S01]  /*c3b0*/  UIADD3 UR8, UR8, 0x7f, URZ ;  /* 0x0000007f08087890 */ /* 0x000fe2000fffe03f */
[----:B------:R-:W-:Y:S01]  /*c3c0*/  ULDC UR6, c[0x0][0x424] ;  /* 0x0001090000067ab9 */ /* 0x000fe20000000800 */
[----:B------:R-:W-:Y:S02]  /*c3d0*/  UIADD3 UR13, -UR7, 0x60, URZ ;  /* 0x00000060070d7890 */ /* 0x000fe4000fffe13f */
[----:B------:R-:W-:Y:S01]  /*c3e0*/  USEL UR9, UR6, 0x1, UP0 ;  /* 0x0000000106097887 */ /* 0x000fe20008000000 */
[----:B------:R-:W-:Y:S01]  /*c3f0*/  @UP1 ULDC UR7, c[0x0][0x44c] ;  /* 0x0001130000071ab9 */ /* 0x000fe20000000800 */
[----:B------:R-:W-:Y:S01]  /*c400*/  ULDC UR12, c[0x0][0x2f0] ;  /* 0x0000bc00000c7ab9 */ /* 0x000fe20000000800 */
[----:B------:R-:W-:Y:S01]  /*c410*/  UIMAD.WIDE.U32 UR6, UR8, UR7, URZ ;  /* 0x00000007080672a5 */ /* 0x000fe2000f8e003f */
[----:B------:R-:W-:Y:S01]  /*c420*/  @UP1 ULDC UR14, c[0x0][0x450] ;  /* 0x00011400000e1ab9 */ /* 0x000fe20000000800 */
[----:B------:R-:W-:-:S02]  /*c430*/  UIMAD UR13, UR9, UR12, UR13 ;  /* 0x0000000c090d72a4 */ /* 0x000fc4000f8e020d */
[----:B------:R-:W-:Y:S02]  /*c440*/  @UP1 USHF.R.U32.HI UR8, URZ, UR14, UR7 ;  /* 0x0000000e3f081299 */ /* 0x000fe40008011607 */
[----:B------:R-:W-:Y:S02]  /*c450*/  UIMAD UR6, UR9, UR12, 0x5f ;  /* 0x0000005f090674a4 */ /* 0x000fe4000f8e020c */
[----:B------:R-:W-:Y:S02]  /*c460*/  UIADD3 UR8, UR13, UR8, URZ ;  /* 0x000000080d087290 */ /* 0x000fe4000fffe03f */
[----:B------:R-:W-:Y:S02]  /*c470*/  UIMAD.WIDE UR6, UR6, 0x2aaaaaab, URZ ;  /* 0x2aaaaaab060678a5 */ /* 0x000fe4000f8e023f */
[----:B------:R-:W-:Y:S02]  /*c480*/  UIMAD.WIDE UR8, UR8, 0x2aaaaaab, URZ ;  /* 0x2aaaaaab080878a5 */ /* 0x000fe4000f8e023f */
[----:B------:R-:W-:-:S02]  /*c490*/  USHF.R.U32.HI UR12, URZ, 0x1f, UR7 ;  /* 0x0000001f3f0c7899 */ /* 0x000fc40008011607 */
[----:B------:R-:W-:Y:S01]  /*c4a0*/  USHF.R.U32.HI UR6, URZ, 0x1f, UR9 ;  /* 0x0000001f3f067899 */ /* 0x000fe20008011609 */
[----:B------:R-:W-:Y:S01]  /*c4b0*/  ULDC UR11, c[0x0][0xc48] ;  /* 0x00031200000b7ab9 */ /* 0x000fe20000000800 */
[----:B------:R-:W-:Y:S02]  /*c4c0*/  ULEA.HI.SX32 UR12, UR7, UR12, 0x1c ;  /* 0x0000000c070c7291 */ /* 0x000fe4000f8fe23f */
[----:B------:R-:W-:Y:S02]  /*c4d0*/  ULEA.HI.SX32 UR6, UR9, UR6, 0x1c ;  /* 0x0000000609067291 */ /* 0x000fe4000f8fe23f */
[----:B------:R-:W-:Y:S02]  /*c4e0*/  UISETP.NE.AND UP0, UPT, UR11, 0x1, UPT ;  /* 0x000000010b00788c */ /* 0x000fe4000bf05270 */
[----:B------:R-:W-:Y:S01]  /*c4f0*/  UISETP.LT.AND UP1, UPT, UR12, UR6, UPT ;  /* 0x000000060c00728c */ /* 0x000fe2000bf21270 */
[----:B------:R-:W-:-:S03]  /*c500*/  ULDC UR10, c[0x0][0xc54] ;  /* 0x00031500000a7ab9 */ /* 0x000fc60000000800 */
[----:B------:R-:W-:Y:S02]  /*c510*/  USEL UR38, UR12, UR6, UP1 ;  /* 0x000000060c267287 */ /* 0x000fe40008800000 */
[----:B------:R-:W-:-:S03]  /*c520*/  UIMAD UR10, UR4, UR10, UR5 ;  /* 0x0000000a040a72a4 */ /* 0x000fc6000f8e0205 */
[----:B------:R-:W-:Y:S01]  /*c530*/  @UP0 ULDC UR4, c[0x0][0xc4c] ;  /* 0x0003130000040ab9 */ /* 0x000fe20000000800 */
[----:B------:R-:W-:Y:S01]  /*c540*/  ISETP.LT.AND P0, PT, RZ, UR38, PT ;  /* 0x00000026ff007c0c */ /* 0x000fe2000bf01270 */
[----:B------:R-:W-:Y:S01]  /*c550*/  UIMAD.WIDE.U32 UR4, UR10, UR4, URZ ;  /* 0x000000040a0472a5 */ /* 0x000fe2000f8e003f */
[----:B------:R-:W-:Y:S01]  /*c560*/  @UP0 ULDC UR7, c[0x0][0xc50] ;  /* 0x0003140000070ab9 */ /* 0x000fe20000000800 */
[----:B------:R-:W-:Y:S02]  /*c570*/  UMOV UR42, UR10 ;  /* 0x0000000a002a7c82 */ /* 0x000fe40008000000 */
[----:B------:R-:W-:-:S04]  /*c580*/  @UP0 USHF.R.U32.HI UR42, URZ, UR7, UR5 ;  /* 0x000000073f2a0299 */ /* 0x000fc80008011605 */
[----:B------:R-:W-:-:S04]  /*c590*/  UIADD3 UR36, -UR42, URZ, URZ ;  /* 0x0000003f2a247290 */ /* 0x000fc8000fffe13f */
[----:B------:R-:W-:Y:S01]  /*c5a0*/  UIMAD UR36, UR11, UR36, UR10 ;  /* 0x000000240b2472a4 */ /* 0x000fe2000f8e020a */
[----:B------:R-:W-:Y:S11]  /*c5b0*/  @P0 BRA `(.L_x_4203) ;  /* 0x0000000000480947 */ /* 0x000ff60003800000 */
        /* <DEDUP_REMOVED lines=18> */
.L_x_4203:
        /* <DEDUP_REMOVED lines=20> */
.L_x_4206:
[----:B------:R-:W-:Y:S05]  /*c820*/  BSYNC B6 ;  /* 0x0000000000067941 */ /* 0x000fea0003800000 */
.L_x_4205:
        /* <DEDUP_REMOVED lines=20> */
.L_x_4209:
        /* <DEDUP_REMOVED lines=15> */
.L_x_4208:
[----:B------:R-:W-:Y:S05]  /*ca60*/  BSYNC B6 ;  /* 0x0000000000067941 */ /* 0x000fea0003800000 */
.L_x_4207:
        /* <DEDUP_REMOVED lines=19> */
[----:B------:R-:W-:-:S05]  /*cba0*/  P2R R5, PR, RZ, 0x2 ;  /* 0x00000002ff057803 */ /* 0x000fca0000000000 */
[----:B------:R0:W-:Y:S01]  /*cbb0*/  STL [R1+0xc], R5 ;  /* 0x00000c0501007387 */ /* 0x0001e20000100800 */
[----:B--2---:R-:W-:Y:S02]  /*cbc0*/  SHF.R.S32.HI R7, RZ, 0x1f, R19 ;  /* 0x0000001fff077819 */ /* 0x004fe40000011413 */
[----:B------:R-:W-:-:S03]  /*cbd0*/  SEL R16, R19, RZ, !P1 ;  /* 0x000000ff13107207 */ /* 0x000fc60004800000 */
[----:B------:R0:W-:Y:S01]  /*cbe0*/  STL [R1+0x4], R7 ;  /* 0x0000040701007387 */ /* 0x0001e20000100800 */
[----:B------:R-:W-:Y:S05]  /*cbf0*/  BRA.DIV UR4, `(.L_x_4210) ;  /* 0x0000003e04287947 */ /* 0x000fea000b800000 */
[----:B------:R1:W2:Y:S02]  /*cc00*/  SHFL.IDX PT, R14, R4, RZ, 0x1f ;  /* 0x00001fff040e7589 */ /* 0x0002a400000e0000 */
.L_x_4304:
[----:B------:R-:W-:Y:S01]  /*cc10*/  PLOP3.LUT P2, PT, PT, PT, PT, 0x8, 0x0 ;  /* 0x000000000000781c */ /* 0x000fe20003f4e170 */
[----:B------:R3:W-:Y:S01]  /*cc20*/  STL [R1+0x18], R0 ;  /* 0x0000180001007387 */ /* 0x0007e20000100800 */
[----:B--2---:R-:W-:Y:S02]  /*cc30*/  ISETP.NE.AND P0, PT, R14, RZ, PT ;  /* 0x000000ff0e00720c */ /* 0x004fe40003f05270 */
[----:B-1----:R-:W-:-:S05]  /*cc40*/  P2R R4, PR, RZ, 0x4 ;  /* 0x00000004ff047803 */ /* 0x002fca0000000000 */
[----:B------:R3:W-:Y:S06]  /*cc50*/  STL [R1+0x8], R4 ;  /* 0x0000080401007387 */ /* 0x0007ec0000100800 */
[----:B------:R-:W-:Y:S05]  /*cc60*/  @P0 BRA `(.L_x_4211) ;  /* 0x0000000000f00947 */ /* 0x000fea0003800000 */
[----:B------:R-:W-:-:S03]  /*cc70*/  UMOV UR4, 0xffffffff ;  /* 0xffffffff00047882 */ /* 0x000fc60000000000 */
[----:B------:R-:W-:Y:S05]  /*cc80*/  BRA.DIV UR4, `(.L_x_4212) ;  /* 0x0000003e04247947 */ /* 0x000fea000b800000 */
[----:B------:R-:W-:-:S13]  /*cc90*/  ELECT P6, URZ, PT ;  /* 0x00000000003f782f */ /* 0x000fda00038c0000 */
.L_x_4307:
[----:B------:R-:W-:Y:S05]  /*cca0*/  @!P6 BRA `(.L_x_4211) ;  /* 0x0000000000e0e947 */ /* 0x000fea0003800000 */
[----:B------:R-:W-:Y:S01]  /*ccb0*/  IMAD.MOV.U32 R16, RZ, RZ, R19 ;  /* 0x000000ffff107224 */ /* 0x000fe200078e0013 */
[----:B------:R-:W-:Y:S06]  /*ccc0*/  @!P1 BRA `(.L_x_4213) ;  /* 0x00000000004c9947 */ /* 0x000fec0003800000 */
[----:B------:R-:W1:Y:S01]  /*ccd0*/  LDC R6, c[0x0][0x43c] ;  /* 0x00010f00ff067b82 */ /* 0x000e620000000800 */
[----:B------:R-:W-:Y:S01]  /*cce0*/  IMAD.MOV.U32 R8, RZ, RZ, R0 ;  /* 0x000000ffff087224 */ /* 0x000fe200078e0000 */
[----:B------:R-:W-:Y:S01]  /*ccf0*/  ULDC.64 UR4, c[0x0][0x428] ;  /* 0x00010a0000047ab9 */ /* 0x000fe20000000a00 */
[----:B-1----:R-:W-:-:S13]  /*cd00*/  ISETP.NE.AND P0, PT, R6, 0x1, PT ;  /* 0x000000010600780c */ /* 0x002fda0003f05270 */
[----:B0--3--:R-:W0:Y:S02]  /*cd10*/  @P0 LDC.64 R4, c[0x0][0x440] ;  /* 0x00011000ff040b82 */ /* 0x009e240000000a00 */
        /* <DEDUP_REMOVED lines=14> */
.L_x_4213:
[----:B---3--:R-:W2:Y:S01]  /*ce00*/  LDL R0, [R1] ;  /* 0x0000000001007983 */ /* 0x008ea20000100800 */
[----:B-1----:R-:W-:Y:S01]  /*ce10*/  IMAD R3, R18, 0x8, R17 ;  /* 0x0000000812037824 */ /* 0x002fe200078e0211 */
[----:B0-----:R-:W0:Y:S02]  /*ce20*/  S2R R7, SR_TID.X ;  /* 0x0000000000077919 */ /* 0x001e240000002100 */
[----:B0-----:R-:W-:-:S04]  /*ce30*/  LOP3.LUT R7, R7, 0x7f, RZ, 0xc0, !PT ;  /* 0x0000007f07077812 */ /* 0x001fc800078ec0ff */
[----:B------:R-:W-:Y:S02]  /*ce40*/  ISETP.NE.AND P1, PT, R7, RZ, PT ;  /* 0x000000ff0700720c */ /* 0x000fe40003f25270 */
[----:B--2---:R-:W-:-:S04]  /*ce50*/  SHF.L.U32 R0, R0, 0x1f, RZ ;  /* 0x0000001f00007819 */ /* 0x004fc800000006ff */
[----:B------:R-:W0:Y:S02]  /*ce60*/  SYNCS.PHASECHK.TRANS64.TRYWAIT P0, [R3+URZ+0x22840], R0 ;  /* 0x02284000030075a7 */ /* 0x000e24000800017f */
[----:B0-----:R-:W-:Y:S05]  /*ce70*/  @!P0 BRA `(.L_x_4214) ;  /* 0x0000003800c88947 */ /* 0x001fea0003800000 */
.L_x_4308:
        /* <DEDUP_REMOVED lines=8> */
.L_x_4215:
        /* <DEDUP_REMOVED lines=10> */
[----:B------:R-:W-:-:S02]  /*cfa0*/  UMOV UR34, URZ ;  /* 0x0000003f00227c82 */ /* 0x000fc40008000000 */
[----:B------:R-:W-:-:S03]  /*cfb0*/  P2R R0, PR, RZ, 0x1 ;  /* 0x00000001ff007803 */ /* 0x000fc60000000000 */
[----:B------:R-:W-:Y:S02]  /*cfc0*/  UIADD3 UR33, UR33, 0x22830, URZ ;  /* 0x0002283021217890 */ /* 0x000fe4000fffe03f */
[----:B------:R1:W-:Y:S02]  /*cfd0*/  STL [R1+0x8], R0 ;  /* 0x0000080001007387 */ /* 0x0003e40000100800 */
[----:B------:R-:W-:Y:S01]  /*cfe0*/  UIADD3 UR32, UR32, 0x1c400, URZ ;  /* 0x0001c40020207890 */ /* 0x000fe2000fffe03f */
[----:B--2---:R-:W-:-:S13]  /*cff0*/  R2UR UR35, R2 ;  /* 0x00000000022372ca */ /* 0x004fda00000e0000 */
[----:B------:R-:W-:-:S09]  /*d000*/  UIMAD UR35, UR35, 0x60, URZ ;  /* 0x00000060232378a4 */ /* 0x000fd2000f8e023f */
[----:B------:R1:W-:Y:S02]  /*d010*/  UTMALDG.4D [UR32], [UR4], desc[UR6] ;  /* 0x00000620040075b4 */ /* 0x0003e40008019000 */
[----:B-1----:R-:W-:Y:S01]  /*d020*/  NOP ;  /* 0x0000000000007918 */ /* 0x002fe20000000000 */
.L_x_4211:
[----:B---3--:R-:W-:Y:S01]  /*d030*/  VIADD R0, R17, 0x18400 ;  /* 0x0001840011007836 */ /* 0x008fe20000000000 */
        /* <DEDUP_REMOVED lines=9> */
[----:B------:R-:W-:Y:S02]  /*d0d0*/  IMAD.U32 R4, RZ, RZ, UR6 ;  /* 0x00000006ff047e24 */ /* 0x000fe4000f8e00ff */
[----:B------:R-:W1:Y:S01]  /*d0e0*/  LDC.64 R2, c[0x4][R2] ;  /* 0x0100000002027b82 */ /* 0x000e620000000a00 */
[----:B0-----:R-:W-:Y:S02]  /*d0f0*/  IMAD.U32 R5, RZ, RZ, UR7 ;  /* 0x00000007ff057e24 */ /* 0x001fe4000f8e00ff */
        /* <DEDUP_REMOVED lines=8> */
[----:B-1----:R-:W-:Y:S05]  /*d180*/  CALL.ABS.NOINC R2 ;  /* 0x0000000002007343 */ /* 0x002fea0003c00000 */
.L_x_4217:
[----:B------:R-:W-:Y:S05]  /*d190*/  BSYNC B6 ;  /* 0x0000000000067941 */ /* 0x000fea0003800000 */
.L_x_4216:
[----:B------:R1:W5:Y:S01]  /*d1a0*/  LDL R10, [R1+0x14] ;  /* 0x00001400010a7983 */ /* 0x0003620000100800 */
[----:B0-----:R-:W0:Y:S01]  /*d1b0*/  LDC R7, c[0x0][0x448] ;  /* 0x00011200ff077b82 */ /* 0x001e220000000800 */
[----:B------:R-:W2:Y:S01]  /*d1c0*/  S2R R0, SR_TID.X ;  /* 0x0000000000007919 */ /* 0x000ea20000002100 */
[----:B------:R-:W3:Y:S01]  /*d1d0*/  S2R R2, SR_TID.X ;  /* 0x0000000000027919 */ /* 0x000ee20000002100 */
[----:B------:R-:W-:Y:S01]  /*d1e0*/  USHF.R.S32.HI UR4, URZ, 0x1f, UR36 ;  /* 0x0000001f3f047899 */ /* 0x000fe20008011424 */
[----:B------:R-:W-:Y:S01]  /*d1f0*/  ULDC.64 UR8, c[0x0][0x2d8] ;  /* 0x0000b60000087ab9 */ /* 0x000fe20000000a00 */
[----:B0-----:R-:W-:Y:S01]  /*d200*/  ISETP.NE.AND P0, PT, R7, 0x1, PT ;  /* 0x000000010700780c */ /* 0x001fe20003f05270 */
[----:B--2---:R-:W-:-:S12]  /*d210*/  IMAD.SHL.U32 R4, R0, 0x10, RZ ;  /* 0x0000001000047824 */ /* 0x004fd800078e00ff */
[----:B------:R-:W0:Y:S01]  /*d220*/  @P0 LDC R3, c[0x0][0x44c] ;  /* 0x00011300ff030b82 */ /* 0x000e220000000800 */
[----:B---3--:R-:W-:-:S04]  /*d230*/  LOP3.LUT R2, R2, 0x7f, RZ, 0xc0, !PT ;  /* 0x0000007f02027812 */ /* 0x008fc800078ec0ff */
[----:B------:R-:W-:-:S03]  /*d240*/  SHF.R.U32.HI R2, RZ, 0x3, R2 ;  /* 0x00000003ff027819 */ /* 0x000fc60000011602 */
[----:B------:R-:W2:Y:S01]  /*d250*/  @P0 LDC R0, c[0x0][0x450] ;  /* 0x00011400ff000b82 */ /* 0x000ea20000000800 */
[----:B------:R-:W-:Y:S01]  /*d260*/  LOP3.LUT R4, R2, 0x70, R4, 0xf8, !PT ;  /* 0x0000007002047812 */ /* 0x000fe200078ef804 */
[----:B------:R-:W-:Y:S01]  /*d270*/  IMAD.U32 R2, RZ, RZ, UR39 ;  /* 0x00000027ff027e24 */ /* 0x000fe2000f8e00ff */
[----:B------:R-:W-:Y:S02]  /*d280*/  UIMAD UR6, UR4, UR8, URZ ;  /* 0x00000008040672a4 */ /* 0x000fe4000f8e023f */
[----:B------:R-:W-:Y:S01]  /*d290*/  UIMAD.WIDE.U32 UR4, UR36, UR8, URZ ;  /* 0x00000008240472a5 */ /* 0x000fe2000f8e003f */
[----:B------:R-:W-:Y:S01]  /*d2a0*/  IMAD R2, R2, 0x80, R4 ;  /* 0x0000008002027824 */ /* 0x000fe200078e0204 */
[----:B------:R-:W-:Y:S02]  /*d2b0*/  UIMAD UR6, UR36, UR9, UR6 ;  /* 0x00000009240672a4 */ /* 0x000fe4000f8e0206 */
[----:B------:R-:W-:Y:S02]  /*d2c0*/  USHF.R.S32.HI UR7, URZ, 0x1f, UR42 ;  /* 0x0000001f3f077899 */ /* 0x000fe4000801142a */
[----:B------:R-:W-:Y:S01]  /*d2d0*/  UIADD3 UR5, UR5, UR6, URZ ;  /* 0x0000000605057290 */ /* 0x000fe2000fffe03f */
[----:B------:R-:W-:Y:S01]  /*d2e0*/  IMAD.MOV.U32 R6, RZ, RZ, R2 ;  /* 0x000000ffff067224 */ /* 0x000fe200078e0002 */
[----:B------:R-:W-:Y:S01]  /*d2f0*/  ULDC.64 UR8, c[0x0][0x2e0] ;  /* 0x0000b80000087ab9 */ /* 0x000fe20000000a00 */
[----:B0-----:R-:W-:Y:S01]  /*d300*/  @P0 IMAD.HI.U32 R3, R2, R3, RZ ;  /* 0x0000000302030227 */ /* 0x001fe200078e00ff */
[----:B------:R-:W-:Y:S01]  /*d310*/  UIMAD.WIDE.U32 UR4, UR42, UR8, UR4 ;  /* 0x000000082a0472a5 */ /* 0x000fe2000f8e0004 */
[----:B------:R-:W0:Y:S01]  /*d320*/  S2R R9, SR_TID.X ;  /* 0x0000000000097919 */ /* 0x000e220000002100 */
[----:B------:R-:W-:-:S02]  /*d330*/  UIMAD UR6, UR7, UR8, URZ ;  /* 0x00000008070672a4 */ /* 0x000fc4000f8e023f */
[----:B--2---:R-:W-:Y:S02]  /*d340*/  @P0 SHF.R.U32.HI R6, RZ, R0, R3 ;  /* 0x00000000ff060219 */ /* 0x004fe40000011603 */
[----:B------:R-:W-:Y:S01]  /*d350*/  UIMAD UR6, UR42, UR9, UR6 ;  /* 0x000000092a0672a4 */ /* 0x000fe2000f8e0206 */
[----:B------:R-:W-:Y:S02]  /*d360*/  IMAD.U32 R4, RZ, RZ, UR4 ;  /* 0x00000004ff047e24 */ /* 0x000fe4000f8e00ff */
        /* <DEDUP_REMOVED lines=26> */
[----:B-1----:R-:W-:Y:S10]  /*d510*/  BRA.DIV UR4, `(.L_x_4218) ;  /* 0x0000003604347947 */ /* 0x002ff4000b800000 */
[----:B------:R-:W0:Y:S01]  /*d520*/  S2R R6, SR_TID.X ;  /* 0x0000000000067919 */ /* 0x000e220000002100 */
[----:B------:R-:W-:Y:S01]  /*d530*/  IMAD.U32 R4, RZ, RZ, UR39 ;  /* 0x00000027ff047e24 */ /* 0x000fe2000f8e00ff */
[----:B------:R-:W-:Y:S01]  /*d540*/  ULDC UR4, c[0x0][0x288] ;  /* 0x0000a20000047ab9 */ /* 0x000fe20000000800 */
[----:B------:R-:W1:Y:S01]  /*d550*/  S2R R8, SR_TID.X ;  /* 0x0000000000087919 */ /* 0x000e620000002100 */
[----:B------:R-:W-:Y:S01]  /*d560*/  IMAD R3, R7, UR4, RZ ;  /* 0x0000000407037c24 */ /* 0x000fe2000f8e02ff */
[----:B------:R-:W-:Y:S01]  /*d570*/  SHFL.IDX PT, R9, R2, 0x1, 0x181f ;  /* 0x00381f0002097f89 */ /* 0x000fe200000e0000 */
[----:B0-----:R-:W-:-:S04]  /*d580*/  LOP3.LUT R6, R6, 0x7f, RZ, 0xc0, !PT ;  /* 0x0000007f06067812 */ /* 0x001fc800078ec0ff */
[----:B------:R-:W-:Y:S01]  /*d590*/  SHF.R.U32.HI R6, RZ, 0x3, R6 ;  /* 0x00000003ff067819 */ /* 0x000fe20000011606 */
[----:B-1----:R-:W-:Y:S02]  /*d5a0*/  IMAD.SHL.U32 R11, R8, 0x8, RZ ;  /* 0x00000008080b7824 */ /* 0x002fe400078e00ff */
[----:B------:R-:W-:Y:S02]  /*d5b0*/  SHFL.IDX PT, R8, R0, 0x1, 0x181f ;  /* 0x00381f0000087f89 */ /* 0x000fe400000e0000 */
[----:B------:R-:W-:Y:S01]  /*d5c0*/  IMAD R4, R4, 0x80, R6 ;  /* 0x0000008004047824 */ /* 0x000fe200078e0206 */
[----:B------:R-:W-:Y:S01]  /*d5d0*/  LOP3.LUT R11, R11, 0x38, RZ, 0xc0, !PT ;  /* 0x000000380b0b7812 */ /* 0x000fe200078ec0ff */
[----:B------:R-:W0:Y:S02]  /*d5e0*/  SHFL.IDX PT, R6, R0, RZ, 0x181f ;  /* 0x00181fff00067589 */ /* 0x000e2400000e0000 */
[C---:B------:R-:W-:Y:S01]  /*d5f0*/  VIADD R5, R4.reuse, 0x10 ;  /* 0x0000001004057836 */ /* 0x040fe20000000000 */
[----:B------:R-:W-:-:S04]  /*d600*/  ISETP.GE.AND P3, PT, R4, R3, PT ;  /* 0x000000030400720c */ /* 0x000fc80003f66270 */
[----:B------:R-:W-:Y:S02]  /*d610*/  ISETP.GE.AND P1, PT, R5, R3, PT ;  /* 0x000000030500720c */ /* 0x000fe40003f26270 */
[----:B------:R-:W1:Y:S07]  /*d620*/  SHFL.IDX PT, R5, R2, RZ, 0x181f ;  /* 0x00181fff02057589 */ /* 0x000e6e00000e0000 */
[----:B0-----:R-:W-:-:S05]  /*d630*/  @!P3 LEA R6, P2, R11, R6, 0x1 ;  /* 0x000000060b06b211 */ /* 0x001fca00078408ff */
[----:B-1----:R-:W-:-:S04]  /*d640*/  @!P3 IMAD.X R5, RZ, RZ, R5, P2 ;  /* 0x000000ffff05b224 */ /* 0x002fc800010e0605 */
        /* <DEDUP_REMOVED lines=40> */
[----:B0-----:R-:W0:Y:S04]  /*d8d0*/  SHFL.IDX PT, R6, R0, 0x6, 0x181f ;  /* 0x00d81f0000067f89 */ /* 0x001e2800000e0000 */
[----:B------:R-:W1:Y:S03]  /*d8e0*/  SHFL.IDX PT, R0, R0, 0x7, 0x181f ;  /* 0x00f81f0000007f89 */ /* 0x000e6600000e0000 */
[----:B0-----:R-:W-:-:S05]  /*d8f0*/  @!P1 LEA R6, P2, R11, R6, 0x1 ;  /* 0x000000060b069211 */ /* 0x001fca00078408ff */
[----:B------:R-:W-:-:S04]  /*d900*/  @!P1 IMAD.X R5, RZ, RZ, R5, P2 ;  /* 0x000000ffff059224 */ /* 0x000fc800010e0605 */
[----:B------:R-:W-:Y:S02]  /*d910*/  @!P1 IMAD.MOV.U32 R7, RZ, RZ, R5 ;  /* 0x000000ffff079224 */ /* 0x000fe400078e0005 */
[----:B------:R0:W2:Y:S04]  /*d920*/  SHFL.IDX PT, R5, R2, 0x7, 0x181f ;  /* 0x00f81f0002057f89 */ /* 0x0000a800000e0000 */
[----:B-1----:R0:W-:Y:S02]  /*d930*/  @!P1 LDGSTS.E.BYPASS.LTC128B.128 [R10+0x1b400], desc[UR46][R6.64], !P0 ;  /* 0x1b400000060a9fae */ /* 0x0021e4000c101d6e */
.L_x_4325:
[----:B0-----:R-:W0:Y:S01]  /*d940*/  S2R R2, SR_TID.X ;  /* 0x0000000000027919 */ /* 0x001e220000002100 */
[----:B------:R-:W-:-:S05]  /*d950*/  VIADD R4, R4, 0x70 ;  /* 0x0000007004047836 */ /* 0x000fca0000000000 */
[----:B------:R-:W-:Y:S01]  /*d960*/  ISETP.GE.AND P1, PT, R4, R3, PT ;  /* 0x000000030400720c */ /* 0x000fe20003f26270 */
[----:B0-----:R-:W-:-:S05]  /*d970*/  IMAD.SHL.U32 R2, R2, 0x8, RZ ;  /* 0x0000000802027824 */ /* 0x001fca00078e00ff */
[----:B------:R-:W-:-:S07]  /*d980*/  LOP3.LUT R2, R2, 0x38, RZ, 0xc0, !PT ;  /* 0x0000003802027812 */ /* 0x000fce00078ec0ff */
[----:B------:R-:W-:-:S05]  /*d990*/  @!P1 LEA R2, P2, R2, R0, 0x1 ;  /* 0x0000000002029211 */ /* 0x000fca00078408ff */
[----:B--2---:R-:W-:-:S05]  /*d9a0*/  @!P1 IMAD.X R3, RZ, RZ, R5, P2 ;  /* 0x000000ffff039224 */ /* 0x004fca00010e0605 */
[----:B------:R-:W-:Y:S01]  /*d9b0*/  @!PT LDS RZ, [RZ] ;  /* 0x00000000fffff984 */ /* 0x000fe20000000800 */
[----:B------:R-:W-:Y:S01]  /*d9c0*/  @!PT LDS RZ, [RZ] ;  /* 0x00000000fffff984 */ /* 0x000fe20000000800 */
[----:B------:R-:W-:Y:S01]  /*d9d0*/  @!PT LDS RZ, [RZ] ;  /* 0x00000000fffff984 */ /* 0x000fe20000000800 */
[----:B------:R0:W-:Y:S01]  /*d9e0*/  @!P1 LDGSTS.E.BYPASS.LTC128B.128 [R10+0x1bc00], desc[UR46][R2.64], !P0 ;  /* 0x1bc00000020a9fae */ /* 0x0001e2000c101d6e */
[----:B------:R-:W-:Y:S01]  /*d9f0*/  PLOP3.LUT P0, PT, PT, PT, PT, 0x80, 0x0 ;  /* 0x000000000000781c */ /* 0x000fe20003f0f070 */
[----:B------:R-:W-:-:S12]  /*da00*/  NOP ;  /* 0x0000000000007918 */ /* 0x000fd80000000000 */
.L_x_4219:
[----:B------:R-:W-:Y:S02]  /*da10*/  PLOP3.LUT P1, PT, P1, P0, PT, 0xa2, 0x0 ;  /* 0x000000000000781c */ /* 0x000fe40000f21472 */
[----:B------:R-:W-:-:S08]  /*da20*/  @P0 R2UR P1, UR4, R17 ;  /* 0x00000000110402ca */ /* 0x000fd00000020000 */
[----:B------:R-:W-:-:S05]  /*da30*/  @P0 PLOP3.LUT P0, PT, P1, PT, PT, 0x80, 0x0 ;  /* 0x000000000000081c */ /* 0x000fca0000f0f070 */
[----:B------:R-:W-:Y:S01]  /*da40*/  @!P1 SYNCS.ARRIVE.TRANS64.RED.A0T1 RZ, [UR4+0x22800], RZ ;  /* 0x022800ffffff99a7 */ /* 0x000fe20008200404 */
[----:B------:R-:W-:Y:S07]  /*da50*/  @!P1 ARRIVES.LDGSTSBAR.64.TRANSCNT [UR4+0x22800] ;  /* 0x02280000ff0099b0 */ /* 0x000fee0008000a84 */
[----:B------:R-:W-:Y:S05]  /*da60*/  @P0 BRA.U.ANY `(.L_x_4219) ;  /* 0xfffffffd00e80947 */ /* 0x000fea000393ffff */
[----:B0-----:R-:W2:Y:S02]  /*da70*/  LDL.LU R2, [R1+0x1c] ;  /* 0x00001c0001027983 */ /* 0x001ea40000300800 */
        /* <DEDUP_REMOVED lines=11> */
.L_x_4326:
[----:B------:R-:W-:Y:S05]  /*db30*/  BSYNC B0 ;  /* 0x0000000000007941 */ /* 0x000fea0003800000 */
.L_x_4220:
[----:B------:R-:W2:Y:S01]  /*db40*/  LDL R2, [R1+0x8] ;  /* 0x0000080001027983 */ /* 0x000ea20000100800 */
[----:B------:R-:W-:Y:S01]  /*db50*/  BSSY B0, `(.L_x_4222) ;  /* 0x0000059000007945 */ /* 0x000fe20003800000 */
[----:B--2---:R-:W-:-:S13]  /*db60*/  ISETP.NE.AND P0, PT, R2, RZ, PT ;  /* 0x000000ff0200720c */ /* 0x004fda0003f05270 */
[----:B------:R-:W-:Y:S05]  /*db70*/  @!P0 BRA `(.L_x_4223) ;  /* 0x0000000400588947 */ /* 0x000fea0003800000 */
[----:B------:R-:W2:Y:S01]  /*db80*/  LDL R3, [R1] ;  /* 0x0000000001037983 */ /* 0x000ea20000100800 */
[----:B------:R-:W1:Y:S02]  /*db90*/  S2R R2, SR_TID.X ;  /* 0x0000000000027919 */ /* 0x000e640000002100 */
[----:B-1----:R-:W-:Y:S01]  /*dba0*/  LOP3.LUT R4, R2, 0x7f, RZ, 0xc0, !PT ;  /* 0x0000007f02047812 */ /* 0x002fe200078ec0ff */
[----:B------:R-:W-:Y:S01]  /*dbb0*/  IMAD R2, R18, 0x8, R17 ;  /* 0x0000000812027824 */ /* 0x000fe200078e0211 */
[----:B------:R-:W-:Y:S02]  /*dbc0*/  BSSY B1, `(.L_x_4224) ;  /* 0x0000005000017945 */ /* 0x000fe40003800000 */
[----:B------:R-:W-:Y:S02]  /*dbd0*/  ISETP.NE.AND P1, PT, R4, RZ, PT ;  /* 0x000000ff0400720c */ /* 0x000fe40003f25270 */
[----:B--2---:R-:W-:-:S04]  /*dbe0*/  SHF.L.U32 R3, R3, 0x1f, RZ ;  /* 0x0000001f03037819 */ /* 0x004fc800000006ff */
[----:B------:R-:W1:Y:S02]  /*dbf0*/  SYNCS.PHASECHK.TRANS64.TRYWAIT P0, [R2+URZ+0x22860], R3 ;  /* 0x02286003020075a7 */ /* 0x000e64000800017f */
[----:B-1----:R-:W-:Y:S05]  /*dc00*/  @!P0 BRA `(.L_x_4225) ;  /* 0x00000038001c8947 */ /* 0x002fea0003800000 */
.L_x_4327:
[----:B------:R-:W-:Y:S05]  /*dc10*/  BSYNC B1 ;  /* 0x0000000000017941 */ /* 0x000fea0003800000 */
.L_x_4224:
[----:B------:R-:W-:Y:S04]  /*dc20*/  BSSY B1, `(.L_x_4226) ;  /* 0x0000009000017945 */ /* 0x000fe80003800000 */
[----:B------:R-:W-:Y:S05]  /*dc30*/  @P1 BRA `(.L_x_4227) ;  /* 0x00000000001c1947 */ /* 0x000fea0003800000 */
[----:B0-----:R-:W0:Y:S01]  /*dc40*/  S2R R0, SR_TID.X ;  /* 0x0000000000007919 */ /* 0x001e220000002100 */
[----:B-1----:R-:W-:-:S04]  /*dc50*/  IMAD.MOV.U32 R3, RZ, RZ, 0xc000 ;  /* 0x0000c000ff037424 */ /* 0x002fc800078e00ff */
[----:B------:R2:W-:Y:S01]  /*dc60*/  SYNCS.ARRIVE.TRANS64 RZ, [R2+URZ+0x22850], R3 ;  /* 0x0228500302ff79a7 */ /* 0x0005e2000800003f */
[----:B0-----:R-:W-:-:S04]  /*dc70*/  LOP3.LUT R0, R0, 0x1f, RZ, 0xc0, !PT ;  /* 0x0000001f00007812 */ /* 0x001fc800078ec0ff */
[----:B------:R-:W-:-:S13]  /*dc80*/  ISETP.NE.AND P0, PT, R0, RZ, PT ;  /* 0x000000ff0000720c */ /* 0x000fda0003f05270 */
[----:B--2---:R-:W-:Y:S05]  /*dc90*/  @!P0 BRA `(.L_x_4227) ;  /* 0x0000000000048947 */ /* 0x004fea0003800000 */
[----:B------:R-:W-:Y:S01]  /*dca0*/  BPT.TRAP 0x1 ;  /* 0x000000040000795c */ /* 0x000fe20000300000 */
.L_x_4227:
[----:B------:R-:W-:Y:S05]  /*dcb0*/  BSYNC B1 ;  /* 0x0000000000017941 */ /* 0x000fea0003800000 */
.L_x_4226:
[----:B-1----:R-:W2:Y:S01]  /*dcc0*/  LDL.LU R3, [R1+0x18] ;  /* 0x0000180001037983 */ /* 0x002ea20000300800 */
        /* <DEDUP_REMOVED lines=10> */
.L_x_4228:
        /* <DEDUP_REMOVED lines=15> */
.L_x_4229:
        /* <DEDUP_REMOVED lines=15> */
.L_x_4230:
        /* <DEDUP_REMOVED lines=15> */
.L_x_4231:
        /* <DEDUP_REMOVED lines=10> */
.L_x_4223:
[----:B------:R-:W-:Y:S05]  /*e0e0*/  BSYNC B0 ;  /* 0x0000000000007941 */ /* 0x000fea0003800000 */
.L_x_4222:
[----:B------:R-:W-:-:S06]  /*e0f0*/  UISETP.GE.AND UP0, UPT, UR38, 0x2, UPT ;  /* 0x000000022600788c */ /* 0x000fcc000bf06270 */
[----:B------:R-:W-:-:S13]  /*e100*/  PLOP3.LUT P0, PT, PT, PT, UP0, 0x80, 0x0 ;  /* 0x000000000000781c */ /* 0x000fda0003f0f008 */
[----:B------:R-:W-:Y:S05]  /*e110*/  @!P0 BRA `(.L_x_4232) ;  /* 0x0000001c00808947 */ /* 0x000fea0003800000 */
[----:B------:R-:W-:Y:S02]  /*e120*/  ULOP3.LUT UR4, UR38, 0x1, URZ, 0xc0, !UPT ;  /* 0x0000000126047892 */ /* 0x000fe4000f8ec03f */
[----:B------:R-:W-:Y:S02]  /*e130*/  IMAD.U32 R6, RZ, RZ, UR38 ;  /* 0x00000026ff067e24 */ /* 0x000fe4000f8e00ff */
[----:B------:R-:W-:Y:S02]  /*e140*/  UISETP.NE.U32.AND UP0, UPT, UR4, 0x1, UPT ;  /* 0x000000010400788c */ /* 0x000fe4000bf05070 */
[----:B------:R-:W-:-:S04]  /*e150*/  VIADD R6, R6, 0xfffffffe ;  /* 0xfffffffe06067836 */ /* 0x000fc80000000000 */
[----:B0-----:R-:W-:Y:S01]  /*e160*/  IMAD.MOV.U32 R0, RZ, RZ, R6 ;  /* 0x000000ffff007224 */ /* 0x001fe200078e0006 */
[----:B------:R-:W-:-:S13]  /*e170*/  PLOP3.LUT P0, PT, PT, PT, UP0, 0x80, 0x0 ;  /* 0x000000000000781c */ /* 0x000fda0003f0f008 */
[----:B------:R-:W-:Y:S05]  /*e180*/  @!P0 BRA `(.L_x_4233) ;  /* 0x0000000800748947 */ /* 0x000fea0003800000 */
[----:B------:R-:W2:Y:S04]  /*e190*/  LDL R4, [R1+0x8] ;  /* 0x0000080001047983 */ /* 0x000ea80000100800 */
[----:B------:R-:W3:Y:S01]  /*e1a0*/  LDL.LU R8, [R1] ;  /* 0x0000000001087983 */ /* 0x000ee20000300800 */
[----:B------:R-:W-:Y:S01]  /*e1b0*/  VIADD R18, R18, 0x1 ;  /* 0x0000000112127836 */ /* 0x000fe20000000000 */
[----:B------:R-:W-:Y:S04]  /*e1c0*/  BSSY B0, `(.L_x_4234) ;  /* 0x0000097000007945 */ /* 0x000fe80003800000 */
[----:B------:R-:W-:-:S04]  /*e1d0*/  ISETP.NE.AND P0, PT, R18, 0x2, PT ;  /* 0x000000021200780c */ /* 0x000fc80003f05270 */
[----:B------:R-:W-:Y:S02]  /*e1e0*/  SEL R0, RZ, 0x1, P0 ;  /* 0x00000001ff007807 */ /* 0x000fe40000000000 */
[----:B------:R-:W-:Y:S02]  /*e1f0*/  SEL R18, R18, RZ, P0 ;  /* 0x000000ff12127207 */ /* 0x000fe40000000000 */
[----:B--2---:R-:W-:Y:S02]  /*e200*/  ISETP.NE.AND P2, PT, R4, RZ, PT ;  /* 0x000000ff0400720c */ /* 0x004fe40003f45270 */
[----:B---3--:R-:W-:-:S05]  /*e210*/  LOP3.LUT R8, R8, R0, RZ, 0x3c, !PT ;  /* 0x0000000008087212 */ /* 0x008fca00078e3cff */
[----:B------:R0:W-:Y:S06]  /*e220*/  STL [R1], R8 ;  /* 0x0000000801007387 */ /* 0x0001ec0000100800 */
[----:B------:R-:W-:Y:S05]  /*e230*/  @!P2 BRA `(.L_x_4235) ;  /* 0x00000008003ca947 */ /* 0x000fea0003800000 */
[----:B------:R-:W2:Y:S01]  /*e240*/  LDL R4, [R1+0xc] ;  /* 0x00000c0001047983 */ /* 0x000ea20000100800 */
[----:B------:R-:W-:Y:S01]  /*e250*/  IMAD.MOV.U32 R0, RZ, RZ, R6 ;  /* 0x000000ffff007224 */ /* 0x000fe200078e0006 */
[----:B--2---:R-:W-:-:S13]  /*e260*/  ISETP.NE.AND P2, PT, R4, RZ, PT ;  /* 0x000000ff0400720c */ /* 0x004fda0003f45270 */
[----:B------:R-:W-:Y:S05]  /*e270*/  @!P2 BRA `(.L_x_4236) ;  /* 0x00000000004ca947 */ /* 0x000fea0003800000 */
[----:B------:R-:W2:Y:S01]  /*e280*/  LDL R5, [R1+0x4] ;  /* 0x0000040001057983 */ /* 0x000ea20000100800 */
[----:B------:R-:W1:Y:S01]  /*e290*/  LDC R0, c[0x0][0x43c] ;  /* 0x00010f00ff007b82 */ /* 0x000e620000000800 */
[----:B------:R-:W-:Y:S01]  /*e2a0*/  IMAD.MOV.U32 R4, RZ, RZ, R6 ;  /* 0x000000ffff047224 */ /* 0x000fe200078e0006 */
[----:B------:R-:W-:Y:S01]  /*e2b0*/  ULDC.64 UR4, c[0x0][0x428] ;  /* 0x00010a0000047ab9 */ /* 0x000fe20000000a00 */
[----:B-1----:R-:W-:-:S13]  /*e2c0*/  ISETP.NE.AND P0, PT, R0, 0x1, PT ;  /* 0x000000010000780c */ /* 0x002fda0003f05270 */
[----:B------:R-:W1:Y:S02]  /*e2d0*/  @P0 LDC.64 R2, c[0x0][0x440] ;  /* 0x00011000ff020b82 */ /* 0x000e640000000a00 */
[----:B-1----:R-:W-:-:S05]  /*e2e0*/  @P0 IMAD.HI.U32 R2, R6, R2, RZ ;  /* 0x0000000206020227 */ /* 0x002fca00078e00ff */
[----:B------:R-:W-:-:S05]  /*e2f0*/  @P0 SHF.R.U32.HI R4, RZ, R3, R2 ;  /* 0x00000003ff040219 */ /* 0x000fca0000011602 */
[----:B------:R-:W-:-:S04]  /*e300*/  IMAD.MOV R3, RZ, RZ, -R4 ;  /* 0x000000ffff037224 */ /* 0x000fc800078e0a04 */
[----:B------:R-:W-:Y:S02]  /*e310*/  IMAD R0, R0, R3, R6 ;  /* 0x0000000300007224 */ /* 0x000fe400078e0206 */
[----:B------:R-:W1:Y:S01]  /*e320*/  LDC.64 R2, c[0x0][0x418] ;  /* 0x00010600ff027b82 */ /* 0x000e620000000a00 */
[----:B--2---:R-:W-:Y:S01]  /*e330*/  IMAD R7, R5, UR4, RZ ;  /* 0x0000000405077c24 */ /* 0x004fe2000f8e02ff */
[----:B------:R-:W-:-:S03]  /*e340*/  SHF.R.S32.HI R5, RZ, 0x1f, R4 ;  /* 0x0000001fff057819 */ /* 0x000fc60000011404 */
[C---:B------:R-:W-:Y:S02]  /*e350*/  IMAD R7, R19.reuse, UR5, R7 ;  /* 0x0000000513077c24 */ /* 0x040fe4000f8e0207 */
[----:B------:R-:W-:-:S04]  /*e360*/  IMAD.WIDE.U32 R4, R19, UR4, R4 ;  /* 0x0000000413047c25 */ /* 0x000fc8000f8e0004 */
[----:B------:R-:W-:Y:S01]  /*e370*/  IMAD.IADD R7, R7, 0x1, R5 ;  /* 0x0000000107077824 */ /* 0x000fe200078e0205 */
[----:B-1----:R-:W-:-:S04]  /*e380*/  LEA R2, P0, R4, R2, 0x2 ;  /* 0x0000000204027211 */ /* 0x002fc800078010ff */
[----:B------:R-:W-:-:S05]  /*e390*/  LEA.HI.X R3, R4, R3, R7, 0x2, P0 ;  /* 0x0000000304037211 */ /* 0x000fca00000f1407 */
[----:B------:R1:W5:Y:S04]  /*e3a0*/  LDG.E R16, desc[UR46][R2.64] ;  /* 0x0000002e02107981 */ /* 0x000368000c1e1900 */
.L_x_4236:
        /* <DEDUP_REMOVED lines=8> */
.L_x_4328:
[----:B------:R-:W-:Y:S05]  /*e430*/  BSYNC B1 ;  /* 0x0000000000017941 */ /* 0x000fea0003800000 */
.L_x_4237:
        /* <DEDUP_REMOVED lines=9> */
.L_x_4240:
[----:B------:R-:W-:Y:S05]  /*e4d0*/  BSYNC B1 ;  /* 0x0000000000017941 */ /* 0x000fea0003800000 */
.L_x_4239:
[----:B------:R-:W-:Y:S01]  /*e4e0*/  IMAD R0, R0, 0x60, RZ ;  /* 0x0000006000007824 */ /* 0x000fe200078e02ff */
[----:B------:R-:W-:Y:S01]  /*e4f0*/  UIADD3 UR4, UP0, UR44, 0x370, URZ ;  /* 0x000003702c047890 */ /* 0x000fe2000ff1e03f */
[----:B------:R-:W-:Y:S01]  /*e500*/  IMAD.MOV.U32 R7, RZ, RZ, RZ ;  /* 0x000000ffff077224 */ /* 0x000fe200078e00ff */
[----:B------:R-:W-:Y:S01]  /*e510*/  PLOP3.LUT P0, PT, PT, PT, PT, 0x80, 0x0 ;  /* 0x000000000000781c */ /* 0x000fe20003f0f070 */
[----:B------:R-:W-:Y:S01]  /*e520*/  IMAD R4, R18, 0x3000, R17 ;  /* 0x0000300012047824 */ /* 0x000fe200078e0211 */
[----:B------:R-:W-:Y:S01]  /*e530*/  R2UR UR11, R0 ;  /* 0x00000000000b72ca */ /* 0x000fe200000e0000 */
[----:B------:R-:W-:Y:S01]  /*e540*/  VIADD R5, R3, 0x22830 ;  /* 0x0002283003057836 */ /* 0x000fe20000000000 */
[----:B------:R-:W-:Y:S01]  /*e550*/  R2UR UR10, R7 ;  /* 0x00000000070a72ca */ /* 0x000fe200000e0000 */
[----:B------:R-:W-:Y:S01]  /*e560*/  VIADD R4, R4, 0x1c400 ;  /* 0x0001c40004047836 */ /* 0x000fe20000000000 */
[----:B------:R-:W-:Y:S01]  /*e570*/  UIADD3.X UR5, URZ, UR45, URZ, UP0, !UPT ;  /* 0x0000002d3f057290 */ /* 0x000fe200087fe43f */
[----:B------:R-:W-:Y:S01]  /*e580*/  UMOV UR6, 0x0 ;  /* 0x0000000000067882 */ /* 0x000fe20000000000 */
[----:B------:R-:W-:-:S11]  /*e590*/  UMOV UR7, 0x14f00000 ;  /* 0x14f0000000077882 */ /* 0x000fd60000000000 */
.L_x_4241:
[----:B------:R-:W-:-:S13]  /*e5a0*/  @P0 ELECT P2, URZ, PT ;  /* 0x00000000003f082f */ /* 0x000fda0003840000 */
[----:B-----5:R-:W-:Y:S01]  /*e5b0*/  @P2 R2UR UR13, R16 ;  /* 0x00000000100d22ca */ /* 0x020fe200000e0000 */
[----:B------:R-:W-:Y:S01]  /*e5c0*/  UMOV UR12, UR36 ;  /* 0x00000024000c7c82 */ /* 0x000fe20008000000 */
        /* <DEDUP_REMOVED lines=9> */
.L_x_4329:
[----:B------:R-:W-:Y:S05]  /*e660*/  BSYNC B1 ;  /* 0x0000000000017941 */ /* 0x000fea0003800000 */
.L_x_4242:
[----:B------:R-:W-:Y:S01]  /*e670*/  BSSY B1, `(.L_x_4244) ;  /* 0x000000b000017945 */ /* 0x000fe20003800000 */
[----:B0-----:R-:W-:Y:S02]  /*e680*/  IMAD.MOV.U32 R8, RZ, RZ, 0x0 ;  /* 0x00000000ff087424 */ /* 0x001fe400078e00ff */
[----:B------:R-:W-:Y:S01]  /*e690*/  IMAD.MOV.U32 R9, RZ, RZ, 0x14f00000 ;  /* 0x14f00000ff097424 */ /* 0x000fe200078e00ff */
        /* <DEDUP_REMOVED lines=8> */
.L_x_4245:
[----:B------:R-:W-:Y:S05]  /*e720*/  BSYNC B1 ;  /* 0x0000000000017941 */ /* 0x000fea0003800000 */
.L_x_4244:
[----:B------:R-:W-:Y:S01]  /*e730*/  R2UR UR10, R7 ;  /* 0x00000000070a72ca */ /* 0x000fe200000e0000 */
[----:B-12---:R-:W-:Y:S01]  /*e740*/  IMAD R2, R18, 0xc000, R17 ;  /* 0x0000c00012027824 */ /* 0x006fe200078e0211 */
[----:B------:R-:W-:Y:S01]  /*e750*/  R2UR UR6, R8 ;  /* 0x00000000080672ca */ /* 0x000fe200000e0000 */
[----:B------:R-:W-:Y:S01]  /*e760*/  UIADD3 UR4, UP0, UR44, 0x470, URZ ;  /* 0x000004702c047890 */ /* 0x000fe2000ff1e03f */
[----:B------:R-:W-:Y:S01]  /*e770*/  R2UR UR7, R9 ;  /* 0x00000000090772ca */ /* 0x000fe200000e0000 */
[----:B------:R-:W-:Y:S01]  /*e780*/  VIADD R3, R3, 0x22850 ;  /* 0x0002285003037836 */ /* 0x000fe20000000000 */
[----:B------:R-:W-:Y:S01]  /*e790*/  R2UR UR11, R0 ;  /* 0x00000000000b72ca */ /* 0x000fe200000e0000 */
[----:B------:R-:W-:Y:S01]  /*e7a0*/  VIADD R4, R2, 0x400 ;  /* 0x0000040002047836 */ /* 0x000fe20000000000 */
[----:B------:R-:W-:Y:S01]  /*e7b0*/  PLOP3.LUT P0, PT, PT, PT, PT, 0x80, 0x0 ;  /* 0x000000000000781c */ /* 0x000fe20003f0f070 */
[----:B------:R-:W-:-:S12]  /*e7c0*/  UIADD3.X UR5, URZ, UR45, URZ, UP0, !UPT ;  /* 0x0000002d3f057290 */ /* 0x000fd800087fe43f */
.L_x_4246:
[----:B------:R-:W-:-:S13]  /*e7d0*/  @P0 ELECT P1, URZ, PT ;  /* 0x00000000003f082f */ /* 0x000fda0003820000 */
[----:B------:R-:W-:Y:S01]  /*e7e0*/  @P1 R2UR UR13, R16 ;  /* 0x00000000100d12ca */ /* 0x000fe200000e0000 */
[----:B------:R-:W-:Y:S01]  /*e7f0*/  UMOV UR12, UR36 ;  /* 0x00000024000c7c82 */ /* 0x000fe20008000000 */
        /* <DEDUP_REMOVED lines=10> */
[----:B------:R-:W-:Y:S02]  /*e8a0*/  R2UR UR11, R0 ;  /* 0x00000000000b72ca */ /* 0x000fe400000e0000 */
[----:B------:R-:W-:-:S13]  /*e8b0*/  PLOP3.LUT P0, PT, PT, PT, PT, 0x80, 0x0 ;  /* 0x000000000000781c */ /* 0x000fda0003f0f070 */
.L_x_4247:
        /* <DEDUP_REMOVED lines=15> */
.L_x_4248:
        /* <DEDUP_REMOVED lines=15> */
.L_x_4249:
        /* <DEDUP_REMOVED lines=8> */
[----:B-1----:R-:W-:Y:S05]  /*eb20*/  @P0 BRA.U.ANY `(.L_x_4249) ;  /* 0xfffffffd00dc0947 */ /* 0x002fea000393ffff */
.L_x_4235:
[----:B------:R-:W-:Y:S05]  /*eb30*/  BSYNC B0 ;  /* 0x0000000000007941 */ /* 0x000fea0003800000 */
.L_x_4234:
[----:B------:R-:W-:-:S06]  /*eb40*/  UIADD3 UR4, UR38, -0x3, URZ ;  /* 0xfffffffd26047890 */ /* 0x000fcc000fffe03f */
[----:B------:R-:W-:-:S07]  /*eb50*/  IMAD.U32 R0, RZ, RZ, UR4 ;  /* 0x00000004ff007e24 */ /* 0x000fce000f8e00ff */
.L_x_4233:
[----:B------:R-:W-:Y:S01]  /*eb60*/  ISETP.NE.AND P0, PT, R6, RZ, PT ;  /* 0x000000ff0600720c */ /* 0x000fe20003f05270 */
[----:B------:R-:W-:-:S12]  /*eb70*/  BSSY B0, `(.L_x_4232) ;  /* 0x000013a000007945 */ /* 0x000fd80003800000 */
[----:B------:R-:W-:Y:S05]  /*eb80*/  @!P0 BRA `(.L_x_4250) ;  /* 0x0000001000e08947 */ /* 0x000fea0003800000 */
.L_x_4283:
[----:B------:R-:W2:Y:S04]  /*eb90*/  LDL R3, [R1+0x8] ;  /* 0x0000080001037983 */ /* 0x000ea80000100800 */
[----:B------:R-:W3:Y:S01]  /*eba0*/  LDL.LU R2, [R1] ;  /* 0x0000000001027983 */ /* 0x000ee20000300800 */
[----:B------:R-:W-:Y:S01]  /*ebb0*/  VIADD R6, R18, 0x1 ;  /* 0x0000000112067836 */ /* 0x000fe20000000000 */
[----:B------:R-:W-:Y:S05]  /*ebc0*/  YIELD ;  /* 0x0000000000007946 */ /* 0x000fea0003800000 */
[----:B------:R-:W-:Y:S01]  /*ebd0*/  ISETP.NE.AND P0, PT, R6, 0x2, PT ;  /* 0x000000020600780c */ /* 0x000fe20003f05270 */
[----:B------:R-:W-:Y:S03]  /*ebe0*/  BSSY B1, `(.L_x_4251) ;  /* 0x0000095000017945 */ /* 0x000fe60003800000 */
[----:B-1----:R-:W-:-:S02]  /*ebf0*/  SEL R7, RZ, 0x1, P0 ;  /* 0x00000001ff077807 */ /* 0x002fc40000000000 */
[----:B------:R-:W-:Y:S02]  /*ec00*/  SEL R6, R6, RZ, P0 ;  /* 0x000000ff06067207 */ /* 0x000fe40000000000 */
[----:B--2---:R-:W-:Y:S02]  /*ec10*/  ISETP.NE.AND P1, PT, R3, RZ, PT ;  /* 0x000000ff0300720c */ /* 0x004fe40003f25270 */
[----:B---3--:R-:W-:-:S11]  /*ec20*/  LOP3.LUT R7, R2, R7, RZ, 0x3c, !PT ;  /* 0x0000000702077212 */ /* 0x008fd600078e3cff */
[----:B------:R-:W-:Y:S05]  /*ec30*/  @!P1 BRA `(.L_x_4252) ;  /* 0x00000008003c9947 */ /* 0x000fea0003800000 */
[----:B------:R-:W2:Y:S01]  /*ec40*/  LDL R2, [R1+0xc] ;  /* 0x00000c0001027983 */ /* 0x000ea20000100800 */
[----:B0-----:R-:W-:Y:S01]  /*ec50*/  IMAD.MOV.U32 R8, RZ, RZ, R0 ;  /* 0x000000ffff087224 */ /* 0x001fe200078e0000 */
[----:B--2---:R-:W-:-:S13]  /*ec60*/  ISETP.NE.AND P1, PT, R2, RZ, PT ;  /* 0x000000ff0200720c */ /* 0x004fda0003f25270 */
[----:B------:R-:W-:Y:S05]  /*ec70*/  @!P1 BRA `(.L_x_4253) ;  /* 0x00000000004c9947 */ /* 0x000fea0003800000 */
[----:B------:R-:W2:Y:S01]  /*ec80*/  LDL R5, [R1+0x4] ;  /* 0x0000040001057983 */ /* 0x000ea20000100800 */
        /* <DEDUP_REMOVED lines=18> */
.L_x_4253:
        /* <DEDUP_REMOVED lines=8> */
.L_x_4330:
[----:B------:R-:W-:Y:S05]  /*ee30*/  BSYNC B2 ;  /* 0x0000000000027941 */ /* 0x000fea0003800000 */
.L_x_4254:
        /* <DEDUP_REMOVED lines=9> */
.L_x_4257:
[----:B------:R-:W-:Y:S05]  /*eed0*/  BSYNC B2 ;  /* 0x0000000000027941 */ /* 0x000fea0003800000 */
.L_x_4256:
        /* <DEDUP_REMOVED lines=11> */
.L_x_4258:
        /* <DEDUP_REMOVED lines=13> */
.L_x_4331:
[----:B------:R-:W-:Y:S05]  /*f060*/  BSYNC B2 ;  /* 0x0000000000027941 */ /* 0x000fea0003800000 */
.L_x_4259:
        /* <DEDUP_REMOVED lines=11> */
.L_x_4262:
[----:B------:R-:W-:Y:S05]  /*f120*/  BSYNC B2 ;  /* 0x0000000000027941 */ /* 0x000fea0003800000 */
.L_x_4261:
        /* <DEDUP_REMOVED lines=9> */
.L_x_4263:
        /* <DEDUP_REMOVED lines=15> */
.L_x_4264:
        /* <DEDUP_REMOVED lines=15> */
.L_x_4265:
        /* <DEDUP_REMOVED lines=15> */
.L_x_4266:
        /* <DEDUP_REMOVED lines=10> */
.L_x_4252:
[----:B------:R-:W-:Y:S05]  /*f530*/  BSYNC B1 ;  /* 0x0000000000017941 */ /* 0x000fea0003800000 */
.L_x_4251:
[----:B------:R-:W2:Y:S01]  /*f540*/  LDL R2, [R1+0x8] ;  /* 0x0000080001027983 */ /* 0x000ea20000100800 */
[----:B------:R-:W-:Y:S01]  /*f550*/  VIADD R6, R6, 0x1 ;  /* 0x0000000106067836 */ /* 0x000fe20000000000 */
[----:B------:R-:W-:Y:S04]  /*f560*/  BSSY B1, `(.L_x_4267) ;  /* 0x0000097000017945 */ /* 0x000fe80003800000 */
[----:B------:R-:W-:-:S04]  /*f570*/  ISETP.NE.AND P0, PT, R6, 0x2, PT ;  /* 0x000000020600780c */ /* 0x000fc80003f05270 */
[----:B------:R-:W-:Y:S02]  /*f580*/  SEL R18, R6, RZ, P0 ;  /* 0x000000ff06127207 */ /* 0x000fe40000000000 */
[----:B--2---:R-:W-:Y:S02]  /*f590*/  ISETP.NE.AND P2, PT, R2, RZ, PT ;  /* 0x000000ff0200720c */ /* 0x004fe40003f45270 */
[----:B------:R-:W-:-:S04]  /*f5a0*/  SEL R2, RZ, 0x1, P0 ;  /* 0x00000001ff027807 */ /* 0x000fc80000000000 */
[----:B------:R-:W-:-:S05]  /*f5b0*/  LOP3.LUT R7, R7, R2, RZ, 0x3c, !PT ;  /* 0x0000000207077212 */ /* 0x000fca00078e3cff */
[----:B------:R1:W-:Y:S02]  /*f5c0*/  STL [R1], R7 ;  /* 0x0000000701007387 */ /* 0x0003e40000100800 */
[----:B------:R-:W-:Y:S05]  /*f5d0*/  @!P2 BRA `(.L_x_4268) ;  /* 0x00000008003ca947 */ /* 0x000fea0003800000 */
[----:B------:R-:W2:Y:S01]  /*f5e0*/  LDL R3, [R1+0xc] ;  /* 0x00000c0001037983 */ /* 0x000ea20000100800 */
[----:B------:R-:W-:Y:S01]  /*f5f0*/  VIADD R6, R0, 0xffffffff ;  /* 0xffffffff00067836 */ /* 0x000fe20000000000 */
[----:B--2---:R-:W-:-:S13]  /*f600*/  ISETP.NE.AND P2, PT, R3, RZ, PT ;  /* 0x000000ff0300720c */ /* 0x004fda0003f45270 */
[----:B------:R-:W-:Y:S05]  /*f610*/  @!P2 BRA `(.L_x_4269) ;  /* 0x00000000004ca947 */ /* 0x000fea0003800000 */
[----:B------:R-:W2:Y:S01]  /*f620*/  LDL R9, [R1+0x4] ;  /* 0x0000040001097983 */ /* 0x000ea20000100800 */
[----:B------:R-:W3:Y:S01]  /*f630*/  LDC R4, c[0x0][0x43c] ;  /* 0x00010f00ff047b82 */ /* 0x000ee20000000800 */
[----:B------:R-:W-:Y:S01]  /*f640*/  ULDC.64 UR4, c[0x0][0x428] ;  /* 0x00010a0000047ab9 */ /* 0x000fe20000000a00 */
[----:B---3--:R-:W-:-:S13]  /*f650*/  ISETP.NE.AND P0, PT, R4, 0x1, PT ;  /* 0x000000010400780c */ /* 0x008fda0003f05270 */
[----:B------:R-:W3:Y:S02]  /*f660*/  @P0 LDC.64 R2, c[0x0][0x440] ;  /* 0x00011000ff020b82 */ /* 0x000ee40000000a00 */
[----:B---3--:R-:W-:-:S04]  /*f670*/  @P0 IMAD.HI.U32 R5, R6, R2, RZ ;  /* 0x0000000206050227 */ /* 0x008fc800078e00ff */
        /* <DEDUP_REMOVED lines=13> */
.L_x_4269:
[----:B------:R-:W3:Y:S01]  /*f750*/  S2R R2, SR_TID.X ;  /* 0x0000000000027919 */ /* 0x000ee20000002100 */
[----:B--2---:R-:W-:Y:S01]  /*f760*/  IMAD R4, R18, 0x8, R17 ;  /* 0x0000000812047824 */ /* 0x004fe200078e0211 */
[----:B------:R-:W-:Y:S01]  /*f770*/  BSSY B2, `(.L_x_4270) ;  /* 0x0000006000027945 */ /* 0x000fe20003800000 */
[----:B---3--:R-:W-:Y:S02]  /*f780*/  LOP3.LUT R3, R2, 0x7f, RZ, 0xc0, !PT ;  /* 0x0000007f02037812 */ /* 0x008fe400078ec0ff */
[----:B------:R-:W-:Y:S02]  /*f790*/  SHF.L.U32 R2, R7, 0x1f, RZ ;  /* 0x0000001f07027819 */ /* 0x000fe400000006ff */
[----:B------:R-:W-:Y:S02]  /*f7a0*/  ISETP.NE.AND P1, PT, R3, RZ, PT ;  /* 0x000000ff0300720c */ /* 0x000fe40003f25270 */
[----:B------:R-:W2:Y:S02]  /*f7b0*/  SYNCS.PHASECHK.TRANS64.TRYWAIT P0, [R4+URZ+0x22840], R2 ;  /* 0x02284002040075a7 */ /* 0x000ea4000800017f */
[----:B--2---:R-:W-:Y:S09]  /*f7c0*/  @!P0 BRA `(.L_x_4271) ;  /* 0x0000001c00908947 */ /* 0x004ff20003800000 */
.L_x_4332:
[----:B------:R-:W-:Y:S05]  /*f7d0*/  BSYNC B2 ;  /* 0x0000000000027941 */ /* 0x000fea0003800000 */
.L_x_4270:
[----:B------:R-:W-:Y:S04]  /*f7e0*/  BSSY B2, `(.L_x_4272) ;  /* 0x0000009000027945 */ /* 0x000fe80003800000 */
[----:B------:R-:W-:Y:S05]  /*f7f0*/  @P1 BRA `(.L_x_4273) ;  /* 0x00000000001c1947 */ /* 0x000fea0003800000 */
[----:B------:R-:W3:Y:S02]  /*f800*/  S2R R3, SR_TID.X ;  /* 0x0000000000037919 */ /* 0x000ee40000002100 */
[----:B---3--:R-:W-:Y:S01]  /*f810*/  LOP3.LUT R5, R3, 0x1f, RZ, 0xc0, !PT ;  /* 0x0000001f03057812 */ /* 0x008fe200078ec0ff */
[----:B------:R-:W-:-:S03]  /*f820*/  IMAD.MOV.U32 R3, RZ, RZ, 0x3000 ;  /* 0x00003000ff037424 */ /* 0x000fc600078e00ff */
[----:B------:R-:W-:Y:S01]  /*f830*/  ISETP.NE.AND P0, PT, R5, RZ, PT ;  /* 0x000000ff0500720c */ /* 0x000fe20003f05270 */
[----:B------:R3:W-:-:S12]  /*f840*/  SYNCS.ARRIVE.TRANS64 RZ, [R4+URZ+0x22830], R3 ;  /* 0x0228300304ff79a7 */ /* 0x0007d8000800003f */
[----:B---3--:R-:W-:Y:S05]  /*f850*/  @!P0 BRA `(.L_x_4273) ;  /* 0x0000000000048947 */ /* 0x008fea0003800000 */
[----:B------:R-:W-:Y:S01]  /*f860*/  BPT.TRAP 0x1 ;  /* 0x000000040000795c */ /* 0x000fe20000300000 */
.L_x_4273:
[----:B------:R-:W-:Y:S05]  /*f870*/  BSYNC B2 ;  /* 0x0000000000027941 */ /* 0x000fea0003800000 */
.L_x_4272:
[----:B------:R-:W-:Y:S01]  /*f880*/  IMAD.MOV.U32 R5, RZ, RZ, RZ ;  /* 0x000000ffff057224 */ /* 0x000fe200078e00ff */
[----:B------:R-:W-:Y:S01]  /*f890*/  UIADD3 UR4, UP0, UR44, 0x370, URZ ;  /* 0x000003702c047890 */ /* 0x000fe2000ff1e03f */
[----:B-1----:R-:W-:Y:S01]  /*f8a0*/  IMAD R7, R18, 0x3000, R17 ;  /* 0x0000300012077824 */ /* 0x002fe200078e0211 */
        /* <DEDUP_REMOVED lines=8> */
.L_x_4274:
        /* <DEDUP_REMOVED lines=13> */
.L_x_4333:
[----:B------:R-:W-:Y:S05]  /*fa00*/  BSYNC B2 ;  /* 0x0000000000027941 */ /* 0x000fea0003800000 */
.L_x_4275:
        /* <DEDUP_REMOVED lines=11> */
.L_x_4278:
[----:B------:R-:W-:Y:S05]  /*fac0*/  BSYNC B2 ;  /* 0x0000000000027941 */ /* 0x000fea0003800000 */
.L_x_4277:
        /* <DEDUP_REMOVED lines=9> */
.L_x_4279:
        /* <DEDUP_REMOVED lines=15> */
.L_x_4280:
        /* <DEDUP_REMOVED lines=15> */
.L_x_4281:
        /* <DEDUP_REMOVED lines=15> */
.L_x_4282:
        /* <DEDUP_REMOVED lines=10> */
.L_x_4268:
[----:B------:R-:W-:Y:S05]  /*fed0*/  BSYNC B1 ;  /* 0x0000000000017941 */ /* 0x000fea0003800000 */
.L_x_4267:
[C---:B------:R-:W-:Y:S01]  /*fee0*/  ISETP.GT.AND P0, PT, R0.reuse, 0x1, PT ;  /* 0x000000010000780c */ /* 0x040fe20003f04270 */
[----:B------:R-:W-:-:S12]  /*fef0*/  VIADD R0, R0, 0xfffffffe ;  /* 0xfffffffe00007836 */ /* 0x000fd80000000000 */
[----:B------:R-:W-:Y:S05]  /*ff00*/  @P0 BRA `(.L_x_4283) ;  /* 0xffffffec00200947 */ /* 0x000fea000383ffff */
.L_x_4250:
[----:B------:R-:W-:Y:S05]  /*ff10*/  BSYNC B0 ;  /* 0x0000000000007941 */ /* 0x000fea0003800000 */
.L_x_4232:
[----:B------:R-:W2:Y:S01]  /*ff20*/  LDL.LU R2, [R1] ;  /* 0x0000000001027983 */ /* 0x000ea20000300800 */
[----:B0-----:R-:W0:Y:S01]  /*ff30*/  S2R R0, SR_TID.X ;  /* 0x0000000000007919 */ /* 0x001e220000002100 */
[----:B------:R-:W-:-:S05]  /*ff40*/  VIADD R18, R18, 0x1 ;  /* 0x0000000112127836 */ /* 0x000fca0000000000 */
[----:B------:R-:W-:Y:S02]  /*ff50*/  ISETP.NE.AND P1, PT, R18, 0x2, PT ;  /* 0x000000021200780c */ /* 0x000fe40003f25270 */
[----:B0-----:R-:W-:-:S04]  /*ff60*/  LOP3.LUT R0, R0, 0x7f, RZ, 0xc0, !PT ;  /* 0x0000007f00007812 */ /* 0x001fc800078ec0ff */
[----:B------:R-:W-:Y:S02]  /*ff70*/  ISETP.NE.AND P0, PT, R0, RZ, PT ;  /* 0x000000ff0000720c */ /* 0x000fe40003f05270 */
[----:B------:R-:W-:Y:S01]  /*ff80*/  SEL R0, RZ, 0x1, P1 ;  /* 0x00000001ff007807 */ /* 0x000fe20000800000 */
[----:B------:R-:W-:Y:S03]  /*ff90*/  BSSY B0, `(.L_x_4284) ;  /* 0x0000011000007945 */ /* 0x000fe60003800000 */
[----:B--2---:R-:W-:-:S05]  /*ffa0*/  LOP3.LUT R2, R2, R0, RZ, 0x3c, !PT ;  /* 0x0000000002027212 */ /* 0x004fca00078e3cff */
[----:B------:R0:W-:Y:S02]  /*ffb0*/  STL [R1], R2 ;  /* 0x0000000201007387 */ /* 0x0001e40000100800 */
[----:B------:R-:W-:Y:S05]  /*ffc0*/  @P0 BRA `(.L_x_4285) ;  /* 0x0000000000340947 */ /* 0x000fea0003800000 */
[----:B------:R-:W2:Y:S01]  /*ffd0*/  S2R R5, SR_LANEID ;  /* 0x0000000000057919 */ /* 0x000ea20000000000 */
[----:B------:R-:W-:Y:S01]  /*ffe0*/  VOTEU.ANY UR4, UPT, PT ;  /* 0x0000000000047886 */ /* 0x000fe200038e0100 */
[----:B0-----:R-:W0:Y:S01]  /*fff0*/  LDC.64 R2, c[0x0][0xc80] ;  /* 0x00032000ff027b82 */ /* 0x001e220000000a00 */
[----:B------:R-:W2:Y:S02]  /*10000*/  FLO.U32 R0, UR4 ;  /* 0x0000000400007d00 */ /* 0x000ea400080e0000 */
[----:B--2---:R-:W-:-:S06]  /*10010*/  ISETP.EQ.U32.AND P2, PT, R0, R5, PT ;  /* 0x000000050000720c */ /* 0x004fcc0003f42070 */
[----:B------:R-:W0:Y:S07]  /*10020*/  POPC R5, UR4 ;  /* 0x0000000400057d09 */ /* 0x000e2e0008000000 */
[----:B0-----:R-:W2:Y:S01]  /*10030*/  @P2 ATOMG.E.ADD.STRONG.GPU PT, R3, desc[UR46][R2.64], R5 ;  /* 0x00000005020329a8 */ /* 0x001ea200081ee1ee */
[----:B------:R-:W0:Y:S02]  /*10040*/  S2R R4, SR_LTMASK ;  /* 0x0000000000047919 */ /* 0x000e240000003900 */
[----:B0-----:R-:W-:-:S04]  /*10050*/  LOP3.LUT R4, R4, UR4, RZ, 0xc0, !PT ;  /* 0x0000000404047c12 */ /* 0x001fc8000f8ec0ff */
[----:B-1----:R-:W0:Y:S01]  /*10060*/  POPC R7, R4 ;  /* 0x0000000400077309 */ /* 0x002e220000000000 */
[----:B--2---:R-:W0:Y:S02]  /*10070*/  SHFL.IDX PT, R0, R3, R0, 0x1f ;  /* 0x00001f0003007589 */ /* 0x004e2400000e0000 */
[----:B0-----:R-:W-:-:S05]  /*10080*/  IADD3 R0, R0, UR41, R7 ;  /* 0x0000002900007c10 */ /* 0x001fca000fffe007 */
[----:B------:R2:W-:Y:S02]  /*10090*/  STL [R1+0x10], R0 ;  /* 0x0000100001007387 */ /* 0x0005e40000100800 */
.L_x_4285:
[----:B------:R-:W-:Y:S05]  /*100a0*/  BSYNC B0 ;  /* 0x0000000000007941 */ /* 0x000fea0003800000 */
.L_x_4284:
[----:B------:R-:W-:-:S07]  /*100b0*/  SEL R18, R18, RZ, P1 ;  /* 0x000000ff12127207 */ /* 0x000fce0000800000 */
.L_x_4204:
[----:B------:R-:W-:Y:S05]  /*100c0*/  BSYNC B7 ;  /* 0x0000000000077941 */ /* 0x000fea0003800000 */
.L_x_4202:
[----:B0-2---:R-:W2:Y:S04]  /*100d0*/  LDL R0, [R1+0x20] ;  /* 0x0000200001007983 */ /* 0x005ea80000100800 */
[----:B------:R0:W5:Y:S01]  /*100e0*/  LDL R2, [R1+0x10] ;  /* 0x0000100001027983 */ /* 0x0001620000100800 */
[----:B--2---:R-:W-:-:S13]  /*100f0*/  ISETP.NE.AND P1, PT, R0, RZ, PT ;  /* 0x000000ff0000720c */ /* 0x004fda0003f25270 */
        /* <DEDUP_REMOVED lines=11> */
.L_x_4286:
[----:B------:R-:W-:-:S03]  /*101b0*/  UMOV UR4, 0xffffffff ;  /* 0xffffffff00047882 */ /* 0x000fc60000000000 */
[----:B------:R-:W-:Y:S05]  /*101c0*/  BRA.DIV UR4, `(.L_x_4288) ;  /* 0x0000001604387947 */ /* 0x000fea000b800000 */
[----:B-----5:R0:W2:Y:S02]  /*101d0*/  SHFL.IDX PT, R14, R2, RZ, 0x1f ;  /* 0x00001fff020e7589 */ /* 0x0200a400000e0000 */
.L_x_4336:
[----:B------:R-:W3:Y:S01]  /*101e0*/  @!P0 S2R R3, SR_CgaCtaId ;  /* 0x0000000000038919 */ /* 0x000ee20000008800 */
[----:B------:R-:W-:Y:S05]  /*101f0*/  WARPSYNC.ALL ;  /* 0x0000000000007948 */ /* 0x000fea0003800000 */
[----:B------:R-:W-:Y:S01]  /*10200*/  BAR.SYNC.DEFER_BLOCKING 0x4, 0x180 ;  /* 0x0106000000007b1d */ /* 0x000fe20000010000 */
[----:B------:R-:W-:-:S05]  /*10210*/  @!P0 MOV R0, 0x400 ;  /* 0x0000040000008802 */ /* 0x000fca0000000f00 */
[----:B--2---:R2:W-:Y:S01]  /*10220*/  STL [R1+0x10], R14 ;  /* 0x0000100e01007387 */ /* 0x0045e20000100800 */
[----:B---3--:R-:W-:-:S05]  /*10230*/  @!P0 LEA R17, R3, R0, 0x18 ;  /* 0x0000000003118211 */ /* 0x008fca00078ec0ff */
[----:B------:R2:W-:Y:S01]  /*10240*/  @!P0 STS [R17+0x228d0], R2 ;  /* 0x0228d00211008388 */ /* 0x0005e20000000800 */
[----:B------:R-:W-:Y:S06]  /*10250*/  BAR.ARV 0x5, 0x180 ;  /* 0x0146000000007b1d */ /* 0x000fec0000002000 */
.L_x_4287:
[----:B------:R-:W3:Y:S01]  /*10260*/  LDL R0, [R1+0x10] ;  /* 0x0000100001007983 */ /* 0x000ee20000100800 */
[----:B------:R-:W-:Y:S02]  /*10270*/  ULDC UR4, c[0x0][0xc38] ;  /* 0x00030e0000047ab9 */ /* 0x000fe40000000800 */
[----:B---3--:R-:W-:-:S13]  /*10280*/  ISETP.GE.AND P0, PT, R0, UR4, PT ;  /* 0x0000000400007c0c */ /* 0x008fda000bf06270 */
[----:B------:R-:W-:Y:S05]  /*10290*/  @!P0 BRA `(.L_x_4289) ;  /* 0xffffffbc009c8947 */ /* 0x000fea000383ffff */
.L_x_4199:
[----:B-1----:R-:W3:Y:S01]  /*102a0*/  LDL.LU R0, [R1+0x1c] ;  /* 0x00001c0001007983 */ /* 0x002ee20000300800 */
[----:B------:R-:W-:Y:S01]  /*102b0*/  BSSY B0, `(.L_x_4290) ;  /* 0x000000b000007945 */ /* 0x000fe20003800000 */
[----:B------:R-:W1:Y:S01]  /*102c0*/  S2R R5, SR_CgaCtaId ;  /* 0x0000000000057919 */ /* 0x000e620000008800 */
[----:B---3--:R-:W-:-:S05]  /*102d0*/  VIADD R0, R0, 0x1 ;  /* 0x0000000100007836 */ /* 0x008fca0000000000 */
[----:B0-2---:R-:W-:-:S04]  /*102e0*/  LEA.HI R2, R0, R0, RZ, 0x1 ;  /* 0x0000000000027211 */ /* 0x005fc800078f08ff */
[----:B------:R-:W-:-:S05]  /*102f0*/  LOP3.LUT R3, R2, 0xfffffffe, RZ, 0xc0, !PT ;  /* 0xfffffffe02037812 */ /* 0x000fca00078ec0ff */
[----:B------:R-:W-:Y:S01]  /*10300*/  IMAD.IADD R3, R0, 0x1, -R3 ;  /* 0x0000000100037824 */ /* 0x000fe200078e0a03 */
[----:B------:R-:W-:-:S04]  /*10310*/  MOV R0, 0x400 ;  /* 0x0000040000007802 */ /* 0x000fc80000000f00 */
[----:B-1----:R-:W-:Y:S02]  /*10320*/  LEA R0, R5, R0, 0x18 ;  /* 0x0000000005007211 */ /* 0x002fe400078ec0ff */
[----:B------:R-:W-:-:S04]  /*10330*/  SHF.L.U32 R3, R3, 0x1f, RZ ;  /* 0x0000001f03037819 */ /* 0x000fc800000006ff */
[----:B------:R-:W0:Y:S02]  /*10340*/  SYNCS.PHASECHK.TRANS64.TRYWAIT P0, [R0+URZ+0x22820], R3 ;  /* 0x02282003000075a7 */ /* 0x000e24000800017f */
[----:B0-----:R-:W-:Y:S05]  /*10350*/  @!P0 BRA `(.L_x_4291) ;  /* 0x0000001000fc8947 */ /* 0x001fea0003800000 */
.L_x_4337:
[----:B------:R-:W-:Y:S05]  /*10360*/  BSYNC B0 ;  /* 0x0000000000007941 */ /* 0x000fea0003800000 */
.L_x_4290:
[----:B------:R-:W-:-:S03]  /*10370*/  UMOV UR4, 0xffffffff ;  /* 0xffffffff00047882 */ /* 0x000fc60000000000 */
[----:B------:R-:W-:Y:S05]  /*10380*/  BRA.DIV UR4, `(.L_x_4292) ;  /* 0x0000001604047947 */ /* 0x000fea000b800000 */
[----:B------:R-:W1:Y:S02]  /*10390*/  S2R R2, SR_TID.X ;  /* 0x0000000000027919 */ /* 0x000e640000002100 */
[----:B-1----:R-:W-:-:S04]  /*103a0*/  SHF.R.U32.HI R2, RZ, 0x5, R2 ;  /* 0x00000005ff027819 */ /* 0x002fc80000011602 */
[----:B------:R-:W-:-:S05]  /*103b0*/  LOP3.LUT R2, R2, 0x3, RZ, 0xc0, !PT ;  /* 0x0000000302027812 */ /* 0x000fca00078ec0ff */
[----:B------:R1:W2:Y:S02]  /*103c0*/  SHFL.IDX PT, R14, R2, RZ, 0x1f ;  /* 0x00001fff020e7589 */ /* 0x0002a400000e0000 */
.L_x_4340:
[----:B--2---:R-:W-:Y:S01]  /*103d0*/  ISETP.NE.AND P0, PT, R14, RZ, PT ;  /* 0x000000ff0e00720c */ /* 0x004fe20003f05270 */
[----:B------:R-:W-:-:S12]  /*103e0*/  BSSY B0, `(.L_x_4293) ;  /* 0x0000025000007945 */ /* 0x000fd80003800000 */
[----:B------:R-:W-:Y:S05]  /*103f0*/  @P0 BRA `(.L_x_4294) ;  /* 0x00000000008c0947 */ /* 0x000fea0003800000 */
[----:B------:R-:W-:-:S03]  /*10400*/  UMOV UR4, 0xffffffff ;  /* 0xffffffff00047882 */ /* 0x000fc60000000000 */
[----:B------:R-:W-:Y:S05]  /*10410*/  BRA.DIV UR4, `(.L_x_4295) ;  /* 0x0000001604147947 */ /* 0x000fea000b800000 */
[----:B------:R-:W-:-:S13]  /*10420*/  ELECT P6, URZ, PT ;  /* 0x00000000003f782f */ /* 0x000fda00038c0000 */
.L_x_4343:
[----:B------:R-:W-:Y:S05]  /*10430*/  @!P6 BRA `(.L_x_4294) ;  /* 0x00000000007ce947 */ /* 0x000fea0003800000 */
[----:B------:R-:W-:-:S06]  /*10440*/  ULOP3.LUT UR4, UR40, 0x2, URZ, 0xfc, !UPT ;  /* 0x0000000228047892 */ /* 0x000fcc000f8efc3f */
[----:B-1----:R-:W-:-:S05]  /*10450*/  IMAD.U32 R2, RZ, RZ, UR4 ;  /* 0x00000004ff027e24 */ /* 0x002fca000f8e00ff */
[----:B------:R-:W-:-:S13]  /*10460*/  ISETP.NE.AND P2, PT, R2, 0x3, PT ;  /* 0x000000030200780c */ /* 0x000fda0003f45270 */
[----:B------:R-:W-:Y:S05]  /*10470*/  @!P2 BRA `(.L_x_4296) ;  /* 0x000000000004a947 */ /* 0x000fea0003800000 */
[----:B------:R-:W-:Y:S01]  /*10480*/  BPT.TRAP 0x1 ;  /* 0x000000040000795c */ /* 0x000fe20000300000 */
.L_x_4296:
[----:B------:R-:W2:Y:S01]  /*10490*/  LDL.LU R7, [R1] ;  /* 0x0000000001077983 */ /* 0x000ea20000300800 */
[----:B0-----:R-:W-:Y:S02]  /*104a0*/  VIADD R3, R0, 0x22840 ;  /* 0x0002284000037836 */ /* 0x001fe40000000000 */
[C---:B------:R-:W-:Y:S02]  /*104b0*/  VIADD R2, R18.reuse, 0x1 ;  /* 0x0000000112027836 */ /* 0x040fe40000000000 */
[----:B------:R-:W-:-:S03]  /*104c0*/  IMAD R6, R18, 0x8, R3 ;  /* 0x0000000812067824 */ /* 0x000fc600078e0203 */
[----:B------:R-:W-:-:S04]  /*104d0*/  ISETP.NE.AND P1, PT, R2, 0x2, PT ;  /* 0x000000020200780c */ /* 0x000fc80003f25270 */
[----:B------:R-:W-:Y:S02]  /*104e0*/  SEL R4, RZ, 0x1, P1 ;  /* 0x00000001ff047807 */ /* 0x000fe40000800000 */
[C---:B--2---:R-:W-:Y:S02]  /*104f0*/  SHF.L.U32 R5, R7.reuse, 0x1f, RZ ;  /* 0x0000001f07057819 */ /* 0x044fe400000006ff */
[----:B------:R-:W-:Y:S02]  /*10500*/  LOP3.LUT R7, R7, R4, RZ, 0x3c, !PT ;  /* 0x0000000407077212 */ /* 0x000fe400078e3cff */
[----:B------:R-:W0:Y:S01]  /*10510*/  SYNCS.PHASECHK.TRANS64.TRYWAIT P0, [R6+URZ], R5 ;  /* 0x00000005060075a7 */ /* 0x000e22000800017f */
[----:B------:R-:W-:Y:S02]  /*10520*/  SEL R4, R2, RZ, P1 ;  /* 0x000000ff02047207 */ /* 0x000fe40000800000 */
[----:B------:R-:W-:-:S03]  /*10530*/  SHF.L.U32 R2, R7, 0x1f, RZ ;  /* 0x0000001f07027819 */ /* 0x000fc600000006ff */
[----:B------:R-:W-:Y:S01]  /*10540*/  IMAD R3, R4, 0x8, R3 ;  /* 0x0000000804037824 */ /* 0x000fe200078e0203 */
[----:B0-----:R-:W-:Y:S06]  /*10550*/  @!P0 BRA `(.L_x_4297) ;  /* 0x0000001000e48947 */ /* 0x001fec0003800000 */
.L_x_4344:
[----:B------:R-:W1:Y:S02]  /*10560*/  SYNCS.PHASECHK.TRANS64.TRYWAIT P0, [R3+URZ], R2 ;  /* 0x00000002030075a7 */ /* 0x000e64000800017f */
[----:B-1----:R-:W-:Y:S05]  /*10570*/  @!P0 BRA `(.L_x_4298) ;  /* 0x0000001000f08947 */ /* 0x002fea0003800000 */
.L_x_4345:
[----:B------:R-:W-:Y:S05]  /*10580*/  @!P2 BRA `(.L_x_4299) ;  /* 0x000000000004a947 */ /* 0x000fea0003800000 */
[----:B------:R-:W-:Y:S01]  /*10590*/  BPT.TRAP 0x1 ;  /* 0x000000040000795c */ /* 0x000fe20000300000 */
.L_x_4299:
[----:B-1----:R-:W-:-:S04]  /*105a0*/  VIADD R3, R0, 0x22860 ;  /* 0x0002286000037836 */ /* 0x002fc80000000000 */
[----:B------:R-:W-:-:S04]  /*105b0*/  IMAD R18, R18, 0x8, R3 ;  /* 0x0000000812127824 */ /* 0x000fc800078e0203 */
[----:B------:R-:W1:Y:S02]  /*105c0*/  SYNCS.PHASECHK.TRANS64.TRYWAIT P0, [R18+URZ], R5 ;  /* 0x00000005120075a7 */ /* 0x000e64000800017f */
[----:B-1----:R-:W-:Y:S05]  /*105d0*/  @!P0 BRA `(.L_x_4300) ;  /* 0x0000001000ec8947 */ /* 0x002fea0003800000 */
.L_x_4346:
[----:B------:R-:W-:-:S07]  /*105e0*/  IMAD R3, R4, 0x8, R3 ;  /* 0x0000000804037824 */ /* 0x000fce00078e0203 */
.L_x_4301:
[----:B--2---:R2:W3:Y:S02]  /*105f0*/  SYNCS.PHASECHK.TRANS64.TRYWAIT P0, [R3+URZ], R2 ;  /* 0x00000002030075a7 */ /* 0x0044e4000800017f */
[----:B---3--:R-:W-:Y:S05]  /*10600*/  @!P0 NANOSLEEP.SYNCS 0x989680 ;  /* 0x009896800000895d */ /* 0x008fea0003900000 */
[----:B------:R-:W3:Y:S02]  /*10610*/  @!P0 SYNCS.PHASECHK.TRANS64 P0, [R3+URZ], R2 ;  /* 0x00000002030085a7 */ /* 0x000ee4000800007f */
[----:B---3--:R-:W-:Y:S05]  /*10620*/  @!P0 BRA `(.L_x_4301) ;  /* 0xfffffffc00f08947 */ /* 0x008fea000383ffff */
.L_x_4294:
[----:B------:R-:W-:Y:S05]  /*10630*/  BSYNC B0 ;  /* 0x0000000000007941 */ /* 0x000fea0003800000 */
.L_x_4293:
[----:B------:R-:W-:Y:S05]  /*10640*/  EXIT ;  /* 0x000000000000794d */ /* 0x000fea0003800000 */
.L_x_4152:
[----:B0-----:R0:W1:Y:S02]  /*10650*/  SYNCS.PHASECHK.TRANS64.TRYWAIT P0, [R7+URZ+0x22800], R0 ;  /* 0x02280000070075a7 */ /* 0x001064000800017f */
[----:B-1----:R-:W-:Y:S05]  /*10660*/  @!P0 NANOSLEEP.SYNCS 0x989680 ;  /* 0x009896800000895d */ /* 0x002fea0003900000 */
[----:B------:R-:W1:Y:S02]  /*10670*/  @!P0 SYNCS.PHASECHK.TRANS64 P0, [R7+URZ+0x22800], R0 ;  /* 0x02280000070085a7 */ /* 0x000e64000800007f */
[----:B-1----:R-:W-:Y:S05]  /*10680*/  @!P0 BRA `(.L_x_4152) ;  /* 0xfffffffc00f08947 */ /* 0x002fea000383ffff */
[----:B------:R-:W-:Y:S05]  /*10690*/  BRA `(.L_x_4302) ;  /* 0xffffff1000b47947 */ /* 0x000fea000383ffff */
.L_x_4156:
[----:B-1----:R1:W2:Y:S02]  /*106a0*/  SYNCS.PHASECHK.TRANS64.TRYWAIT P1, [R6+URZ+0x22830], R11 ;  /* 0x0228300b060075a7 */ /* 0x0022a4000802017f */
[----:B--2---:R-:W-:Y:S05]  /*106b0*/  @!P1 NANOSLEEP.SYNCS 0x989680 ;  /* 0x009896800000995d */ /* 0x004fea0003900000 */
[----:B------:R-:W2:Y:S02]  /*106c0*/  @!P1 SYNCS.PHASECHK.TRANS64 P1, [R6+URZ+0x22830], R11 ;  /* 0x0228300b060095a7 */ /* 0x000ea4000802007f */
[----:B--2---:R-:W-:Y:S05]  /*106d0*/  @!P1 BRA `(.L_x_4156) ;  /* 0xfffffffc00f09947 */ /* 0x004fea000383ffff */
[----:B------:R-:W-:Y:S05]  /*106e0*/  BRA `(.L_x_4155) ;  /* 0xffffff1000e07947 */ /* 0x000fea000383ffff */
.L_x_4160:
[----:B-1----:R1:W2:Y:S02]  /*106f0*/  SYNCS.PHASECHK.TRANS64.TRYWAIT P3, [R6+URZ+0x22850], R11 ;  /* 0x0228500b060075a7 */ /* 0x0022a4000806017f */
[----:B--2---:R-:W-:Y:S05]  /*10700*/  @!P3 NANOSLEEP.SYNCS 0x989680 ;  /* 0x009896800000b95d */ /* 0x004fea0003900000 */
[----:B------:R-:W2:Y:S02]  /*10710*/  @!P3 SYNCS.PHASECHK.TRANS64 P3, [R6+URZ+0x22850], R11 ;  /* 0x0228500b0600b5a7 */ /* 0x000ea4000806007f */
[----:B--2---:R-:W-:Y:S05]  /*10720*/  @!P3 BRA `(.L_x_4160) ;  /* 0xfffffffc00f0b947 */ /* 0x004fea000383ffff */
[----:B------:R-:W-:Y:S05]  /*10730*/  BRA `(.L_x_4159) ;  /* 0xffffff3000747947 */ /* 0x000fea000383ffff */
.L_x_4165:
[----:B-1----:R-:W-:-:S04]  /*10740*/  IMAD.U32 R3, RZ, RZ, UR27 ;  /* 0x0000001bff037e24 */ /* 0x002fc8000f8e00ff */
[----:B------:R1:W2:Y:S03]  /*10750*/  SYNCS.PHASECHK.TRANS64.TRYWAIT P3, [R3+URZ+0x22830], R6 ;  /* 0x02283006030075a7 */ /* 0x0002a6000806017f */
[----:B--2---:R-:W-:Y:S05]  /*10760*/  @!P3 NANOSLEEP.SYNCS 0x989680 ;  /* 0x009896800000b95d */ /* 0x004fea0003900000 */
[----:B------:R-:W2:Y:S02]  /*10770*/  @!P3 SYNCS.PHASECHK.TRANS64 P3, [R3+URZ+0x22830], R6 ;  /* 0x022830060300b5a7 */ /* 0x000ea4000806007f */
[----:B--2---:R-:W-:Y:S05]  /*10780*/  @!P3 BRA `(.L_x_4165) ;  /* 0xfffffffc00ecb947 */ /* 0x004fea000383ffff */
[----:B------:R-:W-:Y:S05]  /*10790*/  BRA `(.L_x_4164) ;  /* 0xffffff3400b07947 */ /* 0x000fea000383ffff */
.L_x_4169:
[----:B-1----:R1:W2:Y:S02]  /*107a0*/  SYNCS.PHASECHK.TRANS64.TRYWAIT P3, [R199+URZ+0x22850], R6 ;  /* 0x02285006c70075a7 */ /* 0x0022a4000806017f */
[----:B--2---:R-:W-:Y:S05]  /*107b0*/  @!P3 NANOSLEEP.SYNCS 0x989680 ;  /* 0x009896800000b95d */ /* 0x004fea0003900000 */
[----:B------:R-:W2:Y:S02]  /*107c0*/  @!P3 SYNCS.PHASECHK.TRANS64 P3, [R199+URZ+0x22850], R6 ;  /* 0x02285006c700b5a7 */ /* 0x000ea4000806007f */
[----:B--2---:R-:W-:Y:S05]  /*107d0*/  @!P3 BRA `(.L_x_4169) ;  /* 0xfffffffc00f0b947 */ /* 0x004fea000383ffff */
[----:B------:R-:W-:Y:S05]  /*107e0*/  BRA `(.L_x_4168) ;  /* 0xffffff5c00247947 */ /* 0x000fea000383ffff */
.L_x_4175:
[----:B-1----:R-:W-:-:S04]  /*107f0*/  IMAD.U32 R3, RZ, RZ, UR24 ;  /* 0x00000018ff037e24 */ /* 0x002fc8000f8e00ff */
[----:B------:R1:W2:Y:S03]  /*10800*/  SYNCS.PHASECHK.TRANS64.TRYWAIT P1, [R3+URZ+0x22830], R6 ;  /* 0x02283006030075a7 */ /* 0x0002a6000802017f */
[----:B--2---:R-:W-:Y:S05]  /*10810*/  @!P1 NANOSLEEP.SYNCS 0x989680 ;  /* 0x009896800000995d */ /* 0x004fea0003900000 */
[----:B------:R-:W2:Y:S02]  /*10820*/  @!P1 SYNCS.PHASECHK.TRANS64 P1, [R3+URZ+0x22830], R6 ;  /* 0x02283006030095a7 */ /* 0x000ea4000802007f */
[----:B--2---:R-:W-:Y:S05]  /*10830*/  @!P1 BRA `(.L_x_4175) ;  /* 0xfffffffc00ec9947 */ /* 0x004fea000383ffff */
[----:B------:R-:W-:Y:S05]  /*10840*/  BRA `(.L_x_4174) ;  /* 0xffffff6000347947 */ /* 0x000fea000383ffff */
.L_x_4179:
[----:B-1----:R1:W2:Y:S02]  /*10850*/  SYNCS.PHASECHK.TRANS64.TRYWAIT P1, [R181+URZ+0x22850], R6 ;  /* 0x02285006b50075a7 */ /* 0x0022a4000802017f */
[----:B--2---:R-:W-:Y:S05]  /*10860*/  @!P1 NANOSLEEP.SYNCS 0x989680 ;  /* 0x009896800000995d */ /* 0x004fea0003900000 */
[----:B------:R-:W2:Y:S02]  /*10870*/  @!P1 SYNCS.PHASECHK.TRANS64 P1, [R181+URZ+0x22850], R6 ;  /* 0x02285006b50095a7 */ /* 0x000ea4000802007f */
[----:B--2---:R-:W-:Y:S05]  /*10880*/  @!P1 BRA `(.L_x_4179) ;  /* 0xfffffffc00f09947 */ /* 0x004fea000383ffff */
[----:B------:R-:W-:Y:S05]  /*10890*/  BRA `(.L_x_4178) ;  /* 0xffffff7c00d47947 */ /* 0x000fea000383ffff */
.L_x_4210:
[----:B------:R-:W-:Y:S02]  /*108a0*/  IMAD.MOV.U32 R13, RZ, RZ, R4 ;  /* 0x000000ffff0d7224 */ /* 0x000fe400078e0004 */
[----:B------:R-:W-:Y:S02]  /*108b0*/  IMAD.MOV.U32 R12, RZ, RZ, RZ ;  /* 0x000000ffff0c7224 */ /* 0x000fe400078e00ff */
[----:B------:R-:W-:Y:S02]  /*108c0*/  IMAD.MOV.U32 R11, RZ, RZ, 0x1f ;  /* 0x0000001fff0b7424 */ /* 0x000fe400078e00ff */
[----:B------:R-:W-:-:S07]  /*108d0*/  IMAD.MOV.U32 R15, RZ, RZ, -0x1 ;  /* 0xffffffffff0f7424 */ /* 0x000fce00078e00ff */
[----:B0-----:R-:W-:Y:S05]  /*108e0*/  WARPSYNC.COLLECTIVE R15, `(.L_x_4303) ;  /* 0x000000000f087348 */ /* 0x001fea0003c00000 */
[----:B------:R1:W2:Y:S02]  /*108f0*/  SHFL.IDX P6, R14, R13, R12, R11 ;  /* 0x0000000c0d0e7389 */ /* 0x0002a400000c000b */
[----:B012---:R-:W-:Y:S01]  /*10900*/  ENDCOLLECTIVE ;  /* 0x000000000000791b */ /* 0x007fe20003800000 */
.L_x_4303:
[----:B------:R-:W-:Y:S05]  /*10910*/  BRA `(.L_x_4304) ;  /* 0xffffffc000bc7947 */ /* 0x000fea000383ffff */
.L_x_4212:
[----:B------:R-:W-:Y:S01]  /*10920*/  BSSY B0, `(.L_x_4305) ;  /* 0x0000006000007945 */ /* 0x000fe20003800000 */
[----:B------:R-:W-:-:S07]  /*10930*/  IMAD.MOV.U32 R15, RZ, RZ, -0x1 ;  /* 0xffffffffff0f7424 */ /* 0x000fce00078e00ff */
[----:B0--3--:R-:W-:Y:S05]  /*10940*/  WARPSYNC.COLLECTIVE R15, `(.L_x_4306) ;  /* 0x000000000f0c7348 */ /* 0x009fea0003c00000 */
[----:B------:R-:W-:Y:S02]  /*10950*/  ELECT P6, UR62, PT ;  /* 0x00000000003e782f */ /* 0x000fe400038c0000 */
[----:B------:R-:W-:Y:S01]  /*10960*/  MOV R14, UR62 ;  /* 0x0000003e000e7c02 */ /* 0x000fe20008000f00 */
[----:B0--3--:R-:W-:Y:S10]  /*10970*/  ENDCOLLECTIVE ;  /* 0x000000000000791b */ /* 0x009ff40003800000 */
.L_x_4306:
[----:B------:R-:W-:Y:S05]  /*10980*/  BSYNC B0 ;  /* 0x0000000000007941 */ /* 0x000fea0003800000 */
.L_x_4305:
[----:B------:R-:W-:Y:S05]  /*10990*/  BRA `(.L_x_4307) ;  /* 0xffffffc000c07947 */ /* 0x000fea000383ffff */
.L_x_4214:
[----:B0-----:R0:W1:Y:S02]  /*109a0*/  SYNCS.PHASECHK.TRANS64.TRYWAIT P0, [R3+URZ+0x22840], R0 ;  /* 0x02284000030075a7 */ /* 0x001064000800017f */
[----:B-1----:R-:W-:Y:S05]  /*109b0*/  @!P0 NANOSLEEP.SYNCS 0x989680 ;  /* 0x009896800000895d */ /* 0x002fea0003900000 */
[----:B------:R-:W1:Y:S02]  /*109c0*/  @!P0 SYNCS.PHASECHK.TRANS64 P0, [R3+URZ+0x22840], R0 ;  /* 0x02284000030085a7 */ /* 0x000e64000800007f */
[----:B-1----:R-:W-:Y:S05]  /*109d0*/  @!P0 BRA `(.L_x_4214) ;  /* 0xfffffffc00f08947 */ /* 0x002fea000383ffff */
[----:B------:R-:W-:Y:S05]  /*109e0*/  BRA `(.L_x_4308) ;  /* 0xffffffc400247947 */ /* 0x000fea000383ffff */
.L_x_4218:
[----:B------:R-:W-:Y:S01]  /*109f0*/  IMAD.MOV.U32 R13, RZ, RZ, R2 ;  /* 0x000000ffff0d7224 */ /* 0x000fe200078e0002 */
[----:B------:R-:W-:Y:S01]  /*10a00*/  LOP3.LUT R9, R9, 0x7f, RZ, 0xc0, !PT ;  /* 0x0000007f09097812 */ /* 0x000fe200078ec0ff */
[----:B------:R-:W-:Y:S02]  /*10a10*/  IMAD.MOV.U32 R12, RZ, RZ, RZ ;  /* 0x000000ffff0c7224 */ /* 0x000fe400078e00ff */
[----:B------:R-:W-:Y:S01]  /*10a20*/  IMAD.MOV.U32 R11, RZ, RZ, 0x181f ;  /* 0x0000181fff0b7424 */ /* 0x000fe200078e00ff */
[----:B------:R-:W-:Y:S01]  /*10a30*/  SHF.R.U32.HI R9, RZ, 0x3, R9 ;  /* 0x00000003ff097819 */ /* 0x000fe20000011609 */
[----:B------:R-:W-:Y:S02]  /*10a40*/  IMAD.MOV.U32 R15, RZ, RZ, -0x1 ;  /* 0xffffffffff0f7424 */ /* 0x000fe400078e00ff */
[----:B------:R-:W-:-:S07]  /*10a50*/  IMAD.U32 R4, RZ, RZ, UR39 ;  /* 0x00000027ff047e24 */ /* 0x000fce000f8e00ff */
[----:B-----5:R-:W-:Y:S05]  /*10a60*/  WARPSYNC.COLLECTIVE R15, `(.L_x_4309) ;  /* 0x000000000f087348 */ /* 0x020fea0003c00000 */
[----:B------:R0:W1:Y:S02]  /*10a70*/  SHFL.IDX P6, R14, R13, R12, R11 ;  /* 0x0000000c0d0e7389 */ /* 0x00006400000c000b */
[----:B01---5:R-:W-:Y:S01]  /*10a80*/  ENDCOLLECTIVE ;  /* 0x000000000000791b */ /* 0x023fe20003800000 */
.L_x_4309:
[----:B------:R-:W-:Y:S02]  /*10a90*/  IMAD R4, R4, 0x80, R9 ;  /* 0x0000008004047824 */ /* 0x000fe400078e0209 */
[----:B------:R-:W-:Y:S02]  /*10aa0*/  IMAD.MOV.U32 R13, RZ, RZ, R0 ;  /* 0x000000ffff0d7224 */ /* 0x000fe400078e0000 */
[----:B------:R-:W-:-:S07]  /*10ab0*/  IMAD.MOV.U32 R5, RZ, RZ, R14 ;  /* 0x000000ffff057224 */ /* 0x000fce00078e000e */
[----:B------:R-:W-:Y:S05]  /*10ac0*/  WARPSYNC.COLLECTIVE R15, `(.L_x_4310) ;  /* 0x000000000f087348 */ /* 0x000fea0003c00000 */
[----:B------:R0:W1:Y:S02]  /*10ad0*/  SHFL.IDX P6, R14, R13, R12, R11 ;  /* 0x0000000c0d0e7389 */ /* 0x00006400000c000b */
[----:B01----:R-:W-:Y:S01]  /*10ae0*/  ENDCOLLECTIVE ;  /* 0x000000000000791b */ /* 0x003fe20003800000 */
.L_x_4310:
        /* <DEDUP_REMOVED lines=9> */
.L_x_4311:
[----:B------:R-:W-:Y:S02]  /*10b80*/  @!P1 LEA R6, P2, R8, R6, 0x1 ;  /* 0x0000000608069211 */ /* 0x000fe400078408ff */
[----:B------:R-:W0:Y:S03]  /*10b90*/  S2R R8, SR_TID.X ;  /* 0x0000000000087919 */ /* 0x000e260000002100 */
        /* <DEDUP_REMOVED lines=11> */
[----:B01----:R-:W-:Y:S05]  /*10c50*/  WARPSYNC.COLLECTIVE R15, `(.L_x_4312) ;  /* 0x000000000f087348 */ /* 0x003fea0003c00000 */
[----:B------:R2:W3:Y:S02]  /*10c60*/  SHFL.IDX P6, R14, R13, R12, R11 ;  /* 0x0000000c0d0e7389 */ /* 0x0004e400000c000b */
[----:B0123--:R-:W-:Y:S01]  /*10c70*/  ENDCOLLECTIVE ;  /* 0x000000000000791b */ /* 0x00ffe20003800000 */
.L_x_4312:
        /* <DEDUP_REMOVED lines=8> */
.L_x_4313:
[----:B------:R-:W-:Y:S02]  /*10d00*/  @!P1 LEA R6, P2, R7, R8, 0x1 ;  /* 0x0000000807069211 */ /* 0x000fe400078408ff */
[----:B------:R-:W0:Y:S03]  /*10d10*/  S2R R8, SR_TID.X ;  /* 0x0000000000087919 */ /* 0x000e260000002100 */
[----:B------:R-:W-:-:S05]  /*10d20*/  @!P1 IMAD.X R7, RZ, RZ, R9, P2 ;  /* 0x000000ffff079224 */ /* 0x000fca00010e0609 */
        /* <DEDUP_REMOVED lines=10> */
.L_x_4314:
[----:B------:R-:W-:Y:S02]  /*10dd0*/  IMAD.SHL.U32 R9, R8, 0x8, RZ ;  /* 0x0000000808097824 */ /* 0x000fe400078e00ff */
[----:B------:R-:W-:Y:S02]  /*10de0*/  VIADD R8, R4, 0x60 ;  /* 0x0000006004087836 */ /* 0x000fe40000000000 */
[----:B------:R-:W-:Y:S01]  /*10df0*/  IMAD.MOV.U32 R13, RZ, RZ, R2 ;  /* 0x000000ffff0d7224 */ /* 0x000fe200078e0002 */
[----:B------:R-:W-:Y:S01]  /*10e00*/  LOP3.LUT R9, R9, 0x38, RZ, 0xc0, !PT ;  /* 0x0000003809097812 */ /* 0x000fe200078ec0ff */
[----:B------:R-:W-:Y:S02]  /*10e10*/  IMAD.MOV.U32 R12, RZ, RZ, 0x3 ;  /* 0x00000003ff0c7424 */ /* 0x000fe400078e00ff */
[----:B------:R-:W-:-:S07]  /*10e20*/  IMAD.MOV.U32 R6, RZ, RZ, R14 ;  /* 0x000000ffff067224 */ /* 0x000fce00078e000e */
[----:B------:R-:W-:Y:S05]  /*10e30*/  WARPSYNC.COLLECTIVE R15, `(.L_x_4315) ;  /* 0x000000000f087348 */ /* 0x000fea0003c00000 */
[----:B------:R0:W1:Y:S02]  /*10e40*/  SHFL.IDX P6, R14, R13, R12, R11 ;  /* 0x0000000c0d0e7389 */ /* 0x00006400000c000b */
[----:B01----:R-:W-:Y:S01]  /*10e50*/  ENDCOLLECTIVE ;  /* 0x000000000000791b */ /* 0x003fe20003800000 */
.L_x_4315:
        /* <DEDUP_REMOVED lines=14> */
.L_x_4316:
[----:B------:R-:W-:Y:S02]  /*10f40*/  IMAD.MOV.U32 R13, RZ, RZ, R2 ;  /* 0x000000ffff0d7224 */ /* 0x000fe400078e0002 */
[----:B------:R-:W-:Y:S02]  /*10f50*/  IMAD.MOV.U32 R12, RZ, RZ, 0x4 ;  /* 0x00000004ff0c7424 */ /* 0x000fe400078e00ff */
[----:B------:R-:W-:-:S07]  /*10f60*/  IMAD.MOV.U32 R6, RZ, RZ, R14 ;  /* 0x000000ffff067224 */ /* 0x000fce00078e000e */
[----:B------:R-:W-:Y:S05]  /*10f70*/  WARPSYNC.COLLECTIVE R15, `(.L_x_4317) ;  /* 0x000000000f087348 */ /* 0x000fea0003c00000 */
[----:B------:R0:W1:Y:S02]  /*10f80*/  SHFL.IDX P6, R14, R13, R12, R11 ;  /* 0x0000000c0d0e7389 */ /* 0x00006400000c000b */
[----:B01----:R-:W-:Y:S01]  /*10f90*/  ENDCOLLECTIVE ;  /* 0x000000000000791b */ /* 0x003fe20003800000 */
.L_x_4317:
        /* <DEDUP_REMOVED lines=14> */
.L_x_4318:
[----:B------:R-:W-:Y:S02]  /*11080*/  IMAD.MOV.U32 R13, RZ, RZ, R2 ;  /* 0x000000ffff0d7224 */ /* 0x000fe400078e0002 */
[----:B------:R-:W-:Y:S02]  /*11090*/  IMAD.MOV.U32 R12, RZ, RZ, 0x5 ;  /* 0x00000005ff0c7424 */ /* 0x000fe400078e00ff */
[----:B------:R-:W-:-:S07]  /*110a0*/  IMAD.MOV.U32 R6, RZ, RZ, R14 ;  /* 0x000000ffff067224 */ /* 0x000fce00078e000e */
[----:B------:R-:W-:Y:S05]  /*110b0*/  WARPSYNC.COLLECTIVE R15, `(.L_x_4319) ;  /* 0x000000000f087348 */ /* 0x000fea0003c00000 */
[----:B------:R0:W1:Y:S02]  /*110c0*/  SHFL.IDX P6, R14, R13, R12, R11 ;  /* 0x0000000c0d0e7389 */ /* 0x00006400000c000b */
[----:B01----:R-:W-:Y:S01]  /*110d0*/  ENDCOLLECTIVE ;  /* 0x000000000000791b */ /* 0x003fe20003800000 */
.L_x_4319:
        /* <DEDUP_REMOVED lines=14> */
.L_x_4320:
[----:B------:R-:W-:Y:S02]  /*111c0*/  IMAD.MOV.U32 R13, RZ, RZ, R2 ;  /* 0x000000ffff0d7224 */ /* 0x000fe400078e0002 */
[----:B------:R-:W-:Y:S02]  /*111d0*/  IMAD.MOV.U32 R12, RZ, RZ, 0x6 ;  /* 0x00000006ff0c7424 */ /* 0x000fe400078e00ff */
[----:B------:R-:W-:-:S07]  /*111e0*/  IMAD.MOV.U32 R6, RZ, RZ, R14 ;  /* 0x000000ffff067224 */ /* 0x000fce00078e000e */
[----:B------:R-:W-:Y:S05]  /*111f0*/  WARPSYNC.COLLECTIVE R15, `(.L_x_4321) ;  /* 0x000000000f087348 */ /* 0x000fea0003c00000 */
[----:B------:R0:W1:Y:S02]  /*11200*/  SHFL.IDX P6, R14, R13, R12, R11 ;  /* 0x0000000c0d0e7389 */ /* 0x00006400000c000b */
[----:B01----:R-:W-:Y:S01]  /*11210*/  ENDCOLLECTIVE ;  /* 0x000000000000791b */ /* 0x003fe20003800000 */
.L_x_4321:
        /* <DEDUP_REMOVED lines=13> */
.L_x_4322:
[----:B------:R-:W-:Y:S02]  /*112f0*/  IMAD.MOV.U32 R13, RZ, RZ, R2 ;  /* 0x000000ffff0d7224 */ /* 0x000fe400078e0002 */
[----:B------:R-:W-:Y:S02]  /*11300*/  IMAD.MOV.U32 R12, RZ, RZ, 0x7 ;  /* 0x00000007ff0c7424 */ /* 0x000fe400078e00ff */
[----:B------:R-:W-:-:S07]  /*11310*/  IMAD.MOV.U32 R6, RZ, RZ, R14 ;  /* 0x000000ffff067224 */ /* 0x000fce00078e000e */
[----:B------:R-:W-:Y:S05]  /*11320*/  WARPSYNC.COLLECTIVE R15, `(.L_x_4323) ;  /* 0x000000000f087348 */ /* 0x000fea0003c00000 */
[----:B------:R0:W1:Y:S02]  /*11330*/  SHFL.IDX P6, R14, R13, R12, R11 ;  /* 0x0000000c0d0e7389 */ /* 0x00006400000c000b */
[----:B01----:R-:W-:Y:S01]  /*11340*/  ENDCOLLECTIVE ;  /* 0x000000000000791b */ /* 0x003fe20003800000 */
.L_x_4323:
        /* <DEDUP_REMOVED lines=12> */
.L_x_4324:
[----:B------:R-:W-:Y:S01]  /*11410*/  IMAD.MOV.U32 R0, RZ, RZ, R14 ;  /* 0x000000ffff007224 */ /* 0x000fe200078e000e */
[----:B------:R-:W-:Y:S06]  /*11420*/  BRA `(.L_x_4325) ;  /* 0xffffffc400447947 */ /* 0x000fec000383ffff */
.L_x_4221:
[----:B0-----:R0:W1:Y:S02]  /*11430*/  SYNCS.PHASECHK.TRANS64.TRYWAIT P0, [R17+URZ+0x22820], R0 ;  /* 0x02282000110075a7 */ /* 0x001064000800017f */
[----:B-1----:R-:W-:Y:S05]  /*11440*/  @!P0 NANOSLEEP.SYNCS 0x989680 ;  /* 0x009896800000895d */ /* 0x002fea0003900000 */
[----:B------:R-:W1:Y:S02]  /*11450*/  @!P0 SYNCS.PHASECHK.TRANS64 P0, [R17+URZ+0x22820], R0 ;  /* 0x02282000110085a7 */ /* 0x000e64000800007f */
[----:B-1----:R-:W-:Y:S05]  /*11460*/  @!P0 BRA `(.L_x_4221) ;  /* 0xfffffffc00f08947 */ /* 0x002fea000383ffff */
[----:B------:R-:W-:Y:S05]  /*11470*/  BRA `(.L_x_4326) ;  /* 0xffffffc400ac7947 */ /* 0x000fea000383ffff */
.L_x_4225:
[----:B-1----:R1:W2:Y:S02]  /*11480*/  SYNCS.PHASECHK.TRANS64.TRYWAIT P0, [R2+URZ+0x22860], R3 ;  /* 0x02286003020075a7 */ /* 0x0022a4000800017f */
[----:B--2---:R-:W-:Y:S05]  /*11490*/  @!P0 NANOSLEEP.SYNCS 0x989680 ;  /* 0x009896800000895d */ /* 0x004fea0003900000 */
[----:B------:R-:W2:Y:S02]  /*114a0*/  @!P0 SYNCS.PHASECHK.TRANS64 P0, [R2+URZ+0x22860], R3 ;  /* 0x02286003020085a7 */ /* 0x000ea4000800007f */
[----:B--2---:R-:W-:Y:S05]  /*114b0*/  @!P0 BRA `(.L_x_4225) ;  /* 0xfffffffc00f08947 */ /* 0x004fea000383ffff */
[----:B------:R-:W-:Y:S05]  /*114c0*/  BRA `(.L_x_4327) ;  /* 0xffffffc400d07947 */ /* 0x000fea000383ffff */
.L_x_4238:
[----:B-1----:R1:W2:Y:S02]  /*114d0*/  SYNCS.PHASECHK.TRANS64.TRYWAIT P0, [R3+URZ+0x22840], R2 ;  /* 0x02284002030075a7 */ /* 0x0022a4000800017f */
[----:B--2---:R-:W-:Y:S05]  /*114e0*/  @!P0 NANOSLEEP.SYNCS 0x989680 ;  /* 0x009896800000895d */ /* 0x004fea0003900000 */
[----:B------:R-:W2:Y:S02]  /*114f0*/  @!P0 SYNCS.PHASECHK.TRANS64 P0, [R3+URZ+0x22840], R2 ;  /* 0x02284002030085a7 */ /* 0x000ea4000800007f */
[----:B--2---:R-:W-:Y:S05]  /*11500*/  @!P0 BRA `(.L_x_4238) ;  /* 0xfffffffc00f08947 */ /* 0x004fea000383ffff */
[----:B------:R-:W-:Y:S05]  /*11510*/  BRA `(.L_x_4328) ;  /* 0xffffffcc00c47947 */ /* 0x000fea000383ffff */
.L_x_4243:
[----:B--2---:R2:W3:Y:S02]  /*11520*/  SYNCS.PHASECHK.TRANS64.TRYWAIT P0, [R3+URZ+0x22860], R2 ;  /* 0x02286002030075a7 */ /* 0x0044e4000800017f */
[----:B---3--:R-:W-:Y:S05]  /*11530*/  @!P0 NANOSLEEP.SYNCS 0x989680 ;  /* 0x009896800000895d */ /* 0x008fea0003900000 */
[----:B------:R-:W3:Y:S02]  /*11540*/  @!P0 SYNCS.PHASECHK.TRANS64 P0, [R3+URZ+0x22860], R2 ;  /* 0x02286002030085a7 */ /* 0x000ee4000800007f */
[----:B---3--:R-:W-:Y:S05]  /*11550*/  @!P0 BRA `(.L_x_4243) ;  /* 0xfffffffc00f08947 */ /* 0x008fea000383ffff */
[----:B------:R-:W-:Y:S05]  /*11560*/  BRA `(.L_x_4329) ;  /* 0xffffffd0003c7947 */ /* 0x000fea000383ffff */
.L_x_4255:
[----:B0-----:R0:W1:Y:S02]  /*11570*/  SYNCS.PHASECHK.TRANS64.TRYWAIT P0, [R4+URZ+0x22840], R2 ;  /* 0x02284002040075a7 */ /* 0x001064000800017f */
[----:B-1----:R-:W-:Y:S05]  /*11580*/  @!P0 NANOSLEEP.SYNCS 0x989680 ;  /* 0x009896800000895d */ /* 0x002fea0003900000 */
[----:B------:R-:W1:Y:S02]  /*11590*/  @!P0 SYNCS.PHASECHK.TRANS64 P0, [R4+URZ+0x22840], R2 ;  /* 0x02284002040085a7 */ /* 0x000e64000800007f */
[----:B-1----:R-:W-:Y:S05]  /*115a0*/  @!P0 BRA `(.L_x_4255) ;  /* 0xfffffffc00f08947 */ /* 0x002fea000383ffff */
[----:B------:R-:W-:Y:S05]  /*115b0*/  BRA `(.L_x_4330) ;  /* 0xffffffd8001c7947 */ /* 0x000fea000383ffff */
.L_x_4260:
[----:B-1----:R1:W2:Y:S02]  /*115c0*/  SYNCS.PHASECHK.TRANS64.TRYWAIT P0, [R4+URZ+0x22860], R2 ;  /* 0x02286002040075a7 */ /* 0x0022a4000800017f */
[----:B--2---:R-:W-:Y:S05]  /*115d0*/  @!P0 NANOSLEEP.SYNCS 0x989680 ;  /* 0x009896800000895d */ /* 0x004fea0003900000 */
[----:B------:R-:W2:Y:S02]  /*115e0*/  @!P0 SYNCS.PHASECHK.TRANS64 P0, [R4+URZ+0x22860], R2 ;  /* 0x02286002040085a7 */ /* 0x000ea4000800007f */
[----:B--2---:R-:W-:Y:S05]  /*115f0*/  @!P0 BRA `(.L_x_4260) ;  /* 0xfffffffc00f08947 */ /* 0x004fea000383ffff */
[----:B------:R-:W-:Y:S05]  /*11600*/  BRA `(.L_x_4331) ;  /* 0xffffffd800947947 */ /* 0x000fea000383ffff */
.L_x_4271:
[----:B--2---:R2:W3:Y:S02]  /*11610*/  SYNCS.PHASECHK.TRANS64.TRYWAIT P0, [R4+URZ+0x22840], R2 ;  /* 0x02284002040075a7 */ /* 0x0044e4000800017f */
[----:B---3--:R-:W-:Y:S05]  /*11620*/  @!P0 NANOSLEEP.SYNCS 0x989680 ;  /* 0x009896800000895d */ /* 0x008fea0003900000 */
[----:B------:R-:W3:Y:S02]  /*11630*/  @!P0 SYNCS.PHASECHK.TRANS64 P0, [R4+URZ+0x22840], R2 ;  /* 0x02284002040085a7 */ /* 0x000ee4000800007f */
[----:B---3--:R-:W-:Y:S05]  /*11640*/  @!P0 BRA `(.L_x_4271) ;  /* 0xfffffffc00f08947 */ /* 0x008fea000383ffff */
[----:B------:R-:W-:Y:S05]  /*11650*/  BRA `(.L_x_4332) ;  /* 0xffffffe0005c7947 */ /* 0x000fea000383ffff */
.L_x_4276:
[----:B-1----:R1:W3:Y:S02]  /*11660*/  SYNCS.PHASECHK.TRANS64.TRYWAIT P0, [R4+URZ+0x22860], R2 ;  /* 0x02286002040075a7 */ /* 0x0022e4000800017f */
[----:B---3--:R-:W-:Y:S05]  /*11670*/  @!P0 NANOSLEEP.SYNCS 0x989680 ;  /* 0x009896800000895d */ /* 0x008fea0003900000 */
[----:B------:R-:W3:Y:S02]  /*11680*/  @!P0 SYNCS.PHASECHK.TRANS64 P0, [R4+URZ+0x22860], R2 ;  /* 0x02286002040085a7 */ /* 0x000ee4000800007f */
[----:B---3--:R-:W-:Y:S05]  /*11690*/  @!P0 BRA `(.L_x_4276) ;  /* 0xfffffffc00f08947 */ /* 0x008fea000383ffff */
[----:B------:R-:W-:Y:S05]  /*116a0*/  BRA `(.L_x_4333) ;  /* 0xffffffe000d47947 */ /* 0x000fea000383ffff */
.L_x_4288:
[----:B------:R-:W-:Y:S01]  /*116b0*/  BSSY B0, `(.L_x_4334) ;  /* 0x0000008000007945 */ /* 0x000fe20003800000 */
[----:B-----5:R-:W-:Y:S02]  /*116c0*/  IMAD.MOV.U32 R13, RZ, RZ, R2 ;  /* 0x000000ffff0d7224 */ /* 0x020fe400078e0002 */
[----:B------:R-:W-:Y:S02]  /*116d0*/  IMAD.MOV.U32 R12, RZ, RZ, RZ ;  /* 0x000000ffff0c7224 */ /* 0x000fe400078e00ff */
[----:B------:R-:W-:Y:S02]  /*116e0*/  IMAD.MOV.U32 R11, RZ, RZ, 0x1f ;  /* 0x0000001fff0b7424 */ /* 0x000fe400078e00ff */
[----:B------:R-:W-:-:S07]  /*116f0*/  IMAD.MOV.U32 R15, RZ, RZ, -0x1 ;  /* 0xffffffffff0f7424 */ /* 0x000fce00078e00ff */
[----:B-1----:R-:W-:Y:S05]  /*11700*/  WARPSYNC.COLLECTIVE R15, `(.L_x_4335) ;  /* 0x000000000f087348 */ /* 0x002fea0003c00000 */
[----:B------:R0:W2:Y:S02]  /*11710*/  SHFL.IDX P6, R14, R13, R12, R11 ;  /* 0x0000000c0d0e7389 */ /* 0x0000a400000c000b */
[----:B012---:R-:W-:Y:S01]  /*11720*/  ENDCOLLECTIVE ;  /* 0x000000000000791b */ /* 0x007fe20003800000 */
.L_x_4335:
[----:B------:R-:W-:Y:S05]  /*11730*/  BSYNC B0 ;  /* 0x0000000000007941 */ /* 0x000fea0003800000 */
.L_x_4334:
[----:B------:R-:W-:Y:S05]  /*11740*/  BRA `(.L_x_4336) ;  /* 0xffffffe800a47947 */ /* 0x000fea000383ffff */
.L_x_4291:
[----:B0-----:R0:W1:Y:S02]  /*11750*/  SYNCS.PHASECHK.TRANS64.TRYWAIT P0, [R0+URZ+0x22820], R3 ;  /* 0x02282003000075a7 */ /* 0x001064000800017f */
[----:B-1----:R-:W-:Y:S05]  /*11760*/  @!P0 NANOSLEEP.SYNCS 0x989680 ;  /* 0x009896800000895d */ /* 0x002fea0003900000 */
[----:B------:R-:W1:Y:S02]  /*11770*/  @!P0 SYNCS.PHASECHK.TRANS64 P0, [R0+URZ+0x22820], R3 ;  /* 0x02282003000085a7 */ /* 0x000e64000800007f */
[----:B-1----:R-:W-:Y:S05]  /*11780*/  @!P0 BRA `(.L_x_4291) ;  /* 0xfffffffc00f08947 */ /* 0x002fea000383ffff */
[----:B------:R-:W-:Y:S05]  /*11790*/  BRA `(.L_x_4337) ;  /* 0xffffffe800f07947 */ /* 0x000fea000383ffff */
.L_x_4292:
        /* <DEDUP_REMOVED lines=11> */
.L_x_4339:
[----:B------:R-:W-:Y:S05]  /*11850*/  BSYNC B0 ;  /* 0x0000000000007941 */ /* 0x000fea0003800000 */
.L_x_4338:
[----:B------:R-:W-:Y:S05]  /*11860*/  BRA `(.L_x_4340) ;  /* 0xffffffe800d87947 */ /* 0x000fea000383ffff */
.L_x_4295:
[----:B------:R-:W-:Y:S01]  /*11870*/  BSSY B1, `(.L_x_4341) ;  /* 0x0000006000017945 */ /* 0x000fe20003800000 */
[----:B------:R-:W-:-:S07]  /*11880*/  IMAD.MOV.U32 R15, RZ, RZ, -0x1 ;  /* 0xffffffffff0f7424 */ /* 0x000fce00078e00ff */
[----:B01----:R-:W-:Y:S05]  /*11890*/  WARPSYNC.COLLECTIVE R15, `(.L_x_4342) ;  /* 0x000000000f0c7348 */ /* 0x003fea0003c00000 */
[----:B------:R-:W-:Y:S02]  /*118a0*/  ELECT P6, UR62, PT ;  /* 0x00000000003e782f */ /* 0x000fe400038c0000 */
[----:B------:R-:W-:Y:S01]  /*118b0*/  MOV R14, UR62 ;  /* 0x0000003e000e7c02 */ /* 0x000fe20008000f00 */
[----:B01----:R-:W-:Y:S10]  /*118c0*/  ENDCOLLECTIVE ;  /* 0x000000000000791b */ /* 0x003ff40003800000 */
.L_x_4342:
[----:B------:R-:W-:Y:S05]  /*118d0*/  BSYNC B1 ;  /* 0x0000000000017941 */ /* 0x000fea0003800000 */
.L_x_4341:
[----:B------:R-:W-:Y:S05]  /*118e0*/  BRA `(.L_x_4343) ;  /* 0xffffffe800d07947 */ /* 0x000fea000383ffff */
.L_x_4297:
[----:B0-----:R0:W1:Y:S02]  /*118f0*/  SYNCS.PHASECHK.TRANS64.TRYWAIT P0, [R6+URZ], R5 ;  /* 0x00000005060075a7 */ /* 0x001064000800017f */
[----:B-1----:R-:W-:Y:S05]  /*11900*/  @!P0 NANOSLEEP.SYNCS 0x989680 ;  /* 0x009896800000895d */ /* 0x002fea0003900000 */
[----:B------:R-:W1:Y:S02]  /*11910*/  @!P0 SYNCS.PHASECHK.TRANS64 P0, [R6+URZ], R5 ;  /* 0x00000005060085a7 */ /* 0x000e64000800007f */
[----:B-1----:R-:W-:Y:S05]  /*11920*/  @!P0 BRA `(.L_x_4297) ;  /* 0xfffffffc00f08947 */ /* 0x002fea000383ffff */
[----:B------:R-:W-:Y:S05]  /*11930*/  BRA `(.L_x_4344) ;  /* 0xffffffec00087947 */ /* 0x000fea000383ffff */
.L_x_4298:
[----:B-1----:R1:W2:Y:S02]  /*11940*/  SYNCS.PHASECHK.TRANS64.TRYWAIT P0, [R3+URZ], R2 ;  /* 0x00000002030075a7 */ /* 0x0022a4000800017f */
[----:B--2---:R-:W-:Y:S05]  /*11950*/  @!P0 NANOSLEEP.SYNCS 0x989680 ;  /* 0x009896800000895d */ /* 0x004fea0003900000 */
[----:B------:R-:W2:Y:S02]  /*11960*/  @!P0 SYNCS.PHASECHK.TRANS64 P0, [R3+URZ], R2 ;  /* 0x00000002030085a7 */ /* 0x000ea4000800007f */
[----:B--2---:R-:W-:Y:S05]  /*11970*/  @!P0 BRA `(.L_x_4298) ;  /* 0xfffffffc00f08947 */ /* 0x004fea000383ffff */
[----:B------:R-:W-:Y:S05]  /*11980*/  BRA `(.L_x_4345) ;  /* 0xffffffe800fc7947 */ /* 0x000fea000383ffff */
.L_x_4300:
[----:B-1----:R1:W2:Y:S02]  /*11990*/  SYNCS.PHASECHK.TRANS64.TRYWAIT P0, [R18+URZ], R5 ;  /* 0x00000005120075a7 */ /* 0x0022a4000800017f */
[----:B--2---:R-:W-:Y:S05]  /*119a0*/  @!P0 NANOSLEEP.SYNCS 0x989680 ;  /* 0x009896800000895d */ /* 0x004fea0003900000 */
[----:B------:R-:W2:Y:S02]  /*119b0*/  @!P0 SYNCS.PHASECHK.TRANS64 P0, [R18+URZ], R5 ;  /* 0x00000005120085a7 */ /* 0x000ea4000800007f */
[----:B--2---:R-:W-:Y:S05]  /*119c0*/  @!P0 BRA `(.L_x_4300) ;  /* 0xfffffffc00f08947 */ /* 0x004fea000383ffff */
[----:B------:R-:W-:Y:S05]  /*119d0*/  BRA `(.L_x_4346) ;  /* 0xffffffec00007947 */ /* 0x000fea000383ffff */
.L_x_4347:
        /* <DEDUP_REMOVED lines=10> */
.L_x_6045:


//--------------------- .text._ZN7cutlass13device_kernelIN5flash11enable_sm90INS1_16FlashAttnFwdSm90INS1_25CollectiveMainloopFwdSm90ILi2EN4cute5tupleIJNS5_1CILi1EEES8_S8_EEENS6_IJNS7_ILi128EEENS7_ILi96EEENS7_ILi64EEEEEELi256ENS_10bfloat16_tEfNS_4arch4Sm90ELb1ELb0ELb1ELb0ELb0ELb0ELb1ELb1ELb0ELb1ELb0ELb0EEENS1_21CollectiveEpilogueFwdINS6_IJSA_NS7_ILi256EEESB_EEES9_SE_SG_Li256ELb0ELb1ELb0ELb0EEENS1_30DynamicPersistentTileSchedulerILi256ELi128ELb0ELb1ELb1EEEEEEEEEvNT_6ParamsE --------------------------
	.section	.text._ZN7cutlass13device_kernelIN5flash11enable_sm90INS1_16FlashAttnFwdSm90INS1_25CollectiveMainloopFwdSm90ILi2EN4cute5tupleIJNS5_1CILi1EEES8_S8_EEENS6_IJNS7_ILi128EEENS7_ILi96EEENS7_ILi64EEEEEELi256ENS_10bfloat16_tEfNS_4arch4Sm90ELb1ELb0ELb1ELb0ELb0ELb0ELb1ELb1ELb0ELb1ELb0ELb0EEENS1_21CollectiveEpilogueFwdINS6_IJSA_NS7_ILi256EEESB_EEES9_SE_SG_Li256ELb0ELb1ELb0ELb0EEENS1_30DynamicPersistentTileSchedulerILi256ELi128ELb0ELb1ELb1EEEEEEEEEvNT_6ParamsE,"ax",@progbits
	.align	128
.text._ZN7cutlass13device_kernelIN5flash11enable_sm90INS1_16FlashAttnFwdSm90INS1_25CollectiveMainloopFwdSm90ILi2EN4cute5tupleIJNS5_1CILi1EEES8_S8_EEENS6_IJNS7_ILi128EEENS7_ILi96EEENS7_ILi64EEEEEELi256ENS_10bfloat16_tEfNS_4arch4Sm90ELb1ELb0ELb1ELb0ELb0ELb0ELb1ELb1ELb0ELb1ELb0ELb0EEENS1_21CollectiveEpilogueFwdINS6_IJSA_NS7_ILi256EEESB_EEES9_SE_SG_Li256ELb0ELb1ELb0ELb0EEENS1_30DynamicPersistentTileSchedulerILi256ELi128ELb0ELb1ELb1EEEEEEEEEvNT_6ParamsE:
        .type           _ZN7cutlass13device_kernelIN5flash11enable_sm90INS1_16FlashAttnFwdSm90INS1_25CollectiveMainloopFwdSm90ILi2EN4cute5tupleIJNS5_1CILi1EEES8_S8_EEENS6_IJNS7_ILi128EEENS7_ILi96EEENS7_ILi64EEEEEELi256ENS_10bfloat16_tEfNS_4arch4Sm90ELb1ELb0ELb1ELb0ELb0ELb0ELb1ELb1ELb0ELb1ELb0ELb0EEENS1_21CollectiveEpilogueFwdINS6_IJSA_NS7_ILi256EEESB_EEES9_SE_SG_Li256ELb0ELb1ELb0ELb0EEENS1_30DynamicPersistentTileSchedulerILi256ELi128ELb0ELb1ELb1EEEEEEEEEvNT_6ParamsE,@function
        .size           _ZN7cutlass13device_kernelIN5flash11enable_sm90INS1_16FlashAttnFwdSm90INS1_25CollectiveMainloopFwdSm90ILi2EN4cute5tupleIJNS5_1CILi1EEES8_S8_EEENS6_IJNS7_ILi128EEENS7_ILi96EEENS7_ILi64EEEEEELi256ENS_10bfloat16_tEfNS_4arch4Sm90ELb1ELb0ELb1ELb0ELb0ELb0ELb1ELb1ELb0ELb1ELb0ELb0EEENS1_21CollectiveEpilogueFwdINS6_IJSA_NS7_ILi256EEESB_EEES9_SE_SG_Li256ELb0ELb1ELb0ELb0EEENS1_30DynamicPersistentTileSchedulerILi256ELi128ELb0ELb1ELb1EEEEEEEEEvNT_6ParamsE,(.L_x_6046 - _ZN7cutlass13device_kernelIN5flash11enable_sm90INS1_16FlashAttnFwdSm90INS1_25CollectiveMainloopFwdSm90ILi2EN4cute5tupleIJNS5_1CILi1EEES8_S8_EEENS6_IJNS7_ILi128EEENS7_ILi96EEENS7_ILi64EEEEEELi256ENS_10bfloat16_tEfNS_4arch4Sm90ELb1ELb0ELb1ELb0ELb0ELb0ELb1ELb1ELb0ELb1ELb0ELb0EEENS1_21CollectiveEpilogueFwdINS6_IJSA_NS7_ILi256EEESB_EEES9_SE_SG_Li256ELb0ELb1ELb0ELb0EEENS1_30DynamicPersistentTileSchedulerILi256ELi128ELb0ELb1ELb1EEEEEEEEEvNT_6ParamsE)
        .other          _ZN7cutlass13device_kernelIN5flash11enable_sm90INS1_16FlashAttnFwdSm90INS1_25CollectiveMainloopFwdSm90ILi2EN4cute5tupleIJNS5_1CILi1EEES8_S8_EEENS6_IJNS7_ILi128EEENS7_ILi96EEENS7_ILi64EEEEEELi256ENS_10bfloat16_tEfNS_4arch4Sm90ELb1ELb0ELb1ELb0ELb0ELb0ELb1ELb1ELb0ELb1ELb0ELb0EEENS1_21CollectiveEpilogueFwdINS6_IJSA_NS7_ILi256EEESB_EEES9_SE_SG_Li256ELb0ELb1ELb0ELb0EEENS1_30DynamicPersistentTileSchedulerILi256ELi128ELb0ELb1ELb1EEEEEEEEEvNT_6ParamsE,@"STO_CUDA_ENTRY STV_DEFAULT"
_ZN7cutlass13device_kernelIN5flash11enable_sm90INS1_16FlashAttnFwdSm90INS1_25CollectiveMainloopFwdSm90ILi2EN4cute5tupleIJNS5_1CILi1EEES8_S8_EEENS6_IJNS7_ILi128EEENS7_ILi96EEENS7_ILi64EEEEEELi256ENS_10bfloat16_tEfNS_4arch4Sm90ELb1ELb0ELb1ELb0ELb0ELb0ELb1ELb1ELb0ELb1ELb0ELb0EEENS1_21CollectiveEpilogueFwdINS6_IJSA_NS7_ILi256EEESB_EEES9_SE_SG_Li256ELb0ELb1ELb0ELb0EEENS1_30DynamicPersistentTileSchedulerILi256ELi128ELb0ELb1ELb1EEEEEEEEEvNT_6ParamsE:
        /* <DEDUP_REMOVED lines=18> */
.L_x_4349:
[----:B------:R-:W-:Y:S05]  /*0120*/  BSYNC B0 ;  /* 0x0000000000007941 */ /* 0x000fea0003800000 */
.L_x_4348:
        /* <DEDUP_REMOVED lines=43> */
.L_x_4350:
        /* <DEDUP_REMOVED lines=22> */
.L_x_4351:
        /* <DEDUP_REMOVED lines=18> */
.L_x_4352:
        /* <DEDUP_REMOVED lines=22> */
.L_x_4353:
        /* <DEDUP_REMOVED lines=22> */
.L_x_4354:
[----:B0-----:R-:W-:Y:S01]  /*0920*/  UMOV UR4, 0x1 ;  /* 0x0000000100047882 */ /* 0x001fe20000000000 */
[----:B------:R-:W-:Y:S01]  /*0930*/  PLOP3.LUT P0, PT, PT, PT, UP0, 0x80, 0x0 ;  /* 0x000000000000781c */ /* 0x000fe20003f0f008 */
[----:B------:R-:W-:Y:S01]  /*0940*/  USEL UR4, UR4, 0x2, !UP0 ;  /* 0x0000000204047887 */ /* 0x000fe2000c000000 */
[----:B------:R-:W-:-:S05]  /*0950*/  NOP ;  /* 0x0000000000007918 */ /* 0x000fca0000000000 */
[----:B------:R-:W-:-:S05]  /*0960*/  IMAD.U32 R2, RZ, RZ, UR4 ;  /* 0x00000004ff027e24 */ /* 0x000fca000f8e00ff */
[----:B------:R0:W-:Y:S01]  /*0970*/  STL [R1+0x4c], R2 ;  /* 0x00004c0201007387 */ /* 0x0001e20000100800 */
[----:B-123--:R-:W-:Y:S06]  /*0980*/  BAR.SYNC.DEFER_BLOCKING 0x0 ;  /* 0x0000000000007b1d */ /* 0x00efec0000010000 */
[----:B------:R-:W-:Y:S05]  /*0990*/  @!P0 BRA `(.L_x_4355) ;  /* 0x000000c800ec8947 */ /* 0x000fea0003800000 */
.L_x_4356:
[----:B------:R-:W-:-:S08]  /*09a0*/  NOP ;  /* 0x0000000000007918 */ /* 0x000fd00000000000 */
[----:B------:R-:W1:Y:S02]  /*09b0*/  USETMAXREG.TRY_ALLOC.CTAPOOL UP0, 0xf0 ;  /* 0x000000f0000079c8 */ /* 0x000e640008000600 */
[----:B-1----:R-:W-:-:S13]  /*09c0*/  PLOP3.LUT P0, PT, PT, PT, UP0, 0x80, 0x0 ;  /* 0x000000000000781c */ /* 0x002fda0003f0f008 */
[----:B------:R-:W-:Y:S05]  /*09d0*/  @!P0 BRA `(.L_x_4356) ;  /* 0xfffffffc00f08947 */ /* 0x000fea000383ffff */
[----:B------:R-:W1:Y:S01]  /*09e0*/  S2R R0, SR_TID.X ;  /* 0x0000000000007919 */ /* 0x000e620000002100 */
[----:B------:R-:W2:Y:S08]  /*09f0*/  S2UR UR4, SR_CTAID.X ;  /* 0x00000000000479c3 */ /* 0x000eb00000002500 */
[----:B------:R-:W-:Y:S08]  /*0a00*/  BAR.ARV 0x4, 0x180 ;  /* 0x0106000000007b1d */ /* 0x000ff00000002000 */
[----:B------:R-:W-:Y:S06]  /*0a10*/  BAR.ARV 0x8, 0x180 ;  /* 0x0206000000007b1d */ /* 0x000fec0000002000 */
[----:B-1----:R-:W-:-:S04]  /*0a20*/  SHF.R.U32.HI R0, RZ, 0x7, R0 ;  /* 0x00000007ff007819 */ /* 0x002fc80000011600 */
[----:B------:R-:W-:Y:S02]  /*0a30*/  ISETP.NE.AND P0, PT, R0, 0x1, PT ;  /* 0x000000010000780c */ /* 0x000fe40003f05270 */
[----:B------:R-:W2:Y:S11]  /*0a40*/  LDC R0, c[0x0][0xd38] ;  /* 0x00034e00ff007b82 */ /* 0x000eb60000000800 */
[----:B------:R-:W-:Y:S06]  /*0a50*/  @!P0 BAR.ARV 0x9, 0x100 ;  /* 0x0244000000008b1d */ /* 0x000fec0000002000 */
[----:B--2---:R-:W-:-:S13]  /*0a60*/  ISETP.LE.AND P0, PT, R0, UR4, PT ;  /* 0x0000000400007c0c */ /* 0x004fda000bf03270 */
[----:B------:R-:W-:Y:S05]  /*0a70*/  @P0 EXIT ;  /* 0x000000000000094d */ /* 0x000fea0003800000 */
[----:B------:R-:W2:Y:S01]  /*0a80*/  LDL R3, [R1+0x4c] ;  /* 0x00004c0001037983 */ /* 0x000ea20000100800 */
[----:B------:R-:W-:Y:S01]  /*0a90*/  UMOV UR37, URZ ;  /* 0x0000003f00257c82 */ /* 0x000fe20008000000 */
[----:B------:R-:W-:Y:S01]  /*0aa0*/  UMOV UR36, URZ ;  /* 0x0000003f00247c82 */ /* 0x000fe20008000000 */
[----:B0-----:R-:W0:Y:S02]  /*0ab0*/  S2R R2, SR_TID.X ;  /* 0x0000000000027919 */ /* 0x001e240000002100 */
[----:B0-----:R-:W-:Y:S01]  /*0ac0*/  VIADD R234, R2, 0xffffff80 ;  /* 0xffffff8002ea7836 */ /* 0x001fe20000000000 */
[----:B--2---:R-:W-:-:S04]  /*0ad0*/  R2UR UR5, R3 ;  /* 0x00000000030572ca */ /* 0x004fc800000e0000 */
[----:B------:R-:W-:-:S04]  /*0ae0*/  SHF.R.S32.HI R3, RZ, 0x1f, R234 ;  /* 0x0000001fff037819 */ /* 0x000fc800000114ea */
[CC--:B------:R-:W-:Y:S02]  /*0af0*/  LEA.HI R5, R3.reuse, R234.reuse, RZ, 0x7 ;  /* 0x000000ea03057211 */ /* 0x0c0fe400078f38ff */
[-C--:B------:R-:W-:Y:S02]  /*0b00*/  LEA.HI R0, R3, R234.reuse, RZ, 0x4 ;  /* 0x000000ea03007211 */ /* 0x080fe400078f20ff */
[----:B------:R-:W-:Y:S02]  /*0b10*/  LOP3.LUT R225, R5, 0xffffff80, RZ, 0xc0, !PT ;  /* 0xffffff8005e17812 */ /* 0x000fe400078ec0ff */
[----:B------:R-:W-:Y:S01]  /*0b20*/  SHF.R.S32.HI R9, RZ, 0x4, R0 ;  /* 0x00000004ff097819 */ /* 0x000fe20000011400 */
[----:B------:R-:W-:Y:S01]  /*0b30*/  ULOP3.LUT UR5, UR5, 0x1, URZ, 0xfc, !UPT ;  /* 0x0000000105057892 */ /* 0x000fe2000f8efc3f */
[----:B------:R-:W-:Y:S01]  /*0b40*/  LEA.HI R2, R3, R234, RZ, 0x5 ;  /* 0x000000ea03027211 */ /* 0x000fe200078f28ff */
[----:B------:R-:W-:Y:S01]  /*0b50*/  IMAD.IADD R225, R234, 0x1, -R225 ;  /* 0x00000001eae17824 */ /* 0x000fe200078e0ae1 */
[----:B------:R-:W-:-:S02]  /*0b60*/  LOP3.LUT R7, R0, 0x3fffff0, RZ, 0xc0, !PT ;  /* 0x03fffff000077812 */ /* 0x000fc400078ec0ff */
[----:B------:R-:W-:Y:S01]  /*0b70*/  LEA.HI R0, R0, R9, RZ, 0x1 ;  /* 0x0000000900007211 */ /* 0x000fe200078f08ff */
[----:B------:R-:W-:Y:S01]  /*0b80*/  IMAD.SHL.U32 R2, R2, 0x20, RZ ;  /* 0x0000002002027824 */ /* 0x000fe200078e00ff */
[----:B------:R-:W-:Y:S01]  /*0b90*/  SHF.R.S32.HI R4, RZ, 0x1f, R225 ;  /* 0x0000001fff047819 */ /* 0x000fe200000114e1 */
[----:B------:R-:W-:Y:S01]  /*0ba0*/  IMAD.IADD R7, R234, 0x1, -R7 ;  /* 0x00000001ea077824 */ /* 0x000fe200078e0a07 */
[----:B------:R-:W-:Y:S01]  /*0bb0*/  LOP3.LUT R0, R0, 0x1ffffffe, RZ, 0xc0, !PT ;  /* 0x1ffffffe00007812 */ /* 0x000fe200078ec0ff */
[----:B------:R-:W-:Y:S01]  /*0bc0*/  IMAD.U32 R229, RZ, RZ, UR5 ;  /* 0x00000005ffe57e24 */ /* 0x000fe2000f8e00ff */
[----:B------:R-:W-:Y:S01]  /*0bd0*/  LEA.HI R6, R4, R225, RZ, 0x2 ;  /* 0x000000e104067211 */ /* 0x000fe200078f10ff */
[----:B------:R-:W-:Y:S01]  /*0be0*/  UMOV UR5, URZ ;  /* 0x0000003f00057c82 */ /* 0x000fe20008000000 */
[----:B------:R-:W-:Y:S01]  /*0bf0*/  LEA.HI R10, R3, R234, RZ, 0x2 ;  /* 0x000000ea030a7211 */ /* 0x000fe200078f10ff */
[----:B------:R-:W-:Y:S01]  /*0c00*/  IMAD.IADD R0, R9, 0x1, -R0 ;  /* 0x0000000109007824 */ /* 0x000fe200078e0a00 */
[--C-:B------:R-:W-:Y:S01]  /*0c10*/  SHF.R.S32.HI R8, RZ, 0x2, R6.reuse ;  /* 0x00000002ff087819 */ /* 0x100fe20000011406 */
[----:B------:R-:W-:Y:S01]  /*0c20*/  IMAD.U32 R224, RZ, RZ, UR5 ;  /* 0x00000005ffe07e24 */ /* 0x000fe2000f8e00ff */
        /* <DEDUP_REMOVED lines=8> */
[----:B------:R-:W-:Y:S01]  /*0cb0*/  LEA.HI R3, R3, R234, RZ, 0x3 ;  /* 0x000000ea03037211 */ /* 0x000fe200078f18ff */
[----:B------:R-:W-:Y:S01]  /*0cc0*/  IMAD R228, R0, 0x8, R7 ;  /* 0x0000000800e47824 */ /* 0x000fe200078e0207 */
[----:B------:R-:W-:-:S02]  /*0cd0*/  LOP3.LUT R11, R11, 0xfffffff8, RZ, 0xc0, !PT ;  /* 0xfffffff80b0b7812 */ /* 0x000fc400078ec0ff */
[----:B------:R-:W-:Y:S02]  /*0ce0*/  LEA.HI R4, R4, R225, RZ, 0x5 ;  /* 0x000000e104047211 */ /* 0x000fe400078f28ff */
[----:B------:R-:W-:Y:S01]  /*0cf0*/  LOP3.LUT R9, R5, 0x3fffffe, RZ, 0xc0, !PT ;  /* 0x03fffffe05097812 */ /* 0x000fe200078ec0ff */
[----:B------:R-:W-:Y:S01]  /*0d00*/  IMAD.IADD R11, R8, 0x1, -R11 ;  /* 0x00000001080b7824 */ /* 0x000fe200078e0a0b */
[----:B------:R-:W-:Y:S02]  /*0d10*/  LOP3.LUT R5, R3, 0xfffffff8, RZ, 0xc0, !PT ;  /* 0xfffffff803057812 */ /* 0x000fe400078ec0ff */
[----:B------:R-:W-:Y:S01]  /*0d20*/  SHF.R.S32.HI R4, RZ, 0x5, R4 ;  /* 0x00000005ff047819 */ /* 0x000fe20000011404 */
[----:B------:R-:W-:Y:S01]  /*0d30*/  IMAD.IADD R9, R226, 0x1, -R9 ;  /* 0x00000001e2097824 */ /* 0x000fe200078e0a09 */
[----:B------:R-:W-:Y:S01]  /*0d40*/  LEA.HI R8, R2, R2, RZ, 0x1 ;  /* 0x0000000202087211 */ /* 0x000fe200078f08ff */
[----:B------:R-:W-:Y:S01]  /*0d50*/  IMAD.IADD R206, R234, 0x1, -R5 ;  /* 0x00000001eace7824 */ /* 0x000fe200078e0a05 */
[----:B------:R-:W-:Y:S01]  /*0d60*/  LOP3.LUT R202, R6, 0x7ffffffc, RZ, 0xc0, !PT ;  /* 0x7ffffffc06ca7812 */ /* 0x000fe200078ec0ff */
[----:B------:R-:W-:Y:S01]  /*0d70*/  IMAD R4, R4, 0x10, R11 ;  /* 0x0000001004047824 */ /* 0x000fe200078e020b */
[----:B------:R-:W-:Y:S01]  /*0d80*/  LOP3.LUT R11, R8, 0x1ffffffe, RZ, 0xc0, !PT ;  /* 0x1ffffffe080b7812 */ /* 0x000fe200078ec0ff */
[----:B------:R-:W-:Y:S01]  /*0d90*/  IMAD.SHL.U32 R200, R206, 0x8, RZ ;  /* 0x00000008cec87824 */ /* 0x000fe200078e00ff */
[----:B------:R-:W-:Y:S01]  /*0da0*/  SHF.R.S32.HI R219, RZ, 0x3, R3 ;  /* 0x00000003ffdb7819 */ /* 0x000fe20000011403 */
[----:B------:R-:W-:-:S02]  /*0db0*/  IMAD R227, R9, 0x40, R4 ;  /* 0x0000004009e37824 */ /* 0x000fc400078e0204 */
[C---:B------:R-:W-:Y:S01]  /*0dc0*/  VIADD R204, R200.reuse, 0x40 ;  /* 0x00000040c8cc7836 */ /* 0x040fe20000000000 */
[----:B------:R-:W-:Y:S01]  /*0dd0*/  SHF.R.S32.HI R233, RZ, 0x1f, R200 ;  /* 0x0000001fffe97819 */ /* 0x000fe200000114c8 */
[C---:B------:R-:W-:Y:S02]  /*0de0*/  VIADD R203, R200.reuse, 0x80 ;  /* 0x00000080c8cb7836 */ /* 0x040fe40000000000 */
[----:B------:R-:W-:Y:S01]  /*0df0*/  VIADD R205, R200, 0xc0 ;  /* 0x000000c0c8cd7836 */ /* 0x000fe20000000000 */
[----:B------:R-:W-:Y:S01]  /*0e00*/  SHF.R.S32.HI R232, RZ, 0x1f, R204 ;  /* 0x0000001fffe87819 */ /* 0x000fe200000114cc */
[----:B------:R-:W-:Y:S01]  /*0e10*/  IMAD.IADD R2, R2, 0x1, -R11 ;  /* 0x0000000102027824 */ /* 0x000fe200078e0a0b */
[----:B------:R-:W-:Y:S01]  /*0e20*/  SHF.R.S32.HI R231, RZ, 0x1f, R203 ;  /* 0x0000001fffe77819 */ /* 0x000fe200000114cb */
[----:B------:R-:W-:Y:S01]  /*0e30*/  IMAD.IADD R202, R225, 0x1, -R202 ;  /* 0x00000001e1ca7824 */ /* 0x000fe200078e0aca */
[----:B------:R-:W-:Y:S01]  /*0e40*/  SHF.R.S32.HI R230, RZ, 0x1f, R205 ;  /* 0x0000001fffe67819 */ /* 0x000fe200000114cd */
[----:B------:R-:W-:-:S07]  /*0e50*/  IMAD R201, R2, 0x8, R227 ;  /* 0x0000000802c97824 */ /* 0x000fce00078e02e3 */
.L_x_4408:
        /* <DEDUP_REMOVED lines=21> */
.L_x_4357:
[----:B------:R-:W-:Y:S01]  /*0fb0*/  ULDC UR7, c[0x0][0xd54] ;  /* 0x0003550000077ab9 */ /* 0x000fe20000000800 */
[----:B------:R-:W-:Y:S01]  /*0fc0*/  UMOV UR6, UR9 ;  /* 0x0000000900067c82 */ /* 0x000fe20008000000 */
[----:B------:R-:W-:-:S11]  /*0fd0*/  UISETP.NE.AND UP0, UPT, UR7, 0x1, UPT ;  /* 0x000000010700788c */ /* 0x000fd6000bf05270 */
[----:B------:R-:W-:Y:S02]  /*0fe0*/  @UP0 ULDC.64 UR10, c[0x0][0xd58] ;  /* 0x00035600000a0ab9 */ /* 0x000fe40000000a00 */
[----:B------:R-:W-:-:S04]  /*0ff0*/  UIMAD.WIDE.U32 UR4, UR9, UR10, URZ ;  /* 0x0000000a090472a5 */ /* 0x000fc8000f8e003f */
[----:B------:R-:W-:-:S04]  /*1000*/  @UP0 USHF.R.U32.HI UR6, URZ, UR11, UR5 ;  /* 0x0000000b3f060299 */ /* 0x000fc80008011605 */
[----:B------:R-:W-:-:S12]  /*1010*/  UIMAD UR4, UR6, UR7, URZ ;  /* 0x00000007060472a4 */ /* 0x000fd8000f8e023f */
.L_x_4358:
[----:B------:R-:W0:Y:S01]  /*1020*/  LDC R0, c[0x0][0x448] ;  /* 0x00011200ff007b82 */ /* 0x000e220000000800 */
[----:B------:R-:W-:Y:S01]  /*1030*/  ULOP3.LUT UR5, URZ, UR6, URZ, 0x33, !UPT ;  /* 0x000000063f057292 */ /* 0x000fe2000f8e333f */
[----:B------:R-:W-:Y:S01]  /*1040*/  CS2R R170, SRZ ;  /* 0x0000000000aa7805 */ /* 0x000fe2000001ff00 */
[----:B------:R-:W-:Y:S01]  /*1050*/  ULDC.64 UR10, c[0x0][0x418] ;  /* 0x00010600000a7ab9 */ /* 0x000fe20000000a00 */
[----:B------:R-:W-:Y:S01]  /*1060*/  ULDC UR6, c[0x0][0xd3c] ;  /* 0x00034f0000067ab9 */ /* 0x000fe20000000800 */
[----:B------:R-:W-:Y:S01]  /*1070*/  UISETP.NE.U32.AND UP0, UPT, UR10, URZ, UPT ;  /* 0x0000003f0a00728c */ /* 0x000fe2000bf05070 */
[----:B------:R-:W-:Y:S01]  /*1080*/  CS2R R148, SRZ ;  /* 0x0000000000947805 */ /* 0x000fe2000001ff00 */
[----:B------:R-:W-:Y:S01]  /*1090*/  UIADD3 UR5, UR5, UR6, URZ ;  /* 0x0000000605057290 */ /* 0x000fe2000fffe03f */
[----:B------:R-:W-:Y:S01]  /*10a0*/  CS2R R168, SRZ ;  /* 0x0000000000a87805 */ /* 0x000fe2000001ff00 */
[----:B------:R-:W-:Y:S01]  /*10b0*/  UISETP.NE.AND.EX UP0, UPT, UR11, URZ, UPT, UP0 ;  /* 0x0000003f0b00728c */ /* 0x000fe2000bf05300 */
[----:B------:R-:W-:Y:S01]  /*10c0*/  CS2R R144, SRZ ;  /* 0x0000000000907805 */ /* 0x000fe2000001ff00 */
[----:B------:R-:W-:Y:S01]  /*10d0*/  USHF.L.U32 UR38, UR5, 0x7, URZ ;  /* 0x0000000705267899 */ /* 0x000fe2000800063f */
[----:B------:R-:W-:Y:S01]  /*10e0*/  CS2R R166, SRZ ;  /* 0x0000000000a67805 */ /* 0x000fe2000001ff00 */
[----:B------:R-:W-:Y:S01]  /*10f0*/  ULDC UR61, c[0x0][0x424] ;  /* 0x00010900003d7ab9 */ /* 0x000fe20000000800 */
[----:B------:R-:W-:Y:S01]  /*1100*/  ULDC UR5, c[0x0][0x288] ;  /* 0x0000a20000057ab9 */ /* 0x000fe20000000800 */
[----:B------:R-:W-:Y:S01]  /*1110*/  UIADD3 UR7, UR38, 0x7f, URZ ;  /* 0x0000007f26077890 */ /* 0x000fe2000fffe03f */
[----:B------:R-:W-:Y:S01]  /*1120*/  CS2R R140, SRZ ;  /* 0x00000000008c7805 */ /* 0x000fe2000001ff00 */
[----:B------:R-:W-:Y:S01]  /*1130*/  UIADD3 UR5, -UR5, 0x60, URZ ;  /* 0x0000006005057890 */ /* 0x000fe2000fffe13f */
[----:B------:R-:W-:Y:S01]  /*1140*/  CS2R R120, SRZ ;  /* 0x0000000000787805 */ /* 0x000fe2000001ff00 */
[----:B------:R-:W-:Y:S01]  /*1150*/  USEL UR61, UR61, 0x1, UP0 ;  /* 0x000000013d3d7887 */ /* 0x000fe20008000000 */
[----:B------:R-:W-:Y:S01]  /*1160*/  CS2R R136, SRZ ;  /* 0x0000000000887805 */ /* 0x000fe2000001ff00 */
[----:B------:R-:W-:Y:S01]  /*1170*/  ULDC UR6, c[0x0][0x2f0] ;  /* 0x0000bc0000067ab9 */ /* 0x000fe20000000800 */
[----:B------:R-:W-:Y:S01]  /*1180*/  UIADD3 UR4, UR9, -UR4, URZ ;  /* 0x8000000409047290 */ /* 0x000fe2000fffe03f */
[----:B------:R-:W-:-:S02]  /*1190*/  CS2R R116, SRZ ;  /* 0x0000000000747805 */ /* 0x000fc4000001ff00 */
[----:B0-----:R-:W-:Y:S01]  /*11a0*/  ISETP.NE.AND P0, PT, R0, 0x1, PT ;  /* 0x000000010000780c */ /* 0x001fe20003f05270 */
[----:B------:R-:W-:Y:S01]  /*11b0*/  IMAD.U32 R0, RZ, RZ, UR7 ;  /* 0x00000007ff007e24 */ /* 0x000fe2000f8e00ff */
[----:B------:R-:W-:Y:S01]  /*11c0*/  UIMAD UR5, UR61, UR6, UR5 ;  /* 0x000000063d0572a4 */ /* 0x000fe2000f8e0205 */
[----:B------:R-:W-:Y:S01]  /*11d0*/  CS2R R112, SRZ ;  /* 0x0000000000707805 */ /* 0x000fe2000001ff00 */
[----:B------:R-:W-:Y:S01]  /*11e0*/  UIMAD UR6, UR61, UR6, 0x5f ;  /* 0x0000005f3d0674a4 */ /* 0x000fe2000f8e0206 */
[----:B------:R-:W-:Y:S01]  /*11f0*/  CS2R R132, SRZ ;  /* 0x0000000000847805 */ /* 0x000fe2000001ff00 */
[----:B------:R-:W-:Y:S01]  /*1200*/  ULDC UR9, c[0x0][0xd48] ;  /* 0x0003520000097ab9 */ /* 0x000fe20000000800 */
[----:B------:R-:W-:Y:S01]  /*1210*/  CS2R R108, SRZ ;  /* 0x00000000006c7805 */ /* 0x000fe2000001ff00 */
[----:B------:R-:W-:Y:S01]  /*1220*/  UISETP.NE.AND UP0, UPT, UR9, 0x1, UPT ;  /* 0x000000010900788c */ /* 0x000fe2000bf05270 */
[----:B------:R-:W-:Y:S02]  /*1230*/  CS2R R104, SRZ ;  /* 0x0000000000687805 */ /* 0x000fe4000001ff00 */
[----:B------:R-:W-:-:S02]  /*1240*/  CS2R R128, SRZ ;  /* 0x0000000000807805 */ /* 0x000fc4000001ff00 */
[----:B------:R-:W-:Y:S02]  /*1250*/  CS2R R100, SRZ ;  /* 0x0000000000647805 */ /* 0x000fe4000001ff00 */
[----:B------:R-:W-:Y:S01]  /*1260*/  CS2R R96, SRZ ;  /* 0x0000000000607805 */ /* 0x000fe2000001ff00 */
[----:B------:R-:W0:Y:S01]  /*1270*/  @P0 LDC R2, c[0x0][0x44c] ;  /* 0x00011300ff020b82 */ /* 0x000e220000000800 */
[----:B------:R-:W-:Y:S02]  /*1280*/  CS2R R124, SRZ ;  /* 0x00000000007c7805 */ /* 0x000fe4000001ff00 */
[----:B------:R-:W-:Y:S02]  /*1290*/  CS2R R92, SRZ ;  /* 0x00000000005c7805 */ /* 0x000fe4000001ff00 */
[----:B------:R-:W-:Y:S02]  /*12a0*/  CS2R R88, SRZ ;  /* 0x0000000000587805 */ /* 0x000fe4000001ff00 */
[----:B------:R-:W-:-:S02]  /*12b0*/  CS2R R192, SRZ ;  /* 0x0000000000c07805 */ /* 0x000fc4000001ff00 */
[----:B------:R-:W-:Y:S02]  /*12c0*/  CS2R R84, SRZ ;  /* 0x0000000000547805 */ /* 0x000fe4000001ff00 */
[----:B------:R-:W-:Y:S02]  /*12d0*/  CS2R R80, SRZ ;  /* 0x0000000000507805 */ /* 0x000fe4000001ff00 */
[----:B------:R-:W-:Y:S01]  /*12e0*/  CS2R R76, SRZ ;  /* 0x00000000004c7805 */ /* 0x000fe2000001ff00 */
[----:B------:R-:W1:Y:S01]  /*12f0*/  @P0 LDC R3, c[0x0][0x450] ;  /* 0x00011400ff030b82 */ /* 0x000e620000000800 */
        /* <DEDUP_REMOVED lines=15> */
[----:B0-----:R-:W-:Y:S01]  /*13f0*/  @P0 IMAD.HI.U32 R2, R2, UR7, RZ ;  /* 0x0000000702020c27 */ /* 0x001fe2000f8e00ff */
[----:B------:R-:W-:Y:S01]  /*1400*/  UIMAD.WIDE UR6, UR6, 0x2aaaaaab, URZ ;  /* 0x2aaaaaab060678a5 */ /* 0x000fe2000f8e023f */
[----:B------:R-:W-:-:S02]  /*1410*/  CS2R R86, SRZ ;  /* 0x0000000000567805 */ /* 0x000fc4000001ff00 */
[----:B------:R-:W-:Y:S02]  /*1420*/  CS2R R82, SRZ ;  /* 0x0000000000527805 */ /* 0x000fe4000001ff00 */
[----:B------:R-:W-:Y:S01]  /*1430*/  CS2R R182, SRZ ;  /* 0x0000000000b67805 */ /* 0x000fe2000001ff00 */
[----:B------:R-:W-:Y:S01]  /*1440*/  USHF.R.U32.HI UR6, URZ, 0x1f, UR7 ;  /* 0x0000001f3f067899 */ /* 0x000fe20008011607 */
[----:B------:R-:W-:Y:S02]  /*1450*/  CS2R R78, SRZ ;  /* 0x00000000004e7805 */ /* 0x000fe4000001ff00 */
[----:B------:R-:W-:Y:S02]  /*1460*/  CS2R R74, SRZ ;  /* 0x00000000004a7805 */ /* 0x000fe4000001ff00 */
[----:B-1----:R-:W-:Y:S01]  /*1470*/  @P0 SHF.R.U32.HI R0, RZ, R3, R2 ;  /* 0x00000003ff000219 */ /* 0x002fe20000011602 */
[----:B------:R-:W-:Y:S01]  /*1480*/  ULEA.HI.SX32 UR6, UR7, UR6, 0x1c ;  /* 0x0000000607067291 */ /* 0x000fe2000f8fe23f */
[----:B------:R-:W-:-:S02]  /*1490*/  PLOP3.LUT P0, PT, PT, PT, PT, 0x80, 0x0 ;  /* 0x000000000000781c */ /* 0x000fc40003f0f070 */
[----:B------:R-:W-:Y:S01]  /*14a0*/  CS2R R180, SRZ ;  /* 0x0000000000b47805 */ /* 0x000fe2000001ff00 */
[----:B------:R-:W-:Y:S01]  /*14b0*/  @UP0 ULDC UR7, c[0x0][0xd50] ;  /* 0x0003540000070ab9 */ /* 0x000fe20000000800 */
[----:B------:R-:W-:Y:S01]  /*14c0*/  VIADD R0, R0, UR5 ;  /* 0x0000000500007c36 */ /* 0x000fe20008000000 */
[----:B------:R-:W-:Y:S01]  /*14d0*/  ULDC UR5, c[0x0][0xd54] ;  /* 0x0003550000057ab9 */ /* 0x000fe20000000800 */
[----:B------:R-:W-:Y:S01]  /*14e0*/  CS2R R70, SRZ ;  /* 0x0000000000467805 */ /* 0x000fe2000001ff00 */
[----:B------:R-:W-:Y:S01]  /*14f0*/  UIMAD UR8, UR8, UR5, UR4 ;  /* 0x00000005080872a4 */ /* 0x000fe2000f8e0204 */
[----:B------:R-:W-:Y:S01]  /*1500*/  IMAD.HI R0, R0, 0x2aaaaaab, RZ ;  /* 0x2aaaaaab00007827 */ /* 0x000fe200078e02ff */
[----:B------:R-:W-:Y:S01]  /*1510*/  CS2R R66, SRZ ;  /* 0x0000000000427805 */ /* 0x000fe2000001ff00 */
[----:B------:R-:W-:Y:S01]  /*1520*/  @UP0 ULDC UR4, c[0x0][0xd4c] ;  /* 0x0003530000040ab9 */ /* 0x000fe20000000800 */
[----:B------:R-:W-:Y:S01]  /*1530*/  CS2R R178, SRZ ;  /* 0x0000000000b27805 */ /* 0x000fe2000001ff00 */
[----:B------:R-:W-:Y:S01]  /*1540*/  UIMAD.WIDE.U32 UR4, UR8, UR4, URZ ;  /* 0x00000004080472a5 */ /* 0x000fe2000f8e003f */
[----:B------:R-:W-:Y:S01]  /*1550*/  SHF.R.U32.HI R3, RZ, 0x1f, R0 ;  /* 0x0000001fff037819 */ /* 0x000fe20000011600 */
[----:B------:R-:W-:Y:S01]  /*1560*/  UMOV UR12, UR8 ;  /* 0x00000008000c7c82 */ /* 0x000fe20008000000 */
[----:B------:R-:W-:Y:S01]  /*1570*/  CS2R R62, SRZ ;  /* 0x00000000003e7805 */ /* 0x000fe2000001ff00 */
[----:B------:R-:W-:Y:S01]  /*1580*/  @UP0 USHF.R.U32.HI UR12, URZ, UR7, UR5 ;  /* 0x000000073f0c0299 */ /* 0x000fe20008011605 */
[----:B------:R-:W-:-:S02]  /*1590*/  LEA.HI.SX32 R156, R0, R3, 0x1c ;  /* 0x00000003009c7211 */ /* 0x000fc400078fe2ff */
[----:B------:R-:W-:Y:S01]  /*15a0*/  CS2R R2, SRZ ;  /* 0x0000000000027805 */ /* 0x000fe2000001ff00 */
[----:B------:R-:W-:Y:S01]  /*15b0*/  IMAD.MOV.U32 R0, RZ, RZ, RZ ;  /* 0x000000ffff007224 */ /* 0x000fe200078e00ff */
[----:B------:R-:W-:Y:S01]  /*15c0*/  UIADD3 UR4, -UR12, URZ, URZ ;  /* 0x0000003f0c047290 */ /* 0x000fe2000fffe13f */
[----:B------:R-:W-:Y:S01]  /*15d0*/  VIMNMX R156, R156, UR6, PT ;  /* 0x000000069c9c7c48 */ /* 0x000fe2000bfe0100 */
[----:B------:R-:W-:Y:S01]  /*15e0*/  IMAD.U32 R218, RZ, RZ, UR12 ;  /* 0x0000000cffda7e24 */ /* 0x000fe2000f8e00ff */
[----:B------:R-:W-:Y:S01]  /*15f0*/  CS2R R58, SRZ ;  /* 0x00000000003a7805 */ /* 0x000fe2000001ff00 */
[----:B------:R-:W-:Y:S01]  /*1600*/  UIMAD UR4, UR9, UR4, UR8 ;  /* 0x00000004090472a4 */ /* 0x000fe2000f8e0208 */
[----:B------:R-:W-:Y:S02]  /*1610*/  ISETP.GE.AND P1, PT, R156, 0x1, PT ;  /* 0x000000019c00780c */ /* 0x000fe40003f26270 */
[----:B------:R-:W-:Y:S02]  /*1620*/  CS2R R176, SRZ ;  /* 0x0000000000b07805 */ /* 0x000fe4000001ff00 */
[----:B------:R-:W-:-:S02]  /*1630*/  CS2R R54, SRZ ;  /* 0x0000000000367805 */ /* 0x000fc4000001ff00 */
[----:B------:R-:W-:Y:S02]  /*1640*/  CS2R R50, SRZ ;  /* 0x0000000000327805 */ /* 0x000fe4000001ff00 */
[----:B------:R-:W-:Y:S01]  /*1650*/  CS2R R174, SRZ ;  /* 0x0000000000ae7805 */ /* 0x000fe2000001ff00 */
[----:B------:R-:W-:Y:S01]  /*1660*/  IMAD.U32 R207, RZ, RZ, UR4 ;  /* 0x00000004ffcf7e24 */ /* 0x000fe2000f8e00ff */
        /* <DEDUP_REMOVED lines=24> */
[----:B------:R-:W-:Y:S02]  /*17f0*/  USHF.R.U32.HI UR4, URZ, 0x4, UR5 ;  /* 0x000000043f047899 */ /* 0x000fe40008011605 */
[----:B------:R-:W-:Y:S02]  /*1800*/  UIADD3 UR5, UR5, 0xa000, URZ ;  /* 0x0000a00005057890 */ /* 0x000fe4000fffe03f */
[----:B------:R-:W-:Y:S02]  /*1810*/  ULOP3.LUT UR4, UR4, 0x3fff, URZ, 0xc0, !UPT ;  /* 0x00003fff04047892 */ /* 0x000fe4000f8ec03f */
[----:B------:R-:W-:Y:S02]  /*1820*/  USHF.R.U32.HI UR5, URZ, 0x4, UR5 ;  /* 0x000000043f057899 */ /* 0x000fe40008011605 */
[----:B------:R-:W-:Y:S02]  /*1830*/  ULOP3.LUT UR39, UR4, 0x10000, URZ, 0xfc, !UPT ;  /* 0x0001000004277892 */ /* 0x000fe4000f8efc3f */
[----:B------:R-:W-:-:S03]  /*1840*/  ULOP3.LUT UR40, UR5, 0x3fff, URZ, 0xc0, !UPT ;  /* 0x00003fff05287892 */ /* 0x000fc6000f8ec03f */
[----:B------:R-:W-:Y:S02]  /*1850*/  UMOV UR5, 0x40000040 ;  /* 0x4000004000057882 */ /* 0x000fe40000000000 */
[----:B------:R-:W-:Y:S01]  /*1860*/  UMOV UR4, UR39 ;  /* 0x0000002700047c82 */ /* 0x000fe20008000000 */
[----:B------:R-:W-:Y:S02]  /*1870*/  IMAD.U32 R23, RZ, RZ, UR5 ;  /* 0x00000005ff177e24 */ /* 0x000fe4000f8e00ff */
[----:B------:R-:W-:Y:S01]  /*1880*/  IMAD.U32 R22, RZ, RZ, UR4 ;  /* 0x00000004ff167e24 */ /* 0x000fe2000f8e00ff */
        /* <DEDUP_REMOVED lines=17> */
.L_x_4360:
[----:B------:R-:W-:Y:S01]  /*19a0*/  R2UR UR5, R224 ;  /* 0x00000000e00572ca */ /* 0x000fe200000e0000 */
[----:B------:R-:W0:Y:S01]  /*19b0*/  S2R R3, SR_CgaCtaId ;  /* 0x0000000000037919 */ /* 0x000e220000008800 */
[----:B------:R-:W-:Y:S01]  /*19c0*/  MOV R0, 0x400 ;  /* 0x0000040000007802 */ /* 0x000fe20000000f00 */
[----:B------:R-:W1:Y:S10]  /*19d0*/  S2R R16, SR_TID.X ;  /* 0x0000000000107919 */ /* 0x000e740000002100 */
[----:B------:R-:W-:-:S04]  /*19e0*/  ULEA.HI UR4, UR5, UR5, URZ, 0x1 ;  /* 0x0000000505047291 */ /* 0x000fc8000f8f083f */
[----:B------:R-:W-:-:S04]  /*19f0*/  ULOP3.LUT UR4, UR4, 0xfffffffe, URZ, 0xc0, !UPT ;  /* 0xfffffffe04047892 */ /* 0x000fc8000f8ec03f */
[----:B------:R-:W-:-:S06]  /*1a00*/  UIADD3 UR4, UR5, -UR4, URZ ;  /* 0x8000000405047290 */ /* 0x000fcc000fffe03f */
[----:B------:R-:W-:-:S05]  /*1a10*/  IMAD.U32 R2, RZ, RZ, UR4 ;  /* 0x00000004ff027e24 */ /* 0x000fca000f8e00ff */
[----:B------:R-:W-:Y:S02]  /*1a20*/  SHF.L.U32 R2, R2, 0x1f, RZ ;  /* 0x0000001f02027819 */ /* 0x000fe400000006ff */
[----:B0-----:R-:W-:Y:S02]  /*1a30*/  LEA R5, R3, R0, 0x18 ;  /* 0x0000000003057211 */ /* 0x001fe400078ec0ff */
[----:B-1----:R-:W-:Y:S02]  /*1a40*/  SHF.R.U32.HI R16, RZ, 0x7, R16 ;  /* 0x00000007ff107819 */ /* 0x002fe40000011610 */
[----:B------:R-:W0:Y:S03]  /*1a50*/  SYNCS.PHASECHK.TRANS64.TRYWAIT P0, [R5+URZ+0x32400], R2 ;  /* 0x03240002050075a7 */ /* 0x000e26000800017f */
[----:B------:R-:W-:Y:S01]  /*1a60*/  VIADD R178, R16, 0x8 ;  /* 0x0000000810b27836 */ /* 0x000fe20000000000 */
[----:B0-----:R-:W-:Y:S06]  /*1a70*/  @!P0 BRA `(.L_x_4361) ;  /* 0x0000010c00f88947 */ /* 0x001fec0003800000 */
.L_x_4518:
[----:B------:R-:W-:Y:S05]  /*1a80*/  WARPSYNC.ALL ;  /* 0x0000000000007948 */ /* 0x000fea0003800000 */
[----:B------:R-:W-:Y:S01]  /*1a90*/  R2UR UR4, R229 ;  /* 0x00000000e50472ca */ /* 0x000fe200000e0000 */
[----:B------:R1:W-:-:S12]  /*1aa0*/  BAR.SYNC.DEFER_BLOCKING R178, 0x100 ;  /* 0x000400b20000751d */ /* 0x0003d80000010000 */
[----:B------:R-:W-:-:S05]  /*1ab0*/  IMAD.U32 R0, RZ, RZ, UR4 ;  /* 0x00000004ff007e24 */ /* 0x000fca000f8e00ff */
[----:B------:R-:W-:-:S13]  /*1ac0*/  ISETP.NE.AND P0, PT, R0, 0x3, PT ;  /* 0x000000030000780c */ /* 0x000fda0003f05270 */
[----:B-1----:R-:W-:Y:S05]  /*1ad0*/  @!P0 BRA `(.L_x_4362) ;  /* 0x0000000000048947 */ /* 0x002fea0003800000 */
[----:B------:R-:W-:Y:S01]  /*1ae0*/  BPT.TRAP 0x1 ;  /* 0x000000040000795c */ /* 0x000fe20000300000 */
.L_x_4362:
[----:B------:R-:W-:Y:S02]  /*1af0*/  IMAD.U32 R3, RZ, RZ, UR37 ;  /* 0x00000025ff037e24 */ /* 0x000fe4000f8e00ff */
[----:B------:R-:W-:-:S03]  /*1b00*/  IMAD.U32 R0, RZ, RZ, UR36 ;  /* 0x00000024ff007e24 */ /* 0x000fc6000f8e00ff */
[----:B------:R-:W-:Y:S01]  /*1b10*/  SHF.L.U32 R3, R3, 0x1f, RZ ;  /* 0x0000001f03037819 */ /* 0x000fe200000006ff */
[----:B------:R-:W-:-:S04]  /*1b20*/  IMAD R0, R0, 0x8, R5 ;  /* 0x0000000800007824 */ /* 0x000fc800078e0205 */
[----:B------:R1:W2:Y:S01]  /*1b30*/  SYNCS.PHASECHK.TRANS64.TRYWAIT P1, [R0+URZ+0x32430], R3 ;  /* 0x03243003000075a7 */ /* 0x0002a2000802017f */
[----:B------:R-:W-:Y:S05]  /*1b40*/  @!P0 BRA `(.L_x_4363) ;  /* 0x0000000000048947 */ /* 0x000fea0003800000 */
[----:B------:R-:W-:Y:S01]  /*1b50*/  BPT.TRAP 0x1 ;  /* 0x000000040000795c */ /* 0x000fe20000300000 */
.L_x_4363:
[----:B--2---:R-:W-:Y:S05]  /*1b60*/  @P1 BRA `(.L_x_4364) ;  /* 0x0000000000081947 */ /* 0x004fea0003800000 */
[----:B------:R-:W2:Y:S02]  /*1b70*/  SYNCS.PHASECHK.TRANS64.TRYWAIT P1, [R0+URZ+0x32430], R3 ;  /* 0x03243003000075a7 */ /* 0x000ea4000802017f */
[----:B--2---:R-:W-:Y:S05]  /*1b80*/  @!P1 BRA `(.L_x_4365) ;  /* 0x0000010c00c89947 */ /* 0x004fea0003800000 */
.L_x_4364:
[----:B------:R-:W-:Y:S01]  /*1b90*/  R2UR UR4, R5 ;  /* 0x00000000050472ca */ /* 0x000fe200000e0000 */
[----:B------:R-:W-:Y:S01]  /*1ba0*/  WARPGROUP.ARRIVE ;  /* 0x00000000000079c5 */ /* 0x000fe20000000000 */
[----:B------:R-:W-:Y:S01]  /*1bb0*/  UMOV UR8, UR39 ;  /* 0x0000002700087c82 */ /* 0x000fe20008000000 */
[----:B------:R-:W-:Y:S01]  /*1bc0*/  UMOV UR9, 0x40000040 ;  /* 0x4000004000097882 */ /* 0x000fe20000000000 */
[----:B------:R-:W-:Y:S01]  /*1bd0*/  UMOV UR11, 0x40000040 ;  /* 0x40000040000b7882 */ /* 0x000fe20000000000 */
[----:B------:R-:W-:-:S08]  /*1be0*/  UIADD3 UR5, UR39, 0x2, URZ ;  /* 0x0000000227057890 */ /* 0x000fd0000fffe03f */
[----:B------:R-:W-:-:S04]  /*1bf0*/  UIADD3 UR4, UR4, 0x1c400, URZ ;  /* 0x0001c40004047890 */ /* 0x000fc8000fffe03f */
[----:B------:R-:W-:-:S04]  /*1c00*/  USHF.R.U32.HI UR4, URZ, 0x4, UR4 ;  /* 0x000000043f047899 */ /* 0x000fc80008011604 */
[----:B------:R-:W-:-:S04]  /*1c10*/  ULOP3.LUT UR4, UR4, 0x3fff, URZ, 0xc0, !UPT ;  /* 0x00003fff04047892 */ /* 0x000fc8000f8ec03f */
[----:B------:R-:W-:-:S04]  /*1c20*/  ULOP3.LUT UR60, UR4, 0x10000, URZ, 0xfc, !UPT ;  /* 0x00010000043c7892 */ /* 0x000fc8000f8efc3f */
[----:B------:R-:W-:-:S04]  /*1c30*/  UIMAD UR4, UR36, 0x300, UR60 ;  /* 0x00000300240478a4 */ /* 0x000fc8000f8e023c */
[----:B------:R-:W-:-:S03]  /*1c40*/  UIADD3 UR6, UR4, 0x2, URZ ;  /* 0x0000000204067890 */ /* 0x000fc6000fffe03f */
[----:B------:R-:W-:Y:S02]  /*1c50*/  UMOV UR10, UR4 ;  /* 0x00000004000a7c82 */ /* 0x000fe40008000000 */
        /* <DEDUP_REMOVED lines=35> */
.L_x_4519:
[----:B------:R-:W-:Y:S05]  /*1e90*/  @!P0 BRA `(.L_x_4367) ;  /* 0x0000000000048947 */ /* 0x000fea0003800000 */
[----:B------:R-:W-:Y:S01]  /*1ea0*/  BPT.TRAP 0x1 ;  /* 0x000000040000795c */ /* 0x000fe20000300000 */
.L_x_4367:
[----:B------:R4:W0:Y:S01]  /*1eb0*/  SYNCS.PHASECHK.TRANS64.TRYWAIT P1, [R0+URZ+0x32450], R3 ;  /* 0x03245003000075a7 */ /* 0x000822000802017f */
[----:B------:R-:W-:Y:S05]  /*1ec0*/  @!P0 BRA `(.L_x_4368) ;  /* 0x0000000000048947 */ /* 0x000fea0003800000 */
[----:B------:R-:W-:Y:S01]  /*1ed0*/  BPT.TRAP 0x1 ;  /* 0x000000040000795c */ /* 0x000fe20000300000 */
.L_x_4368:
[----:B0-----:R-:W-:Y:S05]  /*1ee0*/  @P1 BRA `(.L_x_4369) ;  /* 0x0000000000081947 */ /* 0x001fea0003800000 */
[----:B------:R-:W0:Y:S02]  /*1ef0*/  SYNCS.PHASECHK.TRANS64.TRYWAIT P1, [R0+URZ+0x32450], R3 ;  /* 0x03245003000075a7 */ /* 0x000e24000802017f */
[----:B0-----:R-:W-:Y:S05]  /*1f00*/  @!P1 BRA `(.L_x_4370) ;  /* 0x0000010c00109947 */ /* 0x001fea0003800000 */
.L_x_4369:
[----:B------:R-:W-:Y:S01]  /*1f10*/  R2UR UR4, R5 ;  /* 0x00000000050472ca */ /* 0x000fe200000e0000 */
[----:B------:R-:W-:Y:S01]  /*1f20*/  WARPGROUP.ARRIVE ;  /* 0x00000000000079c5 */ /* 0x000fe20000000000 */
[----:B------:R-:W-:Y:S01]  /*1f30*/  UMOV UR9, 0x40000040 ;  /* 0x4000004000097882 */ /* 0x000fe20000000000 */
[----:B------:R-:W-:Y:S01]  /*1f40*/  UMOV UR11, 0x40000040 ;  /* 0x40000040000b7882 */ /* 0x000fe20000000000 */
[----:B------:R-:W-:Y:S01]  /*1f50*/  UMOV UR13, 0x40000040 ;  /* 0x40000040000d7882 */ /* 0x000fe20000000000 */
[----:B------:R-:W-:Y:S01]  /*1f60*/  UMOV UR15, 0x40000040 ;  /* 0x40000040000f7882 */ /* 0x000fe20000000000 */
[----:B------:R-:W-:Y:S01]  /*1f70*/  IMAD.U32 R9, RZ, RZ, UR13 ;  /* 0x0000000dff097e24 */ /* 0x000fe2000f8e00ff */
[----:B------:R-:W-:Y:S01]  /*1f80*/  UMOV UR57, 0x40000040 ;  /* 0x4000004000397882 */ /* 0x000fe20000000000 */
[----:B------:R-:W-:Y:S01]  /*1f90*/  UMOV UR59, 0x40000040 ;  /* 0x40000040003b7882 */ /* 0x000fe20000000000 */
[----:B------:R-:W-:Y:S01]  /*1fa0*/  IMAD.U32 R11, RZ, RZ, UR9 ;  /* 0x00000009ff0b7e24 */ /* 0x000fe2000f8e00ff */
[----:B------:R-:W-:Y:S01]  /*1fb0*/  UMOV UR17, 0x40000040 ;  /* 0x4000004000117882 */ /* 0x000fe20000000000 */
[----:B------:R-:W-:Y:S01]  /*1fc0*/  UMOV UR19, 0x40000040 ;  /* 0x4000004000137882 */ /* 0x000fe20000000000 */
[----:B------:R-:W-:Y:S01]  /*1fd0*/  UMOV UR21, 0x40000040 ;  /* 0x4000004000157882 */ /* 0x000fe20000000000 */
[----:B------:R-:W-:Y:S01]  /*1fe0*/  UIADD3 UR4, UR4, 0x400, URZ ;  /* 0x0000040004047890 */ /* 0x000fe2000fffe03f */
[----:B------:R-:W0:Y:S01]  /*1ff0*/  LDC R12, c[0x0][0x448] ;  /* 0x00011200ff0c7b82 */ /* 0x000e220000000800 */
[----:B------:R-:W-:Y:S01]  /*2000*/  UMOV UR23, 0x40000040 ;  /* 0x4000004000177882 */ /* 0x000fe20000000000 */
[----:B------:R-:W-:Y:S01]  /*2010*/  UMOV UR25, 0x40000040 ;  /* 0x4000004000197882 */ /* 0x000fe20000000000 */
[----:B------:R-:W-:Y:S01]  /*2020*/  USHF.R.U32.HI UR4, URZ, 0x4, UR4 ;  /* 0x000000043f047899 */ /* 0x000fe20008011604 */
[----:B------:R-:W-:Y:S01]  /*2030*/  VIADD R13, R201, UR38 ;  /* 0x00000026c90d7c36 */ /* 0x000fe20008000000 */
[----:B------:R-:W-:Y:S01]  /*2040*/  UMOV UR27, 0x40000040 ;  /* 0x40000040001b7882 */ /* 0x000fe20000000000 */
[----:B------:R-:W-:Y:S01]  /*2050*/  UMOV UR29, 0x40000040 ;  /* 0x40000040001d7882 */ /* 0x000fe20000000000 */
[----:B------:R-:W-:Y:S01]  /*2060*/  ULOP3.LUT UR7, UR4, 0x3fff, URZ, 0xc0, !UPT ;  /* 0x00003fff04077892 */ /* 0x000fe2000f8ec03f */
[----:B------:R-:W5:Y:S01]  /*2070*/  S2R R78, SR_TID.X ;  /* 0x00000000004e7919 */ /* 0x000f620000002100 */
[----:B------:R-:W-:-:S02]  /*2080*/  ULOP3.LUT UR4, UR40, 0x10000, URZ, 0xfc, !UPT ;  /* 0x0001000028047892 */ /* 0x000fc4000f8efc3f */
[----:B------:R-:W-:Y:S02]  /*2090*/  ULOP3.LUT UR39, UR7, 0x10000, URZ, 0xfc, !UPT ;  /* 0x0001000007277892 */ /* 0x000fe4000f8efc3f */
[----:B------:R-:W-:Y:S02]  /*20a0*/  UIADD3 UR6, UR4, 0x2, URZ ;  /* 0x0000000204067890 */ /* 0x000fe4000fffe03f */
[----:B------:R-:W-:Y:S01]  /*20b0*/  UIMAD UR5, UR36, 0xc00, UR39 ;  /* 0x00000c00240578a4 */ /* 0x000fe2000f8e0227 */
[----:B------:R-:W-:Y:S01]  /*20c0*/  UMOV UR8, UR4 ;  /* 0x0000000400087c82 */ /* 0x000fe20008000000 */
[----:B------:R-:W-:Y:S01]  /*20d0*/  UIADD3 UR56, UR4, 0x400, URZ ;  /* 0x0000040004387890 */ /* 0x000fe2000fffe03f */
[----:B------:R-:W-:Y:S02]  /*20e0*/  IMAD.U32 R10, RZ, RZ, UR8 ;  /* 0x00000008ff0a7e24 */ /* 0x000fe4000f8e00ff */
[----:B------:R-:W-:Y:S01]  /*20f0*/  UMOV UR12, UR6 ;  /* 0x00000006000c7c82 */ /* 0x000fe20008000000 */
[----:B------:R-:W-:Y:S01]  /*2100*/  UIADD3 UR6, UR4, 0x4, URZ ;  /* 0x0000000404067890 */ /* 0x000fe2000fffe03f */
[----:B------:R-:W-:Y:S01]  /*2110*/  IMAD.U32 R8, RZ, RZ, UR12 ;  /* 0x0000000cff087e24 */ /* 0x000fe2000f8e00ff */
[----:B------:R-:W-:Y:S01]  /*2120*/  UMOV UR10, UR5 ;  /* 0x00000005000a7c82 */ /* 0x000fe20008000000 */
[----:B------:R-:W-:Y:S01]  /*2130*/  UIADD3 UR58, UR5, 0x300, URZ ;  /* 0x00000300053a7890 */ /* 0x000fe2000fffe03f */
[----:B------:R-:W-:Y:S01]  /*2140*/  HGMMA.64x96x16.F32.BF16 R24, gdesc[UR8], R24, gsb0 ;  /* 0x01600000081879f0 */ /* 0x000fe20008001818 */
[----:B------:R-:W-:Y:S01]  /*2150*/  UIADD3 UR8, UR5, 0x2, URZ ;  /* 0x0000000205087890 */ /* 0x000fe2000fffe03f */
[----:B0-----:R-:W-:Y:S01]  /*2160*/  ISETP.NE.AND P1, PT, R12, 0x1, PT ;  /* 0x000000010c00780c */ /* 0x001fe20003f25270 */
[----:B------:R-:W-:Y:S01]  /*2170*/  UIADD3 UR10, UR5, 0x302, URZ ;  /* 0x00000302050a7890 */ /* 0x000fe2000fffe03f */
[----:B------:R-:W0:Y:S01]  /*2180*/  LDC R12, c[0x0][0x2f0] ;  /* 0x0000bc00ff0c7b82 */ /* 0x000e220000000800 */
[----:B------:R-:W-:Y:S01]  /*2190*/  UMOV UR9, 0x40000040 ;  /* 0x4000004000097882 */ /* 0x000fe20000000000 */
[----:B------:R-:W-:Y:S01]  /*21a0*/  UMOV UR11, 0x40000040 ;  /* 0x40000040000b7882 */ /* 0x000fe20000000000 */
[----:B------:R-:W-:Y:S01]  /*21b0*/  UIADD3 UR16, UR4, 0x406, URZ ;  /* 0x0000040604107890 */ /* 0x000fe2000fffe03f */
[----:B------:R-:W-:Y:S01]  /*21c0*/  UMOV UR14, UR8 ;  /* 0x00000008000e7c82 */ /* 0x000fe20008000000 */
[----:B------:R-:W-:-:S02]  /*21d0*/  UIADD3 UR8, UR5, 0x4, URZ ;  /* 0x0000000405087890 */ /* 0x000fc4000fffe03f */
[----:B------:R-:W-:Y:S02]  /*21e0*/  UIADD3 UR18, UR5, 0x306, URZ ;  /* 0x0000030605127890 */ /* 0x000fe4000fffe03f */
[----:B------:R-:W-:Y:S02]  /*21f0*/  UIADD3 UR20, UR4, 0x800, URZ ;  /* 0x0000080004147890 */ /* 0x000fe4000fffe03f */
[----:B------:R-:W1:Y:S01]  /*2200*/  @P1 LDC R20, c[0x0][0x44c] ;  /* 0x00011300ff141b82 */ /* 0x000e620000000800 */
[----:B------:R-:W-:Y:S02]  /*2210*/  UIADD3 UR22, UR5, 0x600, URZ ;  /* 0x0000060005167890 */ /* 0x000fe4000fffe03f */
[----:B------:R-:W-:Y:S02]  /*2220*/  UIADD3 UR24, UR4, 0x802, URZ ;  /* 0x0000080204187890 */ /* 0x000fe4000fffe03f */
[----:B------:R-:W-:Y:S02]  /*2230*/  UIADD3 UR26, UR5, 0x602, URZ ;  /* 0x00000602051a7890 */ /* 0x000fe4000fffe03f */
[----:B------:R-:W-:-:S02]  /*2240*/  UIADD3 UR28, UR4, 0x804, URZ ;  /* 0x00000804041c7890 */ /* 0x000fc4000fffe03f */
[----:B------:R-:W-:Y:S01]  /*2250*/  UIADD3 UR30, UR5, 0x604, URZ ;  /* 0x00000604051e7890 */ /* 0x000fe2000fffe03f */
        /* <DEDUP_REMOVED lines=9> */
[----:B------:R-:W-:Y:S01]  /*22f0*/  UIADD3 UR44, UR4, 0xc02, URZ ;  /* 0x00000c02042c7890 */ /* 0x000fe2000fffe03f */
[----:B-1----:R-:W-:Y:S01]  /*2300*/  @P1 IMAD.HI.U32 R21, R13, R20, RZ ;  /* 0x000000140d151227 */ /* 0x002fe200078e00ff */
[----:B------:R-:W-:Y:S01]  /*2310*/  UIADD3 UR46, UR5, 0x902, URZ ;  /* 0x00000902052e7890 */ /* 0x000fe2000fffe03f */
[----:B------:R-:W-:Y:S01]  /*2320*/  UMOV UR45, 0x40000040 ;  /* 0x40000040002d7882 */ /* 0x000fe20000000000 */
[----:B------:R-:W-:Y:S01]  /*2330*/  UMOV UR47, 0x40000040 ;  /* 0x40000040002f7882 */ /* 0x000fe20000000000 */
[----:B------:R-:W-:Y:S01]  /*2340*/  UIADD3 UR48, UR4, 0xc04, URZ ;  /* 0x00000c0404307890 */ /* 0x000fe2000fffe03f */
[----:B------:R-:W-:Y:S01]  /*2350*/  IMAD.MOV.U32 R20, RZ, RZ, R13 ;  /* 0x000000ffff147224 */ /* 0x000fe200078e000d */
[----:B------:R-:W-:Y:S01]  /*2360*/  UIADD3 UR50, UR5, 0x904, URZ ;  /* 0x0000090405327890 */ /* 0x000fe2000fffe03f */
[----:B------:R-:W1:Y:S01]  /*2370*/  LDC R13, c[0x0][0x288] ;  /* 0x0000a200ff0d7b82 */ /* 0x000e620000000800 */
[----:B------:R-:W-:Y:S01]  /*2380*/  UMOV UR49, 0x40000040 ;  /* 0x4000004000317882 */ /* 0x000fe20000000000 */
[----:B------:R-:W-:Y:S01]  /*2390*/  UMOV UR51, 0x40000040 ;  /* 0x4000004000337882 */ /* 0x000fe20000000000 */
[----:B------:R-:W-:Y:S01]  /*23a0*/  UMOV UR53, 0x40000040 ;  /* 0x4000004000357882 */ /* 0x000fe20000000000 */
[----:B------:R-:W-:Y:S01]  /*23b0*/  UMOV UR55, 0x40000040 ;  /* 0x4000004000377882 */ /* 0x000fe20000000000 */
[----:B------:R-:W-:Y:S01]  /*23c0*/  ULOP3.LUT UR7, UR7, 0x3000000, URZ, 0xfc, !UPT ;  /* 0x0300000007077892 */ /* 0x000fe2000f8efc3f */
[----:B--2-4-:R-:W-:Y:S01]  /*23d0*/  IMAD.U32 R3, RZ, RZ, UR53 ;  /* 0x00000035ff037e24 */ /* 0x014fe2000f8e00ff */
        /* <DEDUP_REMOVED lines=20> */
[----:B------:R-:W-:Y:S01]  /*2520*/  ULDC UR6, c[0x0][0xa80] ;  /* 0x0002a00000067ab9 */ /* 0x000fe20000000800 */
[----:B---3--:R-:W-:Y:S01]  /*2530*/  IMAD.U32 R5, RZ, RZ, UR13 ;  /* 0x0000000dff057e24 */ /* 0x008fe2000f8e00ff */
        /* <DEDUP_REMOVED lines=12> */
[----:B------:R-:W-:Y:S01]  /*2600*/  IMAD.U32 R2, RZ, RZ, UR52 ;  /* 0x00000034ff027e24 */ /* 0x000fe2000f8e00ff */
[----:B------:R-:W-:Y:S02]  /*2610*/  WARPGROUP.DEPBAR.LE gsb0, 0x0 ;  /* 0x00008000000079c5 */ /* 0x000fe40000010000 */
[----:B------:R-:W-:-:S06]  /*2620*/  WARPGROUP.ARRIVE ;  /* 0x00000000000079c5 */ /* 0x000fcc0000000000 */
[----:B------:R-:W-:Y:S03]  /*2630*/  HGMMA.64x96x16.F32.BF16 R24, gdesc[UR56], R24, gsb0 ;  /* 0x01600000381879f0 */ /* 0x000fe60008001818 */
        /* <DEDUP_REMOVED lines=39> */
[----:B------:R2:W3:Y:S01]  /*28b0*/  MUFU.TANH R72, R24 ;  /* 0x0000001800487308 */ /* 0x0004e20000002400 */
[----:B------:R-:W-:Y:S01]  /*28c0*/  FMUL.FTZ R28, R28, UR4 ;  /* 0x000000041c1c7c20 */ /* 0x000fe20008410000 */
[----:B------:R-:W-:Y:S01]  /*28d0*/  FMUL.FTZ R36, R36, UR4 ;  /* 0x0000000424247c20 */ /* 0x000fe20008410000 */
[----:B------:R-:W-:Y:S01]  /*28e0*/  FMUL.FTZ R41, R41, UR4 ;  /* 0x0000000429297c20 */ /* 0x000fe20008410000 */
[----:B------:R-:W-:Y:S01]  /*28f0*/  FMUL.FTZ R44, R44, UR4 ;  /* 0x000000042c2c7c20 */ /* 0x000fe20008410000 */
[----:B------:R-:W-:Y:S01]  /*2900*/  FMUL.FTZ R37, R37, UR4 ;  /* 0x0000000425257c20 */ /* 0x000fe20008410000 */
[----:B------:R-:W-:Y:S01]  /*2910*/  FMUL.FTZ R29, R29, UR4 ;  /* 0x000000041d1d7c20 */ /* 0x000fe20008410000 */
[----:B------:R-:W-:Y:S01]  /*2920*/  FMUL.FTZ R45, R45, UR4 ;  /* 0x000000042d2d7c20 */ /* 0x000fe20008410000 */
[----:B------:R4:W-:Y:S01]  /*2930*/  MUFU.TANH R73, R25 ;  /* 0x0000001900497308 */ /* 0x0009e20000002400 */
[----:B--2---:R-:W2:Y:S01]  /*2940*/  @P1 LDC R24, c[0x0][0x450] ;  /* 0x00011400ff181b82 */ /* 0x004ea20000000800 */
[----:B------:R-:W-:Y:S01]  /*2950*/  FMUL.FTZ R52, R52, UR4 ;  /* 0x0000000434347c20 */ /* 0x000fe20008410000 */
[----:B------:R-:W-:Y:S01]  /*2960*/  FMUL.FTZ R53, R53, UR4 ;  /* 0x0000000435357c20 */ /* 0x000fe20008410000 */
[----:B------:R-:W-:Y:S01]  /*2970*/  FMUL.FTZ R40, R40, UR4 ;  /* 0x0000000428287c20 */ /* 0x000fe20008410000 */
[----:B------:R-:W-:Y:S01]  /*2980*/  FMUL.FTZ R48, R48, UR4 ;  /* 0x0000000430307c20 */ /* 0x000fe20008410000 */
[----:B------:R-:W-:Y:S01]  /*2990*/  FMUL.FTZ R56, R56, UR4 ;  /* 0x0000000438387c20 */ /* 0x000fe20008410000 */
[----:B------:R-:W-:Y:S01]  /*29a0*/  FMUL.FTZ R61, R61, UR4 ;  /* 0x000000043d3d7c20 */ /* 0x000fe20008410000 */
[----:B------:R-:W5:Y:S01]  /*29b0*/  MUFU.TANH R32, R32 ;  /* 0x0000002000207308 */ /* 0x000f620000002400 */
        /* <DEDUP_REMOVED lines=16> */
[----:B--2---:R-:W-:Y:S01]  /*2ac0*/  @P1 SHF.R.U32.HI R20, RZ, R24, R21 ;  /* 0x00000018ff141219 */ /* 0x004fe20000011615 */
[----:B------:R-:W-:-:S02]  /*2ad0*/  IMAD.MOV.U32 R21, RZ, RZ, -0x60 ;  /* 0xffffffa0ff157424 */ /* 0x000fc400078e00ff */
[----:B------:R-:W-:Y:S01]  /*2ae0*/  FMUL.FTZ R42, R42, UR4 ;  /* 0x000000042a2a7c20 */ /* 0x000fe20008410000 */
[----:B------:R-:W-:Y:S01]  /*2af0*/  FMUL.FTZ R43, R43, UR4 ;  /* 0x000000042b2b7c20 */ /* 0x000fe20008410000 */
[----:B------:R-:W-:Y:S01]  /*2b00*/  FMUL.FTZ R46, R46, UR4 ;  /* 0x000000042e2e7c20 */ /* 0x000fe20008410000 */
[----:B----4-:R-:W2:Y:S01]  /*2b10*/  SHFL.IDX PT, R25, R20, RZ, 0x1c1f ;  /* 0x001c1fff14197589 */ /* 0x010ea200000e0000 */
[----:B------:R-:W-:Y:S01]  /*2b20*/  IMAD R21, R156, R21, 0x60 ;  /* 0x000000609c157424 */ /* 0x000fe200078e0215 */
[----:B------:R-:W-:Y:S01]  /*2b30*/  MUFU.TANH R36, R36 ;  /* 0x0000002400247308 */ /* 0x000fe20000002400 */
[----:B------:R-:W-:Y:S01]  /*2b40*/  FMUL.FTZ R47, R47, UR4 ;  /* 0x000000042f2f7c20 */ /* 0x000fe20008410000 */
[----:B------:R-:W4:Y:S01]  /*2b50*/  SHFL.IDX PT, R20, R20, 0x1, 0x1c1f ;  /* 0x003c1f0014147f89 */ /* 0x000f2200000e0000 */
[----:B0-----:R-:W-:Y:S02]  /*2b60*/  IMAD R21, R12, UR61, R21 ;  /* 0x0000003d0c157c24 */ /* 0x001fe4000f8e0215 */
[----:B------:R-:W-:Y:S01]  /*2b70*/  FMUL.FTZ R50, R50, UR4 ;  /* 0x0000000432327c20 */ /* 0x000fe20008410000 */
[----:B------:R-:W-:Y:S01]  /*2b80*/  FMUL.FTZ R51, R51, UR4 ;  /* 0x0000000433337c20 */ /* 0x000fe20008410000 */
[----:B------:R-:W-:Y:S01]  /*2b90*/  FMUL.FTZ R54, R54, UR4 ;  /* 0x0000000436367c20 */ /* 0x000fe20008410000 */
[----:B------:R-:W-:Y:S01]  /*2ba0*/  IMAD R24, R202, -0x2, R21 ;  /* 0xfffffffeca187824 */ /* 0x000fe200078e0215 */
[----:B------:R-:W0:Y:S01]  /*2bb0*/  MUFU.TANH R41, R41 ;  /* 0x0000002900297308 */ /* 0x000e220000002400 */
[----:B------:R-:W-:Y:S01]  /*2bc0*/  FMUL.FTZ R55, R55, UR4 ;  /* 0x0000000437377c20 */ /* 0x000fe20008410000 */
[----:B------:R-:W-:Y:S01]  /*2bd0*/  FMUL.FTZ R58, R58, UR4 ;  /* 0x000000043a3a7c20 */ /* 0x000fe20008410000 */
[----:B------:R-:W-:Y:S01]  /*2be0*/  FMUL.FTZ R59, R59, UR4 ;  /* 0x000000043b3b7c20 */ /* 0x000fe20008410000 */
[--C-:B-1----:R-:W-:Y:S01]  /*2bf0*/  IADD3 R21, R24, 0x1, -R13.reuse ;  /* 0x0000000118157810 */ /* 0x102fe20007ffe80d */
        /* <DEDUP_REMOVED lines=8> */
[----:B------:R-:W-:Y:S01]  /*2c80*/  UIMAD UR4, UR36, 0xc00, UR7 ;  /* 0x00000c00240478a4 */ /* 0x000fe2000f8e0207 */
[----:B--2---:R-:W-:Y:S01]  /*2c90*/  VIADDMNMX R25, R25, R21, R24, PT ;  /* 0x0000001519197246 */ /* 0x004fe20003800118 */
[----:B------:R-:W-:Y:S01]  /*2ca0*/  IMAD R13, R12, UR61, -R13 ;  /* 0x0000003d0c0d7c24 */ /* 0x000fe2000f8e0a0d */
[----:B------:R2:W-:Y:S02]  /*2cb0*/  MUFU.TANH R76, R29 ;  /* 0x0000001d004c7308 */ /* 0x0005e40000002400 */
[----:B------:R-:W-:-:S02]  /*2cc0*/  ISETP.GT.AND P6, PT, R25, RZ, PT ;  /* 0x000000ff1900720c */ /* 0x000fc40003fc4270 */
[----:B----4-:R-:W-:Y:S01]  /*2cd0*/  VIADDMNMX R20, R20, R21, R24, PT ;  /* 0x0000001514147246 */ /* 0x010fe20003800118 */
[----:B------:R-:W-:Y:S01]  /*2ce0*/  UMOV UR10, UR4 ;  /* 0x00000004000a7c82 */ /* 0x000fe20008000000 */
[C---:B------:R-:W-:Y:S02]  /*2cf0*/  ISETP.GT.AND P5, PT, R25.reuse, 0x1, PT ;  /* 0x000000011900780c */ /* 0x040fe40003fa4270 */
[----:B------:R-:W4:Y:S01]  /*2d00*/  MUFU.TANH R37, R37 ;  /* 0x0000002500257308 */ /* 0x000f220000002400 */
[----:B---3--:R-:W-:Y:S02]  /*2d10*/  FSEL R21, R72, -INF , P6 ;  /* 0xff80000048157808 */ /* 0x008fe40003000000 */
[C---:B------:R-:W-:Y:S02]  /*2d20*/  ISETP.GT.AND P3, PT, R25.reuse, 0x10, PT ;  /* 0x000000101900780c */ /* 0x040fe40003f64270 */
[C---:B------:R-:W-:Y:S02]  /*2d30*/  ISETP.GT.AND P6, PT, R25.reuse, 0x11, PT ;  /* 0x000000111900780c */ /* 0x040fe40003fc4270 */
[----:B------:R-:W-:Y:S01]  /*2d40*/  ISETP.GT.AND P2, PT, R25, 0x8, PT ;  /* 0x000000081900780c */ /* 0x000fe20003f44270 */
[----:B------:R-:W-:Y:S01]  /*2d50*/  MUFU.TANH R45, R45 ;  /* 0x0000002d002d7308 */ /* 0x000fe20000002400 */
[----:B-----5:R-:W-:-:S02]  /*2d60*/  FSEL R183, R32, -INF , P3 ;  /* 0xff80000020b77808 */ /* 0x020fc40001800000 */
[----:B------:R-:W-:Y:S02]  /*2d70*/  FSEL R177, R33, -INF , P6 ;  /* 0xff80000021b17808 */ /* 0x000fe40003000000 */
[C---:B------:R-:W-:Y:S02]  /*2d80*/  ISETP.GT.AND P3, PT, R25.reuse, 0x21, PT ;  /* 0x000000211900780c */ /* 0x040fe40003f64270 */
[C---:B------:R-:W-:Y:S01]  /*2d90*/  ISETP.GT.AND P6, PT, R25.reuse, 0x28, PT ;  /* 0x000000281900780c */ /* 0x040fe20003fc4270 */
[----:B------:R-:W3:Y:S01]  /*2da0*/  MUFU.TANH R52, R52 ;  /* 0x0000003400347308 */ /* 0x000ee20000002400 */
[C---:B------:R-:W-:Y:S02]  /*2db0*/  ISETP.GT.AND P4, PT, R25.reuse, 0x9, PT ;  /* 0x000000091900780c */ /* 0x040fe40003f84270 */
[----:B--2---:R-:W-:Y:S02]  /*2dc0*/  FSEL R29, R28, -INF , P2 ;  /* 0xff8000001c1d7808 */ /* 0x004fe40001000000 */
[----:B------:R-:W-:-:S02]  /*2dd0*/  ISETP.GT.AND P2, PT, R25, 0x19, PT ;  /* 0x000000191900780c */ /* 0x000fc40003f44270 */
[----:B0-----:R-:W-:Y:S01]  /*2de0*/  FSEL R189, R41, -INF , P3 ;  /* 0xff80000029bd7808 */ /* 0x001fe20001800000 */
[----:B------:R-:W0:Y:S01]  /*2df0*/  MUFU.TANH R53, R53 ;  /* 0x0000003500357308 */ /* 0x000e220000002400 */
[----:B-1----:R-:W-:Y:S02]  /*2e00*/  FSEL R187, R44, -INF , P6 ;  /* 0xff8000002cbb7808 */ /* 0x002fe40003000000 */
[C---:B------:R-:W-:Y:S02]  /*2e10*/  ISETP.GT.AND P3, PT, R25.reuse, 0x38, PT ;  /* 0x000000381900780c */ /* 0x040fe40003f64270 */
[----:B------:R-:W-:Y:S02]  /*2e20*/  ISETP.GT.AND P6, PT, R25, 0x39, PT ;  /* 0x000000391900780c */ /* 0x000fe40003fc4270 */
[----:B----4-:R-:W-:Y:S01]  /*2e30*/  FSEL R179, R37, -INF , P2 ;  /* 0xff80000025b37808 */ /* 0x010fe20001000000 */
[----:B------:R-:W-:Y:S01]  /*2e40*/  MUFU.TANH R40, R40 ;  /* 0x0000002800287308 */ /* 0x000fe20000002400 */
[----:B------:R-:W-:-:S02]  /*2e50*/  ISETP.GT.AND P2, PT, R25, 0x30, PT ;  /* 0x000000301900780c */ /* 0x000fc40003f44270 */
[----:B---3--:R-:W-:Y:S02]  /*2e60*/  FSEL R214, R52, -INF , P3 ;  /* 0xff80000034d67808 */ /* 0x008fe40001800000 */
[----:B------:R-:W-:-:S03]  /*2e70*/  ISETP.GT.AND P3, PT, R25, 0x49, PT ;  /* 0x000000491900780c */ /* 0x000fc60003f64270 */
[----:B------:R-:W1:Y:S01]  /*2e80*/  MUFU.TANH R48, R48 ;  /* 0x0000003000307308 */ /* 0x000e620000002400 */
[----:B0-----:R-:W-:Y:S02]  /*2e90*/  FSEL R215, R53, -INF , P6 ;  /* 0xff80000035d77808 */ /* 0x001fe40003000000 */
[----:B------:R-:W-:-:S05]  /*2ea0*/  ISETP.GT.AND P6, PT, R25, 0x50, PT ;  /* 0x000000501900780c */ /* 0x000fca0003fc4270 */
[----:B------:R-:W-:Y:S08]  /*2eb0*/  MUFU.TANH R56, R56 ;  /* 0x0000003800387308 */ /* 0x000ff00000002400 */
[----:B------:R0:W-:Y:S01]  /*2ec0*/  MUFU.TANH R75, R27 ;  /* 0x0000001b004b7308 */ /* 0x0001e20000002400 */
[----:B-1----:R-:W-:Y:S02]  /*2ed0*/  FSEL R212, R48, -INF , P2 ;  /* 0xff80000030d47808 */ /* 0x002fe40001000000 */
[----:B------:R-:W-:-:S05]  /*2ee0*/  ISETP.GT.AND P2, PT, R25, 0x41, PT ;  /* 0x000000411900780c */ /* 0x000fca0003f44270 */
[----:B------:R-:W1:Y:S01]  /*2ef0*/  MUFU.TANH R61, R61 ;  /* 0x0000003d003d7308 */ /* 0x000e620000002400 */
[----:B0-----:R-:W-:Y:S02]  /*2f00*/  FSEL R27, R73, -INF , P5 ;  /* 0xff800000491b7808 */ /* 0x001fe40002800000 */
[----:B------:R-:W-:-:S04]  /*2f10*/  ISETP.GT.AND P5, PT, R25, 0x18, PT ;  /* 0x000000181900780c */ /* 0x000fc80003fa4270 */
[----:B------:R-:W-:Y:S01]  /*2f20*/  FSEL R181, R36, -INF , P5 ;  /* 0xff80000024b57808 */ /* 0x000fe20002800000 */
[----:B------:R-:W0:Y:S01]  /*2f30*/  MUFU.TANH R64, R64 ;  /* 0x0000004000407308 */ /* 0x000e220000002400 */
[----:B------:R-:W-:-:S04]  /*2f40*/  ISETP.GT.AND P5, PT, R25, 0x29, PT ;  /* 0x000000291900780c */ /* 0x000fc80003fa4270 */
[----:B------:R-:W-:Y:S02]  /*2f50*/  FSEL R185, R45, -INF , P5 ;  /* 0xff8000002db97808 */ /* 0x000fe40002800000 */
[----:B------:R-:W-:Y:S01]  /*2f60*/  ISETP.GT.AND P5, PT, R25, 0x40, PT ;  /* 0x000000401900780c */ /* 0x000fe20003fa4270 */
[----:B------:R-:W-:Y:S01]  /*2f70*/  MUFU.TANH R49, R49 ;  /* 0x0000003100317308 */ /* 0x000fe20000002400 */
[----:B-1----:R-:W-:Y:S02]  /*2f80*/  FSEL R195, R61, -INF , P3 ;  /* 0xff8000003dc37808 */ /* 0x002fe40001800000 */
[----:B------:R-:W-:Y:S02]  /*2f90*/  FSEL R198, R56, -INF , P5 ;  /* 0xff80000038c67808 */ /* 0x000fe40002800000 */
[----:B------:R-:W-:Y:S02]  /*2fa0*/  ISETP.GT.AND P5, PT, R25, 0x51, PT ;  /* 0x000000511900780c */ /* 0x000fe40003fa4270 */
[----:B------:R-:W-:Y:S01]  /*2fb0*/  ISETP.GT.AND P3, PT, R20, RZ, PT ;  /* 0x000000ff1400720c */ /* 0x000fe20003f64270 */
[----:B------:R-:W1:Y:S01]  /*2fc0*/  MUFU.TANH R57, R57 ;  /* 0x0000003900397308 */ /* 0x000e620000002400 */
[----:B0-----:R-:W-:-:S02]  /*2fd0*/  FSEL R166, R64, -INF , P6 ;  /* 0xff80000040a67808 */ /* 0x001fc40003000000 */
[----:B------:R-:W-:-:S05]  /*2fe0*/  ISETP.GT.AND P6, PT, R20, 0x1, PT ;  /* 0x000000011400780c */ /* 0x000fca0003fc4270 */
[----:B------:R-:W0:Y:S08]  /*2ff0*/  MUFU.TANH R65, R65 ;  /* 0x0000004100417308 */ /* 0x000e300000002400 */
[----:B------:R2:W3:Y:S01]  /*3000*/  MUFU.TANH R74, R26 ;  /* 0x0000001a004a7308 */ /* 0x0004e20000002400 */
[----:B-1----:R-:W-:Y:S02]  /*3010*/  FSEL R190, R57, -INF , P2 ;  /* 0xff80000039be7808 */ /* 0x002fe40001000000 */
[----:B------:R-:W-:-:S05]  /*3020*/  ISETP.GT.AND P2, PT, R25, 0x58, PT ;  /* 0x000000581900780c */ /* 0x000fca0003f44270 */
[----:B------:R-:W-:Y:S01]  /*3030*/  MUFU.TANH R60, R60 ;  /* 0x0000003c003c7308 */ /* 0x000fe20000002400 */
[----:B--2---:R-:W-:Y:S02]  /*3040*/  FMNMX.FTZ R26, R21, R27, !PT ;  /* 0x0000001b151a7209 */ /* 0x004fe40007810000 */
[----:B0-----:R-:W-:Y:S02]  /*3050*/  FSEL R167, R65, -INF , P5 ;  /* 0xff80000041a77808 */ /* 0x001fe40002800000 */
[----:B------:R-:W-:Y:S02]  /*3060*/  FMNMX.FTZ R28, R29, R26, !PT ;  /* 0x0000001a1d1c7209 */ /* 0x000fe40007810000 */
[----:B------:R-:W-:Y:S01]  /*3070*/  ISETP.GT.AND P5, PT, R20, 0x8, PT ;  /* 0x000000081400780c */ /* 0x000fe20003fa4270 */
[----:B------:R0:W-:Y:S01]  /*3080*/  MUFU.TANH R77, R31 ;  /* 0x0000001f004d7308 */ /* 0x0001e20000002400 */
[----:B---3--:R-:W-:Y:S02]  /*3090*/  FSEL R24, R74, -INF , P3 ;  /* 0xff8000004a187808 */ /* 0x008fe40001800000 */
[----:B------:R-:W-:-:S02]  /*30a0*/  FSEL R26, R75, -INF , P6 ;  /* 0xff8000004b1a7808 */ /* 0x000fc40003000000 */
[C---:B------:R-:W-:Y:S02]  /*30b0*/  ISETP.GT.AND P3, PT, R20.reuse, 0x10, PT ;  /* 0x000000101400780c */ /* 0x040fe40003f64270 */
[----:B------:R-:W-:Y:S01]  /*30c0*/  ISETP.GT.AND P6, PT, R20, 0x11, PT ;  /* 0x000000111400780c */ /* 0x000fe20003fc4270 */
[----:B------:R-:W1:Y:S01]  /*30d0*/  MUFU.TANH R68, R68 ;  /* 0x0000004400447308 */ /* 0x000e620000002400 */
[----:B0-----:R-:W-:Y:S02]  /*30e0*/  FSEL R31, R76, -INF , P4 ;  /* 0xff8000004c1f7808 */ /* 0x001fe40002000000 */
[----:B------:R-:W-:Y:S02]  /*30f0*/  ISETP.GT.AND P4, PT, R25, 0x20, PT ;  /* 0x000000201900780c */ /* 0x000fe40003f84270 */
[----:B------:R-:W-:Y:S02]  /*3100*/  FMNMX.FTZ R32, R31, R28, !PT ;  /* 0x0000001c1f207209 */ /* 0x000fe40007810000 */
[----:B------:R-:W-:Y:S01]  /*3110*/  FSEL R199, R40, -INF , P4 ;  /* 0xff80000028c77808 */ /* 0x000fe20002000000 */
[----:B------:R-:W0:Y:S01]  /*3120*/  MUFU.TANH R30, R30 ;  /* 0x0000001e001e7308 */ /* 0x000e220000002400 */
[----:B------:R-:W-:-:S02]  /*3130*/  ISETP.GT.AND P4, PT, R25, 0x31, PT ;  /* 0x000000311900780c */ /* 0x000fc40003f84270 */
[----:B------:R-:W-:Y:S02]  /*3140*/  FMNMX.FTZ R32, R183, R32, !PT ;  /* 0x00000020b7207209 */ /* 0x000fe40007810000 */
[----:B------:R-:W-:Y:S02]  /*3150*/  FSEL R213, R49, -INF , P4 ;  /* 0xff80000031d57808 */ /* 0x000fe40002000000 */
[C---:B------:R-:W-:Y:S01]  /*3160*/  ISETP.GT.AND P4, PT, R25.reuse, 0x48, PT ;  /* 0x000000481900780c */ /* 0x040fe20003f84270 */
[----:B------:R-:W2:Y:S01]  /*3170*/  MUFU.TANH R34, R34 ;  /* 0x0000002200227308 */ /* 0x000ea20000002400 */
[----:B-1----:R-:W-:Y:S02]  /*3180*/  FSEL R168, R68, -INF , P2 ;  /* 0xff80000044a87808 */ /* 0x002fe40001000000 */
[----:B------:R-:W-:Y:S02]  /*3190*/  FSEL R193, R60, -INF , P4 ;  /* 0xff8000003cc17808 */ /* 0x000fe40002000000 */
[----:B------:R-:W-:-:S02]  /*31a0*/  ISETP.GT.AND P4, PT, R25, 0x59, PT ;  /* 0x000000591900780c */ /* 0x000fc40003f84270 */
[----:B------:R-:W-:Y:S01]  /*31b0*/  ISETP.GT.AND P2, PT, R20, 0x9, PT ;  /* 0x000000091400780c */ /* 0x000fe20003f44270 */
[----:B------:R-:W1:Y:S01]  /*31c0*/  MUFU.TANH R35, R35 ;  /* 0x0000002300237308 */ /* 0x000e620000002400 */
[----:B0-----:R-:W-:Y:S02]  /*31d0*/  FSEL R28, R30, -INF , P5 ;  /* 0xff8000001e1c7808 */ /* 0x001fe40002800000 */
[----:B------:R-:W-:Y:S02]  /*31e0*/  FMNMX.FTZ R32, R177, R32, !PT ;  /* 0x00000020b1207209 */ /* 0x000fe40007810000 */
[----:B------:R-:W-:Y:S02]  /*31f0*/  FMNMX.FTZ R25, R24, R26, !PT ;  /* 0x0000001a18197209 */ /* 0x000fe40007810000 */
[----:B------:R-:W-:Y:S01]  /*3200*/  FSEL R30, R77, -INF , P2 ;  /* 0xff8000004d1e7808 */ /* 0x000fe20001000000 */
[----:B------:R-:W0:Y:S01]  /*3210*/  MUFU.TANH R38, R38 ;  /* 0x0000002600267308 */ /* 0x000e220000002400 */
[----:B------:R-:W-:-:S02]  /*3220*/  FMNMX.FTZ R32, R181, R32, !PT ;  /* 0x00000020b5207209 */ /* 0x000fc40007810000 */
[----:B------:R-:W-:Y:S02]  /*3230*/  FMNMX.FTZ R25, R28, R25, !PT ;  /* 0x000000191c197209 */ /* 0x000fe40007810000 */
[----:B--2---:R-:W-:Y:S02]  /*3240*/  FSEL R180, R34, -INF , P3 ;  /* 0xff80000022b47808 */ /* 0x004fe40001800000 */
[----:B------:R-:W-:Y:S01]  /*3250*/  FMNMX.FTZ R32, R179, R32, !PT ;  /* 0x00000020b3207209 */ /* 0x000fe20007810000 */
[----:B------:R-:W2:Y:S01]  /*3260*/  MUFU.TANH R39, R39 ;  /* 0x0000002700277308 */ /* 0x000ea20000002400 */
[----:B------:R-:W-:Y:S02]  /*3270*/  FMNMX.FTZ R25, R30, R25, !PT ;  /* 0x000000191e197209 */ /* 0x000fe40007810000 */
[----:B------:R-:W-:Y:S02]  /*3280*/  ISETP.GT.AND P5, PT, R20, 0x18, PT ;  /* 0x000000181400780c */ /* 0x000fe40003fa4270 */
[----:B-1----:R-:W-:-:S02]  /*3290*/  FSEL R188, R35, -INF , P6 ;  /* 0xff80000023bc7808 */ /* 0x002fc40003000000 */
[----:B------:R-:W-:Y:S01]  /*32a0*/  FMNMX.FTZ R32, R199, R32, !PT ;  /* 0x00000020c7207209 */ /* 0x000fe20007810000 */
[----:B------:R-:W1:Y:S01]  /*32b0*/  MUFU.TANH R42, R42 ;  /* 0x0000002a002a7308 */ /* 0x000e620000002400 */
[----:B------:R-:W-:Y:S02]  /*32c0*/  FMNMX.FTZ R25, R180, R25, !PT ;  /* 0x00000019b4197209 */ /* 0x000fe40007810000 */
[----:B------:R-:W-:Y:S02]  /*32d0*/  ISETP.GT.AND P2, PT, R20, 0x19, PT ;  /* 0x000000191400780c */ /* 0x000fe40003f44270 */
[----:B0-----:R-:W-:Y:S02]  /*32e0*/  FSEL R182, R38, -INF , P5 ;  /* 0xff80000026b67808 */ /* 0x001fe40002800000 */
[----:B------:R-:W-:Y:S01]  /*32f0*/  FMNMX.FTZ R32, R189, R32, !PT ;  /* 0x00000020bd207209 */ /* 0x000fe20007810000 */
[----:B------:R-:W0:Y:S01]  /*3300*/  MUFU.TANH R43, R43 ;  /* 0x0000002b002b7308 */ /* 0x000e220000002400 */
[----:B------:R-:W-:-:S02]  /*3310*/  FMNMX.FTZ R25, R188, R25, !PT ;  /* 0x00000019bc197209 */ /* 0x000fc40007810000 */
[----:B------:R-:W-:Y:S02]  /*3320*/  ISETP.GT.AND P3, PT, R20, 0x20, PT ;  /* 0x000000201400780c */ /* 0x000fe40003f64270 */
        /* <DEDUP_REMOVED lines=40> */
[----:B------:R-:W-:Y:S02]  /*35b0*/  FMNMX.FTZ R34, R193, R34, !PT ;  /* 0x00000022c1227209 */ /* 0x000fe40007810000 */
[----:B0-----:R-:W-:Y:S01]  /*35c0*/  FSEL R211, R55, -INF , P2 ;  /* 0xff80000037d37808 */ /* 0x001fe20001000000 */
[----:B------:R-:W0:Y:S01]  /*35d0*/  MUFU.TANH R62, R62 ;  /* 0x0000003e003e7308 */ /* 0x000e220000002400 */
[----:B------:R-:W-:-:S02]  /*35e0*/  FMNMX.FTZ R32, R210, R25, !PT ;  /* 0x00000019d2207209 */ /* 0x000fc40007810000 */
[----:B------:R-:W-:Y:S02]  /*35f0*/  ISETP.GT.AND P6, PT, R20, 0x41, PT ;  /* 0x000000411400780c */ /* 0x000fe40003fc4270 */
[----:B------:R-:W-:Y:S02]  /*3600*/  FMNMX.FTZ R25, R195, R34, !PT ;  /* 0x00000022c3197209 */ /* 0x000fe40007810000 */
[----:B--2---:R-:W-:Y:S01]  /*3610*/  FSEL R197, R58, -INF , P3 ;  /* 0xff8000003ac57808 */ /* 0x004fe20001800000 */
[----:B------:R-:W2:Y:S01]  /*3620*/  MUFU.TANH R63, R63 ;  /* 0x0000003f003f7308 */ /* 0x000ea20000002400 */
[----:B------:R-:W-:Y:S02]  /*3630*/  FMNMX.FTZ R32, R211, R32, !PT ;  /* 0x00000020d3207209 */ /* 0x000fe40007810000 */
[----:B------:R-:W-:Y:S02]  /*3640*/  ISETP.GT.AND P5, PT, R20, 0x48, PT ;  /* 0x000000481400780c */ /* 0x000fe40003fa4270 */
[----:B------:R-:W-:-:S02]  /*3650*/  FMNMX.FTZ R34, R166, R25, !PT ;  /* 0x00000019a6227209 */ /* 0x000fc40007810000 */
[----:B-1----:R-:W-:Y:S01]  /*3660*/  FSEL R191, R59, -INF , P6 ;  /* 0xff8000003bbf7808 */ /* 0x002fe20003000000 */
        /* <DEDUP_REMOVED lines=11> */
[----:B-1----:R-:W-:Y:S02]  /*3720*/  FSEL R169, R69, -INF , P4 ;  /* 0xff80000045a97808 */ /* 0x002fe40002000000 */
[----:B------:R-:W-:Y:S02]  /*3730*/  FMNMX.FTZ R25, R194, R25, !PT ;  /* 0x00000019c2197209 */ /* 0x000fe40007810000 */
[----:B------:R-:W-:-:S02]  /*3740*/  FMNMX.FTZ R33, R169, R32, !PT ;  /* 0x00000020a9217209 */ /* 0x000fc40007810000 */
[----:B------:R-:W-:Y:S01]  /*3750*/  ISETP.GT.AND P2, PT, R20, 0x51, PT ;  /* 0x000000511400780c */ /* 0x000fe20003f44270 */
[----:B------:R-:W1:Y:S01]  /*3760*/  MUFU.TANH R70, R70 ;  /* 0x0000004600467308 */ /* 0x000e620000002400 */
[----:B0-----:R-:W-:Y:S01]  /*3770*/  FSEL R170, R66, -INF , P3 ;  /* 0xff80000042aa7808 */ /* 0x001fe20001800000 */
[----:B------:R-:W0:Y:S01]  /*3780*/  SHFL.BFLY PT, R34, R33, 0x2, 0x1f ;  /* 0x0c401f0021227f89 */ /* 0x000e2200000e0000 */
[----:B------:R-:W-:Y:S02]  /*3790*/  FMNMX.FTZ R25, R196, R25, !PT ;  /* 0x00000019c4197209 */ /* 0x000fe40007810000 */
[----:B------:R-:W-:Y:S02]  /*37a0*/  ISETP.GT.AND P3, PT, R20, 0x58, PT ;  /* 0x000000581400780c */ /* 0x000fe40003f64270 */
[----:B------:R-:W-:Y:S01]  /*37b0*/  FMNMX.FTZ R32, R170, R25, !PT ;  /* 0x00000019aa207209 */ /* 0x000fe20007810000 */
[----:B------:R-:W3:Y:S01]  /*37c0*/  MUFU.TANH R71, R71 ;  /* 0x0000004700477308 */ /* 0x000ee20000002400 */
[----:B--2---:R-:W-:-:S02]  /*37d0*/  FSEL R171, R67, -INF , P2 ;  /* 0xff80000043ab7808 */ /* 0x004fc40001000000 */
[----:B------:R-:W-:Y:S02]  /*37e0*/  ISETP.GT.AND P2, PT, R20, 0x59, PT ;  /* 0x000000591400780c */ /* 0x000fe40003f44270 */
[----:B------:R-:W-:Y:S02]  /*37f0*/  FMNMX.FTZ R25, R171, R32, !PT ;  /* 0x00000020ab197209 */ /* 0x000fe40007810000 */
[----:B-1----:R-:W-:-:S04]  /*3800*/  FSEL R172, R70, -INF , P3 ;  /* 0xff80000046ac7808 */ /* 0x002fc80001800000 */
[----:B------:R-:W-:Y:S02]  /*3810*/  FMNMX.FTZ R20, R172, R25, !PT ;  /* 0x00000019ac147209 */ /* 0x000fe40007810000 */
[----:B---3--:R-:W-:Y:S02]  /*3820*/  FSEL R173, R71, -INF , P2 ;  /* 0xff80000047ad7808 */ /* 0x008fe40001000000 */
[----:B0-----:R-:W-:Y:S02]  /*3830*/  FMNMX.FTZ R34, R33, R34, !PT ;  /* 0x0000002221227209 */ /* 0x001fe40007810000 */
[----:B------:R-:W-:-:S03]  /*3840*/  FMNMX.FTZ R25, R173, R20, !PT ;  /* 0x00000014ad197209 */ /* 0x000fc60007810000 */
[----:B------:R-:W-:Y:S04]  /*3850*/  SHFL.BFLY PT, R33, R34, 0x1, 0x1f ;  /* 0x0c201f0022217f89 */ /* 0x000fe800000e0000 */
[----:B------:R-:W0:Y:S02]  /*3860*/  SHFL.BFLY PT, R20, R25, 0x2, 0x1f ;  /* 0x0c401f0019147f89 */ /* 0x000e2400000e0000 */
[----:B0-----:R-:W-:Y:S02]  /*3870*/  FMNMX.FTZ R32, R25, R20, !PT ;  /* 0x0000001419207209 */ /* 0x001fe40007810000 */
[----:B------:R-:W-:-:S03]  /*3880*/  FMNMX.FTZ R20, R34, R33, !PT ;  /* 0x0000002122147209 */ /* 0x000fc60007810000 */
[----:B------:R-:W0:Y:S01]  /*3890*/  SHFL.BFLY PT, R35, R32, 0x1, 0x1f ;  /* 0x0c201f0020237f89 */ /* 0x000e2200000e0000 */
[C---:B------:R-:W-:Y:S01]  /*38a0*/  FSETP.NEU.FTZ.AND P2, PT, R20.reuse, -INF , PT ;  /* 0xff8000001400780b */ /* 0x040fe20003f5d000 */
[----:B------:R-:W-:-:S05]  /*38b0*/  FMUL.FTZ R174, R20, UR6 ;  /* 0x0000000614ae7c20 */ /* 0x000fca0008410000 */
[----:B------:R-:W-:-:S05]  /*38c0*/  FSEL R174, R174, RZ, P2 ;  /* 0x000000ffaeae7208 */ /* 0x000fca0001000000 */
        /* <DEDUP_REMOVED lines=12> */
[----:B0-----:R-:W-:Y:S01]  /*3990*/  FMNMX.FTZ R21, R32, R35, !PT ;  /* 0x0000002320157209 */ /* 0x001fe20007810000 */
[--C-:B------:R-:W-:Y:S01]  /*39a0*/  FFMA.FTZ R215, R215, UR6, -R174.reuse ;  /* 0x00000006d7d77c23 */ /* 0x100fe200080108ae */
[----:B------:R-:W0:Y:S01]  /*39b0*/  MUFU.EX2 R159, R159 ;  /* 0x0000009f009f7308 */ /* 0x000e220000000800 */
[--C-:B------:R-:W-:Y:S01]  /*39c0*/  FFMA.FTZ R217, R190, UR6, -R174.reuse ;  /* 0x00000006bed97c23 */ /* 0x100fe200080108ae */
[C---:B------:R-:W-:Y:S01]  /*39d0*/  FSETP.NEU.FTZ.AND P2, PT, R21.reuse, -INF , PT ;  /* 0xff8000001500780b */ /* 0x040fe20003f5d000 */
[----:B------:R-:W-:Y:S01]  /*39e0*/  FMUL.FTZ R175, R21, UR6 ;  /* 0x0000000615af7c20 */ /* 0x000fe20008410000 */
[--C-:B------:R-:W-:Y:S01]  /*39f0*/  FFMA.FTZ R190, R193, UR6, -R174.reuse ;  /* 0x00000006c1be7c23 */ /* 0x100fe200080108ae */
[--C-:B------:R-:W-:Y:S01]  /*3a00*/  FFMA.FTZ R193, R195, UR6, -R174.reuse ;  /* 0x00000006c3c17c23 */ /* 0x100fe200080108ae */
[----:B------:R-:W-:-:S02]  /*3a10*/  FFMA.FTZ R198, R198, UR6, -R174 ;  /* 0x00000006c6c67c23 */ /* 0x000fc400080108ae */
[----:B------:R-:W-:Y:S01]  /*3a20*/  FSEL R175, R175, RZ, P2 ;  /* 0x000000ffafaf7208 */ /* 0x000fe20001000000 */
[----:B------:R-:W-:Y:S01]  /*3a30*/  MUFU.EX2 R160, R160 ;  /* 0x000000a000a07308 */ /* 0x000fe20000000800 */
[----:B------:R-:W-:Y:S02]  /*3a40*/  LOP3.LUT P2, RZ, R78, 0x7f, RZ, 0xc0, !PT ;  /* 0x0000007f4eff7812 */ /* 0x000fe4000784c0ff */
[----:B------:R-:W-:Y:S01]  /*3a50*/  SHF.R.U32.HI R78, RZ, 0x7, R78 ;  /* 0x00000007ff4e7819 */ /* 0x000fe2000001164e */
[--C-:B------:R-:W-:Y:S01]  /*3a60*/  FFMA.FTZ R162, R24, UR6, -R175.reuse ;  /* 0x0000000618a27c23 */ /* 0x100fe200080108af */
[--C-:B------:R-:W-:Y:S01]  /*3a70*/  FFMA.FTZ R163, R26, UR6, -R175.reuse ;  /* 0x000000061aa37c23 */ /* 0x100fe200080108af */
[--C-:B------:R-:W-:Y:S01]  /*3a80*/  FFMA.FTZ R164, R28, UR6, -R175.reuse ;  /* 0x000000061ca47c23 */ /* 0x100fe200080108af */
[----:B------:R-:W-:Y:S01]  /*3a90*/  IADD3 R157, -R78, 0xb, RZ ;  /* 0x0000000b4e9d7810 */ /* 0x000fe20007ffe1ff */
[--C-:B------:R-:W-:Y:S01]  /*3aa0*/  FFMA.FTZ R165, R30, UR6, -R175.reuse ;  /* 0x000000061ea57c23 */ /* 0x100fe200080108af */
[----:B------:R-:W1:Y:S01]  /*3ab0*/  MUFU.EX2 R161, R161 ;  /* 0x000000a100a17308 */ /* 0x000e620000000800 */
[----:B0-----:R-:W-:Y:S01]  /*3ac0*/  F2FP.BF16.F32.PACK_AB R152, R159, R158 ;  /* 0x0000009e9f98723e */ /* 0x001fe200000010ff */
[--C-:B------:R-:W-:Y:S01]  /*3ad0*/  FFMA.FTZ R180, R180, UR6, -R175.reuse ;  /* 0x00000006b4b47c23 */ /* 0x100fe200080108af */
[--C-:B------:R-:W-:Y:S01]  /*3ae0*/  FFMA.FTZ R182, R182, UR6, -R175.reuse ;  /* 0x00000006b6b67c23 */ /* 0x100fe200080108af */
[----:B------:R-:W-:Y:S01]  /*3af0*/  FFMA.FTZ R183, R184, UR6, -R175 ;  /* 0x00000006b8b77c23 */ /* 0x000fe200080108af */
[----:B------:R-:W-:-:S02]  /*3b00*/  @!P2 VIADD R24, R0, 0x32440 ;  /* 0x000324400018a836 */ /* 0x000fc40000000000 */
[--C-:B------:R-:W-:Y:S01]  /*3b10*/  FFMA.FTZ R184, R199, UR6, -R174.reuse ;  /* 0x00000006c7b87c23 */ /* 0x100fe200080108ae */
[----:B------:R-:W-:Y:S01]  /*3b20*/  FFMA.FTZ R199, R189, UR6, -R174 ;  /* 0x00000006bdc77c23 */ /* 0x000fe200080108ae */
[----:B------:R-:W-:Y:S01]  /*3b30*/  MUFU.EX2 R162, R162 ;  /* 0x000000a200a27308 */ /* 0x000fe20000000800 */
[--C-:B------:R-:W-:Y:S01]  /*3b40*/  FFMA.FTZ R186, R186, UR6, -R175.reuse ;  /* 0x00000006baba7c23 */ /* 0x100fe200080108af */
[----:B------:R-:W-:Y:S01]  /*3b50*/  @!P2 PRMT R24, RZ, 0x654, R24 ;  /* 0x00000654ff18a816 */ /* 0x000fe20000000018 */
[----:B------:R0:W-:Y:S06]  /*3b60*/  BAR.ARV R157, 0x100 ;  /* 0x0004009d0000751d */ /* 0x0001ec0000002000 */
[----:B------:R2:W-:Y:S01]  /*3b70*/  @!P2 SYNCS.ARRIVE.TRANS64.RED.A1T0 RZ, [R24+URZ], RZ ;  /* 0x000000ff18ffa9a7 */ /* 0x0005e2000810043f */
[----:B------:R-:W3:Y:S01]  /*3b80*/  MUFU.EX2 R163, R163 ;  /* 0x000000a300a37308 */ /* 0x000ee20000000800 */
[----:B------:R4:W-:Y:S01]  /*3b90*/  BAR.SYNC.DEFER_BLOCKING R178, 0x100 ;  /* 0x000400b20000751d */ /* 0x0009e20000010000 */
[----:B-1----:R-:W-:Y:S01]  /*3ba0*/  F2FP.BF16.F32.PACK_AB R154, R161, R160 ;  /* 0x000000a0a19a723e */ /* 0x002fe200000010ff */
[--C-:B------:R-:W-:Y:S01]  /*3bb0*/  FFMA.FTZ R187, R220, UR6, -R175.reuse ;  /* 0x00000006dcbb7c23 */ /* 0x100fe200080108af */
[--C-:B------:R-:W-:Y:S01]  /*3bc0*/  FFMA.FTZ R189, R216, UR6, -R175.reuse ;  /* 0x00000006d8bd7c23 */ /* 0x100fe200080108af */
[--C-:B------:R-:W-:Y:S01]  /*3bd0*/  FFMA.FTZ R208, R208, UR6, -R175.reuse ;  /* 0x00000006d0d07c23 */ /* 0x100fe200080108af */
[--C-:B------:R-:W-:Y:S01]  /*3be0*/  FFMA.FTZ R209, R209, UR6, -R175.reuse ;  /* 0x00000006d1d17c23 */ /* 0x100fe200080108af */
[--C-:B------:R-:W-:Y:S01]  /*3bf0*/  FFMA.FTZ R210, R210, UR6, -R175.reuse ;  /* 0x00000006d2d27c23 */ /* 0x100fe200080108af */
[----:B------:R-:W-:Y:S01]  /*3c00*/  MUFU.EX2 R164, R164 ;  /* 0x000000a400a47308 */ /* 0x000fe20000000800 */
[--C-:B----4-:R-:W-:Y:S01]  /*3c10*/  FFMA.FTZ R178, R181, UR6, -R174.reuse ;  /* 0x00000006b5b27c23 */ /* 0x110fe200080108ae */
[--C-:B------:R-:W-:Y:S01]  /*3c20*/  FFMA.FTZ R181, R188, UR6, -R175.reuse ;  /* 0x00000006bcb57c23 */ /* 0x100fe200080108af */
[--C-:B------:R-:W-:Y:S01]  /*3c30*/  FFMA.FTZ R188, R185, UR6, -R174.reuse ;  /* 0x00000006b9bc7c23 */ /* 0x100fe200080108ae */
[--C-:B------:R-:W-:Y:S01]  /*3c40*/  FFMA.FTZ R185, R222, UR6, -R175.reuse ;  /* 0x00000006deb97c23 */ /* 0x100fe200080108af */
[--C-:B------:R-:W-:Y:S01]  /*3c50*/  FFMA.FTZ R211, R211, UR6, -R175.reuse ;  /* 0x00000006d3d37c23 */ /* 0x100fe200080108af */
[--C-:B------:R-:W-:Y:S01]  /*3c60*/  FFMA.FTZ R216, R191, UR6, -R175.reuse ;  /* 0x00000006bfd87c23 */ /* 0x100fe200080108af */
[--C-:B------:R-:W-:Y:S01]  /*3c70*/  FFMA.FTZ R191, R194, UR6, -R175.reuse ;  /* 0x00000006c2bf7c23 */ /* 0x100fe200080108af */
[----:B------:R-:W1:Y:S01]  /*3c80*/  MUFU.EX2 R165, R165 ;  /* 0x000000a500a57308 */ /* 0x000e620000000800 */
[----:B---3--:R-:W-:Y:S01]  /*3c90*/  F2FP.BF16.F32.PACK_AB R153, R163, R162 ;  /* 0x000000a2a399723e */ /* 0x008fe200000010ff */
[--C-:B------:R-:W-:Y:S01]  /*3ca0*/  FFMA.FTZ R195, R197, UR6, -R175.reuse ;  /* 0x00000006c5c37c23 */ /* 0x100fe200080108af */
[--C-:B------:R-:W-:Y:S01]  /*3cb0*/  FFMA.FTZ R194, R196, UR6, -R175.reuse ;  /* 0x00000006c4c27c23 */ /* 0x100fe200080108af */
[--C-:B------:R-:W-:Y:S01]  /*3cc0*/  FFMA.FTZ R197, R166, UR6, -R174.reuse ;  /* 0x00000006a6c57c23 */ /* 0x100fe200080108ae */
[--C-:B------:R-:W-:Y:S01]  /*3cd0*/  FFMA.FTZ R166, R167, UR6, -R174.reuse ;  /* 0x00000006a7a67c23 */ /* 0x100fe200080108ae */
[--C-:B------:R-:W-:Y:S01]  /*3ce0*/  FFMA.FTZ R167, R168, UR6, -R174.reuse ;  /* 0x00000006a8a77c23 */ /* 0x100fe200080108ae */
[----:B------:R-:W-:Y:S01]  /*3cf0*/  FFMA.FTZ R168, R169, UR6, -R174 ;  /* 0x00000006a9a87c23 */ /* 0x000fe200080108ae */
[----:B------:R-:W-:Y:S01]  /*3d00*/  MUFU.EX2 R176, R176 ;  /* 0x000000b000b07308 */ /* 0x000fe20000000800 */
[--C-:B------:R-:W-:Y:S01]  /*3d10*/  FFMA.FTZ R169, R171, UR6, -R175.reuse ;  /* 0x00000006aba97c23 */ /* 0x100fe200080108af */
[--C-:B------:R-:W-:Y:S01]  /*3d20*/  FFMA.FTZ R171, R172, UR6, -R175.reuse ;  /* 0x00000006acab7c23 */ /* 0x100fe200080108af */
[--C-:B------:R-:W-:Y:S01]  /*3d30*/  FFMA.FTZ R170, R170, UR6, -R175.reuse ;  /* 0x00000006aaaa7c23 */ /* 0x100fe200080108af */
[----:B------:R-:W-:Y:S01]  /*3d40*/  FFMA.FTZ R172, R173, UR6, -R175 ;  /* 0x00000006adac7c23 */ /* 0x000fe200080108af */
[----:B------:R-:W-:Y:S01]  /*3d50*/  FADD.FTZ R159, R158, R159 ;  /* 0x0000009f9e9f7221 */ /* 0x000fe20000010000 */
[----:B------:R-:W-:Y:S01]  /*3d60*/  FADD.FTZ R163, R162, R163 ;  /* 0x000000a3a2a37221 */ /* 0x000fe20000010000 */
[----:B------:R-:W-:Y:S01]  /*3d70*/  @!P2 VIADD R0, R0, 0x32460 ;  /* 0x000324600000a836 */ /* 0x000fe20000000000 */
[----:B------:R-:W3:Y:S01]  /*3d80*/  MUFU.EX2 R177, R177 ;  /* 0x000000b100b17308 */ /* 0x000ee20000000800 */
[----:B-1----:R-:W-:Y:S01]  /*3d90*/  F2FP.BF16.F32.PACK_AB R155, R165, R164 ;  /* 0x000000a4a59b723e */ /* 0x002fe200000010ff */
[----:B------:R-:W-:Y:S01]  /*3da0*/  FADD.FTZ R160, R160, R159 ;  /* 0x0000009fa0a07221 */ /* 0x000fe20000010000 */
[----:B------:R-:W-:Y:S01]  /*3db0*/  FADD.FTZ R164, R164, R163 ;  /* 0x000000a3a4a47221 */ /* 0x000fe20000010000 */
[----:B------:R-:W-:Y:S01]  /*3dc0*/  @!P2 PRMT R0, RZ, 0x654, R0 ;  /* 0x00000654ff00a816 */ /* 0x000fe20000000000 */
[----:B--2---:R-:W-:Y:S01]  /*3dd0*/  WARPGROUP.ARRIVE ;  /* 0x00000000000079c5 */ /* 0x004fe20000000000 */
[----:B------:R-:W-:Y:S01]  /*3de0*/  FADD.FTZ R161, R161, R160 ;  /* 0x000000a0a1a17221 */ /* 0x000fe20000010000 */
[----:B------:R-:W-:Y:S01]  /*3df0*/  FADD.FTZ R165, R165, R164 ;  /* 0x000000a4a5a57221 */ /* 0x000fe20000010000 */
[----:B------:R-:W-:Y:S03]  /*3e00*/  MUFU.EX2 R178, R178 ;  /* 0x000000b200b27308 */ /* 0x000fe60000000800 */
[----:B------:R-:W-:Y:S01]  /*3e10*/  HGMMA.64x256x16.F32.BF16 R24, R152, gdesc[UR8].tnspB, RZ, !UPT, gsb0 ;  /* 0x43e0000898187df0 */ /* 0x000fe2000c0018ff */
[----:B------:R-:W-:Y:S01]  /*3e20*/  UIADD3 UR10, UR4, 0x80, URZ ;  /* 0x00000080040a7890 */ /* 0x000fe2000fffe03f */
[----:B------:R-:W-:-:S03]  /*3e30*/  UMOV UR11, 0x40000040 ;  /* 0x40000040000b7882 */ /* 0x000fc60000000000 */
[----:B------:R-:W-:Y:S08]  /*3e40*/  MUFU.EX2 R179, R179 ;  /* 0x000000b300b37308 */ /* 0x000ff00000000800 */
[----:B------:R-:W-:Y:S08]  /*3e50*/  MUFU.EX2 R180, R180 ;  /* 0x000000b400b47308 */ /* 0x000ff00000000800 */
[----:B------:R-:W1:Y:S08]  /*3e60*/  MUFU.EX2 R181, R181 ;  /* 0x000000b500b57308 */ /* 0x000e700000000800 */
[----:B------:R-:W-:Y:S08]  /*3e70*/  MUFU.EX2 R182, R182 ;  /* 0x000000b600b67308 */ /* 0x000ff00000000800 */
[----:B------:R-:W2:Y:S08]  /*3e80*/  MUFU.EX2 R183, R183 ;  /* 0x000000b700b77308 */ /* 0x000eb00000000800 */
[----:B------:R-:W-:Y:S08]  /*3e90*/  MUFU.EX2 R184, R184 ;  /* 0x000000b800b87308 */ /* 0x000ff00000000800 */
[----:B------:R-:W4:Y:S08]  /*3ea0*/  MUFU.EX2 R199, R199 ;  /* 0x000000c700c77308 */ /* 0x000f300000000800 */
[----:B------:R-:W-:Y:S08]  /*3eb0*/  MUFU.EX2 R192, R192 ;  /* 0x000000c000c07308 */ /* 0x000ff00000000800 */
[----:B------:R-:W-:Y:S08]  /*3ec0*/  MUFU.EX2 R188, R188 ;  /* 0x000000bc00bc7308 */ /* 0x000ff00000000800 */
[----:B------:R-:W-:Y:S08]  /*3ed0*/  MUFU.EX2 R185, R185 ;  /* 0x000000b900b97308 */ /* 0x000ff00000000800 */
[----:B------:R-:W5:Y:S08]  /*3ee0*/  MUFU.EX2 R186, R186 ;  /* 0x000000ba00ba7308 */ /* 0x000f700000000800 */
[----:B------:R-:W-:Y:S08]  /*3ef0*/  MUFU.EX2 R187, R187 ;  /* 0x000000bb00bb7308 */ /* 0x000ff00000000800 */
[----:B------:R-:W0:Y:S08]  /*3f00*/  MUFU.EX2 R189, R189 ;  /* 0x000000bd00bd7308 */ /* 0x000e300000000800 */
[----:B------:R-:W-:Y:S08]  /*3f10*/  MUFU.EX2 R212, R212 ;  /* 0x000000d400d47308 */ /* 0x000ff00000000800 */
[----:B------:R-:W0:Y:S08]  /*3f20*/  MUFU.EX2 R213, R213 ;  /* 0x000000d500d57308 */ /* 0x000e300000000800 */
[----:B------:R-:W-:Y:S08]  /*3f30*/  MUFU.EX2 R214, R214 ;  /* 0x000000d600d67308 */ /* 0x000ff00000000800 */
[----:B------:R-:W-:Y:S08]  /*3f40*/  MUFU.EX2 R215, R215 ;  /* 0x000000d700d77308 */ /* 0x000ff00000000800 */
[----:B------:R-:W-:Y:S08]  /*3f50*/  MUFU.EX2 R208, R208 ;  /* 0x000000d000d07308 */ /* 0x000ff00000000800 */
[----:B------:R-:W0:Y:S08]  /*3f60*/  MUFU.EX2 R209, R209 ;  /* 0x000000d100d17308 */ /* 0x000e300000000800 */
        /* <DEDUP_REMOVED lines=14> */
[----:B------:R-:W-:Y:S01]  /*4050*/  MUFU.EX2 R170, R170 ;  /* 0x000000aa00aa7308 */ /* 0x000fe20000000800 */
[----:B------:R-:W-:-:S02]  /*4060*/  WARPGROUP.DEPBAR.LE gsb0, 0x0 ;  /* 0x00008000000079c5 */ /* 0x000fc40000010000 */
[----:B---3--:R-:W-:Y:S01]  /*4070*/  F2FP.BF16.F32.PACK_AB R152, R177, R176 ;  /* 0x000000b0b198723e */ /* 0x008fe200000010ff */
[----:B------:R-:W-:Y:S01]  /*4080*/  FADD.FTZ R176, R176, R161 ;  /* 0x000000a1b0b07221 */ /* 0x000fe20000010000 */
[----:B-1----:R-:W-:Y:S01]  /*4090*/  F2FP.BF16.F32.PACK_AB R153, R181, R180 ;  /* 0x000000b4b599723e */ /* 0x002fe200000010ff */
[----:B------:R-:W-:Y:S01]  /*40a0*/  FADD.FTZ R180, R180, R165 ;  /* 0x000000a5b4b47221 */ /* 0x000fe20000010000 */
[----:B------:R-:W-:Y:S01]  /*40b0*/  F2FP.BF16.F32.PACK_AB R154, R179, R178 ;  /* 0x000000b2b39a723e */ /* 0x000fe200000010ff */
[----:B------:R-:W1:Y:S01]  /*40c0*/  MUFU.EX2 R169, R169 ;  /* 0x000000a900a97308 */ /* 0x000e620000000800 */
[----:B--2---:R-:W-:Y:S01]  /*40d0*/  F2FP.BF16.F32.PACK_AB R155, R183, R182 ;  /* 0x000000b6b79b723e */ /* 0x004fe200000010ff */
        /* <DEDUP_REMOVED lines=19> */
[----:B0-----:R-:W-:Y:S01]  /*4210*/  F2FP.BF16.F32.PACK_AB R155, R189, R187 ;  /* 0x000000bbbd9b723e */ /* 0x001fe200000010ff */
        /* <DEDUP_REMOVED lines=46> */
[C---:B-1----:R-:W-:Y:S01]  /*4500*/  F2FP.BF16.F32.PACK_AB R153, R169.reuse, R170 ;  /* 0x000000aaa999723e */ /* 0x042fe200000010ff */
[----:B------:R-:W-:Y:S01]  /*4510*/  FADD.FTZ R170, R170, R191 ;  /* 0x000000bfaaaa7221 */ /* 0x000fe20000010000 */
[----:B------:R-:W-:Y:S01]  /*4520*/  F2FP.BF16.F32.PACK_AB R154, R168, R167 ;  /* 0x000000a7a89a723e */ /* 0x000fe200000010ff */
[----:B------:R-:W-:Y:S01]  /*4530*/  FADD.FTZ R166, R166, R197 ;  /* 0x000000c5a6a67221 */ /* 0x000fe20000010000 */
[----:B--2---:R-:W-:Y:S01]  /*4540*/  F2FP.BF16.F32.PACK_AB R155, R172, R171 ;  /* 0x000000abac9b723e */ /* 0x004fe200000010ff */
[----:B------:R-:W-:-:S02]  /*4550*/  FADD.FTZ R170, R169, R170 ;  /* 0x000000aaa9aa7221 */ /* 0x000fc40000010000 */
[----:B------:R-:W-:Y:S01]  /*4560*/  FADD.FTZ R167, R167, R166 ;  /* 0x000000a6a7a77221 */ /* 0x000fe20000010000 */
[----:B------:R-:W-:Y:S01]  /*4570*/  WARPGROUP.ARRIVE ;  /* 0x00000000000079c5 */ /* 0x000fe20000000000 */
[----:B------:R-:W-:-:S04]  /*4580*/  FADD.FTZ R171, R171, R170 ;  /* 0x000000aaabab7221 */ /* 0x000fc80000010000 */
[----:B------:R-:W-:-:S08]  /*4590*/  FADD.FTZ R12, R172, R171 ;  /* 0x000000abac0c7221 */ /* 0x000fd00000010000 */
[----:B------:R-:W-:Y:S03]  /*45a0*/  HGMMA.64x256x16.F32.BF16 R24, R152, gdesc[UR8].tnspB, R24, gsb0 ;  /* 0x43e0000898187df0 */ /* 0x000fe60008001818 */
[----:B------:R-:W-:Y:S02]  /*45b0*/  WARPGROUP.DEPBAR.LE gsb0, 0x0 ;  /* 0x00008000000079c5 */ /* 0x000fe40000010000 */
[----:B------:R-:W0:Y:S01]  /*45c0*/  @P1 LDC R153, c[0x0][0x44c] ;  /* 0x00011300ff991b82 */ /* 0x000e220000000800 */
[----:B------:R-:W-:-:S07]  /*45d0*/  IMAD.U32 R152, RZ, RZ, UR38 ;  /* 0x00000026ff987e24 */ /* 0x000fce000f8e00ff */
[----:B------:R-:W1:Y:S01]  /*45e0*/  @P1 LDC R154, c[0x0][0x450] ;  /* 0x00011400ff9a1b82 */ /* 0x000e620000000800 */
[----:B------:R2:W-:Y:S01]  /*45f0*/  @!P2 SYNCS.ARRIVE.TRANS64.RED.A1T0 RZ, [R0+URZ], RZ ;  /* 0x000000ff00ffa9a7 */ /* 0x0005e2000810043f */
[----:B0-----:R-:W-:-:S05]  /*4600*/  @P1 IMAD.HI.U32 R153, R153, UR38, RZ ;  /* 0x0000002699991c27 */ /* 0x001fca000f8e00ff */
[----:B-1----:R-:W-:-:S05]  /*4610*/  @P1 SHF.R.U32.HI R152, RZ, R154, R153 ;  /* 0x0000009aff981219 */ /* 0x002fca0000011699 */
[----:B------:R-:W-:-:S04]  /*4620*/  IMAD.IADD R13, R13, 0x1, R152 ;  /* 0x000000010d0d7824 */ /* 0x000fc800078e0298 */
[----:B------:R-:W-:-:S05]  /*4630*/  IMAD.HI R13, R13, 0x2aaaaaab, RZ ;  /* 0x2aaaaaab0d0d7827 */ /* 0x000fca00078e02ff */
[----:B--2---:R-:W-:-:S04]  /*4640*/  SHF.R.U32.HI R0, RZ, 0x1f, R13 ;  /* 0x0000001fff007819 */ /* 0x004fc8000001160d */
[----:B------:R-:W-:Y:S01]  /*4650*/  LEA.HI.SX32 R0, R13, R0, 0x1c ;  /* 0x000000000d007211 */ /* 0x000fe200078fe2ff */
[----:B------:R-:W-:-:S03]  /*4660*/  VIADD R13, R156, 0xfffffffe ;  /* 0xfffffffe9c0d7836 */ /* 0x000fc60000000000 */
[----:B------:R-:W-:Y:S01]  /*4670*/  VIMNMX R208, RZ, R0, !PT ;  /* 0x00000000ffd07248 */ /* 0x000fe20007fe0100 */
[----:B------:R-:W-:-:S03]  /*4680*/  FADD.FTZ R0, R168, R167 ;  /* 0x000000a7a8007221 */ /* 0x000fc60000010000 */
[----:B------:R-:W-:-:S13]  /*4690*/  ISETP.GE.AND P3, PT, R13, R208, PT ;  /* 0x000000d00d00720c */ /* 0x000fda0003f66270 */
[----:B------:R-:W-:Y:S05]  /*46a0*/  @!P3 BRA `(.L_x_4371) ;  /* 0x00000030001cb947 */ /* 0x000fea0003800000 */
[----:B------:R-:W-:Y:S02]  /*46b0*/  IMAD.MOV.U32 R210, RZ, RZ, R21 ;  /* 0x000000ffffd27224 */ /* 0x000fe400078e0015 */
[----:B------:R-:W-:-:S07]  /*46c0*/  IMAD.MOV.U32 R209, RZ, RZ, R20 ;  /* 0x000000ffffd17224 */ /* 0x000fce00078e0014 */
.L_x_4380:
[----:B------:R-:W-:-:S04]  /*46d0*/  UIADD3 UR36, UR36, 0x1, URZ ;  /* 0x0000000124247890 */ /* 0x000fc8000fffe03f */
[----:B------:R-:W-:-:S04]  /*46e0*/  UISETP.NE.AND UP0, UPT, UR36, 0x2, UPT ;  /* 0x000000022400788c */ /* 0x000fc8000bf05270 */
[----:B------:R-:W-:Y:S02]  /*46f0*/  USEL UR4, URZ, 0x1, UP0 ;  /* 0x000000013f047887 */ /* 0x000fe40008000000 */
[----:B------:R-:W-:Y:S02]  /*4700*/  USEL UR36, UR36, URZ, UP0 ;  /* 0x0000003f24247287 */ /* 0x000fe40008000000 */
[----:B------:R-:W-:Y:S01]  /*4710*/  ULOP3.LUT UR37, UR37, UR4, URZ, 0x3c, !UPT ;  /* 0x0000000425257292 */ /* 0x000fe2000f8e3c3f */
[----:B0-----:R-:W-:Y:S11]  /*4720*/  @!P0 BRA `(.L_x_4372) ;  /* 0x0000000000048947 */ /* 0x001ff60003800000 */
[----:B------:R-:W-:Y:S01]  /*4730*/  BPT.TRAP 0x1 ;  /* 0x000000040000795c */ /* 0x000fe20000300000 */
.L_x_4372:
        /* <DEDUP_REMOVED lines=9> */
.L_x_4373:
[----:B-1----:R-:W-:Y:S05]  /*47d0*/  @P3 BRA `(.L_x_4374) ;  /* 0x0000000000083947 */ /* 0x002fea0003800000 */
[----:B------:R-:W1:Y:S02]  /*47e0*/  SYNCS.PHASECHK.TRANS64.TRYWAIT P3, [UR4+0x32430], R20 ;  /* 0x03243014ff0075a7 */ /* 0x000e640008060144 */
[----:B-1----:R-:W-:Y:S05]  /*47f0*/  @!P3 BRA `(.L_x_4375) ;  /* 0x000000e000e8b947 */ /* 0x002fea0003800000 */
.L_x_4374:
[----:B------:R-:W-:Y:S01]  /*4800*/  R2UR UR52, R22 ;  /* 0x00000000163472ca */ /* 0x000fe200000e0000 */
[----:B------:R-:W-:Y:S01]  /*4810*/  UIMAD UR5, UR36, 0x300, UR60 ;  /* 0x00000300240578a4 */ /* 0x000fe2000f8e023c */
[----:B------:R-:W-:Y:S01]  /*4820*/  R2UR UR53, R23 ;  /* 0x00000000173572ca */ /* 0x000fe200000e0000 */
[----:B------:R-:W-:Y:S01]  /*4830*/  WARPGROUP.ARRIVE ;  /* 0x00000000000079c5 */ /* 0x000fe20000000000 */
        /* <DEDUP_REMOVED lines=27> */
.L_x_4376:
[----:B------:R2:W3:Y:S01]  /*49f0*/  SYNCS.PHASECHK.TRANS64.TRYWAIT P3, [UR4+0x32450], R20 ;  /* 0x03245014ff0075a7 */ /* 0x0004e20008060144 */
[----:B------:R-:W-:Y:S05]  /*4a00*/  @!P0 BRA `(.L_x_4377) ;  /* 0x0000000000048947 */ /* 0x000fea0003800000 */
[----:B------:R-:W-:Y:S01]  /*4a10*/  BPT.TRAP 0x1 ;  /* 0x000000040000795c */ /* 0x000fe20000300000 */
.L_x_4377:
[----:B---3--:R-:W-:Y:S05]  /*4a20*/  @P3 BRA `(.L_x_4378) ;  /* 0x0000000000083947 */ /* 0x008fea0003800000 */
[----:B------:R-:W3:Y:S02]  /*4a30*/  SYNCS.PHASECHK.TRANS64.TRYWAIT P3, [UR4+0x32450], R20 ;  /* 0x03245014ff0075a7 */ /* 0x000ee40008060144 */
[----:B---3--:R-:W-:Y:S05]  /*4a40*/  @!P3 BRA `(.L_x_4379) ;  /* 0x000000e0006cb947 */ /* 0x008fea0003800000 */
.L_x_4378:
[----:B------:R-:W-:Y:S01]  /*4a50*/  R2UR UR52, R10 ;  /* 0x000000000a3472ca */ /* 0x000fe200000e0000 */
[----:B------:R-:W-:Y:S01]  /*4a60*/  UIMAD UR5, UR36, 0xc00, UR39 ;  /* 0x00000c00240578a4 */ /* 0x000fe2000f8e0227 */
[----:B------:R-:W-:Y:S01]  /*4a70*/  R2UR UR53, R11 ;  /* 0x000000000b3572ca */ /* 0x000fe200000e0000 */
[----:B------:R-:W-:Y:S01]  /*4a80*/  WARPGROUP.ARRIVE ;  /* 0x00000000000079c5 */ /* 0x000fe20000000000 */
[----:B------:R-:W-:Y:S01]  /*4a90*/  UMOV UR55, 0x40000040 ;  /* 0x4000004000377882 */ /* 0x000fe20000000000 */
[----:B------:R-:W-:Y:S01]  /*4aa0*/  UIADD3 UR10, UR5, 0x302, URZ ;  /* 0x00000302050a7890 */ /* 0x000fe2000fffe03f */
[----:B------:R-:W3:Y:S01]  /*4ab0*/  @P1 LDC R211, c[0x0][0x44c] ;  /* 0x00011300ffd31b82 */ /* 0x000ee20000000800 */
[----:B------:R-:W-:Y:S01]  /*4ac0*/  UMOV UR11, 0x40000040 ;  /* 0x40000040000b7882 */ /* 0x000fe20000000000 */
[----:B------:R-:W-:Y:S01]  /*4ad0*/  UMOV UR54, UR5 ;  /* 0x0000000500367c82 */ /* 0x000fe20008000000 */
[----:B------:R-:W-:Y:S01]  /*4ae0*/  UIADD3 UR14, UR5, 0x304, URZ ;  /* 0x00000304050e7890 */ /* 0x000fe2000fffe03f */
[----:B------:R-:W-:Y:S01]  /*4af0*/  VIADD R212, R201, UR38 ;  /* 0x00000026c9d47c36 */ /* 0x000fe20008000000 */
[----:B------:R-:W-:Y:S01]  /*4b00*/  UMOV UR15, 0x40000040 ;  /* 0x40000040000f7882 */ /* 0x000fe20000000000 */
[----:B------:R-:W-:Y:S01]  /*4b10*/  UIADD3 UR18, UR5, 0x306, URZ ;  /* 0x0000030605127890 */ /* 0x000fe2000fffe03f */
[----:B------:R-:W4:Y:S01]  /*4b20*/  S2R R235, SR_TID.X ;  /* 0x0000000000eb7919 */ /* 0x000f220000002100 */
[----:B------:R-:W-:Y:S01]  /*4b30*/  UMOV UR19, 0x40000040 ;  /* 0x4000004000137882 */ /* 0x000fe20000000000 */
[----:B------:R-:W-:Y:S01]  /*4b40*/  HGMMA.64x96x16.F32.BF16 R152, gdesc[UR52], R152, gsb0 ;  /* 0x01600000349879f0 */ /* 0x000fe20008001898 */
[----:B------:R-:W-:Y:S01]  /*4b50*/  R2UR UR52, R8 ;  /* 0x00000000083472ca */ /* 0x000fe200000e0000 */
[----:B------:R-:W-:Y:S01]  /*4b60*/  UIADD3 UR54, UR5, 0x2, URZ ;  /* 0x0000000205367890 */ /* 0x000fe2000fffe03f */
[----:B------:R-:W-:Y:S01]  /*4b70*/  R2UR UR53, R9 ;  /* 0x00000000093572ca */ /* 0x000fe200000e0000 */
[----:B------:R-:W-:Y:S01]  /*4b80*/  UMOV UR55, 0x40000040 ;  /* 0x4000004000377882 */ /* 0x000fe20000000000 */
[----:B------:R-:W-:Y:S01]  /*4b90*/  UIADD3 UR22, UR5, 0x600, URZ ;  /* 0x0000060005167890 */ /* 0x000fe2000fffe03f */
[----:B------:R-:W5:Y:S01]  /*4ba0*/  @P1 LDC R214, c[0x0][0x450] ;  /* 0x00011400ffd61b82 */ /* 0x000f620000000800 */
[----:B------:R-:W-:Y:S01]  /*4bb0*/  UMOV UR23, 0x40000040 ;  /* 0x4000004000177882 */ /* 0x000fe20000000000 */
[----:B------:R-:W-:Y:S01]  /*4bc0*/  UIADD3 UR26, UR5, 0x602, URZ ;  /* 0x00000602051a7890 */ /* 0x000fe2000fffe03f */
[----:B------:R-:W-:Y:S01]  /*4bd0*/  UMOV UR27, 0x40000040 ;  /* 0x40000040001b7882 */ /* 0x000fe20000000000 */
[----:B------:R-:W-:Y:S01]  /*4be0*/  UIADD3 UR30, UR5, 0x604, URZ ;  /* 0x00000604051e7890 */ /* 0x000fe2000fffe03f */
[----:B------:R-:W-:Y:S01]  /*4bf0*/  UMOV UR31, 0x40000040 ;  /* 0x40000040001f7882 */ /* 0x000fe20000000000 */
[----:B------:R-:W-:Y:S01]  /*4c00*/  UIADD3 UR34, UR5, 0x606, URZ ;  /* 0x0000060605227890 */ /* 0x000fe2000fffe03f */
[----:B---3--:R-:W-:Y:S01]  /*4c10*/  @P1 IMAD.HI.U32 R211, R212, R211, RZ ;  /* 0x000000d3d4d31227 */ /* 0x008fe200078e00ff */
[----:B------:R-:W-:Y:S01]  /*4c20*/  UMOV UR35, 0x40000040 ;  /* 0x4000004000237882 */ /* 0x000fe20000000000 */
[----:B------:R-:W-:Y:S01]  /*4c30*/  UIADD3 UR42, UR5, 0x900, URZ ;  /* 0x00000900052a7890 */ /* 0x000fe2000fffe03f */
[----:B------:R-:W-:Y:S01]  /*4c40*/  UMOV UR43, 0x40000040 ;  /* 0x40000040002b7882 */ /* 0x000fe20000000000 */
[----:B------:R-:W-:Y:S01]  /*4c50*/  UIADD3 UR46, UR5, 0x902, URZ ;  /* 0x00000902052e7890 */ /* 0x000fe2000fffe03f */
[----:B------:R-:W-:Y:S01]  /*4c60*/  UMOV UR47, 0x40000040 ;  /* 0x40000040002f7882 */ /* 0x000fe20000000000 */
[----:B------:R-:W-:Y:S01]  /*4c70*/  UIADD3 UR50, UR5, 0x904, URZ ;  /* 0x0000090405327890 */ /* 0x000fe2000fffe03f */
[----:B------:R-:W-:Y:S01]  /*4c80*/  UMOV UR51, 0x40000040 ;  /* 0x4000004000337882 */ /* 0x000fe20000000000 */
[----:B------:R-:W-:Y:S01]  /*4c90*/  ULDC UR6, c[0x0][0x288] ;  /* 0x0000a20000067ab9 */ /* 0x000fe20000000800 */
[----:B-----5:R-:W-:Y:S01]  /*4ca0*/  @P1 SHF.R.U32.HI R212, RZ, R214, R211 ;  /* 0x000000d6ffd41219 */ /* 0x020fe200000116d3 */
[----:B------:R-:W-:Y:S01]  /*4cb0*/  IMAD.MOV.U32 R214, RZ, RZ, -0x60 ;  /* 0xffffffa0ffd67424 */ /* 0x000fe200078e00ff */
[----:B------:R-:W3:Y:S01]  /*4cc0*/  LDC R211, c[0x0][0x2f0] ;  /* 0x0000bc00ffd37b82 */ /* 0x000ee20000000800 */
[----:B----4-:R-:W-:Y:S01]  /*4cd0*/  SHF.R.U32.HI R235, RZ, 0x7, R235 ;  /* 0x00000007ffeb7819 */ /* 0x010fe200000116eb */
        /* <DEDUP_REMOVED lines=17> */
[----:B------:R-:W-:Y:S01]  /*4df0*/  UIADD3 UR54, UR5, 0x300, URZ ;  /* 0x0000030005367890 */ /* 0x000fe2000fffe03f */
[----:B------:R-:W-:Y:S01]  /*4e00*/  UMOV UR55, 0x40000040 ;  /* 0x4000004000377882 */ /* 0x000fe20000000000 */
[----:B------:R-:W-:Y:S01]  /*4e10*/  UMOV UR52, UR56 ;  /* 0x0000003800347c82 */ /* 0x000fe20008000000 */
[----:B------:R-:W-:Y:S01]  /*4e20*/  UMOV UR53, UR57 ;  /* 0x0000003900357c82 */ /* 0x000fe20008000000 */
[----:B------:R-:W-:Y:S02]  /*4e30*/  WARPGROUP.DEPBAR.LE gsb0, 0x0 ;  /* 0x00008000000079c5 */ /* 0x000fe40000010000 */
[----:B------:R-:W-:-:S06]  /*4e40*/  WARPGROUP.ARRIVE ;  /* 0x00000000000079c5 */ /* 0x000fcc0000000000 */
        /* <DEDUP_REMOVED lines=41> */
[----:B012---:R-:W-:Y:S01]  /*50e0*/  FMUL.FTZ R20, R152, UR5 ;  /* 0x0000000598147c20 */ /* 0x007fe20008410000 */
        /* <DEDUP_REMOVED lines=13> */
[----:B------:R-:W0:Y:S01]  /*51c0*/  SHFL.IDX PT, R196, R212, RZ, 0x1c1f ;  /* 0x001c1fffd4c47589 */ /* 0x000e2200000e0000 */
        /* <DEDUP_REMOVED lines=10> */
[----:B------:R-:W-:Y:S01]  /*5270*/  IMAD R197, R13, R214, 0x1 ;  /* 0x000000010dc57424 */ /* 0x000fe200078e02d6 */
[----:B------:R-:W1:Y:S01]  /*5280*/  MUFU.TANH R20, R20 ;  /* 0x0000001400147308 */ /* 0x000e620000002400 */
[----:B------:R-:W-:Y:S01]  /*5290*/  FMUL.FTZ R170, R170, UR5 ;  /* 0x00000005aaaa7c20 */ /* 0x000fe20008410000 */
[----:B------:R-:W2:Y:S01]  /*52a0*/  SHFL.IDX PT, R212, R212, 0x1, 0x1c1f ;  /* 0x003c1f00d4d47f89 */ /* 0x000ea200000e0000 */
[----:B------:R-:W-:-:S02]  /*52b0*/  IMAD R214, R202, -0x2, R197 ;  /* 0xfffffffecad67824 */ /* 0x000fc400078e02c5 */
[----:B------:R-:W-:Y:S01]  /*52c0*/  FMUL.FTZ R217, R171, UR5 ;  /* 0x00000005abd97c20 */ /* 0x000fe20008410000 */
[----:B------:R-:W-:Y:S01]  /*52d0*/  FMUL.FTZ R167, R167, UR5 ;  /* 0x00000005a7a77c20 */ /* 0x000fe20008410000 */
[----:B------:R-:W-:Y:S01]  /*52e0*/  FMUL.FTZ R197, R175, UR5 ;  /* 0x00000005afc57c20 */ /* 0x000fe20008410000 */
[----:B---3--:R-:W-:Y:S01]  /*52f0*/  IMAD R211, R211, UR61, R214 ;  /* 0x0000003dd3d37c24 */ /* 0x008fe2000f8e02d6 */
[----:B------:R-:W-:Y:S01]  /*5300*/  MUFU.TANH R21, R21 ;  /* 0x0000001500157308 */ /* 0x000fe20000002400 */
[----:B------:R-:W-:Y:S01]  /*5310*/  FMUL.FTZ R154, R154, UR5 ;  /* 0x000000059a9a7c20 */ /* 0x000fe20008410000 */
[----:B------:R-:W-:Y:S01]  /*5320*/  FMUL.FTZ R158, R158, UR5 ;  /* 0x000000059e9e7c20 */ /* 0x000fe20008410000 */
[----:B------:R-:W-:Y:S01]  /*5330*/  FMUL.FTZ R155, R155, UR5 ;  /* 0x000000059b9b7c20 */ /* 0x000fe20008410000 */
[--C-:B0-----:R-:W-:Y:S01]  /*5340*/  IADD3 R196, R196, -UR6, R211.reuse ;  /* 0x80000006c4c47c10 */ /* 0x101fe2000fffe0d3 */
[----:B------:R-:W-:Y:S01]  /*5350*/  FMUL.FTZ R159, R159, UR5 ;  /* 0x000000059f9f7c20 */ /* 0x000fe20008410000 */
[----:B------:R-:W-:Y:S01]  /*5360*/  FMUL.FTZ R162, R162, UR5 ;  /* 0x00000005a2a27c20 */ /* 0x000fe20008410000 */
[----:B------:R-:W-:Y:S01]  /*5370*/  FMUL.FTZ R220, R174, UR5 ;  /* 0x00000005aedc7c20 */ /* 0x000fe20008410000 */
[----:B------:R-:W0:Y:S01]  /*5380*/  MUFU.TANH R152, R152 ;  /* 0x0000009800987308 */ /* 0x000e220000002400 */
[C---:B------:R-:W-:Y:S01]  /*5390*/  ISETP.GT.AND P6, PT, R196.reuse, RZ, PT ;  /* 0x000000ffc400720c */ /* 0x040fe20003fc4270 */
[----:B------:R-:W-:Y:S01]  /*53a0*/  FMUL.FTZ R163, R163, UR5 ;  /* 0x00000005a3a37c20 */ /* 0x000fe20008410000 */
[----:B------:R-:W-:Y:S01]  /*53b0*/  ISETP.GT.AND P5, PT, R196, 0x1, PT ;  /* 0x00000001c400780c */ /* 0x000fe20003fa4270 */
[----:B------:R-:W-:Y:S01]  /*53c0*/  FMUL.FTZ R166, R166, UR5 ;  /* 0x00000005a6a67c20 */ /* 0x000fe20008410000 */
[----:B------:R-:W-:Y:S01]  /*53d0*/  ISETP.GT.AND P3, PT, R196, 0x8, PT ;  /* 0x00000008c400780c */ /* 0x000fe20003f64270 */
[----:B------:R-:W-:Y:S01]  /*53e0*/  FMUL.FTZ R178, R178, UR5 ;  /* 0x00000005b2b27c20 */ /* 0x000fe20008410000 */
[----:B------:R-:W-:Y:S01]  /*53f0*/  ISETP.GT.AND P4, PT, R196, 0x9, PT ;  /* 0x00000009c400780c */ /* 0x000fe20003f84270 */
[----:B------:R-:W3:Y:S01]  /*5400*/  MUFU.TANH R153, R153 ;  /* 0x0000009900997308 */ /* 0x000ee20000002400 */
[----:B-1----:R-:W-:Y:S01]  /*5410*/  FSEL R171, R20, -INF , P6 ;  /* 0xff80000014ab7808 */ /* 0x002fe20003000000 */
[----:B------:R-:W-:Y:S01]  /*5420*/  FMUL.FTZ R179, R179, UR5 ;  /* 0x00000005b3b37c20 */ /* 0x000fe20008410000 */
[----:B------:R-:W-:Y:S01]  /*5430*/  ISETP.GT.AND P6, PT, R196, 0x10, PT ;  /* 0x00000010c400780c */ /* 0x000fe20003fc4270 */
[----:B------:R-:W-:Y:S01]  /*5440*/  FMUL.FTZ R182, R182, UR5 ;  /* 0x00000005b6b67c20 */ /* 0x000fe20008410000 */
[----:B--2---:R-:W-:Y:S01]  /*5450*/  IADD3 R174, R212, -UR6, R211 ;  /* 0x80000006d4ae7c10 */ /* 0x004fe2000fffe0d3 */
[----:B------:R-:W-:Y:S01]  /*5460*/  FMUL.FTZ R183, R183, UR5 ;  /* 0x00000005b7b77c20 */ /* 0x000fe20008410000 */
[----:B------:R-:W-:Y:S01]  /*5470*/  FMUL.FTZ R186, R186, UR5 ;  /* 0x00000005baba7c20 */ /* 0x000fe20008410000 */
[----:B------:R-:W1:Y:S01]  /*5480*/  MUFU.TANH R156, R156 ;  /* 0x0000009c009c7308 */ /* 0x000e620000002400 */
[----:B0-----:R-:W-:Y:S01]  /*5490*/  FSEL R152, R152, -INF , P3 ;  /* 0xff80000098987808 */ /* 0x001fe20001800000 */
        /* <DEDUP_REMOVED lines=11> */
[----:B------:R-:W-:-:S03]  /*5550*/  ULDC UR6, c[0x0][0xa80] ;  /* 0x0002a00000067ab9 */ /* 0x000fc60000000800 */
[----:B------:R-:W0:Y:S01]  /*5560*/  MUFU.TANH R160, R160 ;  /* 0x000000a000a07308 */ /* 0x000e220000002400 */
[----:B-1----:R-:W-:Y:S02]  /*5570*/  FSEL R156, R156, -INF , P6 ;  /* 0xff8000009c9c7808 */ /* 0x002fe40003000000 */
[----:B------:R-:W-:-:S05]  /*5580*/  ISETP.GT.AND P6, PT, R196, 0x20, PT ;  /* 0x00000020c400780c */ /* 0x000fca0003fc4270 */
[----:B------:R-:W1:Y:S08]  /*5590*/  MUFU.TANH R161, R161 ;  /* 0x000000a100a17308 */ /* 0x000e700000002400 */
[----:B------:R-:W2:Y:S01]  /*55a0*/  MUFU.TANH R164, R164 ;  /* 0x000000a400a47308 */ /* 0x000ea20000002400 */
[----:B0-----:R-:W-:Y:S02]  /*55b0*/  FSEL R160, R160, -INF , P3 ;  /* 0xff800000a0a07808 */ /* 0x001fe40001800000 */
[----:B------:R-:W-:-:S05]  /*55c0*/  ISETP.GT.AND P3, PT, R196, 0x28, PT ;  /* 0x00000028c400780c */ /* 0x000fca0003f64270 */
[----:B------:R-:W-:Y:S01]  /*55d0*/  MUFU.TANH R165, R165 ;  /* 0x000000a500a57308 */ /* 0x000fe20000002400 */
[----:B-1----:R-:W-:Y:S02]  /*55e0*/  FSEL R161, R161, -INF , P4 ;  /* 0xff800000a1a17808 */ /* 0x002fe40002000000 */
[----:B------:R-:W-:-:S05]  /*55f0*/  ISETP.GT.AND P4, PT, R196, 0x29, PT ;  /* 0x00000029c400780c */ /* 0x000fca0003f84270 */
[----:B------:R-:W0:Y:S01]  /*5600*/  MUFU.TANH R168, R168 ;  /* 0x000000a800a87308 */ /* 0x000e220000002400 */
[----:B--2---:R-:W-:Y:S02]  /*5610*/  FSEL R164, R164, -INF , P6 ;  /* 0xff800000a4a47808 */ /* 0x004fe40003000000 */
        /* <DEDUP_REMOVED lines=12> */
[----:B------:R2:W-:Y:S01]  /*56e0*/  MUFU.TANH R20, R170 ;  /* 0x000000aa00147308 */ /* 0x0005e20000002400 */
[----:B0-----:R-:W-:Y:S02]  /*56f0*/  FSEL R176, R176, -INF , P3 ;  /* 0xff800000b0b07808 */ /* 0x001fe40001800000 */
[----:B------:R-:W-:-:S05]  /*5700*/  ISETP.GT.AND P3, PT, R196, 0x48, PT ;  /* 0x00000048c400780c */ /* 0x000fca0003f64270 */
[----:B------:R-:W0:Y:S01]  /*5710*/  MUFU.TANH R180, R180 ;  /* 0x000000b400b47308 */ /* 0x000e220000002400 */
[----:B--2---:R-:W-:Y:S02]  /*5720*/  FSEL R170, R21, -INF , P5 ;  /* 0xff80000015aa7808 */ /* 0x004fe40002800000 */
[C---:B------:R-:W-:Y:S02]  /*5730*/  ISETP.GT.AND P5, PT, R196.reuse, 0x11, PT ;  /* 0x00000011c400780c */ /* 0x040fe40003fa4270 */
[----:B------:R-:W-:Y:S02]  /*5740*/  FMNMX.FTZ R21, R171, R209, !PT ;  /* 0x000000d1ab157209 */ /* 0x000fe40007810000 */
[----:B-1----:R-:W-:Y:S01]  /*5750*/  FSEL R177, R177, -INF , P4 ;  /* 0xff800000b1b17808 */ /* 0x002fe20002000000 */
[----:B------:R-:W-:Y:S01]  /*5760*/  MUFU.TANH R181, R181 ;  /* 0x000000b500b57308 */ /* 0x000fe20000002400 */
[----:B------:R-:W-:Y:S02]  /*5770*/  ISETP.GT.AND P4, PT, R196, 0x49, PT ;  /* 0x00000049c400780c */ /* 0x000fe40003f84270 */
[----:B------:R-:W-:-:S05]  /*5780*/  FMNMX.FTZ R21, R170, R21, !PT ;  /* 0x00000015aa157209 */ /* 0x000fca0007810000 */
[----:B------:R-:W1:Y:S01]  /*5790*/  MUFU.TANH R184, R184 ;  /* 0x000000b800b87308 */ /* 0x000e620000002400 */
[----:B0-----:R-:W-:Y:S02]  /*57a0*/  FSEL R180, R180, -INF , P6 ;  /* 0xff800000b4b47808 */ /* 0x001fe40003000000 */
[----:B------:R-:W-:-:S05]  /*57b0*/  ISETP.GT.AND P6, PT, R196, 0x50, PT ;  /* 0x00000050c400780c */ /* 0x000fca0003fc4270 */
[----:B------:R-:W0:Y:S08]  /*57c0*/  MUFU.TANH R185, R185 ;  /* 0x000000b900b97308 */ /* 0x000e300000002400 */
[----:B------:R2:W-:Y:S01]  /*57d0*/  MUFU.TANH R175, R167 ;  /* 0x000000a700af7308 */ /* 0x0005e20000002400 */
[----:B-1----:R-:W-:Y:S02]  /*57e0*/  FSEL R184, R184, -INF , P3 ;  /* 0xff800000b8b87808 */ /* 0x002fe40001800000 */
[----:B------:R-:W-:-:S05]  /*57f0*/  ISETP.GT.AND P3, PT, R196, 0x58, PT ;  /* 0x00000058c400780c */ /* 0x000fca0003f64270 */
[----:B------:R-:W1:Y:S01]  /*5800*/  MUFU.TANH R188, R188 ;  /* 0x000000bc00bc7308 */ /* 0x000e620000002400 */
[----:B--2---:R-:W-:Y:S02]  /*5810*/  FSEL R167, R157, -INF , P5 ;  /* 0xff8000009da77808 */ /* 0x004fe40002800000 */
[C---:B------:R-:W-:Y:S02]  /*5820*/  ISETP.GT.AND P5, PT, R196.reuse, 0x21, PT ;  /* 0x00000021c400780c */ /* 0x040fe40003fa4270 */
[----:B0-----:R-:W-:Y:S02]  /*5830*/  FSEL R185, R185, -INF , P4 ;  /* 0xff800000b9b97808 */ /* 0x001fe40002000000 */
[----:B------:R-:W-:Y:S01]  /*5840*/  FSEL R165, R165, -INF , P5 ;  /* 0xff800000a5a57808 */ /* 0x000fe20002800000 */
[----:B------:R-:W0:Y:S01]  /*5850*/  MUFU.TANH R192, R192 ;  /* 0x000000c000c07308 */ /* 0x000e220000002400 */
[C---:B------:R-:W-:Y:S02]  /*5860*/  ISETP.GT.AND P5, PT, R196.reuse, 0x31, PT ;  /* 0x00000031c400780c */ /* 0x040fe40003fa4270 */
[----:B------:R-:W-:-:S02]  /*5870*/  ISETP.GT.AND P4, PT, R196, 0x59, PT ;  /* 0x00000059c400780c */ /* 0x000fc40003f84270 */
[----:B------:R-:W-:Y:S02]  /*5880*/  FSEL R173, R173, -INF , P5 ;  /* 0xff800000adad7808 */ /* 0x000fe40002800000 */
[----:B------:R-:W-:Y:S01]  /*5890*/  ISETP.GT.AND P5, PT, R196, 0x41, PT ;  /* 0x00000041c400780c */ /* 0x000fe20003fa4270 */
[----:B------:R-:W2:Y:S01]  /*58a0*/  MUFU.TANH R189, R189 ;  /* 0x000000bd00bd7308 */ /* 0x000ea20000002400 */
[----:B-1----:R-:W-:Y:S02]  /*58b0*/  FSEL R188, R188, -INF , P6 ;  /* 0xff800000bcbc7808 */ /* 0x002fe40003000000 */
[----:B------:R-:W-:Y:S02]  /*58c0*/  FSEL R181, R181, -INF , P5 ;  /* 0xff800000b5b57808 */ /* 0x000fe40002800000 */
[----:B------:R-:W-:Y:S02]  /*58d0*/  ISETP.GT.AND P5, PT, R196, 0x51, PT ;  /* 0x00000051c400780c */ /* 0x000fe40003fa4270 */
[----:B------:R-:W-:Y:S01]  /*58e0*/  FMNMX.FTZ R196, R152, R21, !PT ;  /* 0x0000001598c47209 */ /* 0x000fe20007810000 */
[----:B------:R-:W1:Y:S01]  /*58f0*/  MUFU.TANH R193, R193 ;  /* 0x000000c100c17308 */ /* 0x000e620000002400 */
[----:B------:R-:W-:-:S02]  /*5900*/  ISETP.GT.AND P6, PT, R174, RZ, PT ;  /* 0x000000ffae00720c */ /* 0x000fc40003fc4270 */
[----:B------:R-:W-:Y:S02]  /*5910*/  FMNMX.FTZ R21, R153, R196, !PT ;  /* 0x000000c499157209 */ /* 0x000fe40007810000 */
[----:B0-----:R-:W-:Y:S02]  /*5920*/  FSEL R192, R192, -INF , P3 ;  /* 0xff800000c0c07808 */ /* 0x001fe40001800000 */
[C---:B------:R-:W-:Y:S01]  /*5930*/  ISETP.GT.AND P3, PT, R174.reuse, 0x8, PT ;  /* 0x00000008ae00780c */ /* 0x040fe20003f64270 */
[----:B------:R-:W0:Y:S01]  /*5940*/  MUFU.TANH R154, R154 ;  /* 0x0000009a009a7308 */ /* 0x000e220000002400 */
[----:B--2---:R-:W-:Y:S02]  /*5950*/  FSEL R189, R189, -INF , P5 ;  /* 0xff800000bdbd7808 */ /* 0x004fe40002800000 */
[----:B------:R-:W-:Y:S02]  /*5960*/  ISETP.GT.AND P5, PT, R174, 0x1, PT ;  /* 0x00000001ae00780c */ /* 0x000fe40003fa4270 */
[----:B------:R-:W-:-:S03]  /*5970*/  FMNMX.FTZ R212, R156, R21, !PT ;  /* 0x000000159cd47209 */ /* 0x000fc60007810000 */
[----:B------:R-:W2:Y:S01]  /*5980*/  MUFU.TANH R158, R158 ;  /* 0x0000009e009e7308 */ /* 0x000ea20000002400 */
[----:B-1----:R-:W-:Y:S02]  /*5990*/  FSEL R193, R193, -INF , P4 ;  /* 0xff800000c1c17808 */ /* 0x002fe40002000000 */
[----:B------:R-:W-:-:S05]  /*59a0*/  ISETP.GT.AND P4, PT, R174, 0x9, PT ;  /* 0x00000009ae00780c */ /* 0x000fca0003f84270 */
[----:B------:R-:W1:Y:S01]  /*59b0*/  MUFU.TANH R155, R155 ;  /* 0x0000009b009b7308 */ /* 0x000e620000002400 */
[----:B0-----:R-:W-:Y:S02]  /*59c0*/  FSEL R157, R154, -INF , P6 ;  /* 0xff8000009a9d7808 */ /* 0x001fe40003000000 */
[----:B------:R-:W-:-:S05]  /*59d0*/  ISETP.GT.AND P6, PT, R174, 0x10, PT ;  /* 0x00000010ae00780c */ /* 0x000fca0003fc4270 */
[----:B------:R-:W0:Y:S01]  /*59e0*/  MUFU.TANH R159, R159 ;  /* 0x0000009f009f7308 */ /* 0x000e220000002400 */
[----:B--2---:R-:W-:Y:S02]  /*59f0*/  FSEL R154, R158, -INF , P3 ;  /* 0xff8000009e9a7808 */ /* 0x004fe40001800000 */
[----:B------:R-:W-:Y:S02]  /*5a00*/  FMNMX.FTZ R158, R157, R210, !PT ;  /* 0x000000d29d9e7209 */ /* 0x000fe40007810000 */
[----:B------:R-:W-:-:S03]  /*5a10*/  ISETP.GT.AND P3, PT, R174, 0x18, PT ;  /* 0x00000018ae00780c */ /* 0x000fc60003f64270 */
[----:B------:R-:W2:Y:S01]  /*5a20*/  MUFU.TANH R162, R162 ;  /* 0x000000a200a27308 */ /* 0x000ea20000002400 */
[----:B-1----:R-:W-:Y:S02]  /*5a30*/  FSEL R155, R155, -INF , P5 ;  /* 0xff8000009b9b7808 */ /* 0x002fe40002800000 */
[----:B------:R-:W-:Y:S02]  /*5a40*/  ISETP.GT.AND P5, PT, R174, 0x11, PT ;  /* 0x00000011ae00780c */ /* 0x000fe40003fa4270 */
[----:B------:R-:W-:-:S03]  /*5a50*/  FMNMX.FTZ R21, R155, R158, !PT ;  /* 0x0000009e9b157209 */ /* 0x000fc60007810000 */
[----:B------:R-:W1:Y:S01]  /*5a60*/  MUFU.TANH R163, R163 ;  /* 0x000000a300a37308 */ /* 0x000e620000002400 */
[----:B0-----:R-:W-:Y:S02]  /*5a70*/  FSEL R223, R159, -INF , P4 ;  /* 0xff8000009fdf7808 */ /* 0x001fe40002000000 */
[----:B------:R-:W-:Y:S02]  /*5a80*/  FMNMX.FTZ R159, R167, R212, !PT ;  /* 0x000000d4a79f7209 */ /* 0x000fe40007810000 */
[----:B------:R-:W-:Y:S02]  /*5a90*/  FMNMX.FTZ R158, R154, R21, !PT ;  /* 0x000000159a9e7209 */ /* 0x000fe40007810000 */
[----:B------:R-:W-:Y:S01]  /*5aa0*/  ISETP.GT.AND P4, PT, R174, 0x19, PT ;  /* 0x00000019ae00780c */ /* 0x000fe20003f84270 */
[----:B------:R-:W0:Y:S01]  /*5ab0*/  MUFU.TANH R166, R166 ;  /* 0x000000a600a67308 */ /* 0x000e220000002400 */
[----:B--2---:R-:W-:Y:S02]  /*5ac0*/  FSEL R196, R162, -INF , P6 ;  /* 0xff800000a2c47808 */ /* 0x004fe40003000000 */
[----:B------:R-:W-:-:S02]  /*5ad0*/  FMNMX.FTZ R162, R160, R159, !PT ;  /* 0x0000009fa0a27209 */ /* 0x000fc40007810000 */
[----:B------:R-:W-:Y:S02]  /*5ae0*/  FMNMX.FTZ R21, R223, R158, !PT ;  /* 0x0000009edf157209 */ /* 0x000fe40007810000 */
[----:B------:R-:W-:Y:S01]  /*5af0*/  FMNMX.FTZ R159, R161, R162, !PT ;  /* 0x000000a2a19f7209 */ /* 0x000fe20007810000 */
[----:B------:R-:W2:Y:S01]  /*5b00*/  MUFU.TANH R217, R217 ;  /* 0x000000d900d97308 */ /* 0x000ea20000002400 */
[----:B-1----:R-:W-:Y:S02]  /*5b10*/  FSEL R213, R163, -INF , P5 ;  /* 0xff800000a3d57808 */ /* 0x002fe40002800000 */
[----:B------:R-:W-:Y:S02]  /*5b20*/  FMNMX.FTZ R162, R164, R159, !PT ;  /* 0x0000009fa4a27209 */ /* 0x000fe40007810000 */
[----:B------:R-:W-:Y:S02]  /*5b30*/  FMNMX.FTZ R158, R196, R21, !PT ;  /* 0x00000015c49e7209 */ /* 0x000fe40007810000 */
[----:B------:R-:W-:Y:S01]  /*5b40*/  FMNMX.FTZ R159, R165, R162, !PT ;  /* 0x000000a2a59f7209 */ /* 0x000fe20007810000 */
[----:B------:R-:W1:Y:S01]  /*5b50*/  MUFU.TANH R220, R220 ;  /* 0x000000dc00dc7308 */ /* 0x000e620000002400 */
[----:B0-----:R-:W-:-:S02]  /*5b60*/  FSEL R216, R166, -INF , P3 ;  /* 0xff800000a6d87808 */ /* 0x001fc40001800000 */
[----:B------:R-:W-:Y:S02]  /*5b70*/  FMNMX.FTZ R21, R213, R158, !PT ;  /* 0x0000009ed5157209 */ /* 0x000fe40007810000 */
[----:B------:R-:W-:Y:S02]  /*5b80*/  FMNMX.FTZ R158, R168, R159, !PT ;  /* 0x0000009fa89e7209 */ /* 0x000fe40007810000 */
[----:B------:R-:W-:Y:S01]  /*5b90*/  ISETP.GT.AND P6, PT, R174, 0x20, PT ;  /* 0x00000020ae00780c */ /* 0x000fe20003fc4270 */
[----:B------:R-:W0:Y:S01]  /*5ba0*/  MUFU.TANH R197, R197 ;  /* 0x000000c500c57308 */ /* 0x000e220000002400 */
[----:B------:R-:W-:Y:S02]  /*5bb0*/  FSEL R222, R175, -INF , P4 ;  /* 0xff800000afde7808 */ /* 0x000fe40002000000 */
[----:B------:R-:W-:Y:S02]  /*5bc0*/  FMNMX.FTZ R21, R216, R21, !PT ;  /* 0x00000015d8157209 */ /* 0x000fe40007810000 */
[----:B------:R-:W-:-:S02]  /*5bd0*/  FMNMX.FTZ R159, R169, R158, !PT ;  /* 0x0000009ea99f7209 */ /* 0x000fc40007810000 */
[----:B------:R-:W-:Y:S01]  /*5be0*/  ISETP.GT.AND P5, PT, R174, 0x21, PT ;  /* 0x00000021ae00780c */ /* 0x000fe20003fa4270 */
[----:B------:R-:W3:Y:S01]  /*5bf0*/  MUFU.TANH R178, R178 ;  /* 0x000000b200b27308 */ /* 0x000ee20000002400 */
[----:B------:R-:W-:Y:S02]  /*5c00*/  FSEL R214, R20, -INF , P6 ;  /* 0xff80000014d67808 */ /* 0x000fe40003000000 */
[----:B------:R-:W-:Y:S02]  /*5c10*/  FMNMX.FTZ R21, R222, R21, !PT ;  /* 0x00000015de157209 */ /* 0x000fe40007810000 */
[----:B------:R-:W-:Y:S02]  /*5c20*/  FMNMX.FTZ R162, R172, R159, !PT ;  /* 0x0000009faca27209 */ /* 0x000fe40007810000 */
[----:B------:R-:W-:Y:S01]  /*5c30*/  ISETP.GT.AND P3, PT, R174, 0x28, PT ;  /* 0x00000028ae00780c */ /* 0x000fe20003f64270 */
[----:B------:R-:W4:Y:S01]  /*5c40*/  MUFU.TANH R179, R179 ;  /* 0x000000b300b37308 */ /* 0x000f220000002400 */
[----:B--2---:R-:W-:-:S02]  /*5c50*/  FSEL R217, R217, -INF , P5 ;  /* 0xff800000d9d97808 */ /* 0x004fc40002800000 */
[----:B------:R-:W-:Y:S02]  /*5c60*/  FMNMX.FTZ R158, R214, R21, !PT ;  /* 0x00000015d69e7209 */ /* 0x000fe40007810000 */
[----:B------:R-:W-:Y:S02]  /*5c70*/  FMNMX.FTZ R163, R173, R162, !PT ;  /* 0x000000a2ada37209 */ /* 0x000fe40007810000 */
[----:B------:R-:W-:Y:S01]  /*5c80*/  ISETP.GT.AND P4, PT, R174, 0x29, PT ;  /* 0x00000029ae00780c */ /* 0x000fe20003f84270 */
[----:B------:R-:W2:Y:S01]  /*5c90*/  MUFU.TANH R182, R182 ;  /* 0x000000b600b67308 */ /* 0x000ea20000002400 */
[----:B-1----:R-:W-:Y:S02]  /*5ca0*/  FSEL R220, R220, -INF , P3 ;  /* 0xff800000dcdc7808 */ /* 0x002fe40001800000 */
[----:B------:R-:W-:Y:S02]  /*5cb0*/  FMNMX.FTZ R159, R217, R158, !PT ;  /* 0x0000009ed99f7209 */ /* 0x000fe40007810000 */
[----:B------:R-:W-:-:S02]  /*5cc0*/  FMNMX.FTZ R162, R176, R163, !PT ;  /* 0x000000a3b0a27209 */ /* 0x000fc40007810000 */
[----:B------:R-:W-:Y:S01]  /*5cd0*/  ISETP.GT.AND P6, PT, R174, 0x30, PT ;  /* 0x00000030ae00780c */ /* 0x000fe20003fc4270 */
[----:B------:R-:W1:Y:S01]  /*5ce0*/  MUFU.TANH R183, R183 ;  /* 0x000000b700b77308 */ /* 0x000e620000002400 */
[----:B0-----:R-:W-:Y:S02]  /*5cf0*/  FSEL R221, R197, -INF , P4 ;  /* 0xff800000c5dd7808 */ /* 0x001fe40002000000 */
[----:B------:R-:W-:Y:S02]  /*5d00*/  FMNMX.FTZ R158, R220, R159, !PT ;  /* 0x0000009fdc9e7209 */ /* 0x000fe40007810000 */
[----:B------:R-:W-:Y:S02]  /*5d10*/  FMNMX.FTZ R159, R177, R162, !PT ;  /* 0x000000a2b19f7209 */ /* 0x000fe40007810000 */
[----:B------:R-:W-:Y:S01]  /*5d20*/  ISETP.GT.AND P5, PT, R174, 0x31, PT ;  /* 0x00000031ae00780c */ /* 0x000fe20003fa4270 */
[----:B------:R-:W0:Y:S01]  /*5d30*/  MUFU.TANH R186, R186 ;  /* 0x000000ba00ba7308 */ /* 0x000e220000002400 */
[----:B---3--:R-:W-:-:S02]  /*5d40*/  FSEL R197, R178, -INF , P6 ;  /* 0xff800000b2c57808 */ /* 0x008fc40003000000 */
[----:B------:R-:W-:Y:S02]  /*5d50*/  FMNMX.FTZ R158, R221, R158, !PT ;  /* 0x0000009edd9e7209 */ /* 0x000fe40007810000 */
[----:B------:R-:W-:Y:S02]  /*5d60*/  FMNMX.FTZ R166, R180, R159, !PT ;  /* 0x0000009fb4a67209 */ /* 0x000fe40007810000 */
[----:B------:R-:W-:Y:S01]  /*5d70*/  ISETP.GT.AND P3, PT, R174, 0x38, PT ;  /* 0x00000038ae00780c */ /* 0x000fe20003f64270 */
[----:B------:R-:W3:Y:S01]  /*5d80*/  MUFU.TANH R187, R187 ;  /* 0x000000bb00bb7308 */ /* 0x000ee20000002400 */
[----:B----4-:R-:W-:Y:S02]  /*5d90*/  FSEL R211, R179, -INF , P5 ;  /* 0xff800000b3d37808 */ /* 0x010fe40002800000 */
[----:B------:R-:W-:Y:S02]  /*5da0*/  FMNMX.FTZ R158, R197, R158, !PT ;  /* 0x0000009ec59e7209 */ /* 0x000fe40007810000 */
[----:B------:R-:W-:-:S02]  /*5db0*/  FMNMX.FTZ R163, R181, R166, !PT ;  /* 0x000000a6b5a37209 */ /* 0x000fc40007810000 */
[----:B------:R-:W-:Y:S01]  /*5dc0*/  ISETP.GT.AND P4, PT, R174, 0x39, PT ;  /* 0x00000039ae00780c */ /* 0x000fe20003f84270 */
[----:B------:R3:W4:Y:S01]  /*5dd0*/  MUFU.TANH R20, R190 ;  /* 0x000000be00147308 */ /* 0x0007220000002400 */
[----:B--2---:R-:W-:Y:S02]  /*5de0*/  FSEL R212, R182, -INF , P3 ;  /* 0xff800000b6d47808 */ /* 0x004fe40001800000 */
[----:B------:R-:W-:Y:S02]  /*5df0*/  FMNMX.FTZ R159, R211, R158, !PT ;  /* 0x0000009ed39f7209 */ /* 0x000fe40007810000 */
[----:B------:R-:W-:Y:S02]  /*5e00*/  FMNMX.FTZ R166, R184, R163, !PT ;  /* 0x000000a3b8a67209 */ /* 0x000fe40007810000 */
[----:B------:R-:W-:Y:S01]  /*5e10*/  ISETP.GT.AND P6, PT, R174, 0x40, PT ;  /* 0x00000040ae00780c */ /* 0x000fe20003fc4270 */
[----:B------:R4:W2:Y:S01]  /*5e20*/  MUFU.TANH R21, R191 ;  /* 0x000000bf00157308 */ /* 0x0008a20000002400 */
[----:B-1----:R-:W-:-:S02]  /*5e30*/  FSEL R215, R183, -INF , P4 ;  /* 0xff800000b7d77808 */ /* 0x002fc40002000000 */
[----:B------:R-:W-:Y:S02]  /*5e40*/  FMNMX.FTZ R158, R212, R159, !PT ;  /* 0x0000009fd49e7209 */ /* 0x000fe40007810000 */
[----:B------:R-:W-:Y:S02]  /*5e50*/  FMNMX.FTZ R159, R185, R166, !PT ;  /* 0x000000a6b99f7209 */ /* 0x000fe40007810000 */
[----:B------:R-:W-:Y:S01]  /*5e60*/  ISETP.GT.AND P5, PT, R174, 0x41, PT ;  /* 0x00000041ae00780c */ /* 0x000fe20003fa4270 */
[----:B------:R-:W1:Y:S01]  /*5e70*/  MUFU.TANH R162, R194 ;  /* 0x000000c200a27308 */ /* 0x000e620000002400 */
[----:B0-----:R-:W-:Y:S02]  /*5e80*/  FSEL R183, R186, -INF , P6 ;  /* 0xff800000bab77808 */ /* 0x001fe40003000000 */
[----:B------:R-:W-:Y:S02]  /*5e90*/  FMNMX.FTZ R166, R215, R158, !PT ;  /* 0x0000009ed7a67209 */ /* 0x000fe40007810000 */
[----:B------:R-:W-:-:S02]  /*5ea0*/  FMNMX.FTZ R178, R188, R159, !PT ;  /* 0x0000009fbcb27209 */ /* 0x000fc40007810000 */
[C---:B------:R-:W-:Y:S01]  /*5eb0*/  ISETP.GT.AND P3, PT, R174.reuse, 0x48, PT ;  /* 0x00000048ae00780c */ /* 0x040fe20003f64270 */
[----:B------:R-:W0:Y:S01]  /*5ec0*/  MUFU.TANH R163, R195 ;  /* 0x000000c300a37308 */ /* 0x000e220000002400 */
[----:B---3--:R-:W-:Y:S01]  /*5ed0*/  FSEL R190, R187, -INF , P5 ;  /* 0xff800000bbbe7808 */ /* 0x008fe20002800000 */
[----:B------:R-:W-:Y:S01]  /*5ee0*/  IMAD.U32 R187, RZ, RZ, UR4 ;  /* 0x00000004ffbb7e24 */ /* 0x000fe2000f8e00ff */
[----:B------:R-:W-:Y:S01]  /*5ef0*/  FMNMX.FTZ R159, R183, R166, !PT ;  /* 0x000000a6b79f7209 */ /* 0x000fe20007810000 */
[----:B------:R-:W-:Y:S01]  /*5f00*/  UIMAD UR4, UR36, 0xc00, UR7 ;  /* 0x00000c00240478a4 */ /* 0x000fe2000f8e0207 */
[----:B------:R-:W-:Y:S02]  /*5f10*/  FMNMX.FTZ R175, R189, R178, !PT ;  /* 0x000000b2bdaf7209 */ /* 0x000fe40007810000 */
[----:B------:R-:W-:Y:S01]  /*5f20*/  ISETP.GT.AND P4, PT, R174, 0x49, PT ;  /* 0x00000049ae00780c */ /* 0x000fe20003f84270 */
[----:B------:R2:W3:Y:S01]  /*5f30*/  MUFU.TANH R158, R198 ;  /* 0x000000c6009e7308 */ /* 0x0004e20000002400 */
[----:B----4-:R-:W-:-:S02]  /*5f40*/  FSEL R191, R20, -INF , P3 ;  /* 0xff80000014bf7808 */ /* 0x010fc40001800000 */
[----:B------:R-:W-:Y:S01]  /*5f50*/  FMNMX.FTZ R20, R190, R159, !PT ;  /* 0x0000009fbe147209 */ /* 0x000fe20007810000 */
[----:B------:R-:W-:Y:S01]  /*5f60*/  UMOV UR10, UR4 ;  /* 0x00000004000a7c82 */ /* 0x000fe20008000000 */
[----:B------:R-:W-:Y:S02]  /*5f70*/  FMNMX.FTZ R166, R192, R175, !PT ;  /* 0x000000afc0a67209 */ /* 0x000fe40007810000 */
[C---:B------:R-:W-:Y:S01]  /*5f80*/  ISETP.GT.AND P5, PT, R174.reuse, 0x50, PT ;  /* 0x00000050ae00780c */ /* 0x040fe20003fa4270 */
[----:B------:R-:W4:Y:S01]  /*5f90*/  MUFU.TANH R175, R199 ;  /* 0x000000c700af7308 */ /* 0x000f220000002400 */
[----:B--2---:R-:W-:Y:S02]  /*5fa0*/  FSEL R198, R21, -INF , P4 ;  /* 0xff80000015c67808 */ /* 0x004fe40002000000 */
[----:B------:R-:W-:Y:S02]  /*5fb0*/  FMNMX.FTZ R21, R191, R20, !PT ;  /* 0x00000014bf157209 */ /* 0x000fe40007810000 */
[----:B------:R-:W-:-:S02]  /*5fc0*/  ISETP.GT.AND P3, PT, R174, 0x51, PT ;  /* 0x00000051ae00780c */ /* 0x000fc40003f64270 */
[----:B-1----:R-:W-:Y:S02]  /*5fd0*/  FSEL R162, R162, -INF , P5 ;  /* 0xff800000a2a27808 */ /* 0x002fe40002800000 */
[----:B------:R-:W-:Y:S02]  /*5fe0*/  FMNMX.FTZ R21, R198, R21, !PT ;  /* 0x00000015c6157209 */ /* 0x000fe40007810000 */
[----:B------:R-:W-:Y:S02]  /*5ff0*/  FMNMX.FTZ R20, R193, R166, !PT ;  /* 0x000000a6c1147209 */ /* 0x000fe40007810000 */
[----:B------:R-:W-:Y:S02]  /*6000*/  ISETP.GT.AND P4, PT, R174, 0x58, PT ;  /* 0x00000058ae00780c */ /* 0x000fe40003f84270 */
[----:B0-----:R-:W-:Y:S01]  /*6010*/  FSEL R163, R163, -INF , P3 ;  /* 0xff800000a3a37808 */ /* 0x001fe20001800000 */
[----:B------:R-:W0:Y:S01]  /*6020*/  SHFL.BFLY PT, R159, R20, 0x2, 0x1f ;  /* 0x0c401f00149f7f89 */ /* 0x000e2200000e0000 */
[----:B------:R-:W-:-:S02]  /*6030*/  FMNMX.FTZ R166, R162, R21, !PT ;  /* 0x00000015a2a67209 */ /* 0x000fc40007810000 */
[----:B------:R-:W-:Y:S02]  /*6040*/  ISETP.GT.AND P3, PT, R174, 0x59, PT ;  /* 0x00000059ae00780c */ /* 0x000fe40003f64270 */
[----:B---3--:R-:W-:Y:S02]  /*6050*/  FSEL R174, R158, -INF , P4 ;  /* 0xff8000009eae7808 */ /* 0x008fe40002000000 */
[----:B------:R-:W-:Y:S02]  /*6060*/  FMNMX.FTZ R21, R163, R166, !PT ;  /* 0x000000a6a3157209 */ /* 0x000fe40007810000 */
[----:B----4-:R-:W-:Y:S02]  /*6070*/  FSEL R175, R175, -INF , P3 ;  /* 0xff800000afaf7808 */ /* 0x010fe40001800000 */
[----:B------:R-:W-:-:S04]  /*6080*/  FMNMX.FTZ R158, R174, R21, !PT ;  /* 0x00000015ae9e7209 */ /* 0x000fc80007810000 */
[----:B------:R-:W-:-:S05]  /*6090*/  FMNMX.FTZ R158, R175, R158, !PT ;  /* 0x0000009eaf9e7209 */ /* 0x000fca0007810000 */
[----:B------:R-:W1:Y:S01]  /*60a0*/  SHFL.BFLY PT, R21, R158, 0x2, 0x1f ;  /* 0x0c401f009e157f89 */ /* 0x000e6200000e0000 */
[----:B0-----:R-:W-:-:S05]  /*60b0*/  FMNMX.FTZ R159, R20, R159, !PT ;  /* 0x0000009f149f7209 */ /* 0x001fca0007810000 */
[----:B------:R-:W0:Y:S01]  /*60c0*/  SHFL.BFLY PT, R20, R159, 0x1, 0x1f ;  /* 0x0c201f009f147f89 */ /* 0x000e2200000e0000 */
[----:B-1----:R-:W-:-:S05]  /*60d0*/  FMNMX.FTZ R166, R158, R21, !PT ;  /* 0x000000159ea67209 */ /* 0x002fca0007810000 */
[----:B------:R-:W1:Y:S01]  /*60e0*/  SHFL.BFLY PT, R21, R166, 0x1, 0x1f ;  /* 0x0c201f00a6157f89 */ /* 0x000e6200000e0000 */
[----:B0-----:R-:W-:-:S04]  /*60f0*/  FMNMX.FTZ R20, R159, R20, !PT ;  /* 0x000000149f147209 */ /* 0x001fc80007810000 */
        /* <DEDUP_REMOVED lines=8> */
[----:B-1----:R-:W-:Y:S01]  /*6180*/  FMNMX.FTZ R21, R166, R21, !PT ;  /* 0x00000015a6157209 */ /* 0x002fe20007810000 */
[--C-:B------:R-:W-:Y:S01]  /*6190*/  FFMA.FTZ R166, R152, UR6, -R178.reuse ;  /* 0x0000000698a67c23 */ /* 0x100fe200080108b2 */
[----:B------:R-:W-:Y:S01]  /*61a0*/  FSEL R152, R20, RZ, P3 ;  /* 0x000000ff14987208 */ /* 0x000fe20001800000 */
[----:B------:R0:W-:Y:S01]  /*61b0*/  MUFU.EX2 R158, R171 ;  /* 0x000000ab009e7308 */ /* 0x0001e20000000800 */
[C---:B------:R-:W-:Y:S01]  /*61c0*/  FSETP.NEU.FTZ.AND P4, PT, R21.reuse, -INF , PT ;  /* 0xff8000001500780b */ /* 0x040fe20003f9d000 */
[C---:B------:R-:W-:Y:S01]  /*61d0*/  FMUL.FTZ R199, R21.reuse, UR6 ;  /* 0x0000000615c77c20 */ /* 0x040fe20008410000 */
[----:B------:R-:W-:Y:S01]  /*61e0*/  FFMA.FTZ R160, R160, UR6, -R178 ;  /* 0x00000006a0a07c23 */ /* 0x000fe200080108b2 */
[----:B------:R-:W-:Y:S01]  /*61f0*/  FADD.FTZ R152, -R152, R209 ;  /* 0x000000d198987221 */ /* 0x000fe20000010100 */
[----:B------:R-:W-:Y:S01]  /*6200*/  FSEL R153, R21, RZ, P4 ;  /* 0x000000ff15997208 */ /* 0x000fe20002000000 */
[----:B------:R-:W-:Y:S01]  /*6210*/  VIADD R209, R235, 0x8 ;  /* 0x00000008ebd17836 */ /* 0x000fe20000000000 */
[----:B------:R-:W-:Y:S01]  /*6220*/  FSEL R199, R199, RZ, P4 ;  /* 0x000000ffc7c77208 */ /* 0x000fe20002000000 */
[----:B------:R-:W-:Y:S01]  /*6230*/  FMUL.FTZ R194, R152, UR6 ;  /* 0x0000000698c27c20 */ /* 0x000fe20008410000 */
[----:B------:R-:W-:-:S02]  /*6240*/  @!P2 VIADD R152, R187, 0x32440 ;  /* 0x00032440bb98a836 */ /* 0x000fc40000000000 */
[----:B------:R-:W-:Y:S01]  /*6250*/  FADD.FTZ R153, -R153, R210 ;  /* 0x000000d299997221 */ /* 0x000fe20000010100 */
[----:B------:R-:W1:Y:S01]  /*6260*/  MUFU.EX2 R159, R159 ;  /* 0x0000009f009f7308 */ /* 0x000e620000000800 */
[--C-:B0-----:R-:W-:Y:S01]  /*6270*/  FFMA.FTZ R171, R157, UR6, -R199.reuse ;  /* 0x000000069dab7c23 */ /* 0x101fe200080108c7 */
[----:B------:R-:W-:Y:S01]  /*6280*/  IADD3 R157, -R235, 0xb, RZ ;  /* 0x0000000beb9d7810 */ /* 0x000fe20007ffe1ff */
[----:B------:R-:W-:Y:S01]  /*6290*/  FMUL.FTZ R195, R153, UR6 ;  /* 0x0000000699c37c20 */ /* 0x000fe20008410000 */
[----:B------:R-:W-:Y:S01]  /*62a0*/  @!P2 PRMT R152, RZ, 0x654, R152 ;  /* 0x00000654ff98a816 */ /* 0x000fe20000000098 */
[--C-:B------:R-:W-:Y:S01]  /*62b0*/  FFMA.FTZ R179, R155, UR6, -R199.reuse ;  /* 0x000000069bb37c23 */ /* 0x100fe200080108c7 */
[--C-:B------:R-:W-:Y:S01]  /*62c0*/  FFMA.FTZ R182, R154, UR6, -R199.reuse ;  /* 0x000000069ab67c23 */ /* 0x100fe200080108c7 */
[--C-:B------:R-:W-:Y:S01]  /*62d0*/  FFMA.FTZ R186, R223, UR6, -R199.reuse ;  /* 0x00000006dfba7c23 */ /* 0x100fe200080108c7 */
[----:B------:R0:W-:Y:S06]  /*62e0*/  BAR.ARV R157, 0x100 ;  /* 0x0004009d0000751d */ /* 0x0001ec0000002000 */
[----:B------:R1:W-:Y:S01]  /*62f0*/  @!P2 SYNCS.ARRIVE.TRANS64.RED.A1T0 RZ, [R152+URZ], RZ ;  /* 0x000000ff98ffa9a7 */ /* 0x0003e2000810043f */
[----:B------:R-:W2:Y:S01]  /*6300*/  MUFU.EX2 R194, R194 ;  /* 0x000000c200c27308 */ /* 0x000ea20000000800 */
[----:B------:R3:W-:Y:S01]  /*6310*/  BAR.SYNC.DEFER_BLOCKING R209, 0x100 ;  /* 0x000400d10000751d */ /* 0x0007e20000010000 */
[--C-:B------:R-:W-:Y:S01]  /*6320*/  FFMA.FTZ R161, R161, UR6, -R178.reuse ;  /* 0x00000006a1a17c23 */ /* 0x100fe200080108b2 */
[--C-:B------:R-:W-:Y:S01]  /*6330*/  FFMA.FTZ R196, R196, UR6, -R199.reuse ;  /* 0x00000006c4c47c23 */ /* 0x100fe200080108c7 */
[--C-:B------:R-:W-:Y:S01]  /*6340*/  FFMA.FTZ R210, R216, UR6, -R199.reuse ;  /* 0x00000006d8d27c23 */ /* 0x100fe200080108c7 */
[--C-:B------:R-:W-:Y:S01]  /*6350*/  FFMA.FTZ R216, R217, UR6, -R199.reuse ;  /* 0x00000006d9d87c23 */ /* 0x100fe200080108c7 */
[--C-:B------:R-:W-:Y:S01]  /*6360*/  FFMA.FTZ R217, R220, UR6, -R199.reuse ;  /* 0x00000006dcd97c23 */ /* 0x100fe200080108c7 */
[----:B-1----:R-:W-:Y:S01]  /*6370*/  F2FP.BF16.F32.PACK_AB R152, R159, R158 ;  /* 0x0000009e9f98723e */ /* 0x002fe200000010ff */
[----:B------:R-:W1:Y:S01]  /*6380*/  MUFU.EX2 R195, R195 ;  /* 0x000000c300c37308 */ /* 0x000e620000000800 */
[--C-:B---3--:R-:W-:Y:S01]  /*6390*/  FFMA.FTZ R209, R213, UR6, -R199.reuse ;  /* 0x00000006d5d17c23 */ /* 0x108fe200080108c7 */
[--C-:B------:R-:W-:Y:S01]  /*63a0*/  FFMA.FTZ R213, R222, UR6, -R199.reuse ;  /* 0x00000006ded57c23 */ /* 0x100fe200080108c7 */
[--C-:B------:R-:W-:Y:S01]  /*63b0*/  FFMA.FTZ R164, R164, UR6, -R178.reuse ;  /* 0x00000006a4a47c23 */ /* 0x100fe200080108b2 */
[--C-:B------:R-:W-:Y:S01]  /*63c0*/  FFMA.FTZ R165, R165, UR6, -R178.reuse ;  /* 0x00000006a5a57c23 */ /* 0x100fe200080108b2 */
[--C-:B------:R-:W-:Y:S01]  /*63d0*/  FFMA.FTZ R168, R168, UR6, -R178.reuse ;  /* 0x00000006a8a87c23 */ /* 0x100fe200080108b2 */
[--C-:B------:R-:W-:Y:S01]  /*63e0*/  FFMA.FTZ R169, R169, UR6, -R178.reuse ;  /* 0x00000006a9a97c23 */ /* 0x100fe200080108b2 */
[--C-:B------:R-:W-:Y:S01]  /*63f0*/  FFMA.FTZ R214, R214, UR6, -R199.reuse ;  /* 0x00000006d6d67c23 */ /* 0x100fe200080108c7 */
[----:B------:R-:W-:Y:S01]  /*6400*/  MUFU.EX2 R166, R166 ;  /* 0x000000a600a67308 */ /* 0x000fe20000000800 */
        /* <DEDUP_REMOVED lines=134> */
[----:B------:R-:W-:Y:S01]  /*6c70*/  MUFU.EX2 R156, R156 ;  /* 0x0000009c009c7308 */ /* 0x000fe20000000800 */
[----:B---3--:R-:W-:Y:S01]  /*6c80*/  F2FP.BF16.F32.PACK_AB R153, R179, R171 ;  /* 0x000000abb399723e */ /* 0x008fe200000010ff */
[--C-:B------:R-:W-:Y:S01]  /*6c90*/  FFMA.FTZ R220, R221, UR6, -R199.reuse ;  /* 0x00000006dddc7c23 */ /* 0x100fe200080108c7 */
[----:B----4-:R-:W-:Y:S01]  /*6ca0*/  F2FP.BF16.F32.PACK_AB R155, R186, R182 ;  /* 0x000000b6ba9b723e */ /* 0x010fe200000010ff */
[--C-:B------:R-:W-:Y:S01]  /*6cb0*/  FFMA.FTZ R172, R172, UR6, -R178.reuse ;  /* 0x00000006acac7c23 */ /* 0x100fe200080108b2 */
[--C-:B------:R-:W-:Y:S01]  /*6cc0*/  FFMA.FTZ R173, R173, UR6, -R178.reuse ;  /* 0x00000006adad7c23 */ /* 0x100fe200080108b2 */
[--C-:B------:R-:W-:Y:S01]  /*6cd0*/  FFMA.FTZ R176, R176, UR6, -R178.reuse ;  /* 0x00000006b0b07c23 */ /* 0x100fe200080108b2 */
[----:B------:R-:W-:Y:S01]  /*6ce0*/  WARPGROUP.ARRIVE ;  /* 0x00000000000079c5 */ /* 0x000fe20000000000 */
[----:B------:R-:W1:Y:S01]  /*6cf0*/  MUFU.EX2 R167, R167 ;  /* 0x000000a700a77308 */ /* 0x000e620000000800 */
[--C-:B------:R-:W-:Y:S01]  /*6d00*/  FFMA.FTZ R177, R177, UR6, -R178.reuse ;  /* 0x00000006b1b17c23 */ /* 0x100fe200080108b2 */
[--C-:B------:R-:W-:Y:S01]  /*6d10*/  FFMA.FTZ R197, R197, UR6, -R199.reuse ;  /* 0x00000006c5c57c23 */ /* 0x100fe200080108c7 */
[--C-:B------:R-:W-:Y:S01]  /*6d20*/  FFMA.FTZ R211, R211, UR6, -R199.reuse ;  /* 0x00000006d3d37c23 */ /* 0x100fe200080108c7 */
[--C-:B------:R-:W-:Y:S01]  /*6d30*/  FFMA.FTZ R212, R212, UR6, -R199.reuse ;  /* 0x00000006d4d47c23 */ /* 0x100fe200080108c7 */
[----:B------:R-:W-:Y:S01]  /*6d40*/  HGMMA.64x256x16.F32.BF16 R24, R152, gdesc[UR8].tnspB, R24, gsb0 ;  /* 0x43e0000898187df0 */ /* 0x000fe20008001818 */
[----:B------:R-:W-:Y:S01]  /*6d50*/  UIADD3 UR10, UR4, 0x80, URZ ;  /* 0x00000080040a7890 */ /* 0x000fe2000fffe03f */
[--C-:B------:R-:W-:Y:S01]  /*6d60*/  FFMA.FTZ R215, R215, UR6, -R199.reuse ;  /* 0x00000006d7d77c23 */ /* 0x100fe200080108c7 */
[----:B------:R-:W-:Y:S01]  /*6d70*/  MUFU.EX2 R160, R160 ;  /* 0x000000a000a07308 */ /* 0x000fe20000000800 */
[----:B------:R-:W-:Y:S01]  /*6d80*/  UMOV UR11, 0x40000040 ;  /* 0x40000040000b7882 */ /* 0x000fe20000000000 */
        /* <DEDUP_REMOVED lines=20> */
[----:B------:R-:W-:Y:S01]  /*6ed0*/  ISETP.GT.AND P3, PT, R13, R208, PT ;  /* 0x000000d00d00720c */ /* 0x000fe20003f64270 */
[----:B------:R-:W-:Y:S01]  /*6ee0*/  @!P2 VIADD R187, R187, 0x32460 ;  /* 0x00032460bbbba836 */ /* 0x000fe20000000000 */
[----:B------:R-:W2:Y:S01]  /*6ef0*/  MUFU.EX2 R209, R209 ;  /* 0x000000d100d17308 */ /* 0x000ea20000000800 */
[----:B------:R-:W-:Y:S01]  /*6f00*/  FADD.FTZ R159, R159, R0 ;  /* 0x000000009f9f7221 */ /* 0x000fe20000010000 */
[----:B------:R-:W-:Y:S01]  /*6f10*/  FADD.FTZ R179, R179, R12 ;  /* 0x0000000cb3b37221 */ /* 0x000fe20000010000 */
[----:B------:R-:W-:Y:S01]  /*6f20*/  VIADD R13, R13, 0xffffffff ;  /* 0xffffffff0d0d7836 */ /* 0x000fe20000000000 */
[----:B------:R-:W-:Y:S01]  /*6f30*/  @!P2 PRMT R187, RZ, 0x654, R187 ;  /* 0x00000654ffbba816 */ /* 0x000fe200000000bb */
[----:B------:R-:W-:Y:S01]  /*6f40*/  FADD.FTZ R159, R166, R159 ;  /* 0x0000009fa69f7221 */ /* 0x000fe20000010000 */
[----:B------:R-:W-:-:S02]  /*6f50*/  FADD.FTZ R179, R182, R179 ;  /* 0x000000b3b6b37221 */ /* 0x000fc40000010000 */
[----:B------:R-:W-:Y:S01]  /*6f60*/  MUFU.EX2 R210, R210 ;  /* 0x000000d200d27308 */ /* 0x000fe20000000800 */
[----:B------:R-:W-:Y:S01]  /*6f70*/  FADD.FTZ R159, R170, R159 ;  /* 0x0000009faa9f7221 */ /* 0x000fe20000010000 */
[----:B------:R-:W-:-:S06]  /*6f80*/  FADD.FTZ R179, R186, R179 ;  /* 0x000000b3bab37221 */ /* 0x000fcc0000010000 */
[----:B------:R-:W3:Y:S08]  /*6f90*/  MUFU.EX2 R213, R213 ;  /* 0x000000d500d57308 */ /* 0x000ef00000000800 */
[----:B------:R-:W-:Y:S08]  /*6fa0*/  MUFU.EX2 R164, R164 ;  /* 0x000000a400a47308 */ /* 0x000ff00000000800 */
[----:B------:R-:W-:Y:S08]  /*6fb0*/  MUFU.EX2 R165, R165 ;  /* 0x000000a500a57308 */ /* 0x000ff00000000800 */
[----:B------:R-:W-:Y:S08]  /*6fc0*/  MUFU.EX2 R168, R168 ;  /* 0x000000a800a87308 */ /* 0x000ff00000000800 */
[----:B------:R-:W-:Y:S08]  /*6fd0*/  MUFU.EX2 R169, R169 ;  /* 0x000000a900a97308 */ /* 0x000ff00000000800 */
[----:B------:R-:W4:Y:S08]  /*6fe0*/  MUFU.EX2 R214, R214 ;  /* 0x000000d600d67308 */ /* 0x000f300000000800 */
[----:B------:R-:W5:Y:S08]  /*6ff0*/  MUFU.EX2 R216, R216 ;  /* 0x000000d800d87308 */ /* 0x000f700000000800 */
[----:B------:R-:W-:Y:S08]  /*7000*/  MUFU.EX2 R217, R217 ;  /* 0x000000d900d97308 */ /* 0x000ff00000000800 */
[----:B------:R-:W0:Y:S08]  /*7010*/  MUFU.EX2 R220, R220 ;  /* 0x000000dc00dc7308 */ /* 0x000e300000000800 */
[----:B------:R-:W-:Y:S08]  /*7020*/  MUFU.EX2 R172, R172 ;  /* 0x000000ac00ac7308 */ /* 0x000ff00000000800 */
[----:B------:R-:W-:Y:S08]  /*7030*/  MUFU.EX2 R173, R173 ;  /* 0x000000ad00ad7308 */ /* 0x000ff00000000800 */
[----:B------:R-:W-:Y:S08]  /*7040*/  MUFU.EX2 R176, R176 ;  /* 0x000000b000b07308 */ /* 0x000ff00000000800 */
[----:B------:R-:W-:Y:S08]  /*7050*/  MUFU.EX2 R177, R177 ;  /* 0x000000b100b17308 */ /* 0x000ff00000000800 */
[----:B------:R-:W0:Y:S08]  /*7060*/  MUFU.EX2 R197, R197 ;  /* 0x000000c500c57308 */ /* 0x000e300000000800 */
        /* <DEDUP_REMOVED lines=14> */
[----:B------:R-:W-:Y:S01]  /*7150*/  MUFU.EX2 R193, R193 ;  /* 0x000000c100c17308 */ /* 0x000fe20000000800 */
[----:B------:R-:W-:-:S02]  /*7160*/  WARPGROUP.DEPBAR.LE gsb0, 0x0 ;  /* 0x00008000000079c5 */ /* 0x000fc40000010000 */
[----:B-1----:R-:W-:Y:S01]  /*7170*/  F2FP.BF16.F32.PACK_AB R152, R167, R156 ;  /* 0x0000009ca798723e */ /* 0x002fe200000010ff */
        /* <DEDUP_REMOVED lines=9> */
[----:B------:R-:W1:Y:S01]  /*7210*/  MUFU.EX2 R163, R163 ;  /* 0x000000a300a37308 */ /* 0x000e620000000800 */
[----:B------:R-:W-:Y:S01]  /*7220*/  FADD.FTZ R160, R160, R167 ;  /* 0x000000a7a0a07221 */ /* 0x000fe20000010000 */
[----:B------:R-:W-:Y:S01]  /*7230*/  FADD.FTZ R210, R210, R209 ;  /* 0x000000d1d2d27221 */ /* 0x000fe20000010000 */
[----:B------:R-:W-:-:S02]  /*7240*/  IMAD.MOV.U32 R209, RZ, RZ, R20 ;  /* 0x000000ffffd17224 */ /* 0x000fc400078e0014 */
[----:B------:R-:W-:Y:S01]  /*7250*/  HGMMA.64x256x16.F32.BF16 R24, R152, gdesc[UR8].tnspB, R24, gsb0 ;  /* 0x43e0000898187df0 */ /* 0x000fe20008001818 */
[----:B------:R-:W-:Y:S01]  /*7260*/  UIADD3 UR10, UR4, 0x100, URZ ;  /* 0x00000100040a7890 */ /* 0x000fe2000fffe03f */
[----:B------:R-:W-:Y:S01]  /*7270*/  FADD.FTZ R161, R161, R160 ;  /* 0x000000a0a1a17221 */ /* 0x000fe20000010000 */
[----:B------:R-:W-:Y:S01]  /*7280*/  UMOV UR11, 0x40000040 ;  /* 0x40000040000b7882 */ /* 0x000fe20000000000 */
[----:B------:R-:W-:Y:S01]  /*7290*/  MUFU.EX2 R174, R174 ;  /* 0x000000ae00ae7308 */ /* 0x000fe20000000800 */
[----:B------:R-:W-:Y:S01]  /*72a0*/  FADD.FTZ R213, R213, R210 ;  /* 0x000000d2d5d57221 */ /* 0x000fe20000010000 */
[----:B------:R-:W-:-:S03]  /*72b0*/  IMAD.MOV.U32 R210, RZ, RZ, R21 ;  /* 0x000000ffffd27224 */ /* 0x000fc600078e0015 */
[----:B----4-:R-:W-:-:S03]  /*72c0*/  FADD.FTZ R213, R214, R213 ;  /* 0x000000d5d6d57221 */ /* 0x010fc60000010000 */
[----:B------:R-:W2:Y:S01]  /*72d0*/  MUFU.EX2 R175, R175 ;  /* 0x000000af00af7308 */ /* 0x000ea20000000800 */
[----:B------:R-:W-:Y:S02]  /*72e0*/  WARPGROUP.DEPBAR.LE gsb0, 0x0 ;  /* 0x00008000000079c5 */ /* 0x000fe40000010000 */
[----:B------:R-:W-:Y:S01]  /*72f0*/  F2FP.BF16.F32.PACK_AB R152, R165, R164 ;  /* 0x000000a4a598723e */ /* 0x000fe200000010ff */
[----:B------:R-:W-:Y:S01]  /*7300*/  FADD.FTZ R164, R164, R161 ;  /* 0x000000a1a4a47221 */ /* 0x000fe20000010000 */
[C---:B-----5:R-:W-:Y:S01]  /*7310*/  F2FP.BF16.F32.PACK_AB R153, R216.reuse, R214 ;  /* 0x000000d6d899723e */ /* 0x060fe200000010ff */
        /* <DEDUP_REMOVED lines=16> */
[C---:B------:R-:W-:Y:S01]  /*7420*/  F2FP.BF16.F32.PACK_AB R153, R211.reuse, R197 ;  /* 0x000000c5d399723e */ /* 0x040fe200000010ff */
[----:B------:R-:W-:Y:S01]  /*7430*/  FADD.FTZ R211, R211, R220 ;  /* 0x000000dcd3d37221 */ /* 0x000fe20000010000 */
[----:B------:R-:W-:Y:S01]  /*7440*/  F2FP.BF16.F32.PACK_AB R154, R177, R176 ;  /* 0x000000b0b19a723e */ /* 0x000fe200000010ff */
[----:B------:R-:W-:Y:S01]  /*7450*/  FADD.FTZ R173, R173, R172 ;  /* 0x000000acadad7221 */ /* 0x000fe20000010000 */
[C---:B------:R-:W-:Y:S01]  /*7460*/  F2FP.BF16.F32.PACK_AB R155, R215.reuse, R212 ;  /* 0x000000d4d79b723e */ /* 0x040fe200000010ff */
[----:B------:R-:W-:Y:S02]  /*7470*/  FADD.FTZ R212, R212, R211 ;  /* 0x000000d3d4d47221 */ /* 0x000fe40000010000 */
[----:B------:R-:W-:Y:S01]  /*7480*/  FADD.FTZ R176, R176, R173 ;  /* 0x000000adb0b07221 */ /* 0x000fe20000010000 */
[----:B------:R-:W-:Y:S01]  /*7490*/  WARPGROUP.ARRIVE ;  /* 0x00000000000079c5 */ /* 0x000fe20000000000 */
[----:B------:R-:W-:-:S02]  /*74a0*/  FADD.FTZ R212, R215, R212 ;  /* 0x000000d4d7d47221 */ /* 0x000fc40000010000 */
[----:B------:R-:W-:-:S10]  /*74b0*/  FADD.FTZ R177, R177, R176 ;  /* 0x000000b0b1b17221 */ /* 0x000fd40000010000 */
        /* <DEDUP_REMOVED lines=23> */
[----:B-1----:R-:W-:Y:S01]  /*7630*/  F2FP.BF16.F32.PACK_AB R153, R163, R162 ;  /* 0x000000a2a399723e */ /* 0x002fe200000010ff */
        /* <DEDUP_REMOVED lines=14> */
.L_x_4371:
[----:B------:R-:W-:-:S13]  /*7720*/  ISETP.GE.AND P1, PT, R13, RZ, PT ;  /* 0x000000ff0d00720c */ /* 0x000fda0003f26270 */
[----:B------:R-:W-:Y:S05]  /*7730*/  @!P1 BRA `(.L_x_4381) ;  /* 0x0000002800489947 */ /* 0x000fea0003800000 */
[----:B------:R-:W-:Y:S01]  /*7740*/  IMAD.MOV.U32 R209, RZ, RZ, R21 ;  /* 0x000000ffffd17224 */ /* 0x000fe200078e0015 */
[----:B------:R-:W-:Y:S01]  /*7750*/  ULDC UR4, c[0x0][0xad0] ;  /* 0x0002b40000047ab9 */ /* 0x000fe20000000800 */
[----:B------:R-:W-:-:S07]  /*7760*/  IMAD.MOV.U32 R208, RZ, RZ, R20 ;  /* 0x000000ffffd07224 */ /* 0x000fce00078e0014 */
.L_x_4390:
[----:B------:R-:W-:-:S04]  /*7770*/  UIADD3 UR36, UR36, 0x1, URZ ;  /* 0x0000000124247890 */ /* 0x000fc8000fffe03f */
[----:B------:R-:W-:-:S04]  /*7780*/  UISETP.NE.AND UP0, UPT, UR36, 0x2, UPT ;  /* 0x000000022400788c */ /* 0x000fc8000bf05270 */
[----:B------:R-:W-:Y:S02]  /*7790*/  USEL UR5, URZ, 0x1, UP0 ;  /* 0x000000013f057887 */ /* 0x000fe40008000000 */
[----:B------:R-:W-:Y:S02]  /*77a0*/  USEL UR36, UR36, URZ, UP0 ;  /* 0x0000003f24247287 */ /* 0x000fe40008000000 */
[----:B------:R-:W-:Y:S01]  /*77b0*/  ULOP3.LUT UR37, UR37, UR5, URZ, 0x3c, !UPT ;  /* 0x0000000525257292 */ /* 0x000fe2000f8e3c3f */
[----:B-1----:R-:W-:Y:S11]  /*77c0*/  @!P0 BRA `(.L_x_4382) ;  /* 0x0000000000048947 */ /* 0x002ff60003800000 */
[----:B------:R-:W-:Y:S01]  /*77d0*/  BPT.TRAP 0x1 ;  /* 0x000000040000795c */ /* 0x000fe20000300000 */
.L_x_4382:
        /* <DEDUP_REMOVED lines=9> */
.L_x_4383:
[----:B--2---:R-:W-:Y:S05]  /*7870*/  @P1 BRA `(.L_x_4384) ;  /* 0x0000000000081947 */ /* 0x004fea0003800000 */
[----:B------:R-:W2:Y:S02]  /*7880*/  SYNCS.PHASECHK.TRANS64.TRYWAIT P1, [UR5+0x32430], R20 ;  /* 0x03243014ff0075a7 */ /* 0x000ea40008020145 */
[----:B--2---:R-:W-:Y:S05]  /*7890*/  @!P1 BRA `(.L_x_4385) ;  /* 0x000000b000f09947 */ /* 0x004fea0003800000 */
.L_x_4384:
[----:B------:R-:W-:Y:S01]  /*78a0*/  R2UR UR52, R22 ;  /* 0x00000000163472ca */ /* 0x000fe200000e0000 */
[----:B------:R-:W-:Y:S01]  /*78b0*/  UIMAD UR6, UR36, 0x300, UR60 ;  /* 0x00000300240678a4 */ /* 0x000fe2000f8e023c */
[----:B------:R-:W-:Y:S01]  /*78c0*/  R2UR UR53, R23 ;  /* 0x00000000173572ca */ /* 0x000fe200000e0000 */
[----:B0-----:R-:W-:Y:S01]  /*78d0*/  WARPGROUP.ARRIVE ;  /* 0x00000000000079c5 */ /* 0x001fe20000000000 */
        /* <DEDUP_REMOVED lines=27> */
.L_x_4386:
[----:B------:R0:W3:Y:S01]  /*7a90*/  SYNCS.PHASECHK.TRANS64.TRYWAIT P1, [UR5+0x32450], R20 ;  /* 0x03245014ff0075a7 */ /* 0x0000e20008020145 */
[----:B------:R-:W-:Y:S05]  /*7aa0*/  @!P0 BRA `(.L_x_4387) ;  /* 0x0000000000048947 */ /* 0x000fea0003800000 */
[----:B------:R-:W-:Y:S01]  /*7ab0*/  BPT.TRAP 0x1 ;  /* 0x000000040000795c */ /* 0x000fe20000300000 */
.L_x_4387:
[----:B---3--:R-:W-:Y:S05]  /*7ac0*/  @P1 BRA `(.L_x_4388) ;  /* 0x0000000000081947 */ /* 0x008fea0003800000 */
[----:B------:R-:W3:Y:S02]  /*7ad0*/  SYNCS.PHASECHK.TRANS64.TRYWAIT P1, [UR5+0x32450], R20 ;  /* 0x03245014ff0075a7 */ /* 0x000ee40008020145 */
[----:B---3--:R-:W-:Y:S05]  /*7ae0*/  @!P1 BRA `(.L_x_4389) ;  /* 0x000000b000749947 */ /* 0x008fea0003800000 */
.L_x_4388:
        /* <DEDUP_REMOVED lines=10> */
[C---:B------:R-:W-:Y:S01]  /*7b90*/  ISETP.GT.AND P1, PT, R13.reuse, RZ, PT ;  /* 0x000000ff0d00720c */ /* 0x040fe20003f24270 */
[----:B------:R-:W-:Y:S01]  /*7ba0*/  UMOV UR15, 0x40000040 ;  /* 0x40000040000f7882 */ /* 0x000fe20000000000 */
[----:B------:R-:W-:Y:S01]  /*7bb0*/  UIADD3 UR18, UR6, 0x306, URZ ;  /* 0x0000030606127890 */ /* 0x000fe2000fffe03f */
[----:B------:R-:W-:Y:S01]  /*7bc0*/  VIADD R13, R13, 0xffffffff ;  /* 0xffffffff0d0d7836 */ /* 0x000fe20000000000 */
        /* <DEDUP_REMOVED lines=85> */
[----:B--2---:R-:W-:Y:S01]  /*8120*/  FMUL.FTZ R21, R152, UR4 ;  /* 0x0000000498157c20 */ /* 0x004fe20008410000 */
        /* <DEDUP_REMOVED lines=30> */
[----:B01----:R-:W-:Y:S01]  /*8310*/  FMNMX.FTZ R20, R152, R185, !PT ;  /* 0x000000b998147209 */ /* 0x003fe20007810000 */
[----:B------:R-:W-:Y:S01]  /*8320*/  FMUL.FTZ R185, R188, UR4 ;  /* 0x00000004bcb97c20 */ /* 0x000fe20008410000 */
[----:B------:R-:W-:Y:S01]  /*8330*/  FMUL.FTZ R176, R179, UR4 ;  /* 0x00000004b3b07c20 */ /* 0x000fe20008410000 */
[----:B------:R-:W-:Y:S01]  /*8340*/  FMUL.FTZ R179, R181, UR4 ;  /* 0x00000004b5b37c20 */ /* 0x000fe20008410000 */
[----:B------:R-:W-:Y:S01]  /*8350*/  FMUL.FTZ R173, R174, UR4 ;  /* 0x00000004aead7c20 */ /* 0x000fe20008410000 */
[----:B------:R-:W-:Y:S01]  /*8360*/  FMUL.FTZ R174, R178, UR4 ;  /* 0x00000004b2ae7c20 */ /* 0x000fe20008410000 */
[----:B------:R-:W-:Y:S01]  /*8370*/  FMUL.FTZ R178, R184, UR4 ;  /* 0x00000004b8b27c20 */ /* 0x000fe20008410000 */
[----:B------:R-:W0:Y:S01]  /*8380*/  MUFU.TANH R156, R156 ;  /* 0x0000009c009c7308 */ /* 0x000e220000002400 */
[----:B---3--:R-:W-:Y:S01]  /*8390*/  FMNMX.FTZ R20, R155, R20, !PT ;  /* 0x000000149b147209 */ /* 0x008fe20007810000 */
        /* <DEDUP_REMOVED lines=41> */
[----:B-1----:R-:W-:Y:S01]  /*8630*/  FMNMX.FTZ R213, R171, R188, !PT ;  /* 0x000000bcabd57209 */ /* 0x002fe20007810000 */
[----:B------:R-:W-:-:S06]  /*8640*/  FMUL.FTZ R188, R193, UR4 ;  /* 0x00000004c1bc7c20 */ /* 0x000fcc0008410000 */
        /* <DEDUP_REMOVED lines=56> */
[----:B-1----:R-:W-:-:S05]  /*89d0*/  FMNMX.FTZ R194, R193, R194, !PT ;  /* 0x000000c2c1c27209 */ /* 0x002fca0007810000 */
[----:B------:R-:W1:Y:S02]  /*89e0*/  SHFL.BFLY PT, R197, R194, 0x2, 0x1f ;  /* 0x0c401f00c2c57f89 */ /* 0x000e6400000e0000 */
[----:B------:R-:W3:Y:S01]  /*89f0*/  MUFU.TANH R212, R212 ;  /* 0x000000d400d47308 */ /* 0x000ee20000002400 */
[----:B--2---:R-:W-:-:S04]  /*8a00*/  FMNMX.FTZ R195, R196, R195, !PT ;  /* 0x000000c3c4c37209 */ /* 0x004fc80007810000 */
[----:B0-----:R-:W-:-:S04]  /*8a10*/  FMNMX.FTZ R195, R198, R195, !PT ;  /* 0x000000c3c6c37209 */ /* 0x001fc80007810000 */
[----:B---3--:R-:W-:-:S05]  /*8a20*/  FMNMX.FTZ R195, R212, R195, !PT ;  /* 0x000000c3d4c37209 */ /* 0x008fca0007810000 */
[----:B------:R-:W0:Y:S01]  /*8a30*/  SHFL.BFLY PT, R214, R195, 0x2, 0x1f ;  /* 0x0c401f00c3d67f89 */ /* 0x000e2200000e0000 */
[----:B-1----:R-:W-:-:S05]  /*8a40*/  FMNMX.FTZ R197, R194, R197, !PT ;  /* 0x000000c5c2c57209 */ /* 0x002fca0007810000 */
[----:B------:R-:W1:Y:S01]  /*8a50*/  SHFL.BFLY PT, R20, R197, 0x1, 0x1f ;  /* 0x0c201f00c5147f89 */ /* 0x000e6200000e0000 */
[----:B0-----:R-:W-:-:S05]  /*8a60*/  FMNMX.FTZ R214, R195, R214, !PT ;  /* 0x000000d6c3d67209 */ /* 0x001fca0007810000 */
[----:B------:R-:W0:Y:S01]  /*8a70*/  SHFL.BFLY PT, R199, R214, 0x1, 0x1f ;  /* 0x0c201f00d6c77f89 */ /* 0x000e2200000e0000 */
[----:B-1----:R-:W-:-:S05]  /*8a80*/  FMNMX.FTZ R20, R197, R20, !PT ;  /* 0x00000014c5147209 */ /* 0x002fca0007810000 */
[C---:B------:R-:W-:Y:S01]  /*8a90*/  FADD.FTZ R194, -R20.reuse, R208 ;  /* 0x000000d014c27221 */ /* 0x040fe20000010100 */
[----:B------:R-:W-:-:S03]  /*8aa0*/  FMUL.FTZ R208, R20, UR6 ;  /* 0x0000000614d07c20 */ /* 0x000fc60008410000 */
[----:B------:R-:W-:Y:S01]  /*8ab0*/  FMUL.FTZ R194, R194, UR6 ;  /* 0x00000006c2c27c20 */ /* 0x000fe20008410000 */
[--C-:B------:R-:W-:Y:S01]  /*8ac0*/  FFMA.FTZ R215, R21, UR6, -R208.reuse ;  /* 0x0000000615d77c23 */ /* 0x100fe200080108d0 */
[--C-:B------:R-:W-:Y:S01]  /*8ad0*/  FFMA.FTZ R197, R152, UR6, -R208.reuse ;  /* 0x0000000698c57c23 */ /* 0x100fe200080108d0 */
[--C-:B------:R-:W-:Y:S01]  /*8ae0*/  FFMA.FTZ R213, R157, UR6, -R208.reuse ;  /* 0x000000069dd57c23 */ /* 0x100fe200080108d0 */
[----:B------:R-:W-:Y:S01]  /*8af0*/  IADD3 R157, -R220, 0xb, RZ ;  /* 0x0000000bdc9d7810 */ /* 0x000fe20007ffe1ff */
        /* <DEDUP_REMOVED lines=9> */
[----:B0-----:R-:W-:Y:S01]  /*8b90*/  FMNMX.FTZ R21, R214, R199, !PT ;  /* 0x000000c7d6157209 */ /* 0x001fe20007810000 */
[----:B-1----:R-:W-:Y:S01]  /*8ba0*/  IMAD.U32 R215, RZ, RZ, UR5 ;  /* 0x00000005ffd77e24 */ /* 0x002fe2000f8e00ff */
[----:B------:R-:W-:Y:S01]  /*8bb0*/  UIMAD UR5, UR36, 0xc00, UR7 ;  /* 0x00000c00240578a4 */ /* 0x000fe2000f8e0207 */
[--C-:B------:R-:W-:Y:S01]  /*8bc0*/  FFMA.FTZ R169, R169, UR6, -R208.reuse ;  /* 0x00000006a9a97c23 */ /* 0x100fe200080108d0 */
[--C-:B------:R-:W-:Y:S01]  /*8bd0*/  FFMA.FTZ R171, R171, UR6, -R208.reuse ;  /* 0x00000006abab7c23 */ /* 0x100fe200080108d0 */
[C---:B------:R-:W-:Y:S01]  /*8be0*/  FADD.FTZ R152, -R21.reuse, R209 ;  /* 0x000000d115987221 */ /* 0x040fe20000010100 */
[----:B------:R-:W-:Y:S01]  /*8bf0*/  FMUL.FTZ R217, R21, UR6 ;  /* 0x0000000615d97c20 */ /* 0x000fe20008410000 */
[----:B------:R-:W-:Y:S01]  /*8c00*/  MUFU.EX2 R197, R197 ;  /* 0x000000c500c57308 */ /* 0x000fe20000000800 */
[----:B------:R-:W-:Y:S01]  /*8c10*/  FFMA.FTZ R170, R170, UR6, -R208 ;  /* 0x00000006aaaa7c23 */ /* 0x000fe200080108d0 */
[----:B------:R-:W-:Y:S01]  /*8c20*/  FMUL.FTZ R209, R152, UR6 ;  /* 0x0000000698d17c20 */ /* 0x000fe20008410000 */
[----:B------:R-:W-:-:S02]  /*8c30*/  @!P2 VIADD R152, R215, 0x32440 ;  /* 0x00032440d798a836 */ /* 0x000fc40000000000 */
[--C-:B------:R-:W-:Y:S01]  /*8c40*/  FFMA.FTZ R214, R153, UR6, -R217.reuse ;  /* 0x0000000699d67c23 */ /* 0x100fe200080108d9 */
[----:B------:R-:W-:Y:S02]  /*8c50*/  VIADD R153, R220, 0x8 ;  /* 0x00000008dc997836 */ /* 0x000fe40000000000 */
[--C-:B------:R-:W-:Y:S01]  /*8c60*/  FFMA.FTZ R216, R154, UR6, -R217.reuse ;  /* 0x000000069ad87c23 */ /* 0x100fe200080108d9 */
[--C-:B------:R-:W-:Y:S01]  /*8c70*/  FFMA.FTZ R210, R210, UR6, -R217.reuse ;  /* 0x00000006d2d27c23 */ /* 0x100fe200080108d9 */
[----:B------:R-:W-:Y:S01]  /*8c80*/  @!P2 PRMT R152, RZ, 0x654, R152 ;  /* 0x00000654ff98a816 */ /* 0x000fe20000000098 */
[--C-:B------:R-:W-:Y:S01]  /*8c90*/  FFMA.FTZ R211, R211, UR6, -R217.reuse ;  /* 0x00000006d3d37c23 */ /* 0x100fe200080108d9 */
[----:B------:R1:W-:Y:S06]  /*8ca0*/  BAR.ARV R157, 0x100 ;  /* 0x0004009d0000751d */ /* 0x0003ec0000002000 */
[----:B------:R0:W-:Y:S01]  /*8cb0*/  @!P2 SYNCS.ARRIVE.TRANS64.RED.A1T0 RZ, [R152+URZ], RZ ;  /* 0x000000ff98ffa9a7 */ /* 0x0001e2000810043f */
        /* <DEDUP_REMOVED lines=136> */
[----:B0-----:R-:W-:Y:S01]  /*9540*/  F2FP.BF16.F32.PACK_AB R152, R197, R195 ;  /* 0x000000c3c598723e */ /* 0x001fe200000010ff */
[----:B------:R-:W-:Y:S01]  /*9550*/  UMOV UR10, UR5 ;  /* 0x00000005000a7c82 */ /* 0x000fe20008000000 */
[----:B--2---:R-:W-:Y:S01]  /*9560*/  F2FP.BF16.F32.PACK_AB R154, R213, R199 ;  /* 0x000000c7d59a723e */ /* 0x004fe200000010ff */
[--C-:B------:R-:W-:Y:S01]  /*9570*/  FFMA.FTZ R159, R159, UR6, -R217.reuse ;  /* 0x000000069f9f7c23 */ /* 0x100fe200080108d9 */
[----:B----4-:R-:W-:Y:S01]  /*9580*/  F2FP.BF16.F32.PACK_AB R153, R216, R214 ;  /* 0x000000d6d899723e */ /* 0x010fe200000010ff */
[--C-:B------:R-:W-:Y:S01]  /*9590*/  FFMA.FTZ R160, R160, UR6, -R217.reuse ;  /* 0x00000006a0a07c23 */ /* 0x100fe200080108d9 */
[----:B-----5:R-:W-:Y:S01]  /*95a0*/  F2FP.BF16.F32.PACK_AB R155, R211, R210 ;  /* 0x000000d2d39b723e */ /* 0x020fe200000010ff */
[--C-:B------:R-:W-:Y:S01]  /*95b0*/  FFMA.FTZ R165, R165, UR6, -R217.reuse ;  /* 0x00000006a5a57c23 */ /* 0x100fe200080108d9 */
[--C-:B------:R-:W-:Y:S01]  /*95c0*/  FFMA.FTZ R167, R167, UR6, -R217.reuse ;  /* 0x00000006a7a77c23 */ /* 0x100fe200080108d9 */
[----:B------:R-:W0:Y:S01]  /*95d0*/  MUFU.EX2 R156, R156 ;  /* 0x0000009c009c7308 */ /* 0x000e220000000800 */
[----:B------:R-:W-:Y:S01]  /*95e0*/  WARPGROUP.ARRIVE ;  /* 0x00000000000079c5 */ /* 0x000fe20000000000 */
[--C-:B------:R-:W-:Y:S01]  /*95f0*/  FFMA.FTZ R166, R166, UR6, -R217.reuse ;  /* 0x00000006a6a67c23 */ /* 0x100fe200080108d9 */
[--C-:B------:R-:W-:Y:S01]  /*9600*/  FFMA.FTZ R168, R168, UR6, -R217.reuse ;  /* 0x00000006a8a87c23 */ /* 0x100fe200080108d9 */
[--C-:B------:R-:W-:Y:S01]  /*9610*/  FFMA.FTZ R173, R173, UR6, -R217.reuse ;  /* 0x00000006adad7c23 */ /* 0x100fe200080108d9 */
[--C-:B------:R-:W-:Y:S01]  /*9620*/  FFMA.FTZ R175, R175, UR6, -R217.reuse ;  /* 0x00000006afaf7c23 */ /* 0x100fe200080108d9 */
[--C-:B------:R-:W-:Y:S01]  /*9630*/  FFMA.FTZ R172, R172, UR6, -R208.reuse ;  /* 0x00000006acac7c23 */ /* 0x100fe200080108d0 */
[----:B------:R-:W-:Y:S01]  /*9640*/  HGMMA.64x256x16.F32.BF16 R24, R152, gdesc[UR8].tnspB, R24, gsb0 ;  /* 0x43e0000898187df0 */ /* 0x000fe20008001818 */
[----:B------:R-:W2:Y:S01]  /*9650*/  MUFU.EX2 R158, R158 ;  /* 0x0000009e009e7308 */ /* 0x000ea20000000800 */
[----:B------:R-:W-:Y:S01]  /*9660*/  UIADD3 UR10, UR5, 0x80, URZ ;  /* 0x00000080050a7890 */ /* 0x000fe2000fffe03f */
[--C-:B------:R-:W-:Y:S01]  /*9670*/  FFMA.FTZ R177, R177, UR6, -R208.reuse ;  /* 0x00000006b1b17c23 */ /* 0x100fe200080108d0 */
[----:B------:R-:W-:Y:S01]  /*9680*/  UMOV UR11, 0x40000040 ;  /* 0x40000040000b7882 */ /* 0x000fe20000000000 */
        /* <DEDUP_REMOVED lines=12> */
[----:B------:R-:W3:Y:S01]  /*9750*/  MUFU.EX2 R163, R163 ;  /* 0x000000a300a37308 */ /* 0x000ee20000000800 */
[--C-:B------:R-:W-:Y:S01]  /*9760*/  FFMA.FTZ R182, R182, UR6, -R217.reuse ;  /* 0x00000006b6b67c23 */ /* 0x100fe200080108d9 */
        /* <DEDUP_REMOVED lines=10> */
[----:B------:R-:W-:Y:S01]  /*9810*/  FFMA.FTZ R0, R194, R0, R195 ;  /* 0x00000000c2007223 */ /* 0x000fe200000100c3 */
[----:B------:R-:W-:Y:S01]  /*9820*/  FFMA.FTZ R209, R209, R12, R214 ;  /* 0x0000000cd1d17223 */ /* 0x000fe200000100d6 */
[----:B------:R-:W-:-:S02]  /*9830*/  @!P2 VIADD R215, R215, 0x32460 ;  /* 0x00032460d7d7a836 */ /* 0x000fc40000000000 */
[----:B------:R-:W4:Y:S01]  /*9840*/  MUFU.EX2 R160, R160 ;  /* 0x000000a000a07308 */ /* 0x000f220000000800 */
[----:B------:R-:W-:Y:S01]  /*9850*/  FADD.FTZ R0, R197, R0 ;  /* 0x00000000c5007221 */ /* 0x000fe20000010000 */
[----:B------:R-:W-:Y:S01]  /*9860*/  FADD.FTZ R209, R216, R209 ;  /* 0x000000d1d8d17221 */ /* 0x000fe20000010000 */
[----:B------:R-:W-:Y:S01]  /*9870*/  @!P2 PRMT R215, RZ, 0x654, R215 ;  /* 0x00000654ffd7a816 */ /* 0x000fe200000000d7 */
[----:B------:R-:W-:Y:S02]  /*9880*/  IMAD.MOV.U32 R208, RZ, RZ, R20 ;  /* 0x000000ffffd07224 */ /* 0x000fe400078e0014 */
[----:B------:R-:W-:Y:S01]  /*9890*/  FADD.FTZ R0, R199, R0 ;  /* 0x00000000c7007221 */ /* 0x000fe20000010000 */
[----:B------:R-:W-:Y:S01]  /*98a0*/  FADD.FTZ R210, R210, R209 ;  /* 0x000000d1d2d27221 */ /* 0x000fe20000010000 */
[----:B------:R-:W-:Y:S01]  /*98b0*/  IMAD.MOV.U32 R209, RZ, RZ, R21 ;  /* 0x000000ffffd17224 */ /* 0x000fe200078e0015 */
[----:B------:R-:W-:Y:S01]  /*98c0*/  MUFU.EX2 R165, R165 ;  /* 0x000000a500a57308 */ /* 0x000fe20000000800 */
[----:B------:R-:W-:Y:S01]  /*98d0*/  FADD.FTZ R213, R213, R0 ;  /* 0x00000000d5d57221 */ /* 0x000fe20000010000 */
[----:B------:R-:W-:-:S03]  /*98e0*/  FADD.FTZ R210, R211, R210 ;  /* 0x000000d2d3d27221 */ /* 0x000fc60000010000 */
[----:B0-----:R-:W-:-:S03]  /*98f0*/  FADD.FTZ R213, R156, R213 ;  /* 0x000000d59cd57221 */ /* 0x001fc60000010000 */
[----:B------:R-:W0:Y:S08]  /*9900*/  MUFU.EX2 R167, R167 ;  /* 0x000000a700a77308 */ /* 0x000e300000000800 */
[----:B------:R-:W5:Y:S08]  /*9910*/  MUFU.EX2 R162, R162 ;  /* 0x000000a200a27308 */ /* 0x000f700000000800 */
        /* <DEDUP_REMOVED lines=27> */
[----:B--2---:R-:W-:-:S05]  /*9ad0*/  F2FP.BF16.F32.PACK_AB R152, R158, R156 ;  /* 0x0000009c9e98723e */ /* 0x004fca00000010ff */
[----:B------:R-:W2:Y:S01]  /*9ae0*/  MUFU.EX2 R193, R193 ;  /* 0x000000c100c17308 */ /* 0x000ea20000000800 */
[----:B---3--:R-:W-:Y:S01]  /*9af0*/  F2FP.BF16.F32.PACK_AB R154, R163, R161 ;  /* 0x000000a1a39a723e */ /* 0x008fe200000010ff */
[----:B------:R-:W-:Y:S01]  /*9b00*/  FADD.FTZ R158, R158, R213 ;  /* 0x000000d59e9e7221 */ /* 0x000fe20000010000 */
[C---:B----4-:R-:W-:Y:S01]  /*9b10*/  F2FP.BF16.F32.PACK_AB R153, R160.reuse, R159 ;  /* 0x0000009fa099723e */ /* 0x050fe200000010ff */
[----:B------:R-:W-:Y:S01]  /*9b20*/  FADD.FTZ R159, R159, R210 ;  /* 0x000000d29f9f7221 */ /* 0x000fe20000010000 */
[----:B0-----:R-:W-:Y:S01]  /*9b30*/  F2FP.BF16.F32.PACK_AB R155, R167, R165 ;  /* 0x000000a5a79b723e */ /* 0x001fe200000010ff */
        /* <DEDUP_REMOVED lines=8> */
[----:B------:R-:W0:Y:S01]  /*9bc0*/  MUFU.EX2 R223, R223 ;  /* 0x000000df00df7308 */ /* 0x000e220000000800 */
[----:B------:R-:W-:Y:S01]  /*9bd0*/  UMOV UR11, 0x40000040 ;  /* 0x40000040000b7882 */ /* 0x000fe20000000000 */
[----:B------:R-:W-:Y:S01]  /*9be0*/  FADD.FTZ R167, R167, R160 ;  /* 0x000000a0a7a77221 */ /* 0x000fe20000010000 */
[----:B-----5:R-:W-:-:S03]  /*9bf0*/  FADD.FTZ R163, R162, R163 ;  /* 0x000000a3a2a37221 */ /* 0x020fc60000010000 */
[----:B-1----:R-:W-:Y:S02]  /*9c00*/  FADD.FTZ R167, R166, R167 ;  /* 0x000000a7a6a77221 */ /* 0x002fe40000010000 */
[----:B------:R-:W-:Y:S08]  /*9c10*/  MUFU.EX2 R192, R192 ;  /* 0x000000c000c07308 */ /* 0x000ff00000000800 */
[----:B------:R-:W1:Y:S01]  /*9c20*/  MUFU.EX2 R217, R217 ;  /* 0x000000d900d97308 */ /* 0x000e620000000800 */
[----:B------:R-:W-:-:S02]  /*9c30*/  WARPGROUP.DEPBAR.LE gsb0, 0x0 ;  /* 0x00008000000079c5 */ /* 0x000fc40000010000 */
[C---:B------:R-:W-:Y:S01]  /*9c40*/  F2FP.BF16.F32.PACK_AB R152, R164.reuse, R162 ;  /* 0x000000a2a498723e */ /* 0x040fe200000010ff */
[----:B------:R-:W-:Y:S01]  /*9c50*/  FADD.FTZ R164, R164, R163 ;  /* 0x000000a3a4a47221 */ /* 0x000fe20000010000 */
[----:B------:R-:W-:Y:S02]  /*9c60*/  F2FP.BF16.F32.PACK_AB R154, R171, R169 ;  /* 0x000000a9ab9a723e */ /* 0x000fe400000010ff */
[C---:B------:R-:W-:Y:S01]  /*9c70*/  F2FP.BF16.F32.PACK_AB R153, R168.reuse, R166 ;  /* 0x000000a6a899723e */ /* 0x040fe200000010ff */
[----:B------:R-:W-:Y:S01]  /*9c80*/  FADD.FTZ R168, R168, R167 ;  /* 0x000000a7a8a87221 */ /* 0x000fe20000010000 */
[----:B------:R-:W-:Y:S01]  /*9c90*/  F2FP.BF16.F32.PACK_AB R155, R175, R173 ;  /* 0x000000adaf9b723e */ /* 0x000fe200000010ff */
[----:B------:R-:W-:Y:S02]  /*9ca0*/  FADD.FTZ R164, R169, R164 ;  /* 0x000000a4a9a47221 */ /* 0x000fe40000010000 */
[----:B------:R-:W-:Y:S01]  /*9cb0*/  FADD.FTZ R168, R173, R168 ;  /* 0x000000a8ada87221 */ /* 0x000fe20000010000 */
[----:B------:R-:W-:Y:S01]  /*9cc0*/  WARPGROUP.ARRIVE ;  /* 0x00000000000079c5 */ /* 0x000fe20000000000 */
[----:B------:R-:W-:-:S02]  /*9cd0*/  FADD.FTZ R171, R171, R164 ;  /* 0x000000a4abab7221 */ /* 0x000fc40000010000 */
[----:B------:R-:W-:Y:S02]  /*9ce0*/  FADD.FTZ R175, R175, R168 ;  /* 0x000000a8afaf7221 */ /* 0x000fe40000010000 */
[----:B------:R-:W-:Y:S01]  /*9cf0*/  FADD.FTZ R171, R170, R171 ;  /* 0x000000abaaab7221 */ /* 0x000fe20000010000 */
[----:B------:R-:W-:Y:S01]  /*9d00*/  HGMMA.64x256x16.F32.BF16 R24, R152, gdesc[UR8].tnspB, R24, gsb0 ;  /* 0x43e0000898187df0 */ /* 0x000fe20008001818 */
[----:B------:R-:W-:Y:S01]  /*9d10*/  UIADD3 UR10, UR5, 0x180, URZ ;  /* 0x00000180050a7890 */ /* 0x000fe2000fffe03f */
[----:B------:R-:W-:Y:S01]  /*9d20*/  FADD.FTZ R175, R174, R175 ;  /* 0x000000afaeaf7221 */ /* 0x000fe20000010000 */
[----:B------:R-:W-:Y:S01]  /*9d30*/  UMOV UR11, 0x40000040 ;  /* 0x40000040000b7882 */ /* 0x000fe20000000000 */
[----:B------:R-:W-:Y:S02]  /*9d40*/  WARPGROUP.DEPBAR.LE gsb0, 0x0 ;  /* 0x00008000000079c5 */ /* 0x000fe40000010000 */
[C---:B------:R-:W-:Y:S01]  /*9d50*/  F2FP.BF16.F32.PACK_AB R152, R172.reuse, R170 ;  /* 0x000000aaac98723e */ /* 0x040fe200000010ff */
[----:B------:R-:W-:Y:S01]  /*9d60*/  FADD.FTZ R172, R172, R171 ;  /* 0x000000abacac7221 */ /* 0x000fe20000010000 */
[----:B------:R-:W-:-:S02]  /*9d70*/  F2FP.BF16.F32.PACK_AB R154, R179, R177 ;  /* 0x000000b1b39a723e */ /* 0x000fc400000010ff */
[C---:B------:R-:W-:Y:S01]  /*9d80*/  F2FP.BF16.F32.PACK_AB R153, R176.reuse, R174 ;  /* 0x000000aeb099723e */ /* 0x040fe200000010ff */
[----:B------:R-:W-:Y:S01]  /*9d90*/  FADD.FTZ R176, R176, R175 ;  /* 0x000000afb0b07221 */ /* 0x000fe20000010000 */
[----:B------:R-:W-:Y:S01]  /*9da0*/  F2FP.BF16.F32.PACK_AB R155, R183, R181 ;  /* 0x000000b5b79b723e */ /* 0x000fe200000010ff */
[----:B------:R-:W-:Y:S02]  /*9db0*/  FADD.FTZ R172, R177, R172 ;  /* 0x000000acb1ac7221 */ /* 0x000fe40000010000 */
[----:B------:R-:W-:Y:S01]  /*9dc0*/  FADD.FTZ R176, R181, R176 ;  /* 0x000000b0b5b07221 */ /* 0x000fe20000010000 */
[----:B------:R-:W-:Y:S01]  /*9dd0*/  WARPGROUP.ARRIVE ;  /* 0x00000000000079c5 */ /* 0x000fe20000000000 */
[----:B------:R-:W-:Y:S02]  /*9de0*/  FADD.FTZ R179, R179, R172 ;  /* 0x000000acb3b37221 */ /* 0x000fe40000010000 */
[----:B------:R-:W-:-:S09]  /*9df0*/  FADD.FTZ R183, R183, R176 ;  /* 0x000000b0b7b77221 */ /* 0x000fd20000010000 */
[----:B------:R-:W-:Y:S01]  /*9e00*/  HGMMA.64x256x16.F32.BF16 R24, R152, gdesc[UR8].tnspB, R24, gsb0 ;  /* 0x43e0000898187df0 */ /* 0x000fe20008001818 */
[----:B------:R-:W-:Y:S01]  /*9e10*/  UIADD3 UR10, UR5, 0x200, URZ ;  /* 0x00000200050a7890 */ /* 0x000fe2000fffe03f */
[----:B------:R-:W-:Y:S01]  /*9e20*/  UMOV UR11, 0x40000040 ;  /* 0x40000040000b7882 */ /* 0x000fe20000000000 */
[----:B------:R-:W-:Y:S02]  /*9e30*/  WARPGROUP.DEPBAR.LE gsb0, 0x0 ;  /* 0x00008000000079c5 */ /* 0x000fe40000010000 */
[----:B------:R-:W-:Y:S01]  /*9e40*/  F2FP.BF16.F32.PACK_AB R152, R221, R178 ;  /* 0x000000b2dd98723e */ /* 0x000fe200000010ff */
        /* <DEDUP_REMOVED lines=13> */
[----:B------:R-:W-:Y:S01]  /*9f20*/  FADD.FTZ R189, R189, R184 ;  /* 0x000000b8bdbd7221 */ /* 0x000fe20000010000 */
[----:B------:R-:W-:Y:S01]  /*9f30*/  UMOV UR11, 0x40000040 ;  /* 0x40000040000b7882 */ /* 0x000fe20000000000 */
[----:B------:R-:W-:Y:S02]  /*9f40*/  WARPGROUP.DEPBAR.LE gsb0, 0x0 ;  /* 0x00008000000079c5 */ /* 0x000fe40000010000 */
[----:B------:R-:W-:Y:S01]  /*9f50*/  F2FP.BF16.F32.PACK_AB R152, R191, R186 ;  /* 0x000000babf98723e */ /* 0x000fe200000010ff */
[----:B------:R-:W-:Y:S01]  /*9f60*/  FADD.FTZ R186, R186, R185 ;  /* 0x000000b9baba7221 */ /* 0x000fe20000010000 */
[----:B--2---:R-:W-:Y:S02]  /*9f70*/  F2FP.BF16.F32.PACK_AB R154, R193, R188 ;  /* 0x000000bcc19a723e */ /* 0x004fe400000010ff */
[----:B0-----:R-:W-:Y:S01]  /*9f80*/  F2FP.BF16.F32.PACK_AB R153, R223, R190 ;  /* 0x000000bedf99723e */ /* 0x001fe200000010ff */
[----:B------:R-:W-:Y:S01]  /*9f90*/  FADD.FTZ R190, R190, R189 ;  /* 0x000000bdbebe7221 */ /* 0x000fe20000010000 */
[----:B-1----:R-:W-:Y:S01]  /*9fa0*/  F2FP.BF16.F32.PACK_AB R155, R217, R192 ;  /* 0x000000c0d99b723e */ /* 0x002fe200000010ff */
[----:B------:R-:W-:-:S02]  /*9fb0*/  FADD.FTZ R191, R191, R186 ;  /* 0x000000babfbf7221 */ /* 0x000fc40000010000 */
[----:B------:R-:W-:Y:S01]  /*9fc0*/  FADD.FTZ R223, R223, R190 ;  /* 0x000000bedfdf7221 */ /* 0x000fe20000010000 */
[----:B------:R-:W-:Y:S01]  /*9fd0*/  WARPGROUP.ARRIVE ;  /* 0x00000000000079c5 */ /* 0x000fe20000000000 */
[----:B------:R-:W-:Y:S02]  /*9fe0*/  FADD.FTZ R0, R188, R191 ;  /* 0x000000bfbc007221 */ /* 0x000fe40000010000 */
[----:B------:R-:W-:Y:S02]  /*9ff0*/  FADD.FTZ R12, R192, R223 ;  /* 0x000000dfc00c7221 */ /* 0x000fe40000010000 */
[----:B------:R-:W-:-:S07]  /*a000*/  FADD.FTZ R0, R193, R0 ;  /* 0x00000000c1007221 */ /* 0x000fce0000010000 */
[----:B------:R-:W-:Y:S01]  /*a010*/  HGMMA.64x256x16.F32.BF16 R24, R152, gdesc[UR8].tnspB, R24, gsb0 ;  /* 0x43e0000898187df0 */ /* 0x000fe20008001818 */
[----:B------:R-:W-:Y:S02]  /*a020*/  FADD.FTZ R12, R217, R12 ;  /* 0x0000000cd90c7221 */ /* 0x000fe40000010000 */
[----:B------:R-:W-:Y:S02]  /*a030*/  WARPGROUP.DEPBAR.LE gsb0, 0x0 ;  /* 0x00008000000079c5 */ /* 0x000fe40000010000 */
[----:B------:R1:W-:Y:S01]  /*a040*/  @!P2 SYNCS.ARRIVE.TRANS64.RED.A1T0 RZ, [R215+URZ], RZ ;  /* 0x000000ffd7ffa9a7 */ /* 0x0003e2000810043f */
[----:B------:R-:W-:Y:S05]  /*a050*/  @P1 BRA `(.L_x_4390) ;  /* 0xffffffd400c41947 */ /* 0x000fea000383ffff */
.L_x_4381:
[----:B------:R-:W2:Y:S01]  /*a060*/  SHFL.BFLY PT, R3, R0, 0x2, 0x1f ;  /* 0x0c401f0000037f89 */ /* 0x000ea200000e0000 */
[----:B------:R-:W-:Y:S01]  /*a070*/  IMAD.MOV.U32 R4, RZ, RZ, RZ ;  /* 0x000000ffff047224 */ /* 0x000fe200078e00ff */
[----:B------:R-:W-:Y:S01]  /*a080*/  R2UR UR4, R224 ;  /* 0x00000000e00472ca */ /* 0x000fe200000e0000 */
[----:B------:R-:W-:Y:S01]  /*a090*/  UIADD3 UR36, UR36, 0x1, URZ ;  /* 0x0000000124247890 */ /* 0x000fe2000fffe03f */
[----:B------:R-:W3:Y:S01]  /*a0a0*/  SHFL.BFLY PT, R5, R12, 0x2, 0x1f ;  /* 0x0c401f000c057f89 */ /* 0x000ee200000e0000 */
[----:B------:R-:W-:Y:S01]  /*a0b0*/  IMAD.U32 R9, RZ, RZ, UR6 ;  /* 0x00000006ff097e24 */ /* 0x000fe2000f8e00ff */
[----:B------:R4:W-:Y:S06]  /*a0c0*/  BAR.ARV R157, 0x100 ;  /* 0x0004009d0000751d */ /* 0x0009ec0000002000 */
[----:B------:R-:W-:-:S02]  /*a0d0*/  UISETP.NE.AND UP0, UPT, UR36, 0x2, UPT ;  /* 0x000000022400788c */ /* 0x000fc4000bf05270 */
[----:B------:R-:W-:Y:S06]  /*a0e0*/  BAR.ARV 0x8, 0x180 ;  /* 0x0206000000007b1d */ /* 0x000fec0000002000 */
[----:B------:R-:W-:Y:S01]  /*a0f0*/  UIADD3 UR4, UR4, 0x1, URZ ;  /* 0x0000000104047890 */ /* 0x000fe2000fffe03f */
[----:B------:R-:W-:Y:S01]  /*a100*/  PLOP3.LUT P0, PT, PT, PT, PT, 0x8, 0x0 ;  /* 0x000000000000781c */ /* 0x000fe20003f0e170 */
[----:B--2---:R-:W-:Y:S01]  /*a110*/  FADD.FTZ R3, R3, R0 ;  /* 0x0000000003037221 */ /* 0x004fe20000010000 */
[----:B------:R-:W-:Y:S01]  /*a120*/  IMAD.MOV.U32 R0, RZ, RZ, RZ ;  /* 0x000000ffff007224 */ /* 0x000fe200078e00ff */
[----:B------:R-:W-:Y:S01]  /*a130*/  USEL UR36, UR36, URZ, UP0 ;  /* 0x0000003f24247287 */ /* 0x000fe20008000000 */
[----:B---3--:R-:W-:-:S02]  /*a140*/  FADD.FTZ R5, R5, R12 ;  /* 0x0000000c05057221 */ /* 0x008fc40000010000 */
[----:B------:R-:W2:Y:S01]  /*a150*/  SHFL.BFLY PT, R2, R3, 0x1, 0x1f ;  /* 0x0c201f0003027f89 */ /* 0x000ea200000e0000 */
[----:B------:R-:W-:Y:S01]  /*a160*/  IMAD.U32 R224, RZ, RZ, UR4 ;  /* 0x00000004ffe07e24 */ /* 0x000fe2000f8e00ff */
[----:B------:R-:W-:-:S04]  /*a170*/  USEL UR4, URZ, 0x1, UP0 ;  /* 0x000000013f047887 */ /* 0x000fc80008000000 */
[----:B------:R-:W-:Y:S01]  /*a180*/  ULOP3.LUT UR37, UR37, UR4, URZ, 0x3c, !UPT ;  /* 0x0000000425257292 */ /* 0x000fe2000f8e3c3f */
[----:B--2---:R-:W-:Y:S01]  /*a190*/  FADD.FTZ R7, R3, R2 ;  /* 0x0000000203077221 */ /* 0x004fe20000010000 */
[----:B------:R-:W-:Y:S01]  /*a1a0*/  IMAD.MOV.U32 R3, RZ, RZ, -0x800000 ;  /* 0xff800000ff037424 */ /* 0x000fe200078e00ff */
[----:B------:R-:W2:Y:S03]  /*a1b0*/  SHFL.BFLY PT, R2, R5, 0x1, 0x1f ;  /* 0x0c201f0005027f89 */ /* 0x000ea600000e0000 */
[----:B------:R-:W-:-:S13]  /*a1c0*/  FSETP.NE.FTZ.AND P1, PT, R7, RZ, PT ;  /* 0x000000ff0700720b */ /* 0x000fda0003f35000 */
[----:B------:R-:W3:Y:S01]  /*a1d0*/  @P1 MUFU.RCP R4, R7 ;  /* 0x0000000700041308 */ /* 0x000ee20000001000 */
[----:B--2---:R-:W-:Y:S01]  /*a1e0*/  FADD.FTZ R6, R5, R2 ;  /* 0x0000000205067221 */ /* 0x004fe20000010000 */
[----:B------:R-:W-:Y:S02]  /*a1f0*/  IMAD.U32 R5, RZ, RZ, UR6 ;  /* 0x00000006ff057e24 */ /* 0x000fe4000f8e00ff */
[----:B------:R-:W-:Y:S02]  /*a200*/  IMAD.MOV.U32 R2, RZ, RZ, -0x800000 ;  /* 0xff800000ff027424 */ /* 0x000fe400078e00ff */
[----:B------:R-:W-:Y:S01]  /*a210*/  FSETP.NE.FTZ.AND P2, PT, R6, RZ, PT ;  /* 0x000000ff0600720b */ /* 0x000fe20003f55000 */
[----:B------:R-:W-:Y:S01]  /*a220*/  @P1 FMUL.FTZ R5, R5, 0.69314718246459960938 ;  /* 0x3f31721805051820 */ /* 0x000fe20000410000 */
        /* <DEDUP_REMOVED lines=64> */
[----:B------:R-:W0:Y:S01]  /*a630*/  @P2 MUFU.RCP R0, R6 ;  /* 0x0000000600002308 */ /* 0x000e220000001000 */
[----:B------:R-:W-:-:S07]  /*a640*/  @P2 FMUL.FTZ R9, R9, 0.69314718246459960938 ;  /* 0x3f31721809092820 */ /* 0x000fce0000410000 */
[----:B------:R-:W2:Y:S08]  /*a650*/  @P1 MUFU.LG2 R4, R7 ;  /* 0x0000000700041308 */ /* 0x000eb00000000c00 */
[----:B------:R-:W3:Y:S01]  /*a660*/  @P2 MUFU.LG2 R6, R6 ;  /* 0x0000000600062308 */ /* 0x000ee20000000c00 */
        /* <DEDUP_REMOVED lines=8> */
[----:B--2---:R-:W-:Y:S01]  /*a6f0*/  @P1 FMUL.FTZ R4, R4, 0.69314718246459960938 ;  /* 0x3f31721804041820 */ /* 0x004fe20000410000 */
        /* <DEDUP_REMOVED lines=58> */
[----:B----4-:R-:W-:-:S07]  /*aaa0*/  @P2 FFMA.FTZ R2, R9, R21, R6 ;  /* 0x0000001509022223 */ /* 0x010fce0000010006 */
.L_x_4359:
        /* <DEDUP_REMOVED lines=10> */
[----:B------:R-:W2:Y:S01]  /*ab50*/  LDC R195, c[0x0][0xce8] ;  /* 0x00033a00ffc37b82 */ /* 0x000ea20000000800 */
[----:B------:R-:W-:Y:S01]  /*ab60*/  F2FP.BF16.F32.PACK_AB R24, R25, R24 ;  /* 0x000000181918723e */ /* 0x000fe200000010ff */
[----:B------:R-:W-:Y:S01]  /*ab70*/  ULDC.64 UR8, c[0x0][0xc90] ;  /* 0x0003240000087ab9 */ /* 0x000fe20000000a00 */
[----:B------:R-:W-:Y:S01]  /*ab80*/  F2FP.BF16.F32.PACK_AB R25, R40, R26 ;  /* 0x0000001a2819723e */ /* 0x000fe200000010ff */
[----:B------:R-:W-:Y:S01]  /*ab90*/  ULDC.64 UR14, c[0x0][0x208] ;  /* 0x00008200000e7ab9 */ /* 0x000fe20000000a00 */
[----:B------:R-:W-:Y:S02]  /*aba0*/  F2FP.BF16.F32.PACK_AB R26, R29, R28 ;  /* 0x0000001c1d1a723e */ /* 0x000fe400000010ff */
[----:B------:R-:W-:Y:S02]  /*abb0*/  F2FP.BF16.F32.PACK_AB R27, R27, R30 ;  /* 0x0000001e1b1b723e */ /* 0x000fe400000010ff */
[----:B------:R-:W-:-:S02]  /*abc0*/  R2UR UR11, R207 ;  /* 0x00000000cf0b72ca */ /* 0x000fc400000e0000 */
[----:B------:R-:W-:Y:S02]  /*abd0*/  R2UR UR13, R218 ;  /* 0x00000000da0d72ca */ /* 0x000fe400000e0000 */
[----:B------:R-:W-:Y:S02]  /*abe0*/  F2FP.BF16.F32.PACK_AB R32, R33, R32 ;  /* 0x000000202120723e */ /* 0x000fe400000010ff */
[----:B------:R-:W-:Y:S02]  /*abf0*/  F2FP.BF16.F32.PACK_AB R33, R35, R34 ;  /* 0x000000222321723e */ /* 0x000fe400000010ff */
[----:B------:R-:W-:Y:S01]  /*ac00*/  F2FP.BF16.F32.PACK_AB R34, R37, R172 ;  /* 0x000000ac2522723e */ /* 0x000fe200000010ff */
[----:B------:R-:W-:Y:S01]  /*ac10*/  VIADD R37, R201, UR38 ;  /* 0x00000026c9257c36 */ /* 0x000fe20008000000 */
[----:B------:R-:W-:Y:S02]  /*ac20*/  F2FP.BF16.F32.PACK_AB R35, R39, R38 ;  /* 0x000000262723723e */ /* 0x000fe400000010ff */
[----:B------:R-:W-:Y:S01]  /*ac30*/  F2FP.BF16.F32.PACK_AB R136, R137, R136 ;  /* 0x000000888988723e */ /* 0x000fe200000010ff */
[----:B------:R-:W-:Y:S01]  /*ac40*/  USHF.R.S32.HI UR10, URZ, 0x1f, UR11 ;  /* 0x0000001f3f0a7899 */ /* 0x000fe2000801140b */
[----:B------:R-:W-:Y:S01]  /*ac50*/  F2FP.BF16.F32.PACK_AB R137, R166, R120 ;  /* 0x00000078a689723e */ /* 0x000fe200000010ff */
[----:B------:R-:W-:Y:S01]  /*ac60*/  UIMAD.WIDE.U32 UR6, UR11, UR8, URZ ;  /* 0x000000080b0672a5 */ /* 0x000fe2000f8e003f */
[----:B------:R-:W-:Y:S01]  /*ac70*/  F2FP.BF16.F32.PACK_AB R169, R170, R169 ;  /* 0x000000a9aaa9723e */ /* 0x000fe200000010ff */
[----:B------:R-:W-:Y:S01]  /*ac80*/  UIMAD UR5, UR10, UR8, URZ ;  /* 0x000000080a0572a4 */ /* 0x000fe2000f8e023f */
[----:B------:R-:W-:Y:S01]  /*ac90*/  F2FP.BF16.F32.PACK_AB R170, R149, R148 ;  /* 0x0000009495aa723e */ /* 0x000fe200000010ff */
[----:B------:R-:W-:Y:S01]  /*aca0*/  USHF.R.S32.HI UR12, URZ, 0x1f, UR13 ;  /* 0x0000001f3f0c7899 */ /* 0x000fe2000801140d */
[----:B------:R-:W-:Y:S01]  /*acb0*/  F2FP.BF16.F32.PACK_AB R171, R0, R171 ;  /* 0x000000ab00ab723e */ /* 0x000fe200000010ff */
[----:B------:R-:W-:Y:S01]  /*acc0*/  UIMAD UR5, UR11, UR9, UR5 ;  /* 0x000000090b0572a4 */ /* 0x000fe2000f8e0205 */
[----:B------:R-:W-:-:S02]  /*acd0*/  MOV R162, R194 ;  /* 0x000000c200a27202 */ /* 0x000fc40000000f00 */
[----:B0-----:R-:W-:Y:S01]  /*ace0*/  MOV R163, R5 ;  /* 0x0000000500a37202 */ /* 0x001fe20000000f00 */
[----:B------:R-:W-:Y:S01]  /*acf0*/  IMAD R5, R219, 0x40, R200 ;  /* 0x00000040db057824 */ /* 0x000fe200078e02c8 */
[----:B------:R-:W-:Y:S01]  /*ad00*/  ULDC.64 UR8, c[0x0][0xc98] ;  /* 0x0003260000087ab9 */ /* 0x000fe20000000a00 */
[----:B------:R-:W-:Y:S01]  /*ad10*/  UIADD3 UR7, UR7, UR5, URZ ;  /* 0x0000000507077290 */ /* 0x000fe2000fffe03f */
[--C-:B------:R-:W-:Y:S01]  /*ad20*/  IMAD.WIDE R16, R228, 0x2, R162.reuse ;  /* 0x00000002e4107825 */ /* 0x100fe200078e02a2 */
[----:B------:R-:W-:Y:S02]  /*ad30*/  UIMAD UR5, UR12, UR8, URZ ;  /* 0x000000080c0572a4 */ /* 0x000fe4000f8e023f */
[----:B------:R-:W-:Y:S01]  /*ad40*/  UIMAD.WIDE.U32 UR6, UR13, UR8, UR6 ;  /* 0x000000080d0672a5 */ /* 0x000fe2000f8e0006 */
[----:B------:R-:W-:Y:S01]  /*ad50*/  IMAD.WIDE R162, R5, 0x2, R162 ;  /* 0x0000000205a27825 */ /* 0x000fe200078e02a2 */
[C---:B------:R-:W-:Y:S01]  /*ad60*/  IADD3 R23, P0, R16.reuse, 0x8060, RZ ;  /* 0x0000806010177810 */ /* 0x040fe20007f1e0ff */
[----:B------:R-:W-:Y:S01]  /*ad70*/  UIMAD UR5, UR13, UR9, UR5 ;  /* 0x000000090d0572a4 */ /* 0x000fe2000f8e0205 */
[----:B------:R-:W-:-:S02]  /*ad80*/  IADD3 R7, P3, R16, 0xc060, RZ ;  /* 0x0000c06010077810 */ /* 0x000fc40007f7e0ff */
[----:B------:R-:W-:Y:S01]  /*ad90*/  LOP3.LUT R14, R23, 0x380, RZ, 0xc0, !PT ;  /* 0x00000380170e7812 */ /* 0x000fe200078ec0ff */
[--C-:B------:R-:W-:Y:S01]  /*ada0*/  IMAD.X R15, RZ, RZ, R17.reuse, P0 ;  /* 0x000000ffff0f7224 */ /* 0x100fe200000e0611 */
[----:B------:R-:W-:Y:S01]  /*adb0*/  IADD3 R110, P2, R16, 0x8040, RZ ;  /* 0x00008040106e7810 */ /* 0x000fe20007f5e0ff */
[--C-:B------:R-:W-:Y:S01]  /*adc0*/  IMAD.X R5, RZ, RZ, R17.reuse, P3 ;  /* 0x000000ffff057224 */ /* 0x100fe200018e0611 */
[----:B------:R-:W-:Y:S01]  /*add0*/  SHF.R.U64 R14, R14, 0x3, RZ ;  /* 0x000000030e0e7819 */ /* 0x000fe200000012ff */
[----:B------:R-:W-:Y:S01]  /*ade0*/  ULDC.64 UR8, c[0x0][0xbe8] ;  /* 0x0002fa0000087ab9 */ /* 0x000fe20000000a00 */
[C---:B------:R-:W-:Y:S01]  /*adf0*/  IADD3 R106, P3, R16.reuse, 0x8020, RZ ;  /* 0x00008020106a7810 */ /* 0x040fe20007f7e0ff */
[--C-:B------:R-:W-:Y:S01]  /*ae00*/  IMAD.X R143, RZ, RZ, R17.reuse, P2 ;  /* 0x000000ffff8f7224 */ /* 0x100fe200010e0611 */
[----:B------:R-:W-:Y:S02]  /*ae10*/  LOP3.LUT R4, R7, 0x380, RZ, 0xc0, !PT ;  /* 0x0000038007047812 */ /* 0x000fe400078ec0ff */
[----:B------:R-:W-:Y:S01]  /*ae20*/  IADD3 R12, P2, R16, 0x4000, RZ ;  /* 0x00004000100c7810 */ /* 0x000fe20007f5e0ff */
[----:B------:R-:W-:Y:S01]  /*ae30*/  IMAD.X R147, RZ, RZ, R17, P3 ;  /* 0x000000ffff937224 */ /* 0x000fe200018e0611 */
[----:B------:R-:W-:-:S02]  /*ae40*/  LOP3.LUT R14, R14, R23, RZ, 0x3c, !PT ;  /* 0x000000170e0e7212 */ /* 0x000fc400078e3cff */
[----:B------:R-:W-:Y:S01]  /*ae50*/  LOP3.LUT R23, R106, 0x380, RZ, 0xc0, !PT ;  /* 0x000003806a177812 */ /* 0x000fe200078ec0ff */
[--C-:B------:R-:W-:Y:S01]  /*ae60*/  IMAD.X R13, RZ, RZ, R17.reuse, P2 ;  /* 0x000000ffff0d7224 */ /* 0x100fe200010e0611 */
[----:B------:R-:W-:Y:S02]  /*ae70*/  SHF.R.U64 R4, R4, 0x3, RZ ;  /* 0x0000000304047819 */ /* 0x000fe400000012ff */
[C---:B------:R-:W-:Y:S02]  /*ae80*/  IADD3 R103, P4, R16.reuse, 0xc040, RZ ;  /* 0x0000c04010677810 */ /* 0x040fe40007f9e0ff */
[C---:B------:R-:W-:Y:S02]  /*ae90*/  IADD3 R99, P5, R16.reuse, 0xc020, RZ ;  /* 0x0000c02010637810 */ /* 0x040fe40007fbe0ff */
[C---:B------:R-:W-:Y:S02]  /*aea0*/  IADD3 R31, P6, R16.reuse, 0xc000, RZ ;  /* 0x0000c000101f7810 */ /* 0x040fe40007fde0ff */
[C---:B------:R-:W-:Y:S01]  /*aeb0*/  IADD3 R19, P1, R16.reuse, 0x20, RZ ;  /* 0x0000002010137810 */ /* 0x040fe20007f3e0ff */
[--C-:B------:R-:W-:Y:S01]  /*aec0*/  IMAD.X R9, RZ, RZ, R17.reuse, P5 ;  /* 0x000000ffff097224 */ /* 0x100fe200028e0611 */
[----:B------:R-:W-:Y:S01]  /*aed0*/  SHF.R.U64 R23, R23, 0x3, RZ ;  /* 0x0000000317177819 */ /* 0x000fe200000012ff */
[--C-:B------:R-:W-:Y:S01]  /*aee0*/  IMAD.X R11, RZ, RZ, R17.reuse, P6 ;  /* 0x000000ffff0b7224 */ /* 0x100fe200030e0611 */
[----:B------:R-:W-:Y:S01]  /*aef0*/  LOP3.LUT R165, R16, 0x380, RZ, 0xc0, !PT ;  /* 0x0000038010a57812 */ /* 0x000fe200078ec0ff */
[----:B------:R-:W-:Y:S01]  /*af00*/  IMAD.X R139, RZ, RZ, R17, P1 ;  /* 0x000000ffff8b7224 */ /* 0x000fe200008e0611 */
[----:B------:R-:W-:-:S02]  /*af10*/  IADD3 R107, P2, R162, 0x7000, RZ ;  /* 0x00007000a26b7810 */ /* 0x000fc40007f5e0ff */
[----:B------:R-:W-:Y:S01]  /*af20*/  LOP3.LUT R4, R4, R7, RZ, 0x3c, !PT ;  /* 0x0000000704047212 */ /* 0x000fe200078e3cff */
[--C-:B------:R-:W-:Y:S01]  /*af30*/  IMAD.X R7, RZ, RZ, R17.reuse, P4 ;  /* 0x000000ffff077224 */ /* 0x100fe200020e0611 */
[----:B------:R-:W-:Y:S02]  /*af40*/  LOP3.LUT R146, R23, R106, RZ, 0x3c, !PT ;  /* 0x0000006a17927212 */ /* 0x000fe400078e3cff */
        /* <DEDUP_REMOVED lines=12> */
[----:B------:R-:W-:Y:S01]  /*b010*/  LOP3.LUT R106, R107, 0x380, RZ, 0xc0, !PT ;  /* 0x000003806b6a7812 */ /* 0x000fe200078ec0ff */
[--C-:B------:R-:W-:Y:S01]  /*b020*/  IMAD.X R161, RZ, RZ, R17.reuse, P3 ;  /* 0x000000ffffa17224 */ /* 0x100fe200018e0611 */
[----:B------:R-:W-:Y:S01]  /*b030*/  LOP3.LUT R164, R165, R16, RZ, 0x3c, !PT ;  /* 0x00000010a5a47212 */ /* 0x000fe200078e3cff */
[----:B------:R-:W-:Y:S01]  /*b040*/  IMAD.MOV.U32 R165, RZ, RZ, R17 ;  /* 0x000000ffffa57224 */ /* 0x000fe200078e0011 */
[----:B------:R-:W-:-:S02]  /*b050*/  SHF.R.U64 R106, R106, 0x3, RZ ;  /* 0x000000036a6a7819 */ /* 0x000fc400000012ff */
[----:B------:R-:W-:Y:S02]  /*b060*/  LOP3.LUT R17, R102, 0x380, RZ, 0xc0, !PT ;  /* 0x0000038066117812 */ /* 0x000fe400078ec0ff */
[----:B------:R-:W-:Y:S01]  /*b070*/  LOP3.LUT R106, R106, R107, RZ, 0x3c, !PT ;  /* 0x0000006b6a6a7212 */ /* 0x000fe200078e3cff */
[----:B------:R-:W-:Y:S01]  /*b080*/  IMAD.X R107, RZ, RZ, R163, P2 ;  /* 0x000000ffff6b7224 */ /* 0x000fe200010e06a3 */
[----:B------:R-:W-:Y:S02]  /*b090*/  LOP3.LUT R16, R19, 0x380, RZ, 0xc0, !PT ;  /* 0x0000038013107812 */ /* 0x000fe400078ec0ff */
[----:B------:R-:W-:Y:S02]  /*b0a0*/  SHF.R.U64 R17, R17, 0x3, RZ ;  /* 0x0000000311117819 */ /* 0x000fe400000012ff */
[----:B------:R-:W-:Y:S02]  /*b0b0*/  IADD3 R135, P2, R162, 0xe000, RZ ;  /* 0x0000e000a2877810 */ /* 0x000fe40007f5e0ff */
[----:B------:R-:W-:-:S02]  /*b0c0*/  SHF.R.U64 R16, R16, 0x3, RZ ;  /* 0x0000000310107819 */ /* 0x000fc400000012ff */
[----:B------:R-:W-:Y:S02]  /*b0d0*/  LOP3.LUT R150, R17, R102, RZ, 0x3c, !PT ;  /* 0x0000006611967212 */ /* 0x000fe400078e3cff */
[----:B------:R-:W-:Y:S02]  /*b0e0*/  LOP3.LUT R134, R135, 0x380, RZ, 0xc0, !PT ;  /* 0x0000038087867812 */ /* 0x000fe400078ec0ff */
[----:B------:R-:W-:Y:S02]  /*b0f0*/  LOP3.LUT R17, R20, 0x380, RZ, 0xc0, !PT ;  /* 0x0000038014117812 */ /* 0x000fe400078ec0ff */
[----:B------:R-:W-:Y:S02]  /*b100*/  LOP3.LUT R138, R16, R19, RZ, 0x3c, !PT ;  /* 0x00000013108a7212 */ /* 0x000fe400078e3cff */
[----:B------:R-:W-:Y:S02]  /*b110*/  LOP3.LUT R23, R98, 0x380, RZ, 0xc0, !PT ;  /* 0x0000038062177812 */ /* 0x000fe400078ec0ff */
[----:B------:R-:W-:-:S02]  /*b120*/  LOP3.LUT R16, R21, 0x380, RZ, 0xc0, !PT ;  /* 0x0000038015107812 */ /* 0x000fc400078ec0ff */
[----:B------:R-:W-:Y:S02]  /*b130*/  SHF.R.U64 R134, R134, 0x3, RZ ;  /* 0x0000000386867819 */ /* 0x000fe400000012ff */
[----:B------:R-:W-:Y:S02]  /*b140*/  SHF.R.U64 R17, R17, 0x3, RZ ;  /* 0x0000000311117819 */ /* 0x000fe400000012ff */
[----:B------:R-:W-:Y:S02]  /*b150*/  LOP3.LUT R19, R22, 0x380, RZ, 0xc0, !PT ;  /* 0x0000038016137812 */ /* 0x000fe400078ec0ff */
[----:B------:R-:W-:Y:S02]  /*b160*/  SHF.R.U64 R23, R23, 0x3, RZ ;  /* 0x0000000317177819 */ /* 0x000fe400000012ff */
[----:B------:R-:W-:Y:S02]  /*b170*/  SHF.R.U64 R16, R16, 0x3, RZ ;  /* 0x0000000310107819 */ /* 0x000fe400000012ff */
[----:B------:R-:W-:Y:S01]  /*b180*/  LOP3.LUT R134, R134, R135, RZ, 0x3c, !PT ;  /* 0x0000008786867212 */ /* 0x000fe200078e3cff */
[----:B------:R-:W-:Y:S01]  /*b190*/  IMAD.X R135, RZ, RZ, R163, P2 ;  /* 0x000000ffff877224 */ /* 0x000fe200010e06a3 */
[----:B------:R-:W-:-:S02]  /*b1a0*/  LOP3.LUT R158, R17, R20, RZ, 0x3c, !PT ;  /* 0x00000014119e7212 */ /* 0x000fc400078e3cff */
[----:B------:R-:W-:Y:S02]  /*b1b0*/  LOP3.LUT R10, R31, 0x380, RZ, 0xc0, !PT ;  /* 0x000003801f0a7812 */ /* 0x000fe400078ec0ff */
[----:B------:R-:W-:Y:S02]  /*b1c0*/  IADD3 R17, P3, R162, 0x1000, RZ ;  /* 0x00001000a2117810 */ /* 0x000fe40007f7e0ff */
[----:B--2---:R-:W-:Y:S02]  /*b1d0*/  ISETP.NE.AND P2, PT, R195, 0x1, PT ;  /* 0x00000001c300780c */ /* 0x004fe40003f45270 */
[----:B------:R-:W-:Y:S02]  /*b1e0*/  SHF.R.U64 R19, R19, 0x3, RZ ;  /* 0x0000000313137819 */ /* 0x000fe400000012ff */
[----:B------:R-:W-:Y:S02]  /*b1f0*/  LOP3.LUT R152, R23, R98, RZ, 0x3c, !PT ;  /* 0x0000006217987212 */ /* 0x000fe400078e3cff */
[----:B------:R-:W-:-:S02]  /*b200*/  LOP3.LUT R154, R16, R21, RZ, 0x3c, !PT ;  /* 0x00000015109a7212 */ /* 0x000fc400078e3cff */
[----:B------:R-:W-:Y:S02]  /*b210*/  LOP3.LUT R6, R103, 0x380, RZ, 0xc0, !PT ;  /* 0x0000038067067812 */ /* 0x000fe400078ec0ff */
[----:B------:R-:W-:Y:S02]  /*b220*/  LOP3.LUT R8, R99, 0x380, RZ, 0xc0, !PT ;  /* 0x0000038063087812 */ /* 0x000fe400078ec0ff */
[----:B------:R-:W-:Y:S02]  /*b230*/  IADD3 R20, P4, R162, 0x2000, RZ ;  /* 0x00002000a2147810 */ /* 0x000fe40007f9e0ff */
[----:B------:R-:W-:Y:S02]  /*b240*/  LOP3.LUT R23, R12, 0x380, RZ, 0xc0, !PT ;  /* 0x000003800c177812 */ /* 0x000fe400078ec0ff */
[----:B------:R-:W-:Y:S02]  /*b250*/  LOP3.LUT R21, R18, 0x380, RZ, 0xc0, !PT ;  /* 0x0000038012157812 */ /* 0x000fe400078ec0ff */
[----:B------:R-:W-:-:S02]  /*b260*/  SHF.R.U64 R10, R10, 0x3, RZ ;  /* 0x000000030a0a7819 */ /* 0x000fc400000012ff */
[----:B------:R-:W-:Y:S02]  /*b270*/  LOP3.LUT R16, R17, 0x380, RZ, 0xc0, !PT ;  /* 0x0000038011107812 */ /* 0x000fe400078ec0ff */
[----:B------:R-:W-:Y:S02]  /*b280*/  LOP3.LUT R156, R19, R22, RZ, 0x3c, !PT ;  /* 0x00000016139c7212 */ /* 0x000fe400078e3cff */
[----:B------:R-:W-:Y:S02]  /*b290*/  SHF.R.U64 R6, R6, 0x3, RZ ;  /* 0x0000000306067819 */ /* 0x000fe400000012ff */
[----:B------:R-:W-:Y:S02]  /*b2a0*/  SHF.R.U64 R8, R8, 0x3, RZ ;  /* 0x0000000308087819 */ /* 0x000fe400000012ff */
[----:B------:R-:W-:Y:S02]  /*b2b0*/  LOP3.LUT R19, R20, 0x380, RZ, 0xc0, !PT ;  /* 0x0000038014137812 */ /* 0x000fe400078ec0ff */
[----:B------:R-:W-:-:S02]  /*b2c0*/  SHF.R.U64 R23, R23, 0x3, RZ ;  /* 0x0000000317177819 */ /* 0x000fc400000012ff */
[----:B------:R-:W-:Y:S02]  /*b2d0*/  SHF.R.U64 R21, R21, 0x3, RZ ;  /* 0x0000000315157819 */ /* 0x000fe400000012ff */
[----:B------:R-:W-:Y:S01]  /*b2e0*/  MOV R196, R164 ;  /* 0x000000a400c47202 */ /* 0x000fe20000000f00 */
[----:B------:R-:W-:Y:S01]  /*b2f0*/  BAR.SYNC.DEFER_BLOCKING 0x1, 0x100 ;  /* 0x0044000000007b1d */ /* 0x000fe20000010000 */
[----:B------:R-:W-:Y:S02]  /*b300*/  LOP3.LUT R10, R10, R31, RZ, 0x3c, !PT ;  /* 0x0000001f0a0a7212 */ /* 0x000fe400078e3cff */
[----:B------:R-:W-:Y:S02]  /*b310*/  SHF.R.U64 R16, R16, 0x3, RZ ;  /* 0x0000000310107819 */ /* 0x000fe400000012ff */
[----:B------:R-:W-:Y:S02]  /*b320*/  LOP3.LUT R31, R110, 0x380, RZ, 0xc0, !PT ;  /* 0x000003806e1f7812 */ /* 0x000fe400078ec0ff */
[----:B------:R-:W-:-:S02]  /*b330*/  LOP3.LUT R6, R6, R103, RZ, 0x3c, !PT ;  /* 0x0000006706067212 */ /* 0x000fc400078e3cff */
[----:B------:R-:W-:Y:S02]  /*b340*/  LOP3.LUT R8, R8, R99, RZ, 0x3c, !PT ;  /* 0x0000006308087212 */ /* 0x000fe400078e3cff */
[----:B------:R-:W-:Y:S02]  /*b350*/  SHF.R.U64 R19, R19, 0x3, RZ ;  /* 0x0000000313137819 */ /* 0x000fe400000012ff */
[----:B------:R-:W-:Y:S02]  /*b360*/  LOP3.LUT R12, R23, R12, RZ, 0x3c, !PT ;  /* 0x0000000c170c7212 */ /* 0x000fe400078e3cff */
[----:B------:R-:W-:Y:S02]  /*b370*/  LOP3.LUT R160, R21, R18, RZ, 0x3c, !PT ;  /* 0x0000001215a07212 */ /* 0x000fe400078e3cff */
[----:B------:R-:W-:Y:S01]  /*b380*/  LOP3.LUT R16, R16, R17, RZ, 0x3c, !PT ;  /* 0x0000001110107212 */ /* 0x000fe200078e3cff */
[----:B------:R-:W-:Y:S01]  /*b390*/  IMAD.X R17, RZ, RZ, R163, P3 ;  /* 0x000000ffff117224 */ /* 0x000fe200018e06a3 */
[----:B------:R-:W-:-:S02]  /*b3a0*/  IADD3 R21, P5, R162, 0x3000, RZ ;  /* 0x00003000a2157810 */ /* 0x000fc40007fbe0ff */
[C---:B------:R-:W-:Y:S02]  /*b3b0*/  IADD3 R23, P6, R162.reuse, 0x4000, RZ ;  /* 0x00004000a2177810 */ /* 0x040fe40007fde0ff */
[C---:B------:R-:W-:Y:S01]  /*b3c0*/  IADD3 R99, P0, R162.reuse, 0x5000, RZ ;  /* 0x00005000a2637810 */ /* 0x040fe20007f1e0ff */
[----:B------:R0:W-:Y:S01]  /*b3d0*/  STSM.16.M88.4 [R196], R24 ;  /* 0x00000018c4007844 */ /* 0x0001e20000000200 */
[C---:B------:R-:W-:Y:S02]  /*b3e0*/  IADD3 R103, P1, R162.reuse, 0x6000, RZ ;  /* 0x00006000a2677810 */ /* 0x040fe40007f3e0ff */
[----:B------:R-:W-:Y:S02]  /*b3f0*/  SHF.R.U64 R31, R31, 0x3, RZ ;  /* 0x000000031f1f7819 */ /* 0x000fe400000012ff */
[----:B------:R-:W-:Y:S02]  /*b400*/  IADD3 R111, P3, R162, 0x8000, RZ ;  /* 0x00008000a26f7810 */ /* 0x000fe40007f7e0ff */
[----:B------:R-:W-:Y:S01]  /*b410*/  LOP3.LUT R18, R19, R20, RZ, 0x3c, !PT ;  /* 0x0000001413127212 */ /* 0x000fe200078e3cff */
[----:B------:R-:W-:Y:S01]  /*b420*/  IMAD.X R19, RZ, RZ, R163, P4 ;  /* 0x000000ffff137224 */ /* 0x000fe200020e06a3 */
[----:B------:R-:W-:-:S02]  /*b430*/  LOP3.LUT R20, R21, 0x380, RZ, 0xc0, !PT ;  /* 0x0000038015147812 */ /* 0x000fc400078ec0ff */
[----:B------:R-:W-:Y:S02]  /*b440*/  LOP3.LUT R22, R23, 0x380, RZ, 0xc0, !PT ;  /* 0x0000038017167812 */ /* 0x000fe400078ec0ff */
[----:B------:R-:W-:Y:S02]  /*b450*/  LOP3.LUT R98, R99, 0x380, RZ, 0xc0, !PT ;  /* 0x0000038063627812 */ /* 0x000fe400078ec0ff */
[----:B------:R-:W-:Y:S01]  /*b460*/  LOP3.LUT R102, R103, 0x380, RZ, 0xc0, !PT ;  /* 0x0000038067667812 */ /* 0x000fe200078ec0ff */
[----:B0-----:R-:W0:Y:S01]  /*b470*/  @P2 LDC R24, c[0x0][0xcec] ;  /* 0x00033b00ff182b82 */ /* 0x001e220000000800 */
[----:B------:R-:W-:Y:S02]  /*b480*/  LOP3.LUT R142, R31, R110, RZ, 0x3c, !PT ;  /* 0x0000006e1f8e7212 */ /* 0x000fe400078e3cff */
[----:B------:R-:W-:Y:S02]  /*b490*/  LOP3.LUT R110, R111, 0x380, RZ, 0xc0, !PT ;  /* 0x000003806f6e7812 */ /* 0x000fe400078ec0ff */
[----:B------:R-:W-:-:S02]  /*b4a0*/  SHF.R.U64 R20, R20, 0x3, RZ ;  /* 0x0000000314147819 */ /* 0x000fc400000012ff */
[----:B------:R-:W-:Y:S01]  /*b4b0*/  SHF.R.U64 R22, R22, 0x3, RZ ;  /* 0x0000000316167819 */ /* 0x000fe200000012ff */
[----:B------:R-:W2:Y:S01]  /*b4c0*/  @P2 LDC R27, c[0x0][0xcf0] ;  /* 0x00033c00ff1b2b82 */ /* 0x000ea20000000800 */
        /* <DEDUP_REMOVED lines=11> */
[C---:B------:R-:W-:Y:S01]  /*b580*/  IADD3 R115, P4, R162.reuse, 0x9000, RZ ;  /* 0x00009000a2737810 */ /* 0x040fe20007f9e0ff */
[----:B0-----:R-:W-:Y:S01]  /*b590*/  @P2 IMAD.HI.U32 R24, R37, R24, RZ ;  /* 0x0000001825182227 */ /* 0x001fe200078e00ff */
[----:B------:R-:W-:-:S02]  /*b5a0*/  IADD3 R119, P5, R162, 0xa000, RZ ;  /* 0x0000a000a2777810 */ /* 0x000fc40007fbe0ff */
[----:B------:R-:W-:Y:S01]  /*b5b0*/  LOP3.LUT R110, R110, R111, RZ, 0x3c, !PT ;  /* 0x0000006f6e6e7212 */ /* 0x000fe200078e3cff */
[----:B------:R-:W-:Y:S01]  /*b5c0*/  IMAD.X R111, RZ, RZ, R163, P3 ;  /* 0x000000ffff6f7224 */ /* 0x000fe200018e06a3 */
[C---:B------:R-:W-:Y:S02]  /*b5d0*/  IADD3 R123, P6, R162.reuse, 0xb000, RZ ;  /* 0x0000b000a27b7810 */ /* 0x040fe40007fde0ff */
[C---:B------:R-:W-:Y:S02]  /*b5e0*/  IADD3 R127, P0, R162.reuse, 0xc000, RZ ;  /* 0x0000c000a27f7810 */ /* 0x040fe40007f1e0ff */
[C---:B------:R-:W-:Y:S02]  /*b5f0*/  IADD3 R131, P1, R162.reuse, 0xd000, RZ ;  /* 0x0000d000a2837810 */ /* 0x040fe40007f3e0ff */
[----:B------:R-:W-:Y:S02]  /*b600*/  IADD3 R165, P3, R162, 0xf000, RZ ;  /* 0x0000f000a2a57810 */ /* 0x000fe40007f7e0ff */
[----:B------:R-:W-:-:S02]  /*b610*/  LOP3.LUT R114, R115, 0x380, RZ, 0xc0, !PT ;  /* 0x0000038073727812 */ /* 0x000fc400078ec0ff */
[----:B------:R-:W-:Y:S01]  /*b620*/  LOP3.LUT R118, R119, 0x380, RZ, 0xc0, !PT ;  /* 0x0000038077767812 */ /* 0x000fe200078ec0ff */
[----:B------:R-:W-:Y:S01]  /*b630*/  IMAD.X R31, RZ, RZ, R163, P3 ;  /* 0x000000ffff1f7224 */ /* 0x000fe200018e06a3 */
[----:B------:R-:W-:Y:S02]  /*b640*/  LOP3.LUT R122, R123, 0x380, RZ, 0xc0, !PT ;  /* 0x000003807b7a7812 */ /* 0x000fe400078ec0ff */
[----:B------:R-:W-:Y:S02]  /*b650*/  LOP3.LUT R126, R127, 0x380, RZ, 0xc0, !PT ;  /* 0x000003807f7e7812 */ /* 0x000fe400078ec0ff */
[----:B------:R-:W-:Y:S02]  /*b660*/  LOP3.LUT R130, R131, 0x380, RZ, 0xc0, !PT ;  /* 0x0000038083827812 */ /* 0x000fe400078ec0ff */
[----:B------:R-:W-:Y:S02]  /*b670*/  LOP3.LUT R29, R162, 0x380, RZ, 0xc0, !PT ;  /* 0x00000380a21d7812 */ /* 0x000fe400078ec0ff */
[----:B------:R-:W-:-:S02]  /*b680*/  LOP3.LUT R30, R165, 0x380, RZ, 0xc0, !PT ;  /* 0x00000380a51e7812 */ /* 0x000fc400078ec0ff */
[----:B------:R-:W-:Y:S02]  /*b690*/  SHF.R.U64 R114, R114, 0x3, RZ ;  /* 0x0000000372727819 */ /* 0x000fe400000012ff */
[----:B------:R-:W-:Y:S02]  /*b6a0*/  SHF.R.U64 R118, R118, 0x3, RZ ;  /* 0x0000000376767819 */ /* 0x000fe400000012ff */
[----:B------:R-:W-:Y:S02]  /*b6b0*/  SHF.R.U64 R122, R122, 0x3, RZ ;  /* 0x000000037a7a7819 */ /* 0x000fe400000012ff */
[----:B------:R-:W-:Y:S02]  /*b6c0*/  SHF.R.U64 R126, R126, 0x3, RZ ;  /* 0x000000037e7e7819 */ /* 0x000fe400000012ff */
[----:B------:R-:W-:Y:S02]  /*b6d0*/  SHF.R.U64 R130, R130, 0x3, RZ ;  /* 0x0000000382827819 */ /* 0x000fe400000012ff */
[----:B------:R-:W-:-:S02]  /*b6e0*/  SHF.R.U64 R29, R29, 0x3, RZ ;  /* 0x000000031d1d7819 */ /* 0x000fc400000012ff */
[----:B------:R-:W-:Y:S02]  /*b6f0*/  MOV R138, R138 ;  /* 0x0000008a008a7202 */ /* 0x000fe40000000f00 */
        /* <DEDUP_REMOVED lines=13> */
[----:B------:R-:W-:Y:S01]  /*b7d0*/  MOV R40, R4 ;  /* 0x0000000400287202 */ /* 0x000fe20000000f00 */
[----:B------:R0:W-:Y:S01]  /*b7e0*/  STSM.16.M88.4 [R138], R32 ;  /* 0x000000208a007844 */ /* 0x0001e20000000200 */
[----:B------:R-:W-:-:S02]  /*b7f0*/  MOV R162, R6 ;  /* 0x0000000600a27202 */ /* 0x000fc40000000f00 */
[----:B------:R-:W-:Y:S02]  /*b800*/  LOP3.LUT R30, R30, R165, RZ, 0x3c, !PT ;  /* 0x000000a51e1e7212 */ /* 0x000fe400078e3cff */
        /* <DEDUP_REMOVED lines=21> */
[----:B--2---:R-:W-:Y:S02]  /*b960*/  @P2 SHF.R.U32.HI R32, RZ, R27, R24 ;  /* 0x0000001bff202219 */ /* 0x004fe40000011618 */
        /* <DEDUP_REMOVED lines=9> */
[----:B---3--:R-:W-:Y:S01]  /*ba00*/  F2FP.BF16.F32.PACK_AB R8, R73, R181 ;  /* 0x000000b54908723e */ /* 0x008fe200000010ff */
[----:B------:R-:W-:Y:S01]  /*ba10*/  STSM.16.M88.4 [R158], R4 ;  /* 0x000000049e007844 */ /* 0x000fe20000000200 */
[----:B------:R-:W-:Y:S02]  /*ba20*/  F2FP.BF16.F32.PACK_AB R9, R75, R74 ;  /* 0x0000004a4b09723e */ /* 0x000fe400000010ff */
[----:B------:R-:W-:Y:S02]  /*ba30*/  F2FP.BF16.F32.PACK_AB R10, R77, R182 ;  /* 0x000000b64d0a723e */ /* 0x000fe400000010ff */
[----:B------:R-:W-:Y:S02]  /*ba40*/  F2FP.BF16.F32.PACK_AB R11, R79, R78 ;  /* 0x0000004e4f0b723e */ /* 0x000fe400000010ff */
[----:B------:R-:W-:-:S02]  /*ba50*/  MOV R152, R152 ;  /* 0x0000009800987202 */ /* 0x000fc40000000f00 */
[----:B--2---:R-:W-:Y:S01]  /*ba60*/  F2FP.BF16.F32.PACK_AB R12, R81, R183 ;  /* 0x000000b7510c723e */ /* 0x004fe200000010ff */
        /* <DEDUP_REMOVED lines=19> */
[----:B--2---:R-:W-:Y:S01]  /*bba0*/  VIADD R14, R227, UR38 ;  /* 0x00000026e30e7c36 */ /* 0x004fe20008000000 */
        /* <DEDUP_REMOVED lines=14> */
[----:B------:R-:W-:Y:S02]  /*bc90*/  F2FP.BF16.F32.PACK_AB R10, R109, R190 ;  /* 0x000000be6d0a723e */ /* 0x000fe400000010ff */
[----:B------:R-:W-:Y:S02]  /*bca0*/  F2FP.BF16.F32.PACK_AB R11, R68, R64 ;  /* 0x00000040440b723e */ /* 0x000fe400000010ff */
[----:B0-----:R-:W-:Y:S02]  /*bcb0*/  LEA R24, P3, R12, UR6, 0x2 ;  /* 0x000000060c187c11 */ /* 0x001fe4000f8610ff */
[-C--:B------:R-:W-:Y:S01]  /*bcc0*/  ISETP.GE.OR P1, PT, R14, R41.reuse, P0 ;  /* 0x000000290e00720c */ /* 0x080fe20000726670 */
[----:B------:R0:W-:Y:S01]  /*bcd0*/  STSM.16.M88.4 [R142], R8 ;  /* 0x000000088e007844 */ /* 0x0001e20000000200 */
[----:B------:R-:W-:Y:S01]  /*bce0*/  F2FP.BF16.F32.PACK_AB R15, R116, R112 ;  /* 0x00000070740f723e */ /* 0x000fe200000010ff */
[----:B--2---:R-:W-:Y:S01]  /*bcf0*/  VIADD R4, R14, 0x8 ;  /* 0x000000080e047836 */ /* 0x004fe20000000000 */
[----:B------:R-:W-:Y:S01]  /*bd00*/  F2FP.BF16.F32.PACK_AB R6, R117, R192 ;  /* 0x000000c07506723e */ /* 0x000fe200000010ff */
[----:B------:R-:W-:Y:S01]  /*bd10*/  IMAD.IADD R5, R13, 0x1, R33 ;  /* 0x000000010d057824 */ /* 0x000fe200078e0221 */
[----:B------:R-:W-:Y:S01]  /*bd20*/  F2FP.BF16.F32.PACK_AB R7, R84, R80 ;  /* 0x000000505407723e */ /* 0x000fe200000010ff */
[----:B------:R-:W-:Y:S01]  /*bd30*/  SHFL.IDX PT, R42, R24, RZ, 0x1c1f ;  /* 0x001c1fff182a7589 */ /* 0x000fe200000e0000 */
[----:B------:R-:W-:-:S02]  /*bd40*/  ISETP.GE.OR P0, PT, R4, R41, P0 ;  /* 0x000000290400720c */ /* 0x000fc40000706670 */
[----:B------:R-:W-:Y:S01]  /*bd50*/  LEA.HI.X R25, R12, UR7, R5, 0x2, P3 ;  /* 0x000000070c197c11 */ /* 0x000fe200098f1405 */
[----:B------:R-:W-:Y:S01]  /*bd60*/  SHFL.IDX PT, R44, R24, 0x1, 0x1c1f ;  /* 0x003c1f00182c7f89 */ /* 0x000fe200000e0000 */
[----:B------:R-:W-:Y:S02]  /*bd70*/  F2FP.BF16.F32.PACK_AB R4, R113, R191 ;  /* 0x000000bf7104723e */ /* 0x000fe400000010ff */
[----:B------:R-:W-:Y:S01]  /*bd80*/  F2FP.BF16.F32.PACK_AB R5, R76, R72 ;  /* 0x000000484c05723e */ /* 0x000fe200000010ff */
[----:B------:R-:W2:Y:S01]  /*bd90*/  SHFL.IDX PT, R43, R25, RZ, 0x1c1f ;  /* 0x001c1fff192b7589 */ /* 0x000ea200000e0000 */
[----:B0-----:R-:W-:Y:S02]  /*bda0*/  F2FP.BF16.F32.PACK_AB R8, R121, R193 ;  /* 0x000000c17908723e */ /* 0x001fe400000010ff */
[----:B------:R-:W-:Y:S01]  /*bdb0*/  F2FP.BF16.F32.PACK_AB R9, R92, R88 ;  /* 0x000000585c09723e */ /* 0x000fe200000010ff */
[----:B------:R-:W-:Y:S01]  /*bdc0*/  STSM.16.M88.4 [R165], R4 ;  /* 0x00000004a5007844 */ /* 0x000fe20000000200 */
[----:B------:R-:W-:-:S02]  /*bdd0*/  F2FP.BF16.F32.PACK_AB R10, R125, R124 ;  /* 0x0000007c7d0a723e */ /* 0x000fc400000010ff */
[----:B------:R-:W-:Y:S01]  /*bde0*/  F2FP.BF16.F32.PACK_AB R11, R100, R96 ;  /* 0x00000060640b723e */ /* 0x000fe200000010ff */
[----:B------:R-:W0:Y:S01]  /*bdf0*/  SHFL.IDX PT, R45, R25, 0x1, 0x1c1f ;  /* 0x003c1f00192d7f89 */ /* 0x000e2200000e0000 */
[----:B------:R-:W-:Y:S02]  /*be00*/  F2FP.BF16.F32.PACK_AB R12, R129, R128 ;  /* 0x00000080810c723e */ /* 0x000fe400000010ff */
[----:B------:R-:W-:Y:S01]  /*be10*/  F2FP.BF16.F32.PACK_AB R13, R108, R104 ;  /* 0x000000686c0d723e */ /* 0x000fe200000010ff */
[----:B------:R-:W-:Y:S01]  /*be20*/  STSM.16.M88.4 [R164], R8 ;  /* 0x00000008a4007844 */ /* 0x000fe20000000200 */
[----:B------:R-:W-:Y:S02]  /*be30*/  F2FP.BF16.F32.PACK_AB R14, R133, R132 ;  /* 0x00000084850e723e */ /* 0x000fe400000010ff */
[----:B------:R-:W-:Y:S02]  /*be40*/  F2FP.BF16.F32.PACK_AB R138, R141, R140 ;  /* 0x0000008c8d8a723e */ /* 0x000fe400000010ff */
[----:B------:R-:W-:Y:S01]  /*be50*/  F2FP.BF16.F32.PACK_AB R139, R168, R167 ;  /* 0x000000a7a88b723e */ /* 0x000fe200000010ff */
[----:B------:R3:W-:Y:S01]  /*be60*/  STSM.16.M88.4 [R163], R12 ;  /* 0x0000000ca3007844 */ /* 0x0007e20000000200 */
[----:B------:R-:W-:-:S03]  /*be70*/  F2FP.BF16.F32.PACK_AB R168, R145, R144 ;  /* 0x0000009091a8723e */ /* 0x000fc600000010ff */
[----:B------:R-:W-:Y:S04]  /*be80*/  STSM.16.M88.4 [R162], R136 ;  /* 0x00000088a2007844 */ /* 0x000fe80000000200 */
[----:B------:R-:W-:Y:S01]  /*be90*/  STSM.16.M88.4 [R40], R168 ;  /* 0x000000a828007844 */ /* 0x000fe20000000200 */
[----:B------:R-:W-:Y:S08]  /*bea0*/  BAR.SYNC.DEFER_BLOCKING 0x1, 0x100 ;  /* 0x0044000000007b1d */ /* 0x000ff00000010000 */
[----:B---3--:R-:W3:Y:S01]  /*beb0*/  @P2 LDC R15, c[0x0][0xcf0] ;  /* 0x00033c00ff0f2b82 */ /* 0x008ee20000000800 */
[----:B------:R-:W-:Y:S01]  /*bec0*/  IMAD R0, R206, 0x20, R219 ;  /* 0x00000020ce007824 */ /* 0x000fe200078e02db */
[----:B--2---:R2:W-:Y:S01]  /*bed0*/  @!P1 ST.E desc[UR14][R42.64], R3 ;  /* 0x000000032a009985 */ /* 0x0045e2000c10190e */
[----:B------:R-:W-:-:S02]  /*bee0*/  UIMAD UR5, UR10, UR8, URZ ;  /* 0x000000080a0572a4 */ /* 0x000fc4000f8e023f */
[----:B------:R-:W-:Y:S01]  /*bef0*/  VIADD R14, R0, UR38 ;  /* 0x00000026000e7c36 */ /* 0x000fe20008000000 */
[----:B------:R-:W-:Y:S01]  /*bf00*/  UIMAD.WIDE.U32 UR6, UR11, UR8, URZ ;  /* 0x000000080b0672a5 */ /* 0x000fe2000f8e003f */
[----:B0-----:R0:W-:Y:S01]  /*bf10*/  @!P0 ST.E desc[UR14][R44.64], R2 ;  /* 0x000000022c008985 */ /* 0x0011e2000c10190e */
[----:B--2---:R-:W2:Y:S01]  /*bf20*/  @P2 LDC R3, c[0x0][0xcec] ;  /* 0x00033b00ff032b82 */ /* 0x004ea20000000800 */
[----:B------:R-:W-:Y:S01]  /*bf30*/  UIMAD UR5, UR11, UR9, UR5 ;  /* 0x000000090b0572a4 */ /* 0x000fe2000f8e0205 */
[----:B------:R-:W-:Y:S01]  /*bf40*/  IMAD.MOV.U32 R13, RZ, RZ, R14 ;  /* 0x000000ffff0d7224 */ /* 0x000fe200078e000e */
[----:B------:R-:W5:Y:S01]  /*bf50*/  LD.E.128 R24, desc[UR14][R28.64] ;  /* 0x0000000e1c187980 */ /* 0x000f62000c101d00 */
[----:B------:R-:W-:Y:S01]  /*bf60*/  ULDC.64 UR10, c[0x0][0xbf0] ;  /* 0x0002fc00000a7ab9 */ /* 0x000fe20000000a00 */
[----:B------:R-:W-:Y:S02]  /*bf70*/  UIADD3 UR7, UR7, UR5, URZ ;  /* 0x0000000507077290 */ /* 0x000fe4000fffe03f */
[----:B------:R-:W-:Y:S01]  /*bf80*/  UIMAD UR8, UR12, UR10, URZ ;  /* 0x0000000a0c0872a4 */ /* 0x000fe2000f8e023f */
[----:B------:R-:W5:Y:S01]  /*bf90*/  LD.E.128 R32, desc[UR14][R16.64] ;  /* 0x0000000e10207980 */ /* 0x000f62000c101d00 */
[----:B------:R-:W-:-:S02]  /*bfa0*/  UIMAD.WIDE.U32 UR6, UR13, UR10, UR6 ;  /* 0x0000000a0d0672a5 */ /* 0x000fc4000f8e0006 */
[----:B------:R-:W-:Y:S01]  /*bfb0*/  UIMAD UR5, UR13, UR11, UR8 ;  /* 0x0000000b0d0572a4 */ /* 0x000fe2000f8e0208 */
[----:B------:R-:W5:Y:S02]  /*bfc0*/  LD.E.128 R36, desc[UR14][R18.64] ;  /* 0x0000000e12247980 */ /* 0x000f64000c101d00 */
[----:B------:R-:W-:Y:S02]  /*bfd0*/  ULDC.64 UR8, c[0x0][0xbe0] ;  /* 0x0002f80000087ab9 */ /* 0x000fe40000000a00 */
[----:B------:R4:W5:Y:S04]  /*bfe0*/  LD.E.128 R4, desc[UR14][R20.64] ;  /* 0x0000000e14047980 */ /* 0x000968000c101d00 */
[----:B------:R0:W5:Y:S01]  /*bff0*/  LD.E.128 R8, desc[UR14][R22.64] ;  /* 0x0000000e16087980 */ /* 0x000162000c101d00 */
[----:B--2---:R-:W-:-:S03]  /*c000*/  @P2 IMAD.HI.U32 R0, R14, R3, RZ ;  /* 0x000000030e002227 */ /* 0x004fc600078e00ff */
[----:B------:R-:W5:Y:S02]  /*c010*/  LD.E.128 R96, desc[UR14][R98.64] ;  /* 0x0000000e62607980 */ /* 0x000f64000c101d00 */
[----:B---3--:R-:W-:Y:S01]  /*c020*/  @P2 SHF.R.U32.HI R13, RZ, R15, R0 ;  /* 0x0000000fff0d2219 */ /* 0x008fe20000011600 */
[----:B------:R-:W-:Y:S01]  /*c030*/  UIADD3 UR5, UR7, UR5, URZ ;  /* 0x0000000507057290 */ /* 0x000fe2000fffe03f */
        /* <DEDUP_REMOVED lines=8> */
[----:B0-----:R-:W-:Y:S01]  /*c0c0*/  IMAD.U32 R2, RZ, RZ, UR6 ;  /* 0x00000006ff027e24 */ /* 0x001fe2000f8e00ff */
        /* <DEDUP_REMOVED lines=21> */
[----:B----4-:R-:W-:-:S02]  /*c220*/  VIADD R20, R219, UR38 ;  /* 0x00000026db147c36 */ /* 0x010fc40008000000 */
        /* <DEDUP_REMOVED lines=11> */
[----:B0-----:R0:W2:Y:S01]  /*c2e0*/  SHFL.IDX PT, R16, R18, RZ, 0x181f ;  /* 0x00181fff12107589 */ /* 0x0010a200000e0000 */
[----:B------:R-:W-:-:S02]  /*c2f0*/  PRMT R194, RZ, 0x654, R194 ;  /* 0x00000654ffc27816 */ /* 0x000fc400000000c2 */
[----:B------:R-:W-:Y:S02]  /*c300*/  ISETP.GE.AND P0, PT, R0, R41, PT ;  /* 0x000000290000720c */ /* 0x000fe40003f06270 */
[----:B------:R0:W3:Y:S01]  /*c310*/  SHFL.IDX PT, R0, R19, RZ, 0x181f ;  /* 0x00181fff13007589 */ /* 0x0000e200000e0000 */
[----:B------:R0:W-:Y:S01]  /*c320*/  SYNCS.ARRIVE.TRANS64.RED.A1T0 RZ, [R194+URZ], RZ ;  /* 0x000000ffc2ff79a7 */ /* 0x0001e2000810043f */
[----:B------:R-:W-:Y:S09]  /*c330*/  @P2 BRA `(.L_x_4394) ;  /* 0x0000000000482947 */ /* 0x000ff20003800000 */
[----:B------:R-:W-:Y:S01]  /*c340*/  ULDC UR5, c[0x0][0xbc8] ;  /* 0x0002f20000057ab9 */ /* 0x000fe20000000800 */
[----:B------:R-:W-:Y:S01]  /*c350*/  ULDC.64 UR6, c[0x0][0x208] ;  /* 0x0000820000067ab9 */ /* 0x000fe20000000a00 */
[----:B------:R-:W-:Y:S02]  /*c360*/  ISETP.GE.AND P5, PT, R200, UR5, PT ;  /* 0x00000005c8007c0c */ /* 0x000fe4000bfa6270 */
[----:B------:R-:W-:Y:S02]  /*c370*/  ISETP.GE.AND P4, PT, R204, UR5, PT ;  /* 0x00000005cc007c0c */ /* 0x000fe4000bf86270 */
[----:B------:R-:W-:Y:S02]  /*c380*/  ISETP.GE.AND P3, PT, R203, UR5, PT ;  /* 0x00000005cb007c0c */ /* 0x000fe4000bf66270 */
[----:B------:R-:W-:-:S07]  /*c390*/  ISETP.GE.AND P2, PT, R205, UR5, PT ;  /* 0x00000005cd007c0c */ /* 0x000fce000bf46270 */
[----:B--2---:R-:W-:-:S04]  /*c3a0*/  @!P5 LEA R2, P6, R200, R16, 0x1 ;  /* 0x00000010c802d211 */ /* 0x004fc800078c08ff */
[----:B---3--:R-:W-:Y:S02]  /*c3b0*/  @!P5 LEA.HI.X R3, R200, R0, R233, 0x1, P6 ;  /* 0x00000000c803d211 */ /* 0x008fe400030f0ce9 */
        /* <DEDUP_REMOVED lines=10> */
.L_x_4394:
[----:B------:R-:W-:Y:S05]  /*c460*/  BSYNC B1 ;  /* 0x0000000000017941 */ /* 0x000fea0003800000 */
.L_x_4393:
[----:B---3--:R3:W0:Y:S01]  /*c470*/  SHFL.IDX PT, R0, R19, 0x1, 0x181f ;  /* 0x00381f0013007f89 */ /* 0x00862200000e0000 */
[----:B------:R-:W-:Y:S03]  /*c480*/  BSSY B1, `(.L_x_4395) ;  /* 0x0000015000017945 */ /* 0x000fe60003800000 */
[----:B----4-:R3:W4:Y:S01]  /*c490*/  SHFL.IDX PT, R12, R18, 0x1, 0x181f ;  /* 0x00381f00120c7f89 */ /* 0x01072200000e0000 */
[----:B------:R-:W-:Y:S05]  /*c4a0*/  @P1 BRA `(.L_x_4396) ;  /* 0x0000000000481947 */ /* 0x000fea0003800000 */
[----:B------:R-:W-:Y:S01]  /*c4b0*/  ULDC UR5, c[0x0][0xbc8] ;  /* 0x0002f20000057ab9 */ /* 0x000fe20000000800 */
[----:B------:R-:W-:Y:S01]  /*c4c0*/  ULDC.64 UR6, c[0x0][0x208] ;  /* 0x0000820000067ab9 */ /* 0x000fe20000000a00 */
[----:B------:R-:W-:Y:S02]  /*c4d0*/  ISETP.GE.AND P4, PT, R200, UR5, PT ;  /* 0x00000005c8007c0c */ /* 0x000fe4000bf86270 */
[----:B------:R-:W-:Y:S02]  /*c4e0*/  ISETP.GE.AND P3, PT, R204, UR5, PT ;  /* 0x00000005cc007c0c */ /* 0x000fe4000bf66270 */
[----:B------:R-:W-:Y:S02]  /*c4f0*/  ISETP.GE.AND P2, PT, R203, UR5, PT ;  /* 0x00000005cb007c0c */ /* 0x000fe4000bf46270 */
[----:B------:R-:W-:-:S07]  /*c500*/  ISETP.GE.AND P1, PT, R205, UR5, PT ;  /* 0x00000005cd007c0c */ /* 0x000fce000bf26270 */
[-C--:B----4-:R-:W-:Y:S02]  /*c510*/  @!P4 LEA R2, P6, R200, R12.reuse, 0x1 ;  /* 0x0000000cc802c211 */ /* 0x090fe400078c08ff */
[----:B-----5:R-:W-:Y:S02]  /*c520*/  @!P3 LEA R8, P5, R204, R12, 0x1 ;  /* 0x0000000ccc08b211 */ /* 0x020fe400078a08ff */
        /* <DEDUP_REMOVED lines=10> */
.L_x_4396:
[----:B------:R-:W-:Y:S05]  /*c5d0*/  BSYNC B1 ;  /* 0x0000000000017941 */ /* 0x000fea0003800000 */
.L_x_4395:
[----:B0-----:R0:W0:Y:S01]  /*c5e0*/  SHFL.IDX PT, R0, R19, 0x2, 0x181f ;  /* 0x00581f0013007f89 */ /* 0x00102200000e0000 */
[----:B------:R-:W-:Y:S03]  /*c5f0*/  BSSY B1, `(.L_x_4397) ;  /* 0x0000015000017945 */ /* 0x000fe60003800000 */
[----:B----4-:R4:W0:Y:S01]  /*c600*/  SHFL.IDX PT, R12, R18, 0x2, 0x181f ;  /* 0x00581f00120c7f89 */ /* 0x01082200000e0000 */
[----:B------:R-:W-:Y:S05]  /*c610*/  @P0 BRA `(.L_x_4398) ;  /* 0x0000000000480947 */ /* 0x000fea0003800000 */
[----:B------:R-:W-:Y:S01]  /*c620*/  ULDC UR5, c[0x0][0xbc8] ;  /* 0x0002f20000057ab9 */ /* 0x000fe20000000800 */
[----:B------:R-:W-:Y:S01]  /*c630*/  ULDC.64 UR6, c[0x0][0x208] ;  /* 0x0000820000067ab9 */ /* 0x000fe20000000a00 */
[----:B------:R-:W-:Y:S02]  /*c640*/  ISETP.GE.AND P3, PT, R200, UR5, PT ;  /* 0x00000005c8007c0c */ /* 0x000fe4000bf66270 */
[----:B------:R-:W-:Y:S02]  /*c650*/  ISETP.GE.AND P2, PT, R204, UR5, PT ;  /* 0x00000005cc007c0c */ /* 0x000fe4000bf46270 */
[----:B------:R-:W-:Y:S02]  /*c660*/  ISETP.GE.AND P1, PT, R203, UR5, PT ;  /* 0x00000005cb007c0c */ /* 0x000fe4000bf26270 */
[----:B------:R-:W-:-:S07]  /*c670*/  ISETP.GE.AND P0, PT, R205, UR5, PT ;  /* 0x00000005cd007c0c */ /* 0x000fce000bf06270 */
[-C--:B0-----:R-:W-:Y:S02]  /*c680*/  @!P3 LEA R2, P6, R200, R12.reuse, 0x1 ;  /* 0x0000000cc802b211 */ /* 0x081fe400078c08ff */
[-C--:B-----5:R-:W-:Y:S02]  /*c690*/  @!P2 LEA R8, P5, R204, R12.reuse, 0x1 ;  /* 0x0000000ccc08a211 */ /* 0x0a0fe400078a08ff */
        /* <DEDUP_REMOVED lines=10> */
.L_x_4398:
[----:B------:R-:W-:Y:S05]  /*c740*/  BSYNC B1 ;  /* 0x0000000000017941 */ /* 0x000fea0003800000 */
.L_x_4397:
[----:B0-----:R-:W-:Y:S01]  /*c750*/  VIADD R0, R20, 0x60 ;  /* 0x0000006014007836 */ /* 0x001fe20000000000 */
[----:B---3--:R-:W0:Y:S04]  /*c760*/  SHFL.IDX PT, R19, R19, 0x3, 0x181f ;  /* 0x00781f0013137f89 */ /* 0x008e2800000e0000 */
[----:B------:R-:W-:Y:S01]  /*c770*/  ISETP.GE.AND P0, PT, R0, R41, PT ;  /* 0x000000290000720c */ /* 0x000fe20003f06270 */
[----:B----4-:R-:W3:-:S12]  /*c780*/  SHFL.IDX PT, R18, R18, 0x3, 0x181f ;  /* 0x00781f0012127f89 */ /* 0x010ed800000e0000 */
[----:B------:R-:W-:Y:S05]  /*c790*/  @P0 BRA `(.L_x_4399) ;  /* 0x0000000c00540947 */ /* 0x000fea0003800000 */
[----:B------:R-:W-:Y:S01]  /*c7a0*/  ULDC UR5, c[0x0][0xbc8] ;  /* 0x0002f20000057ab9 */ /* 0x000fe20000000800 */
[----:B------:R-:W-:Y:S01]  /*c7b0*/  ULDC.64 UR6, c[0x0][0x208] ;  /* 0x0000820000067ab9 */ /* 0x000fe20000000a00 */
[----:B------:R-:W-:Y:S02]  /*c7c0*/  ISETP.GE.AND P3, PT, R200, UR5, PT ;  /* 0x00000005c8007c0c */ /* 0x000fe4000bf66270 */
[----:B------:R-:W-:Y:S02]  /*c7d0*/  ISETP.GE.AND P4, PT, R204, UR5, PT ;  /* 0x00000005cc007c0c */ /* 0x000fe4000bf86270 */
[----:B------:R-:W-:-:S09]  /*c7e0*/  ISETP.GE.AND P5, PT, R203, UR5, PT ;  /* 0x00000005cb007c0c */ /* 0x000fd2000bfa6270 */
[-C--:B---3--:R-:W-:Y:S02]  /*c7f0*/  @!P3 LEA R2, P0, R200, R18.reuse, 0x1 ;  /* 0x00000012c802b211 */ /* 0x088fe400078008ff */
[-C--:B-----5:R-:W-:Y:S02]  /*c800*/  @!P4 LEA R8, P1, R204, R18.reuse, 0x1 ;  /* 0x00000012cc08c211 */ /* 0x0a0fe400078208ff */
[-C--:B0-----:R-:W-:Y:S02]  /*c810*/  @!P3 LEA.HI.X R3, R200, R19.reuse, R233, 0x1, P0 ;  /* 0x00000013c803b211 */ /* 0x081fe400000f0ce9 */
[----:B------:R-:W-:Y:S02]  /*c820*/  ISETP.GE.AND P0, PT, R205, UR5, PT ;  /* 0x00000005cd007c0c */ /* 0x000fe4000bf06270 */
[----:B------:R-:W-:Y:S01]  /*c830*/  @!P5 LEA R10, P2, R203, R18, 0x1 ;  /* 0x00000012cb0ad211 */ /* 0x000fe200078408ff */
[----:B------:R0:W-:Y:S01]  /*c840*/  @!P3 ST.E.128 desc[UR6][R2.64], R4 ;  /* 0x000000040200b985 */ /* 0x0001e2000c101d06 */
[----:B------:R-:W-:-:S02]  /*c850*/  @!P4 LEA.HI.X R9, R204, R19, R232, 0x1, P1 ;  /* 0x00000013cc09c211 */ /* 0x000fc400008f0ce8 */
[----:B------:R-:W-:-:S03]  /*c860*/  @!P5 LEA.HI.X R11, R203, R19, R231, 0x1, P2 ;  /* 0x00000013cb0bd211 */ /* 0x000fc600010f0ce7 */
[----:B------:R0:W-:Y:S04]  /*c870*/  @!P4 ST.E.128 desc[UR6][R8.64], R104 ;  /* 0x000000680800c985 */ /* 0x0001e8000c101d06 */
[----:B------:R0:W-:Y:S01]  /*c880*/  @!P5 ST.E.128 desc[UR6][R10.64], R120 ;  /* 0x000000780a00d985 */ /* 0x0001e2000c101d06 */
[----:B------:R-:W-:Y:S05]  /*c890*/  @P0 BRA `(.L_x_4399) ;  /* 0x0000000c00140947 */ /* 0x000fea0003800000 */
[----:B0-----:R-:W-:Y:S01]  /*c8a0*/  LEA R2, P0, R205, R18, 0x1 ;  /* 0x00000012cd027211 */ /* 0x001fe200078008ff */
[----:B------:R-:W-:-:S03]  /*c8b0*/  ULDC.64 UR6, c[0x0][0x208] ;  /* 0x0000820000067ab9 */ /* 0x000fc60000000a00 */
[----:B------:R-:W-:-:S05]  /*c8c0*/  LEA.HI.X R3, R205, R19, R230, 0x1, P0 ;  /* 0x00000013cd037211 */ /* 0x000fca00000f0ce6 */
[----:B------:R0:W-:Y:S01]  /*c8d0*/  ST.E.128 desc[UR6][R2.64], R28 ;  /* 0x0000001c02007985 */ /* 0x0001e2000c101d06 */
[----:B------:R-:W-:Y:S05]  /*c8e0*/  BRA `(.L_x_4399) ;  /* 0x0000000c00007947 */ /* 0x000fea0003800000 */
.L_x_4392:
[----:B------:R-:W0:Y:S01]  /*c8f0*/  LDC R8, c[0x0][0xce8] ;  /* 0x00033a00ff087b82 */ /* 0x000e220000000800 */
[----:B------:R-:W-:Y:S01]  /*c900*/  R2UR UR6, R207 ;  /* 0x00000000cf0672ca */ /* 0x000fe200000e0000 */
[----:B------:R-:W-:Y:S01]  /*c910*/  BSSY B1, `(.L_x_4400) ;  /* 0x0000035000017945 */ /* 0x000fe20003800000 */
[----:B------:R-:W-:Y:S01]  /*c920*/  R2UR UR5, R218 ;  /* 0x00000000da0572ca */ /* 0x000fe200000e0000 */
[----:B------:R-:W-:Y:S01]  /*c930*/  IMAD R6, R206, 0x20, R219 ;  /* 0x00000020ce067824 */ /* 0x000fe200078e02db */
[----:B------:R-:W-:-:S09]  /*c940*/  ISETP.GE.AND P0, PT, R234, 0x80, PT ;  /* 0x00000080ea00780c */ /* 0x000fd20003f06270 */
[----:B------:R-:W-:Y:S02]  /*c950*/  USHF.R.S32.HI UR8, URZ, 0x1f, UR6 ;  /* 0x0000001f3f087899 */ /* 0x000fe40008011406 */
[----:B------:R-:W-:Y:S01]  /*c960*/  USHF.R.S32.HI UR9, URZ, 0x1f, UR5 ;  /* 0x0000001f3f097899 */ /* 0x000fe20008011405 */
[----:B0-----:R-:W-:-:S13]  /*c970*/  ISETP.NE.AND P1, PT, R8, 0x1, PT ;  /* 0x000000010800780c */ /* 0x001fda0003f25270 */
[----:B------:R-:W0:Y:S08]  /*c980*/  @P1 LDC R9, c[0x0][0xcec] ;  /* 0x00033b00ff091b82 */ /* 0x000e300000000800 */
[----:B------:R-:W2:Y:S01]  /*c990*/  @P1 LDC R11, c[0x0][0xcf0] ;  /* 0x00033c00ff0b1b82 */ /* 0x000ea20000000800 */
[----:B------:R-:W-:Y:S05]  /*c9a0*/  @P0 BRA `(.L_x_4401) ;  /* 0x0000000000ac0947 */ /* 0x000fea0003800000 */
[----:B------:R-:W3:Y:S01]  /*c9b0*/  S2R R0, SR_TID.X ;  /* 0x0000000000007919 */ /* 0x000ee20000002100 */
[----:B------:R-:W4:Y:S01]  /*c9c0*/  LDC R3, c[0x0][0xce8] ;  /* 0x00033a00ff037b82 */ /* 0x000f220000000800 */
[----:B------:R-:W-:Y:S01]  /*c9d0*/  IMAD.U32 R4, RZ, RZ, UR38 ;  /* 0x00000026ff047e24 */ /* 0x000fe2000f8e00ff */
[----:B------:R-:W-:Y:S02]  /*c9e0*/  ULDC UR5, c[0x0][0xb88] ;  /* 0x0002e20000057ab9 */ /* 0x000fe40000000800 */
[----:B----4-:R-:W-:Y:S02]  /*c9f0*/  IMAD R5, R3, UR5, RZ ;  /* 0x0000000503057c24 */ /* 0x010fe4000f8e02ff */
[----:B---3--:R-:W-:-:S04]  /*ca00*/  IADD3 R4, R4, -0x80, R0 ;  /* 0xffffff8004047810 */ /* 0x008fc80007ffe000 */
[----:B------:R-:W-:-:S13]  /*ca10*/  ISETP.GE.AND P0, PT, R4, R5, PT ;  /* 0x000000050400720c */ /* 0x000fda0003f06270 */
[----:B------:R-:W-:Y:S05]  /*ca20*/  @P0 BRA `(.L_x_4401) ;  /* 0x00000000008c0947 */ /* 0x000fea0003800000 */
[----:B------:R-:W-:Y:S01]  /*ca30*/  ISETP.NE.AND P0, PT, R3, 0x1, PT ;  /* 0x000000010300780c */ /* 0x000fe20003f05270 */
[----:B------:R-:W-:Y:S01]  /*ca40*/  ULDC.64 UR10, c[0x0][0xc90] ;  /* 0x00032400000a7ab9 */ /* 0x000fe20000000a00 */
[----:B------:R-:W-:Y:S01]  /*ca50*/  R2UR UR13, R207 ;  /* 0x00000000cf0d72ca */ /* 0x000fe200000e0000 */
[----:B------:R-:W-:Y:S01]  /*ca60*/  UIMAD UR5, UR8, UR10, URZ ;  /* 0x0000000a080572a4 */ /* 0x000fe2000f8e023f */
[----:B------:R-:W-:Y:S01]  /*ca70*/  R2UR UR12, R218 ;  /* 0x00000000da0c72ca */ /* 0x000fe200000e0000 */
[----:B------:R-:W-:-:S08]  /*ca80*/  IMAD.MOV.U32 R2, RZ, RZ, R4 ;  /* 0x000000ffff027224 */ /* 0x000fd000078e0004 */
[----:B------:R-:W3:Y:S02]  /*ca90*/  @P0 LDC R5, c[0x0][0xcec] ;  /* 0x00033b00ff050b82 */ /* 0x000ee40000000800 */
[----:B------:R-:W-:Y:S02]  /*caa0*/  UIMAD.WIDE.U32 UR6, UR13, UR10, URZ ;  /* 0x0000000a0d0672a5 */ /* 0x000fe4000f8e003f */
[----:B------:R-:W-:-:S03]  /*cab0*/  UIMAD UR5, UR13, UR11, UR5 ;  /* 0x0000000b0d0572a4 */ /* 0x000fc6000f8e0205 */
[----:B------:R-:W-:Y:S01]  /*cac0*/  ULDC.64 UR10, c[0x0][0xc98] ;  /* 0x00032600000a7ab9 */ /* 0x000fe20000000a00 */
[----:B------:R-:W4:Y:S01]  /*cad0*/  @P0 LDC R7, c[0x0][0xcf0] ;  /* 0x00033c00ff070b82 */ /* 0x000f220000000800 */
[----:B------:R-:W-:Y:S02]  /*cae0*/  UIADD3 UR7, UR7, UR5, URZ ;  /* 0x0000000507077290 */ /* 0x000fe4000fffe03f */
[----:B------:R-:W-:Y:S02]  /*caf0*/  UIMAD UR5, UR9, UR10, URZ ;  /* 0x0000000a090572a4 */ /* 0x000fe4000f8e023f */
[----:B------:R-:W-:Y:S02]  /*cb00*/  UIMAD.WIDE.U32 UR6, UR12, UR10, UR6 ;  /* 0x0000000a0c0672a5 */ /* 0x000fe4000f8e0006 */
[----:B------:R-:W-:-:S03]  /*cb10*/  UIMAD UR5, UR12, UR11, UR5 ;  /* 0x0000000b0c0572a4 */ /* 0x000fc6000f8e0205 */
[----:B------:R-:W-:Y:S01]  /*cb20*/  ULDC.64 UR10, c[0x0][0xc88] ;  /* 0x00032200000a7ab9 */ /* 0x000fe20000000a00 */
[----:B------:R-:W-:Y:S01]  /*cb30*/  ULDC.64 UR12, c[0x0][0x208] ;  /* 0x00008200000c7ab9 */ /* 0x000fe20000000a00 */
[----:B---3--:R-:W-:-:S05]  /*cb40*/  @P0 IMAD.HI.U32 R0, R4, R5, RZ ;  /* 0x0000000504000227 */ /* 0x008fca00078e00ff */
[----:B----4-:R-:W-:-:S05]  /*cb50*/  @P0 SHF.R.U32.HI R2, RZ, R7, R0 ;  /* 0x00000007ff020219 */ /* 0x010fca0000011600 */
        /* <DEDUP_REMOVED lines=16> */
.L_x_4401:
[----:B------:R-:W-:Y:S05]  /*cc60*/  BSYNC B1 ;  /* 0x0000000000017941 */ /* 0x000fea0003800000 */
.L_x_4400:
[----:B------:R-:W-:Y:S01]  /*cc70*/  R2UR UR13, R207 ;  /* 0x00000000cf0d72ca */ /* 0x000fe200000e0000 */
[----:B------:R-:W-:Y:S01]  /*cc80*/  ULDC.64 UR10, c[0x0][0xbe8] ;  /* 0x0002fa00000a7ab9 */ /* 0x000fe20000000a00 */
[----:B------:R-:W-:Y:S01]  /*cc90*/  R2UR UR12, R218 ;  /* 0x00000000da0c72ca */ /* 0x000fe200000e0000 */
[----:B------:R-:W-:Y:S01]  /*cca0*/  UIMAD UR5, UR8, UR10, URZ ;  /* 0x0000000a080572a4 */ /* 0x000fe2000f8e023f */
[----:B------:R-:W-:Y:S01]  /*ccb0*/  VIADD R6, R6, UR38 ;  /* 0x0000002606067c36 */ /* 0x000fe20008000000 */
[----:B------:R-:W-:Y:S03]  /*ccc0*/  BSSY B1, `(.L_x_4402) ;  /* 0x000003d000017945 */ /* 0x000fe60003800000 */
[----:B0-----:R-:W-:-:S04]  /*ccd0*/  @P1 IMAD.HI.U32 R0, R6, R9, RZ ;  /* 0x0000000906001227 */ /* 0x001fc800078e00ff */
[----:B---3--:R-:W-:Y:S01]  /*cce0*/  IMAD.MOV.U32 R5, RZ, RZ, R6 ;  /* 0x000000ffff057224 */ /* 0x008fe200078e0006 */
[----:B------:R-:W-:Y:S01]  /*ccf0*/  UIMAD.WIDE.U32 UR6, UR13, UR10, URZ ;  /* 0x0000000a0d0672a5 */ /* 0x000fe2000f8e003f */
[----:B--2---:R-:W-:Y:S01]  /*cd00*/  @P1 SHF.R.U32.HI R5, RZ, R11, R0 ;  /* 0x0000000bff051219 */ /* 0x004fe20000011600 */
[----:B------:R-:W-:-:S03]  /*cd10*/  UIMAD UR5, UR13, UR11, UR5 ;  /* 0x0000000b0d0572a4 */ /* 0x000fc6000f8e0205 */
[----:B------:R-:W-:Y:S01]  /*cd20*/  ULDC.64 UR10, c[0x0][0xbf0] ;  /* 0x0002fc00000a7ab9 */ /* 0x000fe20000000a00 */
[----:B------:R-:W-:Y:S01]  /*cd30*/  UIADD3 UR7, UR7, UR5, URZ ;  /* 0x0000000507077290 */ /* 0x000fe2000fffe03f */
[--C-:B------:R-:W-:Y:S01]  /*cd40*/  SHF.R.S32.HI R0, RZ, 0x1f, R5.reuse ;  /* 0x0000001fff007819 */ /* 0x100fe20000011405 */
[----:B------:R-:W-:Y:S01]  /*cd50*/  UIMAD UR5, UR9, UR10, URZ ;  /* 0x0000000a090572a4 */ /* 0x000fe2000f8e023f */
[----:B------:R-:W-:Y:S01]  /*cd60*/  IMAD.MOV R7, RZ, RZ, -R5 ;  /* 0x000000ffff077224 */ /* 0x000fe200078e0a05 */
[----:B------:R-:W-:Y:S02]  /*cd70*/  UIMAD.WIDE.U32 UR6, UR12, UR10, UR6 ;  /* 0x0000000a0c0672a5 */ /* 0x000fe4000f8e0006 */
[----:B------:R-:W-:Y:S01]  /*cd80*/  UIMAD UR5, UR12, UR11, UR5 ;  /* 0x0000000b0c0572a4 */ /* 0x000fe2000f8e0205 */
[----:B------:R-:W-:Y:S01]  /*cd90*/  IMAD R7, R8, R7, R6 ;  /* 0x0000000708077224 */ /* 0x000fe200078e0206 */
[----:B------:R-:W-:Y:S01]  /*cda0*/  ULDC.64 UR8, c[0x0][0xbe0] ;  /* 0x0002f80000087ab9 */ /* 0x000fe20000000a00 */
[----:B------:R-:W-:Y:S01]  /*cdb0*/  VIADD R6, R219, UR38 ;  /* 0x00000026db067c36 */ /* 0x000fe20008000000 */
[----:B------:R-:W-:Y:S01]  /*cdc0*/  UIADD3 UR5, UR7, UR5, URZ ;  /* 0x0000000507057290 */ /* 0x000fe2000fffe03f */
[----:B------:R-:W-:-:S02]  /*cdd0*/  IMAD R0, R0, UR8, RZ ;  /* 0x0000000800007c24 */ /* 0x000fc4000f8e02ff */
[----:B------:R-:W-:Y:S02]  /*cde0*/  IMAD.U32 R3, RZ, RZ, UR7 ;  /* 0x00000007ff037e24 */ /* 0x000fe4000f8e00ff */
        /* <DEDUP_REMOVED lines=20> */
[----:B------:R0:W2:Y:S02]  /*cf30*/  SHFL.IDX PT, R2, R4, RZ, 0x181f ;  /* 0x00181fff04027589 */ /* 0x0000a400000e0000 */
[----:B------:R-:W-:Y:S02]  /*cf40*/  ISETP.GE.AND P0, PT, R0, R9, PT ;  /* 0x000000090000720c */ /* 0x000fe40003f06270 */
[----:B------:R0:W3:Y:S01]  /*cf50*/  SHFL.IDX PT, R0, R5, RZ, 0x181f ;  /* 0x00181fff05007589 */ /* 0x0000e200000e0000 */
[----:B------:R-:W-:Y:S10]  /*cf60*/  @P2 BRA `(.L_x_4403) ;  /* 0x0000000000482947 */ /* 0x000ff40003800000 */
        /* <DEDUP_REMOVED lines=18> */
.L_x_4403:
[----:B------:R-:W-:Y:S05]  /*d090*/  BSYNC B1 ;  /* 0x0000000000017941 */ /* 0x000fea0003800000 */
.L_x_4402:
[----:B---3--:R3:W0:Y:S01]  /*d0a0*/  SHFL.IDX PT, R0, R5, 0x1, 0x181f ;  /* 0x00381f0005007f89 */ /* 0x00862200000e0000 */
[----:B------:R-:W-:Y:S03]  /*d0b0*/  BSSY B1, `(.L_x_4404) ;  /* 0x0000015000017945 */ /* 0x000fe60003800000 */
[----:B--2-4-:R3:W2:Y:S01]  /*d0c0*/  SHFL.IDX PT, R2, R4, 0x1, 0x181f ;  /* 0x00381f0004027f89 */ /* 0x0146a200000e0000 */
[----:B------:R-:W-:Y:S05]  /*d0d0*/  @P1 BRA `(.L_x_4405) ;  /* 0x0000000000481947 */ /* 0x000fea0003800000 */
[----:B------:R-:W-:Y:S01]  /*d0e0*/  ULDC UR5, c[0x0][0xbc8] ;  /* 0x0002f20000057ab9 */ /* 0x000fe20000000800 */
[----:B------:R-:W-:Y:S01]  /*d0f0*/  ULDC.64 UR6, c[0x0][0x208] ;  /* 0x0000820000067ab9 */ /* 0x000fe20000000a00 */
[----:B------:R-:W-:Y:S02]  /*d100*/  ISETP.GE.AND P4, PT, R200, UR5, PT ;  /* 0x00000005c8007c0c */ /* 0x000fe4000bf86270 */
[----:B------:R-:W-:Y:S02]  /*d110*/  ISETP.GE.AND P3, PT, R204, UR5, PT ;  /* 0x00000005cc007c0c */ /* 0x000fe4000bf66270 */
[----:B------:R-:W-:Y:S02]  /*d120*/  ISETP.GE.AND P2, PT, R203, UR5, PT ;  /* 0x00000005cb007c0c */ /* 0x000fe4000bf46270 */
[----:B------:R-:W-:-:S07]  /*d130*/  ISETP.GE.AND P1, PT, R205, UR5, PT ;  /* 0x00000005cd007c0c */ /* 0x000fce000bf26270 */
[-C--:B--2---:R-:W-:Y:S02]  /*d140*/  @!P4 LEA R10, P6, R200, R2.reuse, 0x1 ;  /* 0x00000002c80ac211 */ /* 0x084fe400078c08ff */
        /* <DEDUP_REMOVED lines=11> */
.L_x_4405:
[----:B------:R-:W-:Y:S05]  /*d200*/  BSYNC B1 ;  /* 0x0000000000017941 */ /* 0x000fea0003800000 */
.L_x_4404:
[----:B0-----:R0:W0:Y:S01]  /*d210*/  SHFL.IDX PT, R0, R5, 0x2, 0x181f ;  /* 0x00581f0005007f89 */ /* 0x00102200000e0000 */
[----:B------:R-:W-:Y:S03]  /*d220*/  BSSY B1, `(.L_x_4406) ;  /* 0x0000015000017945 */ /* 0x000fe60003800000 */
[----:B--2-4-:R2:W4:Y:S01]  /*d230*/  SHFL.IDX PT, R2, R4, 0x2, 0x181f ;  /* 0x00581f0004027f89 */ /* 0x01452200000e0000 */
        /* <DEDUP_REMOVED lines=19> */
.L_x_4407:
[----:B------:R-:W-:Y:S05]  /*d370*/  BSYNC B1 ;  /* 0x0000000000017941 */ /* 0x000fea0003800000 */
.L_x_4406:
[----:B0-----:R-:W-:Y:S01]  /*d380*/  VIADD R3, R6, 0x60 ;  /* 0x0000006006037836 */ /* 0x001fe20000000000 */
[----:B------:R0:W0:Y:S04]  /*d390*/  SHFL.IDX PT, R0, R5, 0x3, 0x181f ;  /* 0x00781f0005007f89 */ /* 0x00002800000e0000 */
[----:B------:R-:W-:Y:S01]  /*d3a0*/  ISETP.GE.AND P0, PT, R3, R9, PT ;  /* 0x000000090300720c */ /* 0x000fe20003f06270 */
[----:B----4-:R4:W0:-:S12]  /*d3b0*/  SHFL.IDX PT, R2, R4, 0x3, 0x181f ;  /* 0x00781f0004027f89 */ /* 0x01081800000e0000 */
[----:B----4-:R-:W-:Y:S05]  /*d3c0*/  @P0 BRA `(.L_x_4399) ;  /* 0x0000000000480947 */ /* 0x010fea0003800000 */
[----:B------:R-:W-:Y:S01]  /*d3d0*/  ULDC UR5, c[0x0][0xbc8] ;  /* 0x0002f20000057ab9 */ /* 0x000fe20000000800 */
[----:B------:R-:W-:Y:S01]  /*d3e0*/  ULDC.64 UR6, c[0x0][0x208] ;  /* 0x0000820000067ab9 */ /* 0x000fe20000000a00 */
[----:B------:R-:W-:Y:S02]  /*d3f0*/  ISETP.GE.AND P3, PT, R200, UR5, PT ;  /* 0x00000005c8007c0c */ /* 0x000fe4000bf66270 */
[----:B------:R-:W-:Y:S02]  /*d400*/  ISETP.GE.AND P2, PT, R204, UR5, PT ;  /* 0x00000005cc007c0c */ /* 0x000fe4000bf46270 */
[----:B------:R-:W-:Y:S02]  /*d410*/  ISETP.GE.AND P1, PT, R203, UR5, PT ;  /* 0x00000005cb007c0c */ /* 0x000fe4000bf26270 */
[----:B------:R-:W-:-:S07]  /*d420*/  ISETP.GE.AND P0, PT, R205, UR5, PT ;  /* 0x00000005cd007c0c */ /* 0x000fce000bf06270 */
[-C--:B0-23--:R-:W-:Y:S02]  /*d430*/  @!P3 LEA R4, P6, R200, R2.reuse, 0x1 ;  /* 0x00000002c804b211 */ /* 0x08dfe400078c08ff */
[-C--:B------:R-:W-:Y:S02]  /*d440*/  @!P2 LEA R6, P5, R204, R2.reuse, 0x1 ;  /* 0x00000002cc06a211 */ /* 0x080fe400078a08ff */
[----:B------:R-:W-:Y:S02]  /*d450*/  @!P1 LEA R8, P4, R203, R2, 0x1 ;  /* 0x00000002cb089211 */ /* 0x000fe400078808ff */
[----:B------:R-:W-:Y:S02]  /*d460*/  @!P3 LEA.HI.X R5, R200, R0, R233, 0x1, P6 ;  /* 0x00000000c805b211 */ /* 0x000fe400030f0ce9 */
        /* <DEDUP_REMOVED lines=8> */
.L_x_4399:
[----:B------:R-:W-:Y:S05]  /*d4f0*/  BSYNC B0 ;  /* 0x0000000000007941 */ /* 0x000fea0003800000 */
.L_x_4391:
[----:B------:R-:W-:Y:S02]  /*d500*/  ULDC UR5, c[0x0][0xd38] ;  /* 0x00034e0000057ab9 */ /* 0x000fe40000000800 */
[----:B------:R-:W-:-:S06]  /*d510*/  UISETP.GE.AND UP0, UPT, UR4, UR5, UPT ;  /* 0x000000050400728c */ /* 0x000fcc000bf06270 */
[----:B------:R-:W-:-:S13]  /*d520*/  PLOP3.LUT P0, PT, PT, PT, UP0, 0x80, 0x0 ;  /* 0x000000000000781c */ /* 0x000fda0003f0f008 */
[----:B------:R-:W-:Y:S05]  /*d530*/  @!P0 BRA `(.L_x_4408) ;  /* 0xffffff3800488947 */ /* 0x000fea000383ffff */
[----:B------:R-:W-:Y:S05]  /*d540*/  EXIT ;  /* 0x000000000000794d */ /* 0x000fea0003800000 */
.L_x_4355:
[----:B------:R-:W-:-:S08]  /*d550*/  NOP ;  /* 0x0000000000007918 */ /* 0x000fd00000000000 */
[----:B0-----:R-:W0:-:S00]  /*d560*/  USETMAXREG.DEALLOC.CTAPOOL 0x18 ;  /* 0x00000018000079c8 */ /* 0x001e0000080e0500 */
        /* <DEDUP_REMOVED lines=37> */
[----:B------:R-:W-:Y:S04]  /*d7c0*/  STL [R1+0x38], RZ ;  /* 0x000038ff01007387 */ /* 0x000fe80000100800 */
[----:B------:R1:W-:Y:S01]  /*d7d0*/  STL [R1+0x8], R2 ;  /* 0x0000080201007387 */ /* 0x0003e20000100800 */
[----:B0-----:R-:W-:-:S02]  /*d7e0*/  LOP3.LUT R3, R0, 0x40, RZ, 0xfc, !PT ;  /* 0x0000004000037812 */ /* 0x001fc400078efcff */
[C---:B-1----:R-:W-:Y:S02]  /*d7f0*/  LOP3.LUT R2, R0.reuse, 0x80, RZ, 0xfc, !PT ;  /* 0x0000008000027812 */ /* 0x042fe400078efcff */
[----:B------:R-:W-:-:S07]  /*d800*/  LOP3.LUT R0, R0, 0xc0, RZ, 0xfc, !PT ;  /* 0x000000c000007812 */ /* 0x000fce00078efcff */
.L_x_4505:
        /* <DEDUP_REMOVED lines=14> */
[----:B01--4-:R-:W-:Y:S05]  /*d8f0*/  @!P0 BRA `(.L_x_4410) ;  /* 0x0000000000208947 */ /* 0x013fea0003800000 */
        /* <DEDUP_REMOVED lines=8> */
.L_x_4410:
[----:B------:R-:W-:Y:S01]  /*d980*/  ULDC UR9, c[0x0][0xd54] ;  /* 0x0003550000097ab9 */ /* 0x000fe20000000800 */
[----:B------:R-:W-:Y:S01]  /*d990*/  UMOV UR5, UR8 ;  /* 0x0000000800057c82 */ /* 0x000fe20008000000 */
[----:B------:R-:W-:-:S11]  /*d9a0*/  UISETP.NE.AND UP0, UPT, UR9, 0x1, UPT ;  /* 0x000000010900788c */ /* 0x000fd6000bf05270 */
[----:B------:R-:W-:Y:S02]  /*d9b0*/  @UP0 ULDC.64 UR10, c[0x0][0xd58] ;  /* 0x00035600000a0ab9 */ /* 0x000fe40000000a00 */
[----:B------:R-:W-:-:S04]  /*d9c0*/  UIMAD.WIDE.U32 UR6, UR8, UR10, URZ ;  /* 0x0000000a080672a5 */ /* 0x000fc8000f8e003f */
[----:B------:R-:W-:-:S04]  /*d9d0*/  @UP0 USHF.R.U32.HI UR5, URZ, UR11, UR7 ;  /* 0x0000000b3f050299 */ /* 0x000fc80008011607 */
[----:B------:R-:W-:-:S12]  /*d9e0*/  UIMAD UR6, UR5, UR9, URZ ;  /* 0x00000009050672a4 */ /* 0x000fd8000f8e023f */
.L_x_4411:
        /* <DEDUP_REMOVED lines=52> */
[----:B------:R-:W0:Y:S01]  /*dd30*/  FLO.U32 R0, UR4 ;  /* 0x0000000400007d00 */ /* 0x000e2200080e0000 */
[----:B------:R-:W-:Y:S01]  /*dd40*/  ULDC.64 UR6, c[0x0][0x208] ;  /* 0x0000820000067ab9 */ /* 0x000fe20000000a00 */
        /* <DEDUP_REMOVED lines=10> */
.L_x_4413:
        /* <DEDUP_REMOVED lines=20> */
.L_x_4416:
[----:B------:R-:W-:Y:S05]  /*df30*/  BSYNC B6 ;  /* 0x0000000000067941 */ /* 0x000fea0003800000 */
.L_x_4415:
        /* <DEDUP_REMOVED lines=20> */
.L_x_4419:
        /* <DEDUP_REMOVED lines=15> */
.L_x_4418:
[----:B------:R-:W-:Y:S05]  /*e170*/  BSYNC B6 ;  /* 0x0000000000067941 */ /* 0x000fea0003800000 */
.L_x_4417:
[----:B------:R-:W-:Y:S01]  /*e180*/  ULDC.64 UR4, c[0x0][0xaf0] ;  /* 0x0002bc0000047ab9 */ /* 0x000fe20000000a00 */
[----:B------:R-:W-:Y:S01]  /*e190*/  IMAD.U32 R7, RZ, RZ, UR40 ;  /* 0x00000028ff077e24 */ /* 0x000fe2000f8e00ff */
[----:B------:R-:W-:Y:S01]  /*e1a0*/  UISETP.NE.U32.AND UP0, UPT, UR4, URZ, UPT ;  /* 0x0000003f0400728c */ /* 0x000fe2000bf05070 */
[----:B------:R-:W-:-:S03]  /*e1b0*/  ULDC.64 UR6, c[0x0][0x208] ;  /* 0x0000820000067ab9 */ /* 0x000fc60000000a00 */
        /* <DEDUP_REMOVED lines=24> */
.L_x_4521:
        /* <DEDUP_REMOVED lines=9> */
.L_x_4524:
[----:B------:R-:W-:Y:S05]  /*e3d0*/  @!P6 BRA `(.L_x_4421) ;  /* 0x0000000000e4e947 */ /* 0x000fea0003800000 */
[----:B------:R-:W-:Y:S01]  /*e3e0*/  IMAD.MOV.U32 R16, RZ, RZ, R7 ;  /* 0x000000ffff107224 */ /* 0x000fe200078e0007 */
[----:B------:R-:W-:Y:S06]  /*e3f0*/  @!P1 BRA `(.L_x_4423) ;  /* 0x0000000000509947 */ /* 0x000fec0003800000 */
[----:B------:R-:W2:Y:S01]  /*e400*/  LDC R6, c[0x0][0x43c] ;  /* 0x00010f00ff067b82 */ /* 0x000ea20000000800 */
[----:B------:R-:W-:Y:S01]  /*e410*/  IMAD.MOV.U32 R9, RZ, RZ, R0 ;  /* 0x000000ffff097224 */ /* 0x000fe200078e0000 */
[----:B------:R-:W-:Y:S01]  /*e420*/  ULDC.64 UR4, c[0x0][0x428] ;  /* 0x00010a0000047ab9 */ /* 0x000fe20000000a00 */
[----:B------:R-:W-:Y:S01]  /*e430*/  ULDC.64 UR6, c[0x0][0x208] ;  /* 0x0000820000067ab9 */ /* 0x000fe20000000a00 */
[----:B--2---:R-:W-:-:S13]  /*e440*/  ISETP.NE.AND P0, PT, R6, 0x1, PT ;  /* 0x000000010600780c */ /* 0x004fda0003f05270 */
[----:B-1----:R-:W1:Y:S02]  /*e450*/  @P0 LDC.64 R4, c[0x0][0x440] ;  /* 0x00011000ff040b82 */ /* 0x002e640000000a00 */
[----:B-1----:R-:W-:-:S04]  /*e460*/  @P0 IMAD.HI.U32 R0, R9, R4, RZ ;  /* 0x0000000409000227 */ /* 0x002fc800078e00ff */
        /* <DEDUP_REMOVED lines=13> */
.L_x_4423:
[----:B--2---:R-:W2:Y:S01]  /*e540*/  LDL R2, [R1+0x8] ;  /* 0x0000080001027983 */ /* 0x004ea20000100800 */
[----:B------:R-:W-:Y:S01]  /*e550*/  IMAD R0, R19, 0x8, R17 ;  /* 0x0000000813007824 */ /* 0x000fe200078e0211 */
[----:B--2---:R-:W-:-:S04]  /*e560*/  SHF.L.U32 R2, R2, 0x1f, RZ ;  /* 0x0000001f02027819 */ /* 0x004fc800000006ff */
[----:B------:R-:W2:Y:S02]  /*e570*/  SYNCS.PHASECHK.TRANS64.TRYWAIT P0, [R0+URZ+0x32440], R2 ;  /* 0x03244002000075a7 */ /* 0x000ea4000800017f */
[----:B--2---:R-:W-:Y:S05]  /*e580*/  @!P0 BRA `(.L_x_4424) ;  /* 0x0000004800248947 */ /* 0x004fea0003800000 */
.L_x_4525:
        /* <DEDUP_REMOVED lines=11> */
.L_x_4425:
[----:B--2---:R-:W2:Y:S01]  /*e640*/  LDL R2, [R1+0x1c] ;  /* 0x00001c0001027983 */ /* 0x004ea20000100800 */
[----:B------:R-:W-:Y:S01]  /*e650*/  R2UR UR33, R0 ;  /* 0x00000000002172ca */ /* 0x000fe200000e0000 */
[----:B------:R-:W-:Y:S01]  /*e660*/  IMAD R0, R19, 0x3000, R17 ;  /* 0x0000300013007824 */ /* 0x000fe200078e0211 */
[----:B------:R-:W-:Y:S01]  /*e670*/  UIADD3 UR4, UP0, UR38, 0x370, URZ ;  /* 0x0000037026047890 */ /* 0x000fe2000ff1e03f */
[----:B-----5:R-:W-:Y:S01]  /*e680*/  R2UR UR37, R16 ;  /* 0x00000000102572ca */ /* 0x020fe200000e0000 */
[----:B------:R-:W-:Y:S01]  /*e690*/  UMOV UR6, 0x0 ;  /* 0x0000000000067882 */ /* 0x000fe20000000000 */
[----:B------:R-:W-:Y:S01]  /*e6a0*/  UMOV UR7, 0x14f00000 ;  /* 0x14f0000000077882 */ /* 0x000fe20000000000 */
[----:B------:R-:W-:Y:S01]  /*e6b0*/  R2UR UR32, R0 ;  /* 0x00000000002072ca */ /* 0x000fe200000e0000 */
[----:B------:R-:W-:Y:S01]  /*e6c0*/  UIADD3.X UR5, URZ, UR39, URZ, UP0, !UPT ;  /* 0x000000273f057290 */ /* 0x000fe200087fe43f */
[----:B------:R-:W-:Y:S01]  /*e6d0*/  PLOP3.LUT P0, PT, PT, PT, PT, 0x80, 0x0 ;  /* 0x000000000000781c */ /* 0x000fe20003f0f070 */
[----:B------:R-:W-:Y:S01]  /*e6e0*/  UMOV UR34, URZ ;  /* 0x0000003f00227c82 */ /* 0x000fe20008000000 */
[----:B------:R-:W-:-:S03]  /*e6f0*/  LOP3.LUT R18, R18, 0xfffffffd, RZ, 0xc0, !PT ;  /* 0xfffffffd12127812 */ /* 0x000fc600078ec0ff */
[----:B------:R-:W-:-:S06]  /*e700*/  UIADD3 UR33, UR33, 0x32430, URZ ;  /* 0x0003243021217890 */ /* 0x000fcc000fffe03f */
[----:B------:R-:W-:Y:S02]  /*e710*/  UIADD3 UR32, UR32, 0x1c400, URZ ;  /* 0x0001c40020207890 */ /* 0x000fe4000fffe03f */
[----:B------:R-:W-:Y:S02]  /*e720*/  @P0 LOP3.LUT R18, R18, 0x2, RZ, 0xfc, !PT ;  /* 0x0000000212120812 */ /* 0x000fe400078efcff */
[----:B--2---:R-:W-:-:S13]  /*e730*/  R2UR UR35, R2 ;  /* 0x00000000022372ca */ /* 0x004fda00000e0000 */
[----:B------:R-:W-:-:S09]  /*e740*/  UIMAD UR35, UR35, 0x60, URZ ;  /* 0x00000060232378a4 */ /* 0x000fd2000f8e023f */
[----:B------:R2:W-:Y:S02]  /*e750*/  UTMALDG.4D [UR32], [UR4], desc[UR6] ;  /* 0x00000620040075b4 */ /* 0x0005e40008019000 */
[----:B--2---:R-:W-:Y:S01]  /*e760*/  NOP ;  /* 0x0000000000007918 */ /* 0x004fe20000000000 */
.L_x_4421:
[----:B------:R-:W-:Y:S05]  /*e770*/  WARPSYNC.ALL ;  /* 0x0000000000007948 */ /* 0x000fea0003800000 */
[----:B------:R-:W-:Y:S01]  /*e780*/  VIADD R0, R17, 0x18400 ;  /* 0x0001840011007836 */ /* 0x000fe20000000000 */
[----:B------:R-:W-:Y:S01]  /*e790*/  BAR.SYNC.DEFER_BLOCKING 0x8, 0x180 ;  /* 0x0206000000007b1d */ /* 0x000fe20000010000 */
[----:B------:R-:W-:Y:S02]  /*e7a0*/  USHF.R.S32.HI UR43, URZ, 0x1f, UR36 ;  /* 0x0000001f3f2b7899 */ /* 0x000fe40008011424 */
[----:B------:R-:W-:Y:S01]  /*e7b0*/  USHF.R.S32.HI UR37, URZ, 0x1f, UR40 ;  /* 0x0000001f3f257899 */ /* 0x000fe20008011428 */
[----:B------:R-:W-:-:S02]  /*e7c0*/  LOP3.LUT P0, RZ, R0, 0x3ff, RZ, 0xc0, !PT ;  /* 0x000003ff00ff7812 */ /* 0x000fc4000780c0ff */
[----:B------:R-:W-:Y:S11]  /*e7d0*/  BSSY B6, `(.L_x_4426) ;  /* 0x0000012000067945 */ /* 0x000ff60003800000 */
        /* <DEDUP_REMOVED lines=17> */
.L_x_4427:
[----:B------:R-:W-:Y:S05]  /*e8f0*/  BSYNC B6 ;  /* 0x0000000000067941 */ /* 0x000fea0003800000 */
.L_x_4426:
[----:B------:R-:W2:Y:S01]  /*e900*/  S2R R2, SR_TID.X ;  /* 0x0000000000027919 */ /* 0x000ea20000002100 */
[----:B------:R-:W3:Y:S01]  /*e910*/  LDC R6, c[0x0][0x448] ;  /* 0x00011200ff067b82 */ /* 0x000ee20000000800 */
[----:B------:R-:W-:Y:S01]  /*e920*/  ULDC.64 UR6, c[0x0][0x2d8] ;  /* 0x0000b60000067ab9 */ /* 0x000fe20000000a00 */
[----:B------:R-:W-:Y:S01]  /*e930*/  ULDC.64 UR8, c[0x0][0x2e0] ;  /* 0x0000b80000087ab9 */ /* 0x000fe20000000a00 */
[----:B-1----:R-:W1:Y:S01]  /*e940*/  S2R R4, SR_TID.X ;  /* 0x0000000000047919 */ /* 0x002e620000002100 */
[----:B------:R-:W-:Y:S02]  /*e950*/  UIMAD.WIDE.U32 UR4, UR36, UR6, URZ ;  /* 0x00000006240472a5 */ /* 0x000fe4000f8e003f */
[----:B------:R-:W-:-:S04]  /*e960*/  UIMAD UR6, UR43, UR6, URZ ;  /* 0x000000062b0672a4 */ /* 0x000fc8000f8e023f */
[----:B------:R-:W-:Y:S02]  /*e970*/  UIMAD UR6, UR36, UR7, UR6 ;  /* 0x00000007240672a4 */ /* 0x000fe4000f8e0206 */
[----:B------:R-:W-:Y:S02]  /*e980*/  UIMAD UR7, UR37, UR8, URZ ;  /* 0x00000008250772a4 */ /* 0x000fe4000f8e023f */
[----:B------:R-:W-:Y:S02]  /*e990*/  UIADD3 UR5, UR5, UR6, URZ ;  /* 0x0000000605057290 */ /* 0x000fe4000fffe03f */
[----:B------:R-:W-:Y:S02]  /*e9a0*/  UIMAD UR6, UR40, UR9, UR7 ;  /* 0x00000009280672a4 */ /* 0x000fe4000f8e0207 */
[----:B------:R-:W-:-:S04]  /*e9b0*/  UIMAD.WIDE.U32 UR4, UR40, UR8, UR4 ;  /* 0x00000008280472a5 */ /* 0x000fc8000f8e0004 */
[----:B------:R-:W-:Y:S01]  /*e9c0*/  UIADD3 UR6, UR5, UR6, URZ ;  /* 0x0000000605067290 */ /* 0x000fe2000fffe03f */
[----:B---3--:R-:W-:Y:S01]  /*e9d0*/  ISETP.NE.AND P0, PT, R6, 0x1, PT ;  /* 0x000000010600780c */ /* 0x008fe20003f05270 */
[----:B------:R-:W-:Y:S01]  /*e9e0*/  IMAD.U32 R5, RZ, RZ, UR5 ;  /* 0x00000005ff057e24 */ /* 0x000fe2000f8e00ff */
[----:B--2---:R-:W-:Y:S01]  /*e9f0*/  LOP3.LUT R0, R2, 0x7f, RZ, 0xc0, !PT ;  /* 0x0000007f02007812 */ /* 0x004fe200078ec0ff */
[----:B-1----:R-:W-:-:S03]  /*ea00*/  IMAD.SHL.U32 R4, R4, 0x10, RZ ;  /* 0x0000001004047824 */ /* 0x002fc600078e00ff */
[----:B------:R-:W-:-:S07]  /*ea10*/  SHF.R.U32.HI R0, RZ, 0x3, R0 ;  /* 0x00000003ff007819 */ /* 0x000fce0000011600 */
[----:B------:R-:W1:Y:S01]  /*ea20*/  @P0 LDC R3, c[0x0][0x44c] ;  /* 0x00011300ff030b82 */ /* 0x000e620000000800 */
[----:B------:R-:W-:Y:S01]  /*ea30*/  LOP3.LUT R4, R0, 0x70, R4, 0xf8, !PT ;  /* 0x0000007000047812 */ /* 0x000fe200078ef804 */
[----:B------:R-:W-:-:S04]  /*ea40*/  IMAD.U32 R0, RZ, RZ, UR42 ;  /* 0x0000002aff007e24 */ /* 0x000fc8000f8e00ff */
[----:B0-----:R-:W-:Y:S02]  /*ea50*/  IMAD R7, R0, 0x80, R4 ;  /* 0x0000008000077824 */ /* 0x001fe400078e0204 */
[----:B------:R-:W0:Y:S01]  /*ea60*/  @P0 LDC R2, c[0x0][0x450] ;  /* 0x00011400ff020b82 */ /* 0x000e220000000800 */
[----:B------:R-:W-:Y:S01]  /*ea70*/  IMAD.U32 R4, RZ, RZ, UR4 ;  /* 0x00000004ff047e24 */ /* 0x000fe2000f8e00ff */
[----:B------:R-:W-:Y:S01]  /*ea80*/  ULDC.64 UR4, c[0x0][0x2d0] ;  /* 0x0000b40000047ab9 */ /* 0x000fe20000000a00 */
[----:B------:R-:W-:Y:S01]  /*ea90*/  IMAD.MOV.U32 R0, RZ, RZ, R7 ;  /* 0x000000ffff007224 */ /* 0x000fe200078e0007 */
[----:B------:R2:W-:Y:S04]  /*eaa0*/  STL [R1+0x18], R7 ;  /* 0x0000180701007387 */ /* 0x0005e80000100800 */
[----:B------:R3:W5:Y:S01]  /*eab0*/  LDL R8, [R1+0x4] ;  /* 0x0000040001087983 */ /* 0x0007620000100800 */
[----:B-1----:R-:W-:-:S05]  /*eac0*/  @P0 IMAD.HI.U32 R3, R7, R3, RZ ;  /* 0x0000000307030227 */ /* 0x002fca00078e00ff */
[----:B0-----:R-:W-:Y:S01]  /*ead0*/  @P0 SHF.R.U32.HI R0, RZ, R2, R3 ;  /* 0x00000002ff000219 */ /* 0x001fe20000011603 */
        /* <DEDUP_REMOVED lines=11> */
[----:B--2---:R-:W0:Y:S03]  /*eb90*/  S2R R7, SR_TID.X ;  /* 0x0000000000077919 */ /* 0x004e260000002100 */
[----:B------:R-:W-:Y:S01]  /*eba0*/  SHF.R.S32.HI R4, RZ, 0x1f, R0 ;  /* 0x0000001fff047819 */ /* 0x000fe20000011400 */
[----:B------:R-:W-:-:S04]  /*ebb0*/  IMAD.WIDE.U32 R2, R0, UR4, R2 ;  /* 0x0000000400027c25 */ /* 0x000fc8000f8e0002 */
[----:B------:R-:W-:Y:S01]  /*ebc0*/  IMAD R4, R4, UR4, RZ ;  /* 0x0000000404047c24 */ /* 0x000fe2000f8e02ff */
[----:B------:R-:W-:-:S03]  /*ebd0*/  ULDC UR4, c[0x0][0x2b8] ;  /* 0x0000ae0000047ab9 */ /* 0x000fc60000000800 */
[----:B------:R-:W-:Y:S01]  /*ebe0*/  IMAD R4, R0, UR5, R4 ;  /* 0x0000000500047c24 */ /* 0x000fe2000f8e0204 */
[----:B------:R-:W-:-:S03]  /*ebf0*/  LEA R0, P1, R2, UR6, 0x1 ;  /* 0x0000000602007c11 */ /* 0x000fc6000f8208ff */
[----:B------:R-:W-:Y:S02]  /*ec00*/  IMAD.IADD R3, R3, 0x1, R4 ;  /* 0x0000000103037824 */ /* 0x000fe400078e0204 */
[----:B0-----:R-:W-:-:S05]  /*ec10*/  IMAD.SHL.U32 R9, R7, 0x8, RZ ;  /* 0x0000000807097824 */ /* 0x001fca00078e00ff */
[----:B------:R-:W-:Y:S02]  /*ec20*/  LOP3.LUT R9, R9, 0x38, RZ, 0xc0, !PT ;  /* 0x0000003809097812 */ /* 0x000fe400078ec0ff */
[----:B------:R-:W-:Y:S02]  /*ec30*/  LOP3.LUT R7, R7, 0x7f, RZ, 0xc0, !PT ;  /* 0x0000007f07077812 */ /* 0x000fe400078ec0ff */
[----:B------:R-:W-:Y:S01]  /*ec40*/  ISETP.GE.AND P0, PT, R9, UR4, PT ;  /* 0x0000000409007c0c */ /* 0x000fe2000bf06270 */
[----:B------:R-:W-:Y:S01]  /*ec50*/  UMOV UR4, 0xffffffff ;  /* 0xffffffff00047882 */ /* 0x000fe20000000000 */
[----:B------:R-:W-:Y:S02]  /*ec60*/  LEA.HI.X R3, R2, UR7, R3, 0x1, P1 ;  /* 0x0000000702037c11 */ /* 0x000fe400088f0c03 */
[----:B------:R-:W-:Y:S01]  /*ec70*/  SHF.R.U32.HI R10, RZ, 0x3, R7 ;  /* 0x00000003ff0a7819 */ /* 0x000fe20000011607 */
[----:B---3--:R-:W-:Y:S08]  /*ec80*/  BRA.DIV UR4, `(.L_x_4428) ;  /* 0x0000004204787947 */ /* 0x008ff0000b800000 */
[----:B------:R-:W-:Y:S01]  /*ec90*/  ULDC UR4, c[0x0][0x288] ;  /* 0x0000a20000047ab9 */ /* 0x000fe20000000800 */
[----:B------:R-:W0:Y:S01]  /*eca0*/  SHFL.IDX PT, R5, R0, RZ, 0x181f ;  /* 0x00181fff00057589 */ /* 0x000e2200000e0000 */
[----:B------:R-:W-:Y:S01]  /*ecb0*/  IMAD R2, R6, UR4, RZ ;  /* 0x0000000406027c24 */ /* 0x000fe2000f8e02ff */
[----:B------:R-:W-:Y:S01]  /*ecc0*/  ULDC.64 UR6, c[0x0][0x208] ;  /* 0x0000820000067ab9 */ /* 0x000fe20000000a00 */
[----:B------:R-:W-:Y:S01]  /*ecd0*/  IMAD.U32 R6, RZ, RZ, UR42 ;  /* 0x0000002aff067e24 */ /* 0x000fe2000f8e00ff */
[----:B------:R-:W1:Y:S03]  /*ece0*/  SHFL.IDX PT, R4, R3, RZ, 0x181f ;  /* 0x00181fff03047589 */ /* 0x000e6600000e0000 */
[----:B------:R-:W-:Y:S01]  /*ecf0*/  IMAD R10, R6, 0x80, R10 ;  /* 0x00000080060a7824 */ /* 0x000fe200078e020a */
[----:B------:R-:W-:Y:S03]  /*ed00*/  SHFL.IDX PT, R7, R3, 0x1, 0x181f ;  /* 0x00381f0003077f89 */ /* 0x000fe600000e0000 */
[C---:B------:R-:W-:Y:S01]  /*ed10*/  VIADD R11, R10.reuse, 0x10 ;  /* 0x000000100a0b7836 */ /* 0x040fe20000000000 */
[-C--:B------:R-:W-:Y:S01]  /*ed20*/  ISETP.GE.AND P3, PT, R10, R2.reuse, PT ;  /* 0x000000020a00720c */ /* 0x080fe20003f66270 */
[----:B------:R-:W2:Y:S03]  /*ed30*/  SHFL.IDX PT, R6, R0, 0x1, 0x181f ;  /* 0x00381f0000067f89 */ /* 0x000ea600000e0000 */
[----:B------:R-:W-:Y:S01]  /*ed40*/  ISETP.GE.AND P1, PT, R11, R2, PT ;  /* 0x000000020b00720c */ /* 0x000fe20003f26270 */
[----:B------:R-:W-:Y:S04]  /*ed50*/  STL [R1+0x10], R10 ;  /* 0x0000100a01007387 */ /* 0x000fe80000100800 */
[----:B------:R3:W-:Y:S04]  /*ed60*/  STL [R1+0x20], R11 ;  /* 0x0000200b01007387 */ /* 0x0007e80000100800 */
[----:B0-----:R-:W-:-:S05]  /*ed70*/  @!P3 LEA R5, P2, R9, R5, 0x1 ;  /* 0x000000050905b211 */ /* 0x001fca00078408ff */
[----:B-1----:R-:W-:Y:S02]  /*ed80*/  @!P3 IMAD.X R4, RZ, RZ, R4, P2 ;  /* 0x000000ffff04b224 */ /* 0x002fe400010e0604 */
[----:B---3--:R-:W-:-:S03]  /*ed90*/  VIADD R11, R10, 0x20 ;  /* 0x000000200a0b7836 */ /* 0x008fc60000000000 */
[-C--:B------:R-:W-:Y:S02]  /*eda0*/  @!P3 LOP3.LUT R5, R5, R4.reuse, RZ, 0x3c, !PT ;  /* 0x000000040505b212 */ /* 0x080fe400078e3cff */
[----:B------:R-:W-:Y:S02]  /*edb0*/  STL [R1+0x24], R11 ;  /* 0x0000240b01007387 */ /* 0x000fe40000100800 */
[----:B------:R-:W-:-:S04]  /*edc0*/  @!P3 LOP3.LUT R4, R5, R4, RZ, 0x3c, !PT ;  /* 0x000000040504b212 */ /* 0x000fc800078e3cff */
[----:B------:R-:W-:-:S05]  /*edd0*/  @!P3 LOP3.LUT R5, R5, R4, RZ, 0x3c, !PT ;  /* 0x000000040505b212 */ /* 0x000fca00078e3cff */
[----:B-----5:R2:W-:Y:S02]  /*ede0*/  @!P3 LDGSTS.E.BYPASS.LTC128B.128 [R8+0x18400], desc[UR6][R4.64], !P0 ;  /* 0x184000000408bfae */ /* 0x0205e4000c101d46 */
[----:B--2---:R-:W-:Y:S02]  /*edf0*/  @!P1 LEA R4, P2, R9, R6, 0x1 ;  /* 0x0000000609049211 */ /* 0x004fe400078408ff */
[----:B------:R-:W-:Y:S03]  /*ee00*/  SHFL.IDX PT, R6, R3, 0x3, 0x181f ;  /* 0x00781f0003067f89 */ /* 0x000fe600000e0000 */
[----:B------:R-:W-:Y:S02]  /*ee10*/  @!P1 IMAD.X R5, RZ, RZ, R7, P2 ;  /* 0x000000ffff059224 */ /* 0x000fe400010e0607 */
        /* <DEDUP_REMOVED lines=55> */
.L_x_4542:
[----:B0-----:R-:W2:Y:S01]  /*f190*/  LDL R4, [R1+0x10] ;  /* 0x0000100001047983 */ /* 0x001ea20000100800 */
[----:B------:R-:W-:Y:S01]  /*f1a0*/  ULDC.64 UR4, c[0x0][0x208] ;  /* 0x0000820000047ab9 */ /* 0x000fe20000000a00 */
        /* <DEDUP_REMOVED lines=11> */
.L_x_4429:
        /* <DEDUP_REMOVED lines=35> */
.L_x_4431:
[----:B------:R-:W-:Y:S05]  /*f490*/  BSYNC B6 ;  /* 0x0000000000067941 */ /* 0x000fea0003800000 */
.L_x_4430:
        /* <DEDUP_REMOVED lines=60> */
[----:B------:R-:W-:Y:S01]  /*f860*/  SHFL.IDX PT, R2, R4, RZ, 0x181f ;  /* 0x00181fff04027589 */ /* 0x000fe200000e0000 */
[----:B------:R-:W-:-:S03]  /*f870*/  ULDC.64 UR6, c[0x0][0x208] ;  /* 0x0000820000067ab9 */ /* 0x000fc60000000a00 */
[----:B------:R-:W-:Y:S01]  /*f880*/  SHFL.IDX PT, R6, R4, 0x1, 0x181f ;  /* 0x00381f0004067f89 */ /* 0x000fe200000e0000 */
[----:B--2---:R-:W-:-:S03]  /*f890*/  ISETP.GE.AND P5, PT, R10, R0, PT ;  /* 0x000000000a00720c */ /* 0x004fc60003fa6270 */
[----:B------:R-:W2:Y:S01]  /*f8a0*/  LDL.LU R10, [R1+0x28] ;  /* 0x00002800010a7983 */ /* 0x000ea20000300800 */
[----:B---3--:R-:W-:-:S03]  /*f8b0*/  ISETP.GE.AND P4, PT, R3, R0, PT ;  /* 0x000000000300720c */ /* 0x008fc60003f86270 */
[----:B------:R-:W0:Y:S04]  /*f8c0*/  SHFL.IDX PT, R3, R5, RZ, 0x181f ;  /* 0x00181fff05037589 */ /* 0x000e2800000e0000 */
[----:B------:R-:W3:Y:S02]  /*f8d0*/  LDL.LU R12, [R1+0x2c] ;  /* 0x00002c00010c7983 */ /* 0x000ee40000300800 */
        /* <DEDUP_REMOVED lines=65> */
.L_x_4560:
[----:B------:R-:W3:Y:S01]  /*fcf0*/  LDL.LU R3, [R1+0x3c] ;  /* 0x00003c0001037983 */ /* 0x000ee20000300800 */
[----:B------:R-:W-:Y:S01]  /*fd00*/  BSSY B0, `(.L_x_4433) ;  /* 0x000000e000007945 */ /* 0x000fe20003800000 */
[----:B---3--:R-:W-:-:S13]  /*fd10*/  ISETP.GE.AND P4, PT, R3, R0, PT ;  /* 0x000000000300720c */ /* 0x008fda0003f86270 */
[----:B------:R-:W-:Y:S05]  /*fd20*/  @P4 BRA `(.L_x_4434) ;  /* 0x00000000002c4947 */ /* 0x000fea0003800000 */
[----:B-1----:R-:W3:Y:S01]  /*fd30*/  LDL R4, [R1+0x4] ;  /* 0x0000040001047983 */ /* 0x002ee20000100800 */
[----:B0-----:R-:W-:Y:S01]  /*fd40*/  LEA R2, P4, R9, R2, 0x1 ;  /* 0x0000000209027211 */ /* 0x001fe200078808ff */
[----:B------:R-:W-:-:S04]  /*fd50*/  ULDC.64 UR4, c[0x0][0x208] ;  /* 0x0000820000047ab9 */ /* 0x000fc80000000a00 */
        /* <DEDUP_REMOVED lines=8> */
.L_x_4434:
[----:B------:R-:W-:Y:S05]  /*fde0*/  BSYNC B0 ;  /* 0x0000000000007941 */ /* 0x000fea0003800000 */
.L_x_4433:
[----:B------:R-:W-:Y:S01]  /*fdf0*/  NOP ;  /* 0x0000000000007918 */ /* 0x000fe20000000000 */
[----:B------:R-:W-:-:S13]  /*fe00*/  PLOP3.LUT P0, PT, PT, PT, PT, 0x80, 0x0 ;  /* 0x000000000000781c */ /* 0x000fda0003f0f070 */
.L_x_4435:
        /* <DEDUP_REMOVED lines=18> */
.L_x_4561:
[----:B------:R-:W-:Y:S05]  /*ff30*/  BSYNC B0 ;  /* 0x0000000000007941 */ /* 0x000fea0003800000 */
.L_x_4436:
[----:B------:R-:W-:Y:S01]  /*ff40*/  LOP3.LUT P0, RZ, R18, 0x2, RZ, 0xc0, !PT ;  /* 0x0000000212ff7812 */ /* 0x000fe2000780c0ff */
[----:B------:R-:W-:-:S12]  /*ff50*/  BSSY B0, `(.L_x_4438) ;  /* 0x0000058000007945 */ /* 0x000fd80003800000 */
        /* <DEDUP_REMOVED lines=10> */
.L_x_4562:
[----:B------:R-:W-:Y:S05]  /*10000*/  BSYNC B1 ;  /* 0x0000000000017941 */ /* 0x000fea0003800000 */
.L_x_4440:
        /* <DEDUP_REMOVED lines=9> */
.L_x_4443:
[----:B------:R-:W-:Y:S05]  /*100a0*/  BSYNC B1 ;  /* 0x0000000000017941 */ /* 0x000fea0003800000 */
.L_x_4442:
        /* <DEDUP_REMOVED lines=11> */
.L_x_4444:
        /* <DEDUP_REMOVED lines=15> */
.L_x_4445:
        /* <DEDUP_REMOVED lines=15> */
.L_x_4446:
        /* <DEDUP_REMOVED lines=15> */
.L_x_4447:
        /* <DEDUP_REMOVED lines=10> */
.L_x_4439:
[----:B------:R-:W-:Y:S05]  /*104d0*/  BSYNC B0 ;  /* 0x0000000000007941 */ /* 0x000fea0003800000 */
.L_x_4438:
[----:B------:R-:W-:-:S06]  /*104e0*/  UISETP.GE.AND UP0, UPT, UR41, 0x2, UPT ;  /* 0x000000022900788c */ /* 0x000fcc000bf06270 */
[----:B------:R-:W-:-:S13]  /*104f0*/  PLOP3.LUT P0, PT, PT, PT, UP0, 0x80, 0x0 ;  /* 0x000000000000781c */ /* 0x000fda0003f0f008 */
[----:B------:R-:W-:Y:S05]  /*10500*/  @!P0 BRA `(.L_x_4448) ;  /* 0x0000001c00808947 */ /* 0x000fea0003800000 */
[----:B------:R-:W-:Y:S02]  /*10510*/  ULOP3.LUT UR4, UR41, 0x1, URZ, 0xc0, !UPT ;  /* 0x0000000129047892 */ /* 0x000fe4000f8ec03f */
[----:B--2---:R-:W-:Y:S02]  /*10520*/  IMAD.U32 R6, RZ, RZ, UR41 ;  /* 0x00000029ff067e24 */ /* 0x004fe4000f8e00ff */
[----:B------:R-:W-:Y:S02]  /*10530*/  UISETP.NE.U32.AND UP0, UPT, UR4, 0x1, UPT ;  /* 0x000000010400788c */ /* 0x000fe4000bf05070 */
[----:B------:R-:W-:-:S04]  /*10540*/  VIADD R6, R6, 0xfffffffe ;  /* 0xfffffffe06067836 */ /* 0x000fc80000000000 */
[----:B0-----:R-:W-:Y:S01]  /*10550*/  IMAD.MOV.U32 R0, RZ, RZ, R6 ;  /* 0x000000ffff007224 */ /* 0x001fe200078e0006 */
[----:B------:R-:W-:-:S13]  /*10560*/  PLOP3.LUT P0, PT, PT, PT, UP0, 0x80, 0x0 ;  /* 0x000000000000781c */ /* 0x000fda0003f0f008 */
[----:B------:R-:W-:Y:S05]  /*10570*/  @!P0 BRA `(.L_x_4449) ;  /* 0x0000000800748947 */ /* 0x000fea0003800000 */
        /* <DEDUP_REMOVED lines=10> */
[----:B------:R-:W-:Y:S01]  /*10620*/  LOP3.LUT P2, RZ, R18, 0x1, RZ, 0xc0, !PT ;  /* 0x0000000112ff7812 */ /* 0x000fe2000784c0ff */
[----:B------:R-:W-:-:S12]  /*10630*/  IMAD.MOV.U32 R0, RZ, RZ, R6 ;  /* 0x000000ffff007224 */ /* 0x000fd800078e0006 */
[----:B------:R-:W-:Y:S05]  /*10640*/  @!P2 BRA `(.L_x_4452) ;  /* 0x000000000054a947 */ /* 0x000fea0003800000 */
[----:B-1----:R-:W2:Y:S01]  /*10650*/  LDL R5, [R1+0xc] ;  /* 0x00000c0001057983 */ /* 0x002ea20000100800 */
[----:B------:R-:W1:Y:S03]  /*10660*/  LDC R0, c[0x0][0x43c] ;  /* 0x00010f00ff007b82 */ /* 0x000e660000000800 */
[----:B------:R-:W3:Y:S01]  /*10670*/  LDL R9, [R1] ;  /* 0x0000000001097983 */ /* 0x000ee20000100800 */
[----:B------:R-:W-:Y:S01]  /*10680*/  IMAD.MOV.U32 R4, RZ, RZ, R6 ;  /* 0x000000ffff047224 */ /* 0x000fe200078e0006 */
[----:B------:R-:W-:Y:S01]  /*10690*/  ULDC.64 UR4, c[0x0][0x428] ;  /* 0x00010a0000047ab9 */ /* 0x000fe20000000a00 */
        /* <DEDUP_REMOVED lines=10> */
[C---:B---3--:R-:W-:Y:S02]  /*10740*/  IMAD R7, R9.reuse, UR5, R7 ;  /* 0x0000000509077c24 */ /* 0x048fe4000f8e0207 */
[----:B------:R-:W-:-:S04]  /*10750*/  IMAD.WIDE.U32 R4, R9, UR4, R4 ;  /* 0x0000000409047c25 */ /* 0x000fc8000f8e0004 */
[----:B------:R-:W-:Y:S01]  /*10760*/  IMAD.IADD R7, R7, 0x1, R5 ;  /* 0x0000000107077824 */ /* 0x000fe200078e0205 */
[----:B-1----:R-:W-:-:S04]  /*10770*/  LEA R2, P0, R4, R2, 0x2 ;  /* 0x0000000204027211 */ /* 0x002fc800078010ff */
[----:B------:R-:W-:-:S05]  /*10780*/  LEA.HI.X R3, R4, R3, R7, 0x2, P0 ;  /* 0x0000000304037211 */ /* 0x000fca00000f1407 */
[----:B------:R2:W5:Y:S04]  /*10790*/  LDG.E R16, desc[UR6][R2.64] ;  /* 0x0000000602107981 */ /* 0x000568000c1e1900 */
.L_x_4452:
[----:B--2---:R-:W1:Y:S01]  /*107a0*/  S2R R2, SR_TID.X ;  /* 0x0000000000027919 */ /* 0x004e620000002100 */
[----:B------:R-:W-:Y:S01]  /*107b0*/  IMAD R3, R19, 0x8, R17 ;  /* 0x0000000813037824 */ /* 0x000fe200078e0211 */
[----:B------:R-:W-:Y:S01]  /*107c0*/  BSSY B1, `(.L_x_4453) ;  /* 0x0000006000017945 */ /* 0x000fe20003800000 */
[----:B-1----:R-:W-:Y:S02]  /*107d0*/  LOP3.LUT R4, R2, 0x7f, RZ, 0xc0, !PT ;  /* 0x0000007f02047812 */ /* 0x002fe400078ec0ff */
[----:B------:R-:W-:Y:S02]  /*107e0*/  SHF.L.U32 R2, R8, 0x1f, RZ ;  /* 0x0000001f08027819 */ /* 0x000fe400000006ff */
[----:B------:R-:W-:Y:S02]  /*107f0*/  ISETP.NE.AND P1, PT, R4, RZ, PT ;  /* 0x000000ff0400720c */ /* 0x000fe40003f25270 */
[----:B------:R-:W1:Y:S02]  /*10800*/  SYNCS.PHASECHK.TRANS64.TRYWAIT P0, [R3+URZ+0x32440], R2 ;  /* 0x03244002030075a7 */ /* 0x000e64000800017f */
[----:B-1----:R-:W-:Y:S09]  /*10810*/  @!P0 BRA `(.L_x_4454) ;  /* 0x0000003c00d08947 */ /* 0x002ff20003800000 */
.L_x_4563:
[----:B------:R-:W-:Y:S05]  /*10820*/  BSYNC B1 ;  /* 0x0000000000017941 */ /* 0x000fea0003800000 */
.L_x_4453:
        /* <DEDUP_REMOVED lines=9> */
.L_x_4456:
[----:B------:R-:W-:Y:S05]  /*108c0*/  BSYNC B1 ;  /* 0x0000000000017941 */ /* 0x000fea0003800000 */
.L_x_4455:
        /* <DEDUP_REMOVED lines=12> */
.L_x_4457:
        /* <DEDUP_REMOVED lines=12> */
.L_x_4564:
[----:B------:R-:W-:Y:S05]  /*10a50*/  BSYNC B1 ;  /* 0x0000000000017941 */ /* 0x000fea0003800000 */
.L_x_4458:
        /* <DEDUP_REMOVED lines=11> */
.L_x_4461:
[----:B------:R-:W-:Y:S05]  /*10b10*/  BSYNC B1 ;  /* 0x0000000000017941 */ /* 0x000fea0003800000 */
.L_x_4460:
        /* <DEDUP_REMOVED lines=10> */
.L_x_4462:
        /* <DEDUP_REMOVED lines=15> */
.L_x_4463:
        /* <DEDUP_REMOVED lines=15> */
.L_x_4464:
        /* <DEDUP_REMOVED lines=15> */
.L_x_4465:
        /* <DEDUP_REMOVED lines=8> */
[----:B--2---:R-:W-:Y:S05]  /*10f10*/  @P0 BRA.U.ANY `(.L_x_4465) ;  /* 0xfffffffd00dc0947 */ /* 0x004fea000393ffff */
.L_x_4451:
[----:B------:R-:W-:Y:S05]  /*10f20*/  BSYNC B0 ;  /* 0x0000000000007941 */ /* 0x000fea0003800000 */
.L_x_4450:
[----:B------:R-:W-:-:S06]  /*10f30*/  UIADD3 UR4, UR41, -0x3, URZ ;  /* 0xfffffffd29047890 */ /* 0x000fcc000fffe03f */
[----:B------:R-:W-:-:S07]  /*10f40*/  IMAD.U32 R0, RZ, RZ, UR4 ;  /* 0x00000004ff007e24 */ /* 0x000fce000f8e00ff */
.L_x_4449:
[----:B------:R-:W-:Y:S01]  /*10f50*/  ISETP.NE.AND P0, PT, R6, RZ, PT ;  /* 0x000000ff0600720c */ /* 0x000fe20003f05270 */
[----:B------:R-:W-:-:S12]  /*10f60*/  BSSY B0, `(.L_x_4448) ;  /* 0x000013a000007945 */ /* 0x000fd80003800000 */
[----:B------:R-:W-:Y:S05]  /*10f70*/  @!P0 BRA `(.L_x_4466) ;  /* 0x0000001000e08947 */ /* 0x000fea0003800000 */
.L_x_4499:
[----:B--2---:R-:W2:Y:S01]  /*10f80*/  LDL.LU R2, [R1+0x8] ;  /* 0x0000080001027983 */ /* 0x004ea20000300800 */
        /* <DEDUP_REMOVED lines=15> */
[----:B-1----:R-:W3:Y:S01]  /*11080*/  LDL R5, [R1] ;  /* 0x0000000001057983 */ /* 0x002ee20000100800 */
        /* <DEDUP_REMOVED lines=17> */
.L_x_4469:
        /* <DEDUP_REMOVED lines=8> */
.L_x_4565:
[----:B------:R-:W-:Y:S05]  /*11220*/  BSYNC B2 ;  /* 0x0000000000027941 */ /* 0x000fea0003800000 */
.L_x_4470:
        /* <DEDUP_REMOVED lines=9> */
.L_x_4473:
[----:B------:R-:W-:Y:S05]  /*112c0*/  BSYNC B2 ;  /* 0x0000000000027941 */ /* 0x000fea0003800000 */
.L_x_4472:
        /* <DEDUP_REMOVED lines=11> */
.L_x_4474:
        /* <DEDUP_REMOVED lines=13> */
.L_x_4566:
[----:B------:R-:W-:Y:S05]  /*11450*/  BSYNC B2 ;  /* 0x0000000000027941 */ /* 0x000fea0003800000 */
.L_x_4475:
        /* <DEDUP_REMOVED lines=11> */
.L_x_4478:
[----:B------:R-:W-:Y:S05]  /*11510*/  BSYNC B2 ;  /* 0x0000000000027941 */ /* 0x000fea0003800000 */
.L_x_4477:
        /* <DEDUP_REMOVED lines=9> */
.L_x_4479:
        /* <DEDUP_REMOVED lines=15> */
.L_x_4480:
        /* <DEDUP_REMOVED lines=15> */
.L_x_4481:
        /* <DEDUP_REMOVED lines=15> */
.L_x_4482:
        /* <DEDUP_REMOVED lines=10> */
.L_x_4468:
[----:B------:R-:W-:Y:S05]  /*11920*/  BSYNC B1 ;  /* 0x0000000000017941 */ /* 0x000fea0003800000 */
.L_x_4467:
[----:B------:R-:W-:Y:S01]  /*11930*/  VIADD R6, R6, 0x1 ;  /* 0x0000000106067836 */ /* 0x000fe20000000000 */
[----:B------:R-:W-:Y:S01]  /*11940*/  LOP3.LUT P2, RZ, R18, 0x2, RZ, 0xc0, !PT ;  /* 0x0000000212ff7812 */ /* 0x000fe2000784c0ff */
[----:B------:R-:W-:Y:S03]  /*11950*/  BSSY B1, `(.L_x_4483) ;  /* 0x0000097000017945 */ /* 0x000fe60003800000 */
[----:B------:R-:W-:-:S04]  /*11960*/  ISETP.NE.AND P0, PT, R6, 0x2, PT ;  /* 0x000000020600780c */ /* 0x000fc80003f05270 */
[----:B------:R-:W-:Y:S02]  /*11970*/  SEL R2, RZ, 0x1, P0 ;  /* 0x00000001ff027807 */ /* 0x000fe40000000000 */
[----:B------:R-:W-:Y:S02]  /*11980*/  SEL R19, R6, RZ, P0 ;  /* 0x000000ff06137207 */ /* 0x000fe40000000000 */
[----:B------:R-:W-:-:S05]  /*11990*/  LOP3.LUT R7, R7, R2, RZ, 0x3c, !PT ;  /* 0x0000000207077212 */ /* 0x000fca00078e3cff */
[----:B------:R2:W-:Y:S01]  /*119a0*/  STL [R1+0x8], R7 ;  /* 0x0000080701007387 */ /* 0x0005e20000100800 */
[----:B------:R-:W-:Y:S05]  /*119b0*/  @!P2 BRA `(.L_x_4484) ;  /* 0x000000080040a947 */ /* 0x000fea0003800000 */
[----:B------:R-:W-:Y:S01]  /*119c0*/  LOP3.LUT P2, RZ, R18, 0x1, RZ, 0xc0, !PT ;  /* 0x0000000112ff7812 */ /* 0x000fe2000784c0ff */
[----:B------:R-:W-:-:S12]  /*119d0*/  VIADD R6, R0, 0xffffffff ;  /* 0xffffffff00067836 */ /* 0x000fd80000000000 */
[----:B------:R-:W-:Y:S05]  /*119e0*/  @!P2 BRA `(.L_x_4485) ;  /* 0x000000000054a947 */ /* 0x000fea0003800000 */
[----:B------:R-:W3:Y:S01]  /*119f0*/  LDL R10, [R1+0xc] ;  /* 0x00000c00010a7983 */ /* 0x000ee20000100800 */
[----:B-1----:R-:W1:Y:S01]  /*11a00*/  LDC R4, c[0x0][0x43c] ;  /* 0x00010f00ff047b82 */ /* 0x002e620000000800 */
[----:B------:R-:W-:Y:S02]  /*11a10*/  ULDC.64 UR4, c[0x0][0x428] ;  /* 0x00010a0000047ab9 */ /* 0x000fe40000000a00 */
[----:B------:R-:W4:Y:S01]  /*11a20*/  LDL R9, [R1] ;  /* 0x0000000001097983 */ /* 0x000f220000100800 */
        /* <DEDUP_REMOVED lines=9> */
[----:B---3--:R-:W-:-:S04]  /*11ac0*/  IMAD R4, R10, UR4, RZ ;  /* 0x000000040a047c24 */ /* 0x008fc8000f8e02ff */
[C---:B----4-:R-:W-:Y:S02]  /*11ad0*/  IMAD R4, R9.reuse, UR5, R4 ;  /* 0x0000000509047c24 */ /* 0x050fe4000f8e0204 */
[----:B------:R-:W-:Y:S01]  /*11ae0*/  IMAD.WIDE.U32 R2, R9, UR4, R2 ;  /* 0x0000000409027c25 */ /* 0x000fe2000f8e0002 */
[----:B------:R-:W-:-:S03]  /*11af0*/  ULDC.64 UR4, c[0x0][0x418] ;  /* 0x0001060000047ab9 */ /* 0x000fc60000000a00 */
[----:B------:R-:W-:Y:S01]  /*11b00*/  IMAD.IADD R3, R4, 0x1, R3 ;  /* 0x0000000104037824 */ /* 0x000fe200078e0203 */
[----:B------:R-:W-:-:S04]  /*11b10*/  LEA R4, P0, R2, UR4, 0x2 ;  /* 0x0000000402047c11 */ /* 0x000fc8000f8010ff */
[----:B------:R-:W-:-:S05]  /*11b20*/  LEA.HI.X R5, R2, UR5, R3, 0x2, P0 ;  /* 0x0000000502057c11 */ /* 0x000fca00080f1403 */
[----:B------:R3:W5:Y:S04]  /*11b30*/  LDG.E R16, desc[UR6][R4.64] ;  /* 0x0000000604107981 */ /* 0x000768000c1e1900 */
.L_x_4485:
[----:B------:R-:W4:Y:S01]  /*11b40*/  S2R R2, SR_TID.X ;  /* 0x0000000000027919 */ /* 0x000f220000002100 */
[----:B-1-3--:R-:W-:Y:S01]  /*11b50*/  IMAD R4, R19, 0x8, R17 ;  /* 0x0000000813047824 */ /* 0x00afe200078e0211 */
[----:B------:R-:W-:Y:S01]  /*11b60*/  BSSY B2, `(.L_x_4486) ;  /* 0x0000006000027945 */ /* 0x000fe20003800000 */
[----:B----4-:R-:W-:Y:S02]  /*11b70*/  LOP3.LUT R3, R2, 0x7f, RZ, 0xc0, !PT ;  /* 0x0000007f02037812 */ /* 0x010fe400078ec0ff */
[----:B------:R-:W-:Y:S02]  /*11b80*/  SHF.L.U32 R2, R7, 0x1f, RZ ;  /* 0x0000001f07027819 */ /* 0x000fe400000006ff */
[----:B------:R-:W-:Y:S02]  /*11b90*/  ISETP.NE.AND P1, PT, R3, RZ, PT ;  /* 0x000000ff0300720c */ /* 0x000fe40003f25270 */
[----:B------:R-:W1:Y:S02]  /*11ba0*/  SYNCS.PHASECHK.TRANS64.TRYWAIT P0, [R4+URZ+0x32440], R2 ;  /* 0x03244002040075a7 */ /* 0x000e64000800017f */
[----:B-1----:R-:W-:Y:S09]  /*11bb0*/  @!P0 BRA `(.L_x_4487) ;  /* 0x0000002c00388947 */ /* 0x002ff20003800000 */
.L_x_4567:
[----:B------:R-:W-:Y:S05]  /*11bc0*/  BSYNC B2 ;  /* 0x0000000000027941 */ /* 0x000fea0003800000 */
.L_x_4486:
        /* <DEDUP_REMOVED lines=9> */
.L_x_4489:
[----:B------:R-:W-:Y:S05]  /*11c60*/  BSYNC B2 ;  /* 0x0000000000027941 */ /* 0x000fea0003800000 */
.L_x_4488:
[----:B--2---:R-:W-:Y:S01]  /*11c70*/  IMAD.MOV.U32 R7, RZ, RZ, RZ ;  /* 0x000000ffff077224 */ /* 0x004fe200078e00ff */
        /* <DEDUP_REMOVED lines=10> */
.L_x_4490:
        /* <DEDUP_REMOVED lines=13> */
.L_x_4568:
[----:B------:R-:W-:Y:S05]  /*11df0*/  BSYNC B2 ;  /* 0x0000000000027941 */ /* 0x000fea0003800000 */
.L_x_4491:
        /* <DEDUP_REMOVED lines=11> */
.L_x_4494:
[----:B------:R-:W-:Y:S05]  /*11eb0*/  BSYNC B2 ;  /* 0x0000000000027941 */ /* 0x000fea0003800000 */
.L_x_4493:
        /* <DEDUP_REMOVED lines=9> */
.L_x_4495:
        /* <DEDUP_REMOVED lines=15> */
.L_x_4496:
        /* <DEDUP_REMOVED lines=15> */
.L_x_4497:
        /* <DEDUP_REMOVED lines=15> */
.L_x_4498:
        /* <DEDUP_REMOVED lines=10> */
.L_x_4484:
[----:B------:R-:W-:Y:S05]  /*122c0*/  BSYNC B1 ;  /* 0x0000000000017941 */ /* 0x000fea0003800000 */
.L_x_4483:
[C---:B------:R-:W-:Y:S01]  /*122d0*/  ISETP.GT.AND P0, PT, R0.reuse, 0x1, PT ;  /* 0x000000010000780c */ /* 0x040fe20003f04270 */
[----:B------:R-:W-:-:S12]  /*122e0*/  VIADD R0, R0, 0xfffffffe ;  /* 0xfffffffe00007836 */ /* 0x000fd80000000000 */
[----:B------:R-:W-:Y:S05]  /*122f0*/  @P0 BRA `(.L_x_4499) ;  /* 0xffffffec00200947 */ /* 0x000fea000383ffff */
.L_x_4466:
[----:B------:R-:W-:Y:S05]  /*12300*/  BSYNC B0 ;  /* 0x0000000000007941 */ /* 0x000fea0003800000 */
.L_x_4448:
        /* <DEDUP_REMOVED lines=14> */
[----:B------:R-:W1:Y:S01]  /*123f0*/  FLO.U32 R0, UR4 ;  /* 0x0000000400007d00 */ /* 0x000e6200080e0000 */
[----:B------:R-:W-:Y:S01]  /*12400*/  ULDC.64 UR6, c[0x0][0x208] ;  /* 0x0000820000067ab9 */ /* 0x000fe20000000a00 */
[----:B-1----:R-:W-:-:S06]  /*12410*/  ISETP.EQ.U32.AND P2, PT, R0, R5, PT ;  /* 0x000000050000720c */ /* 0x002fcc0003f42070 */
[----:B------:R-:W0:Y:S07]  /*12420*/  POPC R5, UR4 ;  /* 0x0000000400057d09 */ /* 0x000e2e0008000000 */
[----:B0-----:R-:W3:Y:S01]  /*12430*/  @P2 ATOMG.E.ADD.STRONG.GPU PT, R3, desc[UR6][R2.64], R5 ;  /* 0x00000005020329a8 */ /* 0x001ee200081ee1c6 */
[----:B------:R-:W0:Y:S02]  /*12440*/  S2R R4, SR_LTMASK ;  /* 0x0000000000047919 */ /* 0x000e240000003900 */
[----:B0-----:R-:W-:-:S04]  /*12450*/  LOP3.LUT R4, R4, UR4, RZ, 0xc0, !PT ;  /* 0x0000000404047c12 */ /* 0x001fc8000f8ec0ff */
[----:B--2---:R-:W0:Y:S01]  /*12460*/  POPC R7, R4 ;  /* 0x0000000400077309 */ /* 0x004e220000000000 */
[----:B---3--:R-:W0:Y:S02]  /*12470*/  SHFL.IDX PT, R0, R3, R0, 0x1f ;  /* 0x00001f0003007589 */ /* 0x008e2400000e0000 */
[----:B0-----:R-:W-:-:S05]  /*12480*/  IADD3 R0, R0, UR44, R7 ;  /* 0x0000002c00007c10 */ /* 0x001fca000fffe007 */
[----:B------:R3:W-:Y:S02]  /*12490*/  STL [R1+0x14], R0 ;  /* 0x0000140001007387 */ /* 0x0007e40000100800 */
.L_x_4501:
[----:B------:R-:W-:Y:S05]  /*124a0*/  BSYNC B0 ;  /* 0x0000000000007941 */ /* 0x000fea0003800000 */
.L_x_4500:
[----:B------:R-:W-:-:S07]  /*124b0*/  SEL R19, R19, RZ, P1 ;  /* 0x000000ff13137207 */ /* 0x000fce0000800000 */
.L_x_4414:
[----:B------:R-:W-:Y:S05]  /*124c0*/  BSYNC B7 ;  /* 0x0000000000077941 */ /* 0x000fea0003800000 */
.L_x_4412:
[----:B0-----:R0:W5:Y:S01]  /*124d0*/  LDL R2, [R1+0x14] ;  /* 0x0000140001027983 */ /* 0x0011620000100800 */
[----:B------:R-:W-:-:S13]  /*124e0*/  LOP3.LUT P1, RZ, R18, 0x80, RZ, 0xc0, !PT ;  /* 0x0000008012ff7812 */ /* 0x000fda000782c0ff */
        /* <DEDUP_REMOVED lines=11> */
.L_x_4502:
[----:B------:R-:W-:-:S03]  /*125a0*/  UMOV UR4, 0xffffffff ;  /* 0xffffffff00047882 */ /* 0x000fc60000000000 */
[----:B------:R-:W-:Y:S05]  /*125b0*/  BRA.DIV UR4, `(.L_x_4504) ;  /* 0x0000002204e07947 */ /* 0x000fea000b800000 */
[----:B-----5:R0:W4:Y:S02]  /*125c0*/  SHFL.IDX PT, R14, R2, RZ, 0x1f ;  /* 0x00001fff020e7589 */ /* 0x02012400000e0000 */
.L_x_4571:
[----:B------:R-:W5:Y:S01]  /*125d0*/  @!P0 S2R R3, SR_CgaCtaId ;  /* 0x0000000000038919 */ /* 0x000f620000008800 */
[----:B------:R-:W-:Y:S05]  /*125e0*/  WARPSYNC.ALL ;  /* 0x0000000000007948 */ /* 0x000fea0003800000 */
[----:B------:R-:W-:Y:S01]  /*125f0*/  BAR.SYNC.DEFER_BLOCKING 0x4, 0x180 ;  /* 0x0106000000007b1d */ /* 0x000fe20000010000 */
[----:B---3--:R-:W-:-:S05]  /*12600*/  @!P0 MOV R0, 0x400 ;  /* 0x0000040000008802 */ /* 0x008fca0000000f00 */
[----:B----4-:R3:W-:Y:S01]  /*12610*/  STL [R1+0x14], R14 ;  /* 0x0000140e01007387 */ /* 0x0107e20000100800 */
[----:B-----5:R-:W-:-:S05]  /*12620*/  @!P0 LEA R17, R3, R0, 0x18 ;  /* 0x0000000003118211 */ /* 0x020fca00078ec0ff */
[----:B------:R3:W-:Y:S01]  /*12630*/  @!P0 STS [R17+0x324d0], R2 ;  /* 0x0324d00211008388 */ /* 0x0007e20000000800 */
[----:B------:R-:W-:Y:S06]  /*12640*/  BAR.ARV 0x5, 0x180 ;  /* 0x0146000000007b1d */ /* 0x000fec0000002000 */
.L_x_4503:
[----:B---3--:R-:W3:Y:S01]  /*12650*/  LDL R0, [R1+0x14] ;  /* 0x0000140001007983 */ /* 0x008ee20000100800 */
[----:B------:R-:W-:Y:S02]  /*12660*/  ULDC UR4, c[0x0][0xd38] ;  /* 0x00034e0000047ab9 */ /* 0x000fe40000000800 */
[----:B---3--:R-:W-:-:S13]  /*12670*/  ISETP.GE.AND P0, PT, R0, UR4, PT ;  /* 0x0000000400007c0c */ /* 0x008fda000bf06270 */
[----:B------:R-:W-:Y:S05]  /*12680*/  @!P0 BRA `(.L_x_4505) ;  /* 0xffffffb000608947 */ /* 0x000fea000383ffff */
.L_x_4409:
[----:B0-----:R-:W3:Y:S01]  /*12690*/  LDL.LU R0, [R1+0x38] ;  /* 0x0000380001007983 */ /* 0x001ee20000300800 */
[----:B------:R-:W-:Y:S01]  /*126a0*/  BSSY B0, `(.L_x_4506) ;  /* 0x000000b000007945 */ /* 0x000fe20003800000 */
[----:B-1----:R-:W0:Y:S01]  /*126b0*/  S2R R5, SR_CgaCtaId ;  /* 0x0000000000057919 */ /* 0x002e220000008800 */
[----:B---3--:R-:W-:-:S05]  /*126c0*/  VIADD R0, R0, 0x1 ;  /* 0x0000000100007836 */ /* 0x008fca0000000000 */
[----:B----4-:R-:W-:-:S04]  /*126d0*/  LEA.HI R2, R0, R0, RZ, 0x1 ;  /* 0x0000000000027211 */ /* 0x010fc800078f08ff */
[----:B------:R-:W-:-:S05]  /*126e0*/  LOP3.LUT R3, R2, 0xfffffffe, RZ, 0xc0, !PT ;  /* 0xfffffffe02037812 */ /* 0x000fca00078ec0ff */
[----:B------:R-:W-:Y:S01]  /*126f0*/  IMAD.IADD R3, R0, 0x1, -R3 ;  /* 0x0000000100037824 */ /* 0x000fe200078e0a03 */
[----:B------:R-:W-:-:S04]  /*12700*/  MOV R0, 0x400 ;  /* 0x0000040000007802 */ /* 0x000fc80000000f00 */
[----:B0-----:R-:W-:Y:S02]  /*12710*/  LEA R0, R5, R0, 0x18 ;  /* 0x0000000005007211 */ /* 0x001fe400078ec0ff */
[----:B------:R-:W-:-:S04]  /*12720*/  SHF.L.U32 R3, R3, 0x1f, RZ ;  /* 0x0000001f03037819 */ /* 0x000fc800000006ff */
[----:B------:R-:W0:Y:S02]  /*12730*/  SYNCS.PHASECHK.TRANS64.TRYWAIT P0, [R0+URZ+0x32420], R3 ;  /* 0x03242003000075a7 */ /* 0x000e24000800017f */
[----:B0-----:R-:W-:Y:S05]  /*12740*/  @!P0 BRA `(.L_x_4507) ;  /* 0x0000002000a48947 */ /* 0x001fea0003800000 */
.L_x_4572:
[----:B------:R-:W-:Y:S05]  /*12750*/  BSYNC B0 ;  /* 0x0000000000007941 */ /* 0x000fea0003800000 */
.L_x_4506:
[----:B------:R-:W-:-:S03]  /*12760*/  UMOV UR4, 0xffffffff ;  /* 0xffffffff00047882 */ /* 0x000fc60000000000 */
[----:B------:R-:W-:Y:S05]  /*12770*/  BRA.DIV UR4, `(.L_x_4508) ;  /* 0x0000002204ac7947 */ /* 0x000fea000b800000 */
[----:B------:R-:W1:Y:S02]  /*12780*/  S2R R2, SR_TID.X ;  /* 0x0000000000027919 */ /* 0x000e640000002100 */
[----:B-1----:R-:W-:-:S04]  /*12790*/  SHF.R.U32.HI R2, RZ, 0x5, R2 ;  /* 0x00000005ff027819 */ /* 0x002fc80000011602 */
[----:B------:R-:W-:-:S05]  /*127a0*/  LOP3.LUT R2, R2, 0x3, RZ, 0xc0, !PT ;  /* 0x0000000302027812 */ /* 0x000fca00078ec0ff */
[----:B------:R1:W3:Y:S02]  /*127b0*/  SHFL.IDX PT, R14, R2, RZ, 0x1f ;  /* 0x00001fff020e7589 */ /* 0x0002e400000e0000 */
.L_x_4575:
[----:B---3--:R-:W-:Y:S01]  /*127c0*/  ISETP.NE.AND P0, PT, R14, RZ, PT ;  /* 0x000000ff0e00720c */ /* 0x008fe20003f05270 */
[----:B------:R-:W-:-:S12]  /*127d0*/  BSSY B0, `(.L_x_4509) ;  /* 0x0000027000007945 */ /* 0x000fd80003800000 */
[----:B------:R-:W-:Y:S05]  /*127e0*/  @P0 BRA `(.L_x_4510) ;  /* 0x0000000000940947 */ /* 0x000fea0003800000 */
[----:B------:R-:W-:-:S03]  /*127f0*/  UMOV UR4, 0xffffffff ;  /* 0xffffffff00047882 */ /* 0x000fc60000000000 */
[----:B------:R-:W-:Y:S05]  /*12800*/  BRA.DIV UR4, `(.L_x_4511) ;  /* 0x0000002204bc7947 */ /* 0x000fea000b800000 */
[----:B------:R-:W-:-:S13]  /*12810*/  ELECT P6, URZ, PT ;  /* 0x00000000003f782f */ /* 0x000fda00038c0000 */
.L_x_4578:
[----:B------:R-:W-:Y:S05]  /*12820*/  @!P6 BRA `(.L_x_4510) ;  /* 0x000000000084e947 */ /* 0x000fea0003800000 */
[----:B-1----:R-:W3:Y:S02]  /*12830*/  LDL R2, [R1+0x4c] ;  /* 0x00004c0001027983 */ /* 0x002ee40000100800 */
[----:B---3--:R-:W-:-:S13]  /*12840*/  R2UR UR4, R2 ;  /* 0x00000000020472ca */ /* 0x008fda00000e0000 */
[----:B------:R-:W-:-:S06]  /*12850*/  ULOP3.LUT UR4, UR4, 0x2, URZ, 0xfc, !UPT ;  /* 0x0000000204047892 */ /* 0x000fcc000f8efc3f */
[----:B------:R-:W-:-:S05]  /*12860*/  IMAD.U32 R2, RZ, RZ, UR4 ;  /* 0x00000004ff027e24 */ /* 0x000fca000f8e00ff */
[----:B------:R-:W-:-:S13]  /*12870*/  ISETP.NE.AND P2, PT, R2, 0x3, PT ;  /* 0x000000030200780c */ /* 0x000fda0003f45270 */
[----:B------:R-:W-:Y:S05]  /*12880*/  @!P2 BRA `(.L_x_4512) ;  /* 0x000000000004a947 */ /* 0x000fea0003800000 */
[----:B------:R-:W-:Y:S01]  /*12890*/  BPT.TRAP 0x1 ;  /* 0x000000040000795c */ /* 0x000fe20000300000 */
.L_x_4512:
[----:B--2---:R-:W2:Y:S01]  /*128a0*/  LDL.LU R7, [R1+0x8] ;  /* 0x0000080001077983 */ /* 0x004ea20000300800 */
        /* <DEDUP_REMOVED lines=12> */
.L_x_4579:
[----:B------:R-:W1:Y:S02]  /*12970*/  SYNCS.PHASECHK.TRANS64.TRYWAIT P0, [R7+URZ], R2 ;  /* 0x00000002070075a7 */ /* 0x000e64000800017f */
[----:B-1----:R-:W-:Y:S05]  /*12980*/  @!P0 BRA `(.L_x_4514) ;  /* 0x0000002000908947 */ /* 0x002fea0003800000 */
.L_x_4580:
[----:B------:R-:W-:Y:S05]  /*12990*/  @!P2 BRA `(.L_x_4515) ;  /* 0x000000000004a947 */ /* 0x000fea0003800000 */
[----:B------:R-:W-:Y:S01]  /*129a0*/  BPT.TRAP 0x1 ;  /* 0x000000040000795c */ /* 0x000fe20000300000 */
.L_x_4515:
[----:B------:R-:W-:-:S04]  /*129b0*/  VIADD R0, R0, 0x32460 ;  /* 0x0003246000007836 */ /* 0x000fc80000000000 */
[----:B------:R-:W-:-:S04]  /*129c0*/  IMAD R4, R19, 0x8, R0 ;  /* 0x0000000813047824 */ /* 0x000fc800078e0200 */
[----:B------:R-:W2:Y:S02]  /*129d0*/  SYNCS.PHASECHK.TRANS64.TRYWAIT P0, [R4+URZ], R5 ;  /* 0x00000005040075a7 */ /* 0x000ea4000800017f */
[----:B--2---:R-:W-:Y:S05]  /*129e0*/  @!P0 BRA `(.L_x_4516) ;  /* 0x00000020008c8947 */ /* 0x004fea0003800000 */
.L_x_4581:
[----:B------:R-:W-:-:S07]  /*129f0*/  IMAD R3, R3, 0x8, R0 ;  /* 0x0000000803037824 */ /* 0x000fce00078e0200 */
.L_x_4517:
[----:B---3--:R3:W4:Y:S02]  /*12a00*/  SYNCS.PHASECHK.TRANS64.TRYWAIT P0, [R3+URZ], R2 ;  /* 0x00000002030075a7 */ /* 0x008724000800017f */
[----:B----4-:R-:W-:Y:S05]  /*12a10*/  @!P0 NANOSLEEP.SYNCS 0x989680 ;  /* 0x009896800000895d */ /* 0x010fea0003900000 */
[----:B------:R-:W4:Y:S02]  /*12a20*/  @!P0 SYNCS.PHASECHK.TRANS64 P0, [R3+URZ], R2 ;  /* 0x00000002030085a7 */ /* 0x000f24000800007f */
[----:B----4-:R-:W-:Y:S05]  /*12a30*/  @!P0 BRA `(.L_x_4517) ;  /* 0xfffffffc00f08947 */ /* 0x010fea000383ffff */
.L_x_4510:
[----:B------:R-:W-:Y:S05]  /*12a40*/  BSYNC B0 ;  /* 0x0000000000007941 */ /* 0x000fea0003800000 */
.L_x_4509:
[----:B------:R-:W-:Y:S05]  /*12a50*/  EXIT ;  /* 0x000000000000794d */ /* 0x000fea0003800000 */
.L_x_4361:
[----:B0-----:R0:W1:Y:S02]  /*12a60*/  SYNCS.PHASECHK.TRANS64.TRYWAIT P0, [R5+URZ+0x32400], R2 ;  /* 0x03240002050075a7 */ /* 0x001064000800017f */
[----:B-1----:R-:W-:Y:S05]  /*12a70*/  @!P0 NANOSLEEP.SYNCS 0x989680 ;  /* 0x009896800000895d */ /* 0x002fea0003900000 */
[----:B------:R-:W1:Y:S02]  /*12a80*/  @!P0 SYNCS.PHASECHK.TRANS64 P0, [R5+URZ+0x32400], R2 ;  /* 0x03240002050085a7 */ /* 0x000e64000800007f */
[----:B-1----:R-:W-:Y:S05]  /*12a90*/  @!P0 BRA `(.L_x_4361) ;  /* 0xfffffffc00f08947 */ /* 0x002fea000383ffff */
[----:B------:R-:W-:Y:S05]  /*12aa0*/  BRA `(.L_x_4518) ;  /* 0xfffffeec00f47947 */ /* 0x000fea000383ffff */
.L_x_4365:
[----:B--2---:R2:W3:Y:S02]  /*12ab0*/  SYNCS.PHASECHK.TRANS64.TRYWAIT P1, [R0+URZ+0x32430], R3 ;  /* 0x03243003000075a7 */ /* 0x0044e4000802017f */
[----:B---3--:R-:W-:Y:S05]  /*12ac0*/  @!P1 NANOSLEEP.SYNCS 0x989680 ;  /* 0x009896800000995d */ /* 0x008fea0003900000 */
[----:B------:R-:W3:Y:S02]  /*12ad0*/  @!P1 SYNCS.PHASECHK.TRANS64 P1, [R0+URZ+0x32430], R3 ;  /* 0x03243003000095a7 */ /* 0x000ee4000802007f */
[----:B---3--:R-:W-:Y:S05]  /*12ae0*/  @!P1 BRA `(.L_x_4365) ;  /* 0xfffffffc00f09947 */ /* 0x008fea000383ffff */
[----:B------:R-:W-:Y:S05]  /*12af0*/  BRA `(.L_x_4364) ;  /* 0xfffffef000247947 */ /* 0x000fea000383ffff */
.L_x_4366:
[----:B---3--:R3:W4:Y:S02]  /*12b00*/  SYNCS.PHASECHK.TRANS64.TRYWAIT P1, [R5+URZ+0x32410], R2 ;  /* 0x03241002050075a7 */ /* 0x008724000802017f */
[----:B----4-:R-:W-:Y:S05]  /*12b10*/  @!P1 NANOSLEEP.SYNCS 0x989680 ;  /* 0x009896800000995d */ /* 0x010fea0003900000 */
[----:B------:R-:W4:Y:S02]  /*12b20*/  @!P1 SYNCS.PHASECHK.TRANS64 P1, [R5+URZ+0x32410], R2 ;  /* 0x03241002050095a7 */ /* 0x000f24000802007f */
[----:B----4-:R-:W-:Y:S05]  /*12b30*/  @!P1 BRA `(.L_x_4366) ;  /* 0xfffffffc00f09947 */ /* 0x010fea000383ffff */
[----:B------:R-:W-:Y:S05]  /*12b40*/  BRA `(.L_x_4519) ;  /* 0xfffffef000d07947 */ /* 0x000fea000383ffff */
.L_x_4370:
[----:B------:R0:W0:Y:S02]  /*12b50*/  SYNCS.PHASECHK.TRANS64.TRYWAIT P1, [R0+URZ+0x32450], R3 ;  /* 0x03245003000075a7 */ /* 0x000024000802017f */
[----:B0-----:R-:W-:Y:S05]  /*12b60*/  @!P1 NANOSLEEP.SYNCS 0x989680 ;  /* 0x009896800000995d */ /* 0x001fea0003900000 */
[----:B------:R-:W0:Y:S02]  /*12b70*/  @!P1 SYNCS.PHASECHK.TRANS64 P1, [R0+URZ+0x32450], R3 ;  /* 0x03245003000095a7 */ /* 0x000e24000802007f */
[----:B0-----:R-:W-:Y:S05]  /*12b80*/  @!P1 BRA `(.L_x_4370) ;  /* 0xfffffffc00f09947 */ /* 0x001fea000383ffff */
[----:B------:R-:W-:Y:S05]  /*12b90*/  BRA `(.L_x_4369) ;  /* 0xfffffef000dc7947 */ /* 0x000fea000383ffff */
.L_x_4375:
[----:B-1----:R-:W-:-:S04]  /*12ba0*/  IMAD.U32 R21, RZ, RZ, UR4 ;  /* 0x00000004ff157e24 */ /* 0x002fc8000f8e00ff */
[----:B------:R1:W2:Y:S03]  /*12bb0*/  SYNCS.PHASECHK.TRANS64.TRYWAIT P3, [R21+URZ+0x32430], R20 ;  /* 0x03243014150075a7 */ /* 0x0002a6000806017f */
[----:B--2---:R-:W-:Y:S05]  /*12bc0*/  @!P3 NANOSLEEP.SYNCS 0x989680 ;  /* 0x009896800000b95d */ /* 0x004fea0003900000 */
[----:B------:R-:W2:Y:S02]  /*12bd0*/  @!P3 SYNCS.PHASECHK.TRANS64 P3, [R21+URZ+0x32430], R20 ;  /* 0x032430141500b5a7 */ /* 0x000ea4000806007f */
[----:B--2---:R-:W-:Y:S05]  /*12be0*/  @!P3 BRA `(.L_x_4375) ;  /* 0xfffffffc00ecb947 */ /* 0x004fea000383ffff */
[----:B------:R-:W-:Y:S05]  /*12bf0*/  BRA `(.L_x_4374) ;  /* 0xffffff1c00007947 */ /* 0x000fea000383ffff */
.L_x_4379:
[----:B-1----:R-:W-:-:S04]  /*12c00*/  IMAD.U32 R21, RZ, RZ, UR4 ;  /* 0x00000004ff157e24 */ /* 0x002fc8000f8e00ff */
[----:B------:R1:W3:Y:S03]  /*12c10*/  SYNCS.PHASECHK.TRANS64.TRYWAIT P3, [R21+URZ+0x32450], R20 ;  /* 0x03245014150075a7 */ /* 0x0002e6000806017f */
[----:B---3--:R-:W-:Y:S05]  /*12c20*/  @!P3 NANOSLEEP.SYNCS 0x989680 ;  /* 0x009896800000b95d */ /* 0x008fea0003900000 */
[----:B------:R-:W3:Y:S02]  /*12c30*/  @!P3 SYNCS.PHASECHK.TRANS64 P3, [R21+URZ+0x32450], R20 ;  /* 0x032450141500b5a7 */ /* 0x000ee4000806007f */
[----:B---3--:R-:W-:Y:S05]  /*12c40*/  @!P3 BRA `(.L_x_4379) ;  /* 0xfffffffc00ecb947 */ /* 0x008fea000383ffff */
[----:B------:R-:W-:Y:S05]  /*12c50*/  BRA `(.L_x_4378) ;  /* 0xffffff1c007c7947 */ /* 0x000fea000383ffff */
.L_x_4385:
[----:B--2---:R-:W-:-:S04]  /*12c60*/  IMAD.U32 R21, RZ, RZ, UR5 ;  /* 0x00000005ff157e24 */ /* 0x004fc8000f8e00ff */
[----:B------:R2:W3:Y:S03]  /*12c70*/  SYNCS.PHASECHK.TRANS64.TRYWAIT P1, [R21+URZ+0x32430], R20 ;  /* 0x03243014150075a7 */ /* 0x0004e6000802017f */
[----:B---3--:R-:W-:Y:S05]  /*12c80*/  @!P1 NANOSLEEP.SYNCS 0x989680 ;  /* 0x009896800000995d */ /* 0x008fea0003900000 */
[----:B------:R-:W3:Y:S02]  /*12c90*/  @!P1 SYNCS.PHASECHK.TRANS64 P1, [R21+URZ+0x32430], R20 ;  /* 0x03243014150095a7 */ /* 0x000ee4000802007f */
[----:B---3--:R-:W-:Y:S05]  /*12ca0*/  @!P1 BRA `(.L_x_4385) ;  /* 0xfffffffc00ec9947 */ /* 0x008fea000383ffff */
[----:B------:R-:W-:Y:S05]  /*12cb0*/  BRA `(.L_x_4384) ;  /* 0xffffff4800f87947 */ /* 0x000fea000383ffff */
.L_x_4389:
[----:B--2---:R-:W-:-:S04]  /*12cc0*/  IMAD.U32 R21, RZ, RZ, UR5 ;  /* 0x00000005ff157e24 */ /* 0x004fc8000f8e00ff */
[----:B------:R2:W3:Y:S03]  /*12cd0*/  SYNCS.PHASECHK.TRANS64.TRYWAIT P1, [R21+URZ+0x32450], R20 ;  /* 0x03245014150075a7 */ /* 0x0004e6000802017f */
[----:B---3--:R-:W-:Y:S05]  /*12ce0*/  @!P1 NANOSLEEP.SYNCS 0x989680 ;  /* 0x009896800000995d */ /* 0x008fea0003900000 */
[----:B------:R-:W3:Y:S02]  /*12cf0*/  @!P1 SYNCS.PHASECHK.TRANS64 P1, [R21+URZ+0x32450], R20 ;  /* 0x03245014150095a7 */ /* 0x000ee4000802007f */
[----:B---3--:R-:W-:Y:S05]  /*12d00*/  @!P1 BRA `(.L_x_4389) ;  /* 0xfffffffc00ec9947 */ /* 0x008fea000383ffff */
[----:B------:R-:W-:Y:S05]  /*12d10*/  BRA `(.L_x_4388) ;  /* 0xffffff4c00747947 */ /* 0x000fea000383ffff */
.L_x_4420:
[----:B------:R-:W-:Y:S02]  /*12d20*/  IMAD.MOV.U32 R13, RZ, RZ, R4 ;  /* 0x000000ffff0d7224 */ /* 0x000fe400078e0004 */
[----:B------:R-:W-:Y:S02]  /*12d30*/  IMAD.MOV.U32 R12, RZ, RZ, RZ ;  /* 0x000000ffff0c7224 */ /* 0x000fe400078e00ff */
[----:B------:R-:W-:Y:S02]  /*12d40*/  IMAD.MOV.U32 R11, RZ, RZ, 0x1f ;  /* 0x0000001fff0b7424 */ /* 0x000fe400078e00ff */
[----:B------:R-:W-:-:S07]  /*12d50*/  IMAD.MOV.U32 R15, RZ, RZ, -0x1 ;  /* 0xffffffffff0f7424 */ /* 0x000fce00078e00ff */
[----:B0-----:R-:W-:Y:S05]  /*12d60*/  WARPSYNC.COLLECTIVE R15, `(.L_x_4520) ;  /* 0x000000000f087348 */ /* 0x001fea0003c00000 */
[----:B------:R1:W2:Y:S02]  /*12d70*/  SHFL.IDX P6, R14, R13, R12, R11 ;  /* 0x0000000c0d0e7389 */ /* 0x0002a400000c000b */
[----:B012---:R-:W-:Y:S01]  /*12d80*/  ENDCOLLECTIVE ;  /* 0x000000000000791b */ /* 0x007fe20003800000 */
.L_x_4520:
[----:B------:R-:W-:Y:S05]  /*12d90*/  BRA `(.L_x_4521) ;  /* 0xffffffb400687947 */ /* 0x000fea000383ffff */
.L_x_4422:
[----:B------:R-:W-:Y:S01]  /*12da0*/  BSSY B0, `(.L_x_4522) ;  /* 0x0000006000007945 */ /* 0x000fe20003800000 */
[----:B------:R-:W-:-:S07]  /*12db0*/  IMAD.MOV.U32 R15, RZ, RZ, -0x1 ;  /* 0xffffffffff0f7424 */ /* 0x000fce00078e00ff */
[----:B01----:R-:W-:Y:S05]  /*12dc0*/  WARPSYNC.COLLECTIVE R15, `(.L_x_4523) ;  /* 0x000000000f0c7348 */ /* 0x003fea0003c00000 */
[----:B------:R-:W-:Y:S02]  /*12dd0*/  ELECT P6, UR62, PT ;  /* 0x00000000003e782f */ /* 0x000fe400038c0000 */
[----:B------:R-:W-:Y:S01]  /*12de0*/  MOV R14, UR62 ;  /* 0x0000003e000e7c02 */ /* 0x000fe20008000f00 */
[----:B01----:R-:W-:Y:S10]  /*12df0*/  ENDCOLLECTIVE ;  /* 0x000000000000791b */ /* 0x003ff40003800000 */
.L_x_4523:
[----:B------:R-:W-:Y:S05]  /*12e00*/  BSYNC B0 ;  /* 0x0000000000007941 */ /* 0x000fea0003800000 */
.L_x_4522:
[----:B------:R-:W-:Y:S05]  /*12e10*/  BRA `(.L_x_4524) ;  /* 0xffffffb4006c7947 */ /* 0x000fea000383ffff */
.L_x_4424:
[----:B--2---:R2:W3:Y:S02]  /*12e20*/  SYNCS.PHASECHK.TRANS64.TRYWAIT P0, [R0+URZ+0x32440], R2 ;  /* 0x03244002000075a7 */ /* 0x0044e4000800017f */
[----:B---3--:R-:W-:Y:S05]  /*12e30*/  @!P0 NANOSLEEP.SYNCS 0x989680 ;  /* 0x009896800000895d */ /* 0x008fea0003900000 */
[----:B------:R-:W3:Y:S02]  /*12e40*/  @!P0 SYNCS.PHASECHK.TRANS64 P0, [R0+URZ+0x32440], R2 ;  /* 0x03244002000085a7 */ /* 0x000ee4000800007f */
[----:B---3--:R-:W-:Y:S05]  /*12e50*/  @!P0 BRA `(.L_x_4424) ;  /* 0xfffffffc00f08947 */ /* 0x008fea000383ffff */
[----:B------:R-:W-:Y:S05]  /*12e60*/  BRA `(.L_x_4525) ;  /* 0xffffffb400c87947 */ /* 0x000fea000383ffff */
.L_x_4428:
[----:B------:R-:W-:Y:S02]  /*12e70*/  IMAD.MOV.U32 R13, RZ, RZ, R3 ;  /* 0x000000ffff0d7224 */ /* 0x000fe400078e0003 */
[----:B------:R-:W-:Y:S02]  /*12e80*/  IMAD.MOV.U32 R12, RZ, RZ, RZ ;  /* 0x000000ffff0c7224 */ /* 0x000fe400078e00ff */
[----:B------:R-:W-:Y:S02]  /*12e90*/  IMAD.MOV.U32 R11, RZ, RZ, 0x181f ;  /* 0x0000181fff0b7424 */ /* 0x000fe400078e00ff */
[----:B------:R-:W-:Y:S02]  /*12ea0*/  IMAD.MOV.U32 R15, RZ, RZ, -0x1 ;  /* 0xffffffffff0f7424 */ /* 0x000fe400078e00ff */
[----:B------:R-:W-:-:S07]  /*12eb0*/  IMAD.U32 R7, RZ, RZ, UR42 ;  /* 0x0000002aff077e24 */ /* 0x000fce000f8e00ff */
[----:B-----5:R-:W-:Y:S05]  /*12ec0*/  WARPSYNC.COLLECTIVE R15, `(.L_x_4526) ;  /* 0x000000000f087348 */ /* 0x020fea0003c00000 */
[----:B------:R0:W1:Y:S02]  /*12ed0*/  SHFL.IDX P6, R14, R13, R12, R11 ;  /* 0x0000000c0d0e7389 */ /* 0x00006400000c000b */
[----:B01---5:R-:W-:Y:S01]  /*12ee0*/  ENDCOLLECTIVE ;  /* 0x000000000000791b */ /* 0x023fe20003800000 */
.L_x_4526:
[----:B------:R-:W-:-:S05]  /*12ef0*/  IMAD R10, R7, 0x80, R10 ;  /* 0x00000080070a7824 */ /* 0x000fca00078e020a */
[----:B------:R0:W-:Y:S01]  /*12f00*/  STL [R1+0x10], R10 ;  /* 0x0000100a01007387 */ /* 0x0001e20000100800 */
[----:B------:R-:W-:Y:S02]  /*12f10*/  IMAD.MOV.U32 R13, RZ, RZ, R0 ;  /* 0x000000ffff0d7224 */ /* 0x000fe400078e0000 */
[----:B------:R-:W-:-:S07]  /*12f20*/  IMAD.MOV.U32 R4, RZ, RZ, R14 ;  /* 0x000000ffff047224 */ /* 0x000fce00078e000e */
[----:B0-----:R-:W-:Y:S05]  /*12f30*/  WARPSYNC.COLLECTIVE R15, `(.L_x_4527) ;  /* 0x000000000f087348 */ /* 0x001fea0003c00000 */
[----:B------:R1:W2:Y:S02]  /*12f40*/  SHFL.IDX P6, R14, R13, R12, R11 ;  /* 0x0000000c0d0e7389 */ /* 0x0002a400000c000b */
[----:B012---:R-:W-:Y:S01]  /*12f50*/  ENDCOLLECTIVE ;  /* 0x000000000000791b */ /* 0x007fe20003800000 */
.L_x_4527:
[----:B------:R-:W-:Y:S01]  /*12f60*/  ULDC UR4, c[0x0][0x288] ;  /* 0x0000a20000047ab9 */ /* 0x000fe20000000800 */
[----:B------:R-:W-:Y:S01]  /*12f70*/  ULDC.64 UR6, c[0x0][0x208] ;  /* 0x0000820000067ab9 */ /* 0x000fe20000000a00 */
[----:B------:R-:W-:-:S05]  /*12f80*/  IMAD R2, R6, UR4, RZ ;  /* 0x0000000406027c24 */ /* 0x000fca000f8e02ff */
[----:B------:R-:W-:Y:S01]  /*12f90*/  ISETP.GE.AND P1, PT, R10, R2, PT ;  /* 0x000000020a00720c */ /* 0x000fe20003f26270 */
[----:B------:R-:W-:Y:S02]  /*12fa0*/  IMAD.MOV.U32 R13, RZ, RZ, R3 ;  /* 0x000000ffff0d7224 */ /* 0x000fe400078e0003 */
[----:B------:R-:W-:Y:S02]  /*12fb0*/  IMAD.MOV.U32 R12, RZ, RZ, 0x1 ;  /* 0x00000001ff0c7424 */ /* 0x000fe400078e00ff */
[----:B------:R-:W-:-:S08]  /*12fc0*/  IMAD.MOV.U32 R5, RZ, RZ, R14 ;  /* 0x000000ffff057224 */ /* 0x000fd000078e000e */
        /* <DEDUP_REMOVED lines=8> */
[----:B------:R0:W-:Y:S02]  /*13050*/  @!P1 LDGSTS.E.BYPASS.LTC128B.128 [R8+0x18400], desc[UR6][R4.64], !P0 ;  /* 0x1840000004089fae */ /* 0x0001e4000c101d46 */
[----:B0-----:R-:W-:Y:S05]  /*13060*/  WARPSYNC.COLLECTIVE R15, `(.L_x_4528) ;  /* 0x000000000f087348 */ /* 0x001fea0003c00000 */
[----:B------:R1:W2:Y:S02]  /*13070*/  SHFL.IDX P6, R14, R13, R12, R11 ;  /* 0x0000000c0d0e7389 */ /* 0x0002a400000c000b */
[----:B012---:R-:W-:Y:S01]  /*13080*/  ENDCOLLECTIVE ;  /* 0x000000000000791b */ /* 0x007fe20003800000 */
.L_x_4528:
[----:B------:R-:W-:-:S05]  /*13090*/  VIADD R5, R10, 0x10 ;  /* 0x000000100a057836 */ /* 0x000fca0000000000 */
[----:B------:R-:W-:Y:S01]  /*130a0*/  ISETP.GE.AND P1, PT, R5, R2, PT ;  /* 0x000000020500720c */ /* 0x000fe20003f26270 */
[----:B------:R-:W-:Y:S01]  /*130b0*/  IMAD.MOV.U32 R13, RZ, RZ, R0 ;  /* 0x000000ffff0d7224 */ /* 0x000fe200078e0000 */
[----:B------:R0:W-:Y:S01]  /*130c0*/  STL [R1+0x20], R5 ;  /* 0x0000200501007387 */ /* 0x0001e20000100800 */
[----:B------:R-:W-:-:S10]  /*130d0*/  IMAD.MOV.U32 R7, RZ, RZ, R14 ;  /* 0x000000ffff077224 */ /* 0x000fd400078e000e */
[----:B0-----:R-:W-:Y:S05]  /*130e0*/  WARPSYNC.COLLECTIVE R15, `(.L_x_4529) ;  /* 0x000000000f087348 */ /* 0x001fea0003c00000 */
[----:B------:R1:W2:Y:S02]  /*130f0*/  SHFL.IDX P6, R14, R13, R12, R11 ;  /* 0x0000000c0d0e7389 */ /* 0x0002a400000c000b */
[----:B012---:R-:W-:Y:S01]  /*13100*/  ENDCOLLECTIVE ;  /* 0x000000000000791b */ /* 0x007fe20003800000 */
.L_x_4529:
[----:B------:R-:W-:Y:S01]  /*13110*/  ULDC.64 UR4, c[0x0][0x208] ;  /* 0x0000820000047ab9 */ /* 0x000fe20000000a00 */
[----:B------:R-:W-:Y:S02]  /*13120*/  IMAD.MOV.U32 R13, RZ, RZ, R3 ;  /* 0x000000ffff0d7224 */ /* 0x000fe400078e0003 */
[----:B------:R-:W-:Y:S02]  /*13130*/  IMAD.MOV.U32 R12, RZ, RZ, 0x2 ;  /* 0x00000002ff0c7424 */ /* 0x000fe400078e00ff */
[----:B------:R-:W-:-:S05]  /*13140*/  IMAD.MOV.U32 R6, RZ, RZ, R14 ;  /* 0x000000ffff067224 */ /* 0x000fca00078e000e */
[----:B------:R-:W-:Y:S01]  /*13150*/  @!P1 LEA R4, P2, R9, R6, 0x1 ;  /* 0x0000000609049211 */ /* 0x000fe200078408ff */
[----:B------:R-:W-:-:S04]  /*13160*/  VIADD R6, R10, 0x20 ;  /* 0x000000200a067836 */ /* 0x000fc80000000000 */
[----:B------:R-:W-:Y:S01]  /*13170*/  @!P1 IMAD.X R5, RZ, RZ, R7, P2 ;  /* 0x000000ffff059224 */ /* 0x000fe200010e0607 */
[----:B------:R0:W-:Y:S01]  /*13180*/  STL [R1+0x24], R6 ;  /* 0x0000240601007387 */ /* 0x0001e20000100800 */
[----:B------:R-:W-:-:S03]  /*13190*/  VIADD R7, R10, 0x30 ;  /* 0x000000300a077836 */ /* 0x000fc60000000000 */
[----:B------:R-:W-:Y:S01]  /*131a0*/  @!PT LDS RZ, [RZ] ;  /* 0x00000000fffff984 */ /* 0x000fe20000000800 */
[----:B------:R-:W-:Y:S01]  /*131b0*/  @!PT LDS RZ, [RZ] ;  /* 0x00000000fffff984 */ /* 0x000fe20000000800 */
[----:B------:R-:W-:Y:S01]  /*131c0*/  @!PT LDS RZ, [RZ] ;  /* 0x00000000fffff984 */ /* 0x000fe20000000800 */
[----:B------:R0:W-:Y:S01]  /*131d0*/  @!P1 LDGSTS.E.BYPASS.LTC128B.128 [R8+0x18c00], desc[UR4][R4.64], !P0 ;  /* 0x18c0000004089fae */ /* 0x0001e2000c101d44 */
[----:B------:R-:W-:-:S13]  /*131e0*/  ISETP.GE.AND P1, PT, R6, R2, PT ;  /* 0x000000020600720c */ /* 0x000fda0003f26270 */
[----:B0-----:R-:W-:Y:S05]  /*131f0*/  WARPSYNC.COLLECTIVE R15, `(.L_x_4530) ;  /* 0x000000000f087348 */ /* 0x001fea0003c00000 */
[----:B------:R1:W2:Y:S02]  /*13200*/  SHFL.IDX P6, R14, R13, R12, R11 ;  /* 0x0000000c0d0e7389 */ /* 0x0002a400000c000b */
[----:B012---:R-:W-:Y:S01]  /*13210*/  ENDCOLLECTIVE ;  /* 0x000000000000791b */ /* 0x007fe20003800000 */
.L_x_4530:
[----:B------:R0:W-:Y:S01]  /*13220*/  STL [R1+0x28], R7 ;  /* 0x0000280701007387 */ /* 0x0001e20000100800 */
[----:B------:R-:W-:Y:S02]  /*13230*/  IMAD.MOV.U32 R13, RZ, RZ, R0 ;  /* 0x000000ffff0d7224 */ /* 0x000fe400078e0000 */
[----:B------:R-:W-:-:S07]  /*13240*/  IMAD.MOV.U32 R4, RZ, RZ, R14 ;  /* 0x000000ffff047224 */ /* 0x000fce00078e000e */
[----:B0-----:R-:W-:Y:S05]  /*13250*/  WARPSYNC.COLLECTIVE R15, `(.L_x_4531) ;  /* 0x000000000f087348 */ /* 0x001fea0003c00000 */
[----:B------:R1:W2:Y:S02]  /*13260*/  SHFL.IDX P6, R14, R13, R12, R11 ;  /* 0x0000000c0d0e7389 */ /* 0x0002a400000c000b */
[----:B012---:R-:W-:Y:S01]  /*13270*/  ENDCOLLECTIVE ;  /* 0x000000000000791b */ /* 0x007fe20003800000 */
.L_x_4531:
[----:B------:R-:W-:Y:S01]  /*13280*/  ULDC.64 UR4, c[0x0][0x208] ;  /* 0x0000820000047ab9 */ /* 0x000fe20000000a00 */
[----:B------:R-:W-:Y:S02]  /*13290*/  IMAD.MOV.U32 R13, RZ, RZ, R3 ;  /* 0x000000ffff0d7224 */ /* 0x000fe400078e0003 */
[----:B------:R-:W-:Y:S02]  /*132a0*/  IMAD.MOV.U32 R12, RZ, RZ, 0x3 ;  /* 0x00000003ff0c7424 */ /* 0x000fe400078e00ff */
[----:B------:R-:W-:-:S05]  /*132b0*/  IMAD.MOV.U32 R5, RZ, RZ, R14 ;  /* 0x000000ffff057224 */ /* 0x000fca00078e000e */
        /* <DEDUP_REMOVED lines=14> */
.L_x_4532:
[----:B------:R0:W-:Y:S01]  /*133a0*/  STL [R1+0x2c], R7 ;  /* 0x00002c0701007387 */ /* 0x0001e20000100800 */
[----:B------:R-:W-:Y:S02]  /*133b0*/  IMAD.MOV.U32 R13, RZ, RZ, R0 ;  /* 0x000000ffff0d7224 */ /* 0x000fe400078e0000 */
[----:B------:R-:W-:-:S07]  /*133c0*/  IMAD.MOV.U32 R6, RZ, RZ, R14 ;  /* 0x000000ffff067224 */ /* 0x000fce00078e000e */
[----:B0-----:R-:W-:Y:S05]  /*133d0*/  WARPSYNC.COLLECTIVE R15, `(.L_x_4533) ;  /* 0x000000000f087348 */ /* 0x001fea0003c00000 */
[----:B------:R1:W2:Y:S02]  /*133e0*/  SHFL.IDX P6, R14, R13, R12, R11 ;  /* 0x0000000c0d0e7389 */ /* 0x0002a400000c000b */
[----:B012---:R-:W-:Y:S01]  /*133f0*/  ENDCOLLECTIVE ;  /* 0x000000000000791b */ /* 0x007fe20003800000 */
.L_x_4533:
        /* <DEDUP_REMOVED lines=18> */
.L_x_4534:
[----:B------:R0:W-:Y:S01]  /*13520*/  STL [R1+0x30], R7 ;  /* 0x0000300701007387 */ /* 0x0001e20000100800 */
[----:B------:R-:W-:Y:S02]  /*13530*/  IMAD.MOV.U32 R13, RZ, RZ, R0 ;  /* 0x000000ffff0d7224 */ /* 0x000fe400078e0000 */
[----:B------:R-:W-:-:S07]  /*13540*/  IMAD.MOV.U32 R6, RZ, RZ, R14 ;  /* 0x000000ffff067224 */ /* 0x000fce00078e000e */
[----:B0-----:R-:W-:Y:S05]  /*13550*/  WARPSYNC.COLLECTIVE R15, `(.L_x_4535) ;  /* 0x000000000f087348 */ /* 0x001fea0003c00000 */
[----:B------:R1:W2:Y:S02]  /*13560*/  SHFL.IDX P6, R14, R13, R12, R11 ;  /* 0x0000000c0d0e7389 */ /* 0x0002a400000c000b */
[----:B012---:R-:W-:Y:S01]  /*13570*/  ENDCOLLECTIVE ;  /* 0x000000000000791b */ /* 0x007fe20003800000 */
.L_x_4535:
        /* <DEDUP_REMOVED lines=18> */
.L_x_4536:
[----:B------:R0:W-:Y:S01]  /*136a0*/  STL [R1+0x34], R7 ;  /* 0x0000340701007387 */ /* 0x0001e20000100800 */
[----:B------:R-:W-:Y:S02]  /*136b0*/  IMAD.MOV.U32 R13, RZ, RZ, R0 ;  /* 0x000000ffff0d7224 */ /* 0x000fe400078e0000 */
[----:B------:R-:W-:-:S07]  /*136c0*/  IMAD.MOV.U32 R6, RZ, RZ, R14 ;  /* 0x000000ffff067224 */ /* 0x000fce00078e000e */
[----:B0-----:R-:W-:Y:S05]  /*136d0*/  WARPSYNC.COLLECTIVE R15, `(.L_x_4537) ;  /* 0x000000000f087348 */ /* 0x001fea0003c00000 */
[----:B------:R1:W2:Y:S02]  /*136e0*/  SHFL.IDX P6, R14, R13, R12, R11 ;  /* 0x0000000c0d0e7389 */ /* 0x0002a400000c000b */
[----:B012---:R-:W-:Y:S01]  /*136f0*/  ENDCOLLECTIVE ;  /* 0x000000000000791b */ /* 0x007fe20003800000 */
.L_x_4537:
        /* <DEDUP_REMOVED lines=17> */
.L_x_4538:
[----:B------:R-:W-:Y:S02]  /*13810*/  IMAD.MOV.U32 R13, RZ, RZ, R0 ;  /* 0x000000ffff0d7224 */ /* 0x000fe400078e0000 */
[----:B------:R-:W-:-:S07]  /*13820*/  IMAD.MOV.U32 R6, RZ, RZ, R14 ;  /* 0x000000ffff067224 */ /* 0x000fce00078e000e */
[----:B------:R-:W-:Y:S05]  /*13830*/  WARPSYNC.COLLECTIVE R15, `(.L_x_4539) ;  /* 0x000000000f087348 */ /* 0x000fea0003c00000 */
[----:B------:R0:W1:Y:S02]  /*13840*/  SHFL.IDX P6, R14, R13, R12, R11 ;  /* 0x0000000c0d0e7389 */ /* 0x00006400000c000b */
[----:B01----:R-:W-:Y:S01]  /*13850*/  ENDCOLLECTIVE ;  /* 0x000000000000791b */ /* 0x003fe20003800000 */
.L_x_4539:
        /* <DEDUP_REMOVED lines=16> */
.L_x_4540:
[----:B------:R-:W-:Y:S02]  /*13960*/  IMAD.MOV.U32 R13, RZ, RZ, R0 ;  /* 0x000000ffff0d7224 */ /* 0x000fe400078e0000 */
[----:B------:R-:W-:-:S07]  /*13970*/  IMAD.MOV.U32 R3, RZ, RZ, R14 ;  /* 0x000000ffff037224 */ /* 0x000fce00078e000e */
[----:B------:R-:W-:Y:S05]  /*13980*/  WARPSYNC.COLLECTIVE R15, `(.L_x_4541) ;  /* 0x000000000f087348 */ /* 0x000fea0003c00000 */
[----:B------:R0:W1:Y:S02]  /*13990*/  SHFL.IDX P6, R14, R13, R12, R11 ;  /* 0x0000000c0d0e7389 */ /* 0x00006400000c000b */
[----:B01----:R-:W-:Y:S01]  /*139a0*/  ENDCOLLECTIVE ;  /* 0x000000000000791b */ /* 0x003fe20003800000 */
.L_x_4541:
[----:B------:R-:W-:Y:S01]  /*139b0*/  IMAD.MOV.U32 R0, RZ, RZ, R14 ;  /* 0x000000ffff007224 */ /* 0x000fe200078e000e */
[----:B------:R-:W-:Y:S06]  /*139c0*/  BRA `(.L_x_4542) ;  /* 0xffffffb400f07947 */ /* 0x000fec000383ffff */
.L_x_4432:
        /* <DEDUP_REMOVED lines=8> */
.L_x_4544:
[----:B------:R-:W-:Y:S05]  /*13a50*/  BSYNC B0 ;  /* 0x0000000000007941 */ /* 0x000fea0003800000 */
.L_x_4543:
        /* <DEDUP_REMOVED lines=11> */
.L_x_4545:
[----:B------:R-:W-:Y:S01]  /*13b10*/  ULDC UR4, c[0x0][0x288] ;  /* 0x0000a20000047ab9 */ /* 0x000fe20000000800 */
[----:B------:R-:W2:Y:S04]  /*13b20*/  LDL.LU R13, [R1+0x10] ;  /* 0x00001000010d7983 */ /* 0x000ea80000300800 */
[----:B------:R-:W3:Y:S04]  /*13b30*/  LDL.LU R12, [R1+0x20] ;  /* 0x00002000010c7983 */ /* 0x000ee80000300800 */
[----:B------:R-:W4:Y:S04]  /*13b40*/  LDL.LU R11, [R1+0x24] ;  /* 0x00002400010b7983 */ /* 0x000f280000300800 */
[----:B------:R-:W5:Y:S01]  /*13b50*/  LDL.LU R15, [R1+0x28] ;  /* 0x00002800010f7983 */ /* 0x000f620000300800 */
[----:B------:R-:W-:Y:S01]  /*13b60*/  IMAD R0, R8, UR4, RZ ;  /* 0x0000000408007c24 */ /* 0x000fe2000f8e02ff */
[----:B------:R-:W-:Y:S01]  /*13b70*/  LOP3.LUT R18, R18, 0xffffffbf, RZ, 0xc0, !PT ;  /* 0xffffffbf12127812 */ /* 0x000fe200078ec0ff */
[----:B------:R-:W-:Y:S01]  /*13b80*/  IMAD.MOV.U32 R3, RZ, RZ, R14 ;  /* 0x000000ffff037224 */ /* 0x000fe200078e000e */
[----:B------:R-:W-:-:S02]  /*13b90*/  ULDC.64 UR6, c[0x0][0x208] ;  /* 0x0000820000067ab9 */ /* 0x000fc40000000a00 */
[-C--:B--2---:R-:W-:Y:S02]  /*13ba0*/  ISETP.GE.AND P4, PT, R13, R0.reuse, PT ;  /* 0x000000000d00720c */ /* 0x084fe40003f86270 */
[-C--:B---3--:R-:W-:Y:S02]  /*13bb0*/  ISETP.GE.AND P6, PT, R12, R0.reuse, PT ;  /* 0x000000000c00720c */ /* 0x088fe40003fc6270 */
[----:B----4-:R-:W-:-:S11]  /*13bc0*/  ISETP.GE.AND P5, PT, R11, R0, PT ;  /* 0x000000000b00720c */ /* 0x010fd60003fa6270 */
[----:B------:R-:W-:Y:S02]  /*13bd0*/  @P6 LOP3.LUT R18, R18, 0x40, RZ, 0xfc, !PT ;  /* 0x0000004012126812 */ /* 0x000fe400078efcff */
[----:B-----5:R-:W-:Y:S02]  /*13be0*/  ISETP.GE.AND P6, PT, R15, R0, PT ;  /* 0x000000000f00720c */ /* 0x020fe40003fc6270 */
[----:B------:R-:W-:-:S04]  /*13bf0*/  LOP3.LUT R18, R18, 0xffffffdf, RZ, 0xc0, !PT ;  /* 0xffffffdf12127812 */ /* 0x000fc800078ec0ff */
[----:B------:R-:W-:Y:S02]  /*13c00*/  @P5 LOP3.LUT R18, R18, 0x20, RZ, 0xfc, !PT ;  /* 0x0000002012125812 */ /* 0x000fe400078efcff */
[-C--:B------:R-:W-:Y:S02]  /*13c10*/  ISETP.GE.AND P5, PT, R7, R0.reuse, PT ;  /* 0x000000000700720c */ /* 0x080fe40003fa6270 */
[----:B------:R-:W2:Y:S01]  /*13c20*/  LDL R7, [R1+0x4] ;  /* 0x0000040001077983 */ /* 0x000ea20000100800 */
[----:B------:R-:W-:Y:S01]  /*13c30*/  LOP3.LUT R18, R18, 0xffffffef, RZ, 0xc0, !PT ;  /* 0xffffffef12127812 */ /* 0x000fe200078ec0ff */
[----:B------:R-:W-:Y:S02]  /*13c40*/  IMAD.MOV.U32 R13, RZ, RZ, R4 ;  /* 0x000000ffff0d7224 */ /* 0x000fe400078e0004 */
[----:B------:R-:W-:Y:S01]  /*13c50*/  IMAD.MOV.U32 R12, RZ, RZ, 0x1 ;  /* 0x00000001ff0c7424 */ /* 0x000fe200078e00ff */
[----:B------:R-:W-:Y:S01]  /*13c60*/  @P6 LOP3.LUT R18, R18, 0x10, RZ, 0xfc, !PT ;  /* 0x0000001012126812 */ /* 0x000fe200078efcff */
[----:B------:R-:W-:Y:S01]  /*13c70*/  IMAD.MOV.U32 R11, RZ, RZ, 0x181f ;  /* 0x0000181fff0b7424 */ /* 0x000fe200078e00ff */
[----:B------:R-:W-:Y:S01]  /*13c80*/  ISETP.GE.AND P6, PT, R10, R0, PT ;  /* 0x000000000a00720c */ /* 0x000fe20003fc6270 */
[----:B------:R-:W-:Y:S01]  /*13c90*/  IMAD.MOV.U32 R15, RZ, RZ, -0x1 ;  /* 0xffffffffff0f7424 */ /* 0x000fe200078e00ff */
        /* <DEDUP_REMOVED lines=10> */
[----:B------:R-:W-:-:S04]  /*13d40*/  @!P4 LOP3.LUT R3, R3, R2, RZ, 0x3c, !PT ;  /* 0x000000020303c212 */ /* 0x000fc800078e3cff */
[----:B------:R-:W-:-:S04]  /*13d50*/  @!P4 LOP3.LUT R2, R3, R2, RZ, 0x3c, !PT ;  /* 0x000000020302c212 */ /* 0x000fc800078e3cff */
[----:B------:R-:W-:-:S05]  /*13d60*/  @!P4 LOP3.LUT R3, R3, R2, RZ, 0x3c, !PT ;  /* 0x000000020303c212 */ /* 0x000fca00078e3cff */
[----:B------:R-:W-:Y:S01]  /*13d70*/  @!PT LDS RZ, [RZ] ;  /* 0x00000000fffff984 */ /* 0x000fe20000000800 */
[----:B------:R-:W-:Y:S01]  /*13d80*/  @!PT LDS RZ, [RZ] ;  /* 0x00000000fffff984 */ /* 0x000fe20000000800 */
[----:B------:R-:W-:Y:S01]  /*13d90*/  @!PT LDS RZ, [RZ] ;  /* 0x00000000fffff984 */ /* 0x000fe20000000800 */
[----:B--2---:R0:W-:Y:S04]  /*13da0*/  @!P4 LDGSTS.E.BYPASS.LTC128B.128 [R7+0x22400], desc[UR6][R2.64], !P0 ;  /* 0x224000000207cfae */ /* 0x0041e8000c101d46 */
[----:B------:R0:W-:Y:S04]  /*13db0*/  @!P4 LDGSTS.E.BYPASS.LTC128B.128 [R7+0x26400], desc[UR6][R2.64+0x80], !P1 ;  /* 0x264000800207cfae */ /* 0x0001e8000c901d46 */
[----:B------:R0:W-:Y:S04]  /*13dc0*/  @!P4 LDGSTS.E.BYPASS.LTC128B.128 [R7+0x2a400], desc[UR6][R2.64+0x100], !P2 ;  /* 0x2a4001000207cfae */ /* 0x0001e8000d101d46 */
[----:B------:R0:W-:Y:S01]  /*13dd0*/  @!P4 LDGSTS.E.BYPASS.LTC128B.128 [R7+0x2e400], desc[UR6][R2.64+0x180], !P3 ;  /* 0x2e4001800207cfae */ /* 0x0001e2000d901d46 */
[----:B------:R-:W-:-:S13]  /*13de0*/  LOP3.LUT P4, RZ, R18, 0x40, RZ, 0xc0, !PT ;  /* 0x0000004012ff7812 */ /* 0x000fda000788c0ff */
[----:B0-----:R-:W-:Y:S05]  /*13df0*/  WARPSYNC.COLLECTIVE R15, `(.L_x_4546) ;  /* 0x000000000f087348 */ /* 0x001fea0003c00000 */
[----:B------:R1:W2:Y:S02]  /*13e00*/  SHFL.IDX P6, R14, R13, R12, R11 ;  /* 0x0000000c0d0e7389 */ /* 0x0002a400000c000b */
[----:B012---:R-:W-:Y:S01]  /*13e10*/  ENDCOLLECTIVE ;  /* 0x000000000000791b */ /* 0x007fe20003800000 */
.L_x_4546:
[----:B------:R-:W-:Y:S02]  /*13e20*/  IMAD.MOV.U32 R13, RZ, RZ, R5 ;  /* 0x000000ffff0d7224 */ /* 0x000fe400078e0005 */
[----:B------:R-:W-:-:S07]  /*13e30*/  IMAD.MOV.U32 R6, RZ, RZ, R14 ;  /* 0x000000ffff067224 */ /* 0x000fce00078e000e */
[----:B------:R-:W-:Y:S05]  /*13e40*/  WARPSYNC.COLLECTIVE R15, `(.L_x_4547) ;  /* 0x000000000f087348 */ /* 0x000fea0003c00000 */
[----:B------:R0:W1:Y:S02]  /*13e50*/  SHFL.IDX P6, R14, R13, R12, R11 ;  /* 0x0000000c0d0e7389 */ /* 0x00006400000c000b */
[----:B01----:R-:W-:Y:S01]  /*13e60*/  ENDCOLLECTIVE ;  /* 0x000000000000791b */ /* 0x003fe20003800000 */
.L_x_4547:
[----:B------:R-:W-:Y:S01]  /*13e70*/  ULDC.64 UR4, c[0x0][0x208] ;  /* 0x0000820000047ab9 */ /* 0x000fe20000000a00 */
        /* <DEDUP_REMOVED lines=11> */
[----:B------:R0:W-:Y:S01]  /*13f30*/  @!P4 LDGSTS.E.BYPASS.LTC128B.128 [R7+0x2ec00], desc[UR4][R2.64+0x180], !P3 ;  /* 0x2ec001800207cfae */ /* 0x0001e2000d901d44 */
[----:B------:R-:W-:-:S13]  /*13f40*/  LOP3.LUT P4, RZ, R18, 0x10, RZ, 0xc0, !PT ;  /* 0x0000001012ff7812 */ /* 0x000fda000788c0ff */
[----:B0-----:R-:W-:Y:S05]  /*13f50*/  WARPSYNC.COLLECTIVE R15, `(.L_x_4548) ;  /* 0x000000000f087348 */ /* 0x001fea0003c00000 */
[----:B------:R1:W2:Y:S02]  /*13f60*/  SHFL.IDX P6, R14, R13, R12, R11 ;  /* 0x0000000c0d0e7389 */ /* 0x0002a400000c000b */
[----:B012---:R-:W-:Y:S01]  /*13f70*/  ENDCOLLECTIVE ;  /* 0x000000000000791b */ /* 0x007fe20003800000 */
.L_x_4548:
[----:B------:R-:W-:Y:S02]  /*13f80*/  IMAD.MOV.U32 R13, RZ, RZ, R5 ;  /* 0x000000ffff0d7224 */ /* 0x000fe400078e0005 */
[----:B------:R-:W-:-:S07]  /*13f90*/  IMAD.MOV.U32 R6, RZ, RZ, R14 ;  /* 0x000000ffff067224 */ /* 0x000fce00078e000e */
[----:B------:R-:W-:Y:S05]  /*13fa0*/  WARPSYNC.COLLECTIVE R15, `(.L_x_4549) ;  /* 0x000000000f087348 */ /* 0x000fea0003c00000 */
[----:B------:R0:W1:Y:S02]  /*13fb0*/  SHFL.IDX P6, R14, R13, R12, R11 ;  /* 0x0000000c0d0e7389 */ /* 0x00006400000c000b */
[----:B01----:R-:W-:Y:S01]  /*13fc0*/  ENDCOLLECTIVE ;  /* 0x000000000000791b */ /* 0x003fe20003800000 */
.L_x_4549:
        /* <DEDUP_REMOVED lines=17> */
.L_x_4550:
[----:B------:R-:W-:Y:S02]  /*140e0*/  IMAD.MOV.U32 R13, RZ, RZ, R5 ;  /* 0x000000ffff0d7224 */ /* 0x000fe400078e0005 */
[----:B------:R-:W-:-:S07]  /*140f0*/  IMAD.MOV.U32 R6, RZ, RZ, R14 ;  /* 0x000000ffff067224 */ /* 0x000fce00078e000e */
[----:B------:R-:W-:Y:S05]  /*14100*/  WARPSYNC.COLLECTIVE R15, `(.L_x_4551) ;  /* 0x000000000f087348 */ /* 0x000fea0003c00000 */
[----:B------:R0:W1:Y:S02]  /*14110*/  SHFL.IDX P6, R14, R13, R12, R11 ;  /* 0x0000000c0d0e7389 */ /* 0x00006400000c000b */
[----:B01----:R-:W-:Y:S01]  /*14120*/  ENDCOLLECTIVE ;  /* 0x000000000000791b */ /* 0x003fe20003800000 */
.L_x_4551:
        /* <DEDUP_REMOVED lines=17> */
.L_x_4552:
[----:B------:R-:W-:Y:S02]  /*14240*/  IMAD.MOV.U32 R13, RZ, RZ, R5 ;  /* 0x000000ffff0d7224 */ /* 0x000fe400078e0005 */
[----:B------:R-:W-:-:S07]  /*14250*/  IMAD.MOV.U32 R6, RZ, RZ, R14 ;  /* 0x000000ffff067224 */ /* 0x000fce00078e000e */
[----:B------:R-:W-:Y:S05]  /*14260*/  WARPSYNC.COLLECTIVE R15, `(.L_x_4553) ;  /* 0x000000000f087348 */ /* 0x000fea0003c00000 */
[----:B------:R0:W1:Y:S02]  /*14270*/  SHFL.IDX P6, R14, R13, R12, R11 ;  /* 0x0000000c0d0e7389 */ /* 0x00006400000c000b */
[----:B01----:R-:W-:Y:S01]  /*14280*/  ENDCOLLECTIVE ;  /* 0x000000000000791b */ /* 0x003fe20003800000 */
.L_x_4553:
[----:B------:R-:W-:Y:S01]  /*14290*/  ULDC.64 UR4, c[0x0][0x208] ;  /* 0x0000820000047ab9 */ /* 0x000fe20000000a00 */
        /* <DEDUP_REMOVED lines=17> */
.L_x_4554:
[----:B------:R-:W-:Y:S02]  /*143b0*/  IMAD.MOV.U32 R13, RZ, RZ, R5 ;  /* 0x000000ffff0d7224 */ /* 0x000fe400078e0005 */
[----:B------:R-:W-:-:S07]  /*143c0*/  IMAD.MOV.U32 R6, RZ, RZ, R14 ;  /* 0x000000ffff067224 */ /* 0x000fce00078e000e */
[----:B------:R-:W-:Y:S05]  /*143d0*/  WARPSYNC.COLLECTIVE R15, `(.L_x_4555) ;  /* 0x000000000f087348 */ /* 0x000fea0003c00000 */
[----:B------:R0:W1:Y:S02]  /*143e0*/  SHFL.IDX P6, R14, R13, R12, R11 ;  /* 0x0000000c0d0e7389 */ /* 0x00006400000c000b */
[----:B01----:R-:W-:Y:S01]  /*143f0*/  ENDCOLLECTIVE ;  /* 0x000000000000791b */ /* 0x003fe20003800000 */
.L_x_4555:
        /* <DEDUP_REMOVED lines=16> */
.L_x_4556:
[----:B------:R-:W-:Y:S02]  /*14500*/  IMAD.MOV.U32 R13, RZ, RZ, R5 ;  /* 0x000000ffff0d7224 */ /* 0x000fe400078e0005 */
[----:B------:R-:W-:-:S07]  /*14510*/  IMAD.MOV.U32 R6, RZ, RZ, R14 ;  /* 0x000000ffff067224 */ /* 0x000fce00078e000e */
[----:B------:R-:W-:Y:S05]  /*14520*/  WARPSYNC.COLLECTIVE R15, `(.L_x_4557) ;  /* 0x000000000f087348 */ /* 0x000fea0003c00000 */
[----:B------:R0:W1:Y:S02]  /*14530*/  SHFL.IDX P6, R14, R13, R12, R11 ;  /* 0x0000000c0d0e7389 */ /* 0x00006400000c000b */
[----:B01----:R-:W-:Y:S01]  /*14540*/  ENDCOLLECTIVE ;  /* 0x000000000000791b */ /* 0x003fe20003800000 */
.L_x_4557:
        /* <DEDUP_REMOVED lines=16> */
.L_x_4558:
[----:B------:R-:W-:Y:S02]  /*14650*/  IMAD.MOV.U32 R13, RZ, RZ, R5 ;  /* 0x000000ffff0d7224 */ /* 0x000fe400078e0005 */
[----:B------:R-:W-:-:S07]  /*14660*/  IMAD.MOV.U32 R6, RZ, RZ, R14 ;  /* 0x000000ffff067224 */ /* 0x000fce00078e000e */
[----:B------:R-:W-:Y:S05]  /*14670*/  WARPSYNC.COLLECTIVE R15, `(.L_x_4559) ;  /* 0x000000000f087348 */ /* 0x000fea0003c00000 */
[----:B------:R0:W1:Y:S02]  /*14680*/  SHFL.IDX P6, R14, R13, R12, R11 ;  /* 0x0000000c0d0e7389 */ /* 0x00006400000c000b */
[----:B01----:R-:W-:Y:S01]  /*14690*/  ENDCOLLECTIVE ;  /* 0x000000000000791b */ /* 0x003fe20003800000 */
.L_x_4559:
[----:B------:R-:W-:Y:S01]  /*146a0*/  IMAD.MOV.U32 R2, RZ, RZ, R14 ;  /* 0x000000ffff027224 */ /* 0x000fe200078e000e */
[----:B------:R-:W-:Y:S06]  /*146b0*/  BRA `(.L_x_4560) ;  /* 0xffffffb4008c7947 */ /* 0x000fec000383ffff */
.L_x_4437:
[----:B0-----:R0:W3:Y:S02]  /*146c0*/  SYNCS.PHASECHK.TRANS64.TRYWAIT P0, [R17+URZ+0x32420], R0 ;  /* 0x03242000110075a7 */ /* 0x0010e4000800017f */
[----:B---3--:R-:W-:Y:S05]  /*146d0*/  @!P0 NANOSLEEP.SYNCS 0x989680 ;  /* 0x009896800000895d */ /* 0x008fea0003900000 */
[----:B------:R-:W3:Y:S02]  /*146e0*/  @!P0 SYNCS.PHASECHK.TRANS64 P0, [R17+URZ+0x32420], R0 ;  /* 0x03242000110085a7 */ /* 0x000ee4000800007f */
[----:B---3--:R-:W-:Y:S05]  /*146f0*/  @!P0 BRA `(.L_x_4437) ;  /* 0xfffffffc00f08947 */ /* 0x008fea000383ffff */
[----:B------:R-:W-:Y:S05]  /*14700*/  BRA `(.L_x_4561) ;  /* 0xffffffb800087947 */ /* 0x000fea000383ffff */
.L_x_4441:
[----:B0-----:R0:W1:Y:S02]  /*14710*/  SYNCS.PHASECHK.TRANS64.TRYWAIT P0, [R2+URZ+0x32460], R0 ;  /* 0x03246000020075a7 */ /* 0x001064000800017f */
[----:B-1----:R-:W-:Y:S05]  /*14720*/  @!P0 NANOSLEEP.SYNCS 0x989680 ;  /* 0x009896800000895d */ /* 0x002fea0003900000 */
[----:B------:R-:W1:Y:S02]  /*14730*/  @!P0 SYNCS.PHASECHK.TRANS64 P0, [R2+URZ+0x32460], R0 ;  /* 0x03246000020085a7 */ /* 0x000e64000800007f */
[----:B-1----:R-:W-:Y:S05]  /*14740*/  @!P0 BRA `(.L_x_4441) ;  /* 0xfffffffc00f08947 */ /* 0x002fea000383ffff */
[----:B------:R-:W-:Y:S05]  /*14750*/  BRA `(.L_x_4562) ;  /* 0xffffffb800287947 */ /* 0x000fea000383ffff */
.L_x_4454:
[----:B-1----:R1:W2:Y:S02]  /*14760*/  SYNCS.PHASECHK.TRANS64.TRYWAIT P0, [R3+URZ+0x32440], R2 ;  /* 0x03244002030075a7 */ /* 0x0022a4000800017f */
[----:B--2---:R-:W-:Y:S05]  /*14770*/  @!P0 NANOSLEEP.SYNCS 0x989680 ;  /* 0x009896800000895d */ /* 0x004fea0003900000 */
[----:B------:R-:W2:Y:S02]  /*14780*/  @!P0 SYNCS.PHASECHK.TRANS64 P0, [R3+URZ+0x32440], R2 ;  /* 0x03244002030085a7 */ /* 0x000ea4000800007f */
[----:B--2---:R-:W-:Y:S05]  /*14790*/  @!P0 BRA `(.L_x_4454) ;  /* 0xfffffffc00f08947 */ /* 0x004fea000383ffff */
[----:B------:R-:W-:Y:S05]  /*147a0*/  BRA `(.L_x_4563) ;  /* 0xffffffc0001c7947 */ /* 0x000fea000383ffff */
.L_x_4459:
[----:B--2---:R2:W3:Y:S02]  /*147b0*/  SYNCS.PHASECHK.TRANS64.TRYWAIT P0, [R3+URZ+0x32460], R2 ;  /* 0x03246002030075a7 */ /* 0x0044e4000800017f */
[----:B---3--:R-:W-:Y:S05]  /*147c0*/  @!P0 NANOSLEEP.SYNCS 0x989680 ;  /* 0x009896800000895d */ /* 0x008fea0003900000 */
[----:B------:R-:W3:Y:S02]  /*147d0*/  @!P0 SYNCS.PHASECHK.TRANS64 P0, [R3+URZ+0x32460], R2 ;  /* 0x03246002030085a7 */ /* 0x000ee4000800007f */
[----:B---3--:R-:W-:Y:S05]  /*147e0*/  @!P0 BRA `(.L_x_4459) ;  /* 0xfffffffc00f08947 */ /* 0x008fea000383ffff */
[----:B------:R-:W-:Y:S05]  /*147f0*/  BRA `(.L_x_4564) ;  /* 0xffffffc000947947 */ /* 0x000fea000383ffff */
.L_x_4471:
[----:B0-----:R0:W1:Y:S02]  /*14800*/  SYNCS.PHASECHK.TRANS64.TRYWAIT P0, [R4+URZ+0x32440], R2 ;  /* 0x03244002040075a7 */ /* 0x001064000800017f */
[----:B-1----:R-:W-:Y:S05]  /*14810*/  @!P0 NANOSLEEP.SYNCS 0x989680 ;  /* 0x009896800000895d */ /* 0x002fea0003900000 */
[----:B------:R-:W1:Y:S02]  /*14820*/  @!P0 SYNCS.PHASECHK.TRANS64 P0, [R4+URZ+0x32440], R2 ;  /* 0x03244002040085a7 */ /* 0x000e64000800007f */
[----:B-1----:R-:W-:Y:S05]  /*14830*/  @!P0 BRA `(.L_x_4471) ;  /* 0xfffffffc00f08947 */ /* 0x002fea000383ffff */
[----:B------:R-:W-:Y:S05]  /*14840*/  BRA `(.L_x_4565) ;  /* 0xffffffc800747947 */ /* 0x000fea000383ffff */
.L_x_4476:
[----:B-1----:R1:W2:Y:S02]  /*14850*/  SYNCS.PHASECHK.TRANS64.TRYWAIT P0, [R4+URZ+0x32460], R2 ;  /* 0x03246002040075a7 */ /* 0x0022a4000800017f */
[----:B--2---:R-:W-:Y:S05]  /*14860*/  @!P0 NANOSLEEP.SYNCS 0x989680 ;  /* 0x009896800000895d */ /* 0x004fea0003900000 */
[----:B------:R-:W2:Y:S02]  /*14870*/  @!P0 SYNCS.PHASECHK.TRANS64 P0, [R4+URZ+0x32460], R2 ;  /* 0x03246002040085a7 */ /* 0x000ea4000800007f */
[----:B--2---:R-:W-:Y:S05]  /*14880*/  @!P0 BRA `(.L_x_4476) ;  /* 0xfffffffc00f08947 */ /* 0x004fea000383ffff */
[----:B------:R-:W-:Y:S05]  /*14890*/  BRA `(.L_x_4566) ;  /* 0xffffffc800ec7947 */ /* 0x000fea000383ffff */
.L_x_4487:
[----:B-1----:R1:W3:Y:S02]  /*148a0*/  SYNCS.PHASECHK.TRANS64.TRYWAIT P0, [R4+URZ+0x32440], R2 ;  /* 0x03244002040075a7 */ /* 0x0022e4000800017f */
[----:B---3--:R-:W-:Y:S05]  /*148b0*/  @!P0 NANOSLEEP.SYNCS 0x989680 ;  /* 0x009896800000895d */ /* 0x008fea0003900000 */
[----:B------:R-:W3:Y:S02]  /*148c0*/  @!P0 SYNCS.PHASECHK.TRANS64 P0, [R4+URZ+0x32440], R2 ;  /* 0x03244002040085a7 */ /* 0x000ee4000800007f */
[----:B---3--:R-:W-:Y:S05]  /*148d0*/  @!P0 BRA `(.L_x_4487) ;  /* 0xfffffffc00f08947 */ /* 0x008fea000383ffff */
[----:B------:R-:W-:Y:S05]  /*148e0*/  BRA `(.L_x_4567) ;  /* 0xffffffd000b47947 */ /* 0x000fea000383ffff */
.L_x_4492:
[----:B--2---:R2:W3:Y:S02]  /*148f0*/  SYNCS.PHASECHK.TRANS64.TRYWAIT P0, [R4+URZ+0x32460], R2 ;  /* 0x03246002040075a7 */ /* 0x0044e4000800017f */
[----:B---3--:R-:W-:Y:S05]  /*14900*/  @!P0 NANOSLEEP.SYNCS 0x989680 ;  /* 0x009896800000895d */ /* 0x008fea0003900000 */
[----:B------:R-:W3:Y:S02]  /*14910*/  @!P0 SYNCS.PHASECHK.TRANS64 P0, [R4+URZ+0x32460], R2 ;  /* 0x03246002040085a7 */ /* 0x000ee4000800007f */
[----:B---3--:R-:W-:Y:S05]  /*14920*/  @!P0 BRA `(.L_x_4492) ;  /* 0xfffffffc00f08947 */ /* 0x008fea000383ffff */
[----:B------:R-:W-:Y:S05]  /*14930*/  BRA `(.L_x_4568) ;  /* 0xffffffd4002c7947 */ /* 0x000fea000383ffff */
.L_x_4504:
[----:B------:R-:W-:Y:S01]  /*14940*/  BSSY B0, `(.L_x_4569) ;  /* 0x0000008000007945 */ /* 0x000fe20003800000 */
[----:B-----5:R-:W-:Y:S02]  /*14950*/  IMAD.MOV.U32 R13, RZ, RZ, R2 ;  /* 0x000000ffff0d7224 */ /* 0x020fe400078e0002 */
[----:B------:R-:W-:Y:S02]  /*14960*/  IMAD.MOV.U32 R12, RZ, RZ, RZ ;  /* 0x000000ffff0c7224 */ /* 0x000fe400078e00ff */
[----:B------:R-:W-:Y:S02]  /*14970*/  IMAD.MOV.U32 R11, RZ, RZ, 0x1f ;  /* 0x0000001fff0b7424 */ /* 0x000fe400078e00ff */
[----:B------:R-:W-:-:S07]  /*14980*/  IMAD.MOV.U32 R15, RZ, RZ, -0x1 ;  /* 0xffffffffff0f7424 */ /* 0x000fce00078e00ff */
[----:B-123--:R-:W-:Y:S05]  /*14990*/  WARPSYNC.COLLECTIVE R15, `(.L_x_4570) ;  /* 0x000000000f087348 */ /* 0x00efea0003c00000 */
[----:B------:R0:W4:Y:S02]  /*149a0*/  SHFL.IDX P6, R14, R13, R12, R11 ;  /* 0x0000000c0d0e7389 */ /* 0x00012400000c000b */
[----:B01234-:R-:W-:Y:S01]  /*149b0*/  ENDCOLLECTIVE ;  /* 0x000000000000791b */ /* 0x01ffe20003800000 */
.L_x_4570:
[----:B------:R-:W-:Y:S05]  /*149c0*/  BSYNC B0 ;  /* 0x0000000000007941 */ /* 0x000fea0003800000 */
.L_x_4569:
[----:B------:R-:W-:Y:S05]  /*149d0*/  BRA `(.L_x_4571) ;  /* 0xffffffd800fc7947 */ /* 0x000fea000383ffff */
.L_x_4507:
[----:B0-----:R0:W1:Y:S02]  /*149e0*/  SYNCS.PHASECHK.TRANS64.TRYWAIT P0, [R0+URZ+0x32420], R3 ;  /* 0x03242003000075a7 */ /* 0x001064000800017f */
[----:B-1----:R-:W-:Y:S05]  /*149f0*/  @!P0 NANOSLEEP.SYNCS 0x989680 ;  /* 0x009896800000895d */ /* 0x002fea0003900000 */
[----:B------:R-:W1:Y:S02]  /*14a00*/  @!P0 SYNCS.PHASECHK.TRANS64 P0, [R0+URZ+0x32420], R3 ;  /* 0x03242003000085a7 */ /* 0x000e64000800007f */
[----:B-1----:R-:W-:Y:S05]  /*14a10*/  @!P0 BRA `(.L_x_4507) ;  /* 0xfffffffc00f08947 */ /* 0x002fea000383ffff */
[----:B------:R-:W-:Y:S05]  /*14a20*/  BRA `(.L_x_4572) ;  /* 0xffffffdc00487947 */ /* 0x000fea000383ffff */
.L_x_4508:
        /* <DEDUP_REMOVED lines=11> */
.L_x_4574:
[----:B------:R-:W-:Y:S05]  /*14ae0*/  BSYNC B0 ;  /* 0x0000000000007941 */ /* 0x000fea0003800000 */
.L_x_4573:
[----:B------:R-:W-:Y:S05]  /*14af0*/  BRA `(.L_x_4575) ;  /* 0xffffffdc00307947 */ /* 0x000fea000383ffff */
.L_x_4511:
[----:B------:R-:W-:Y:S01]  /*14b00*/  BSSY B1, `(.L_x_4576) ;  /* 0x0000006000017945 */ /* 0x000fe20003800000 */
[----:B------:R-:W-:-:S07]  /*14b10*/  IMAD.MOV.U32 R15, RZ, RZ, -0x1 ;  /* 0xffffffffff0f7424 */ /* 0x000fce00078e00ff */
[----:B012---:R-:W-:Y:S05]  /*14b20*/  WARPSYNC.COLLECTIVE R15, `(.L_x_4577) ;  /* 0x000000000f0c7348 */ /* 0x007fea0003c00000 */
[----:B------:R-:W-:Y:S02]  /*14b30*/  ELECT P6, UR62, PT ;  /* 0x00000000003e782f */ /* 0x000fe400038c0000 */
[----:B------:R-:W-:Y:S01]  /*14b40*/  MOV R14, UR62 ;  /* 0x0000003e000e7c02 */ /* 0x000fe20008000f00 */
[----:B012---:R-:W-:Y:S10]  /*14b50*/  ENDCOLLECTIVE ;  /* 0x000000000000791b */ /* 0x007ff40003800000 */
.L_x_4577:
[----:B------:R-:W-:Y:S05]  /*14b60*/  BSYNC B1 ;  /* 0x0000000000017941 */ /* 0x000fea0003800000 */
.L_x_4576:
[----:B------:R-:W-:Y:S05]  /*14b70*/  BRA `(.L_x_4578) ;  /* 0xffffffdc00287947 */ /* 0x000fea000383ffff */
.L_x_4513:
[----:B0-----:R0:W1:Y:S02]  /*14b80*/  SYNCS.PHASECHK.TRANS64.TRYWAIT P0, [R6+URZ], R5 ;  /* 0x00000005060075a7 */ /* 0x001064000800017f */
[----:B-1----:R-:W-:Y:S05]  /*14b90*/  @!P0 NANOSLEEP.SYNCS 0x989680 ;  /* 0x009896800000895d */ /* 0x002fea0003900000 */
[----:B------:R-:W1:Y:S02]  /*14ba0*/  @!P0 SYNCS.PHASECHK.TRANS64 P0, [R6+URZ], R5 ;  /* 0x00000005060085a7 */ /* 0x000e64000800007f */
[----:B-1----:R-:W-:Y:S05]  /*14bb0*/  @!P0 BRA `(.L_x_4513) ;  /* 0xfffffffc00f08947 */ /* 0x002fea000383ffff */
[----:B------:R-:W-:Y:S05]  /*14bc0*/  BRA `(.L_x_4579) ;  /* 0xffffffdc00687947 */ /* 0x000fea000383ffff */
.L_x_4514:
[----:B-1----:R1:W2:Y:S02]  /*14bd0*/  SYNCS.PHASECHK.TRANS64.TRYWAIT P0, [R7+URZ], R2 ;  /* 0x00000002070075a7 */ /* 0x0022a4000800017f */
[----:B--2---:R-:W-:Y:S05]  /*14be0*/  @!P0 NANOSLEEP.SYNCS 0x989680 ;  /* 0x009896800000895d */ /* 0x004fea0003900000 */
[----:B------:R-:W2:Y:S02]  /*14bf0*/  @!P0 SYNCS.PHASECHK.TRANS64 P0, [R7+URZ], R2 ;  /* 0x00000002070085a7 */ /* 0x000ea4000800007f */
[----:B--2---:R-:W-:Y:S05]  /*14c00*/  @!P0 BRA `(.L_x_4514) ;  /* 0xfffffffc00f08947 */ /* 0x004fea000383ffff */
[----:B------:R-:W-:Y:S05]  /*14c10*/  BRA `(.L_x_4580) ;  /* 0xffffffdc005c7947 */ /* 0x000fea000383ffff */
.L_x_4516:
[----:B--2---:R2:W3:Y:S02]  /*14c20*/  SYNCS.PHASECHK.TRANS64.TRYWAIT P0, [R4+URZ], R5 ;  /* 0x00000005040075a7 */ /* 0x0044e4000800017f */
[----:B---3--:R-:W-:Y:S05]  /*14c30*/  @!P0 NANOSLEEP.SYNCS 0x989680 ;  /* 0x009896800000895d */ /* 0x008fea0003900000 */
[----:B------:R-:W3:Y:S02]  /*14c40*/  @!P0 SYNCS.PHASECHK.TRANS64 P0, [R4+URZ], R5 ;  /* 0x00000005040085a7 */ /* 0x000ee4000800007f */
[----:B---3--:R-:W-:Y:S05]  /*14c50*/  @!P0 BRA `(.L_x_4516) ;  /* 0xfffffffc00f08947 */ /* 0x008fea000383ffff */
[----:B------:R-:W-:Y:S05]  /*14c60*/  BRA `(.L_x_4581) ;  /* 0xffffffdc00607947 */ /* 0x000fea000383ffff */
.L_x_4582:
        /* <DEDUP_REMOVED lines=9> */
.L_x_6046:


//--------------------- .text._ZN7cutlass13device_kernelIN5flash11enable_sm90INS1_16FlashAttnFwdSm90INS1_25CollectiveMainloopFwdSm90ILi2EN4cute5tupleIJNS5_1CILi1EEES8_S8_EEENS6_IJNS7_ILi128EEENS7_ILi96EEENS7_ILi64EEEEEELi256ENS_10bfloat16_tEfNS_4arch4Sm90ELb1ELb0ELb1ELb1ELb0ELb0ELb0ELb1ELb0ELb1ELb0ELb0EEENS1_21CollectiveEpilogueFwdINS6_IJSA_NS7_ILi256EEESB_EEES9_SE_SG_Li256ELb1ELb1ELb0ELb0EEENS1_36VarlenDynamicPersistentTileSchedulerILi128ELi96ELi256ELi128ELb0ELb1ELb1ELb1ELb1ELb1EEEEEEEEEvNT_6ParamsE --------------------------
	.section	.text._ZN7cutlass13device_kernelIN5flash11enable_sm90INS1_16FlashAttnFwdSm90INS1_25CollectiveMainloopFwdSm90ILi2EN4cute5tupleIJNS5_1CILi1EEES8_S8_EEENS6_IJNS7_ILi128EEENS7_ILi96EEENS7_ILi64EEEEEELi256ENS_10bfloat16_tEfNS_4arch4Sm90ELb1ELb0ELb1ELb1ELb0ELb0ELb0ELb1ELb0ELb1ELb0ELb0EEENS1_21CollectiveEpilogueFwdINS6_IJSA_NS7_ILi256EEESB_EEES9_SE_SG_Li256ELb1ELb1ELb0ELb0EEENS1_36VarlenDynamicPersistentTileSchedulerILi128ELi96ELi256ELi128ELb0ELb1ELb1ELb1ELb1ELb1EEEEEEEEEvNT_6ParamsE,"ax",@progbits
	.align	128
.text._ZN7cutlass13device_kernelIN5flash11enable_sm90INS1_16FlashAttnFwdSm90INS1_25CollectiveMainloopFwdSm90ILi2EN4cute5tupleIJNS5_1CILi1EEES8_S8_EEENS6_IJNS7_ILi128EEENS7_ILi96EEENS7_ILi64EEEEEELi256ENS_10bfloat16_tEfNS_4arch4Sm90ELb1ELb0ELb1ELb1ELb0ELb0ELb0ELb1ELb0ELb1ELb0ELb0EEENS1_21CollectiveEpilogueFwdINS6_IJSA_NS7_ILi256EEESB_EEES9_SE_SG_Li256ELb1ELb1ELb0ELb0EEENS1_36VarlenDynamicPersistentTileSchedulerILi128ELi96ELi256ELi128ELb0ELb1ELb1ELb1ELb1ELb1EEEEEEEEEvNT_6ParamsE:
        .type           _ZN7cutlass13device_kernelIN5flash11enable_sm90INS1_16FlashAttnFwdSm90INS1_25CollectiveMainloopFwdSm90ILi2EN4cute5tupleIJNS5_1CILi1EEES8_S8_EEENS6_IJNS7_ILi128EEENS7_ILi96EEENS7_ILi64EEEEEELi256ENS_10bfloat16_tEfNS_4arch4Sm90ELb1ELb0ELb1ELb1ELb0ELb0ELb0ELb1ELb0ELb1ELb0ELb0EEENS1_21CollectiveEpilogueFwdINS6_IJSA_NS7_ILi256EEESB_EEES9_SE_SG_Li256ELb1ELb1ELb0ELb0EEENS1_36VarlenDynamicPersistentTileSchedulerILi128ELi96ELi256ELi128ELb0ELb1ELb1ELb1ELb1ELb1EEEEEEEEEvNT_6ParamsE,@function
        .size           _ZN7cutlass13device_kernelIN5flash11enable_sm90INS1_16FlashAttnFwdSm90INS1_25CollectiveMainloopFwdSm90ILi2EN4cute5tupleIJNS5_1CILi1EEES8_S8_EEENS6_IJNS7_ILi128EEENS7_ILi96EEENS7_ILi64EEEEEELi256ENS_10bfloat16_tEfNS_4arch4Sm90ELb1ELb0ELb1ELb1ELb0ELb0ELb0ELb1ELb0ELb1ELb0ELb0EEENS1_21CollectiveEpilogueFwdINS6_IJSA_NS7_ILi256EEESB_EEES9_SE_SG_Li256ELb1ELb1ELb0ELb0EEENS1_36VarlenDynamicPersistentTileSchedulerILi128ELi96ELi256ELi128ELb0ELb1ELb1ELb1ELb1ELb1EEEEEEEEEvNT_6ParamsE,(.L_x_6047 - _ZN7cutlass13device_kernelIN5flash11enable_sm90INS1_16FlashAttnFwdSm90INS1_25CollectiveMainloopFwdSm90ILi2EN4cute5tupleIJNS5_1CILi1EEES8_S8_EEENS6_IJNS7_ILi128EEENS7_ILi96EEENS7_ILi64EEEEEELi256ENS_10bfloat16_tEfNS_4arch4Sm90ELb1ELb0ELb1ELb1ELb0ELb0ELb0ELb1ELb0ELb1ELb0ELb0EEENS1_21CollectiveEpilogueFwdINS6_IJSA_NS7_ILi256EEESB_EEES9_SE_SG_Li256ELb1ELb1ELb0ELb0EEENS1_36VarlenDynamicPersistentTileSchedulerILi128ELi96ELi256ELi128ELb0ELb1ELb1ELb1ELb1ELb1EEEEEEEEEvNT_6ParamsE)
        .other          _ZN7cutlass13device_kernelIN5flash11enable_sm90INS1_16FlashAttnFwdSm90INS1_25CollectiveMainloopFwdSm90ILi2EN4cute5tupleIJNS5_1CILi1EEES8_S8_EEENS6_IJNS7_ILi128EEENS7_ILi96EEENS7_ILi64EEEEEELi256ENS_10bfloat16_tEfNS_4arch4Sm90ELb1ELb0ELb1ELb1ELb0ELb0ELb0ELb1ELb0ELb1ELb0ELb0EEENS1_21CollectiveEpilogueFwdINS6_IJSA_NS7_ILi256EEESB_EEES9_SE_SG_Li256ELb1ELb1ELb0ELb0EEENS1_36VarlenDynamicPersistentTileSchedulerILi128ELi96ELi256ELi128ELb0ELb1ELb1ELb1ELb1ELb1EEEEEEEEEvNT_6ParamsE,@"STO_CUDA_ENTRY STV_DEFAULT"
_ZN7cutlass13device_kernelIN5flash11enable_sm90INS1_16FlashAttnFwdSm90INS1_25CollectiveMainloopFwdSm90ILi2EN4cute5tupleIJNS5_1CILi1EEES8_S8_EEENS6_IJNS7_ILi128EEENS7_ILi96EEENS7_ILi64EEEEEELi256ENS_10bfloat16_tEfNS_4arch4Sm90ELb1ELb0ELb1ELb1ELb0ELb0ELb0ELb1ELb0ELb1ELb0ELb0EEENS1_21CollectiveEpilogueFwdINS6_IJSA_NS7_ILi256EEESB_EEES9_SE_SG_Li256ELb1ELb1ELb0ELb0EEENS1_36VarlenDynamicPersistentTileSchedulerILi128ELi96ELi256ELi128ELb0ELb1ELb1ELb1ELb1ELb1EEEEEEEEEvNT_6ParamsE:
        /* <DEDUP_REMOVED lines=18> */
.L_x_4584:
[----:B------:R-:W-:Y:S05]  /*0120*/  BSYNC B0 ;  /* 0x0000000000007941 */ /* 0x000fea0003800000 */
.L_x_4583:
        /* <DEDUP_REMOVED lines=41> */
.L_x_4585:
        /* <DEDUP_REMOVED lines=22> */
.L_x_4586:
        /* <DEDUP_REMOVED lines=18> */
.L_x_4587:
        /* <DEDUP_REMOVED lines=22> */
.L_x_4588:
        /* <DEDUP_REMOVED lines=22> */
.L_x_4589:
[----:B------:R-:W-:Y:S01]  /*0900*/  PLOP3.LUT P0, PT, PT, PT, UP0, 0x80, 0x0 ;  /* 0x000000000000781c */ /* 0x000fe20003f0f008 */
[----:B------:R-:W-:Y:S01]  /*0910*/  UMOV UR36, 0x1 ;  /* 0x0000000100247882 */ /* 0x000fe20000000000 */
[----:B------:R-:W-:Y:S01]  /*0920*/  NOP ;  /* 0x0000000000007918 */ /* 0x000fe20000000000 */
[----:B------:R-:W-:Y:S01]  /*0930*/  USEL UR36, UR36, 0x2, !UP0 ;  /* 0x0000000224247887 */ /* 0x000fe2000c000000 */
[----:B------:R-:W-:Y:S01]  /*0940*/  ULDC.64 UR40, c[0x0][0x208] ;  /* 0x0000820000287ab9 */ /* 0x000fe20000000a00 */
[----:B012-4-:R-:W-:Y:S08]  /*0950*/  BAR.SYNC.DEFER_BLOCKING 0x0 ;  /* 0x0000000000007b1d */ /* 0x017ff00000010000 */
[----:B------:R-:W-:Y:S05]  /*0960*/  @!P0 BRA `(.L_x_4590) ;  /* 0x000000b800c08947 */ /* 0x000fea0003800000 */
.L_x_4591:
        /* <DEDUP_REMOVED lines=79> */
.L_x_4645:
[----:B0-23--:R-:W0:Y:S01]  /*0e60*/  LDC.64 R4, c[0x0][0xc88] ;  /* 0x00032200ff047b82 */ /* 0x00de220000000a00 */
[----:B------:R-:W-:Y:S01]  /*0e70*/  ULDC.64 UR8, c[0x0][0xa28] ;  /* 0x00028a0000087ab9 */ /* 0x000fe20000000a00 */
[----:B------:R-:W-:Y:S01]  /*0e80*/  ULDC.64 UR10, c[0x0][0xa18] ;  /* 0x00028600000a7ab9 */ /* 0x000fe20000000a00 */
[----:B------:R-:W-:Y:S01]  /*0e90*/  ULDC UR4, c[0x0][0x424] ;  /* 0x0001090000047ab9 */ /* 0x000fe20000000800 */
        /* <DEDUP_REMOVED lines=11> */
[----:B------:R-:W-:-:S04]  /*0f50*/  @UP0 ULEA UR8, UP2, UR46, UR8, 0x2 ;  /* 0x000000082e080291 */ /* 0x000fc8000f84103f */
[----:B------:R-:W-:Y:S02]  /*0f60*/  @UP0 ULEA.HI.X UR9, UR46, UR9, UR45, 0x2, UP2 ;  /* 0x000000092e090291 */ /* 0x000fe400090f142d */
[----:B------:R-:W-:Y:S01]  /*0f70*/  @UP1 ULEA UR10, UP0, UR46, UR10, 0x2 ;  /* 0x0000000a2e0a1291 */ /* 0x000fe2000f80103f */
[----:B------:R-:W-:-:S03]  /*0f80*/  IMAD.U32 R4, RZ, RZ, UR8 ;  /* 0x00000008ff047e24 */ /* 0x000fc6000f8e00ff */
[----:B------:R-:W-:Y:S01]  /*0f90*/  @UP1 ULEA.HI.X UR11, UR46, UR11, UR45, 0x2, UP0 ;  /* 0x0000000b2e0b1291 */ /* 0x000fe200080f142d */
[----:B------:R-:W-:Y:S01]  /*0fa0*/  IMAD.U32 R5, RZ, RZ, UR9 ;  /* 0x00000009ff057e24 */ /* 0x000fe2000f8e00ff */
[----:B------:R-:W-:Y:S01]  /*0fb0*/  ULDC.64 UR8, c[0x0][0x418] ;  /* 0x0001060000087ab9 */ /* 0x000fe20000000a00 */
[----:B------:R-:W-:-:S03]  /*0fc0*/  IMAD.U32 R6, RZ, RZ, UR10 ;  /* 0x0000000aff067e24 */ /* 0x000fc6000f8e00ff */
[----:B------:R-:W-:Y:S01]  /*0fd0*/  IMAD.U32 R7, RZ, RZ, UR11 ;  /* 0x0000000bff077e24 */ /* 0x000fe2000f8e00ff */
[----:B------:R-:W2:Y:S04]  /*0fe0*/  @P0 LDG.E R4, desc[UR40][R4.64] ;  /* 0x0000002804040981 */ /* 0x000ea8000c1e1900 */
[----:B------:R-:W3:Y:S01]  /*0ff0*/  @P2 LDG.E R6, desc[UR40][R6.64] ;  /* 0x0000002806062981 */ /* 0x000ee2000c1e1900 */
[----:B------:R-:W-:Y:S01]  /*1000*/  UISETP.NE.U32.AND UP0, UPT, UR8, URZ, UPT ;  /* 0x0000003f0800728c */ /* 0x000fe2000bf05070 */
[----:B------:R-:W-:Y:S01]  /*1010*/  UMOV UR42, URZ ;  /* 0x0000003f002a7c82 */ /* 0x000fe20008000000 */
[----:B------:R-:W-:Y:S02]  /*1020*/  ULDC UR44, c[0x0][0x288] ;  /* 0x0000a200002c7ab9 */ /* 0x000fe40000000800 */
[----:B------:R-:W-:Y:S01]  /*1030*/  UISETP.NE.AND.EX UP0, UPT, UR9, URZ, UPT, UP0 ;  /* 0x0000003f0900728c */ /* 0x000fe2000bf05300 */
[----:B------:R-:W-:-:S02]  /*1040*/  UMOV UR43, UR6 ;  /* 0x00000006002b7c82 */ /* 0x000fc40008000000 */
[----:B------:R-:W-:Y:S01]  /*1050*/  ULDC.64 UR8, c[0x0][0xa20] ;  /* 0x0002880000087ab9 */ /* 0x000fe20000000a00 */
[----:B------:R-:W-:Y:S01]  /*1060*/  USEL UR4, UR4, 0x1, UP0 ;  /* 0x0000000104047887 */ /* 0x000fe20008000000 */
[----:B------:R-:W-:-:S03]  /*1070*/  ISETP.NE.U32.AND P1, PT, RZ, UR8, PT ;  /* 0x00000008ff007c0c */ /* 0x000fc6000bf25070 */
[----:B------:R-:W-:Y:S01]  /*1080*/  UIMAD UR4, UR4, UR7, URZ ;  /* 0x00000007040472a4 */ /* 0x000fe2000f8e023f */
[----:B------:R-:W-:Y:S02]  /*1090*/  ISETP.NE.AND.EX P1, PT, RZ, UR9, PT, P1 ;  /* 0x00000009ff007c0c */ /* 0x000fe4000bf25310 */
[----:B--2---:R-:W-:Y:S02]  /*10a0*/  @P0 R2UR UR42, R4 ;  /* 0x00000000042a02ca */ /* 0x004fe400000e0000 */
[----:B---3--:R-:W-:Y:S01]  /*10b0*/  @P2 R2UR UR44, R6 ;  /* 0x00000000062c22ca */ /* 0x008fe200000e0000 */
[----:B-1--4-:R-:W-:-:S14]  /*10c0*/  @P2 BRA `(.L_x_4592) ;  /* 0x0000000000342947 */ /* 0x012fdc0003800000 */
        /* <DEDUP_REMOVED lines=13> */
.L_x_4592:
[----:B------:R-:W-:Y:S05]  /*11a0*/  @!P1 BRA `(.L_x_4593) ;  /* 0x00000000001c9947 */ /* 0x000fea0003800000 */
[----:B------:R-:W-:-:S04]  /*11b0*/  ULEA UR4, UP0, UR46, UR8, 0x2 ;  /* 0x000000082e047291 */ /* 0x000fc8000f80103f */
[----:B------:R-:W-:Y:S02]  /*11c0*/  ULEA.HI.X UR6, UR46, UR9, UR45, 0x2, UP0 ;  /* 0x000000092e067291 */ /* 0x000fe400080f142d */
[----:B------:R-:W-:-:S04]  /*11d0*/  IMAD.U32 R4, RZ, RZ, UR4 ;  /* 0x00000004ff047e24 */ /* 0x000fc8000f8e00ff */
[----:B------:R-:W-:-:S05]  /*11e0*/  IMAD.U32 R5, RZ, RZ, UR6 ;  /* 0x00000006ff057e24 */ /* 0x000fca000f8e00ff */
[----:B------:R-:W2:Y:S02]  /*11f0*/  LDG.E R4, desc[UR40][R4.64] ;  /* 0x0000002804047981 */ /* 0x000ea4000c1e1900 */
[----:B--2---:R-:W-:Y:S01]  /*1200*/  R2UR UR4, R4 ;  /* 0x00000000040472ca */ /* 0x004fe200000e0000 */
[----:B------:R-:W-:-:S14]  /*1210*/  BRA `(.L_x_4594) ;  /* 0x0000000000347947 */ /* 0x000fdc0003800000 */
.L_x_4593:
        /* <DEDUP_REMOVED lines=13> */
.L_x_4594:
[----:B------:R-:W-:Y:S01]  /*12f0*/  UIADD3 UR42, -UR42, UR4, URZ ;  /* 0x000000042a2a7290 */ /* 0x000fe2000fffe13f */
[----:B------:R-:W-:Y:S01]  /*1300*/  PLOP3.LUT P0, PT, PT, PT, PT, 0x80, 0x0 ;  /* 0x000000000000781c */ /* 0x000fe20003f0f070 */
[----:B------:R-:W-:Y:S01]  /*1310*/  USHF.L.U32 UR39, UR5, 0x7, URZ ;  /* 0x0000000705277899 */ /* 0x000fe2000800063f */
[----:B------:R-:W-:Y:S01]  /*1320*/  IMAD.MOV.U32 R3, RZ, RZ, RZ ;  /* 0x000000ffff037224 */ /* 0x000fe200078e00ff */
[----:B------:R-:W-:Y:S01]  /*1330*/  ULDC UR4, c[0x0][0x448] ;  /* 0x0001120000047ab9 */ /* 0x000fe20000000800 */
[----:B------:R-:W-:Y:S01]  /*1340*/  UIADD3 UR7, UR42, 0x60, -UR44 ;  /* 0x000000602a077890 */ /* 0x000fe2000fffe82c */
[----:B------:R-:W-:Y:S01]  /*1350*/  CS2R R8, SRZ ;  /* 0x0000000000087805 */ /* 0x000fe2000001ff00 */
[----:B------:R-:W-:Y:S01]  /*1360*/  UISETP.NE.AND UP0, UPT, UR4, 0x1, UPT ;  /* 0x000000010400788c */ /* 0x000fe2000bf05270 */
[----:B------:R-:W-:Y:S01]  /*1370*/  IMAD.MOV.U32 R0, RZ, RZ, RZ ;  /* 0x000000ffff007224 */ /* 0x000fe200078e00ff */
[----:B------:R-:W-:Y:S01]  /*1380*/  UIADD3 UR6, UR39, 0x7f, URZ ;  /* 0x0000007f27067890 */ /* 0x000fe2000fffe03f */
[----:B------:R-:W-:Y:S01]  /*1390*/  IMAD.MOV.U32 R150, RZ, RZ, RZ ;  /* 0x000000ffff967224 */ /* 0x000fe200078e00ff */
[----:B------:R-:W-:-:S02]  /*13a0*/  CS2R R148, SRZ ;  /* 0x0000000000947805 */ /* 0x000fc4000001ff00 */
[----:B------:R-:W-:Y:S02]  /*13b0*/  CS2R R146, SRZ ;  /* 0x0000000000927805 */ /* 0x000fe4000001ff00 */
[----:B------:R-:W-:Y:S02]  /*13c0*/  CS2R R144, SRZ ;  /* 0x0000000000907805 */ /* 0x000fe4000001ff00 */
[----:B------:R-:W-:Y:S02]  /*13d0*/  CS2R R142, SRZ ;  /* 0x00000000008e7805 */ /* 0x000fe4000001ff00 */
[----:B------:R-:W-:Y:S02]  /*13e0*/  CS2R R140, SRZ ;  /* 0x00000000008c7805 */ /* 0x000fe4000001ff00 */
[----:B------:R-:W-:Y:S02]  /*13f0*/  CS2R R138, SRZ ;  /* 0x00000000008a7805 */ /* 0x000fe4000001ff00 */
[----:B------:R-:W-:Y:S01]  /*1400*/  CS2R R136, SRZ ;  /* 0x0000000000887805 */ /* 0x000fe2000001ff00 */
[----:B------:R-:W-:Y:S01]  /*1410*/  @UP0 ULDC UR4, c[0x0][0x44c] ;  /* 0x0001130000040ab9 */ /* 0x000fe20000000800 */
[----:B------:R-:W-:Y:S01]  /*1420*/  @UP0 ULDC UR8, c[0x0][0x450] ;  /* 0x0001140000080ab9 */ /* 0x000fe20000000800 */
[----:B------:R-:W-:Y:S01]  /*1430*/  UIMAD.WIDE.U32 UR4, UR6, UR4, URZ ;  /* 0x00000004060472a5 */ /* 0x000fe2000f8e003f */
[----:B------:R-:W-:Y:S01]  /*1440*/  CS2R R134, SRZ ;  /* 0x0000000000867805 */ /* 0x000fe2000001ff00 */
[----:B------:R-:W-:Y:S01]  /*1450*/  UIADD3 UR4, UR42, 0x5f, URZ ;  /* 0x0000005f2a047890 */ /* 0x000fe2000fffe03f */
[----:B------:R-:W-:Y:S01]  /*1460*/  CS2R R132, SRZ ;  /* 0x0000000000847805 */ /* 0x000fe2000001ff00 */
[----:B------:R-:W-:Y:S01]  /*1470*/  @UP0 USHF.R.U32.HI UR6, URZ, UR8, UR5 ;  /* 0x000000083f060299 */ /* 0x000fe20008011605 */
[----:B------:R-:W-:Y:S01]  /*1480*/  CS2R R130, SRZ ;  /* 0x0000000000827805 */ /* 0x000fe2000001ff00 */
[----:B------:R-:W-:Y:S01]  /*1490*/  UIMAD.WIDE UR4, UR4, 0x2aaaaaab, URZ ;  /* 0x2aaaaaab040478a5 */ /* 0x000fe2000f8e023f */
[----:B------:R-:W-:Y:S01]  /*14a0*/  CS2R R128, SRZ ;  /* 0x0000000000807805 */ /* 0x000fe2000001ff00 */
[----:B------:R-:W-:Y:S01]  /*14b0*/  UIADD3 UR6, UR7, UR6, URZ ;  /* 0x0000000607067290 */ /* 0x000fe2000fffe03f */
[----:B------:R-:W-:Y:S01]  /*14c0*/  CS2R R126, SRZ ;  /* 0x00000000007e7805 */ /* 0x000fe2000001ff00 */
[----:B------:R-:W-:Y:S01]  /*14d0*/  USHF.R.U32.HI UR4, URZ, 0x1f, UR5 ;  /* 0x0000001f3f047899 */ /* 0x000fe20008011605 */
[----:B------:R-:W-:Y:S01]  /*14e0*/  CS2R R124, SRZ ;  /* 0x00000000007c7805 */ /* 0x000fe2000001ff00 */
[----:B------:R-:W-:Y:S01]  /*14f0*/  UIMAD.WIDE UR6, UR6, 0x2aaaaaab, URZ ;  /* 0x2aaaaaab060678a5 */ /* 0x000fe2000f8e023f */
[----:B------:R-:W-:Y:S01]  /*1500*/  CS2R R122, SRZ ;  /* 0x00000000007a7805 */ /* 0x000fe2000001ff00 */
[----:B------:R-:W-:Y:S01]  /*1510*/  ULEA.HI.SX32 UR4, UR5, UR4, 0x1c ;  /* 0x0000000405047291 */ /* 0x000fe2000f8fe23f */
[----:B------:R-:W-:Y:S01]  /*1520*/  CS2R R120, SRZ ;  /* 0x0000000000787805 */ /* 0x000fe2000001ff00 */
[----:B------:R-:W-:Y:S01]  /*1530*/  USHF.R.U32.HI UR6, URZ, 0x1f, UR7 ;  /* 0x0000001f3f067899 */ /* 0x000fe20008011607 */
[----:B------:R-:W-:-:S02]  /*1540*/  CS2R R118, SRZ ;  /* 0x0000000000767805 */ /* 0x000fc4000001ff00 */
[----:B------:R-:W-:Y:S02]  /*1550*/  CS2R R116, SRZ ;  /* 0x0000000000747805 */ /* 0x000fe4000001ff00 */
[----:B------:R-:W-:Y:S01]  /*1560*/  CS2R R114, SRZ ;  /* 0x0000000000727805 */ /* 0x000fe2000001ff00 */
[----:B------:R-:W-:Y:S01]  /*1570*/  ULEA.HI.SX32 UR6, UR7, UR6, 0x1c ;  /* 0x0000000607067291 */ /* 0x000fe2000f8fe23f */
[----:B------:R-:W-:Y:S02]  /*1580*/  CS2R R112, SRZ ;  /* 0x0000000000707805 */ /* 0x000fe4000001ff00 */
[----:B------:R-:W-:Y:S02]  /*1590*/  CS2R R172, SRZ ;  /* 0x0000000000ac7805 */ /* 0x000fe4000001ff00 */
[----:B------:R-:W-:Y:S01]  /*15a0*/  CS2R R108, SRZ ;  /* 0x00000000006c7805 */ /* 0x000fe2000001ff00 */
[----:B------:R-:W-:Y:S01]  /*15b0*/  UISETP.LT.AND UP0, UPT, UR4, UR6, UPT ;  /* 0x000000060400728c */ /* 0x000fe2000bf01270 */
[----:B------:R-:W-:-:S02]  /*15c0*/  CS2R R170, SRZ ;  /* 0x0000000000aa7805 */ /* 0x000fc4000001ff00 */
[----:B------:R-:W-:Y:S02]  /*15d0*/  CS2R R104, SRZ ;  /* 0x0000000000687805 */ /* 0x000fe4000001ff00 */
[----:B------:R-:W-:Y:S01]  /*15e0*/  CS2R R168, SRZ ;  /* 0x0000000000a87805 */ /* 0x000fe2000001ff00 */
[----:B------:R-:W-:Y:S01]  /*15f0*/  USEL UR49, UR4, UR6, UP0 ;  /* 0x0000000604317287 */ /* 0x000fe20008000000 */
[----:B------:R-:W-:Y:S02]  /*1600*/  CS2R R100, SRZ ;  /* 0x0000000000647805 */ /* 0x000fe4000001ff00 */
[----:B------:R-:W-:Y:S02]  /*1610*/  CS2R R166, SRZ ;  /* 0x0000000000a67805 */ /* 0x000fe4000001ff00 */
[----:B------:R-:W-:Y:S01]  /*1620*/  CS2R R86, SRZ ;  /* 0x0000000000567805 */ /* 0x000fe2000001ff00 */
[----:B------:R-:W-:Y:S01]  /*1630*/  UISETP.GE.AND UP0, UPT, UR49, 0x1, UPT ;  /* 0x000000013100788c */ /* 0x000fe2000bf06270 */
[----:B------:R-:W-:-:S02]  /*1640*/  CS2R R96, SRZ ;  /* 0x0000000000607805 */ /* 0x000fc4000001ff00 */
[----:B------:R-:W-:Y:S02]  /*1650*/  CS2R R90, SRZ ;  /* 0x00000000005a7805 */ /* 0x000fe4000001ff00 */
[----:B------:R-:W-:Y:S02]  /*1660*/  CS2R R92, SRZ ;  /* 0x00000000005c7805 */ /* 0x000fe4000001ff00 */
[----:B------:R-:W-:Y:S02]  /*1670*/  CS2R R152, SRZ ;  /* 0x0000000000987805 */ /* 0x000fe4000001ff00 */
[----:B------:R-:W-:Y:S02]  /*1680*/  CS2R R88, SRZ ;  /* 0x0000000000587805 */ /* 0x000fe4000001ff00 */
[----:B------:R-:W-:Y:S02]  /*1690*/  PLOP3.LUT P1, PT, PT, PT, UP0, 0x80, 0x0 ;  /* 0x000000000000781c */ /* 0x000fe40003f2f008 */
        /* <DEDUP_REMOVED lines=63> */
.L_x_4596:
        /* <DEDUP_REMOVED lines=13> */
.L_x_4770:
[----:B0-----:R-:W-:Y:S01]  /*1b60*/  IMAD.U32 R0, RZ, RZ, UR48 ;  /* 0x00000030ff007e24 */ /* 0x001fe2000f8e00ff */
[----:B------:R-:W-:Y:S05]  /*1b70*/  WARPSYNC.ALL ;  /* 0x0000000000007948 */ /* 0x000fea0003800000 */
[----:B------:R0:W-:Y:S01]  /*1b80*/  BAR.SYNC.DEFER_BLOCKING R8, 0x100 ;  /* 0x000400080000751d */ /* 0x0001e20000010000 */
[----:B------:R-:W-:-:S13]  /*1b90*/  ISETP.NE.AND P0, PT, R0, 0x3, PT ;  /* 0x000000030000780c */ /* 0x000fda0003f05270 */
[----:B0-----:R-:W-:Y:S05]  /*1ba0*/  @!P0 BRA `(.L_x_4598) ;  /* 0x0000000000048947 */ /* 0x001fea0003800000 */
[----:B------:R-:W-:Y:S01]  /*1bb0*/  BPT.TRAP 0x1 ;  /* 0x000000040000795c */ /* 0x000fe20000300000 */
.L_x_4598:
[----:B------:R-:W-:Y:S02]  /*1bc0*/  IMAD.U32 R11, RZ, RZ, UR38 ;  /* 0x00000026ff0b7e24 */ /* 0x000fe4000f8e00ff */
[----:B------:R-:W-:-:S03]  /*1bd0*/  IMAD.U32 R6, RZ, RZ, UR37 ;  /* 0x00000025ff067e24 */ /* 0x000fc6000f8e00ff */
[----:B------:R-:W-:Y:S01]  /*1be0*/  SHF.L.U32 R11, R11, 0x1f, RZ ;  /* 0x0000001f0b0b7819 */ /* 0x000fe200000006ff */
[----:B------:R-:W-:-:S04]  /*1bf0*/  IMAD R6, R6, 0x8, R7 ;  /* 0x0000000806067824 */ /* 0x000fc800078e0207 */
[----:B------:R0:W1:Y:S01]  /*1c00*/  SYNCS.PHASECHK.TRANS64.TRYWAIT P1, [R6+URZ+0x22830], R11 ;  /* 0x0228300b060075a7 */ /* 0x000062000802017f */
[----:B------:R-:W-:Y:S05]  /*1c10*/  @!P0 BRA `(.L_x_4599) ;  /* 0x0000000000048947 */ /* 0x000fea0003800000 */
[----:B------:R-:W-:Y:S01]  /*1c20*/  BPT.TRAP 0x1 ;  /* 0x000000040000795c */ /* 0x000fe20000300000 */
.L_x_4599:
[----:B-1----:R-:W-:Y:S05]  /*1c30*/  @P1 BRA `(.L_x_4600) ;  /* 0x0000000000081947 */ /* 0x002fea0003800000 */
[----:B------:R-:W1:Y:S02]  /*1c40*/  SYNCS.PHASECHK.TRANS64.TRYWAIT P1, [R6+URZ+0x22830], R11 ;  /* 0x0228300b060075a7 */ /* 0x000e64000802017f */
[----:B-1----:R-:W-:Y:S05]  /*1c50*/  @!P1 BRA `(.L_x_4601) ;  /* 0x0000010c00209947 */ /* 0x002fea0003800000 */
.L_x_4600:
        /* <DEDUP_REMOVED lines=8> */
[----:B------:R-:W-:Y:S01]  /*1ce0*/  VIADD R0, R16, UR39 ;  /* 0x0000002710007c36 */ /* 0x000fe20008000000 */
[----:B------:R-:W-:Y:S01]  /*1cf0*/  UMOV UR9, 0x40000040 ;  /* 0x4000004000097882 */ /* 0x000fe20000000000 */
[----:B------:R-:W-:Y:S01]  /*1d00*/  UMOV UR11, 0x40000040 ;  /* 0x40000040000b7882 */ /* 0x000fe20000000000 */
[----:B------:R-:W-:Y:S01]  /*1d10*/  UIADD3 UR12, UR16, 0x6, URZ ;  /* 0x00000006100c7890 */ /* 0x000fe2000fffe03f */
[----:B------:R-:W2:Y:S01]  /*1d20*/  S2R R76, SR_TID.X ;  /* 0x00000000004c7919 */ /* 0x000ea20000002100 */
[----:B------:R-:W-:Y:S01]  /*1d30*/  UIADD3 UR4, UR4, 0x1c400, URZ ;  /* 0x0001c40004047890 */ /* 0x000fe2000fffe03f */
[----:B------:R-:W-:Y:S01]  /*1d40*/  UMOV UR13, 0x40000040 ;  /* 0x40000040000d7882 */ /* 0x000fe20000000000 */
[----:B------:R-:W-:-:S02]  /*1d50*/  UMOV UR15, 0x40000040 ;  /* 0x40000040000f7882 */ /* 0x000fc40000000000 */
[----:B------:R-:W-:-:S04]  /*1d60*/  USHF.R.U32.HI UR4, URZ, 0x4, UR4 ;  /* 0x000000043f047899 */ /* 0x000fc80008011604 */
[----:B------:R-:W-:-:S04]  /*1d70*/  ULOP3.LUT UR4, UR4, 0x3fff, URZ, 0xc0, !UPT ;  /* 0x00003fff04047892 */ /* 0x000fc8000f8ec03f */
[----:B------:R-:W-:Y:S02]  /*1d80*/  ULOP3.LUT UR20, UR4, 0x10000, URZ, 0xfc, !UPT ;  /* 0x0001000004147892 */ /* 0x000fe4000f8efc3f */
[----:B------:R-:W-:Y:S02]  /*1d90*/  UIADD3 UR4, UR16, 0x2, URZ ;  /* 0x0000000210047890 */ /* 0x000fe4000fffe03f */
[----:B------:R-:W-:-:S04]  /*1da0*/  UIMAD UR18, UR37, 0x300, UR20 ;  /* 0x00000300251278a4 */ /* 0x000fc8000f8e0214 */
[----:B------:R-:W-:Y:S02]  /*1db0*/  UIADD3 UR6, UR18, 0x2, URZ ;  /* 0x0000000212067890 */ /* 0x000fe4000fffe03f */
[----:B------:R-:W-:Y:S02]  /*1dc0*/  UIADD3 UR10, UR18, 0x4, URZ ;  /* 0x00000004120a7890 */ /* 0x000fe4000fffe03f */
[----:B------:R-:W-:Y:S02]  /*1dd0*/  UIADD3 UR14, UR18, 0x6, URZ ;  /* 0x00000006120e7890 */ /* 0x000fe4000fffe03f */
[----:B------:R-:W-:Y:S03]  /*1de0*/  HGMMA.64x96x16.F32.BF16 R24, gdesc[UR16], RZ, !UPT, gsb0 ;  /* 0x01600000101879f0 */ /* 0x000fe6000c0018ff */
[----:B------:R-:W-:Y:S02]  /*1df0*/  WARPGROUP.DEPBAR.LE gsb0, 0x0 ;  /* 0x00008000000079c5 */ /* 0x000fe40000010000 */
[----:B------:R-:W-:-:S06]  /*1e00*/  WARPGROUP.ARRIVE ;  /* 0x00000000000079c5 */ /* 0x000fcc0000000000 */
[----:B------:R-:W-:Y:S01]  /*1e10*/  HGMMA.64x96x16.F32.BF16 R24, gdesc[UR4], R24, gsb0 ;  /* 0x01600000041879f0 */ /* 0x000fe20008001818 */
[----:B------:R-:W-:Y:S01]  /*1e20*/  ULDC UR6, c[0x0][0x448] ;  /* 0x0001120000067ab9 */ /* 0x000fe20000000800 */
[----:B------:R-:W-:Y:S01]  /*1e30*/  ULDC UR7, c[0x0][0x9d8] ;  /* 0x0002760000077ab9 */ /* 0x000fe20000000800 */
[----:B------:R-:W-:-:S06]  /*1e40*/  UISETP.NE.AND UP0, UPT, UR6, 0x1, UPT ;  /* 0x000000010600788c */ /* 0x000fcc000bf05270 */
[----:B------:R-:W-:-:S05]  /*1e50*/  PLOP3.LUT P1, PT, PT, PT, UP0, 0x80, 0x0 ;  /* 0x000000000000781c */ /* 0x000fca0003f2f008 */
[----:B------:R-:W-:-:S08]  /*1e60*/  @UP0 ULDC UR6, c[0x0][0x44c] ;  /* 0x0001130000060ab9 */ /* 0x000fd00000000800 */
[----:B------:R-:W-:Y:S01]  /*1e70*/  @P1 IMAD.HI.U32 R3, R0, UR6, RZ ;  /* 0x0000000600031c27 */ /* 0x000fe2000f8e00ff */
[----:B------:R-:W-:-:S04]  /*1e80*/  @UP0 ULDC UR6, c[0x0][0x450] ;  /* 0x0001140000060ab9 */ /* 0x000fc80000000800 */
[----:B------:R-:W-:Y:S01]  /*1e90*/  @P1 SHF.R.U32.HI R0, RZ, UR6, R3 ;  /* 0x00000006ff001c19 */ /* 0x000fe20008011603 */
[----:B------:R-:W-:-:S04]  /*1ea0*/  UIMAD UR6, UR49, -0x60, UR42 ;  /* 0xffffffa0310678a4 */ /* 0x000fc8000f8e022a */
[----:B------:R-:W3:Y:S01]  /*1eb0*/  SHFL.IDX PT, R5, R0, 0x1, 0x1c1f ;  /* 0x003c1f0000057f89 */ /* 0x000ee200000e0000 */
[----:B------:R-:W-:-:S03]  /*1ec0*/  UIADD3 UR6, UR6, 0x60, URZ ;  /* 0x0000006006067890 */ /* 0x000fc6000fffe03f */
[----:B------:R-:W4:Y:S03]  /*1ed0*/  SHFL.IDX PT, R0, R0, RZ, 0x1c1f ;  /* 0x001c1fff00007589 */ /* 0x000f2600000e0000 */
[----:B------:R-:W-:-:S04]  /*1ee0*/  IMAD.U32 R4, RZ, RZ, UR6 ;  /* 0x00000006ff047e24 */ /* 0x000fc8000f8e00ff */
[----:B------:R-:W-:Y:S02]  /*1ef0*/  IMAD R3, R17, -0x2, R4 ;  /* 0xfffffffe11037824 */ /* 0x000fe400078e0204 */
[----:B------:R-:W-:-:S05]  /*1f00*/  IMAD.U32 R4, RZ, RZ, UR44 ;  /* 0x0000002cff047e24 */ /* 0x000fca000f8e00ff */
[----:B------:R-:W-:-:S04]  /*1f10*/  IADD3 R4, -R4, 0x1, R3 ;  /* 0x0000000104047810 */ /* 0x000fc80007ffe103 */
[----:B---3--:R-:W-:-:S04]  /*1f20*/  VIADDMNMX R5, R5, R4, R3, PT ;  /* 0x0000000405057246 */ /* 0x008fc80003800103 */
[C---:B------:R-:W-:Y:S02]  /*1f30*/  ISETP.GT.AND P2, PT, R5.reuse, RZ, PT ;  /* 0x000000ff0500720c */ /* 0x040fe40003f44270 */
[C---:B------:R-:W-:Y:S02]  /*1f40*/  ISETP.GT.AND P3, PT, R5.reuse, 0x1, PT ;  /* 0x000000010500780c */ /* 0x040fe40003f64270 */
[----:B------:R-:W-:Y:S02]  /*1f50*/  ISETP.GT.AND P4, PT, R5, 0x8, PT ;  /* 0x000000080500780c */ /* 0x000fe40003f84270 */
[----:B----4-:R-:W-:-:S04]  /*1f60*/  VIADDMNMX R3, R0, R4, R3, PT ;  /* 0x0000000400037246 */ /* 0x010fc80003800103 */
[C---:B------:R-:W-:Y:S02]  /*1f70*/  ISETP.GT.AND P5, PT, R3.reuse, RZ, PT ;  /* 0x000000ff0300720c */ /* 0x040fe40003fa4270 */
[----:B------:R-:W-:Y:S01]  /*1f80*/  ISETP.GT.AND P6, PT, R3, 0x1, PT ;  /* 0x000000010300780c */ /* 0x000fe20003fc4270 */
        /* <DEDUP_REMOVED lines=59> */
[----:B------:R-:W-:Y:S01]  /*2340*/  FSEL R0, R12, -INF , P5 ;  /* 0xff8000000c007808 */ /* 0x000fe20002800000 */
        /* <DEDUP_REMOVED lines=17> */
[----:B---3--:R-:W-:-:S02]  /*2460*/  FSEL R28, R28, -INF , P3 ;  /* 0xff8000001c1c7808 */ /* 0x008fc40001800000 */
        /* <DEDUP_REMOVED lines=25> */
[----:B------:R-:W-:Y:S01]  /*2600*/  MUFU.TANH R74, R40 ;  /* 0x00000028004a7308 */ /* 0x000fe20000002400 */
[----:B---3--:R-:W-:Y:S02]  /*2610*/  FSEL R38, R38, -INF , P3 ;  /* 0xff80000026267808 */ /* 0x008fe40001800000 */
        /* <DEDUP_REMOVED lines=59> */
[----:B------:R0:W-:Y:S08]  /*29d0*/  MUFU.TANH R35, R45 ;  /* 0x0000002d00237308 */ /* 0x0001f00000002400 */
[----:B------:R1:W2:Y:S08]  /*29e0*/  MUFU.TANH R31, R44 ;  /* 0x0000002c001f7308 */ /* 0x0002b00000002400 */
[----:B------:R-:W2:Y:S01]  /*29f0*/  MUFU.TANH R62, R48 ;  /* 0x00000030003e7308 */ /* 0x000ea20000002400 */
[----:B-----5:R-:W-:-:S05]  /*2a00*/  FMNMX.FTZ R5, R10, R5, !PT ;  /* 0x000000050a057209 */ /* 0x020fca0007810000 */
[----:B------:R-:W5:Y:S02]  /*2a10*/  SHFL.BFLY PT, R10, R5, 0x1, 0x1f ;  /* 0x0c201f00050a7f89 */ /* 0x000f6400000e0000 */
[----:B------:R-:W2:Y:S08]  /*2a20*/  MUFU.TANH R49, R49 ;  /* 0x0000003100317308 */ /* 0x000eb00000002400 */
[----:B------:R-:W2:Y:S08]  /*2a30*/  MUFU.TANH R63, R52 ;  /* 0x00000034003f7308 */ /* 0x000eb00000002400 */
[----:B------:R-:W2:Y:S01]  /*2a40*/  MUFU.TANH R53, R53 ;  /* 0x0000003500357308 */ /* 0x000ea20000002400 */
[----:B-----5:R-:W-:-:S07]  /*2a50*/  FMNMX.FTZ R4, R5, R10, !PT ;  /* 0x0000000a05047209 */ /* 0x020fce0007810000 */
[----:B------:R-:W5:Y:S01]  /*2a60*/  MUFU.TANH R66, R56 ;  /* 0x0000003800427308 */ /* 0x000f620000002400 */
[----:B------:R-:W-:Y:S02]  /*2a70*/  FSEL R10, R13, -INF , P4 ;  /* 0xff8000000d0a7808 */ /* 0x000fe40002000000 */
[C---:B------:R-:W-:Y:S01]  /*2a80*/  FSETP.NEU.FTZ.AND P5, PT, R4.reuse, -INF , PT ;  /* 0xff8000000400780b */ /* 0x040fe20003fbd000 */
[----:B------:R-:W-:Y:S01]  /*2a90*/  FMUL.FTZ R12, R4, UR10 ;  /* 0x0000000a040c7c20 */ /* 0x000fe20008410000 */
[----:B------:R-:W-:Y:S02]  /*2aa0*/  FMNMX.FTZ R5, R0, R9, !PT ;  /* 0x0000000900057209 */ /* 0x000fe40007810000 */
[----:B------:R-:W-:Y:S01]  /*2ab0*/  FSEL R13, R15, -INF , P2 ;  /* 0xff8000000f0d7808 */ /* 0x000fe20001000000 */
[----:B------:R-:W5:Y:S01]  /*2ac0*/  MUFU.TANH R57, R57 ;  /* 0x0000003900397308 */ /* 0x000f620000002400 */
[----:B0-----:R-:W-:Y:S02]  /*2ad0*/  FSEL R45, R12, RZ, P5 ;  /* 0x000000ff0c2d7208 */ /* 0x001fe40002800000 */
[----:B----4-:R-:W-:-:S02]  /*2ae0*/  FSEL R12, R29, -INF , P3 ;  /* 0xff8000001d0c7808 */ /* 0x010fc40001800000 */
[----:B------:R-:W-:Y:S01]  /*2af0*/  FMNMX.FTZ R5, R10, R5, !PT ;  /* 0x000000050a057209 */ /* 0x000fe20007810000 */
[--C-:B------:R-:W-:Y:S01]  /*2b00*/  FFMA.FTZ R153, R14, UR10, -R45.reuse ;  /* 0x0000000a0e997c23 */ /* 0x100fe2000801082d */
[----:B------:R-:W-:Y:S01]  /*2b10*/  ISETP.GT.AND P3, PT, R3, 0x11, PT ;  /* 0x000000110300780c */ /* 0x000fe20003f64270 */
[--C-:B------:R-:W-:Y:S01]  /*2b20*/  FFMA.FTZ R25, R21, UR10, -R45.reuse ;  /* 0x0000000a15197c23 */ /* 0x100fe2000801082d */
[----:B------:R-:W-:Y:S01]  /*2b30*/  FMNMX.FTZ R20, R12, R5, !PT ;  /* 0x000000050c147209 */ /* 0x000fe20007810000 */
[--C-:B------:R-:W-:Y:S01]  /*2b40*/  FFMA.FTZ R27, R24, UR10, -R45.reuse ;  /* 0x0000000a181b7c23 */ /* 0x100fe2000801082d */
[----:B------:R-:W-:Y:S01]  /*2b50*/  ISETP.GT.AND P2, PT, R3, 0x18, PT ;  /* 0x000000180300780c */ /* 0x000fe20003f44270 */
[----:B------:R2:W-:Y:S01]  /*2b60*/  MUFU.EX2 R48, R25 ;  /* 0x0000001900307308 */ /* 0x0005e20000000800 */
[----:B---3--:R-:W-:Y:S01]  /*2b70*/  FSEL R14, R33, -INF , P3 ;  /* 0xff800000210e7808 */ /* 0x008fe20001800000 */
[--C-:B------:R-:W-:Y:S01]  /*2b80*/  FFMA.FTZ R29, R26, UR10, -R45.reuse ;  /* 0x0000000a1a1d7c23 */ /* 0x100fe2000801082d */
[----:B------:R-:W-:Y:S01]  /*2b90*/  FMNMX.FTZ R5, R13, R20, !PT ;  /* 0x000000140d057209 */ /* 0x000fe20007810000 */
[--C-:B------:R-:W-:Y:S01]  /*2ba0*/  FFMA.FTZ R33, R30, UR10, -R45.reuse ;  /* 0x0000000a1e217c23 */ /* 0x100fe2000801082d */
[----:B------:R-:W-:Y:S01]  /*2bb0*/  ISETP.GT.AND P3, PT, R3, 0x19, PT ;  /* 0x000000190300780c */ /* 0x000fe20003f64270 */
[--C-:B------:R-:W-:Y:S01]  /*2bc0*/  FFMA.FTZ R38, R38, UR10, -R45.reuse ;  /* 0x0000000a26267c23 */ /* 0x100fe2000801082d */
[----:B------:R-:W-:Y:S01]  /*2bd0*/  FSEL R15, R72, -INF , P2 ;  /* 0xff800000480f7808 */ /* 0x000fe20001000000 */
[----:B------:R0:W-:Y:S01]  /*2be0*/  MUFU.EX2 R155, R27 ;  /* 0x0000001b009b7308 */ /* 0x0001e20000000800 */
[----:B-1----:R-:W-:Y:S01]  /*2bf0*/  FMNMX.FTZ R44, R14, R5, !PT ;  /* 0x000000050e2c7209 */ /* 0x002fe20007810000 */
[--C-:B------:R-:W-:Y:S01]  /*2c00*/  FFMA.FTZ R39, R39, UR10, -R45.reuse ;  /* 0x0000000a27277c23 */ /* 0x100fe2000801082d */
[----:B------:R-:W-:Y:S01]  /*2c10*/  ISETP.GT.AND P2, PT, R3, 0x20, PT ;  /* 0x000000200300780c */ /* 0x000fe20003f44270 */
[--C-:B------:R-:W-:Y:S01]  /*2c20*/  FFMA.FTZ R41, R41, UR10, -R45.reuse ;  /* 0x0000000a29297c23 */ /* 0x100fe2000801082d */
[----:B------:R-:W-:Y:S01]  /*2c30*/  FSEL R20, R73, -INF , P3 ;  /* 0xff80000049147808 */ /* 0x000fe20001800000 */
[--C-:B------:R-:W-:Y:S01]  /*2c40*/  FFMA.FTZ R40, R40, UR10, -R45.reuse ;  /* 0x0000000a28287c23 */ /* 0x100fe2000801082d */
[----:B------:R-:W-:Y:S01]  /*2c50*/  FMNMX.FTZ R5, R15, R44, !PT ;  /* 0x0000002c0f057209 */ /* 0x000fe20007810000 */
[----:B------:R-:W-:Y:S01]  /*2c60*/  MUFU.TANH R60, R60 ;  /* 0x0000003c003c7308 */ /* 0x000fe20000002400 */
[----:B------:R-:W-:Y:S01]  /*2c70*/  ISETP.GT.AND P3, PT, R3, 0x21, PT ;  /* 0x000000210300780c */ /* 0x000fe20003f64270 */
[--C-:B------:R-:W-:Y:S01]  /*2c80*/  FFMA.FTZ R42, R42, UR10, -R45.reuse ;  /* 0x0000000a2a2a7c23 */ /* 0x100fe2000801082d */
[----:B------:R-:W-:Y:S01]  /*2c90*/  FSEL R21, R74, -INF , P2 ;  /* 0xff8000004a157808 */ /* 0x000fe20001000000 */
[--C-:B------:R-:W-:Y:S01]  /*2ca0*/  FFMA.FTZ R43, R43, UR10, -R45.reuse ;  /* 0x0000000a2b2b7c23 */ /* 0x100fe2000801082d */
[----:B------:R-:W-:Y:S01]  /*2cb0*/  FMNMX.FTZ R44, R20, R5, !PT ;  /* 0x00000005142c7209 */ /* 0x000fe20007810000 */
[--C-:B------:R-:W-:Y:S01]  /*2cc0*/  FFMA.FTZ R46, R46, UR10, -R45.reuse ;  /* 0x0000000a2e2e7c23 */ /* 0x100fe2000801082d */
[----:B------:R-:W-:Y:S01]  /*2cd0*/  ISETP.GT.AND P2, PT, R3, 0x28, PT ;  /* 0x000000280300780c */ /* 0x000fe20003f44270 */
[----:B------:R1:W-:Y:S01]  /*2ce0*/  MUFU.EX2 R52, R29 ;  /* 0x0000001d00347308 */ /* 0x0003e20000000800 */
[----:B------:R-:W-:Y:S01]  /*2cf0*/  FSEL R24, R75, -INF , P3 ;  /* 0xff8000004b187808 */ /* 0x000fe20001800000 */
[--C-:B------:R-:W-:Y:S01]  /*2d00*/  FFMA.FTZ R47, R47, UR10, -R45.reuse ;  /* 0x0000000a2f2f7c23 */ /* 0x100fe2000801082d */
[----:B------:R-:W-:Y:S01]  /*2d10*/  FMNMX.FTZ R5, R21, R44, !PT ;  /* 0x0000002c15057209 */ /* 0x000fe20007810000 */
[--C-:B------:R-:W-:Y:S01]  /*2d20*/  FFMA.FTZ R50, R50, UR10, -R45.reuse ;  /* 0x0000000a32327c23 */ /* 0x100fe2000801082d */
[----:B------:R-:W-:Y:S01]  /*2d30*/  ISETP.GT.AND P3, PT, R3, 0x29, PT ;  /* 0x000000290300780c */ /* 0x000fe20003f64270 */
[--C-:B------:R-:W-:Y:S01]  /*2d40*/  FFMA.FTZ R51, R51, UR10, -R45.reuse ;  /* 0x0000000a33337c23 */ /* 0x100fe2000801082d */
[----:B--2---:R-:W-:Y:S01]  /*2d50*/  FSEL R25, R31, -INF , P2 ;  /* 0xff8000001f197808 */ /* 0x004fe20001000000 */
        /* <DEDUP_REMOVED lines=10> */
[----:B------:R-:W-:Y:S01]  /*2e00*/  MUFU.TANH R64, R64 ;  /* 0x0000004000407308 */ /* 0x000fe20000002400 */
[----:B0-----:R-:W-:Y:S01]  /*2e10*/  FSEL R27, R62, -INF , P2 ;  /* 0xff8000003e1b7808 */ /* 0x001fe20001000000 */
[----:B------:R-:W-:Y:S01]  /*2e20*/  FFMA.FTZ R58, R58, UR10, -R45 ;  /* 0x0000000a3a3a7c23 */ /* 0x000fe2000801082d */
[----:B------:R-:W-:-:S02]  /*2e30*/  FMNMX.FTZ R44, R26, R5, !PT ;  /* 0x000000051a2c7209 */ /* 0x000fc40007810000 */
[----:B------:R-:W-:Y:S02]  /*2e40*/  ISETP.GT.AND P2, PT, R3, 0x38, PT ;  /* 0x000000380300780c */ /* 0x000fe40003f44270 */
[----:B------:R-:W-:Y:S01]  /*2e50*/  FSEL R28, R49, -INF , P3 ;  /* 0xff800000311c7808 */ /* 0x000fe20001800000 */
[----:B------:R5:W-:Y:S01]  /*2e60*/  MUFU.EX2 R157, R31 ;  /* 0x0000001f009d7308 */ /* 0x000be20000000800 */
[----:B------:R-:W-:Y:S01]  /*2e70*/  FMNMX.FTZ R5, R27, R44, !PT ;  /* 0x0000002c1b057209 */ /* 0x000fe20007810000 */
[----:B------:R-:W-:Y:S01]  /*2e80*/  FFMA.FTZ R49, R34, UR10, -R45 ;  /* 0x0000000a22317c23 */ /* 0x000fe2000801082d */
[----:B------:R-:W-:Y:S02]  /*2e90*/  ISETP.GT.AND P3, PT, R3, 0x39, PT ;  /* 0x000000390300780c */ /* 0x000fe40003f64270 */
[----:B-1----:R-:W-:Y:S02]  /*2ea0*/  FSEL R29, R63, -INF , P2 ;  /* 0xff8000003f1d7808 */ /* 0x002fe40001000000 */
[----:B------:R-:W-:Y:S01]  /*2eb0*/  FMNMX.FTZ R44, R28, R5, !PT ;  /* 0x000000051c2c7209 */ /* 0x000fe20007810000 */
[----:B------:R-:W0:Y:S01]  /*2ec0*/  MUFU.TANH R65, R65 ;  /* 0x0000004100417308 */ /* 0x000e220000002400 */
[----:B------:R-:W-:-:S02]  /*2ed0*/  ISETP.GT.AND P2, PT, R3, 0x40, PT ;  /* 0x000000400300780c */ /* 0x000fc40003f44270 */
[----:B------:R-:W-:Y:S01]  /*2ee0*/  FSEL R30, R53, -INF , P3 ;  /* 0xff800000351e7808 */ /* 0x000fe20001800000 */
[----:B------:R-:W-:Y:S01]  /*2ef0*/  FFMA.FTZ R53, R36, UR10, -R45 ;  /* 0x0000000a24357c23 */ /* 0x000fe2000801082d */
[----:B------:R-:W-:Y:S02]  /*2f00*/  FMNMX.FTZ R5, R29, R44, !PT ;  /* 0x0000002c1d057209 */ /* 0x000fe40007810000 */
[C---:B------:R-:W-:Y:S01]  /*2f10*/  ISETP.GT.AND P3, PT, R3.reuse, 0x41, PT ;  /* 0x000000410300780c */ /* 0x040fe20003f64270 */
[----:B------:R-:W1:Y:S01]  /*2f20*/  MUFU.TANH R68, R68 ;  /* 0x0000004400447308 */ /* 0x000e620000002400 */
[----:B-----5:R-:W-:Y:S02]  /*2f30*/  FSEL R31, R66, -INF , P2 ;  /* 0xff800000421f7808 */ /* 0x020fe40001000000 */
[----:B------:R-:W-:Y:S02]  /*2f40*/  FMNMX.FTZ R44, R30, R5, !PT ;  /* 0x000000051e2c7209 */ /* 0x000fe40007810000 */
[----:B------:R-:W-:-:S02]  /*2f50*/  ISETP.GT.AND P2, PT, R3, 0x48, PT ;  /* 0x000000480300780c */ /* 0x000fc40003f44270 */
[----:B------:R-:W-:Y:S01]  /*2f60*/  FSEL R32, R57, -INF , P3 ;  /* 0xff80000039207808 */ /* 0x000fe20001800000 */
[----:B------:R3:W-:Y:S01]  /*2f70*/  MUFU.EX2 R56, R33 ;  /* 0x0000002100387308 */ /* 0x0007e20000000800 */
[----:B------:R-:W-:Y:S02]  /*2f80*/  FMNMX.FTZ R5, R31, R44, !PT ;  /* 0x0000002c1f057209 */ /* 0x000fe40007810000 */
[----:B------:R-:W-:Y:S02]  /*2f90*/  ISETP.GT.AND P3, PT, R3, 0x49, PT ;  /* 0x000000490300780c */ /* 0x000fe40003f64270 */
[----:B------:R-:W-:Y:S02]  /*2fa0*/  FMNMX.FTZ R44, R32, R5, !PT ;  /* 0x00000005202c7209 */ /* 0x000fe40007810000 */
[----:B--2---:R-:W-:Y:S01]  /*2fb0*/  FSEL R34, R61, -INF , P3 ;  /* 0xff8000003d227808 */ /* 0x004fe20001800000 */
[----:B------:R-:W2:Y:S01]  /*2fc0*/  MUFU.TANH R69, R69 ;  /* 0x0000004500457308 */ /* 0x000ea20000002400 */
[----:B---3--:R-:W-:-:S02]  /*2fd0*/  FSEL R33, R60, -INF , P2 ;  /* 0xff8000003c217808 */ /* 0x008fc40001000000 */
[----:B------:R-:W-:Y:S02]  /*2fe0*/  ISETP.GT.AND P2, PT, R3, 0x50, PT ;  /* 0x000000500300780c */ /* 0x000fe40003f44270 */
[----:B------:R-:W-:Y:S02]  /*2ff0*/  FMNMX.FTZ R5, R33, R44, !PT ;  /* 0x0000002c21057209 */ /* 0x000fe40007810000 */
[----:B------:R-:W-:Y:S01]  /*3000*/  ISETP.GT.AND P3, PT, R3, 0x51, PT ;  /* 0x000000510300780c */ /* 0x000fe20003f64270 */
[----:B------:R3:W-:Y:S01]  /*3010*/  MUFU.EX2 R159, R35 ;  /* 0x00000023009f7308 */ /* 0x0007e20000000800 */
[----:B------:R-:W-:Y:S02]  /*3020*/  FMNMX.FTZ R44, R34, R5, !PT ;  /* 0x00000005222c7209 */ /* 0x000fe40007810000 */
[----:B0-----:R-:W-:Y:S02]  /*3030*/  FSEL R36, R65, -INF , P3 ;  /* 0xff80000041247808 */ /* 0x001fe40001800000 */
[----:B------:R-:W-:-:S03]  /*3040*/  ISETP.GT.AND P3, PT, R3, 0x59, PT ;  /* 0x000000590300780c */ /* 0x000fc60003f64270 */
[----:B------:R0:W-:Y:S01]  /*3050*/  MUFU.EX2 R60, R49 ;  /* 0x00000031003c7308 */ /* 0x0001e20000000800 */
[----:B---3--:R-:W-:Y:S02]  /*3060*/  FSEL R35, R64, -INF , P2 ;  /* 0xff80000040237808 */ /* 0x008fe40001000000 */
[----:B------:R-:W-:Y:S02]  /*3070*/  ISETP.GT.AND P2, PT, R3, 0x58, PT ;  /* 0x000000580300780c */ /* 0x000fe40003f44270 */
[----:B------:R-:W-:Y:S02]  /*3080*/  FMNMX.FTZ R5, R35, R44, !PT ;  /* 0x0000002c23057209 */ /* 0x000fe40007810000 */
[----:B-1----:R-:W-:Y:S01]  /*3090*/  FSEL R3, R68, -INF , P2 ;  /* 0xff80000044037808 */ /* 0x002fe20001000000 */
[----:B------:R1:W-:Y:S01]  /*30a0*/  MUFU.EX2 R163, R38 ;  /* 0x0000002600a37308 */ /* 0x0003e20000000800 */
[----:B------:R-:W-:Y:S01]  /*30b0*/  FMNMX.FTZ R44, R36, R5, !PT ;  /* 0x00000005242c7209 */ /* 0x000fe20007810000 */
[--C-:B0-----:R-:W-:Y:S01]  /*30c0*/  FFMA.FTZ R49, R37, UR10, -R45.reuse ;  /* 0x0000000a25317c23 */ /* 0x101fe2000801082d */
[----:B--2---:R-:W-:Y:S01]  /*30d0*/  FSEL R37, R69, -INF , P3 ;  /* 0xff80000045257808 */ /* 0x004fe20001800000 */
[----:B------:R-:W-:Y:S01]  /*30e0*/  FFMA.FTZ R45, R59, UR10, -R45 ;  /* 0x0000000a3b2d7c23 */ /* 0x000fe2000801082d */
[----:B------:R-:W-:-:S03]  /*30f0*/  FMNMX.FTZ R44, R3, R44, !PT ;  /* 0x0000002c032c7209 */ /* 0x000fc60007810000 */
[----:B------:R-:W-:Y:S01]  /*3100*/  MUFU.EX2 R153, R153 ;  /* 0x0000009900997308 */ /* 0x000fe20000000800 */
[----:B------:R-:W-:-:S05]  /*3110*/  FMNMX.FTZ R44, R37, R44, !PT ;  /* 0x0000002c252c7209 */ /* 0x000fca0007810000 */
[----:B------:R-:W1:Y:S02]  /*3120*/  SHFL.BFLY PT, R5, R44, 0x2, 0x1f ;  /* 0x0c401f002c057f89 */ /* 0x000e6400000e0000 */
[----:B------:R-:W-:Y:S08]  /*3130*/  MUFU.EX2 R64, R39 ;  /* 0x0000002700407308 */ /* 0x000ff00000000800 */
[----:B------:R-:W-:Y:S08]  /*3140*/  MUFU.EX2 R165, R41 ;  /* 0x0000002900a57308 */ /* 0x000ff00000000800 */
[----:B------:R-:W-:Y:S01]  /*3150*/  MUFU.EX2 R62, R49 ;  /* 0x00000031003e7308 */ /* 0x000fe20000000800 */
[----:B-1----:R-:W-:-:S07]  /*3160*/  FMNMX.FTZ R38, R44, R5, !PT ;  /* 0x000000052c267209 */ /* 0x002fce0007810000 */
[----:B------:R-:W0:Y:S01]  /*3170*/  MUFU.EX2 R53, R53 ;  /* 0x0000003500357308 */ /* 0x000e220000000800 */
[----:B------:R-:W1:Y:S07]  /*3180*/  SHFL.BFLY PT, R5, R38, 0x1, 0x1f ;  /* 0x0c201f0026057f89 */ /* 0x000e6e00000e0000 */
[----:B------:R-:W-:Y:S08]  /*3190*/  MUFU.EX2 R40, R40 ;  /* 0x0000002800287308 */ /* 0x000ff00000000800 */
[----:B------:R-:W-:Y:S01]  /*31a0*/  MUFU.EX2 R42, R42 ;  /* 0x0000002a002a7308 */ /* 0x000fe20000000800 */
[----:B0-----:R-:W-:-:S07]  /*31b0*/  F2FP.BF16.F32.PACK_AB R161, R62, R53 ;  /* 0x000000353ea1723e */ /* 0x001fce00000010ff */
[----:B------:R-:W-:Y:S01]  /*31c0*/  MUFU.EX2 R43, R43 ;  /* 0x0000002b002b7308 */ /* 0x000fe20000000800 */
[----:B-1----:R-:W-:-:S04]  /*31d0*/  FMNMX.FTZ R5, R38, R5, !PT ;  /* 0x0000000526057209 */ /* 0x002fc80007810000 */
[C---:B------:R-:W-:Y:S01]  /*31e0*/  FSETP.NEU.FTZ.AND P2, PT, R5.reuse, -INF , PT ;  /* 0xff8000000500780b */ /* 0x040fe20003f5d000 */
[----:B------:R-:W-:Y:S02]  /*31f0*/  FMUL.FTZ R38, R5, UR10 ;  /* 0x0000000a05267c20 */ /* 0x000fe40008410000 */
[----:B------:R-:W-:Y:S03]  /*3200*/  MUFU.EX2 R46, R46 ;  /* 0x0000002e002e7308 */ /* 0x000fe60000000800 */
[----:B------:R-:W-:Y:S02]  /*3210*/  FSEL R38, R38, RZ, P2 ;  /* 0x000000ff26267208 */ /* 0x000fe40001000000 */
[----:B------:R-:W-:Y:S02]  /*3220*/  LOP3.LUT P2, RZ, R76, 0x7f, RZ, 0xc0, !PT ;  /* 0x0000007f4cff7812 */ /* 0x000fe4000784c0ff */
[----:B------:R-:W-:Y:S01]  /*3230*/  SHF.R.U32.HI R76, RZ, 0x7, R76 ;  /* 0x00000007ff4c7819 */ /* 0x000fe2000001164c */
        /* <DEDUP_REMOVED lines=12> */
[----:B------:R1:W2:Y:S01]  /*3300*/  MUFU.EX2 R39, R9 ;  /* 0x0000000900277308 */ /* 0x0002a20000000800 */
[----:B0-----:R-:W-:Y:S01]  /*3310*/  FADD.FTZ R0, R153, R48 ;  /* 0x0000003099007221 */ /* 0x001fe20000010000 */
[--C-:B------:R-:W-:Y:S01]  /*3320*/  FFMA.FTZ R26, R26, UR10, -R38.reuse ;  /* 0x0000000a1a1a7c23 */ /* 0x100fe20008010826 */
[--C-:B------:R-:W-:Y:S01]  /*3330*/  FFMA.FTZ R27, R27, UR10, -R38.reuse ;  /* 0x0000000a1b1b7c23 */ /* 0x100fe20008010826 */
[--C-:B------:R-:W-:Y:S01]  /*3340*/  FFMA.FTZ R28, R28, UR10, -R38.reuse ;  /* 0x0000000a1c1c7c23 */ /* 0x100fe20008010826 */
[--C-:B------:R-:W-:Y:S01]  /*3350*/  FFMA.FTZ R29, R29, UR10, -R38.reuse ;  /* 0x0000000a1d1d7c23 */ /* 0x100fe20008010826 */
[--C-:B------:R-:W-:Y:S01]  /*3360*/  FFMA.FTZ R30, R30, UR10, -R38.reuse ;  /* 0x0000000a1e1e7c23 */ /* 0x100fe20008010826 */
[----:B------:R-:W-:Y:S01]  /*3370*/  FFMA.FTZ R31, R31, UR10, -R38 ;  /* 0x0000000a1f1f7c23 */ /* 0x000fe20008010826 */
[----:B------:R-:W0:Y:S01]  /*3380*/  MUFU.EX2 R10, R10 ;  /* 0x0000000a000a7308 */ /* 0x000e220000000800 */
[----:B-1----:R-:W-:Y:S01]  /*3390*/  FADD.FTZ R9, R155, R0 ;  /* 0x000000009b097221 */ /* 0x002fe20000010000 */
[--C-:B------:R-:W-:Y:S01]  /*33a0*/  FFMA.FTZ R32, R32, UR10, -R38.reuse ;  /* 0x0000000a20207c23 */ /* 0x100fe20008010826 */
[--C-:B------:R-:W-:Y:S01]  /*33b0*/  FFMA.FTZ R33, R33, UR10, -R38.reuse ;  /* 0x0000000a21217c23 */ /* 0x100fe20008010826 */
[--C-:B------:R-:W-:Y:S01]  /*33c0*/  FFMA.FTZ R34, R34, UR10, -R38.reuse ;  /* 0x0000000a22227c23 */ /* 0x100fe20008010826 */
[----:B------:R-:W-:Y:S01]  /*33d0*/  FADD.FTZ R0, R52, R9 ;  /* 0x0000000934007221 */ /* 0x000fe20000010000 */
[--C-:B------:R-:W-:Y:S01]  /*33e0*/  FFMA.FTZ R35, R35, UR10, -R38.reuse ;  /* 0x0000000a23237c23 */ /* 0x100fe20008010826 */
[----:B------:R-:W-:Y:S01]  /*33f0*/  FFMA.FTZ R36, R36, UR10, -R38 ;  /* 0x0000000a24247c23 */ /* 0x000fe20008010826 */
[----:B------:R1:W3:Y:S01]  /*3400*/  MUFU.EX2 R41, R12 ;  /* 0x0000000c00297308 */ /* 0x0002e20000000800 */
[----:B------:R-:W-:Y:S01]  /*3410*/  FADD.FTZ R49, R157, R0 ;  /* 0x000000009d317221 */ /* 0x000fe20000010000 */
[----:B--2---:R-:W-:Y:S01]  /*3420*/  FADD.FTZ R9, R152, R39 ;  /* 0x0000002798097221 */ /* 0x004fe20000010000 */
[--C-:B------:R-:W-:Y:S01]  /*3430*/  FFMA.FTZ R3, R3, UR10, -R38.reuse ;  /* 0x0000000a03037c23 */ /* 0x100fe20008010826 */
[----:B------:R-:W-:Y:S01]  /*3440*/  FFMA.FTZ R37, R37, UR10, -R38 ;  /* 0x0000000a25257c23 */ /* 0x000fe20008010826 */
[----:B------:R-:W-:-:S02]  /*3450*/  F2FP.BF16.F32.PACK_AB R167, R43, R42 ;  /* 0x0000002a2ba7723e */ /* 0x000fc400000010ff */
[----:B------:R-:W-:Y:S01]  /*3460*/  F2FP.BF16.F32.PACK_AB R153, R48, R153 ;  /* 0x000000993099723e */ /* 0x000fe200000010ff */
[----:B------:R-:W2:Y:S01]  /*3470*/  MUFU.EX2 R13, R13 ;  /* 0x0000000d000d7308 */ /* 0x000ea20000000800 */
[----:B-1----:R-:W-:Y:S01]  /*3480*/  FADD.FTZ R12, R56, R49 ;  /* 0x00000031380c7221 */ /* 0x002fe20000010000 */
[----:B0-----:R-:W-:Y:S01]  /*3490*/  FADD.FTZ R0, R10, R9 ;  /* 0x000000090a007221 */ /* 0x001fe20000010000 */
[----:B------:R-:W-:Y:S02]  /*34a0*/  IADD3 R9, -R76, 0xb, RZ ;  /* 0x0000000b4c097810 */ /* 0x000fe40007ffe1ff */
[----:B------:R-:W-:Y:S01]  /*34b0*/  FADD.FTZ R49, R159, R12 ;  /* 0x0000000c9f317221 */ /* 0x000fe20000010000 */
[----:B------:R-:W-:Y:S02]  /*34c0*/  F2FP.BF16.F32.PACK_AB R155, R52, R155 ;  /* 0x0000009b349b723e */ /* 0x000fe400000010ff */
[----:B------:R-:W0:Y:S01]  /*34d0*/  MUFU.EX2 R14, R14 ;  /* 0x0000000e000e7308 */ /* 0x000e220000000800 */
[C---:B---3--:R-:W-:Y:S01]  /*34e0*/  FADD.FTZ R12, R41.reuse, R0 ;  /* 0x00000000290c7221 */ /* 0x048fe20000010000 */
[----:B------:R-:W-:Y:S01]  /*34f0*/  FADD.FTZ R44, R60, R49 ;  /* 0x000000313c2c7221 */ /* 0x000fe20000010000 */
[----:B------:R-:W-:Y:S01]  /*3500*/  @!P2 VIADD R0, R6, 0x22840 ;  /* 0x000228400600a836 */ /* 0x000fe20000000000 */
[----:B------:R-:W-:-:S02]  /*3510*/  F2FP.BF16.F32.PACK_AB R154, R41, R10 ;  /* 0x0000000a299a723e */ /* 0x000fc400000010ff */
[----:B------:R-:W-:Y:S01]  /*3520*/  FADD.FTZ R57, R53, R44 ;  /* 0x0000002c35397221 */ /* 0x000fe20000010000 */
[----:B------:R-:W-:Y:S01]  /*3530*/  F2FP.BF16.F32.PACK_AB R157, R56, R157 ;  /* 0x0000009d389d723e */ /* 0x000fe200000010ff */
[----:B------:R-:W1:Y:S01]  /*3540*/  MUFU.EX2 R15, R15 ;  /* 0x0000000f000f7308 */ /* 0x000e620000000800 */
[----:B--2---:R-:W-:Y:S01]  /*3550*/  FADD.FTZ R49, R13, R12 ;  /* 0x0000000c0d317221 */ /* 0x004fe20000010000 */
[----:B------:R-:W-:Y:S01]  /*3560*/  FADD.FTZ R44, R62, R57 ;  /* 0x000000393e2c7221 */ /* 0x000fe20000010000 */
[----:B------:R-:W-:Y:S01]  /*3570*/  @!P2 PRMT R0, RZ, 0x654, R0 ;  /* 0x00000654ff00a816 */ /* 0x000fe20000000000 */
[----:B------:R2:W-:Y:S06]  /*3580*/  BAR.ARV R9, 0x100 ;  /* 0x000400090000751d */ /* 0x0005ec0000002000 */
[----:B------:R-:W3:Y:S01]  /*3590*/  MUFU.EX2 R20, R20 ;  /* 0x0000001400147308 */ /* 0x000ee20000000800 */
[----:B0-----:R-:W-:Y:S01]  /*35a0*/  FADD.FTZ R12, R14, R49 ;  /* 0x000000310e0c7221 */ /* 0x001fe20000010000 */
[----:B------:R-:W-:Y:S01]  /*35b0*/  FADD.FTZ R57, R163, R44 ;  /* 0x0000002ca3397221 */ /* 0x000fe20000010000 */
[----:B------:R0:W-:Y:S01]  /*35c0*/  @!P2 SYNCS.ARRIVE.TRANS64.RED.A1T0 RZ, [R0+URZ], RZ ;  /* 0x000000ff00ffa9a7 */ /* 0x0001e2000810043f */
[----:B------:R-:W-:-:S02]  /*35d0*/  F2FP.BF16.F32.PACK_AB R159, R60, R159 ;  /* 0x0000009f3c9f723e */ /* 0x000fc400000010ff */
[C---:B------:R-:W-:Y:S01]  /*35e0*/  FADD.FTZ R57, R64.reuse, R57 ;  /* 0x0000003940397221 */ /* 0x040fe20000010000 */
[----:B-1----:R-:W-:Y:S01]  /*35f0*/  FADD.FTZ R49, R15, R12 ;  /* 0x0000000c0f317221 */ /* 0x002fe20000010000 */
[----:B------:R-:W1:Y:S01]  /*3600*/  MUFU.EX2 R21, R21 ;  /* 0x0000001500157308 */ /* 0x000e620000000800 */
[----:B------:R-:W-:Y:S02]  /*3610*/  F2FP.BF16.F32.PACK_AB R163, R64, R163 ;  /* 0x000000a340a3723e */ /* 0x000fe400000010ff */
[----:B------:R-:W-:Y:S02]  /*3620*/  F2FP.BF16.F32.PACK_AB R152, R39, R152 ;  /* 0x000000982798723e */ /* 0x000fe400000010ff */
[----:B------:R-:W-:-:S03]  /*3630*/  F2FP.BF16.F32.PACK_AB R156, R14, R13 ;  /* 0x0000000d0e9c723e */ /* 0x000fc600000010ff */
[----:B------:R-:W0:Y:S01]  /*3640*/  MUFU.EX2 R24, R24 ;  /* 0x0000001800187308 */ /* 0x000e220000000800 */
[C---:B---3--:R-:W-:Y:S01]  /*3650*/  FADD.FTZ R12, R20.reuse, R49 ;  /* 0x00000031140c7221 */ /* 0x048fe20000010000 */
[----:B------:R-:W-:-:S06]  /*3660*/  F2FP.BF16.F32.PACK_AB R158, R20, R15 ;  /* 0x0000000f149e723e */ /* 0x000fcc00000010ff */
[----:B------:R-:W3:Y:S01]  /*3670*/  MUFU.EX2 R25, R25 ;  /* 0x0000001900197308 */ /* 0x000ee20000000800 */
[----:B-1----:R-:W-:Y:S01]  /*3680*/  FADD.FTZ R49, R21, R12 ;  /* 0x0000000c15317221 */ /* 0x002fe20000010000 */
[----:B------:R-:W-:-:S04]  /*3690*/  FADD.FTZ R12, R40, R57 ;  /* 0x00000039280c7221 */ /* 0x000fc80000010000 */
[C---:B------:R-:W-:Y:S01]  /*36a0*/  FADD.FTZ R57, R165.reuse, R12 ;  /* 0x0000000ca5397221 */ /* 0x040fe20000010000 */
[----:B------:R-:W-:Y:S01]  /*36b0*/  F2FP.BF16.F32.PACK_AB R165, R165, R40 ;  /* 0x00000028a5a5723e */ /* 0x000fe200000010ff */
[----:B------:R-:W1:Y:S01]  /*36c0*/  MUFU.EX2 R26, R26 ;  /* 0x0000001a001a7308 */ /* 0x000e620000000800 */
[----:B0-----:R-:W-:Y:S01]  /*36d0*/  FADD.FTZ R0, R24, R49 ;  /* 0x0000003118007221 */ /* 0x001fe20000010000 */
[----:B------:R-:W-:Y:S01]  /*36e0*/  FADD.FTZ R12, R42, R57 ;  /* 0x000000392a0c7221 */ /* 0x000fe20000010000 */
[----:B------:R-:W-:-:S03]  /*36f0*/  F2FP.BF16.F32.PACK_AB R160, R24, R21 ;  /* 0x0000001518a0723e */ /* 0x000fc600000010ff */
[----:B------:R-:W-:Y:S02]  /*3700*/  FADD.FTZ R57, R43, R12 ;  /* 0x0000000c2b397221 */ /* 0x000fe40000010000 */
[----:B------:R-:W0:Y:S01]  /*3710*/  MUFU.EX2 R27, R27 ;  /* 0x0000001b001b7308 */ /* 0x000e220000000800 */
[----:B---3--:R-:W-:Y:S01]  /*3720*/  FADD.FTZ R49, R25, R0 ;  /* 0x0000000019317221 */ /* 0x008fe20000010000 */
[----:B------:R-:W-:-:S06]  /*3730*/  FADD.FTZ R12, R46, R57 ;  /* 0x000000392e0c7221 */ /* 0x000fcc0000010000 */
[----:B------:R-:W3:Y:S01]  /*3740*/  MUFU.EX2 R28, R28 ;  /* 0x0000001c001c7308 */ /* 0x000ee20000000800 */
[C---:B-1----:R-:W-:Y:S01]  /*3750*/  FADD.FTZ R0, R26.reuse, R49 ;  /* 0x000000311a007221 */ /* 0x042fe20000010000 */
[----:B------:R-:W-:-:S06]  /*3760*/  F2FP.BF16.F32.PACK_AB R162, R26, R25 ;  /* 0x000000191aa2723e */ /* 0x000fcc00000010ff */
[----:B------:R-:W1:Y:S01]  /*3770*/  MUFU.EX2 R29, R29 ;  /* 0x0000001d001d7308 */ /* 0x000e620000000800 */
[----:B0-----:R-:W-:-:S07]  /*3780*/  FADD.FTZ R49, R27, R0 ;  /* 0x000000001b317221 */ /* 0x001fce0000010000 */
[----:B------:R-:W0:Y:S01]  /*3790*/  MUFU.EX2 R47, R47 ;  /* 0x0000002f002f7308 */ /* 0x000e220000000800 */
[C---:B---3--:R-:W-:Y:S01]  /*37a0*/  FADD.FTZ R0, R28.reuse, R49 ;  /* 0x000000311c007221 */ /* 0x048fe20000010000 */
[----:B------:R-:W-:-:S06]  /*37b0*/  F2FP.BF16.F32.PACK_AB R164, R28, R27 ;  /* 0x0000001b1ca4723e */ /* 0x000fcc00000010ff */
[----:B------:R-:W3:Y:S01]  /*37c0*/  MUFU.EX2 R30, R30 ;  /* 0x0000001e001e7308 */ /* 0x000ee20000000800 */
[----:B-1----:R-:W-:-:S07]  /*37d0*/  FADD.FTZ R49, R29, R0 ;  /* 0x000000001d317221 */ /* 0x002fce0000010000 */
[----:B------:R-:W1:Y:S01]  /*37e0*/  MUFU.EX2 R50, R50 ;  /* 0x0000003200327308 */ /* 0x000e620000000800 */
[C---:B0-----:R-:W-:Y:S01]  /*37f0*/  FADD.FTZ R57, R47.reuse, R12 ;  /* 0x0000000c2f397221 */ /* 0x041fe20000010000 */
[----:B------:R-:W-:-:S06]  /*3800*/  F2FP.BF16.F32.PACK_AB R169, R47, R46 ;  /* 0x0000002e2fa9723e */ /* 0x000fcc00000010ff */
[----:B------:R-:W0:Y:S01]  /*3810*/  MUFU.EX2 R31, R31 ;  /* 0x0000001f001f7308 */ /* 0x000e220000000800 */
[C---:B---3--:R-:W-:Y:S01]  /*3820*/  FADD.FTZ R0, R30.reuse, R49 ;  /* 0x000000311e007221 */ /* 0x048fe20000010000 */
[----:B------:R-:W-:-:S06]  /*3830*/  F2FP.BF16.F32.PACK_AB R166, R30, R29 ;  /* 0x0000001d1ea6723e */ /* 0x000fcc00000010ff */
[----:B------:R-:W3:Y:S01]  /*3840*/  MUFU.EX2 R51, R51 ;  /* 0x0000003300337308 */ /* 0x000ee20000000800 */
[----:B-1----:R-:W-:-:S07]  /*3850*/  FADD.FTZ R12, R50, R57 ;  /* 0x00000039320c7221 */ /* 0x002fce0000010000 */
[----:B------:R-:W1:Y:S01]  /*3860*/  MUFU.EX2 R32, R32 ;  /* 0x0000002000207308 */ /* 0x000e620000000800 */
[----:B0-----:R-:W-:-:S07]  /*3870*/  FADD.FTZ R49, R31, R0 ;  /* 0x000000001f317221 */ /* 0x001fce0000010000 */
[----:B------:R-:W0:Y:S01]  /*3880*/  MUFU.EX2 R54, R54 ;  /* 0x0000003600367308 */ /* 0x000e220000000800 */
[C---:B---3--:R-:W-:Y:S01]  /*3890*/  FADD.FTZ R53, R51.reuse, R12 ;  /* 0x0000000c33357221 */ /* 0x048fe20000010000 */
[----:B------:R-:W-:-:S06]  /*38a0*/  F2FP.BF16.F32.PACK_AB R171, R51, R50 ;  /* 0x0000003233ab723e */ /* 0x000fcc00000010ff */
[----:B------:R-:W3:Y:S01]  /*38b0*/  MUFU.EX2 R33, R33 ;  /* 0x0000002100217308 */ /* 0x000ee20000000800 */
[C---:B-1----:R-:W-:Y:S01]  /*38c0*/  FADD.FTZ R0, R32.reuse, R49 ;  /* 0x0000003120007221 */ /* 0x042fe20000010000 */
[----:B------:R-:W-:-:S06]  /*38d0*/  F2FP.BF16.F32.PACK_AB R168, R32, R31 ;  /* 0x0000001f20a8723e */ /* 0x000fcc00000010ff */
[----:B------:R-:W1:Y:S01]  /*38e0*/  MUFU.EX2 R55, R55 ;  /* 0x0000003700377308 */ /* 0x000e620000000800 */
[----:B0-----:R-:W-:-:S07]  /*38f0*/  FADD.FTZ R12, R54, R53 ;  /* 0x00000035360c7221 */ /* 0x001fce0000010000 */
[----:B------:R-:W0:Y:S01]  /*3900*/  MUFU.EX2 R34, R34 ;  /* 0x0000002200227308 */ /* 0x000e220000000800 */
[----:B---3--:R-:W-:-:S07]  /*3910*/  FADD.FTZ R43, R33, R0 ;  /* 0x00000000212b7221 */ /* 0x008fce0000010000 */
[----:B------:R-:W-:Y:S01]  /*3920*/  MUFU.EX2 R35, R35 ;  /* 0x0000002300237308 */ /* 0x000fe20000000800 */
[C---:B-1----:R-:W-:Y:S01]  /*3930*/  FADD.FTZ R49, R55.reuse, R12 ;  /* 0x0000000c37317221 */ /* 0x042fe20000010000 */
[----:B------:R-:W-:-:S06]  /*3940*/  F2FP.BF16.F32.PACK_AB R173, R55, R54 ;  /* 0x0000003637ad723e */ /* 0x000fcc00000010ff */
[----:B------:R-:W1:Y:S01]  /*3950*/  MUFU.EX2 R36, R36 ;  /* 0x0000002400247308 */ /* 0x000e620000000800 */
[C---:B0-----:R-:W-:Y:S01]  /*3960*/  FADD.FTZ R12, R34.reuse, R43 ;  /* 0x0000002b220c7221 */ /* 0x041fe20000010000 */
[----:B------:R-:W-:-:S06]  /*3970*/  F2FP.BF16.F32.PACK_AB R170, R34, R33 ;  /* 0x0000002122aa723e */ /* 0x000fcc00000010ff */
[----:B------:R-:W0:Y:S08]  /*3980*/  MUFU.EX2 R58, R58 ;  /* 0x0000003a003a7308 */ /* 0x000e300000000800 */
[----:B------:R3:W4:Y:S01]  /*3990*/  MUFU.EX2 R174, R3 ;  /* 0x0000000300ae7308 */ /* 0x0007220000000800 */
[----:B-1----:R-:W-:-:S07]  /*39a0*/  F2FP.BF16.F32.PACK_AB R172, R36, R35 ;  /* 0x0000002324ac723e */ /* 0x002fce00000010ff */
[----:B------:R-:W1:Y:S01]  /*39b0*/  MUFU.EX2 R45, R45 ;  /* 0x0000002d002d7308 */ /* 0x000e620000000800 */
[----:B---3--:R-:W-:Y:S01]  /*39c0*/  FADD.FTZ R3, R35, R12 ;  /* 0x0000000c23037221 */ /* 0x008fe20000010000 */
[----:B0-----:R-:W-:-:S03]  /*39d0*/  FADD.FTZ R0, R58, R49 ;  /* 0x000000313a007221 */ /* 0x001fc60000010000 */
[----:B------:R-:W-:-:S03]  /*39e0*/  FADD.FTZ R3, R36, R3 ;  /* 0x0000000324037221 */ /* 0x000fc60000010000 */
[----:B------:R-:W0:Y:S01]  /*39f0*/  MUFU.EX2 R37, R37 ;  /* 0x0000002500257308 */ /* 0x000e220000000800 */
[----:B----4-:R-:W-:Y:S01]  /*3a00*/  FADD.FTZ R10, R174, R3 ;  /* 0x00000003ae0a7221 */ /* 0x010fe20000010000 */
[C---:B-1----:R-:W-:Y:S01]  /*3a10*/  FADD.FTZ R0, R45.reuse, R0 ;  /* 0x000000002d007221 */ /* 0x042fe20000010000 */
[----:B------:R-:W-:Y:S02]  /*3a20*/  F2FP.BF16.F32.PACK_AB R175, R45, R58 ;  /* 0x0000003a2daf723e */ /* 0x000fe400000010ff */
[C---:B0-----:R-:W-:Y:S01]  /*3a30*/  FADD.FTZ R3, R37.reuse, R10 ;  /* 0x0000000a25037221 */ /* 0x041fe20000010000 */
[----:B------:R-:W-:Y:S01]  /*3a40*/  F2FP.BF16.F32.PACK_AB R174, R37, R174 ;  /* 0x000000ae25ae723e */ /* 0x000fe200000010ff */
[----:B--2---:R-:W-:Y:S06]  /*3a50*/  @!P0 BRA `(.L_x_4602) ;  /* 0x0000000000048947 */ /* 0x004fec0003800000 */
[----:B------:R-:W-:Y:S01]  /*3a60*/  BPT.TRAP 0x1 ;  /* 0x000000040000795c */ /* 0x000fe20000300000 */
.L_x_4602:
[----:B------:R0:W1:Y:S01]  /*3a70*/  SYNCS.PHASECHK.TRANS64.TRYWAIT P3, [R6+URZ+0x22850], R11 ;  /* 0x0228500b060075a7 */ /* 0x000062000806017f */
[----:B------:R-:W-:Y:S05]  /*3a80*/  @!P0 BRA `(.L_x_4603) ;  /* 0x0000000000048947 */ /* 0x000fea0003800000 */
[----:B------:R-:W-:Y:S01]  /*3a90*/  BPT.TRAP 0x1 ;  /* 0x000000040000795c */ /* 0x000fe20000300000 */
.L_x_4603:
[----:B-1----:R-:W-:Y:S05]  /*3aa0*/  @P3 BRA `(.L_x_4604) ;  /* 0x0000000000083947 */ /* 0x002fea0003800000 */
[----:B------:R-:W1:Y:S02]  /*3ab0*/  SYNCS.PHASECHK.TRANS64.TRYWAIT P3, [R6+URZ+0x22850], R11 ;  /* 0x0228500b060075a7 */ /* 0x000e64000806017f */
[----:B-1----:R-:W-:Y:S05]  /*3ac0*/  @!P3 BRA `(.L_x_4605) ;  /* 0x000000ec0098b947 */ /* 0x002fea0003800000 */
.L_x_4604:
[----:B------:R-:W-:Y:S01]  /*3ad0*/  R2UR UR6, R7 ;  /* 0x00000000070672ca */ /* 0x000fe200000e0000 */
[----:B------:R2:W-:Y:S01]  /*3ae0*/  BAR.SYNC.DEFER_BLOCKING R8, 0x100 ;  /* 0x000400080000751d */ /* 0x0005e20000010000 */
[----:B------:R-:W-:Y:S01]  /*3af0*/  UIADD3 UR23, UR49, -0x2, URZ ;  /* 0xfffffffe31177890 */ /* 0x000fe2000fffe03f */
[----:B01----:R-:W-:-:S04]  /*3b00*/  @!P2 VIADD R6, R6, 0x22860 ;  /* 0x000228600606a836 */ /* 0x003fc80000000000 */
        /* <DEDUP_REMOVED lines=45> */
[----:B------:R-:W-:-:S04]  /*3de0*/  UIADD3 UR6, UR11, UR42, -UR44 ;  /* 0x0000002a0b067290 */ /* 0x000fc8000fffe82c */
        /* <DEDUP_REMOVED lines=13> */
[----:B------:R-:W-:-:S06]  /*3ec0*/  ULDC UR24, c[0x0][0x988] ;  /* 0x0002620000187ab9 */ /* 0x000fcc0000000800 */
.L_x_4615:
[----:B------:R-:W-:-:S04]  /*3ed0*/  UIADD3 UR37, UR37, 0x1, URZ ;  /* 0x0000000125257890 */ /* 0x000fc8000fffe03f */
[----:B------:R-:W-:-:S04]  /*3ee0*/  UISETP.NE.AND UP1, UPT, UR37, 0x2, UPT ;  /* 0x000000022500788c */ /* 0x000fc8000bf25270 */
[----:B------:R-:W-:Y:S02]  /*3ef0*/  USEL UR6, URZ, 0x1, UP1 ;  /* 0x000000013f067887 */ /* 0x000fe40008800000 */
[----:B------:R-:W-:Y:S02]  /*3f00*/  USEL UR37, UR37, URZ, UP1 ;  /* 0x0000003f25257287 */ /* 0x000fe40008800000 */
[----:B------:R-:W-:Y:S01]  /*3f10*/  ULOP3.LUT UR38, UR38, UR6, URZ, 0x3c, !UPT ;  /* 0x0000000626267292 */ /* 0x000fe2000f8e3c3f */
[----:B0-----:R-:W-:Y:S11]  /*3f20*/  @!P0 BRA `(.L_x_4607) ;  /* 0x0000000000048947 */ /* 0x001ff60003800000 */
[----:B------:R-:W-:Y:S01]  /*3f30*/  BPT.TRAP 0x1 ;  /* 0x000000040000795c */ /* 0x000fe20000300000 */
.L_x_4607:
        /* <DEDUP_REMOVED lines=9> */
.L_x_4608:
[----:B-1----:R-:W-:Y:S05]  /*3fd0*/  @P3 BRA `(.L_x_4609) ;  /* 0x0000000000083947 */ /* 0x002fea0003800000 */
[----:B------:R-:W1:Y:S02]  /*3fe0*/  SYNCS.PHASECHK.TRANS64.TRYWAIT P3, [UR26+0x22830], R6 ;  /* 0x02283006ff0075a7 */ /* 0x000e64000806015a */
[----:B-1----:R-:W-:Y:S05]  /*3ff0*/  @!P3 BRA `(.L_x_4610) ;  /* 0x000000e80060b947 */ /* 0x002fea0003800000 */
.L_x_4609:
        /* <DEDUP_REMOVED lines=11> */
[----:B------:R-:W-:Y:S01]  /*40b0*/  UMOV UR15, 0x40000040 ;  /* 0x40000040000f7882 */ /* 0x000fe20000000000 */
[----:B--2---:R-:W-:Y:S01]  /*40c0*/  SHF.R.U32.HI R216, RZ, 0x7, R216 ;  /* 0x00000007ffd87819 */ /* 0x004fe200000116d8 */
[----:B------:R-:W-:-:S02]  /*40d0*/  WARPGROUP.DEPBAR.LE gsb0, 0x0 ;  /* 0x00008000000079c5 */ /* 0x000fc40000010000 */
[----:B------:R-:W-:-:S06]  /*40e0*/  WARPGROUP.ARRIVE ;  /* 0x00000000000079c5 */ /* 0x000fcc0000000000 */
[----:B------:R-:W-:Y:S01]  /*40f0*/  HGMMA.64x96x16.F32.BF16 R152, gdesc[UR4], R152, gsb0 ;  /* 0x01600000049879f0 */ /* 0x000fe20008001898 */
[----:B------:R-:W-:Y:S02]  /*4100*/  @UP0 ULDC UR6, c[0x0][0x44c] ;  /* 0x0001130000060ab9 */ /* 0x000fe40000000800 */
[----:B-1----:R-:W-:Y:S01]  /*4110*/  @P1 IMAD.HI.U32 R5, R4, UR6, RZ ;  /* 0x0000000604051c27 */ /* 0x002fe2000f8e00ff */
[----:B------:R-:W-:-:S04]  /*4120*/  @UP0 ULDC UR6, c[0x0][0x450] ;  /* 0x0001140000060ab9 */ /* 0x000fc80000000800 */
[----:B------:R-:W-:Y:S01]  /*4130*/  @P1 SHF.R.U32.HI R4, RZ, UR6, R5 ;  /* 0x00000006ff041c19 */ /* 0x000fe20008011605 */
[----:B------:R-:W-:Y:S01]  /*4140*/  UMOV UR6, 0x1 ;  /* 0x0000000100067882 */ /* 0x000fe20000000000 */
[----:B------:R-:W-:Y:S01]  /*4150*/  IMAD.U32 R5, RZ, RZ, UR44 ;  /* 0x0000002cff057e24 */ /* 0x000fe2000f8e00ff */
[----:B------:R-:W-:Y:S02]  /*4160*/  UIMAD UR6, UR23, -0x60, UR6 ;  /* 0xffffffa0170678a4 */ /* 0x000fe4000f8e0206 */
[----:B------:R-:W1:Y:S01]  /*4170*/  SHFL.IDX PT, R9, R4, 0x1, 0x1c1f ;  /* 0x003c1f0004097f89 */ /* 0x000e6200000e0000 */
        /* <DEDUP_REMOVED lines=14> */
[----:B------:R-:W-:Y:S01]  /*4260*/  IMAD R162, R17, R162, UR6 ;  /* 0x0000000611a27e24 */ /* 0x000fe2000f8e02a2 */
[----:B------:R-:W2:Y:S01]  /*4270*/  MUFU.TANH R154, R154 ;  /* 0x0000009a009a7308 */ /* 0x000ea20000002400 */
[----:B------:R-:W-:Y:S01]  /*4280*/  FMUL.FTZ R213, R152, UR25 ;  /* 0x0000001998d57c20 */ /* 0x000fe20008410000 */
[----:B------:R-:W-:Y:S01]  /*4290*/  FMUL.FTZ R211, R160, UR25 ;  /* 0x00000019a0d37c20 */ /* 0x000fe20008410000 */
[----:B------:R-:W-:Y:S01]  /*42a0*/  FMUL.FTZ R160, R169, UR25 ;  /* 0x00000019a9a07c20 */ /* 0x000fe20008410000 */
[----:B------:R-:W-:Y:S01]  /*42b0*/  IADD3 R162, -R5, UR42, R162 ;  /* 0x0000002a05a27c10 */ /* 0x000fe2000fffe1a2 */
[----:B------:R-:W-:Y:S01]  /*42c0*/  FMUL.FTZ R169, R163, UR25 ;  /* 0x00000019a3a97c20 */ /* 0x000fe20008410000 */
[----:B------:R-:W-:Y:S01]  /*42d0*/  FMUL.FTZ R210, R161, UR25 ;  /* 0x00000019a1d27c20 */ /* 0x000fe20008410000 */
[----:B------:R-:W-:Y:S01]  /*42e0*/  FMUL.FTZ R161, R165, UR25 ;  /* 0x00000019a5a17c20 */ /* 0x000fe20008410000 */
[----:B------:R3:W4:Y:S01]  /*42f0*/  MUFU.TANH R11, R155 ;  /* 0x0000009b000b7308 */ /* 0x0007220000002400 */
[----:B-1----:R-:W-:-:S02]  /*4300*/  IMAD.IADD R152, R162, 0x1, R9 ;  /* 0x00000001a2987824 */ /* 0x002fc400078e0209 */
[----:B------:R-:W-:Y:S01]  /*4310*/  FMUL.FTZ R165, R166, UR25 ;  /* 0x00000019a6a57c20 */ /* 0x000fe20008410000 */
[----:B------:R-:W-:Y:S01]  /*4320*/  FMUL.FTZ R163, R167, UR25 ;  /* 0x00000019a7a37c20 */ /* 0x000fe20008410000 */
[----:B------:R-:W-:Y:S01]  /*4330*/  FMUL.FTZ R5, R179, UR25 ;  /* 0x00000019b3057c20 */ /* 0x000fe20008410000 */
[----:B------:R-:W-:Y:S01]  /*4340*/  FMUL.FTZ R214, R156, UR25 ;  /* 0x000000199cd67c20 */ /* 0x000fe20008410000 */
[C---:B------:R-:W-:Y:S01]  /*4350*/  ISETP.GT.AND P3, PT, R152.reuse, RZ, PT ;  /* 0x000000ff9800720c */ /* 0x040fe20003f64270 */
[----:B------:R-:W-:Y:S01]  /*4360*/  FMUL.FTZ R156, R171, UR25 ;  /* 0x00000019ab9c7c20 */ /* 0x000fe20008410000 */
[----:B------:R1:W5:Y:S01]  /*4370*/  MUFU.TANH R15, R158 ;  /* 0x0000009e000f7308 */ /* 0x0003620000002400 */
[----:B------:R-:W-:Y:S01]  /*4380*/  ISETP.GT.AND P4, PT, R152, 0x1, PT ;  /* 0x000000019800780c */ /* 0x000fe20003f84270 */
[----:B------:R-:W-:Y:S01]  /*4390*/  FMUL.FTZ R12, R175, UR25 ;  /* 0x00000019af0c7c20 */ /* 0x000fe20008410000 */
[----:B--2---:R-:W-:Y:S01]  /*43a0*/  FSEL R159, R154, -INF , P3 ;  /* 0xff8000009a9f7808 */ /* 0x004fe20001800000 */
[----:B---3--:R-:W-:Y:S01]  /*43b0*/  FMUL.FTZ R155, R174, UR25 ;  /* 0x00000019ae9b7c20 */ /* 0x008fe20008410000 */
[----:B------:R-:W-:Y:S01]  /*43c0*/  ISETP.GT.AND P3, PT, R152, 0x8, PT ;  /* 0x000000089800780c */ /* 0x000fe20003f64270 */
[----:B------:R-:W-:Y:S01]  /*43d0*/  FMUL.FTZ R10, R178, UR25 ;  /* 0x00000019b20a7c20 */ /* 0x000fe20008410000 */
[----:B------:R-:W-:Y:S01]  /*43e0*/  FMNMX.FTZ R20, R159, R7, !PT ;  /* 0x000000079f147209 */ /* 0x000fe20007810000 */
[----:B------:R-:W2:Y:S01]  /*43f0*/  MUFU.TANH R14, R14 ;  /* 0x0000000e000e7308 */ /* 0x000ea20000002400 */
[----:B----4-:R-:W-:Y:S01]  /*4400*/  FSEL R167, R11, -INF , P4 ;  /* 0xff8000000ba77808 */ /* 0x010fe20002000000 */
[----:B-1----:R-:W-:Y:S01]  /*4410*/  FMUL.FTZ R158, R170, UR25 ;  /* 0x00000019aa9e7c20 */ /* 0x002fe20008410000 */
[----:B------:R-:W-:Y:S01]  /*4420*/  ISETP.GT.AND P4, PT, R152, 0x9, PT ;  /* 0x000000099800780c */ /* 0x000fe20003f84270 */
[----:B------:R-:W-:Y:S01]  /*4430*/  FMUL.FTZ R9, R182, UR25 ;  /* 0x00000019b6097c20 */ /* 0x000fe20008410000 */
[----:B------:R-:W-:Y:S01]  /*4440*/  FMNMX.FTZ R20, R167, R20, !PT ;  /* 0x00000014a7147209 */ /* 0x000fe20007810000 */
[----:B------:R-:W-:Y:S01]  /*4450*/  FMUL.FTZ R11, R183, UR25 ;  /* 0x00000019b70b7c20 */ /* 0x000fe20008410000 */
[----:B------:R-:W-:Y:S01]  /*4460*/  FMUL.FTZ R186, R186, UR25 ;  /* 0x00000019baba7c20 */ /* 0x000fe20008410000 */
[----:B------:R-:W1:Y:S01]  /*4470*/  MUFU.TANH R13, R13 ;  /* 0x0000000d000d7308 */ /* 0x000e620000002400 */
        /* <DEDUP_REMOVED lines=40> */
[----:B-1----:R-:W-:-:S02]  /*4700*/  FSEL R163, R163, -INF , P4 ;  /* 0xff800000a3a37808 */ /* 0x002fc40002000000 */
[----:B------:R-:W-:Y:S02]  /*4710*/  ISETP.GT.AND P4, PT, R152, 0x21, PT ;  /* 0x000000219800780c */ /* 0x000fe40003f84270 */
[----:B------:R-:W-:-:S03]  /*4720*/  FMNMX.FTZ R13, R163, R20, !PT ;  /* 0x00000014a30d7209 */ /* 0x000fc60007810000 */
[----:B------:R-:W1:Y:S01]  /*4730*/  MUFU.TANH R155, R155 ;  /* 0x0000009b009b7308 */ /* 0x000e620000002400 */
[----:B---3--:R-:W-:Y:S02]  /*4740*/  FSEL R158, R158, -INF , P3 ;  /* 0xff8000009e9e7808 */ /* 0x008fe40001800000 */
[----:B------:R-:W-:Y:S02]  /*4750*/  ISETP.GT.AND P3, PT, R152, 0x28, PT ;  /* 0x000000289800780c */ /* 0x000fe40003f64270 */
[----:B------:R-:W-:-:S03]  /*4760*/  FMNMX.FTZ R13, R158, R13, !PT ;  /* 0x0000000d9e0d7209 */ /* 0x000fc60007810000 */
[----:B------:R-:W3:Y:S01]  /*4770*/  MUFU.TANH R12, R12 ;  /* 0x0000000c000c7308 */ /* 0x000ee20000002400 */
[----:B--2---:R-:W-:Y:S02]  /*4780*/  FSEL R156, R156, -INF , P4 ;  /* 0xff8000009c9c7808 */ /* 0x004fe40002000000 */
[----:B------:R-:W-:Y:S02]  /*4790*/  ISETP.GT.AND P4, PT, R152, 0x29, PT ;  /* 0x000000299800780c */ /* 0x000fe40003f84270 */
[----:B------:R-:W-:-:S03]  /*47a0*/  FMNMX.FTZ R14, R156, R13, !PT ;  /* 0x0000000d9c0e7209 */ /* 0x000fc60007810000 */
[----:B------:R-:W2:Y:S01]  /*47b0*/  MUFU.TANH R10, R10 ;  /* 0x0000000a000a7308 */ /* 0x000ea20000002400 */
[----:B-1----:R-:W-:Y:S02]  /*47c0*/  FSEL R155, R155, -INF , P3 ;  /* 0xff8000009b9b7808 */ /* 0x002fe40001800000 */
        /* <DEDUP_REMOVED lines=23> */
[----:B-1----:R-:W-:Y:S01]  /*4940*/  FSEL R14, R186, -INF , P3 ;  /* 0xff800000ba0e7808 */ /* 0x002fe20001800000 */
[----:B------:R-:W-:Y:S01]  /*4950*/  FMUL.FTZ R186, R196, UR25 ;  /* 0x00000019c4ba7c20 */ /* 0x000fe20008410000 */
[----:B------:R-:W-:Y:S02]  /*4960*/  ISETP.GT.AND P3, PT, R152, 0x48, PT ;  /* 0x000000489800780c */ /* 0x000fe40003f64270 */
[----:B------:R-:W-:-:S03]  /*4970*/  FMNMX.FTZ R20, R14, R15, !PT ;  /* 0x0000000f0e147209 */ /* 0x000fc60007810000 */
[----:B------:R-:W1:Y:S01]  /*4980*/  MUFU.TANH R191, R191 ;  /* 0x000000bf00bf7308 */ /* 0x000e620000002400 */
[----:B---3--:R-:W-:Y:S01]  /*4990*/  FSEL R13, R187, -INF , P4 ;  /* 0xff800000bb0d7808 */ /* 0x008fe20002000000 */
[----:B------:R-:W-:Y:S01]  /*49a0*/  FMUL.FTZ R187, R197, UR25 ;  /* 0x00000019c5bb7c20 */ /* 0x000fe20008410000 */
        /* <DEDUP_REMOVED lines=19> */
[----:B-1----:R-:W-:-:S04]  /*4ae0*/  FSEL R152, R198, -INF , P3 ;  /* 0xff800000c6987808 */ /* 0x002fc80001800000 */
[----:B------:R-:W-:Y:S01]  /*4af0*/  FMNMX.FTZ R166, R152, R173, !PT ;  /* 0x000000ad98a67209 */ /* 0x000fe20007810000 */
[----:B------:R-:W-:Y:S01]  /*4b00*/  FMUL.FTZ R173, R176, UR25 ;  /* 0x00000019b0ad7c20 */ /* 0x000fe20008410000 */
[----:B------:R-:W-:Y:S01]  /*4b10*/  FMUL.FTZ R176, R180, UR25 ;  /* 0x00000019b4b07c20 */ /* 0x000fe20008410000 */
[----:B------:R-:W1:Y:S01]  /*4b20*/  MUFU.TANH R215, R215 ;  /* 0x000000d700d77308 */ /* 0x000e620000002400 */
[----:B---3--:R-:W-:Y:S01]  /*4b30*/  FSEL R153, R199, -INF , P4 ;  /* 0xff800000c7997808 */ /* 0x008fe20002000000 */
[----:B------:R-:W-:Y:S01]  /*4b40*/  FMUL.FTZ R180, R188, UR25 ;  /* 0x00000019bcb47c20 */ /* 0x000fe20008410000 */
[----:B------:R-:W-:Y:S02]  /*4b50*/  IMAD.U32 R199, RZ, RZ, UR26 ;  /* 0x0000001affc77e24 */ /* 0x000fe4000f8e00ff */
[----:B------:R-:W-:-:S03]  /*4b60*/  FMNMX.FTZ R166, R153, R166, !PT ;  /* 0x000000a699a67209 */ /* 0x000fc60007810000 */
[----:B------:R-:W3:Y:S02]  /*4b70*/  MUFU.TANH R214, R214 ;  /* 0x000000d600d67308 */ /* 0x000ee40000002400 */
[----:B------:R-:W4:Y:S06]  /*4b80*/  SHFL.BFLY PT, R183, R166, 0x2, 0x1f ;  /* 0x0c401f00a6b77f89 */ /* 0x000f2c00000e0000 */
[----:B------:R-:W5:Y:S08]  /*4b90*/  MUFU.TANH R212, R212 ;  /* 0x000000d400d47308 */ /* 0x000f700000002400 */
[----:B------:R-:W0:Y:S08]  /*4ba0*/  MUFU.TANH R211, R211 ;  /* 0x000000d300d37308 */ /* 0x000e300000002400 */
[----:B------:R-:W0:Y:S01]  /*4bb0*/  MUFU.TANH R210, R210 ;  /* 0x000000d200d27308 */ /* 0x000e220000002400 */
[----:B----4-:R-:W-:-:S02]  /*4bc0*/  FMNMX.FTZ R168, R166, R183, !PT ;  /* 0x000000b7a6a87209 */ /* 0x010fc40007810000 */
[----:B------:R-:W4:Y:S04]  /*4bd0*/  SHFL.IDX PT, R183, R4, RZ, 0x1c1f ;  /* 0x001c1fff04b77589 */ /* 0x000f2800000e0000 */
[----:B------:R-:W2:Y:S01]  /*4be0*/  SHFL.BFLY PT, R191, R168, 0x1, 0x1f ;  /* 0x0c201f00a8bf7f89 */ /* 0x000ea200000e0000 */
[----:B------:R-:W0:Y:S08]  /*4bf0*/  MUFU.TANH R164, R164 ;  /* 0x000000a400a47308 */ /* 0x000e300000002400 */
[----:B------:R-:W0:Y:S08]  /*4c00*/  MUFU.TANH R161, R161 ;  /* 0x000000a100a17308 */ /* 0x000e300000002400 */
[----:B------:R-:W0:Y:S01]  /*4c10*/  MUFU.TANH R157, R157 ;  /* 0x0000009d009d7308 */ /* 0x000e220000002400 */
[----:B----4-:R-:W-:Y:S01]  /*4c20*/  IMAD.IADD R183, R162, 0x1, R183 ;  /* 0x00000001a2b77824 */ /* 0x010fe200078e02b7 */
[----:B--2---:R-:W-:-:S06]  /*4c30*/  FMNMX.FTZ R4, R168, R191, !PT ;  /* 0x000000bfa8047209 */ /* 0x004fcc0007810000 */
[----:B------:R-:W2:Y:S01]  /*4c40*/  MUFU.TANH R160, R160 ;  /* 0x000000a000a07308 */ /* 0x000ea20000002400 */
[C---:B------:R-:W-:Y:S02]  /*4c50*/  ISETP.GT.AND P3, PT, R183.reuse, RZ, PT ;  /* 0x000000ffb700720c */ /* 0x040fe40003f64270 */
[----:B------:R-:W-:Y:S01]  /*4c60*/  ISETP.GT.AND P6, PT, R183, 0x1, PT ;  /* 0x00000001b700780c */ /* 0x000fe20003fc4270 */
[----:B------:R-:W-:Y:S01]  /*4c70*/  FMUL.FTZ R166, R4, UR10 ;  /* 0x0000000a04a67c20 */ /* 0x000fe20008410000 */
[----:B------:R-:W-:Y:S02]  /*4c80*/  FSEL R213, R213, -INF , P3 ;  /* 0xff800000d5d57808 */ /* 0x000fe40001800000 */
[----:B------:R-:W-:Y:S01]  /*4c90*/  ISETP.GT.AND P5, PT, R183, 0x8, PT ;  /* 0x00000008b700780c */ /* 0x000fe20003fa4270 */
[----:B------:R-:W4:Y:S01]  /*4ca0*/  MUFU.TANH R170, R170 ;  /* 0x000000aa00aa7308 */ /* 0x000f220000002400 */
[----:B-1----:R-:W-:Y:S02]  /*4cb0*/  FSEL R215, R215, -INF , P6 ;  /* 0xff800000d7d77808 */ /* 0x002fe40003000000 */
[----:B------:R-:W-:-:S02]  /*4cc0*/  FMNMX.FTZ R162, R213, R8, !PT ;  /* 0x00000008d5a27209 */ /* 0x000fc40007810000 */
[----:B------:R-:W-:Y:S02]  /*4cd0*/  ISETP.GT.AND P4, PT, R183, 0x9, PT ;  /* 0x00000009b700780c */ /* 0x000fe40003f84270 */
[----:B---3--:R-:W-:Y:S01]  /*4ce0*/  FSEL R214, R214, -INF , P5 ;  /* 0xff800000d6d67808 */ /* 0x008fe20002800000 */
[----:B------:R-:W1:Y:S01]  /*4cf0*/  MUFU.TANH R172, R172 ;  /* 0x000000ac00ac7308 */ /* 0x000e620000002400 */
[----:B------:R-:W-:Y:S02]  /*4d00*/  FMNMX.FTZ R189, R215, R162, !PT ;  /* 0x000000a2d7bd7209 */ /* 0x000fe40007810000 */
[C---:B------:R-:W-:Y:S02]  /*4d10*/  ISETP.GT.AND P3, PT, R183.reuse, 0x10, PT ;  /* 0x00000010b700780c */ /* 0x040fe40003f64270 */
[----:B-----5:R-:W-:Y:S02]  /*4d20*/  FSEL R212, R212, -INF , P4 ;  /* 0xff800000d4d47808 */ /* 0x020fe40002000000 */
[----:B------:R-:W-:Y:S01]  /*4d30*/  FMNMX.FTZ R189, R214, R189, !PT ;  /* 0x000000bdd6bd7209 */ /* 0x000fe20007810000 */
[----:B------:R-:W3:Y:S01]  /*4d40*/  MUFU.TANH R173, R173 ;  /* 0x000000ad00ad7308 */ /* 0x000ee20000002400 */
[----:B------:R-:W-:-:S02]  /*4d50*/  ISETP.GT.AND P4, PT, R183, 0x11, PT ;  /* 0x00000011b700780c */ /* 0x000fc40003f84270 */
[----:B0-----:R-:W-:Y:S02]  /*4d60*/  FSEL R211, R211, -INF , P3 ;  /* 0xff800000d3d37808 */ /* 0x001fe40001800000 */
[----:B------:R-:W-:Y:S02]  /*4d70*/  FMNMX.FTZ R162, R212, R189, !PT ;  /* 0x000000bdd4a27209 */ /* 0x000fe40007810000 */
[----:B------:R-:W-:Y:S01]  /*4d80*/  ISETP.GT.AND P3, PT, R183, 0x18, PT ;  /* 0x00000018b700780c */ /* 0x000fe20003f64270 */
[----:B------:R-:W0:Y:S01]  /*4d90*/  MUFU.TANH R174, R174 ;  /* 0x000000ae00ae7308 */ /* 0x000e220000002400 */
[----:B------:R-:W-:Y:S02]  /*4da0*/  FSEL R210, R210, -INF , P4 ;  /* 0xff800000d2d27808 */ /* 0x000fe40002000000 */
[----:B------:R-:W-:Y:S02]  /*4db0*/  FMNMX.FTZ R189, R211, R162, !PT ;  /* 0x000000a2d3bd7209 */ /* 0x000fe40007810000 */
[----:B------:R-:W-:-:S02]  /*4dc0*/  FSETP.NEU.FTZ.AND P6, PT, R4, -INF , PT ;  /* 0xff8000000400780b */ /* 0x000fc40003fdd000 */
[C---:B------:R-:W-:Y:S01]  /*4dd0*/  ISETP.GT.AND P4, PT, R183.reuse, 0x19, PT ;  /* 0x00000019b700780c */ /* 0x040fe20003f84270 */
[----:B------:R-:W5:Y:S01]  /*4de0*/  MUFU.TANH R176, R176 ;  /* 0x000000b000b07308 */ /* 0x000f620000002400 */
[----:B------:R-:W-:Y:S02]  /*4df0*/  FSEL R164, R164, -INF , P3 ;  /* 0xff800000a4a47808 */ /* 0x000fe40001800000 */
[----:B------:R-:W-:Y:S02]  /*4e00*/  FMNMX.FTZ R189, R210, R189, !PT ;  /* 0x000000bdd2bd7209 */ /* 0x000fe40007810000 */
[----:B------:R-:W-:Y:S02]  /*4e10*/  FSEL R166, R166, RZ, P6 ;  /* 0x000000ffa6a67208 */ /* 0x000fe40003000000 */
[----:B------:R-:W-:Y:S01]  /*4e20*/  ISETP.GT.AND P3, PT, R183, 0x20, PT ;  /* 0x00000020b700780c */ /* 0x000fe20003f64270 */
[----:B------:R-:W5:Y:S01]  /*4e30*/  MUFU.TANH R177, R177 ;  /* 0x000000b100b17308 */ /* 0x000f620000002400 */
[----:B------:R-:W-:Y:S01]  /*4e40*/  FSEL R161, R161, -INF , P4 ;  /* 0xff800000a1a17808 */ /* 0x000fe20002000000 */
[--C-:B------:R-:W-:Y:S01]  /*4e50*/  FFMA.FTZ R162, R167, UR10, -R166.reuse ;  /* 0x0000000aa7a27c23 */ /* 0x100fe200080108a6 */
[----:B------:R-:W-:Y:S01]  /*4e60*/  FMNMX.FTZ R168, R164, R189, !PT ;  /* 0x000000bda4a87209 */ /* 0x000fe20007810000 */
[--C-:B------:R-:W-:Y:S01]  /*4e70*/  FFMA.FTZ R189, R175, UR10, -R166.reuse ;  /* 0x0000000aafbd7c23 */ /* 0x100fe200080108a6 */
[----:B------:R-:W-:Y:S01]  /*4e80*/  ISETP.GT.AND P4, PT, R183, 0x21, PT ;  /* 0x00000021b700780c */ /* 0x000fe20003f84270 */
[--C-:B------:R-:W-:Y:S01]  /*4e90*/  FFMA.FTZ R159, R159, UR10, -R166.reuse ;  /* 0x0000000a9f9f7c23 */ /* 0x100fe200080108a6 */
[----:B------:R-:W-:Y:S01]  /*4ea0*/  FSEL R167, R157, -INF , P3 ;  /* 0xff8000009da77808 */ /* 0x000fe20001800000 */
[--C-:B------:R-:W-:Y:S01]  /*4eb0*/  FFMA.FTZ R157, R179, UR10, -R166.reuse ;  /* 0x0000000ab39d7c23 */ /* 0x100fe200080108a6 */
[----:B------:R-:W-:Y:S01]  /*4ec0*/  FMNMX.FTZ R188, R161, R168, !PT ;  /* 0x000000a8a1bc7209 */ /* 0x000fe20007810000 */
[----:B------:R-:W5:Y:S01]  /*4ed0*/  MUFU.TANH R178, R178 ;  /* 0x000000b200b27308 */ /* 0x000f620000002400 */
[----:B------:R-:W-:Y:S01]  /*4ee0*/  ISETP.GT.AND P3, PT, R183, 0x28, PT ;  /* 0x00000028b700780c */ /* 0x000fe20003f64270 */
[--C-:B------:R-:W-:Y:S01]  /*4ef0*/  FFMA.FTZ R169, R169, UR10, -R166.reuse ;  /* 0x0000000aa9a97c23 */ /* 0x100fe200080108a6 */
[----:B--2---:R-:W-:Y:S01]  /*4f00*/  FSEL R168, R160, -INF , P4 ;  /* 0xff800000a0a87808 */ /* 0x004fe20002000000 */
[--C-:B------:R-:W-:Y:S01]  /*4f10*/  FFMA.FTZ R160, R171, UR10, -R166.reuse ;  /* 0x0000000aaba07c23 */ /* 0x100fe200080108a6 */
[----:B------:R-:W-:Y:S01]  /*4f20*/  FMNMX.FTZ R179, R167, R188, !PT ;  /* 0x000000bca7b37209 */ /* 0x000fe20007810000 */
[--C-:B------:R-:W-:Y:S01]  /*4f30*/  FFMA.FTZ R165, R165, UR10, -R166.reuse ;  /* 0x0000000aa5a57c23 */ /* 0x100fe200080108a6 */
[----:B------:R-:W-:Y:S01]  /*4f40*/  ISETP.GT.AND P4, PT, R183, 0x29, PT ;  /* 0x00000029b700780c */ /* 0x000fe20003f84270 */
[----:B------:R-:W2:Y:S01]  /*4f50*/  MUFU.TANH R181, R181 ;  /* 0x000000b500b57308 */ /* 0x000ea20000002400 */
[----:B----4-:R-:W-:Y:S01]  /*4f60*/  FSEL R170, R170, -INF , P3 ;  /* 0xff800000aaaa7808 */ /* 0x010fe20001800000 */
[--C-:B------:R-:W-:Y:S01]  /*4f70*/  FFMA.FTZ R158, R158, UR10, -R166.reuse ;  /* 0x0000000a9e9e7c23 */ /* 0x100fe200080108a6 */
[----:B------:R-:W-:Y:S01]  /*4f80*/  FMNMX.FTZ R179, R168, R179, !PT ;  /* 0x000000b3a8b37209 */ /* 0x000fe20007810000 */
[--C-:B------:R-:W-:Y:S01]  /*4f90*/  FFMA.FTZ R10, R10, UR10, -R166.reuse ;  /* 0x0000000a0a0a7c23 */ /* 0x100fe200080108a6 */
[----:B-1----:R-:W-:Y:S01]  /*4fa0*/  FSEL R171, R172, -INF , P4 ;  /* 0xff800000acab7808 */ /* 0x002fe20002000000 */
[--C-:B------:R-:W-:Y:S01]  /*4fb0*/  FFMA.FTZ R11, R11, UR10, -R166.reuse ;  /* 0x0000000a0b0b7c23 */ /* 0x100fe200080108a6 */
[C---:B------:R-:W-:Y:S01]  /*4fc0*/  ISETP.GT.AND P3, PT, R183.reuse, 0x30, PT ;  /* 0x00000030b700780c */ /* 0x040fe20003f64270 */
[----:B------:R-:W1:Y:S01]  /*4fd0*/  MUFU.TANH R180, R180 ;  /* 0x000000b400b47308 */ /* 0x000e620000002400 */
        /* <DEDUP_REMOVED lines=10> */
[----:B0-----:R-:W-:Y:S01]  /*5080*/  FSEL R174, R174, -INF , P4 ;  /* 0xff800000aeae7808 */ /* 0x001fe20002000000 */
[--C-:B------:R-:W-:Y:S01]  /*5090*/  FFMA.FTZ R21, R21, UR10, -R166.reuse ;  /* 0x0000000a15157c23 */ /* 0x100fe200080108a6 */
[----:B------:R-:W-:Y:S01]  /*50a0*/  FMNMX.FTZ R179, R173, R188, !PT ;  /* 0x000000bcadb37209 */ /* 0x000fe20007810000 */
[--C-:B------:R-:W-:Y:S01]  /*50b0*/  FFMA.FTZ R154, R154, UR10, -R166.reuse ;  /* 0x0000000a9a9a7c23 */ /* 0x100fe200080108a6 */
[----:B------:R-:W-:Y:S01]  /*50c0*/  ISETP.GT.AND P4, PT, R183, 0x39, PT ;  /* 0x00000039b700780c */ /* 0x000fe20003f84270 */
[----:B------:R-:W0:Y:S01]  /*50d0*/  MUFU.TANH R182, R182 ;  /* 0x000000b600b67308 */ /* 0x000e220000002400 */
[----:B-----5:R-:W-:Y:S01]  /*50e0*/  FSEL R175, R176, -INF , P3 ;  /* 0xff800000b0af7808 */ /* 0x020fe20001800000 */
[----:B------:R-:W-:Y:S01]  /*50f0*/  FFMA.FTZ R152, R152, UR10, -R166 ;  /* 0x0000000a98987c23 */ /* 0x000fe200080108a6 */
[----:B------:R-:W-:-:S02]  /*5100*/  FMNMX.FTZ R188, R174, R179, !PT ;  /* 0x000000b3aebc7209 */ /* 0x000fc40007810000 */
[----:B------:R-:W-:Y:S02]  /*5110*/  ISETP.GT.AND P3, PT, R183, 0x40, PT ;  /* 0x00000040b700780c */ /* 0x000fe40003f64270 */
[----:B------:R-:W-:Y:S01]  /*5120*/  FSEL R176, R177, -INF , P4 ;  /* 0xff800000b1b07808 */ /* 0x000fe20002000000 */
[----:B------:R-:W4:Y:S01]  /*5130*/  MUFU.TANH R185, R185 ;  /* 0x000000b900b97308 */ /* 0x000f220000002400 */
[----:B------:R-:W-:Y:S01]  /*5140*/  FMNMX.FTZ R179, R175, R188, !PT ;  /* 0x000000bcafb37209 */ /* 0x000fe20007810000 */
[----:B------:R-:W-:Y:S01]  /*5150*/  FFMA.FTZ R188, R163, UR10, -R166 ;  /* 0x0000000aa3bc7c23 */ /* 0x000fe200080108a6 */
[----:B------:R-:W-:Y:S02]  /*5160*/  FSEL R177, R178, -INF , P3 ;  /* 0xff800000b2b17808 */ /* 0x000fe40001800000 */
[C---:B------:R-:W-:Y:S02]  /*5170*/  ISETP.GT.AND P4, PT, R183.reuse, 0x41, PT ;  /* 0x00000041b700780c */ /* 0x040fe40003f84270 */
[----:B------:R-:W-:Y:S01]  /*5180*/  FMNMX.FTZ R178, R176, R179, !PT ;  /* 0x000000b3b0b27209 */ /* 0x000fe20007810000 */
[----:B------:R-:W5:Y:S01]  /*5190*/  MUFU.TANH R186, R186 ;  /* 0x000000ba00ba7308 */ /* 0x000f620000002400 */
[----:B------:R-:W-:-:S02]  /*51a0*/  ISETP.GT.AND P3, PT, R183, 0x48, PT ;  /* 0x00000048b700780c */ /* 0x000fc40003f64270 */
[----:B--2---:R-:W-:Y:S02]  /*51b0*/  FSEL R179, R181, -INF , P4 ;  /* 0xff800000b5b37808 */ /* 0x004fe40002000000 */
[----:B------:R-:W-:Y:S02]  /*51c0*/  FMNMX.FTZ R178, R177, R178, !PT ;  /* 0x000000b2b1b27209 */ /* 0x000fe40007810000 */
[----:B------:R-:W-:Y:S01]  /*51d0*/  ISETP.GT.AND P4, PT, R183, 0x49, PT ;  /* 0x00000049b700780c */ /* 0x000fe20003f84270 */
[----:B------:R-:W2:Y:S01]  /*51e0*/  MUFU.TANH R187, R187 ;  /* 0x000000bb00bb7308 */ /* 0x000ea20000002400 */
[----:B-1----:R-:W-:Y:S02]  /*51f0*/  FSEL R180, R180, -INF , P3 ;  /* 0xff800000b4b47808 */ /* 0x002fe40001800000 */
[----:B------:R-:W-:Y:S02]  /*5200*/  FMNMX.FTZ R181, R179, R178, !PT ;  /* 0x000000b2b3b57209 */ /* 0x000fe40007810000 */
[----:B---3--:R-:W-:-:S02]  /*5210*/  FSEL R163, R184, -INF , P4 ;  /* 0xff800000b8a37808 */ /* 0x008fc40002000000 */
[C---:B------:R-:W-:Y:S01]  /*5220*/  ISETP.GT.AND P3, PT, R183.reuse, 0x50, PT ;  /* 0x00000050b700780c */ /* 0x040fe20003f64270 */
[----:B------:R-:W-:Y:S01]  /*5230*/  MUFU.EX2 R178, R188 ;  /* 0x000000bc00b27308 */ /* 0x000fe20000000800 */
[----:B------:R-:W-:Y:S02]  /*5240*/  FMNMX.FTZ R184, R180, R181, !PT ;  /* 0x000000b5b4b87209 */ /* 0x000fe40007810000 */
[----:B------:R-:W-:Y:S02]  /*5250*/  ISETP.GT.AND P4, PT, R183, 0x51, PT ;  /* 0x00000051b700780c */ /* 0x000fe40003f84270 */
[----:B0-----:R-:W-:Y:S02]  /*5260*/  FSEL R181, R182, -INF , P3 ;  /* 0xff800000b6b57808 */ /* 0x001fe40001800000 */
[----:B------:R-:W-:Y:S01]  /*5270*/  FMNMX.FTZ R184, R163, R184, !PT ;  /* 0x000000b8a3b87209 */ /* 0x000fe20007810000 */
[----:B------:R0:W-:Y:S01]  /*5280*/  MUFU.EX2 R172, R189 ;  /* 0x000000bd00ac7308 */ /* 0x0001e20000000800 */
[----:B----4-:R-:W-:-:S02]  /*5290*/  FSEL R182, R185, -INF , P4 ;  /* 0xff800000b9b67808 */ /* 0x010fc40002000000 */
[----:B------:R-:W-:Y:S02]  /*52a0*/  ISETP.GT.AND P3, PT, R183, 0x58, PT ;  /* 0x00000058b700780c */ /* 0x000fe40003f64270 */
[----:B------:R-:W-:Y:S02]  /*52b0*/  FMNMX.FTZ R185, R181, R184, !PT ;  /* 0x000000b8b5b97209 */ /* 0x000fe40007810000 */
[----:B------:R-:W-:Y:S01]  /*52c0*/  ISETP.GT.AND P4, PT, R183, 0x59, PT ;  /* 0x00000059b700780c */ /* 0x000fe20003f84270 */
[--C-:B------:R-:W-:Y:S01]  /*52d0*/  FFMA.FTZ R183, R156, UR10, -R166.reuse ;  /* 0x0000000a9cb77c23 */ /* 0x100fe200080108a6 */
[----:B-----5:R-:W-:Y:S01]  /*52e0*/  FSEL R184, R186, -INF , P3 ;  /* 0xff800000bab87808 */ /* 0x020fe20001800000 */
[--C-:B------:R-:W-:Y:S01]  /*52f0*/  FFMA.FTZ R156, R155, UR10, -R166.reuse ;  /* 0x0000000a9b9c7c23 */ /* 0x100fe200080108a6 */
[----:B------:R-:W-:Y:S01]  /*5300*/  FMNMX.FTZ R185, R182, R185, !PT ;  /* 0x000000b9b6b97209 */ /* 0x000fe20007810000 */
[--C-:B0-----:R-:W-:Y:S01]  /*5310*/  FFMA.FTZ R189, R153, UR10, -R166.reuse ;  /* 0x0000000a99bd7c23 */ /* 0x101fe200080108a6 */
[----:B--2---:R-:W-:Y:S01]  /*5320*/  FSEL R186, R187, -INF , P4 ;  /* 0xff800000bbba7808 */ /* 0x004fe20002000000 */
[--C-:B------:R-:W-:Y:S01]  /*5330*/  FFMA.FTZ R187, R5, UR10, -R166.reuse ;  /* 0x0000000a05bb7c23 */ /* 0x100fe200080108a6 */
[----:B------:R-:W-:Y:S01]  /*5340*/  FMNMX.FTZ R185, R184, R185, !PT ;  /* 0x000000b9b8b97209 */ /* 0x000fe20007810000 */
[----:B------:R-:W-:Y:S03]  /*5350*/  MUFU.EX2 R159, R159 ;  /* 0x0000009f009f7308 */ /* 0x000fe60000000800 */
[----:B------:R-:W-:Y:S01]  /*5360*/  FMNMX.FTZ R155, R186, R185, !PT ;  /* 0x000000b9ba9b7209 */ /* 0x000fe20007810000 */
[--C-:B------:R-:W-:Y:S01]  /*5370*/  FFMA.FTZ R185, R12, UR10, -R166.reuse ;  /* 0x0000000a0cb97c23 */ /* 0x100fe200080108a6 */
[----:B------:R-:W-:-:S03]  /*5380*/  FFMA.FTZ R12, R9, UR10, -R166 ;  /* 0x0000000a090c7c23 */ /* 0x000fc600080108a6 */
[----:B------:R-:W0:Y:S01]  /*5390*/  SHFL.BFLY PT, R188, R155, 0x2, 0x1f ;  /* 0x0c401f009bbc7f89 */ /* 0x000e2200000e0000 */
        /* <DEDUP_REMOVED lines=9> */
[----:B0-----:R-:W-:-:S02]  /*5430*/  FMNMX.FTZ R5, R188, R5, !PT ;  /* 0x00000005bc057209 */ /* 0x001fc40007810000 */
[----:B------:R-:W-:Y:S02]  /*5440*/  FSEL R188, R4, RZ, P6 ;  /* 0x000000ff04bc7208 */ /* 0x000fe40003000000 */
[C---:B------:R-:W-:Y:S01]  /*5450*/  FSETP.NEU.FTZ.AND P3, PT, R5.reuse, -INF , PT ;  /* 0xff8000000500780b */ /* 0x040fe20003f7d000 */
[----:B------:R-:W-:Y:S02]  /*5460*/  FMUL.FTZ R9, R5, UR10 ;  /* 0x0000000a05097c20 */ /* 0x000fe40008410000 */
[----:B------:R-:W-:Y:S01]  /*5470*/  MUFU.EX2 R156, R156 ;  /* 0x0000009c009c7308 */ /* 0x000fe20000000800 */
[----:B------:R-:W-:Y:S02]  /*5480*/  FADD.FTZ R188, -R188, R7 ;  /* 0x00000007bcbc7221 */ /* 0x000fe40000010100 */
[----:B------:R-:W-:Y:S02]  /*5490*/  FSEL R153, R9, RZ, P3 ;  /* 0x000000ff09997208 */ /* 0x000fe40001800000 */
[----:B------:R-:W-:Y:S01]  /*54a0*/  FMUL.FTZ R188, R188, UR10 ;  /* 0x0000000abcbc7c20 */ /* 0x000fe20008410000 */
[----:B------:R-:W-:-:S02]  /*54b0*/  FSEL R9, R5, RZ, P3 ;  /* 0x000000ff05097208 */ /* 0x000fc40001800000 */
[----:B------:R-:W-:Y:S01]  /*54c0*/  MUFU.EX2 R185, R185 ;  /* 0x000000b900b97308 */ /* 0x000fe20000000800 */
[--C-:B------:R-:W-:Y:S01]  /*54d0*/  FFMA.FTZ R191, R213, UR10, -R153.reuse ;  /* 0x0000000ad5bf7c23 */ /* 0x100fe20008010899 */
[--C-:B------:R-:W-:Y:S01]  /*54e0*/  FFMA.FTZ R166, R215, UR10, -R153.reuse ;  /* 0x0000000ad7a67c23 */ /* 0x100fe20008010899 */
[----:B------:R-:W-:Y:S01]  /*54f0*/  FADD.FTZ R9, -R9, R8 ;  /* 0x0000000809097221 */ /* 0x000fe20000010100 */
[--C-:B------:R-:W-:Y:S01]  /*5500*/  FFMA.FTZ R190, R214, UR10, -R153.reuse ;  /* 0x0000000ad6be7c23 */ /* 0x100fe20008010899 */
[--C-:B------:R-:W-:Y:S01]  /*5510*/  FFMA.FTZ R193, R212, UR10, -R153.reuse ;  /* 0x0000000ad4c17c23 */ /* 0x100fe20008010899 */
[--C-:B------:R-:W-:Y:S01]  /*5520*/  FFMA.FTZ R155, R168, UR10, -R153.reuse ;  /* 0x0000000aa89b7c23 */ /* 0x100fe20008010899 */
[----:B------:R-:W-:Y:S01]  /*5530*/  FMUL.FTZ R8, R9, UR10 ;  /* 0x0000000a09087c20 */ /* 0x000fe20008410000 */
        /* <DEDUP_REMOVED lines=14> */
[----:B------:R-:W-:-:S02]  /*5620*/  FFMA.FTZ R186, R186, UR10, -R153 ;  /* 0x0000000ababa7c23 */ /* 0x000fc40008010899 */
[----:B------:R-:W1:Y:S01]  /*5630*/  MUFU.EX2 R8, R8 ;  /* 0x0000000800087308 */ /* 0x000e620000000800 */
        /* <DEDUP_REMOVED lines=66> */
[----:B------:R-:W-:Y:S01]  /*5a60*/  FFMA.FTZ R176, R177, UR10, -R153 ;  /* 0x0000000ab1b07c23 */ /* 0x000fe20008010899 */
[----:B-1----:R-:W-:Y:S01]  /*5a70*/  FADD.FTZ R196, R164, R155 ;  /* 0x0000009ba4c47221 */ /* 0x002fe20000010000 */
[----:B------:R-:W-:Y:S01]  /*5a80*/  FADD.FTZ R198, R156, R161 ;  /* 0x000000a19cc67221 */ /* 0x000fe20000010000 */
[--C-:B------:R-:W-:Y:S01]  /*5a90*/  FFMA.FTZ R177, R179, UR10, -R153.reuse ;  /* 0x0000000ab3b17c23 */ /* 0x100fe20008010899 */
[----:B------:R-:W0:Y:S01]  /*5aa0*/  MUFU.EX2 R194, R194 ;  /* 0x000000c200c27308 */ /* 0x000e220000000800 */
[--C-:B------:R-:W-:Y:S01]  /*5ab0*/  FFMA.FTZ R179, R180, UR10, -R153.reuse ;  /* 0x0000000ab4b37c23 */ /* 0x100fe20008010899 */
[----:B------:R-:W-:Y:S01]  /*5ac0*/  FADD.FTZ R161, R185, R198 ;  /* 0x000000c6b9a17221 */ /* 0x000fe20000010000 */
[----:B------:R-:W-:Y:S01]  /*5ad0*/  FFMA.FTZ R180, R163, UR10, -R153 ;  /* 0x0000000aa3b47c23 */ /* 0x000fe20008010899 */
[----:B------:R-:W-:Y:S01]  /*5ae0*/  F2FP.BF16.F32.PACK_AB R153, R162, R159 ;  /* 0x0000009fa299723e */ /* 0x000fe200000010ff */
[-C--:B------:R-:W-:Y:S01]  /*5af0*/  FMUL.FTZ R95, R95, R188.reuse ;  /* 0x000000bc5f5f7220 */ /* 0x080fe20000410000 */
[----:B------:R-:W-:Y:S01]  /*5b00*/  F2FP.BF16.F32.PACK_AB R159, R178, R165 ;  /* 0x000000a5b29f723e */ /* 0x000fe200000010ff */
        /* <DEDUP_REMOVED lines=38> */
[----:B------:R-:W-:Y:S01]  /*5d70*/  FMUL.FTZ R151, R151, R188 ;  /* 0x000000bc97977220 */ /* 0x000fe20000410000 */
        /* <DEDUP_REMOVED lines=28> */
[----:B------:R-:W-:Y:S01]  /*5f40*/  F2FP.BF16.F32.PACK_AB R155, R160, R157 ;  /* 0x0000009da09b723e */ /* 0x000fe200000010ff */
[----:B------:R-:W-:Y:S01]  /*5f50*/  FMUL.FTZ R64, R64, R8 ;  /* 0x0000000840407220 */ /* 0x000fe20000410000 */
[----:B------:R-:W-:Y:S01]  /*5f60*/  F2FP.BF16.F32.PACK_AB R157, R169, R172 ;  /* 0x000000aca99d723e */ /* 0x000fe200000010ff */
[----:B------:R-:W-:Y:S01]  /*5f70*/  FMUL.FTZ R65, R65, R8 ;  /* 0x0000000841417220 */ /* 0x000fe20000410000 */
[----:B------:R-:W-:Y:S01]  /*5f80*/  F2FP.BF16.F32.PACK_AB R160, R7, R194 ;  /* 0x000000c207a0723e */ /* 0x000fe200000010ff */
        /* <DEDUP_REMOVED lines=36> */
[-C--:B------:R-:W-:Y:S01]  /*61d0*/  FMUL.FTZ R116, R116, R8.reuse ;  /* 0x0000000874747220 */ /* 0x080fe20000410000 */
[-C--:B------:R-:W-:Y:S01]  /*61e0*/  FMUL.FTZ R117, R117, R8.reuse ;  /* 0x0000000875757220 */ /* 0x080fe20000410000 */
[-C--:B------:R-:W-:Y:S01]  /*61f0*/  FMUL.FTZ R120, R120, R8.reuse ;  /* 0x0000000878787220 */ /* 0x080fe20000410000 */
[-C--:B------:R-:W-:Y:S01]  /*6200*/  FMUL.FTZ R121, R121, R8.reuse ;  /* 0x0000000879797220 */ /* 0x080fe20000410000 */
[----:B------:R-:W-:Y:S01]  /*6210*/  FMUL.FTZ R124, R124, R8 ;  /* 0x000000087c7c7220 */ /* 0x000fe20000410000 */
[----:B------:R-:W0:Y:S01]  /*6220*/  MUFU.EX2 R176, R176 ;  /* 0x000000b000b07308 */ /* 0x000e220000000800 */
[----:B-1----:R-:W-:Y:S01]  /*6230*/  FADD.FTZ R167, R174, R163 ;  /* 0x000000a3aea77221 */ /* 0x002fe20000010000 */
[----:B------:R-:W-:Y:S01]  /*6240*/  F2FP.BF16.F32.PACK_AB R163, R185, R156 ;  /* 0x0000009cb9a3723e */ /* 0x000fe200000010ff */
[----:B------:R-:W-:Y:S01]  /*6250*/  FMUL.FTZ R125, R125, R8 ;  /* 0x000000087d7d7220 */ /* 0x000fe20000410000 */
[----:B------:R-:W-:Y:S01]  /*6260*/  F2FP.BF16.F32.PACK_AB R156, R195, R192 ;  /* 0x000000c0c39c723e */ /* 0x000fe200000010ff */
[-C--:B------:R-:W-:Y:S01]  /*6270*/  FMUL.FTZ R128, R128, R8.reuse ;  /* 0x0000000880807220 */ /* 0x080fe20000410000 */
[-C--:B------:R-:W-:Y:S01]  /*6280*/  FMUL.FTZ R129, R129, R8.reuse ;  /* 0x0000000881817220 */ /* 0x080fe20000410000 */
[----:B------:R-:W-:Y:S01]  /*6290*/  FMUL.FTZ R132, R132, R8 ;  /* 0x0000000884847220 */ /* 0x000fe20000410000 */
[----:B------:R-:W1:Y:S01]  /*62a0*/  MUFU.EX2 R21, R21 ;  /* 0x0000001500157308 */ /* 0x000e620000000800 */
[C---:B---3--:R-:W-:Y:S01]  /*62b0*/  FADD.FTZ R158, R20.reuse, R165 ;  /* 0x000000a5149e7221 */ /* 0x048fe20000010000 */
[----:B------:R-:W-:Y:S01]  /*62c0*/  F2FP.BF16.F32.PACK_AB R165, R187, R10 ;  /* 0x0000000abba5723e */ /* 0x000fe200000010ff */
[-C--:B------:R-:W-:Y:S01]  /*62d0*/  FMUL.FTZ R133, R133, R8.reuse ;  /* 0x0000000885857220 */ /* 0x080fe20000410000 */
[----:B------:R-:W-:Y:S01]  /*62e0*/  F2FP.BF16.F32.PACK_AB R171, R20, R15 ;  /* 0x0000000f14ab723e */ /* 0x000fe200000010ff */
        /* <DEDUP_REMOVED lines=13> */
[----:B------:R-:W-:-:S02]  /*63c0*/  F2FP.BF16.F32.PACK_AB R158, R197, R164 ;  /* 0x000000a4c59e723e */ /* 0x000fc400000010ff */
[----:B------:R-:W-:-:S04]  /*63d0*/  F2FP.BF16.F32.PACK_AB R164, R213, R170 ;  /* 0x000000aad5a4723e */ /* 0x000fc800000010ff */
[----:B------:R-:W1:Y:S01]  /*63e0*/  MUFU.EX2 R179, R179 ;  /* 0x000000b300b37308 */ /* 0x000e620000000800 */
[C---:B---3--:R-:W-:Y:S01]  /*63f0*/  FADD.FTZ R0, R177.reuse, R0 ;  /* 0x00000000b1007221 */ /* 0x048fe20000010000 */
[----:B------:R-:W-:-:S06]  /*6400*/  F2FP.BF16.F32.PACK_AB R168, R177, R176 ;  /* 0x000000b0b1a8723e */ /* 0x000fcc00000010ff */
[----:B------:R-:W3:Y:S01]  /*6410*/  MUFU.EX2 R152, R152 ;  /* 0x0000009800987308 */ /* 0x000ee20000000800 */
[C---:B0-----:R-:W-:Y:S01]  /*6420*/  FADD.FTZ R11, R154.reuse, R169 ;  /* 0x000000a99a0b7221 */ /* 0x041fe20000010000 */
[----:B------:R-:W-:Y:S02]  /*6430*/  F2FP.BF16.F32.PACK_AB R169, R13, R14 ;  /* 0x0000000e0da9723e */ /* 0x000fe400000010ff */
[----:B------:R-:W-:Y:S02]  /*6440*/  F2FP.BF16.F32.PACK_AB R173, R154, R21 ;  /* 0x000000159aad723e */ /* 0x000fe400000010ff */
[----:B------:R-:W-:Y:S02]  /*6450*/  F2FP.BF16.F32.PACK_AB R154, R193, R190 ;  /* 0x000000bec19a723e */ /* 0x000fe400000010ff */
        /* <DEDUP_REMOVED lines=13> */
[----:B0-----:R-:W-:Y:S01]  /*6530*/  FADD.FTZ R10, R184, R13 ;  /* 0x0000000db80a7221 */ /* 0x001fe20000010000 */
[C---:B-1----:R-:W-:Y:S01]  /*6540*/  F2FP.BF16.F32.PACK_AB R175, R189.reuse, R152 ;  /* 0x00000098bdaf723e */ /* 0x042fe200000010ff */
[----:B------:R-:W-:Y:S01]  /*6550*/  FADD.FTZ R0, R189, R0 ;  /* 0x00000000bd007221 */ /* 0x000fe20000010000 */
[----:B------:R-:W-:Y:S02]  /*6560*/  F2FP.BF16.F32.PACK_AB R152, R166, R191 ;  /* 0x000000bfa698723e */ /* 0x000fe400000010ff */
[----:B------:R-:W-:Y:S01]  /*6570*/  F2FP.BF16.F32.PACK_AB R166, R174, R3 ;  /* 0x00000003aea6723e */ /* 0x000fe200000010ff */
[C---:B---3--:R-:W-:Y:S01]  /*6580*/  FADD.FTZ R3, R11.reuse, R10 ;  /* 0x0000000a0b037221 */ /* 0x048fe20000010000 */
[----:B------:R-:W-:Y:S01]  /*6590*/  F2FP.BF16.F32.PACK_AB R174, R11, R184 ;  /* 0x000000b80bae723e */ /* 0x000fe200000010ff */
[----:B--2---:R-:W-:Y:S06]  /*65a0*/  @!P0 BRA `(.L_x_4611) ;  /* 0x0000000000048947 */ /* 0x004fec0003800000 */
[----:B------:R-:W-:Y:S01]  /*65b0*/  BPT.TRAP 0x1 ;  /* 0x000000040000795c */ /* 0x000fe20000300000 */
.L_x_4611:
[----:B------:R0:W1:Y:S01]  /*65c0*/  SYNCS.PHASECHK.TRANS64.TRYWAIT P3, [UR26+0x22850], R6 ;  /* 0x02285006ff0075a7 */ /* 0x000062000806015a */
[----:B------:R-:W-:Y:S05]  /*65d0*/  @!P0 BRA `(.L_x_4612) ;  /* 0x0000000000048947 */ /* 0x000fea0003800000 */
[----:B------:R-:W-:Y:S01]  /*65e0*/  BPT.TRAP 0x1 ;  /* 0x000000040000795c */ /* 0x000fe20000300000 */
.L_x_4612:
[----:B-1----:R-:W-:Y:S05]  /*65f0*/  @P3 BRA `(.L_x_4613) ;  /* 0x0000000000083947 */ /* 0x002fea0003800000 */
[----:B------:R-:W1:Y:S02]  /*6600*/  SYNCS.PHASECHK.TRANS64.TRYWAIT P3, [UR26+0x22850], R6 ;  /* 0x02285006ff0075a7 */ /* 0x000e64000806015a */
[----:B-1----:R-:W-:Y:S05]  /*6610*/  @!P3 BRA `(.L_x_4614) ;  /* 0x000000c000f0b947 */ /* 0x002fea0003800000 */
.L_x_4613:
        /* <DEDUP_REMOVED lines=49> */
.L_x_4606:
[----:B------:R-:W-:-:S13]  /*6930*/  ISETP.LE.AND P1, PT, RZ, UR23, PT ;  /* 0x00000017ff007c0c */ /* 0x000fda000bf23270 */
[----:B------:R-:W-:Y:S05]  /*6940*/  @!P1 BRA `(.L_x_4616) ;  /* 0x0000002000d09947 */ /* 0x000fea0003800000 */
[----:B------:R-:W-:Y:S01]  /*6950*/  IMAD.MOV.U32 R7, RZ, RZ, R4 ;  /* 0x000000ffff077224 */ /* 0x000fe200078e0004 */
[----:B------:R-:W-:Y:S01]  /*6960*/  ULDC UR24, c[0x0][0x9d8] ;  /* 0x0002760000187ab9 */ /* 0x000fe20000000800 */
[----:B------:R-:W-:Y:S01]  /*6970*/  IMAD.MOV.U32 R8, RZ, RZ, R5 ;  /* 0x000000ffff087224 */ /* 0x000fe200078e0005 */
[----:B------:R-:W-:-:S06]  /*6980*/  ULDC UR22, c[0x0][0x988] ;  /* 0x0002620000167ab9 */ /* 0x000fcc0000000800 */
.L_x_4625:
[----:B------:R-:W-:-:S04]  /*6990*/  UIADD3 UR37, UR37, 0x1, URZ ;  /* 0x0000000125257890 */ /* 0x000fc8000fffe03f */
[----:B------:R-:W-:-:S04]  /*69a0*/  UISETP.NE.AND UP0, UPT, UR37, 0x2, UPT ;  /* 0x000000022500788c */ /* 0x000fc8000bf05270 */
[----:B------:R-:W-:Y:S02]  /*69b0*/  USEL UR6, URZ, 0x1, UP0 ;  /* 0x000000013f067887 */ /* 0x000fe40008000000 */
[----:B------:R-:W-:Y:S02]  /*69c0*/  USEL UR37, UR37, URZ, UP0 ;  /* 0x0000003f25257287 */ /* 0x000fe40008000000 */
[----:B------:R-:W-:Y:S01]  /*69d0*/  ULOP3.LUT UR38, UR38, UR6, URZ, 0x3c, !UPT ;  /* 0x0000000626267292 */ /* 0x000fe2000f8e3c3f */
[----:B-1----:R-:W-:Y:S11]  /*69e0*/  @!P0 BRA `(.L_x_4617) ;  /* 0x0000000000048947 */ /* 0x002ff60003800000 */
[----:B------:R-:W-:Y:S01]  /*69f0*/  BPT.TRAP 0x1 ;  /* 0x000000040000795c */ /* 0x000fe20000300000 */
.L_x_4617:
        /* <DEDUP_REMOVED lines=9> */
.L_x_4618:
[----:B-1----:R-:W-:Y:S05]  /*6a90*/  @P1 BRA `(.L_x_4619) ;  /* 0x0000000000081947 */ /* 0x002fea0003800000 */
[----:B------:R-:W1:Y:S02]  /*6aa0*/  SYNCS.PHASECHK.TRANS64.TRYWAIT P1, [UR25+0x22830], R6 ;  /* 0x02283006ff0075a7 */ /* 0x000e640008020159 */
[----:B-1----:R-:W-:Y:S05]  /*6ab0*/  @!P1 BRA `(.L_x_4620) ;  /* 0x000000bc00dc9947 */ /* 0x002fea0003800000 */
.L_x_4619:
        /* <DEDUP_REMOVED lines=487> */
.L_x_4621:
[----:B------:R0:W1:Y:S01]  /*8930*/  SYNCS.PHASECHK.TRANS64.TRYWAIT P1, [UR25+0x22850], R6 ;  /* 0x02285006ff0075a7 */ /* 0x0000620008020159 */
[----:B------:R-:W-:Y:S05]  /*8940*/  @!P0 BRA `(.L_x_4622) ;  /* 0x0000000000048947 */ /* 0x000fea0003800000 */
[----:B------:R-:W-:Y:S01]  /*8950*/  BPT.TRAP 0x1 ;  /* 0x000000040000795c */ /* 0x000fe20000300000 */
.L_x_4622:
[----:B-1----:R-:W-:Y:S05]  /*8960*/  @P1 BRA `(.L_x_4623) ;  /* 0x0000000000081947 */ /* 0x002fea0003800000 */
[----:B------:R-:W1:Y:S02]  /*8970*/  SYNCS.PHASECHK.TRANS64.TRYWAIT P1, [UR25+0x22850], R6 ;  /* 0x02285006ff0075a7 */ /* 0x000e640008020159 */
[----:B-1----:R-:W-:Y:S05]  /*8980*/  @!P1 BRA `(.L_x_4624) ;  /* 0x000000a000409947 */ /* 0x002fea0003800000 */
.L_x_4623:
        /* <DEDUP_REMOVED lines=48> */
.L_x_4616:
[----:B01----:R-:W0:Y:S01]  /*8c90*/  SHFL.BFLY PT, R6, R3, 0x2, 0x1f ;  /* 0x0c401f0003067f89 */ /* 0x003e2200000e0000 */
[----:B------:R-:W-:Y:S01]  /*8ca0*/  UIADD3 UR37, UR37, 0x1, URZ ;  /* 0x0000000125257890 */ /* 0x000fe2000fffe03f */
[----:B------:R-:W-:Y:S01]  /*8cb0*/  IMAD.U32 R14, RZ, RZ, UR10 ;  /* 0x0000000aff0e7e24 */ /* 0x000fe2000f8e00ff */
[----:B------:R1:W-:Y:S06]  /*8cc0*/  BAR.ARV R9, 0x100 ;  /* 0x000400090000751d */ /* 0x0003ec0000002000 */
[----:B------:R-:W-:Y:S02]  /*8cd0*/  UISETP.NE.AND UP0, UPT, UR37, 0x2, UPT ;  /* 0x000000022500788c */ /* 0x000fe4000bf05270 */
[----:B------:R-:W-:Y:S06]  /*8ce0*/  BAR.ARV 0x8, 0x180 ;  /* 0x0206000000007b1d */ /* 0x000fec0000002000 */
[----:B------:R-:W-:Y:S01]  /*8cf0*/  USEL UR4, URZ, 0x1, UP0 ;  /* 0x000000013f047887 */ /* 0x000fe20008000000 */
[----:B------:R-:W-:Y:S01]  /*8d00*/  PLOP3.LUT P0, PT, PT, PT, PT, 0x8, 0x0 ;  /* 0x000000000000781c */ /* 0x000fe20003f0e170 */
[----:B------:R-:W2:Y:S01]  /*8d10*/  SHFL.BFLY PT, R11, R0, 0x2, 0x1f ;  /* 0x0c401f00000b7f89 */ /* 0x000ea200000e0000 */
[----:B------:R-:W-:-:S02]  /*8d20*/  UIADD3 UR47, UR47, 0x1, URZ ;  /* 0x000000012f2f7890 */ /* 0x000fc4000fffe03f */
[----:B------:R-:W-:Y:S01]  /*8d30*/  USEL UR37, UR37, URZ, UP0 ;  /* 0x0000003f25257287 */ /* 0x000fe20008000000 */
[----:B0-----:R-:W-:Y:S01]  /*8d40*/  FADD.FTZ R6, R6, R3 ;  /* 0x0000000306067221 */ /* 0x001fe20000010000 */
[----:B------:R-:W-:Y:S01]  /*8d50*/  IMAD.MOV.U32 R3, RZ, RZ, -0x800000 ;  /* 0xff800000ff037424 */ /* 0x000fe200078e00ff */
[----:B------:R-:W-:-:S03]  /*8d60*/  ULOP3.LUT UR38, UR38, UR4, URZ, 0x3c, !UPT ;  /* 0x0000000426267292 */ /* 0x000fc6000f8e3c3f */
[----:B------:R-:W0:Y:S01]  /*8d70*/  SHFL.BFLY PT, R7, R6, 0x1, 0x1f ;  /* 0x0c201f0006077f89 */ /* 0x000e2200000e0000 */
[----:B--2---:R-:W-:Y:S01]  /*8d80*/  FADD.FTZ R11, R11, R0 ;  /* 0x000000000b0b7221 */ /* 0x004fe20000010000 */
[----:B------:R-:W-:-:S04]  /*8d90*/  IMAD.MOV.U32 R0, RZ, RZ, RZ ;  /* 0x000000ffff007224 */ /* 0x000fc800078e00ff */
[----:B------:R-:W2:Y:S01]  /*8da0*/  SHFL.BFLY PT, R8, R11, 0x1, 0x1f ;  /* 0x0c201f000b087f89 */ /* 0x000ea200000e0000 */
[----:B0-----:R-:W-:Y:S01]  /*8db0*/  FADD.FTZ R12, R6, R7 ;  /* 0x00000007060c7221 */ /* 0x001fe20000010000 */
[----:B------:R-:W-:Y:S02]  /*8dc0*/  IMAD.MOV.U32 R7, RZ, RZ, RZ ;  /* 0x000000ffff077224 */ /* 0x000fe400078e00ff */
[----:B------:R-:W-:Y:S02]  /*8dd0*/  IMAD.U32 R6, RZ, RZ, UR10 ;  /* 0x0000000aff067e24 */ /* 0x000fe4000f8e00ff */
[----:B------:R-:W-:-:S13]  /*8de0*/  FSETP.NE.FTZ.AND P1, PT, R12, RZ, PT ;  /* 0x000000ff0c00720b */ /* 0x000fda0003f35000 */
[----:B------:R-:W0:Y:S01]  /*8df0*/  @P1 MUFU.RCP R7, R12 ;  /* 0x0000000c00071308 */ /* 0x000e220000001000 */
[----:B------:R-:W-:Y:S01]  /*8e00*/  @P1 FMUL.FTZ R6, R6, 0.69314718246459960938 ;  /* 0x3f31721806061820 */ /* 0x000fe20000410000 */
[----:B--2---:R-:W-:Y:S01]  /*8e10*/  FADD.FTZ R13, R11, R8 ;  /* 0x000000080b0d7221 */ /* 0x004fe20000010000 */
[----:B------:R-:W-:-:S04]  /*8e20*/  IMAD.MOV.U32 R8, RZ, RZ, -0x800000 ;  /* 0xff800000ff087424 */ /* 0x000fc800078e00ff */
[----:B------:R-:W-:Y:S01]  /*8e30*/  FSETP.NE.FTZ.AND P2, PT, R13, RZ, PT ;  /* 0x000000ff0d00720b */ /* 0x000fe20003f55000 */
        /* <DEDUP_REMOVED lines=64> */
[----:B------:R-:W0:Y:S01]  /*9240*/  @P2 MUFU.LG2 R11, R13 ;  /* 0x0000000d000b2308 */ /* 0x000e220000000c00 */
[----:B------:R-:W-:-:S07]  /*9250*/  @P2 FMUL.FTZ R14, R14, 0.69314718246459960938 ;  /* 0x3f3172180e0e2820 */ /* 0x000fce0000410000 */
[----:B------:R-:W2:Y:S08]  /*9260*/  @P1 MUFU.LG2 R7, R12 ;  /* 0x0000000c00071308 */ /* 0x000eb00000000c00 */
[----:B------:R-:W3:Y:S01]  /*9270*/  @P2 MUFU.RCP R0, R13 ;  /* 0x0000000d00002308 */ /* 0x000ee20000001000 */
[----:B0-----:R-:W-:-:S04]  /*9280*/  @P2 FMUL.FTZ R11, R11, 0.69314718246459960938 ;  /* 0x3f3172180b0b2820 */ /* 0x001fc80000410000 */
[----:B------:R-:W-:Y:S01]  /*9290*/  @P2 FFMA.FTZ R3, R14, R4, R11 ;  /* 0x000000040e032223 */ /* 0x000fe2000001000b */
[----:B--2---:R-:W-:-:S04]  /*92a0*/  @P1 FMUL.FTZ R7, R7, 0.69314718246459960938 ;  /* 0x3f31721807071820 */ /* 0x004fc80000410000 */
[----:B------:R-:W-:Y:S01]  /*92b0*/  @P1 FFMA.FTZ R8, R6, R5, R7 ;  /* 0x0000000506081223 */ /* 0x000fe20000010007 */
        /* <DEDUP_REMOVED lines=63> */
[----:B------:R-:W-:-:S07]  /*96b0*/  FMUL.FTZ R0, R151, R0 ;  /* 0x0000000097007220 */ /* 0x000fce0000410000 */
.L_x_4595:
        /* <DEDUP_REMOVED lines=43> */
[C---:B------:R-:W-:Y:S02]  /*9970*/  LOP3.LUT R11, R110.reuse, 0x380, RZ, 0xc0, !PT ;  /* 0x000003806e0b7812 */ /* 0x040fe400078ec0ff */
[C---:B------:R-:W-:Y:S01]  /*9980*/  IADD3 R177, P0, R110.reuse, 0x40, RZ ;  /* 0x000000406eb17810 */ /* 0x040fe20007f1e0ff */
[----:B------:R-:W-:Y:S01]  /*9990*/  IMAD.X R13, RZ, RZ, R111, P1 ;  /* 0x000000ffff0d7224 */ /* 0x000fe200008e066f */
[----:B------:R-:W-:-:S02]  /*99a0*/  IADD3 R179, P4, R110, 0x60, RZ ;  /* 0x000000606eb37810 */ /* 0x000fc40007f9e0ff */
        /* <DEDUP_REMOVED lines=13> */
[----:B------:R-:W-:Y:S01]  /*9a80*/  IMAD.X R63, RZ, RZ, R111, P1 ;  /* 0x000000ffff3f7224 */ /* 0x000fe200008e066f */
[----:B------:R-:W-:-:S02]  /*9a90*/  LOP3.LUT R14, R177, 0x380, RZ, 0xc0, !PT ;  /* 0x00000380b10e7812 */ /* 0x000fc400078ec0ff */
        /* <DEDUP_REMOVED lines=17> */
[----:B------:R-:W-:Y:S02]  /*9bb0*/  SHF.R.U64 R12, R12, 0x3, RZ ;  /* 0x000000030c0c7819 */ /* 0x000fe400000012ff */
[----:B------:R-:W-:Y:S02]  /*9bc0*/  LOP3.LUT R38, R183, 0x380, RZ, 0xc0, !PT ;  /* 0x00000380b7267812 */ /* 0x000fe400078ec0ff */
[----:B------:R-:W-:Y:S02]  /*9bd0*/  SHF.R.U64 R14, R14, 0x3, RZ ;  /* 0x000000030e0e7819 */ /* 0x000fe400000012ff */
[----:B------:R-:W-:Y:S02]  /*9be0*/  LOP3.LUT R46, R185, 0x380, RZ, 0xc0, !PT ;  /* 0x00000380b92e7812 */ /* 0x000fe400078ec0ff */
[----:B------:R-:W-:Y:S02]  /*9bf0*/  SHF.R.U64 R20, R20, 0x3, RZ ;  /* 0x0000000314147819 */ /* 0x000fe400000012ff */
[----:B------:R-:W-:-:S02]  /*9c00*/  LOP3.LUT R54, R187, 0x380, RZ, 0xc0, !PT ;  /* 0x00000380bb367812 */ /* 0x000fc400078ec0ff */
[----:B------:R-:W-:Y:S02]  /*9c10*/  SHF.R.U64 R30, R30, 0x3, RZ ;  /* 0x000000031e1e7819 */ /* 0x000fe400000012ff */
[----:B------:R-:W-:Y:S02]  /*9c20*/  LOP3.LUT R62, R189, 0x380, RZ, 0xc0, !PT ;  /* 0x00000380bd3e7812 */ /* 0x000fe400078ec0ff */
[----:B------:R-:W-:Y:S02]  /*9c30*/  LOP3.LUT R98, R197, 0x380, RZ, 0xc0, !PT ;  /* 0x00000380c5627812 */ /* 0x000fe400078ec0ff */
[----:B------:R-:W-:Y:S01]  /*9c40*/  MOV R110, R110 ;  /* 0x0000006e006e7202 */ /* 0x000fe20000000f00 */
[----:B------:R-:W-:Y:S01]  /*9c50*/  BAR.SYNC.DEFER_BLOCKING 0x1, 0x100 ;  /* 0x0044000000007b1d */ /* 0x000fe20000010000 */
[----:B------:R-:W-:Y:S02]  /*9c60*/  LOP3.LUT R12, R12, R175, RZ, 0x3c, !PT ;  /* 0x000000af0c0c7212 */ /* 0x000fe400078e3cff */
[----:B------:R-:W-:-:S02]  /*9c70*/  SHF.R.U64 R38, R38, 0x3, RZ ;  /* 0x0000000326267819 */ /* 0x000fc400000012ff */
[----:B------:R-:W-:Y:S02]  /*9c80*/  LOP3.LUT R70, R191, 0x380, RZ, 0xc0, !PT ;  /* 0x00000380bf467812 */ /* 0x000fe400078ec0ff */
        /* <DEDUP_REMOVED lines=8> */
[----:B------:R-:W-:Y:S01]  /*9d10*/  SHF.R.U64 R62, R62, 0x3, RZ ;  /* 0x000000033e3e7819 */ /* 0x000fe200000012ff */
[----:B------:R-:W-:Y:S01]  /*9d20*/  STSM.16.M88.4 [R110], R24 ;  /* 0x000000186e007844 */ /* 0x000fe20000000200 */
[----:B------:R-:W-:Y:S02]  /*9d30*/  SHF.R.U64 R98, R98, 0x3, RZ ;  /* 0x0000000362627819 */ /* 0x000fe400000012ff */
[----:B------:R-:W-:-:S02]  /*9d40*/  LOP3.LUT R38, R38, R183, RZ, 0x3c, !PT ;  /* 0x000000b726267212 */ /* 0x000fc400078e3cff */
[----:B------:R-:W-:Y:S02]  /*9d50*/  SHF.R.U64 R70, R70, 0x3, RZ ;  /* 0x0000000346467819 */ /* 0x000fe400000012ff */
[----:B------:R-:W-:Y:S02]  /*9d60*/  LOP3.LUT R102, R6, 0x380, RZ, 0xc0, !PT ;  /* 0x0000038006667812 */ /* 0x000fe400078ec0ff */
[----:B------:R-:W-:Y:S02]  /*9d70*/  SHF.R.U64 R111, R111, 0x3, RZ ;  /* 0x000000036f6f7819 */ /* 0x000fe400000012ff */
[----:B------:R-:W-:Y:S02]  /*9d80*/  MOV R28, R12 ;  /* 0x0000000c001c7202 */ /* 0x000fe40000000f00 */
[----:B------:R-:W-:Y:S02]  /*9d90*/  LOP3.LUT R46, R46, R185, RZ, 0x3c, !PT ;  /* 0x000000b92e2e7212 */ /* 0x000fe400078e3cff */
[----:B------:R-:W-:Y:S01]  /*9da0*/  SHF.R.U64 R78, R78, 0x3, RZ ;  /* 0x000000034e4e7819 */ /* 0x000fe200000012ff */
[----:B------:R-:W-:Y:S01]  /*9db0*/  STSM.16.M88.4 [R28], R32 ;  /* 0x000000201c007844 */ /* 0x000fe20000000200 */
[----:B------:R-:W-:-:S02]  /*9dc0*/  MOV R14, R14 ;  /* 0x0000000e000e7202 */ /* 0x000fc40000000f00 */
[----:B------:R-:W-:Y:S02]  /*9dd0*/  LOP3.LUT R54, R54, R187, RZ, 0x3c, !PT ;  /* 0x000000bb36367212 */ /* 0x000fe400078e3cff */
[----:B------:R-:W-:Y:S01]  /*9de0*/  SHF.R.U64 R94, R94, 0x3, RZ ;  /* 0x000000035e5e7819 */ /* 0x000fe200000012ff */
[----:B------:R-:W-:Y:S01]  /*9df0*/  STSM.16.M88.4 [R14], R40 ;  /* 0x000000280e007844 */ /* 0x000fe20000000200 */
[----:B------:R-:W-:Y:S02]  /*9e00*/  LOP3.LUT R175, R174, 0x380, RZ, 0xc0, !PT ;  /* 0x00000380aeaf7812 */ /* 0x000fe400078ec0ff */
[----:B------:R-:W-:Y:S02]  /*9e10*/  MOV R20, R20 ;  /* 0x0000001400147202 */ /* 0x000fe40000000f00 */
[----:B------:R-:W-:Y:S02]  /*9e20*/  LOP3.LUT R62, R62, R189, RZ, 0x3c, !PT ;  /* 0x000000bd3e3e7212 */ /* 0x000fe400078e3cff */
[----:B------:R-:W-:Y:S01]  /*9e30*/  LOP3.LUT R98, R98, R197, RZ, 0x3c, !PT ;  /* 0x000000c562627212 */ /* 0x000fe200078e3cff */
[----:B------:R-:W-:Y:S01]  /*9e40*/  STSM.16.M88.4 [R20], R48 ;  /* 0x0000003014007844 */ /* 0x000fe20000000200 */
[----:B------:R-:W-:-:S02]  /*9e50*/  MOV R30, R30 ;  /* 0x0000001e001e7202 */ /* 0x000fc40000000f00 */
[----:B------:R-:W-:Y:S02]  /*9e60*/  F2FP.BF16.F32.PACK_AB R59, R158, R59 ;  /* 0x0000003b9e3b723e */ /* 0x000fe400000010ff */
[----:B------:R-:W-:Y:S02]  /*9e70*/  F2FP.BF16.F32.PACK_AB R65, R157, R66 ;  /* 0x000000429d41723e */ /* 0x000fe400000010ff */
[----:B------:R-:W-:Y:S01]  /*9e80*/  F2FP.BF16.F32.PACK_AB R72, R73, R72 ;  /* 0x000000484948723e */ /* 0x000fe200000010ff */
[----:B------:R-:W-:Y:S01]  /*9e90*/  STSM.16.M88.4 [R30], R56 ;  /* 0x000000381e007844 */ /* 0x000fe20000000200 */
[----:B------:R-:W-:Y:S02]  /*9ea0*/  LOP3.LUT R70, R70, R191, RZ, 0x3c, !PT ;  /* 0x000000bf46467212 */ /* 0x000fe400078e3cff */
[----:B------:R-:W-:Y:S02]  /*9eb0*/  SHF.R.U64 R29, R102, 0x3, RZ ;  /* 0x00000003661d7819 */ /* 0x000fe400000012ff */
[----:B------:R-:W-:-:S02]  /*9ec0*/  LOP3.LUT R106, R111, R106, RZ, 0x3c, !PT ;  /* 0x0000006a6f6a7212 */ /* 0x000fc400078e3cff */
[----:B------:R-:W-:Y:S02]  /*9ed0*/  MOV R38, R38 ;  /* 0x0000002600267202 */ /* 0x000fe40000000f00 */
[----:B------:R-:W-:Y:S02]  /*9ee0*/  F2FP.BF16.F32.PACK_AB R66, R69, R68 ;  /* 0x000000444542723e */ /* 0x000fe400000010ff */
[----:B------:R-:W-:Y:S02]  /*9ef0*/  F2FP.BF16.F32.PACK_AB R67, R156, R67 ;  /* 0x000000439c43723e */ /* 0x000fe400000010ff */
[----:B------:R-:W-:Y:S02]  /*9f00*/  F2FP.BF16.F32.PACK_AB R73, R155, R74 ;  /* 0x0000004a9b49723e */ /* 0x000fe400000010ff */
[----:B------:R-:W-:Y:S01]  /*9f10*/  F2FP.BF16.F32.PACK_AB R80, R81, R80 ;  /* 0x000000505150723e */ /* 0x000fe200000010ff */
[----:B------:R-:W-:Y:S01]  /*9f20*/  STSM.16.M88.4 [R38], R64 ;  /* 0x0000004026007844 */ /* 0x000fe20000000200 */
        /* <DEDUP_REMOVED lines=11> */
[----:B------:R-:W-:Y:S02]  /*9fe0*/  F2FP.BF16.F32.PACK_AB R83, R83, R86 ;  /* 0x000000565353723e */ /* 0x000fe400000010ff */
[----:B------:R-:W-:Y:S02]  /*9ff0*/  F2FP.BF16.F32.PACK_AB R89, R152, R90 ;  /* 0x0000005a9859723e */ /* 0x000fe400000010ff */
[----:B------:R-:W-:Y:S01]  /*a000*/  MOV R62, R62 ;  /* 0x0000003e003e7202 */ /* 0x000fe20000000f00 */
[----:B------:R0:W-:Y:S01]  /*a010*/  STSM.16.M88.4 [R54], R80 ;  /* 0x0000005036007844 */ /* 0x0001e20000000200 */
[----:B------:R-:W-:-:S02]  /*a020*/  MOV R13, R98 ;  /* 0x00000062000d7202 */ /* 0x000fc40000000f00 */
[----:B------:R-:W-:Y:S02]  /*a030*/  F2FP.BF16.F32.PACK_AB R90, R93, R92 ;  /* 0x0000005c5d5a723e */ /* 0x000fe400000010ff */
[----:B------:R-:W-:Y:S02]  /*a040*/  F2FP.BF16.F32.PACK_AB R91, R91, R9 ;  /* 0x000000095b5b723e */ /* 0x000fe400000010ff */
[----:B------:R-:W-:Y:S02]  /*a050*/  F2FP.BF16.F32.PACK_AB R96, R97, R96 ;  /* 0x000000606160723e */ /* 0x000fe400000010ff */
[----:B------:R-:W-:Y:S01]  /*a060*/  LOP3.LUT R102, R29, R6, RZ, 0x3c, !PT ;  /* 0x000000061d667212 */ /* 0x000fe200078e3cff */
[----:B------:R-:W-:Y:S01]  /*a070*/  STSM.16.M88.4 [R62], R88 ;  /* 0x000000583e007844 */ /* 0x000fe20000000200 */
[----:B------:R-:W-:Y:S02]  /*a080*/  MOV R70, R70 ;  /* 0x0000004600467202 */ /* 0x000fe40000000f00 */
[----:B------:R-:W-:-:S02]  /*a090*/  MOV R12, R106 ;  /* 0x0000006a000c7202 */ /* 0x000fc40000000f00 */
[----:B------:R-:W-:Y:S02]  /*a0a0*/  F2FP.BF16.F32.PACK_AB R97, R167, R87 ;  /* 0x00000057a761723e */ /* 0x000fe400000010ff */
[----:B------:R-:W-:Y:S02]  /*a0b0*/  F2FP.BF16.F32.PACK_AB R104, R105, R104 ;  /* 0x000000686968723e */ /* 0x000fe400000010ff */
[----:B------:R-:W-:Y:S02]  /*a0c0*/  F2FP.BF16.F32.PACK_AB R112, R113, R112 ;  /* 0x000000707170723e */ /* 0x000fe400000010ff */
[----:B------:R-:W-:Y:S02]  /*a0d0*/  F2FP.BF16.F32.PACK_AB R120, R121, R120 ;  /* 0x000000787978723e */ /* 0x000fe400000010ff */
[----:B------:R-:W-:Y:S02]  /*a0e0*/  F2FP.BF16.F32.PACK_AB R128, R129, R128 ;  /* 0x000000808180723e */ /* 0x000fe400000010ff */
[----:B------:R-:W-:-:S02]  /*a0f0*/  F2FP.BF16.F32.PACK_AB R136, R137, R136 ;  /* 0x000000888988723e */ /* 0x000fc400000010ff */
[----:B------:R-:W-:Y:S01]  /*a100*/  F2FP.BF16.F32.PACK_AB R144, R145, R144 ;  /* 0x000000909190723e */ /* 0x000fe200000010ff */
[----:B------:R-:W-:Y:S01]  /*a110*/  UISETP.NE.U32.AND UP1, UPT, UR8, URZ, UPT ;  /* 0x0000003f0800728c */ /* 0x000fe2000bf25070 */
[----:B------:R-:W-:Y:S01]  /*a120*/  F2FP.BF16.F32.PACK_AB R98, R101, R100 ;  /* 0x000000646562723e */ /* 0x000fe200000010ff */
[----:B0-----:R-:W0:Y:S01]  /*a130*/  LDC R81, c[0x0][0xbe8] ;  /* 0x0002fa00ff517b82 */ /* 0x001e220000000800 */
[----:B------:R-:W-:Y:S02]  /*a140*/  F2FP.BF16.F32.PACK_AB R99, R169, R168 ;  /* 0x000000a8a963723e */ /* 0x000fe400000010ff */
[----:B------:R-:W-:Y:S02]  /*a150*/  MOV R78, R78 ;  /* 0x0000004e004e7202 */ /* 0x000fe40000000f00 */
[----:B------:R-:W-:Y:S01]  /*a160*/  F2FP.BF16.F32.PACK_AB R105, R171, R170 ;  /* 0x000000aaab69723e */ /* 0x000fe200000010ff */
[----:B------:R-:W-:Y:S01]  /*a170*/  STSM.16.M88.4 [R70], R96 ;  /* 0x0000006046007844 */ /* 0x000fe20000000200 */
[----:B------:R-:W-:-:S02]  /*a180*/  F2FP.BF16.F32.PACK_AB R106, R109, R108 ;  /* 0x0000006c6d6a723e */ /* 0x000fc400000010ff */
[----:B------:R-:W-:Y:S02]  /*a190*/  F2FP.BF16.F32.PACK_AB R107, R173, R172 ;  /* 0x000000acad6b723e */ /* 0x000fe400000010ff */
[----:B------:R-:W-:Y:S02]  /*a1a0*/  F2FP.BF16.F32.PACK_AB R113, R115, R114 ;  /* 0x000000727371723e */ /* 0x000fe400000010ff */
[----:B------:R-:W-:Y:S01]  /*a1b0*/  LOP3.LUT R10, R175, R174, RZ, 0x3c, !PT ;  /* 0x000000aeaf0a7212 */ /* 0x000fe200078e3cff */
[----:B------:R-:W-:Y:S01]  /*a1c0*/  STSM.16.M88.4 [R78], R104 ;  /* 0x000000684e007844 */ /* 0x000fe20000000200 */
[----:B------:R-:W-:Y:S02]  /*a1d0*/  MOV R94, R94 ;  /* 0x0000005e005e7202 */ /* 0x000fe40000000f00 */
[----:B------:R-:W-:Y:S02]  /*a1e0*/  F2FP.BF16.F32.PACK_AB R114, R117, R116 ;  /* 0x000000747572723e */ /* 0x000fe400000010ff */
[----:B------:R-:W-:-:S02]  /*a1f0*/  F2FP.BF16.F32.PACK_AB R115, R119, R118 ;  /* 0x000000767773723e */ /* 0x000fc400000010ff */
[----:B------:R-:W-:Y:S02]  /*a200*/  F2FP.BF16.F32.PACK_AB R121, R123, R122 ;  /* 0x0000007a7b79723e */ /* 0x000fe400000010ff */
[----:B------:R-:W-:Y:S01]  /*a210*/  F2FP.BF16.F32.PACK_AB R122, R125, R124 ;  /* 0x0000007c7d7a723e */ /* 0x000fe200000010ff */
[----:B------:R-:W-:Y:S01]  /*a220*/  STSM.16.M88.4 [R94], R112 ;  /* 0x000000705e007844 */ /* 0x000fe20000000200 */
[----:B------:R-:W-:Y:S02]  /*a230*/  F2FP.BF16.F32.PACK_AB R123, R127, R126 ;  /* 0x0000007e7f7b723e */ /* 0x000fe400000010ff */
[----:B------:R-:W-:Y:S02]  /*a240*/  F2FP.BF16.F32.PACK_AB R129, R131, R130 ;  /* 0x000000828381723e */ /* 0x000fe400000010ff */
[----:B------:R-:W-:Y:S01]  /*a250*/  MOV R102, R102 ;  /* 0x0000006600667202 */ /* 0x000fe20000000f00 */
[----:B------:R1:W-:Y:S01]  /*a260*/  STSM.16.M88.4 [R13], R120 ;  /* 0x000000780d007844 */ /* 0x0003e20000000200 */
[----:B------:R-:W-:-:S02]  /*a270*/  F2FP.BF16.F32.PACK_AB R130, R133, R132 ;  /* 0x000000848582723e */ /* 0x000fc400000010ff */
[----:B------:R-:W-:Y:S02]  /*a280*/  F2FP.BF16.F32.PACK_AB R131, R135, R134 ;  /* 0x000000868783723e */ /* 0x000fe400000010ff */
[----:B------:R-:W-:Y:S02]  /*a290*/  F2FP.BF16.F32.PACK_AB R137, R139, R138 ;  /* 0x0000008a8b89723e */ /* 0x000fe400000010ff */
[----:B------:R-:W-:Y:S01]  /*a2a0*/  F2FP.BF16.F32.PACK_AB R138, R141, R140 ;  /* 0x0000008c8d8a723e */ /* 0x000fe200000010ff */
[----:B------:R2:W-:Y:S01]  /*a2b0*/  STSM.16.M88.4 [R102], R128 ;  /* 0x0000008066007844 */ /* 0x0005e20000000200 */
[----:B------:R-:W-:Y:S02]  /*a2c0*/  F2FP.BF16.F32.PACK_AB R139, R143, R142 ;  /* 0x0000008e8f8b723e */ /* 0x000fe400000010ff */
[----:B------:R-:W-:Y:S02]  /*a2d0*/  F2FP.BF16.F32.PACK_AB R145, R147, R146 ;  /* 0x000000929391723e */ /* 0x000fe400000010ff */
[----:B------:R-:W-:Y:S01]  /*a2e0*/  MOV R6, R10 ;  /* 0x0000000a00067202 */ /* 0x000fe20000000f00 */
[----:B------:R2:W-:Y:S01]  /*a2f0*/  STSM.16.M88.4 [R12], R136 ;  /* 0x000000880c007844 */ /* 0x0005e20000000200 */
[----:B------:R-:W-:Y:S01]  /*a300*/  F2FP.BF16.F32.PACK_AB R146, R149, R148 ;  /* 0x000000949592723e */ /* 0x000fe200000010ff */
[----:B------:R-:W-:Y:S01]  /*a310*/  IMAD.U32 R10, RZ, RZ, UR4 ;  /* 0x00000004ff0a7e24 */ /* 0x000fe2000f8e00ff */
[----:B------:R-:W-:Y:S01]  /*a320*/  F2FP.BF16.F32.PACK_AB R147, R0, R150 ;  /* 0x000000960093723e */ /* 0x000fe200000010ff */
[----:B------:R-:W-:Y:S01]  /*a330*/  IMAD.U32 R11, RZ, RZ, UR7 ;  /* 0x00000007ff0b7e24 */ /* 0x000fe2000f8e00ff */
[----:B------:R-:W-:-:S03]  /*a340*/  PLOP3.LUT P0, PT, PT, PT, UP0, 0x80, 0x0 ;  /* 0x000000000000781c */ /* 0x000fc60003f0f008 */
[----:B------:R2:W-:Y:S01]  /*a350*/  STSM.16.M88.4 [R6], R144 ;  /* 0x0000009006007844 */ /* 0x0005e20000000200 */
[----:B------:R-:W-:Y:S09]  /*a360*/  BAR.SYNC.DEFER_BLOCKING 0x1, 0x100 ;  /* 0x0044000000007b1d */ /* 0x000ff20000010000 */
[----:B------:R-:W3:Y:S01]  /*a370*/  @P0 LDG.E R0, desc[UR40][R10.64] ;  /* 0x000000280a000981 */ /* 0x000ee2000c1e1900 */
[----:B------:R-:W-:Y:S01]  /*a380*/  UISETP.NE.AND.EX UP1, UPT, UR9, URZ, UPT, UP1 ;  /* 0x0000003f0900728c */ /* 0x000fe2000bf25310 */
[----:B0-----:R-:W-:Y:S01]  /*a390*/  ISETP.NE.AND P1, PT, R81, 0x1, PT ;  /* 0x000000015100780c */ /* 0x001fe20003f25270 */
[----:B------:R-:W-:Y:S01]  /*a3a0*/  ULDC UR7, c[0x0][0xa88] ;  /* 0x0002a20000077ab9 */ /* 0x000fe20000000800 */
[----:B------:R-:W-:-:S03]  /*a3b0*/  UMOV UR4, URZ ;  /* 0x0000003f00047c82 */ /* 0x000fc60008000000 */
[----:B------:R-:W-:-:S05]  /*a3c0*/  PLOP3.LUT P2, PT, PT, PT, UP1, 0x80, 0x0 ;  /* 0x000000000000781c */ /* 0x000fca0003f4f018 */
[----:B------:R-:W-:-:S03]  /*a3d0*/  @UP1 UIADD3 UR8, UP2, UR10, UR8, URZ ;  /* 0x000000080a081290 */ /* 0x000fc6000ff5e03f */
[----:B------:R-:W0:Y:S01]  /*a3e0*/  @P1 LDC R9, c[0x0][0xbec] ;  /* 0x0002fb00ff091b82 */ /* 0x000e220000000800 */
[----:B------:R-:W-:Y:S02]  /*a3f0*/  @UP1 UIADD3.X UR9, UR11, UR9, URZ, UP2, !UPT ;  /* 0x000000090b091290 */ /* 0x000fe400097fe43f */
[----:B------:R-:W-:-:S04]  /*a400*/  IMAD.U32 R14, RZ, RZ, UR8 ;  /* 0x00000008ff0e7e24 */ /* 0x000fc8000f8e00ff */
[----:B------:R-:W-:Y:S01]  /*a410*/  IMAD.U32 R15, RZ, RZ, UR9 ;  /* 0x00000009ff0f7e24 */ /* 0x000fe2000f8e00ff */
[----:B-1----:R-:W1:Y:S01]  /*a420*/  @P1 LDC R13, c[0x0][0xbf0] ;  /* 0x0002fc00ff0d1b82 */ /* 0x002e620000000800 */
        /* <DEDUP_REMOVED lines=8> */
.L_x_4628:
[----:B------:R-:W-:Y:S01]  /*a4b0*/  USHF.R.S32.HI UR14, URZ, 0x1f, UR43 ;  /* 0x0000001f3f0e7899 */ /* 0x000fe2000801142b */
[----:B--2---:R-:W-:Y:S01]  /*a4c0*/  VIADD R12, R16, UR39 ;  /* 0x00000027100c7c36 */ /* 0x004fe20008000000 */
[----:B------:R-:W-:Y:S01]  /*a4d0*/  ULDC.64 UR12, c[0x0][0xb90] ;  /* 0x0002e400000c7ab9 */ /* 0x000fe20000000a00 */
[----:B------:R-:W-:Y:S01]  /*a4e0*/  USHF.R.S32.HI UR11, URZ, 0x1f, UR4 ;  /* 0x0000001f3f0b7899 */ /* 0x000fe20008011404 */
[----:B------:R-:W-:Y:S01]  /*a4f0*/  VIADD R26, R203, UR39 ;  /* 0x00000027cb1a7c36 */ /* 0x000fe20008000000 */
        /* <DEDUP_REMOVED lines=9> */
[----:B------:R-:W-:Y:S01]  /*a590*/  IMAD R9, R200, 0x40, R2 ;  /* 0x00000040c8097824 */ /* 0x000fe200078e0202 */
[----:B------:R-:W-:Y:S01]  /*a5a0*/  ULDC.64 UR12, c[0x0][0xb98] ;  /* 0x0002e600000c7ab9 */ /* 0x000fe20000000a00 */
[----:B------:R-:W-:Y:S01]  /*a5b0*/  UIADD3 UR9, UR9, UR7, URZ ;  /* 0x0000000709097290 */ /* 0x000fe2000fffe03f */
[----:B------:R-:W-:Y:S01]  /*a5c0*/  IMAD.MOV R6, RZ, RZ, -R10 ;  /* 0x000000ffff067224 */ /* 0x000fe200078e0a0a */
[----:B------:R-:W-:Y:S01]  /*a5d0*/  UIMAD UR7, UR45, UR12, URZ ;  /* 0x0000000c2d0772a4 */ /* 0x000fe2000f8e023f */
[----:B------:R-:W-:Y:S01]  /*a5e0*/  IMAD.WIDE R4, R9, 0x2, R4 ;  /* 0x0000000209047825 */ /* 0x000fe200078e0204 */
[----:B------:R-:W-:Y:S01]  /*a5f0*/  UIMAD.WIDE.U32 UR8, UR46, UR12, UR8 ;  /* 0x0000000c2e0872a5 */ /* 0x000fe2000f8e0008 */
[----:B------:R-:W-:Y:S01]  /*a600*/  SHF.R.S32.HI R11, RZ, 0x1f, R10 ;  /* 0x0000001fff0b7819 */ /* 0x000fe2000001140a */
[----:B------:R-:W-:Y:S01]  /*a610*/  UIMAD UR7, UR46, UR13, UR7 ;  /* 0x0000000d2e0772a4 */ /* 0x000fe2000f8e0207 */
[----:B------:R-:W-:Y:S01]  /*a620*/  IMAD R9, R81, R6, R12 ;  /* 0x0000000651097224 */ /* 0x000fe200078e020c */
[----:B------:R-:W-:Y:S01]  /*a630*/  IADD3 R37, P2, R4, 0x5000, RZ ;  /* 0x0000500004257810 */ /* 0x000fe20007f5e0ff */
[----:B-----5:R-:W-:Y:S01]  /*a640*/  IMAD R85, R0, R81, RZ ;  /* 0x0000005100557224 */ /* 0x020fe200078e02ff */
[----:B------:R-:W-:Y:S01]  /*a650*/  IADD3 R10, P0, R10, UR8, RZ ;  /* 0x000000080a0a7c10 */ /* 0x000fe2000ff1e0ff */
[----:B------:R-:W-:Y:S01]  /*a660*/  ULDC.64 UR12, c[0x0][0xaa0] ;  /* 0x0002a800000c7ab9 */ /* 0x000fe20000000a00 */
[----:B------:R-:W-:Y:S01]  /*a670*/  IMAD.U32 R12, RZ, RZ, UR7 ;  /* 0x00000007ff0c7e24 */ /* 0x000fe2000f8e00ff */
[----:B------:R-:W-:-:S02]  /*a680*/  SHF.R.S32.HI R6, RZ, 0x1f, R9 ;  /* 0x0000001fff067819 */ /* 0x000fc40000011409 */
[C---:B------:R-:W-:Y:S02]  /*a690*/  IADD3 R25, P5, R4.reuse, 0x1000, RZ ;  /* 0x0000100004197810 */ /* 0x040fe40007fbe0ff */
[----:B------:R-:W-:Y:S01]  /*a6a0*/  IADD3.X R11, R11, UR9, R12, P0, !PT ;  /* 0x000000090b0b7c10 */ /* 0x000fe200087fe40c */
[----:B------:R-:W-:Y:S01]  /*a6b0*/  ULDC.64 UR8, c[0x0][0xb88] ;  /* 0x0002e20000087ab9 */ /* 0x000fe20000000a00 */
[----:B------:R-:W-:Y:S01]  /*a6c0*/  IADD3 R29, P4, R4, 0x2000, RZ ;  /* 0x00002000041d7810 */ /* 0x000fe20007f9e0ff */
[----:B------:R-:W-:Y:S01]  /*a6d0*/  IMAD R6, R6, UR8, RZ ;  /* 0x0000000806067c24 */ /* 0x000fe2000f8e02ff */
[----:B------:R-:W-:Y:S01]  /*a6e0*/  LOP3.LUT R36, R37, 0x380, RZ, 0xc0, !PT ;  /* 0x0000038025247812 */ /* 0x000fe200078ec0ff */
[----:B------:R-:W-:Y:S01]  /*a6f0*/  IMAD.WIDE.U32 R10, R9, UR8, R10 ;  /* 0x00000008090a7c25 */ /* 0x000fe2000f8e000a */
[----:B------:R-:W-:Y:S02]  /*a700*/  LOP3.LUT R24, R25, 0x380, RZ, 0xc0, !PT ;  /* 0x0000038019187812 */ /* 0x000fe400078ec0ff */
[----:B------:R-:W-:Y:S01]  /*a710*/  LOP3.LUT R28, R29, 0x380, RZ, 0xc0, !PT ;  /* 0x000003801d1c7812 */ /* 0x000fe200078ec0ff */
[----:B------:R-:W-:Y:S01]  /*a720*/  IMAD R13, R9, UR9, R6 ;  /* 0x00000009090d7c24 */ /* 0x000fe2000f8e0206 */
[----:B------:R-:W-:Y:S01]  /*a730*/  ULDC.64 UR8, c[0x0][0xb50] ;  /* 0x0002d40000087ab9 */ /* 0x000fe20000000a00 */
[----:B------:R-:W-:Y:S01]  /*a740*/  SHF.R.U64 R36, R36, 0x3, RZ ;  /* 0x0000000324247819 */ /* 0x000fe200000012ff */
[----:B------:R-:W-:Y:S01]  /*a750*/  VIADD R6, R26, 0x8 ;  /* 0x000000081a067836 */ /* 0x000fe20000000000 */
[----:B------:R-:W-:Y:S01]  /*a760*/  LEA R12, P0, R10, UR8, 0x2 ;  /* 0x000000080a0c7c11 */ /* 0x000fe2000f8010ff */
[----:B------:R-:W-:Y:S01]  /*a770*/  IMAD.IADD R9, R11, 0x1, R13 ;  /* 0x000000010b097824 */ /* 0x000fe200078e020d */
[----:B------:R-:W-:-:S02]  /*a780*/  IADD3 R57, P3, R4, 0x4000, RZ ;  /* 0x0000400004397810 */ /* 0x000fc40007f7e0ff */
[----:B------:R-:W-:Y:S01]  /*a790*/  SHF.R.U64 R24, R24, 0x3, RZ ;  /* 0x0000000318187819 */ /* 0x000fe200000012ff */
[----:B------:R-:W-:Y:S01]  /*a7a0*/  SHFL.IDX PT, R20, R12, RZ, 0x1c1f ;  /* 0x001c1fff0c147589 */ /* 0x000fe200000e0000 */
[----:B------:R-:W-:Y:S02]  /*a7b0*/  LEA.HI.X R14, R10, UR9, R9, 0x2, P0 ;  /* 0x000000090a0e7c11 */ /* 0x000fe400080f1409 */
[----:B------:R-:W-:Y:S01]  /*a7c0*/  IADD3 R33, P0, R4, 0x3000, RZ ;  /* 0x0000300004217810 */ /* 0x000fe20007f1e0ff */
[----:B------:R-:W-:Y:S01]  /*a7d0*/  SHFL.IDX PT, R50, R12, 0x1, 0x1c1f ;  /* 0x003c1f000c327f89 */ /* 0x000fe200000e0000 */
[----:B------:R-:W-:Y:S02]  /*a7e0*/  SHF.R.U64 R28, R28, 0x3, RZ ;  /* 0x000000031c1c7819 */ /* 0x000fe400000012ff */
[----:B------:R-:W-:Y:S01]  /*a7f0*/  LOP3.LUT R32, R33, 0x380, RZ, 0xc0, !PT ;  /* 0x0000038021207812 */ /* 0x000fe200078ec0ff */
[----:B------:R-:W0:Y:S01]  /*a800*/  SHFL.IDX PT, R21, R14, RZ, 0x1c1f ;  /* 0x001c1fff0e157589 */ /* 0x000e2200000e0000 */
[----:B------:R-:W-:Y:S01]  /*a810*/  LOP3.LUT R36, R36, R37, RZ, 0x3c, !PT ;  /* 0x0000002524247212 */ /* 0x000fe200078e3cff */
[----:B------:R-:W-:Y:S01]  /*a820*/  IMAD.X R37, RZ, RZ, R5, P2 ;  /* 0x000000ffff257224 */ /* 0x000fe200010e0605 */
[----:B------:R-:W-:Y:S01]  /*a830*/  SHF.R.U64 R32, R32, 0x3, RZ ;  /* 0x0000000320207819 */ /* 0x000fe200000012ff */
[----:B------:R-:W1:Y:S01]  /*a840*/  SHFL.IDX PT, R51, R14, 0x1, 0x1c1f ;  /* 0x003c1f000e337f89 */ /* 0x000e6200000e0000 */
[----:B------:R-:W-:-:S02]  /*a850*/  LOP3.LUT R56, R57, 0x380, RZ, 0xc0, !PT ;  /* 0x0000038039387812 */ /* 0x000fc400078ec0ff */
[----:B------:R-:W-:Y:S01]  /*a860*/  LOP3.LUT R32, R32, R33, RZ, 0x3c, !PT ;  /* 0x0000002120207212 */ /* 0x000fe200078e3cff */
[--C-:B------:R-:W-:Y:S01]  /*a870*/  IMAD.X R33, RZ, RZ, R5.reuse, P0 ;  /* 0x000000ffff217224 */ /* 0x100fe200000e0605 */
[----:B------:R-:W-:Y:S02]  /*a880*/  IADD3 R61, P0, R4, 0x9000, RZ ;  /* 0x00009000043d7810 */ /* 0x000fe40007f1e0ff */
[----:B------:R-:W-:Y:S01]  /*a890*/  LOP3.LUT R24, R24, R25, RZ, 0x3c, !PT ;  /* 0x0000001918187212 */ /* 0x000fe200078e3cff */
[--C-:B------:R-:W-:Y:S01]  /*a8a0*/  IMAD.X R25, RZ, RZ, R5.reuse, P5 ;  /* 0x000000ffff197224 */ /* 0x100fe200028e0605 */
[----:B------:R-:W-:Y:S01]  /*a8b0*/  LOP3.LUT R28, R28, R29, RZ, 0x3c, !PT ;  /* 0x0000001d1c1c7212 */ /* 0x000fe200078e3cff */
[----:B------:R-:W-:Y:S01]  /*a8c0*/  IMAD.X R29, RZ, RZ, R5, P4 ;  /* 0x000000ffff1d7224 */ /* 0x000fe200020e0605 */
[----:B------:R-:W-:Y:S02]  /*a8d0*/  LOP3.LUT R60, R61, 0x380, RZ, 0xc0, !PT ;  /* 0x000003803d3c7812 */ /* 0x000fe400078ec0ff */
[----:B------:R-:W-:-:S02]  /*a8e0*/  IADD3 R11, P2, R4, 0xb000, RZ ;  /* 0x0000b000040b7810 */ /* 0x000fc40007f5e0ff */
[C---:B------:R-:W-:Y:S02]  /*a8f0*/  IADD3 R41, P6, R4.reuse, 0x6000, RZ ;  /* 0x0000600004297810 */ /* 0x040fe40007fde0ff */
[C---:B------:R-:W-:Y:S02]  /*a900*/  IADD3 R45, P5, R4.reuse, 0x7000, RZ ;  /* 0x00007000042d7810 */ /* 0x040fe40007fbe0ff */
[----:B------:R-:W-:Y:S02]  /*a910*/  IADD3 R69, P4, R4, 0x8000, RZ ;  /* 0x0000800004457810 */ /* 0x000fe40007f9e0ff */
[----:B------:R-:W-:Y:S02]  /*a920*/  SHF.R.U64 R56, R56, 0x3, RZ ;  /* 0x0000000338387819 */ /* 0x000fe400000012ff */
[----:B------:R-:W-:Y:S02]  /*a930*/  SHF.R.U64 R60, R60, 0x3, RZ ;  /* 0x000000033c3c7819 */ /* 0x000fe400000012ff */
[----:B------:R-:W-:-:S02]  /*a940*/  LOP3.LUT R10, R11, 0x380, RZ, 0xc0, !PT ;  /* 0x000003800b0a7812 */ /* 0x000fc400078ec0ff */
[----:B------:R-:W-:Y:S02]  /*a950*/  LOP3.LUT R40, R41, 0x380, RZ, 0xc0, !PT ;  /* 0x0000038029287812 */ /* 0x000fe400078ec0ff */
[----:B------:R-:W-:Y:S02]  /*a960*/  LOP3.LUT R44, R45, 0x380, RZ, 0xc0, !PT ;  /* 0x000003802d2c7812 */ /* 0x000fe400078ec0ff */
[----:B------:R-:W-:Y:S02]  /*a970*/  LOP3.LUT R68, R69, 0x380, RZ, 0xc0, !PT ;  /* 0x0000038045447812 */ /* 0x000fe400078ec0ff */
[----:B------:R-:W-:Y:S01]  /*a980*/  LOP3.LUT R56, R56, R57, RZ, 0x3c, !PT ;  /* 0x0000003938387212 */ /* 0x000fe200078e3cff */
[--C-:B------:R-:W-:Y:S01]  /*a990*/  IMAD.X R57, RZ, RZ, R5.reuse, P3 ;  /* 0x000000ffff397224 */ /* 0x100fe200018e0605 */
[----:B------:R-:W-:Y:S01]  /*a9a0*/  LOP3.LUT R60, R60, R61, RZ, 0x3c, !PT ;  /* 0x0000003d3c3c7212 */ /* 0x000fe200078e3cff */
[----:B------:R-:W-:Y:S01]  /*a9b0*/  IMAD.X R61, RZ, RZ, R5, P0 ;  /* 0x000000ffff3d7224 */ /* 0x000fe200000e0605 */
[----:B------:R-:W-:-:S02]  /*a9c0*/  SHF.R.U64 R10, R10, 0x3, RZ ;  /* 0x000000030a0a7819 */ /* 0x000fc400000012ff */
[----:B------:R-:W-:Y:S02]  /*a9d0*/  IADD3 R49, P3, R4, 0xa000, RZ ;  /* 0x0000a00004317810 */ /* 0x000fe40007f7e0ff */
        /* <DEDUP_REMOVED lines=36> */
[----:B------:R-:W-:Y:S01]  /*ac20*/  UIMAD UR7, UR4, UR13, UR7 ;  /* 0x0000000d040772a4 */ /* 0x000fe2000f8e0207 */
[----:B------:R-:W-:Y:S01]  /*ac30*/  LOP3.LUT R4, R13, R4, RZ, 0x3c, !PT ;  /* 0x000000040d047212 */ /* 0x000fe200078e3cff */
[----:B------:R-:W-:Y:S01]  /*ac40*/  ULDC.64 UR10, c[0x0][0xae8] ;  /* 0x0002ba00000a7ab9 */ /* 0x000fe20000000a00 */
        /* <DEDUP_REMOVED lines=8> */
[----:B------:R-:W-:-:S02]  /*acd0*/  UIADD3 UR9, UR9, UR7, URZ ;  /* 0x0000000709097290 */ /* 0x000fc4000fffe03f */
[----:B------:R-:W-:Y:S01]  /*ace0*/  UIMAD UR4, UR14, UR10, URZ ;  /* 0x0000000a0e0472a4 */ /* 0x000fe2000f8e023f */
[----:B------:R-:W-:Y:S01]  /*acf0*/  SHF.R.U64 R0, R0, 0x3, RZ ;  /* 0x0000000300007819 */ /* 0x000fe200000012ff */
[----:B------:R-:W5:Y:S03]  /*ad00*/  LD.E.128 R24, desc[UR40][R24.64] ;  /* 0x0000002818187980 */ /* 0x000f66000c101d00 */
[----:B------:R-:W-:Y:S01]  /*ad10*/  LOP3.LUT R52, R0, R9, RZ, 0x3c, !PT ;  /* 0x0000000900347212 */ /* 0x000fe200078e3cff */
[----:B--2---:R-:W2:Y:S01]  /*ad20*/  @P1 LDC R5, c[0x0][0xbec] ;  /* 0x0002fb00ff051b82 */ /* 0x004ea20000000800 */
[----:B------:R-:W-:Y:S01]  /*ad30*/  IMAD R0, R23, 0x20, R200 ;  /* 0x0000002017007824 */ /* 0x000fe200078e02c8 */
[----:B------:R-:W-:Y:S01]  /*ad40*/  UIMAD UR4, UR43, UR11, UR4 ;  /* 0x0000000b2b0472a4 */ /* 0x000fe2000f8e0204 */
[----:B------:R-:W5:Y:S01]  /*ad50*/  LD.E.128 R28, desc[UR40][R28.64] ;  /* 0x000000281c1c7980 */ /* 0x000f62000c101d00 */
[----:B------:R-:W-:Y:S01]  /*ad60*/  UIMAD.WIDE.U32 UR8, UR43, UR10, UR8 ;  /* 0x0000000a2b0872a5 */ /* 0x000fe2000f8e0008 */
[----:B------:R-:W-:-:S02]  /*ad70*/  VIADD R20, R0, UR39 ;  /* 0x0000002700147c36 */ /* 0x000fc40008000000 */
[----:B------:R-:W-:Y:S01]  /*ad80*/  ULDC.64 UR10, c[0x0][0xaf0] ;  /* 0x0002bc00000a7ab9 */ /* 0x000fe20000000a00 */
[----:B------:R-:W-:Y:S01]  /*ad90*/  UIADD3 UR9, UR9, UR4, URZ ;  /* 0x0000000409097290 */ /* 0x000fe2000fffe03f */
[----:B------:R-:W5:Y:S01]  /*ada0*/  LD.E.128 R32, desc[UR40][R32.64] ;  /* 0x0000002820207980 */ /* 0x000f62000c101d00 */
[----:B------:R-:W-:Y:S01]  /*adb0*/  UIMAD UR4, UR45, UR10, URZ ;  /* 0x0000000a2d0472a4 */ /* 0x000fe2000f8e023f */
[----:B-1----:R-:W-:Y:S01]  /*adc0*/  IMAD.MOV.U32 R3, RZ, RZ, R20 ;  /* 0x000000ffff037224 */ /* 0x002fe200078e0014 */
[----:B------:R-:W-:Y:S01]  /*add0*/  UIMAD.WIDE.U32 UR8, UR46, UR10, UR8 ;  /* 0x0000000a2e0872a5 */ /* 0x000fe2000f8e0008 */
[----:B------:R-:W5:Y:S01]  /*ade0*/  LD.E.128 R56, desc[UR40][R56.64] ;  /* 0x0000002838387980 */ /* 0x000f62000c101d00 */
[----:B------:R-:W-:-:S03]  /*adf0*/  UIMAD UR4, UR46, UR11, UR4 ;  /* 0x0000000b2e0472a4 */ /* 0x000fc6000f8e0204 */
[----:B------:R-:W-:Y:S01]  /*ae00*/  ULDC.64 UR10, c[0x0][0xae0] ;  /* 0x0002b800000a7ab9 */ /* 0x000fe20000000a00 */
[----:B------:R-:W5:Y:S04]  /*ae10*/  LD.E.128 R36, desc[UR40][R36.64] ;  /* 0x0000002824247980 */ /* 0x000f68000c101d00 */
[----:B------:R-:W5:Y:S01]  /*ae20*/  LD.E.128 R40, desc[UR40][R40.64] ;  /* 0x0000002828287980 */ /* 0x000f62000c101d00 */
[----:B--2---:R-:W-:-:S03]  /*ae30*/  @P1 IMAD.HI.U32 R0, R20, R5, RZ ;  /* 0x0000000514001227 */ /* 0x004fc600078e00ff */
[----:B------:R-:W5:Y:S02]  /*ae40*/  LD.E.128 R44, desc[UR40][R44.64] ;  /* 0x000000282c2c7980 */ /* 0x000f64000c101d00 */
[----:B0-----:R-:W-:Y:S01]  /*ae50*/  @P1 SHF.R.U32.HI R3, RZ, R21, R0 ;  /* 0x00000015ff031219 */ /* 0x001fe20000011600 */
        /* <DEDUP_REMOVED lines=64> */
.L_x_4630:
[----:B------:R-:W-:Y:S05]  /*b260*/  BSYNC B1 ;  /* 0x0000000000017941 */ /* 0x000fea0003800000 */
.L_x_4629:
        /* <DEDUP_REMOVED lines=21> */
.L_x_4632:
[----:B------:R-:W-:Y:S05]  /*b3c0*/  BSYNC B1 ;  /* 0x0000000000017941 */ /* 0x000fea0003800000 */
.L_x_4631:
        /* <DEDUP_REMOVED lines=21> */
.L_x_4634:
[----:B------:R-:W-:Y:S05]  /*b520*/  BSYNC B1 ;  /* 0x0000000000017941 */ /* 0x000fea0003800000 */
.L_x_4633:
[----:B------:R-:W-:Y:S01]  /*b530*/  VIADD R0, R84, 0x60 ;  /* 0x0000006054007836 */ /* 0x000fe20000000000 */
[----:B0--3--:R-:W0:Y:S04]  /*b540*/  SHFL.IDX PT, R3, R3, 0x3, 0x181f ;  /* 0x00781f0003037f89 */ /* 0x009e2800000e0000 */
[----:B------:R-:W-:Y:S01]  /*b550*/  ISETP.GE.AND P0, PT, R0, R85, PT ;  /* 0x000000550000720c */ /* 0x000fe20003f06270 */
[----:B----4-:R3:W4:-:S12]  /*b560*/  SHFL.IDX PT, R21, R6, 0x3, 0x181f ;  /* 0x00781f0006157f89 */ /* 0x01071800000e0000 */
[----:B---3--:R-:W-:Y:S05]  /*b570*/  @P0 BRA `(.L_x_4635) ;  /* 0x0000000c00a80947 */ /* 0x008fea0003800000 */
[----:B------:R-:W-:Y:S02]  /*b580*/  ULDC UR4, c[0x0][0xac8] ;  /* 0x0002b20000047ab9 */ /* 0x000fe40000000800 */
[----:B------:R-:W-:Y:S02]  /*b590*/  ISETP.GE.AND P3, PT, R2, UR4, PT ;  /* 0x0000000402007c0c */ /* 0x000fe4000bf66270 */
[----:B------:R-:W-:Y:S02]  /*b5a0*/  ISETP.GE.AND P4, PT, R19, UR4, PT ;  /* 0x0000000413007c0c */ /* 0x000fe4000bf86270 */
[----:B------:R-:W-:-:S09]  /*b5b0*/  ISETP.GE.AND P5, PT, R18, UR4, PT ;  /* 0x0000000412007c0c */ /* 0x000fd2000bfa6270 */
[-C--:B----4-:R-:W-:Y:S02]  /*b5c0*/  @!P3 LEA R4, P0, R2, R21.reuse, 0x1 ;  /* 0x000000150204b211 */ /* 0x090fe400078008ff */
        /* <DEDUP_REMOVED lines=14> */
.L_x_4627:
        /* <DEDUP_REMOVED lines=33> */
.L_x_4636:
[----:B------:R-:W-:Y:S01]  /*b8c0*/  USEL UR46, UR46, URZ, !UP0 ;  /* 0x0000003f2e2e7287 */ /* 0x000fe2000c000000 */
[----:B------:R-:W-:Y:S01]  /*b8d0*/  BSSY B1, `(.L_x_4637) ;  /* 0x000002c000017945 */ /* 0x000fe20003800000 */
[----:B------:R-:W-:-:S03]  /*b8e0*/  USEL UR45, UR45, URZ, !UP0 ;  /* 0x0000003f2d2d7287 */ /* 0x000fc6000c000000 */
[----:B------:R-:W-:Y:S09]  /*b8f0*/  @P1 BRA `(.L_x_4638) ;  /* 0x0000000000a41947 */ /* 0x000ff20003800000 */
        /* <DEDUP_REMOVED lines=41> */
.L_x_4638:
[----:B------:R-:W-:Y:S05]  /*bb90*/  BSYNC B1 ;  /* 0x0000000000017941 */ /* 0x000fea0003800000 */
.L_x_4637:
[----:B------:R-:W1:Y:S01]  /*bba0*/  @P0 LDC R5, c[0x0][0xbf0] ;  /* 0x0002fc00ff050b82 */ /* 0x000e620000000800 */
[----:B------:R-:W-:Y:S01]  /*bbb0*/  ULDC.64 UR12, c[0x0][0xaa0] ;  /* 0x0002a800000c7ab9 */ /* 0x000fe20000000a00 */
[----:B0-----:R-:W-:Y:S01]  /*bbc0*/  IMAD R3, R23, 0x20, R200 ;  /* 0x0000002017037824 */ /* 0x001fe200078e02c8 */
[----:B------:R-:W-:Y:S01]  /*bbd0*/  UIMAD UR7, UR10, UR12, URZ ;  /* 0x0000000c0a0772a4 */ /* 0x000fe2000f8e023f */
[----:B------:R-:W-:Y:S01]  /*bbe0*/  BSSY B1, `(.L_x_4639) ;  /* 0x0000041000017945 */ /* 0x000fe20003800000 */
[----:B------:R-:W-:Y:S01]  /*bbf0*/  UIMAD.WIDE.U32 UR8, UR4, UR12, URZ ;  /* 0x0000000c040872a5 */ /* 0x000fe2000f8e003f */
[----:B------:R-:W-:Y:S01]  /*bc00*/  VIADD R8, R3, UR39 ;  /* 0x0000002703087c36 */ /* 0x000fe20008000000 */
[----:B------:R-:W-:-:S03]  /*bc10*/  UIMAD UR7, UR4, UR13, UR7 ;  /* 0x0000000d040772a4 */ /* 0x000fc6000f8e0207 */
[----:B------:R-:W-:Y:S01]  /*bc20*/  ULDC.64 UR12, c[0x0][0xae8] ;  /* 0x0002ba00000c7ab9 */ /* 0x000fe20000000a00 */
[----:B------:R-:W-:Y:S01]  /*bc30*/  UIADD3 UR9, UR9, UR7, URZ ;  /* 0x0000000709097290 */ /* 0x000fe2000fffe03f */
[----:B------:R-:W-:Y:S01]  /*bc40*/  @P0 IMAD.HI.U32 R4, R8, R11, RZ ;  /* 0x0000000b08040227 */ /* 0x000fe200078e00ff */
[----:B------:R-:W-:Y:S02]  /*bc50*/  UIMAD UR4, UR11, UR12, URZ ;  /* 0x0000000c0b0472a4 */ /* 0x000fe4000f8e023f */
        /* <DEDUP_REMOVED lines=57> */
.L_x_4640:
[----:B------:R-:W-:Y:S05]  /*bff0*/  BSYNC B1 ;  /* 0x0000000000017941 */ /* 0x000fea0003800000 */
.L_x_4639:
        /* <DEDUP_REMOVED lines=21> */
.L_x_4642:
[----:B------:R-:W-:Y:S05]  /*c150*/  BSYNC B1 ;  /* 0x0000000000017941 */ /* 0x000fea0003800000 */
.L_x_4641:
        /* <DEDUP_REMOVED lines=21> */
.L_x_4644:
[----:B------:R-:W-:Y:S05]  /*c2b0*/  BSYNC B1 ;  /* 0x0000000000017941 */ /* 0x000fea0003800000 */
.L_x_4643:
        /* <DEDUP_REMOVED lines=22> */
.L_x_4635:
[----:B------:R-:W-:Y:S05]  /*c420*/  BSYNC B0 ;  /* 0x0000000000007941 */ /* 0x000fea0003800000 */
.L_x_4626:
[----:B------:R-:W-:Y:S02]  /*c430*/  ULDC UR4, c[0x0][0xc3c] ;  /* 0x00030f0000047ab9 */ /* 0x000fe40000000800 */
[----:B------:R-:W-:-:S13]  /*c440*/  ISETP.GE.AND P0, PT, R7, UR4, PT ;  /* 0x0000000407007c0c */ /* 0x000fda000bf06270 */
[----:B------:R-:W-:Y:S05]  /*c450*/  @!P0 BRA `(.L_x_4645) ;  /* 0xffffff4800808947 */ /* 0x000fea000383ffff */
[----:B------:R-:W-:Y:S05]  /*c460*/  EXIT ;  /* 0x000000000000794d */ /* 0x000fea0003800000 */
.L_x_4590:
[----:B------:R-:W-:-:S08]  /*c470*/  NOP ;  /* 0x0000000000007918 */ /* 0x000fd00000000000 */
[----:B------:R-:W0:-:S00]  /*c480*/  USETMAXREG.DEALLOC.CTAPOOL 0x18 ;  /* 0x00000018000079c8 */ /* 0x000e0000080e0500 */
[----:B0-----:R-:W-:Y:S01]  /*c490*/  LOP3.LUT R0, R0, 0x3, RZ, 0xc0, !PT ;  /* 0x0000000300007812 */ /* 0x001fe200078ec0ff */
[----:B------:R-:W-:-:S05]  /*c4a0*/  IMAD.MOV.U32 R4, RZ, RZ, RZ ;  /* 0x000000ffff047224 */ /* 0x000fca00078e00ff */
[----:B------:R-:W0:Y:S02]  /*c4b0*/  SHFL.IDX PT, R0, R0, RZ, 0x1f ;  /* 0x00001fff00007589 */ /* 0x000e2400000e0000 */
[----:B0-----:R-:W-:-:S04]  /*c4c0*/  ISETP.NE.AND P0, PT, R0, RZ, PT ;  /* 0x000000ff0000720c */ /* 0x001fc80003f05270 */
[----:B------:R-:W-:-:S05]  /*c4d0*/  P2R R0, PR, RZ, 0x1 ;  /* 0x00000001ff007803 */ /* 0x000fca0000000000 */
[----:B------:R0:W-:Y:S04]  /*c4e0*/  STL [R1+0x50], R0 ;  /* 0x0000500001007387 */ /* 0x0001e80000100800 */
        /* <DEDUP_REMOVED lines=8> */
.L_x_4646:
        /* <DEDUP_REMOVED lines=42> */
.L_x_4652:
        /* <DEDUP_REMOVED lines=12> */
.L_x_4651:
[----:B------:R-:W-:Y:S05]  /*c8d0*/  BSYNC B0 ;  /* 0x0000000000007941 */ /* 0x000fea0003800000 */
.L_x_4650:
        /* <DEDUP_REMOVED lines=21> */
.L_x_4648:
        /* <DEDUP_REMOVED lines=20> */
.L_x_4653:
        /* <DEDUP_REMOVED lines=56> */
.L_x_4649:
[----:B------:R-:W-:Y:S02]  /*cef0*/  IMAD.MOV.U32 R17, RZ, RZ, RZ ;  /* 0x000000ffff117224 */ /* 0x000fe400078e00ff */
[----:B------:R-:W-:Y:S02]  /*cf00*/  IMAD.U32 R16, RZ, RZ, UR6 ;  /* 0x00000006ff107e24 */ /* 0x000fe4000f8e00ff */
[----:B------:R-:W-:-:S07]  /*cf10*/  IMAD.MOV.U32 R18, RZ, RZ, RZ ;  /* 0x000000ffff127224 */ /* 0x000fce00078e00ff */
.L_x_4654:
[----:B------:R-:W-:-:S13]  /*cf20*/  ISETP.NE.AND P0, PT, R0, RZ, PT ;  /* 0x000000ff0000720c */ /* 0x000fda0003f05270 */
[----:B------:R-:W1:Y:S01]  /*cf30*/  @!P0 S2R R3, SR_CgaCtaId ;  /* 0x0000000000038919 */ /* 0x000e620000008800 */
[----:B------:R-:W-:-:S04]  /*cf40*/  @!P0 MOV R0, 0x400 ;  /* 0x0000040000008802 */ /* 0x000fc80000000f00 */
[----:B-1----:R-:W-:-:S05]  /*cf50*/  @!P0 LEA R0, R3, R0, 0x18 ;  /* 0x0000000003008211 */ /* 0x002fca00078ec0ff */
[----:B------:R1:W-:Y:S01]  /*cf60*/  @!P0 STS.128 [R0+0x228d0], R16 ;  /* 0x0228d01000008388 */ /* 0x0003e20000000c00 */
[----:B------:R-:W-:Y:S06]  /*cf70*/  BAR.ARV 0x5, 0x180 ;  /* 0x0146000000007b1d */ /* 0x000fec0000002000 */
.L_x_4647:
[----:B01----:R-:W-:Y:S01]  /*cf80*/  IMAD.MOV.U32 R0, RZ, RZ, 0x1 ;  /* 0x00000001ff007424 */ /* 0x003fe200078e00ff */
[----:B------:R0:W-:Y:S01]  /*cf90*/  STL [R1+0x3c], RZ ;  /* 0x00003cff01007387 */ /* 0x0001e20000100800 */
[----:B------:R-:W-:Y:S02]  /*cfa0*/  ULDC UR4, c[0x0][0xc3c] ;  /* 0x00030f0000047ab9 */ /* 0x000fe40000000800 */
[----:B--2---:R-:W-:Y:S01]  /*cfb0*/  ISETP.GE.AND P0, PT, R19, UR4, PT ;  /* 0x0000000413007c0c */ /* 0x004fe2000bf06270 */
        /* <DEDUP_REMOVED lines=12> */
[----:B------:R-:W-:-:S04]  /*d080*/  LOP3.LUT R2, R0, 0x1f8, RZ, 0xc0, !PT ;  /* 0x000001f800027812 */ /* 0x000fc800078ec0ff */
        /* <DEDUP_REMOVED lines=14> */
.L_x_4757:
[----:B01--4-:R-:W0:Y:S02]  /*d170*/  LDC.64 R2, c[0x0][0xc88] ;  /* 0x00032200ff027b82 */ /* 0x013e240000000a00 */
[----:B0-----:R-:W-:-:S05]  /*d180*/  IMAD.WIDE R2, R19, 0x4, R2 ;  /* 0x0000000413027825 */ /* 0x001fca00078e0202 */
        /* <DEDUP_REMOVED lines=54> */
.L_x_4656:
[----:B------:R-:W-:Y:S01]  /*d4f0*/  IMAD.MOV.U32 R2, RZ, RZ, R12 ;  /* 0x000000ffff027224 */ /* 0x000fe200078e000c */
        /* <DEDUP_REMOVED lines=11> */
.L_x_4657:
[----:B------:R-:W-:Y:S05]  /*d5b0*/  @!P0 BRA `(.L_x_4658) ;  /* 0x00000000000c8947 */ /* 0x000fea0003800000 */
[----:B------:R-:W2:Y:S04]  /*d5c0*/  LDG.E R6, desc[UR40][R4.64] ;  /* 0x0000002804067981 */ /* 0x000ea8000c1e1900 */
[----:B------:R-:W2:Y:S02]  /*d5d0*/  LDG.E R4, desc[UR40][R4.64+0x4] ;  /* 0x0000042804047981 */ /* 0x000ea4000c1e1900 */
[----:B--2---:R-:W-:-:S07]  /*d5e0*/  IMAD.IADD R6, R4, 0x1, -R6 ;  /* 0x0000000104067824 */ /* 0x004fce00078e0a06 */
.L_x_4658:
[----:B-----5:R-:W-:Y:S01]  /*d5f0*/  IMAD.IADD R6, R6, 0x1, -R0 ;  /* 0x0000000106067824 */ /* 0x020fe200078e0a00 */
[----:B------:R-:W-:Y:S01]  /*d600*/  BSSY B7, `(.L_x_4659) ;  /* 0x0000425000077945 */ /* 0x000fe20003800000 */
[----:B------:R-:W3:Y:S02]  /*d610*/  LDC R0, c[0x0][0x448] ;  /* 0x00011200ff007b82 */ /* 0x000ee40000000800 */
[----:B---3--:R-:W-:Y:S01]  /*d620*/  ISETP.NE.AND P0, PT, R0, 0x1, PT ;  /* 0x000000010000780c */ /* 0x008fe20003f05270 */
[----:B------:R-:W-:-:S04]  /*d630*/  IMAD.SHL.U32 R0, R17, 0x80, RZ ;  /* 0x0000008011007824 */ /* 0x000fc800078e00ff */
[----:B------:R-:W-:-:S08]  /*d640*/  VIADD R0, R0, 0x7f ;  /* 0x0000007f00007836 */ /* 0x000fd00000000000 */
[----:B------:R-:W3:Y:S08]  /*d650*/  @P0 LDC R2, c[0x0][0x44c] ;  /* 0x00011300ff020b82 */ /* 0x000ef00000000800 */
[----:B------:R-:W4:Y:S01]  /*d660*/  @P0 LDC R3, c[0x0][0x450] ;  /* 0x00011400ff030b82 */ /* 0x000f220000000800 */
[----:B---3--:R-:W-:-:S05]  /*d670*/  @P0 IMAD.HI.U32 R2, R0, R2, RZ ;  /* 0x0000000200020227 */ /* 0x008fca00078e00ff */
[----:B----4-:R-:W-:Y:S01]  /*d680*/  @P0 SHF.R.U32.HI R0, RZ, R3, R2 ;  /* 0x00000003ff000219 */ /* 0x010fe20000011602 */
[C---:B------:R-:W-:Y:S01]  /*d690*/  VIADD R2, R6.reuse, 0x5f ;  /* 0x0000005f06027836 */ /* 0x040fe20000000000 */
[----:B------:R-:W-:-:S03]  /*d6a0*/  IADD3 R6, R6, 0x60, -R9 ;  /* 0x0000006006067810 */ /* 0x000fc60007ffe809 */
[----:B------:R-:W-:-:S04]  /*d6b0*/  IMAD.HI R2, R2, 0x2aaaaaab, RZ ;  /* 0x2aaaaaab02027827 */ /* 0x000fc800078e02ff */
[----:B------:R-:W-:Y:S01]  /*d6c0*/  IMAD.IADD R0, R6, 0x1, R0 ;  /* 0x0000000106007824 */ /* 0x000fe200078e0200 */
[----:B------:R-:W-:-:S03]  /*d6d0*/  SHF.R.U32.HI R3, RZ, 0x1f, R2 ;  /* 0x0000001fff037819 */ /* 0x000fc60000011602 */
[----:B------:R-:W-:Y:S01]  /*d6e0*/  IMAD.HI R0, R0, 0x2aaaaaab, RZ ;  /* 0x2aaaaaab00007827 */ /* 0x000fe200078e02ff */
[----:B------:R-:W-:-:S04]  /*d6f0*/  LEA.HI.SX32 R3, R2, R3, 0x1c ;  /* 0x0000000302037211 */ /* 0x000fc800078fe2ff */
[----:B------:R-:W-:-:S04]  /*d700*/  SHF.R.U32.HI R2, RZ, 0x1f, R0 ;  /* 0x0000001fff027819 */ /* 0x000fc80000011600 */
[----:B------:R-:W-:-:S04]  /*d710*/  LEA.HI.SX32 R2, R0, R2, 0x1c ;  /* 0x0000000200027211 */ /* 0x000fc800078fe2ff */
[----:B------:R-:W-:-:S04]  /*d720*/  VIMNMX R4, R3, R2, PT ;  /* 0x0000000203047248 */ /* 0x000fc80003fe0100 */
[----:B------:R-:W-:Y:S01]  /*d730*/  ISETP.GT.AND P0, PT, R4, RZ, PT ;  /* 0x000000ff0400720c */ /* 0x000fe20003f04270 */
        /* <DEDUP_REMOVED lines=19> */
.L_x_4660:
        /* <DEDUP_REMOVED lines=21> */
.L_x_4663:
[----:B------:R-:W-:Y:S05]  /*d9c0*/  BSYNC B6 ;  /* 0x0000000000067941 */ /* 0x000fea0003800000 */
.L_x_4662:
        /* <DEDUP_REMOVED lines=21> */
.L_x_4666:
        /* <DEDUP_REMOVED lines=16> */
.L_x_4665:
[----:B------:R-:W-:Y:S05]  /*dc20*/  BSYNC B6 ;  /* 0x0000000000067941 */ /* 0x000fea0003800000 */
.L_x_4664:
        /* <DEDUP_REMOVED lines=10> */
[----:B--2---:R2:W3:Y:S02]  /*dcd0*/  @P0 LDG.E R7, desc[UR40][R2.64] ;  /* 0x0000002802070981 */ /* 0x0044e4000c1e1900 */
[----:B--2---:R-:W2:Y:S01]  /*dce0*/  LDC.64 R2, c[0x0][0x418] ;  /* 0x00010600ff027b82 */ /* 0x004ea20000000a00 */
[----:B-----5:R-:W-:Y:S01]  /*dcf0*/  VIADD R4, R0, 0xffffffff ;  /* 0xffffffff00047836 */ /* 0x020fe20000000000 */
[----:B---3--:R-:W-:Y:S01]  /*dd00*/  SHF.R.S32.HI R8, RZ, 0x1f, R7 ;  /* 0x0000001fff087819 */ /* 0x008fe20000011407 */
[----:B------:R3:W-:Y:S04]  /*dd10*/  @P0 STL [R1+0xc], R7 ;  /* 0x00000c0701000387 */ /* 0x0007e80000100800 */
        /* <DEDUP_REMOVED lines=10> */
.L_x_4773:
[----:B------:R-:W-:Y:S01]  /*ddc0*/  PLOP3.LUT P1, PT, PT, PT, PT, 0x8, 0x0 ;  /* 0x000000000000781c */ /* 0x000fe20003f2e170 */
[----:B------:R4:W-:Y:S01]  /*ddd0*/  STL [R1], R0 ;  /* 0x0000000001007387 */ /* 0x0009e20000100800 */
[----:B---3--:R-:W-:-:S03]  /*dde0*/  ISETP.NE.AND P0, PT, R14, RZ, PT ;  /* 0x000000ff0e00720c */ /* 0x008fc60003f05270 */
[----:B------:R3:W-:Y:S01]  /*ddf0*/  STL [R1+0x28], R4 ;  /* 0x0000280401007387 */ /* 0x0007e20000100800 */
[----:B----4-:R-:W-:-:S05]  /*de00*/  P2R R0, PR, RZ, 0x2 ;  /* 0x00000002ff007803 */ /* 0x010fca0000000000 */
[----:B------:R3:W-:Y:S04]  /*de10*/  STL [R1+0x18], R0 ;  /* 0x0000180001007387 */ /* 0x0007e80000100800 */
[----:B------:R-:W-:Y:S05]  /*de20*/  @P0 BRA `(.L_x_4668) ;  /* 0x00000004001c0947 */ /* 0x000fea0003800000 */
[----:B------:R-:W-:-:S03]  /*de30*/  UMOV UR4, 0xffffffff ;  /* 0xffffffff00047882 */ /* 0x000fc60000000000 */
[----:B------:R-:W-:Y:S05]  /*de40*/  BRA.DIV UR4, `(.L_x_4669) ;  /* 0x0000004e04587947 */ /* 0x000fea000b800000 */
[----:B------:R-:W-:-:S13]  /*de50*/  ELECT P6, URZ, PT ;  /* 0x00000000003f782f */ /* 0x000fda00038c0000 */
.L_x_4776:
[----:B------:R-:W-:Y:S05]  /*de60*/  @!P6 BRA `(.L_x_4668) ;  /* 0x00000004000ce947 */ /* 0x000fea0003800000 */
[----:B------:R-:W-:-:S04]  /*de70*/  ISETP.NE.U32.AND P0, PT, R2, RZ, PT ;  /* 0x000000ff0200720c */ /* 0x000fc80003f05070 */
[----:B------:R-:W-:-:S13]  /*de80*/  ISETP.NE.AND.EX P0, PT, R3, RZ, PT, P0 ;  /* 0x000000ff0300720c */ /* 0x000fda0003f05300 */
[----:B------:R-:W-:Y:S05]  /*de90*/  @!P0 BRA `(.L_x_4670) ;  /* 0x0000000000548947 */ /* 0x000fea0003800000 */
[----:B------:R-:W4:Y:S01]  /*dea0*/  LDC R6, c[0x0][0x43c] ;  /* 0x00010f00ff067b82 */ /* 0x000f220000000800 */
[----:B01----:R-:W-:Y:S01]  /*deb0*/  IMAD.MOV.U32 R9, RZ, RZ, R4 ;  /* 0x000000ffff097224 */ /* 0x003fe200078e0004 */
[----:B------:R-:W-:-:S03]  /*dec0*/  ULDC.64 UR4, c[0x0][0x428] ;  /* 0x00010a0000047ab9 */ /* 0x000fc60000000a00 */
[----:B---3--:R-:W-:Y:S01]  /*ded0*/  IMAD.MOV.U32 R0, RZ, RZ, R9 ;  /* 0x000000ffff007224 */ /* 0x008fe200078e0009 */
[----:B----4-:R-:W-:-:S13]  /*dee0*/  ISETP.NE.AND P0, PT, R6, 0x1, PT ;  /* 0x000000010600780c */ /* 0x010fda0003f05270 */
[----:B--2---:R-:W0:Y:S02]  /*def0*/  @P0 LDC.64 R4, c[0x0][0x440] ;  /* 0x00011000ff040b82 */ /* 0x004e240000000a00 */
        /* <DEDUP_REMOVED lines=13> */
[----:B------:R-:W2:Y:S04]  /*dfd0*/  LDG.E R0, desc[UR40][R2.64] ;  /* 0x0000002802007981 */ /* 0x000ea8000c1e1900 */
[----:B--2---:R4:W-:Y:S02]  /*dfe0*/  STL [R1], R0 ;  /* 0x0000000001007387 */ /* 0x0049e40000100800 */
.L_x_4670:
[----:B------:R-:W5:Y:S04]  /*dff0*/  LDL R7, [R1+0x4] ;  /* 0x0000040001077983 */ /* 0x000f680000100800 */
[----:B---34-:R-:W5:Y:S04]  /*e000*/  LDL R0, [R1+0x8] ;  /* 0x0000080001007983 */ /* 0x018f680000100800 */
[----:B------:R-:W3:Y:S01]  /*e010*/  LDL R2, [R1+0x10] ;  /* 0x0000100001027983 */ /* 0x000ee20000100800 */
[----:B-----5:R-:W-:Y:S01]  /*e020*/  IMAD R0, R0, 0x8, R7 ;  /* 0x0000000800007824 */ /* 0x020fe200078e0207 */
[----:B---3--:R-:W-:-:S04]  /*e030*/  SHF.L.U32 R2, R2, 0x1f, RZ ;  /* 0x0000001f02027819 */ /* 0x008fc800000006ff */
[----:B------:R-:W3:Y:S02]  /*e040*/  SYNCS.PHASECHK.TRANS64.TRYWAIT P0, [R0+URZ+0x22840], R2 ;  /* 0x02284002000075a7 */ /* 0x000ee4000800017f */
[----:B---3--:R-:W-:Y:S05]  /*e050*/  @!P0 BRA `(.L_x_4671) ;  /* 0x0000004800f48947 */ /* 0x008fea0003800000 */
.L_x_4777:
[----:B------:R-:W4:Y:S02]  /*e060*/  S2R R3, SR_TID.X ;  /* 0x0000000000037919 */ /* 0x000f240000002100 */
[----:B----4-:R-:W-:-:S04]  /*e070*/  LOP3.LUT R3, R3, 0x7f, RZ, 0xc0, !PT ;  /* 0x0000007f03037812 */ /* 0x010fc800078ec0ff */
[----:B------:R-:W-:-:S13]  /*e080*/  ISETP.NE.AND P0, PT, R3, RZ, PT ;  /* 0x000000ff0300720c */ /* 0x000fda0003f05270 */
[----:B------:R-:W-:Y:S05]  /*e090*/  @P0 BRA `(.L_x_4672) ;  /* 0x00000000001c0947 */ /* 0x000fea0003800000 */
[----:B------:R-:W4:Y:S01]  /*e0a0*/  S2R R3, SR_TID.X ;  /* 0x0000000000037919 */ /* 0x000f220000002100 */
[----:B---3--:R-:W-:-:S04]  /*e0b0*/  IMAD.MOV.U32 R2, RZ, RZ, 0x3000 ;  /* 0x00003000ff027424 */ /* 0x008fc800078e00ff */
[----:B------:R3:W-:Y:S01]  /*e0c0*/  SYNCS.ARRIVE.TRANS64 RZ, [R0+URZ+0x22830], R2 ;  /* 0x0228300200ff79a7 */ /* 0x0007e2000800003f */
[----:B----4-:R-:W-:-:S04]  /*e0d0*/  LOP3.LUT R3, R3, 0x1f, RZ, 0xc0, !PT ;  /* 0x0000001f03037812 */ /* 0x010fc800078ec0ff */
[----:B------:R-:W-:-:S13]  /*e0e0*/  ISETP.NE.AND P0, PT, R3, RZ, PT ;  /* 0x000000ff0300720c */ /* 0x000fda0003f05270 */
[----:B---3--:R-:W-:Y:S05]  /*e0f0*/  @!P0 BRA `(.L_x_4672) ;  /* 0x0000000000048947 */ /* 0x008fea0003800000 */
[----:B------:R-:W-:Y:S01]  /*e100*/  BPT.TRAP 0x1 ;  /* 0x000000040000795c */ /* 0x000fe20000300000 */
.L_x_4672:
[----:B------:R-:W4:Y:S04]  /*e110*/  LDL R6, [R1+0x4] ;  /* 0x0000040001067983 */ /* 0x000f280000100800 */
[----:B--2---:R-:W4:Y:S04]  /*e120*/  LDL R5, [R1+0x8] ;  /* 0x0000080001057983 */ /* 0x004f280000100800 */
[----:B------:R-:W2:Y:S04]  /*e130*/  LDL R4, [R1+0x28] ;  /* 0x0000280001047983 */ /* 0x000ea80000100800 */
[----:B------:R-:W5:Y:S04]  /*e140*/  LDL R3, [R1+0x1c] ;  /* 0x00001c0001037983 */ /* 0x000f680000100800 */
[----:B---3--:R-:W3:Y:S01]  /*e150*/  LDL R2, [R1] ;  /* 0x0000000001027983 */ /* 0x008ee20000100800 */
        /* <DEDUP_REMOVED lines=8> */
[----:B----4-:R-:W-:Y:S01]  /*e1e0*/  IMAD R0, R5, 0x3000, R6 ;  /* 0x0000300005007824 */ /* 0x010fe200078e0206 */
[----:B--2---:R-:W-:-:S04]  /*e1f0*/  R2UR UR11, R4 ;  /* 0x00000000040b72ca */ /* 0x004fc800000e0000 */
[----:B------:R-:W-:Y:S02]  /*e200*/  R2UR UR8, R0 ;  /* 0x00000000000872ca */ /* 0x000fe400000e0000 */
[----:B-----5:R-:W-:Y:S02]  /*e210*/  R2UR UR4, R3 ;  /* 0x00000000030472ca */ /* 0x020fe400000e0000 */
[----:B------:R-:W-:Y:S02]  /*e220*/  P2R R0, PR, RZ, 0x1 ;  /* 0x00000001ff007803 */ /* 0x000fe40000000000 */
[----:B---3--:R-:W-:-:S03]  /*e230*/  R2UR UR13, R2 ;  /* 0x00000000020d72ca */ /* 0x008fc600000e0000 */
[----:B------:R4:W-:Y:S04]  /*e240*/  STL [R1+0x18], R0 ;  /* 0x0000180001007387 */ /* 0x0009e80000100800 */
[----:B------:R-:W-:Y:S02]  /*e250*/  UIADD3 UR8, UR8, 0x1c400, URZ ;  /* 0x0001c40008087890 */ /* 0x000fe4000fffe03f */
[----:B------:R-:W-:-:S03]  /*e260*/  UIMAD UR11, UR11, 0x60, UR4 ;  /* 0x000000600b0b78a4 */ /* 0x000fc6000f8e0204 */
[----:B------:R-:W-:-:S06]  /*e270*/  UMOV UR4, 0x0 ;  /* 0x0000000000047882 */ /* 0x000fcc0000000000 */
[----:B------:R4:W-:Y:S02]  /*e280*/  UTMALDG.4D [UR8], [UR6], desc[UR4] ;  /* 0x00000408060075b4 */ /* 0x0009e40008019000 */
[----:B----4-:R-:W-:Y:S01]  /*e290*/  NOP ;  /* 0x0000000000007918 */ /* 0x010fe20000000000 */
.L_x_4668:
[----:B------:R-:W4:Y:S04]  /*e2a0*/  LDL R2, [R1+0x4] ;  /* 0x0000040001027983 */ /* 0x000f280000100800 */
[----:B------:R-:W5:Y:S04]  /*e2b0*/  LDL.LU R3, [R1+0x30] ;  /* 0x0000300001037983 */ /* 0x000f680000300800 */
[----:B--2---:R-:W2:Y:S04]  /*e2c0*/  LDL.LU R5, [R1+0x20] ;  /* 0x0000200001057983 */ /* 0x004ea80000300800 */
[----:B---3--:R-:W3:Y:S01]  /*e2d0*/  LDL.LU R4, [R1+0x38] ;  /* 0x0000380001047983 */ /* 0x008ee20000300800 */
[----:B------:R-:W-:Y:S05]  /*e2e0*/  WARPSYNC.ALL ;  /* 0x0000000000007948 */ /* 0x000fea0003800000 */
[----:B------:R-:W-:Y:S01]  /*e2f0*/  ULDC.64 UR4, c[0x0][0x298] ;  /* 0x0000a60000047ab9 */ /* 0x000fe20000000a00 */
[----:B------:R-:W-:Y:S01]  /*e300*/  ULDC.64 UR6, c[0x0][0xa00] ;  /* 0x0002800000067ab9 */ /* 0x000fe20000000a00 */
[----:B------:R-:W-:Y:S01]  /*e310*/  BSSY B6, `(.L_x_4673) ;  /* 0x0000024000067945 */ /* 0x000fe20003800000 */
[----:B------:R-:W-:Y:S01]  /*e320*/  BAR.SYNC.DEFER_BLOCKING 0x8, 0x180 ;  /* 0x0206000000007b1d */ /* 0x000fe20000010000 */
[----:B------:R-:W-:-:S04]  /*e330*/  ISETP.NE.U32.AND P0, PT, RZ, UR6, PT ;  /* 0x00000006ff007c0c */ /* 0x000fc8000bf05070 */
[----:B------:R-:W-:Y:S01]  /*e340*/  ISETP.NE.AND.EX P0, PT, RZ, UR7, PT, P0 ;  /* 0x00000007ff007c0c */ /* 0x000fe2000bf05300 */
[----:B----4-:R-:W-:Y:S01]  /*e350*/  VIADD R2, R2, 0x18400 ;  /* 0x0001840002027836 */ /* 0x010fe20000000000 */
[----:B-----5:R-:W-:-:S04]  /*e360*/  SHF.R.S32.HI R0, RZ, 0x1f, R3 ;  /* 0x0000001fff007819 */ /* 0x020fc80000011403 */
[----:B------:R-:W-:Y:S02]  /*e370*/  LOP3.LUT P1, RZ, R2, 0x3ff, RZ, 0xc0, !PT ;  /* 0x000003ff02ff7812 */ /* 0x000fe4000782c0ff */
[----:B--2---:R-:W-:Y:S01]  /*e380*/  SEL R5, R5, RZ, !P0 ;  /* 0x000000ff05057207 */ /* 0x004fe20004000000 */
[----:B------:R-:W-:Y:S01]  /*e390*/  IMAD R0, R0, UR4, RZ ;  /* 0x0000000400007c24 */ /* 0x000fe2000f8e02ff */
[----:B---3--:R-:W-:-:S03]  /*e3a0*/  SEL R4, R4, RZ, !P0 ;  /* 0x000000ff04047207 */ /* 0x008fc60004000000 */
[C---:B------:R-:W-:Y:S02]  /*e3b0*/  IMAD R0, R3.reuse, UR5, R0 ;  /* 0x0000000503007c24 */ /* 0x040fe4000f8e0200 */
[----:B------:R-:W-:-:S05]  /*e3c0*/  IMAD.WIDE.U32 R2, R3, UR4, RZ ;  /* 0x0000000403027c25 */ /* 0x000fca000f8e00ff */
[----:B------:R2:W-:Y:S04]  /*e3d0*/  STL.64 [R1+0x48], R2 ;  /* 0x0000480201007387 */ /* 0x0005e80000100a00 */
[----:B------:R3:W-:Y:S04]  /*e3e0*/  STL [R1+0x20], R5 ;  /* 0x0000200501007387 */ /* 0x0007e80000100800 */
[----:B------:R3:W-:Y:S01]  /*e3f0*/  STL [R1+0x40], R4 ;  /* 0x0000400401007387 */ /* 0x0007e20000100800 */
[----:B--2---:R-:W-:Y:S01]  /*e400*/  IMAD.IADD R2, R3, 0x1, R0 ;  /* 0x0000000103027824 */ /* 0x004fe200078e0200 */
[----:B------:R-:W-:-:S05]  /*e410*/  SHF.R.S32.HI R0, RZ, 0x1f, R18 ;  /* 0x0000001fff007819 */ /* 0x000fca0000011412 */
[----:B------:R3:W-:Y:S04]  /*e420*/  STL [R1+0x38], R0 ;  /* 0x0000380001007387 */ /* 0x0007e80000100800 */
[----:B------:R3:W-:Y:S01]  /*e430*/  STL [R1+0x30], R2 ;  /* 0x0000300201007387 */ /* 0x0007e20000100800 */
[----:B------:R-:W-:Y:S05]  /*e440*/  @!P1 BRA `(.L_x_4674) ;  /* 0x0000000000409947 */ /* 0x000fea0003800000 */
[----:B---3--:R-:W-:Y:S01]  /*e450*/  MOV R2, 0x0 ;  /* 0x0000000000027802 */ /* 0x008fe20000000f00 */
        /* <DEDUP_REMOVED lines=15> */
.L_x_4674:
[----:B------:R-:W-:Y:S05]  /*e550*/  BSYNC B6 ;  /* 0x0000000000067941 */ /* 0x000fea0003800000 */
.L_x_4673:
[----:B---3--:R-:W2:Y:S01]  /*e560*/  LDL.LU R5, [R1+0x30] ;  /* 0x0000300001057983 */ /* 0x008ea20000300800 */
[----:B------:R-:W-:Y:S01]  /*e570*/  ULDC.64 UR4, c[0x0][0x2d8] ;  /* 0x0000b60000047ab9 */ /* 0x000fe20000000a00 */
[----:B------:R-:W3:Y:S01]  /*e580*/  LDC R7, c[0x0][0x448] ;  /* 0x00011200ff077b82 */ /* 0x000ee20000000800 */
[----:B------:R-:W-:Y:S01]  /*e590*/  ULDC UR6, c[0x0][0x2b8] ;  /* 0x0000ae0000067ab9 */ /* 0x000fe20000000800 */
[----:B------:R-:W2:Y:S04]  /*e5a0*/  LDL.LU.64 R2, [R1+0x48] ;  /* 0x0000480001027983 */ /* 0x000ea80000300a00 */
[----:B------:R-:W4:Y:S04]  /*e5b0*/  LDL.LU R0, [R1+0x38] ;  /* 0x0000380001007983 */ /* 0x000f280000300800 */
[----:B------:R-:W4:Y:S04]  /*e5c0*/  LDL.LU R6, [R1+0x40] ;  /* 0x0000400001067983 */ /* 0x000f280000300800 */
[----:B------:R-:W4:Y:S04]  /*e5d0*/  LDL.LU R4, [R1+0x20] ;  /* 0x0000200001047983 */ /* 0x000f280000300800 */
[----:B01----:R0:W5:Y:S01]  /*e5e0*/  LDL R9, [R1+0x24] ;  /* 0x0000240001097983 */ /* 0x0031620000100800 */
[----:B---3--:R-:W-:Y:S01]  /*e5f0*/  ISETP.NE.AND P0, PT, R7, 0x1, PT ;  /* 0x000000010700780c */ /* 0x008fe20003f05270 */
[----:B------:R-:W1:Y:S02]  /*e600*/  S2R R8, SR_TID.X ;  /* 0x0000000000087919 */ /* 0x000e640000002100 */
[C---:B-1----:R-:W-:Y:S01]  /*e610*/  IMAD.SHL.U32 R10, R8.reuse, 0x8, RZ ;  /* 0x00000008080a7824 */ /* 0x042fe200078e00ff */
[----:B------:R-:W-:-:S04]  /*e620*/  LOP3.LUT R8, R8, 0x7f, RZ, 0xc0, !PT ;  /* 0x0000007f08087812 */ /* 0x000fc800078ec0ff */
[----:B------:R-:W-:Y:S02]  /*e630*/  LOP3.LUT R10, R10, 0x38, RZ, 0xc0, !PT ;  /* 0x000000380a0a7812 */ /* 0x000fe400078ec0ff */
[----:B------:R-:W-:Y:S01]  /*e640*/  SHF.R.U32.HI R8, RZ, 0x3, R8 ;  /* 0x00000003ff087819 */ /* 0x000fe20000011608 */
[----:B--2---:R-:W-:Y:S02]  /*e650*/  IMAD.MOV.U32 R3, RZ, RZ, R5 ;  /* 0x000000ffff037224 */ /* 0x004fe400078e0005 */
[----:B------:R-:W1:Y:S01]  /*e660*/  S2R R5, SR_TID.X ;  /* 0x0000000000057919 */ /* 0x000e620000002100 */
[----:B----4-:R-:W-:Y:S02]  /*e670*/  IMAD R0, R0, UR4, RZ ;  /* 0x0000000400007c24 */ /* 0x010fe4000f8e02ff */
[----:B------:R-:W-:-:S04]  /*e680*/  IMAD.WIDE.U32 R2, R18, UR4, R2 ;  /* 0x0000000412027c25 */ /* 0x000fc8000f8e0002 */
[----:B------:R-:W-:Y:S01]  /*e690*/  IMAD R0, R18, UR5, R0 ;  /* 0x0000000512007c24 */ /* 0x000fe2000f8e0200 */
[----:B------:R-:W-:-:S03]  /*e6a0*/  ULDC.64 UR4, c[0x0][0x2e0] ;  /* 0x0000b80000047ab9 */ /* 0x000fc60000000a00 */
[----:B------:R-:W-:Y:S02]  /*e6b0*/  IMAD.IADD R3, R3, 0x1, R0 ;  /* 0x0000000103037824 */ /* 0x000fe400078e0200 */
[----:B------:R-:W-:Y:S02]  /*e6c0*/  IMAD R0, R6, UR4, RZ ;  /* 0x0000000406007c24 */ /* 0x000fe4000f8e02ff */
[C---:B------:R-:W-:Y:S01]  /*e6d0*/  IMAD.WIDE.U32 R2, R4.reuse, UR4, R2 ;  /* 0x0000000404027c25 */ /* 0x040fe2000f8e0002 */
[----:B------:R-:W2:Y:S03]  /*e6e0*/  @P0 LDC R6, c[0x0][0x450] ;  /* 0x00011400ff060b82 */ /* 0x000ea60000000800 */
[----:B------:R-:W-:Y:S01]  /*e6f0*/  IMAD R0, R4, UR5, R0 ;  /* 0x0000000504007c24 */ /* 0x000fe2000f8e0200 */
[----:B------:R-:W-:Y:S01]  /*e700*/  ULDC.64 UR4, c[0x0][0x2d0] ;  /* 0x0000b40000047ab9 */ /* 0x000fe20000000a00 */
[----:B------:R-:W3:Y:S02]  /*e710*/  S2R R4, SR_TID.X ;  /* 0x0000000000047919 */ /* 0x000ee40000002100 */
[----:B------:R-:W-:Y:S01]  /*e720*/  IMAD.IADD R3, R3, 0x1, R0 ;  /* 0x0000000103037824 */ /* 0x000fe200078e0200 */
[----:B-1----:R-:W-:-:S04]  /*e730*/  LOP3.LUT R5, R5, 0x7f, RZ, 0xc0, !PT ;  /* 0x0000007f05057812 */ /* 0x002fc800078ec0ff */
[----:B------:R-:W-:Y:S01]  /*e740*/  SHF.R.U32.HI R5, RZ, 0x3, R5 ;  /* 0x00000003ff057819 */ /* 0x000fe20000011605 */
[----:B---3--:R-:W-:-:S05]  /*e750*/  IMAD.SHL.U32 R4, R4, 0x10, RZ ;  /* 0x0000001004047824 */ /* 0x008fca00078e00ff */
[----:B------:R-:W-:Y:S02]  /*e760*/  LOP3.LUT R4, R5, 0x70, R4, 0xf8, !PT ;  /* 0x0000007005047812 */ /* 0x000fe400078ef804 */
[----:B------:R-:W1:Y:S03]  /*e770*/  @P0 LDC R5, c[0x0][0x44c] ;  /* 0x00011300ff050b82 */ /* 0x000e660000000800 */
[----:B------:R-:W-:-:S04]  /*e780*/  IMAD R0, R17, 0x80, R4 ;  /* 0x0000008011007824 */ /* 0x000fc800078e0204 */
        /* <DEDUP_REMOVED lines=23> */
[----:B------:R-:W-:-:S03]  /*e900*/  IMAD R17, R17, 0x80, R8 ;  /* 0x0000008011117824 */ /* 0x000fc600078e0208 */
[----:B------:R-:W0:Y:S01]  /*e910*/  SHFL.IDX PT, R5, R2, RZ, 0x181f ;  /* 0x00181fff02057589 */ /* 0x000e2200000e0000 */
[----:B--2---:R-:W-:-:S03]  /*e920*/  IMAD R3, R4, R7, RZ ;  /* 0x0000000704037224 */ /* 0x004fc600078e02ff */
[----:B------:R-:W1:Y:S02]  /*e930*/  SHFL.IDX PT, R4, R0, RZ, 0x181f ;  /* 0x00181fff00047589 */ /* 0x000e6400000e0000 */
[----:B------:R-:W-:-:S13]  /*e940*/  ISETP.GE.AND P1, PT, R17, R3, PT ;  /* 0x000000031100720c */ /* 0x000fda0003f26270 */
[----:B0-----:R-:W-:-:S05]  /*e950*/  @!P1 LEA R5, P2, R10, R5, 0x1 ;  /* 0x000000050a059211 */ /* 0x001fca00078408ff */
[----:B-1----:R-:W-:-:S05]  /*e960*/  @!P1 IMAD.X R4, RZ, RZ, R4, P2 ;  /* 0x000000ffff049224 */ /* 0x002fca00010e0604 */
[----:B------:R-:W-:-:S04]  /*e970*/  @!P1 LOP3.LUT R5, R5, R4, RZ, 0x3c, !PT ;  /* 0x0000000405059212 */ /* 0x000fc800078e3cff */
[----:B------:R-:W-:-:S04]  /*e980*/  @!P1 LOP3.LUT R4, R5, R4, RZ, 0x3c, !PT ;  /* 0x0000000405049212 */ /* 0x000fc800078e3cff */
[----:B------:R-:W-:-:S05]  /*e990*/  @!P1 LOP3.LUT R5, R5, R4, RZ, 0x3c, !PT ;  /* 0x0000000405059212 */ /* 0x000fca00078e3cff */
[----:B------:R-:W-:Y:S01]  /*e9a0*/  @!PT LDS RZ, [RZ] ;  /* 0x00000000fffff984 */ /* 0x000fe20000000800 */
[----:B-----5:R0:W-:Y:S02]  /*e9b0*/  @!P1 LDGSTS.E.BYPASS.LTC128B.128 [R9+0x18400], desc[UR40][R4.64], !P0 ;  /* 0x1840000004099fae */ /* 0x0201e4000c101d68 */
[----:B0-----:R-:W-:Y:S02]  /*e9c0*/  VIADD R4, R17, 0x10 ;  /* 0x0000001011047836 */ /* 0x001fe40000000000 */
[----:B------:R-:W0:Y:S03]  /*e9d0*/  SHFL.IDX PT, R5, R2, 0x1, 0x181f ;  /* 0x00381f0002057f89 */ /* 0x000e2600000e0000 */
[----:B------:R-:W-:Y:S02]  /*e9e0*/  ISETP.GE.AND P1, PT, R4, R3, PT ;  /* 0x000000030400720c */ /* 0x000fe40003f26270 */
[----:B------:R-:W1:Y:S11]  /*e9f0*/  SHFL.IDX PT, R4, R0, 0x1, 0x181f ;  /* 0x00381f0000047f89 */ /* 0x000e7600000e0000 */
[----:B0-----:R-:W-:-:S05]  /*ea00*/  @!P1 LEA R5, P2, R10, R5, 0x1 ;  /* 0x000000050a059211 */ /* 0x001fca00078408ff */
[----:B-1----:R-:W-:-:S05]  /*ea10*/  @!P1 IMAD.X R4, RZ, RZ, R4, P2 ;  /* 0x000000ffff049224 */ /* 0x002fca00010e0604 */
[----:B------:R-:W-:-:S04]  /*ea20*/  @!P1 LOP3.LUT R5, R5, R4, RZ, 0x3c, !PT ;  /* 0x0000000405059212 */ /* 0x000fc800078e3cff */
[----:B------:R-:W-:-:S04]  /*ea30*/  @!P1 LOP3.LUT R4, R5, R4, RZ, 0x3c, !PT ;  /* 0x0000000405049212 */ /* 0x000fc800078e3cff */
[----:B------:R-:W-:-:S05]  /*ea40*/  @!P1 LOP3.LUT R5, R5, R4, RZ, 0x3c, !PT ;  /* 0x0000000405059212 */ /* 0x000fca00078e3cff */
[----:B------:R0:W-:Y:S02]  /*ea50*/  @!P1 LDGSTS.E.BYPASS.LTC128B.128 [R9+0x18c00], desc[UR40][R4.64], !P0 ;  /* 0x18c0000004099fae */ /* 0x0001e4000c101d68 */
        /* <DEDUP_REMOVED lines=42> */
[----:B------:R-:W-:Y:S01]  /*ed00*/  ISETP.GE.AND P1, PT, R4, R3, PT ;  /* 0x000000030400720c */ /* 0x000fe20003f26270 */
[----:B------:R-:W-:Y:S04]  /*ed10*/  SHFL.IDX PT, R2, R2, 0x7, 0x181f ;  /* 0x00f81f0002027f89 */ /* 0x000fe800000e0000 */
[----:B------:R-:W1:Y:S04]  /*ed20*/  SHFL.IDX PT, R4, R0, 0x6, 0x181f ;  /* 0x00d81f0000047f89 */ /* 0x000e6800000e0000 */
[----:B------:R-:W2:Y:S04]  /*ed30*/  SHFL.IDX PT, R0, R0, 0x7, 0x181f ;  /* 0x00f81f0000007f89 */ /* 0x000ea800000e0000 */
[----:B0-----:R-:W-:-:S05]  /*ed40*/  @!P1 LEA R5, P2, R10, R5, 0x1 ;  /* 0x000000050a059211 */ /* 0x001fca00078408ff */
[----:B-1----:R-:W-:-:S05]  /*ed50*/  @!P1 IMAD.X R4, RZ, RZ, R4, P2 ;  /* 0x000000ffff049224 */ /* 0x002fca00010e0604 */
[----:B------:R-:W-:-:S04]  /*ed60*/  @!P1 LOP3.LUT R5, R5, R4, RZ, 0x3c, !PT ;  /* 0x0000000405059212 */ /* 0x000fc800078e3cff */
[----:B------:R-:W-:-:S04]  /*ed70*/  @!P1 LOP3.LUT R4, R5, R4, RZ, 0x3c, !PT ;  /* 0x0000000405049212 */ /* 0x000fc800078e3cff */
[----:B------:R-:W-:-:S05]  /*ed80*/  @!P1 LOP3.LUT R5, R5, R4, RZ, 0x3c, !PT ;  /* 0x0000000405059212 */ /* 0x000fca00078e3cff */
[----:B--2---:R1:W-:Y:S02]  /*ed90*/  @!P1 LDGSTS.E.BYPASS.LTC128B.128 [R9+0x1b400], desc[UR40][R4.64], !P0 ;  /* 0x1b40000004099fae */ /* 0x0043e4000c101d68 */
.L_x_4794:
[----:B------:R2:W5:Y:S01]  /*eda0*/  LDL R8, [R1+0x4] ;  /* 0x0000040001087983 */ /* 0x0005620000100800 */
        /* <DEDUP_REMOVED lines=10> */
.L_x_4676:
        /* <DEDUP_REMOVED lines=18> */
[----:B--23--:R-:W-:Y:S05]  /*ef70*/  @!P0 BRA `(.L_x_4678) ;  /* 0x0000004400e88947 */ /* 0x00cfea0003800000 */
.L_x_4795:
[----:B------:R-:W-:Y:S05]  /*ef80*/  BSYNC B0 ;  /* 0x0000000000007941 */ /* 0x000fea0003800000 */
.L_x_4677:
[----:B--2---:R-:W2:Y:S01]  /*ef90*/  LDL R2, [R1+0x18] ;  /* 0x0000180001027983 */ /* 0x004ea20000100800 */
[----:B------:R-:W-:Y:S01]  /*efa0*/  BSSY B0, `(.L_x_4679) ;  /* 0x0000063000007945 */ /* 0x000fe20003800000 */
[----:B--2---:R-:W-:-:S13]  /*efb0*/  ISETP.NE.AND P0, PT, R2, RZ, PT ;  /* 0x000000ff0200720c */ /* 0x004fda0003f05270 */
[----:B------:R-:W-:Y:S05]  /*efc0*/  @!P0 BRA `(.L_x_4680) ;  /* 0x0000000400808947 */ /* 0x000fea0003800000 */
[----:B------:R-:W2:Y:S04]  /*efd0*/  LDL R2, [R1+0x4] ;  /* 0x0000040001027983 */ /* 0x000ea80000100800 */
[----:B01----:R-:W3:Y:S01]  /*efe0*/  LDL R4, [R1+0x10] ;  /* 0x0000100001047983 */ /* 0x003ee20000100800 */
        /* <DEDUP_REMOVED lines=10> */
.L_x_4796:
[----:B------:R-:W-:Y:S05]  /*f090*/  BSYNC B1 ;  /* 0x0000000000017941 */ /* 0x000fea0003800000 */
.L_x_4681:
        /* <DEDUP_REMOVED lines=9> */
.L_x_4684:
[----:B------:R-:W-:Y:S05]  /*f130*/  BSYNC B1 ;  /* 0x0000000000017941 */ /* 0x000fea0003800000 */
.L_x_4683:
        /* <DEDUP_REMOVED lines=14> */
.L_x_4685:
        /* <DEDUP_REMOVED lines=16> */
.L_x_4686:
        /* <DEDUP_REMOVED lines=16> */
.L_x_4687:
        /* <DEDUP_REMOVED lines=16> */
.L_x_4688:
        /* <DEDUP_REMOVED lines=10> */
[----:B--2---:R-:W-:Y:S05]  /*f5c0*/  @P0 BRA.U.ANY `(.L_x_4688) ;  /* 0xfffffffd00d40947 */ /* 0x004fea000393ffff */
.L_x_4680:
[----:B------:R-:W-:Y:S05]  /*f5d0*/  BSYNC B0 ;  /* 0x0000000000007941 */ /* 0x000fea0003800000 */
.L_x_4679:
[----:B01----:R-:W2:Y:S01]  /*f5e0*/  LDL R4, [R1+0x2c] ;  /* 0x00002c0001047983 */ /* 0x003ea20000100800 */
[----:B------:R-:W-:Y:S01]  /*f5f0*/  BSSY B0, `(.L_x_4689) ;  /* 0x000020a000007945 */ /* 0x000fe20003800000 */
[----:B--2---:R-:W-:-:S13]  /*f600*/  ISETP.GE.AND P0, PT, R4, 0x2, PT ;  /* 0x000000020400780c */ /* 0x004fda0003f06270 */
[----:B------:R-:W-:Y:S05]  /*f610*/  @!P0 BRA `(.L_x_4690) ;  /* 0x00000020001c8947 */ /* 0x000fea0003800000 */
[C---:B------:R-:W-:Y:S01]  /*f620*/  LOP3.LUT R0, R4.reuse, 0x1, RZ, 0xc0, !PT ;  /* 0x0000000104007812 */ /* 0x040fe200078ec0ff */
[----:B------:R-:W-:Y:S01]  /*f630*/  VIADD R4, R4, 0xfffffffe ;  /* 0xfffffffe04047836 */ /* 0x000fe20000000000 */
[----:B------:R-:W-:Y:S02]  /*f640*/  BSSY B2, `(.L_x_4691) ;  /* 0x00000b0000027945 */ /* 0x000fe40003800000 */
[----:B------:R-:W-:Y:S01]  /*f650*/  ISETP.NE.U32.AND P0, PT, R0, 0x1, PT ;  /* 0x000000010000780c */ /* 0x000fe20003f05070 */
[----:B------:R-:W-:-:S12]  /*f660*/  IMAD.MOV.U32 R0, RZ, RZ, R4 ;  /* 0x000000ffff007224 */ /* 0x000fd800078e0004 */
[----:B------:R-:W-:Y:S05]  /*f670*/  @!P0 BRA `(.L_x_4692) ;  /* 0x0000000800b08947 */ /* 0x000fea0003800000 */
[----:B------:R-:W2:Y:S04]  /*f680*/  LDL R6, [R1+0x18] ;  /* 0x0000180001067983 */ /* 0x000ea80000100800 */
[----:B------:R-:W3:Y:S04]  /*f690*/  LDL.LU R5, [R1+0x8] ;  /* 0x0000080001057983 */ /* 0x000ee80000300800 */
[----:B-----5:R-:W4:Y:S01]  /*f6a0*/  LDL.LU R8, [R1+0x10] ;  /* 0x0000100001087983 */ /* 0x020f220000300800 */
[----:B------:R-:W-:Y:S01]  /*f6b0*/  BSSY B1, `(.L_x_4693) ;  /* 0x00000a6000017945 */ /* 0x000fe20003800000 */
[----:B--2---:R-:W-:Y:S01]  /*f6c0*/  ISETP.NE.AND P2, PT, R6, RZ, PT ;  /* 0x000000ff0600720c */ /* 0x004fe20003f45270 */
        /* <DEDUP_REMOVED lines=8> */
[----:B------:R-:W-:Y:S01]  /*f750*/  ULDC.64 UR4, c[0x0][0x418] ;  /* 0x0001060000047ab9 */ /* 0x000fe20000000a00 */
[----:B------:R-:W-:Y:S01]  /*f760*/  IMAD.MOV.U32 R0, RZ, RZ, R4 ;  /* 0x000000ffff007224 */ /* 0x000fe200078e0004 */
        /* <DEDUP_REMOVED lines=23> */
.L_x_4695:
        /* <DEDUP_REMOVED lines=9> */
.L_x_4797:
[----:B------:R-:W-:Y:S05]  /*f970*/  BSYNC B3 ;  /* 0x0000000000037941 */ /* 0x000fea0003800000 */
.L_x_4696:
        /* <DEDUP_REMOVED lines=9> */
.L_x_4699:
[----:B------:R-:W-:Y:S05]  /*fa10*/  BSYNC B3 ;  /* 0x0000000000037941 */ /* 0x000fea0003800000 */
.L_x_4698:
[----:B------:R-:W2:Y:S04]  /*fa20*/  LDL R7, [R1+0x4] ;  /* 0x0000040001077983 */ /* 0x000ea80000100800 */
[----:B------:R-:W2:Y:S04]  /*fa30*/  LDL R5, [R1+0x8] ;  /* 0x0000080001057983 */ /* 0x000ea80000100800 */
[----:B------:R-:W3:Y:S01]  /*fa40*/  LDL R6, [R1+0x1c] ;  /* 0x00001c0001067983 */ /* 0x000ee20000100800 */
[----:B0-----:R-:W-:Y:S01]  /*fa50*/  IMAD.MOV.U32 R8, RZ, RZ, RZ ;  /* 0x000000ffff087224 */ /* 0x001fe200078e00ff */
        /* <DEDUP_REMOVED lines=10> */
.L_x_4700:
        /* <DEDUP_REMOVED lines=14> */
.L_x_4798:
[----:B------:R-:W-:Y:S05]  /*fbe0*/  BSYNC B3 ;  /* 0x0000000000037941 */ /* 0x000fea0003800000 */
.L_x_4701:
        /* <DEDUP_REMOVED lines=11> */
.L_x_4704:
[----:B------:R-:W-:Y:S05]  /*fca0*/  BSYNC B3 ;  /* 0x0000000000037941 */ /* 0x000fea0003800000 */
.L_x_4703:
        /* <DEDUP_REMOVED lines=11> */
.L_x_4705:
        /* <DEDUP_REMOVED lines=16> */
.L_x_4706:
        /* <DEDUP_REMOVED lines=16> */
.L_x_4707:
        /* <DEDUP_REMOVED lines=16> */
.L_x_4708:
        /* <DEDUP_REMOVED lines=11> */
.L_x_4694:
[----:B------:R-:W-:Y:S05]  /*10110*/  BSYNC B1 ;  /* 0x0000000000017941 */ /* 0x000fea0003800000 */
.L_x_4693:
[----:B------:R-:W2:Y:S02]  /*10120*/  LDL.LU R5, [R1+0x2c] ;  /* 0x00002c0001057983 */ /* 0x000ea40000300800 */
[----:B--2---:R-:W-:-:S07]  /*10130*/  VIADD R0, R5, 0xfffffffd ;  /* 0xfffffffd05007836 */ /* 0x004fce0000000000 */
.L_x_4692:
[----:B------:R-:W-:Y:S05]  /*10140*/  BSYNC B2 ;  /* 0x0000000000027941 */ /* 0x000fea0003800000 */
.L_x_4691:
[----:B------:R-:W-:-:S13]  /*10150*/  ISETP.NE.AND P0, PT, R4, RZ, PT ;  /* 0x000000ff0400720c */ /* 0x000fda0003f05270 */
[----:B------:R-:W-:Y:S05]  /*10160*/  @!P0 BRA `(.L_x_4690) ;  /* 0x0000001400488947 */ /* 0x000fea0003800000 */
.L_x_4741:
[----:B------:R-:W2:Y:S04]  /*10170*/  LDL R4, [R1+0x18] ;  /* 0x0000180001047983 */ /* 0x000ea80000100800 */
[----:B------:R-:W3:Y:S04]  /*10180*/  LDL.LU R3, [R1+0x8] ;  /* 0x0000080001037983 */ /* 0x000ee80000300800 */
[----:B------:R-:W4:Y:S01]  /*10190*/  LDL.LU R2, [R1+0x10] ;  /* 0x0000100001027983 */ /* 0x000f220000300800 */
[----:B------:R-:W-:Y:S05]  /*101a0*/  YIELD ;  /* 0x0000000000007946 */ /* 0x000fea0003800000 */
[----:B------:R-:W-:Y:S01]  /*101b0*/  BSSY B1, `(.L_x_4709) ;  /* 0x00000a2000017945 */ /* 0x000fe20003800000 */
[----:B--2---:R-:W-:Y:S01]  /*101c0*/  ISETP.NE.AND P1, PT, R4, RZ, PT ;  /* 0x000000ff0400720c */ /* 0x004fe20003f25270 */
[----:B---3--:R-:W-:-:S05]  /*101d0*/  VIADD R7, R3, 0x1 ;  /* 0x0000000103077836 */ /* 0x008fca0000000000 */
[----:B------:R-:W-:-:S04]  /*101e0*/  ISETP.NE.AND P0, PT, R7, 0x2, PT ;  /* 0x000000020700780c */ /* 0x000fc80003f05270 */
[----:B------:R-:W-:Y:S02]  /*101f0*/  SEL R6, RZ, 0x1, P0 ;  /* 0x00000001ff067807 */ /* 0x000fe40000000000 */
[----:B------:R-:W-:Y:S02]  /*10200*/  SEL R7, R7, RZ, P0 ;  /* 0x000000ff07077207 */ /* 0x000fe40000000000 */
[----:B----4-:R-:W-:Y:S01]  /*10210*/  LOP3.LUT R6, R2, R6, RZ, 0x3c, !PT ;  /* 0x0000000602067212 */ /* 0x010fe200078e3cff */
[----:B------:R-:W-:Y:S06]  /*10220*/  @!P1 BRA `(.L_x_4710) ;  /* 0x0000000800689947 */ /* 0x000fec0003800000 */
[----:B------:R-:W-:Y:S01]  /*10230*/  ULDC.64 UR4, c[0x0][0x418] ;  /* 0x0001060000047ab9 */ /* 0x000fe20000000a00 */
[----:B0----5:R-:W-:Y:S01]  /*10240*/  IMAD.MOV.U32 R8, RZ, RZ, R0 ;  /* 0x000000ffff087224 */ /* 0x021fe200078e0000 */
        /* <DEDUP_REMOVED lines=23> */
.L_x_4711:
        /* <DEDUP_REMOVED lines=9> */
.L_x_4799:
[----:B------:R-:W-:Y:S05]  /*10450*/  BSYNC B2 ;  /* 0x0000000000027941 */ /* 0x000fea0003800000 */
.L_x_4712:
        /* <DEDUP_REMOVED lines=9> */
.L_x_4715:
[----:B------:R-:W-:Y:S05]  /*104f0*/  BSYNC B2 ;  /* 0x0000000000027941 */ /* 0x000fea0003800000 */
.L_x_4714:
        /* <DEDUP_REMOVED lines=13> */
.L_x_4716:
        /* <DEDUP_REMOVED lines=14> */
.L_x_4800:
[----:B------:R-:W-:Y:S05]  /*106b0*/  BSYNC B2 ;  /* 0x0000000000027941 */ /* 0x000fea0003800000 */
.L_x_4717:
        /* <DEDUP_REMOVED lines=11> */
.L_x_4720:
[----:B------:R-:W-:Y:S05]  /*10770*/  BSYNC B2 ;  /* 0x0000000000027941 */ /* 0x000fea0003800000 */
.L_x_4719:
        /* <DEDUP_REMOVED lines=10> */
.L_x_4721:
        /* <DEDUP_REMOVED lines=16> */
.L_x_4722:
        /* <DEDUP_REMOVED lines=16> */
.L_x_4723:
        /* <DEDUP_REMOVED lines=16> */
.L_x_4724:
        /* <DEDUP_REMOVED lines=11> */
.L_x_4710:
[----:B------:R-:W-:Y:S05]  /*10bd0*/  BSYNC B1 ;  /* 0x0000000000017941 */ /* 0x000fea0003800000 */
.L_x_4709:
[----:B------:R-:W2:Y:S01]  /*10be0*/  LDL R2, [R1+0x18] ;  /* 0x0000180001027983 */ /* 0x000ea20000100800 */
[----:B------:R-:W-:Y:S01]  /*10bf0*/  VIADD R7, R7, 0x1 ;  /* 0x0000000107077836 */ /* 0x000fe20000000000 */
[----:B------:R-:W-:Y:S04]  /*10c00*/  BSSY B1, `(.L_x_4725) ;  /* 0x00000a5000017945 */ /* 0x000fe80003800000 */
[----:B------:R-:W-:-:S04]  /*10c10*/  ISETP.NE.AND P0, PT, R7, 0x2, PT ;  /* 0x000000020700780c */ /* 0x000fc80003f05270 */
[----:B0-----:R-:W-:Y:S02]  /*10c20*/  SEL R9, R7, RZ, P0 ;  /* 0x000000ff07097207 */ /* 0x001fe40000000000 */
[----:B--2---:R-:W-:Y:S02]  /*10c30*/  ISETP.NE.AND P2, PT, R2, RZ, PT ;  /* 0x000000ff0200720c */ /* 0x004fe40003f45270 */
[----:B------:R-:W-:-:S04]  /*10c40*/  SEL R2, RZ, 0x1, P0 ;  /* 0x00000001ff027807 */ /* 0x000fc80000000000 */
[----:B-----5:R-:W-:-:S05]  /*10c50*/  LOP3.LUT R8, R6, R2, RZ, 0x3c, !PT ;  /* 0x0000000206087212 */ /* 0x020fca00078e3cff */
        /* <DEDUP_REMOVED lines=28> */
.L_x_4727:
        /* <DEDUP_REMOVED lines=9> */
.L_x_4801:
[----:B------:R-:W-:Y:S05]  /*10eb0*/  BSYNC B2 ;  /* 0x0000000000027941 */ /* 0x000fea0003800000 */
.L_x_4728:
        /* <DEDUP_REMOVED lines=9> */
.L_x_4731:
[----:B------:R-:W-:Y:S05]  /*10f50*/  BSYNC B2 ;  /* 0x0000000000027941 */ /* 0x000fea0003800000 */
.L_x_4730:
        /* <DEDUP_REMOVED lines=14> */
.L_x_4732:
        /* <DEDUP_REMOVED lines=14> */
.L_x_4802:
[----:B------:R-:W-:Y:S05]  /*11120*/  BSYNC B2 ;  /* 0x0000000000027941 */ /* 0x000fea0003800000 */
.L_x_4733:
        /* <DEDUP_REMOVED lines=11> */
.L_x_4736:
[----:B------:R-:W-:Y:S05]  /*111e0*/  BSYNC B2 ;  /* 0x0000000000027941 */ /* 0x000fea0003800000 */
.L_x_4735:
        /* <DEDUP_REMOVED lines=11> */
.L_x_4737:
        /* <DEDUP_REMOVED lines=16> */
.L_x_4738:
        /* <DEDUP_REMOVED lines=16> */
.L_x_4739:
        /* <DEDUP_REMOVED lines=16> */
.L_x_4740:
        /* <DEDUP_REMOVED lines=11> */
.L_x_4726:
[----:B------:R-:W-:Y:S05]  /*11650*/  BSYNC B1 ;  /* 0x0000000000017941 */ /* 0x000fea0003800000 */
.L_x_4725:
[C---:B------:R-:W-:Y:S01]  /*11660*/  ISETP.GT.AND P0, PT, R0.reuse, 0x1, PT ;  /* 0x000000010000780c */ /* 0x040fe20003f04270 */
[----:B------:R-:W-:-:S12]  /*11670*/  VIADD R0, R0, 0xfffffffe ;  /* 0xfffffffe00007836 */ /* 0x000fd80000000000 */
[----:B------:R-:W-:Y:S05]  /*11680*/  @P0 BRA `(.L_x_4741) ;  /* 0xffffffe800b80947 */ /* 0x000fea000383ffff */
.L_x_4690:
[----:B------:R-:W-:Y:S05]  /*11690*/  BSYNC B0 ;  /* 0x0000000000007941 */ /* 0x000fea0003800000 */
.L_x_4689:
        /* <DEDUP_REMOVED lines=21> */
[----:B------:R-:W1:Y:S01]  /*117f0*/  POPC R7, R6 ;  /* 0x0000000600077309 */ /* 0x000e620000000000 */
[----:B--2---:R-:W1:Y:S02]  /*11800*/  SHFL.IDX PT, R4, R3, R4, 0x1f ;  /* 0x00001f0403047589 */ /* 0x004e6400000e0000 */
[----:B-1----:R-:W-:-:S07]  /*11810*/  IADD3 R16, R4, UR37, R7 ;  /* 0x0000002504107c10 */ /* 0x002fce000fffe007 */
.L_x_4743:
[----:B------:R-:W-:Y:S05]  /*11820*/  BSYNC B0 ;  /* 0x0000000000007941 */ /* 0x000fea0003800000 */
.L_x_4742:
[----:B------:R-:W-:-:S05]  /*11830*/  SEL R0, R0, RZ, P0 ;  /* 0x000000ff00007207 */ /* 0x000fca0000000000 */
[----:B------:R2:W-:Y:S02]  /*11840*/  STL [R1+0x8], R0 ;  /* 0x0000080001007387 */ /* 0x0005e40000100800 */
.L_x_4661:
[----:B------:R-:W-:Y:S05]  /*11850*/  BSYNC B7 ;  /* 0x0000000000077941 */ /* 0x000fea0003800000 */
.L_x_4659:
        /* <DEDUP_REMOVED lines=13> */
.L_x_4744:
        /* <DEDUP_REMOVED lines=36> */
.L_x_4812:
[----:B------:R-:W-:Y:S02]  /*11b70*/  ULDC UR4, c[0x0][0xc38] ;  /* 0x00030e0000047ab9 */ /* 0x000fe40000000800 */
[----:B------:R-:W-:-:S04]  /*11b80*/  IMAD.U32 R4, RZ, RZ, UR4 ;  /* 0x00000004ff047e24 */ /* 0x000fc8000f8e00ff */
[----:B--2---:R-:W-:-:S04]  /*11b90*/  IMAD R14, R14, R4, RZ ;  /* 0x000000040e0e7224 */ /* 0x004fc800078e02ff */
[----:B------:R-:W-:-:S05]  /*11ba0*/  IMAD.IADD R5, R5, 0x1, R14 ;  /* 0x0000000105057824 */ /* 0x000fca00078e020e */
[----:B------:R-:W-:-:S13]  /*11bb0*/  ISETP.GT.AND P6, PT, R5, R0, PT ;  /* 0x000000000500720c */ /* 0x000fda0003fc4270 */
[----:B------:R-:W-:Y:S05]  /*11bc0*/  @P6 BRA `(.L_x_4747) ;  /* 0x00000000009c6947 */ /* 0x000fea0003800000 */
.L_x_4752:
        /* <DEDUP_REMOVED lines=14> */
.L_x_4750:
[----:B------:R-:W-:Y:S05]  /*11cb0*/  BSYNC B0 ;  /* 0x0000000000007941 */ /* 0x000fea0003800000 */
.L_x_4749:
[----:B------:R-:W-:-:S03]  /*11cc0*/  UMOV UR4, 0xffffffff ;  /* 0xffffffff00047882 */ /* 0x000fc60000000000 */
[----:B------:R-:W-:Y:S05]  /*11cd0*/  BRA.DIV UR4, `(.L_x_4751) ;  /* 0x0000002204587947 */ /* 0x000fea000b800000 */
[----:B-----5:R-:W3:Y:S02]  /*11ce0*/  SHFL.UP PT, R14, R2, 0x1, RZ ;  /* 0x04200000020e7989 */ /* 0x020ee400000e00ff */
[----:B---3--:R-:W-:-:S05]  /*11cf0*/  SEL R13, R14, RZ, P1 ;  /* 0x000000ff0e0d7207 */ /* 0x008fca0000800000 */
[----:B------:R-:W-:-:S05]  /*11d00*/  IMAD.IADD R13, R2, 0x1, R13 ;  /* 0x00000001020d7824 */ /* 0x000fca00078e020d */
[----:B------:R-:W3:Y:S02]  /*11d10*/  SHFL.UP PT, R14, R13, 0x2, RZ ;  /* 0x044000000d0e7989 */ /* 0x000ee400000e00ff */
[----:B---3--:R-:W-:-:S05]  /*11d20*/  SEL R4, R14, RZ, P2 ;  /* 0x000000ff0e047207 */ /* 0x008fca0001000000 */
[----:B------:R-:W-:-:S05]  /*11d30*/  IMAD.IADD R4, R13, 0x1, R4 ;  /* 0x000000010d047824 */ /* 0x000fca00078e0204 */
[----:B------:R-:W1:Y:S02]  /*11d40*/  SHFL.UP PT, R14, R4, 0x4, RZ ;  /* 0x04800000040e7989 */ /* 0x000e6400000e00ff */
        /* <DEDUP_REMOVED lines=9> */
.L_x_4820:
[----:B------:R-:W-:Y:S02]  /*11de0*/  ULDC UR4, c[0x0][0xc38] ;  /* 0x00030e0000047ab9 */ /* 0x000fe40000000800 */
[----:B------:R-:W-:-:S04]  /*11df0*/  IMAD.U32 R4, RZ, RZ, UR4 ;  /* 0x00000004ff047e24 */ /* 0x000fc8000f8e00ff */
[----:B--2---:R-:W-:-:S04]  /*11e00*/  IMAD R14, R14, R4, RZ ;  /* 0x000000040e0e7224 */ /* 0x004fc800078e02ff */
[----:B------:R-:W-:-:S05]  /*11e10*/  IMAD.IADD R5, R14, 0x1, R5 ;  /* 0x000000010e057824 */ /* 0x000fca00078e0205 */
[----:B------:R-:W-:-:S13]  /*11e20*/  ISETP.GT.AND P6, PT, R5, R0, PT ;  /* 0x000000000500720c */ /* 0x000fda0003fc4270 */
[----:B------:R-:W-:Y:S05]  /*11e30*/  @!P6 BRA `(.L_x_4752) ;  /* 0xfffffffc0064e947 */ /* 0x000fea000383ffff */
.L_x_4747:
        /* <DEDUP_REMOVED lines=8> */
.L_x_4824:
[----:B------:R-:W-:Y:S01]  /*11ec0*/  ISETP.NE.AND P0, PT, R5, RZ, PT ;  /* 0x000000ff0500720c */ /* 0x000fe20003f05270 */
[----:B------:R-:W-:-:S12]  /*11ed0*/  IMAD.MOV.U32 R5, RZ, RZ, RZ ;  /* 0x000000ffff057224 */ /* 0x000fd800078e00ff */
[----:B------:R-:W-:Y:S05]  /*11ee0*/  @!P0 BRA `(.L_x_4754) ;  /* 0x0000000000108947 */ /* 0x000fea0003800000 */
[----:B------:R-:W-:Y:S01]  /*11ef0*/  UMOV UR4, 0xffffffff ;  /* 0xffffffff00047882 */ /* 0x000fe20000000000 */
[----:B------:R-:W-:Y:S02]  /*11f00*/  VIADD R12, R6, 0xffffffff ;  /* 0xffffffff060c7836 */ /* 0x000fe40000000000 */
[----:B------:R-:W-:Y:S05]  /*11f10*/  BRA.DIV UR4, `(.L_x_4755) ;  /* 0x0000002204cc7947 */ /* 0x000fea000b800000 */
[----:B------:R4:W0:Y:S02]  /*11f20*/  SHFL.IDX PT, R5, R3, R12, 0x1f ;  /* 0x00001f0c03057589 */ /* 0x00082400000e0000 */
.L_x_4754:
[----:B-12-4-:R-:W1:Y:S01]  /*11f30*/  LDC.64 R2, c[0x0][0xc90] ;  /* 0x00032400ff027b82 */ /* 0x016e620000000a00 */
[----:B------:R-:W-:-:S04]  /*11f40*/  IMAD.IADD R19, R6, 0x1, R19 ;  /* 0x0000000106137824 */ /* 0x000fc800078e0213 */
[----:B-1----:R-:W-:-:S05]  /*11f50*/  IMAD.WIDE R2, R19, 0x4, R2 ;  /* 0x0000000413027825 */ /* 0x002fca00078e0202 */
[----:B------:R-:W3:Y:S01]  /*11f60*/  LDG.E R7, desc[UR40][R2.64] ;  /* 0x0000002802077981 */ /* 0x000ee2000c1e1900 */
[----:B0-----:R-:W-:-:S04]  /*11f70*/  IMAD R16, R5, R4, R16 ;  /* 0x0000000405107224 */ /* 0x001fc800078e0210 */
        /* <DEDUP_REMOVED lines=61> */
.L_x_4748:
[----:B------:R-:W-:Y:S01]  /*12350*/  UMOV UR4, URZ ;  /* 0x0000003f00047c82 */ /* 0x000fe20008000000 */
[----:B------:R-:W-:Y:S01]  /*12360*/  UMOV UR5, URZ ;  /* 0x0000003f00057c82 */ /* 0x000fe20008000000 */
[----:B------:R-:W-:Y:S01]  /*12370*/  ULDC UR6, c[0x0][0xc3c] ;  /* 0x00030f0000067ab9 */ /* 0x000fe20000000800 */
[----:B------:R-:W-:Y:S02]  /*12380*/  IMAD.MOV.U32 R16, RZ, RZ, R0 ;  /* 0x000000ffff107224 */ /* 0x000fe400078e0000 */
[----:B------:R-:W-:Y:S02]  /*12390*/  IMAD.U32 R17, RZ, RZ, UR4 ;  /* 0x00000004ff117e24 */ /* 0x000fe4000f8e00ff */
[----:B------:R-:W-:Y:S02]  /*123a0*/  IMAD.U32 R18, RZ, RZ, UR5 ;  /* 0x00000005ff127e24 */ /* 0x000fe4000f8e00ff */
[----:B------:R-:W-:-:S07]  /*123b0*/  IMAD.U32 R19, RZ, RZ, UR6 ;  /* 0x00000006ff137e24 */ /* 0x000fce000f8e00ff */
.L_x_4756:
[----:B------:R4:W2:Y:S01]  /*123c0*/  LDL R2, [R1+0x4] ;  /* 0x0000040001027983 */ /* 0x0008a20000100800 */
[----:B------:R-:W3:Y:S01]  /*123d0*/  S2R R0, SR_TID.X ;  /* 0x0000000000007919 */ /* 0x000ee20000002100 */
[----:B------:R-:W-:Y:S05]  /*123e0*/  WARPSYNC.ALL ;  /* 0x0000000000007948 */ /* 0x000fea0003800000 */
[----:B---3--:R-:W-:Y:S01]  /*123f0*/  LOP3.LUT R0, R0, 0x1f, RZ, 0xc0, !PT ;  /* 0x0000001f00007812 */ /* 0x008fe200078ec0ff */
[----:B------:R-:W-:Y:S03]  /*12400*/  BAR.SYNC.DEFER_BLOCKING 0x4, 0x180 ;  /* 0x0106000000007b1d */ /* 0x000fe60000010000 */
[----:B------:R-:W-:-:S13]  /*12410*/  ISETP.NE.AND P0, PT, R0, RZ, PT ;  /* 0x000000ff0000720c */ /* 0x000fda0003f05270 */
[----:B-1----:R-:W2:Y:S01]  /*12420*/  @!P0 S2R R3, SR_CgaCtaId ;  /* 0x0000000000038919 */ /* 0x002ea20000008800 */
[----:B------:R-:W-:-:S04]  /*12430*/  @!P0 MOV R0, 0x400 ;  /* 0x0000040000008802 */ /* 0x000fc80000000f00 */
[----:B--2---:R-:W-:-:S05]  /*12440*/  @!P0 LEA R2, R3, R0, 0x18 ;  /* 0x0000000003028211 */ /* 0x004fca00078ec0ff */
[----:B------:R4:W-:Y:S04]  /*12450*/  @!P0 STS.128 [R2+0x228d0], R16 ;  /* 0x0228d01002008388 */ /* 0x0009e80000000c00 */
[----:B------:R4:W-:Y:S01]  /*12460*/  @!P0 STL [R1+0x4], R2 ;  /* 0x0000040201008387 */ /* 0x0009e20000100800 */
[----:B------:R-:W-:Y:S06]  /*12470*/  BAR.ARV 0x5, 0x180 ;  /* 0x0146000000007b1d */ /* 0x000fec0000002000 */
.L_x_4745:
[----:B------:R-:W-:Y:S02]  /*12480*/  ULDC UR4, c[0x0][0xc3c] ;  /* 0x00030f0000047ab9 */ /* 0x000fe40000000800 */
[----:B---3--:R-:W-:-:S13]  /*12490*/  ISETP.GE.AND P0, PT, R19, UR4, PT ;  /* 0x0000000413007c0c */ /* 0x008fda000bf06270 */
[----:B------:R-:W-:Y:S05]  /*124a0*/  @!P0 BRA `(.L_x_4757) ;  /* 0xffffffac00308947 */ /* 0x000fea000383ffff */
[----:B------:R-:W-:Y:S05]  /*124b0*/  BSYNC B8 ;  /* 0x0000000000087941 */ /* 0x000fea0003800000 */
.L_x_4655:
[----:B--2---:R-:W2:Y:S01]  /*124c0*/  LDL.LU R0, [R1+0x3c] ;  /* 0x00003c0001007983 */ /* 0x004ea20000300800 */
[----:B------:R-:W-:Y:S01]  /*124d0*/  BSSY B0, `(.L_x_4758) ;  /* 0x000000b000007945 */ /* 0x000fe20003800000 */
[----:B------:R-:W3:Y:S01]  /*124e0*/  S2R R5, SR_CgaCtaId ;  /* 0x0000000000057919 */ /* 0x000ee20000008800 */
[----:B--2---:R-:W-:-:S05]  /*124f0*/  VIADD R0, R0, 0x1 ;  /* 0x0000000100007836 */ /* 0x004fca0000000000 */
[----:B----4-:R-:W-:-:S04]  /*12500*/  LEA.HI R2, R0, R0, RZ, 0x1 ;  /* 0x0000000000027211 */ /* 0x010fc800078f08ff */
[----:B-1----:R-:W-:-:S05]  /*12510*/  LOP3.LUT R3, R2, 0xfffffffe, RZ, 0xc0, !PT ;  /* 0xfffffffe02037812 */ /* 0x002fca00078ec0ff */
[----:B------:R-:W-:Y:S01]  /*12520*/  IMAD.IADD R3, R0, 0x1, -R3 ;  /* 0x0000000100037824 */ /* 0x000fe200078e0a03 */
[----:B------:R-:W-:-:S04]  /*12530*/  MOV R0, 0x400 ;  /* 0x0000040000007802 */ /* 0x000fc80000000f00 */
[----:B---3--:R-:W-:Y:S02]  /*12540*/  LEA R0, R5, R0, 0x18 ;  /* 0x0000000005007211 */ /* 0x008fe400078ec0ff */
[----:B------:R-:W-:-:S04]  /*12550*/  SHF.L.U32 R3, R3, 0x1f, RZ ;  /* 0x0000001f03037819 */ /* 0x000fc800000006ff */
[----:B------:R-:W1:Y:S02]  /*12560*/  SYNCS.PHASECHK.TRANS64.TRYWAIT P0, [R0+URZ+0x22820], R3 ;  /* 0x02282003000075a7 */ /* 0x000e64000800017f */
[----:B-1----:R-:W-:Y:S05]  /*12570*/  @!P0 BRA `(.L_x_4759) ;  /* 0x0000001c005c8947 */ /* 0x002fea0003800000 */
.L_x_4827:
[----:B------:R-:W-:Y:S05]  /*12580*/  BSYNC B0 ;  /* 0x0000000000007941 */ /* 0x000fea0003800000 */
.L_x_4758:
[----:B------:R-:W-:-:S03]  /*12590*/  UMOV UR4, 0xffffffff ;  /* 0xffffffff00047882 */ /* 0x000fc60000000000 */
[----:B------:R-:W-:Y:S05]  /*125a0*/  BRA.DIV UR4, `(.L_x_4760) ;  /* 0x0000001e04647947 */ /* 0x000fea000b800000 */
[----:B------:R-:W2:Y:S02]  /*125b0*/  S2R R2, SR_TID.X ;  /* 0x0000000000027919 */ /* 0x000ea40000002100 */
[----:B--2---:R-:W-:-:S04]  /*125c0*/  SHF.R.U32.HI R2, RZ, 0x5, R2 ;  /* 0x00000005ff027819 */ /* 0x004fc80000011602 */
[----:B------:R-:W-:-:S05]  /*125d0*/  LOP3.LUT R2, R2, 0x3, RZ, 0xc0, !PT ;  /* 0x0000000302027812 */ /* 0x000fca00078ec0ff */
[----:B------:R2:W3:Y:S02]  /*125e0*/  SHFL.IDX PT, R14, R2, RZ, 0x1f ;  /* 0x00001fff020e7589 */ /* 0x0004e400000e0000 */
.L_x_4830:
[----:B---3--:R-:W-:Y:S01]  /*125f0*/  ISETP.NE.AND P0, PT, R14, RZ, PT ;  /* 0x000000ff0e00720c */ /* 0x008fe20003f05270 */
[----:B------:R-:W-:-:S12]  /*12600*/  BSSY B0, `(.L_x_4761) ;  /* 0x0000027000007945 */ /* 0x000fd80003800000 */
[----:B------:R-:W-:Y:S05]  /*12610*/  @P0 BRA `(.L_x_4762) ;  /* 0x0000000000940947 */ /* 0x000fea0003800000 */
[----:B------:R-:W-:-:S03]  /*12620*/  UMOV UR4, 0xffffffff ;  /* 0xffffffff00047882 */ /* 0x000fc60000000000 */
[----:B------:R-:W-:Y:S05]  /*12630*/  BRA.DIV UR4, `(.L_x_4763) ;  /* 0x0000001e04747947 */ /* 0x000fea000b800000 */
[----:B------:R-:W-:-:S13]  /*12640*/  ELECT P6, URZ, PT ;  /* 0x00000000003f782f */ /* 0x000fda00038c0000 */
.L_x_4833:
[----:B------:R-:W-:Y:S05]  /*12650*/  @!P6 BRA `(.L_x_4762) ;  /* 0x000000000084e947 */ /* 0x000fea0003800000 */
[----:B------:R-:W-:-:S06]  /*12660*/  ULOP3.LUT UR4, UR36, 0x2, URZ, 0xfc, !UPT ;  /* 0x0000000224047892 */ /* 0x000fcc000f8efc3f */
[----:B--2---:R-:W-:-:S05]  /*12670*/  IMAD.U32 R2, RZ, RZ, UR4 ;  /* 0x00000004ff027e24 */ /* 0x004fca000f8e00ff */
[----:B------:R-:W-:-:S13]  /*12680*/  ISETP.NE.AND P2, PT, R2, 0x3, PT ;  /* 0x000000030200780c */ /* 0x000fda0003f45270 */
[----:B------:R-:W-:Y:S05]  /*12690*/  @!P2 BRA `(.L_x_4764) ;  /* 0x000000000004a947 */ /* 0x000fea0003800000 */
[----:B------:R-:W-:Y:S01]  /*126a0*/  BPT.TRAP 0x1 ;  /* 0x000000040000795c */ /* 0x000fe20000300000 */
.L_x_4764:
[----:B-1----:R-:W2:Y:S04]  /*126b0*/  LDL R3, [R1+0x8] ;  /* 0x0000080001037983 */ /* 0x002ea80000100800 */
[----:B------:R-:W3:Y:S01]  /*126c0*/  LDL.LU R7, [R1+0x10] ;  /* 0x0000100001077983 */ /* 0x000ee20000300800 */
[----:B------:R-:W-:-:S04]  /*126d0*/  VIADD R2, R0, 0x22840 ;  /* 0x0002284000027836 */ /* 0x000fc80000000000 */
[C---:B--2---:R-:W-:Y:S02]  /*126e0*/  IMAD R6, R3.reuse, 0x8, R2 ;  /* 0x0000000803067824 */ /* 0x044fe400078e0202 */
[----:B------:R-:W-:Y:S01]  /*126f0*/  VIADD R3, R3, 0x1 ;  /* 0x0000000103037836 */ /* 0x000fe20000000000 */
[----:B---3--:R-:W-:-:S04]  /*12700*/  SHF.L.U32 R5, R7, 0x1f, RZ ;  /* 0x0000001f07057819 */ /* 0x008fc800000006ff */
[C---:B------:R-:W-:Y:S01]  /*12710*/  ISETP.NE.AND P1, PT, R3.reuse, 0x2, PT ;  /* 0x000000020300780c */ /* 0x040fe20003f25270 */
[----:B------:R-:W1:Y:S03]  /*12720*/  SYNCS.PHASECHK.TRANS64.TRYWAIT P0, [R6+URZ], R5 ;  /* 0x00000005060075a7 */ /* 0x000e66000800017f */
[----:B------:R-:W-:Y:S02]  /*12730*/  SEL R4, RZ, 0x1, P1 ;  /* 0x00000001ff047807 */ /* 0x000fe40000800000 */
[----:B------:R-:W-:Y:S02]  /*12740*/  SEL R3, R3, RZ, P1 ;  /* 0x000000ff03037207 */ /* 0x000fe40000800000 */
[----:B------:R-:W-:-:S03]  /*12750*/  LOP3.LUT R4, R7, R4, RZ, 0x3c, !PT ;  /* 0x0000000407047212 */ /* 0x000fc600078e3cff */
[----:B------:R-:W-:Y:S01]  /*12760*/  IMAD R7, R3, 0x8, R2 ;  /* 0x0000000803077824 */ /* 0x000fe200078e0202 */
[----:B------:R-:W-:Y:S01]  /*12770*/  SHF.L.U32 R2, R4, 0x1f, RZ ;  /* 0x0000001f04027819 */ /* 0x000fe200000006ff */
[----:B-1----:R-:W-:Y:S06]  /*12780*/  @!P0 BRA `(.L_x_4765) ;  /* 0x0000001c00408947 */ /* 0x002fec0003800000 */
.L_x_4834:
[----:B------:R-:W2:Y:S02]  /*12790*/  SYNCS.PHASECHK.TRANS64.TRYWAIT P0, [R7+URZ], R2 ;  /* 0x00000002070075a7 */ /* 0x000ea4000800017f */
[----:B--2---:R-:W-:Y:S05]  /*127a0*/  @!P0 BRA `(.L_x_4766) ;  /* 0x0000001c004c8947 */ /* 0x004fea0003800000 */
.L_x_4835:
[----:B------:R-:W-:Y:S05]  /*127b0*/  @!P2 BRA `(.L_x_4767) ;  /* 0x000000000004a947 */ /* 0x000fea0003800000 */
[----:B------:R-:W-:Y:S01]  /*127c0*/  BPT.TRAP 0x1 ;  /* 0x000000040000795c */ /* 0x000fe20000300000 */
.L_x_4767:
[----:B------:R-:W3:Y:S01]  /*127d0*/  LDL.LU R4, [R1+0x8] ;  /* 0x0000080001047983 */ /* 0x000ee20000300800 */
[----:B------:R-:W-:-:S04]  /*127e0*/  VIADD R0, R0, 0x22860 ;  /* 0x0002286000007836 */ /* 0x000fc80000000000 */
[----:B---3--:R-:W-:-:S04]  /*127f0*/  IMAD R4, R4, 0x8, R0 ;  /* 0x0000000804047824 */ /* 0x008fc800078e0200 */
[----:B------:R-:W3:Y:S02]  /*12800*/  SYNCS.PHASECHK.TRANS64.TRYWAIT P0, [R4+URZ], R5 ;  /* 0x00000005040075a7 */ /* 0x000ee4000800017f */
[----:B---3--:R-:W-:Y:S05]  /*12810*/  @!P0 BRA `(.L_x_4768) ;  /* 0x0000001c00448947 */ /* 0x008fea0003800000 */
.L_x_4836:
[----:B------:R-:W-:-:S07]  /*12820*/  IMAD R3, R3, 0x8, R0 ;  /* 0x0000000803037824 */ /* 0x000fce00078e0200 */
.L_x_4769:
[----:B----4-:R4:W0:Y:S02]  /*12830*/  SYNCS.PHASECHK.TRANS64.TRYWAIT P0, [R3+URZ], R2 ;  /* 0x00000002030075a7 */ /* 0x010824000800017f */
[----:B0-----:R-:W-:Y:S05]  /*12840*/  @!P0 NANOSLEEP.SYNCS 0x989680 ;  /* 0x009896800000895d */ /* 0x001fea0003900000 */
[----:B------:R-:W0:Y:S02]  /*12850*/  @!P0 SYNCS.PHASECHK.TRANS64 P0, [R3+URZ], R2 ;  /* 0x00000002030085a7 */ /* 0x000e24000800007f */
[----:B0-----:R-:W-:Y:S05]  /*12860*/  @!P0 BRA `(.L_x_4769) ;  /* 0xfffffffc00f08947 */ /* 0x001fea000383ffff */
.L_x_4762:
[----:B------:R-:W-:Y:S05]  /*12870*/  BSYNC B0 ;  /* 0x0000000000007941 */ /* 0x000fea0003800000 */
.L_x_4761:
[----:B------:R-:W-:Y:S05]  /*12880*/  EXIT ;  /* 0x000000000000794d */ /* 0x000fea0003800000 */
.L_x_4597:
[----:B0-----:R0:W1:Y:S02]  /*12890*/  SYNCS.PHASECHK.TRANS64.TRYWAIT P0, [R7+URZ+0x22800], R0 ;  /* 0x02280000070075a7 */ /* 0x001064000800017f */
[----:B-1----:R-:W-:Y:S05]  /*128a0*/  @!P0 NANOSLEEP.SYNCS 0x989680 ;  /* 0x009896800000895d */ /* 0x002fea0003900000 */
[----:B------:R-:W1:Y:S02]  /*128b0*/  @!P0 SYNCS.PHASECHK.TRANS64 P0, [R7+URZ+0x22800], R0 ;  /* 0x02280000070085a7 */ /* 0x000e64000800007f */
[----:B-1----:R-:W-:Y:S05]  /*128c0*/  @!P0 BRA `(.L_x_4597) ;  /* 0xfffffffc00f08947 */ /* 0x002fea000383ffff */
[----:B------:R-:W-:Y:S05]  /*128d0*/  BRA `(.L_x_4770) ;  /* 0xfffffef000a07947 */ /* 0x000fea000383ffff */
.L_x_4601:
[----:B-1----:R1:W2:Y:S02]  /*128e0*/  SYNCS.PHASECHK.TRANS64.TRYWAIT P1, [R6+URZ+0x22830], R11 ;  /* 0x0228300b060075a7 */ /* 0x0022a4000802017f */
[----:B--2---:R-:W-:Y:S05]  /*128f0*/  @!P1 NANOSLEEP.SYNCS 0x989680 ;  /* 0x009896800000995d */ /* 0x004fea0003900000 */
[----:B------:R-:W2:Y:S02]  /*12900*/  @!P1 SYNCS.PHASECHK.TRANS64 P1, [R6+URZ+0x22830], R11 ;  /* 0x0228300b060095a7 */ /* 0x000ea4000802007f */
[----:B--2---:R-:W-:Y:S05]  /*12910*/  @!P1 BRA `(.L_x_4601) ;  /* 0xfffffffc00f09947 */ /* 0x004fea000383ffff */
[----:B------:R-:W-:Y:S05]  /*12920*/  BRA `(.L_x_4600) ;  /* 0xfffffef000cc7947 */ /* 0x000fea000383ffff */
.L_x_4605:
[----:B-1----:R1:W2:Y:S02]  /*12930*/  SYNCS.PHASECHK.TRANS64.TRYWAIT P3, [R6+URZ+0x22850], R11 ;  /* 0x0228500b060075a7 */ /* 0x0022a4000806017f */
[----:B--2---:R-:W-:Y:S05]  /*12940*/  @!P3 NANOSLEEP.SYNCS 0x989680 ;  /* 0x009896800000b95d */ /* 0x004fea0003900000 */
[----:B------:R-:W2:Y:S02]  /*12950*/  @!P3 SYNCS.PHASECHK.TRANS64 P3, [R6+URZ+0x22850], R11 ;  /* 0x0228500b0600b5a7 */ /* 0x000ea4000806007f */
[----:B--2---:R-:W-:Y:S05]  /*12960*/  @!P3 BRA `(.L_x_4605) ;  /* 0xfffffffc00f0b947 */ /* 0x004fea000383ffff */
[----:B------:R-:W-:Y:S05]  /*12970*/  BRA `(.L_x_4604) ;  /* 0xffffff1000547947 */ /* 0x000fea000383ffff */
.L_x_4610:
[----:B-1----:R-:W-:-:S04]  /*12980*/  IMAD.U32 R5, RZ, RZ, UR26 ;  /* 0x0000001aff057e24 */ /* 0x002fc8000f8e00ff */
[----:B------:R1:W2:Y:S03]  /*12990*/  SYNCS.PHASECHK.TRANS64.TRYWAIT P3, [R5+URZ+0x22830], R6 ;  /* 0x02283006050075a7 */ /* 0x0002a6000806017f */
[----:B--2---:R-:W-:Y:S05]  /*129a0*/  @!P3 NANOSLEEP.SYNCS 0x989680 ;  /* 0x009896800000b95d */ /* 0x004fea0003900000 */
[----:B------:R-:W2:Y:S02]  /*129b0*/  @!P3 SYNCS.PHASECHK.TRANS64 P3, [R5+URZ+0x22830], R6 ;  /* 0x022830060500b5a7 */ /* 0x000ea4000806007f */
[----:B--2---:R-:W-:Y:S05]  /*129c0*/  @!P3 BRA `(.L_x_4610) ;  /* 0xfffffffc00ecb947 */ /* 0x004fea000383ffff */
[----:B------:R-:W-:Y:S05]  /*129d0*/  BRA `(.L_x_4609) ;  /* 0xffffff1400887947 */ /* 0x000fea000383ffff */
.L_x_4614:
[----:B-1----:R1:W2:Y:S02]  /*129e0*/  SYNCS.PHASECHK.TRANS64.TRYWAIT P3, [R199+URZ+0x22850], R6 ;  /* 0x02285006c70075a7 */ /* 0x0022a4000806017f */
[----:B--2---:R-:W-:Y:S05]  /*129f0*/  @!P3 NANOSLEEP.SYNCS 0x989680 ;  /* 0x009896800000b95d */ /* 0x004fea0003900000 */
[----:B------:R-:W2:Y:S02]  /*12a00*/  @!P3 SYNCS.PHASECHK.TRANS64 P3, [R199+URZ+0x22850], R6 ;  /* 0x02285006c700b5a7 */ /* 0x000ea4000806007f */
[----:B--2---:R-:W-:Y:S05]  /*12a10*/  @!P3 BRA `(.L_x_4614) ;  /* 0xfffffffc00f0b947 */ /* 0x004fea000383ffff */
[----:B------:R-:W-:Y:S05]  /*12a20*/  BRA `(.L_x_4613) ;  /* 0xffffff3800fc7947 */ /* 0x000fea000383ffff */
.L_x_4620:
[----:B-1----:R-:W-:-:S04]  /*12a30*/  IMAD.U32 R5, RZ, RZ, UR25 ;  /* 0x00000019ff057e24 */ /* 0x002fc8000f8e00ff */
[----:B------:R1:W2:Y:S03]  /*12a40*/  SYNCS.PHASECHK.TRANS64.TRYWAIT P1, [R5+URZ+0x22830], R6 ;  /* 0x02283006050075a7 */ /* 0x0002a6000802017f */
[----:B--2---:R-:W-:Y:S05]  /*12a50*/  @!P1 NANOSLEEP.SYNCS 0x989680 ;  /* 0x009896800000995d */ /* 0x004fea0003900000 */
[----:B------:R-:W2:Y:S02]  /*12a60*/  @!P1 SYNCS.PHASECHK.TRANS64 P1, [R5+URZ+0x22830], R6 ;  /* 0x02283006050095a7 */ /* 0x000ea4000802007f */
[----:B--2---:R-:W-:Y:S05]  /*12a70*/  @!P1 BRA `(.L_x_4620) ;  /* 0xfffffffc00ec9947 */ /* 0x004fea000383ffff */
[----:B------:R-:W-:Y:S05]  /*12a80*/  BRA `(.L_x_4619) ;  /* 0xffffff40000c7947 */ /* 0x000fea000383ffff */
.L_x_4624:
[----:B-1----:R1:W2:Y:S02]  /*12a90*/  SYNCS.PHASECHK.TRANS64.TRYWAIT P1, [R181+URZ+0x22850], R6 ;  /* 0x02285006b50075a7 */ /* 0x0022a4000802017f */
[----:B--2---:R-:W-:Y:S05]  /*12aa0*/  @!P1 NANOSLEEP.SYNCS 0x989680 ;  /* 0x009896800000995d */ /* 0x004fea0003900000 */
[----:B------:R-:W2:Y:S02]  /*12ab0*/  @!P1 SYNCS.PHASECHK.TRANS64 P1, [R181+URZ+0x22850], R6 ;  /* 0x02285006b50095a7 */ /* 0x000ea4000802007f */
[----:B--2---:R-:W-:Y:S05]  /*12ac0*/  @!P1 BRA `(.L_x_4624) ;  /* 0xfffffffc00f09947 */ /* 0x004fea000383ffff */
[----:B------:R-:W-:Y:S05]  /*12ad0*/  BRA `(.L_x_4623) ;  /* 0xffffff5c00ac7947 */ /* 0x000fea000383ffff */
.L_x_4667:
        /* <DEDUP_REMOVED lines=11> */
.L_x_4772:
[----:B------:R-:W-:Y:S05]  /*12b90*/  BSYNC B0 ;  /* 0x0000000000007941 */ /* 0x000fea0003800000 */
.L_x_4771:
[----:B------:R-:W-:Y:S05]  /*12ba0*/  BRA `(.L_x_4773) ;  /* 0xffffffb000847947 */ /* 0x000fea000383ffff */
.L_x_4669:
[----:B------:R-:W-:Y:S01]  /*12bb0*/  BSSY B0, `(.L_x_4774) ;  /* 0x0000006000007945 */ /* 0x000fe20003800000 */
[----:B------:R-:W-:-:S07]  /*12bc0*/  IMAD.MOV.U32 R15, RZ, RZ, -0x1 ;  /* 0xffffffffff0f7424 */ /* 0x000fce00078e00ff */
[----:B0123--:R-:W-:Y:S05]  /*12bd0*/  WARPSYNC.COLLECTIVE R15, `(.L_x_4775) ;  /* 0x000000000f0c7348 */ /* 0x00ffea0003c00000 */
[----:B------:R-:W-:Y:S02]  /*12be0*/  ELECT P6, UR62, PT ;  /* 0x00000000003e782f */ /* 0x000fe400038c0000 */
[----:B------:R-:W-:Y:S01]  /*12bf0*/  MOV R14, UR62 ;  /* 0x0000003e000e7c02 */ /* 0x000fe20008000f00 */
[----:B0123--:R-:W-:Y:S10]  /*12c00*/  ENDCOLLECTIVE ;  /* 0x000000000000791b */ /* 0x00fff40003800000 */
.L_x_4775:
[----:B------:R-:W-:Y:S05]  /*12c10*/  BSYNC B0 ;  /* 0x0000000000007941 */ /* 0x000fea0003800000 */
.L_x_4774:
[----:B------:R-:W-:Y:S05]  /*12c20*/  BRA `(.L_x_4776) ;  /* 0xffffffb0008c7947 */ /* 0x000fea000383ffff */
.L_x_4671:
[----:B---3--:R3:W4:Y:S02]  /*12c30*/  SYNCS.PHASECHK.TRANS64.TRYWAIT P0, [R0+URZ+0x22840], R2 ;  /* 0x02284002000075a7 */ /* 0x008724000800017f */
[----:B----4-:R-:W-:Y:S05]  /*12c40*/  @!P0 NANOSLEEP.SYNCS 0x989680 ;  /* 0x009896800000895d */ /* 0x010fea0003900000 */
[----:B------:R-:W4:Y:S02]  /*12c50*/  @!P0 SYNCS.PHASECHK.TRANS64 P0, [R0+URZ+0x22840], R2 ;  /* 0x02284002000085a7 */ /* 0x000f24000800007f */
[----:B----4-:R-:W-:Y:S05]  /*12c60*/  @!P0 BRA `(.L_x_4671) ;  /* 0xfffffffc00f08947 */ /* 0x010fea000383ffff */
[----:B------:R-:W-:Y:S05]  /*12c70*/  BRA `(.L_x_4777) ;  /* 0xffffffb000f87947 */ /* 0x000fea000383ffff */
.L_x_4675:
[----:B------:R-:W2:Y:S01]  /*12c80*/  LDL.LU R11, [R1+0x34] ;  /* 0x00003400010b7983 */ /* 0x000ea20000300800 */
[----:B------:R-:W-:Y:S02]  /*12c90*/  IMAD.MOV.U32 R13, RZ, RZ, R0 ;  /* 0x000000ffff0d7224 */ /* 0x000fe400078e0000 */
[----:B------:R-:W-:Y:S02]  /*12ca0*/  IMAD.MOV.U32 R12, RZ, RZ, RZ ;  /* 0x000000ffff0c7224 */ /* 0x000fe400078e00ff */
[----:B------:R-:W-:Y:S02]  /*12cb0*/  IMAD.MOV.U32 R15, RZ, RZ, -0x1 ;  /* 0xffffffffff0f7424 */ /* 0x000fe400078e00ff */
[----:B------:R-:W-:-:S04]  /*12cc0*/  IMAD R17, R17, 0x80, R8 ;  /* 0x0000008011117824 */ /* 0x000fc800078e0208 */
[----:B------:R-:W-:Y:S02]  /*12cd0*/  VIADD R6, R17, 0x60 ;  /* 0x0000006011067836 */ /* 0x000fe40000000000 */
[----:B--2---:R-:W-:Y:S02]  /*12ce0*/  IMAD R3, R11, R7, RZ ;  /* 0x000000070b037224 */ /* 0x004fe400078e02ff */
[----:B------:R-:W-:-:S03]  /*12cf0*/  IMAD.MOV.U32 R11, RZ, RZ, 0x181f ;  /* 0x0000181fff0b7424 */ /* 0x000fc600078e00ff */
[----:B------:R-:W-:-:S13]  /*12d00*/  ISETP.GE.AND P1, PT, R17, R3, PT ;  /* 0x000000031100720c */ /* 0x000fda0003f26270 */
[----:B-----5:R-:W-:Y:S05]  /*12d10*/  WARPSYNC.COLLECTIVE R15, `(.L_x_4778) ;  /* 0x000000000f087348 */ /* 0x020fea0003c00000 */
[----:B------:R0:W1:Y:S02]  /*12d20*/  SHFL.IDX P6, R14, R13, R12, R11 ;  /* 0x0000000c0d0e7389 */ /* 0x00006400000c000b */
[----:B01---5:R-:W-:Y:S01]  /*12d30*/  ENDCOLLECTIVE ;  /* 0x000000000000791b */ /* 0x023fe20003800000 */
.L_x_4778:
[----:B------:R-:W-:Y:S02]  /*12d40*/  IMAD.MOV.U32 R13, RZ, RZ, R2 ;  /* 0x000000ffff0d7224 */ /* 0x000fe400078e0002 */
[----:B------:R-:W-:-:S07]  /*12d50*/  IMAD.MOV.U32 R4, RZ, RZ, R14 ;  /* 0x000000ffff047224 */ /* 0x000fce00078e000e */
[----:B------:R-:W-:Y:S05]  /*12d60*/  WARPSYNC.COLLECTIVE R15, `(.L_x_4779) ;  /* 0x000000000f087348 */ /* 0x000fea0003c00000 */
[----:B------:R0:W1:Y:S02]  /*12d70*/  SHFL.IDX P6, R14, R13, R12, R11 ;  /* 0x0000000c0d0e7389 */ /* 0x00006400000c000b */
[----:B01----:R-:W-:Y:S01]  /*12d80*/  ENDCOLLECTIVE ;  /* 0x000000000000791b */ /* 0x003fe20003800000 */
.L_x_4779:
[----:B------:R-:W-:Y:S02]  /*12d90*/  IMAD.MOV.U32 R13, RZ, RZ, R0 ;  /* 0x000000ffff0d7224 */ /* 0x000fe400078e0000 */
[----:B------:R-:W-:Y:S02]  /*12da0*/  IMAD.MOV.U32 R12, RZ, RZ, 0x1 ;  /* 0x00000001ff0c7424 */ /* 0x000fe400078e00ff */
[----:B------:R-:W-:-:S07]  /*12db0*/  IMAD.MOV.U32 R5, RZ, RZ, R14 ;  /* 0x000000ffff057224 */ /* 0x000fce00078e000e */
[----:B------:R-:W-:Y:S05]  /*12dc0*/  WARPSYNC.COLLECTIVE R15, `(.L_x_4780) ;  /* 0x000000000f087348 */ /* 0x000fea0003c00000 */
[----:B------:R0:W1:Y:S02]  /*12dd0*/  SHFL.IDX P6, R14, R13, R12, R11 ;  /* 0x0000000c0d0e7389 */ /* 0x00006400000c000b */
[----:B01----:R-:W-:Y:S01]  /*12de0*/  ENDCOLLECTIVE ;  /* 0x000000000000791b */ /* 0x003fe20003800000 */
.L_x_4780:
        /* <DEDUP_REMOVED lines=10> */
[----:B0-----:R-:W-:-:S05]  /*12e90*/  VIADD R4, R17, 0x10 ;  /* 0x0000001011047836 */ /* 0x001fca0000000000 */
[----:B------:R-:W-:Y:S01]  /*12ea0*/  ISETP.GE.AND P1, PT, R4, R3, PT ;  /* 0x000000030400720c */ /* 0x000fe20003f26270 */
[----:B------:R-:W-:-:S12]  /*12eb0*/  IMAD.MOV.U32 R4, RZ, RZ, R14 ;  /* 0x000000ffff047224 */ /* 0x000fd800078e000e */
[----:B------:R-:W-:Y:S05]  /*12ec0*/  WARPSYNC.COLLECTIVE R15, `(.L_x_4781) ;  /* 0x000000000f087348 */ /* 0x000fea0003c00000 */
[----:B------:R0:W1:Y:S02]  /*12ed0*/  SHFL.IDX P6, R14, R13, R12, R11 ;  /* 0x0000000c0d0e7389 */ /* 0x00006400000c000b */
[----:B01----:R-:W-:Y:S01]  /*12ee0*/  ENDCOLLECTIVE ;  /* 0x000000000000791b */ /* 0x003fe20003800000 */
.L_x_4781:
[----:B------:R-:W-:Y:S02]  /*12ef0*/  IMAD.MOV.U32 R13, RZ, RZ, R0 ;  /* 0x000000ffff0d7224 */ /* 0x000fe400078e0000 */
[----:B------:R-:W-:Y:S02]  /*12f00*/  IMAD.MOV.U32 R12, RZ, RZ, 0x2 ;  /* 0x00000002ff0c7424 */ /* 0x000fe400078e00ff */
[----:B------:R-:W-:-:S07]  /*12f10*/  IMAD.MOV.U32 R5, RZ, RZ, R14 ;  /* 0x000000ffff057224 */ /* 0x000fce00078e000e */
[----:B------:R-:W-:Y:S05]  /*12f20*/  WARPSYNC.COLLECTIVE R15, `(.L_x_4782) ;  /* 0x000000000f087348 */ /* 0x000fea0003c00000 */
[----:B------:R0:W1:Y:S02]  /*12f30*/  SHFL.IDX P6, R14, R13, R12, R11 ;  /* 0x0000000c0d0e7389 */ /* 0x00006400000c000b */
[----:B01----:R-:W-:Y:S01]  /*12f40*/  ENDCOLLECTIVE ;  /* 0x000000000000791b */ /* 0x003fe20003800000 */
.L_x_4782:
        /* <DEDUP_REMOVED lines=16> */
.L_x_4783:
[----:B------:R-:W-:Y:S02]  /*13050*/  IMAD.MOV.U32 R13, RZ, RZ, R0 ;  /* 0x000000ffff0d7224 */ /* 0x000fe400078e0000 */
[----:B------:R-:W-:Y:S02]  /*13060*/  IMAD.MOV.U32 R12, RZ, RZ, 0x3 ;  /* 0x00000003ff0c7424 */ /* 0x000fe400078e00ff */
[----:B------:R-:W-:-:S07]  /*13070*/  IMAD.MOV.U32 R5, RZ, RZ, R14 ;  /* 0x000000ffff057224 */ /* 0x000fce00078e000e */
[----:B------:R-:W-:Y:S05]  /*13080*/  WARPSYNC.COLLECTIVE R15, `(.L_x_4784) ;  /* 0x000000000f087348 */ /* 0x000fea0003c00000 */
[----:B------:R0:W1:Y:S02]  /*13090*/  SHFL.IDX P6, R14, R13, R12, R11 ;  /* 0x0000000c0d0e7389 */ /* 0x00006400000c000b */
[----:B01----:R-:W-:Y:S01]  /*130a0*/  ENDCOLLECTIVE ;  /* 0x000000000000791b */ /* 0x003fe20003800000 */
.L_x_4784:
        /* <DEDUP_REMOVED lines=16> */
.L_x_4785:
[----:B------:R-:W-:Y:S02]  /*131b0*/  IMAD.MOV.U32 R13, RZ, RZ, R0 ;  /* 0x000000ffff0d7224 */ /* 0x000fe400078e0000 */
[----:B------:R-:W-:Y:S02]  /*131c0*/  IMAD.MOV.U32 R12, RZ, RZ, 0x4 ;  /* 0x00000004ff0c7424 */ /* 0x000fe400078e00ff */
[----:B------:R-:W-:-:S07]  /*131d0*/  IMAD.MOV.U32 R5, RZ, RZ, R14 ;  /* 0x000000ffff057224 */ /* 0x000fce00078e000e */
[----:B------:R-:W-:Y:S05]  /*131e0*/  WARPSYNC.COLLECTIVE R15, `(.L_x_4786) ;  /* 0x000000000f087348 */ /* 0x000fea0003c00000 */
[----:B------:R0:W1:Y:S02]  /*131f0*/  SHFL.IDX P6, R14, R13, R12, R11 ;  /* 0x0000000c0d0e7389 */ /* 0x00006400000c000b */
[----:B01----:R-:W-:Y:S01]  /*13200*/  ENDCOLLECTIVE ;  /* 0x000000000000791b */ /* 0x003fe20003800000 */
.L_x_4786:
        /* <DEDUP_REMOVED lines=16> */
.L_x_4787:
[----:B------:R-:W-:Y:S02]  /*13310*/  IMAD.MOV.U32 R13, RZ, RZ, R0 ;  /* 0x000000ffff0d7224 */ /* 0x000fe400078e0000 */
[----:B------:R-:W-:Y:S02]  /*13320*/  IMAD.MOV.U32 R12, RZ, RZ, 0x5 ;  /* 0x00000005ff0c7424 */ /* 0x000fe400078e00ff */
[----:B------:R-:W-:-:S07]  /*13330*/  IMAD.MOV.U32 R5, RZ, RZ, R14 ;  /* 0x000000ffff057224 */ /* 0x000fce00078e000e */
[----:B------:R-:W-:Y:S05]  /*13340*/  WARPSYNC.COLLECTIVE R15, `(.L_x_4788) ;  /* 0x000000000f087348 */ /* 0x000fea0003c00000 */
[----:B------:R0:W1:Y:S02]  /*13350*/  SHFL.IDX P6, R14, R13, R12, R11 ;  /* 0x0000000c0d0e7389 */ /* 0x00006400000c000b */
[----:B01----:R-:W-:Y:S01]  /*13360*/  ENDCOLLECTIVE ;  /* 0x000000000000791b */ /* 0x003fe20003800000 */
.L_x_4788:
        /* <DEDUP_REMOVED lines=16> */
.L_x_4789:
[----:B------:R-:W-:Y:S02]  /*13470*/  IMAD.MOV.U32 R13, RZ, RZ, R0 ;  /* 0x000000ffff0d7224 */ /* 0x000fe400078e0000 */
[----:B------:R-:W-:Y:S02]  /*13480*/  IMAD.MOV.U32 R12, RZ, RZ, 0x6 ;  /* 0x00000006ff0c7424 */ /* 0x000fe400078e00ff */
[----:B------:R-:W-:-:S07]  /*13490*/  IMAD.MOV.U32 R5, RZ, RZ, R14 ;  /* 0x000000ffff057224 */ /* 0x000fce00078e000e */
[----:B------:R-:W-:Y:S05]  /*134a0*/  WARPSYNC.COLLECTIVE R15, `(.L_x_4790) ;  /* 0x000000000f087348 */ /* 0x000fea0003c00000 */
[----:B------:R0:W1:Y:S02]  /*134b0*/  SHFL.IDX P6, R14, R13, R12, R11 ;  /* 0x0000000c0d0e7389 */ /* 0x00006400000c000b */
[----:B01----:R-:W-:Y:S01]  /*134c0*/  ENDCOLLECTIVE ;  /* 0x000000000000791b */ /* 0x003fe20003800000 */
.L_x_4790:
        /* <DEDUP_REMOVED lines=15> */
.L_x_4791:
[----:B------:R-:W-:Y:S02]  /*135c0*/  IMAD.MOV.U32 R13, RZ, RZ, R0 ;  /* 0x000000ffff0d7224 */ /* 0x000fe400078e0000 */
[----:B------:R-:W-:Y:S02]  /*135d0*/  IMAD.MOV.U32 R12, RZ, RZ, 0x7 ;  /* 0x00000007ff0c7424 */ /* 0x000fe400078e00ff */
[----:B------:R-:W-:-:S07]  /*135e0*/  IMAD.MOV.U32 R5, RZ, RZ, R14 ;  /* 0x000000ffff057224 */ /* 0x000fce00078e000e */
[----:B------:R-:W-:Y:S05]  /*135f0*/  WARPSYNC.COLLECTIVE R15, `(.L_x_4792) ;  /* 0x000000000f087348 */ /* 0x000fea0003c00000 */
[----:B------:R0:W1:Y:S02]  /*13600*/  SHFL.IDX P6, R14, R13, R12, R11 ;  /* 0x0000000c0d0e7389 */ /* 0x00006400000c000b */
[----:B01----:R-:W-:Y:S01]  /*13610*/  ENDCOLLECTIVE ;  /* 0x000000000000791b */ /* 0x003fe20003800000 */
.L_x_4792:
        /* <DEDUP_REMOVED lines=10> */
.L_x_4793:
[----:B------:R-:W-:Y:S01]  /*136c0*/  @!PT LDS RZ, [RZ] ;  /* 0x00000000fffff984 */ /* 0x000fe20000000800 */
[----:B------:R-:W-:Y:S01]  /*136d0*/  @!PT LDS RZ, [RZ] ;  /* 0x00000000fffff984 */ /* 0x000fe20000000800 */
[----:B------:R-:W-:Y:S01]  /*136e0*/  @!PT LDS RZ, [RZ] ;  /* 0x00000000fffff984 */ /* 0x000fe20000000800 */
[----:B------:R0:W-:Y:S01]  /*136f0*/  @!P1 LDGSTS.E.BYPASS.LTC128B.128 [R9+0x1b400], desc[UR40][R4.64], !P0 ;  /* 0x1b40000004099fae */ /* 0x0001e2000c101d68 */
[----:B------:R-:W-:Y:S01]  /*13700*/  IMAD.MOV.U32 R2, RZ, RZ, R14 ;  /* 0x000000ffff027224 */ /* 0x000fe200078e000e */
[----:B------:R-:W-:Y:S06]  /*13710*/  BRA `(.L_x_4794) ;  /* 0xffffffb400a07947 */ /* 0x000fec000383ffff */
.L_x_4678:
[----:B--2---:R-:W2:Y:S02]  /*13720*/  LDL R2, [R1+0x4] ;  /* 0x0000040001027983 */ /* 0x004ea40000100800 */
[----:B--2---:R2:W3:Y:S02]  /*13730*/  SYNCS.PHASECHK.TRANS64.TRYWAIT P0, [R2+URZ+0x22820], R0 ;  /* 0x02282000020075a7 */ /* 0x0044e4000800017f */
[----:B---3--:R-:W-:Y:S05]  /*13740*/  @!P0 NANOSLEEP.SYNCS 0x989680 ;  /* 0x009896800000895d */ /* 0x008fea0003900000 */
[----:B------:R-:W3:Y:S02]  /*13750*/  @!P0 SYNCS.PHASECHK.TRANS64 P0, [R2+URZ+0x22820], R0 ;  /* 0x02282000020085a7 */ /* 0x000ee4000800007f */
[----:B---3--:R-:W-:Y:S05]  /*13760*/  @!P0 BRA `(.L_x_4678) ;  /* 0xfffffffc00ec8947 */ /* 0x008fea000383ffff */
[----:B------:R-:W-:Y:S05]  /*13770*/  BRA `(.L_x_4795) ;  /* 0xffffffb800007947 */ /* 0x000fea000383ffff */
.L_x_4682:
[----:B0-----:R0:W1:Y:S02]  /*13780*/  SYNCS.PHASECHK.TRANS64.TRYWAIT P0, [R2+URZ+0x22860], R0 ;  /* 0x02286000020075a7 */ /* 0x001064000800017f */
[----:B-1----:R-:W-:Y:S05]  /*13790*/  @!P0 NANOSLEEP.SYNCS 0x989680 ;  /* 0x009896800000895d */ /* 0x002fea0003900000 */
[----:B------:R-:W1:Y:S02]  /*137a0*/  @!P0 SYNCS.PHASECHK.TRANS64 P0, [R2+URZ+0x22860], R0 ;  /* 0x02286000020085a7 */ /* 0x000e64000800007f */
[----:B-1----:R-:W-:Y:S05]  /*137b0*/  @!P0 BRA `(.L_x_4682) ;  /* 0xfffffffc00f08947 */ /* 0x002fea000383ffff */
[----:B------:R-:W-:Y:S05]  /*137c0*/  BRA `(.L_x_4796) ;  /* 0xffffffb800307947 */ /* 0x000fea000383ffff */
.L_x_4697:
[----:B-1----:R1:W2:Y:S02]  /*137d0*/  SYNCS.PHASECHK.TRANS64.TRYWAIT P0, [R3+URZ+0x22840], R2 ;  /* 0x02284002030075a7 */ /* 0x0022a4000800017f */
[----:B--2---:R-:W-:Y:S05]  /*137e0*/  @!P0 NANOSLEEP.SYNCS 0x989680 ;  /* 0x009896800000895d */ /* 0x004fea0003900000 */
[----:B------:R-:W2:Y:S02]  /*137f0*/  @!P0 SYNCS.PHASECHK.TRANS64 P0, [R3+URZ+0x22840], R2 ;  /* 0x02284002030085a7 */ /* 0x000ea4000800007f */
[----:B--2---:R-:W-:Y:S05]  /*13800*/  @!P0 BRA `(.L_x_4697) ;  /* 0xfffffffc00f08947 */ /* 0x004fea000383ffff */
[----:B------:R-:W-:Y:S05]  /*13810*/  BRA `(.L_x_4797) ;  /* 0xffffffc000547947 */ /* 0x000fea000383ffff */
.L_x_4702:
[----:B0-----:R0:W2:Y:S02]  /*13820*/  SYNCS.PHASECHK.TRANS64.TRYWAIT P0, [R3+URZ+0x22860], R2 ;  /* 0x02286002030075a7 */ /* 0x0010a4000800017f */
[----:B--2---:R-:W-:Y:S05]  /*13830*/  @!P0 NANOSLEEP.SYNCS 0x989680 ;  /* 0x009896800000895d */ /* 0x004fea0003900000 */
[----:B------:R-:W2:Y:S02]  /*13840*/  @!P0 SYNCS.PHASECHK.TRANS64 P0, [R3+URZ+0x22860], R2 ;  /* 0x02286002030085a7 */ /* 0x000ea4000800007f */
[----:B--2---:R-:W-:Y:S05]  /*13850*/  @!P0 BRA `(.L_x_4702) ;  /* 0xfffffffc00f08947 */ /* 0x004fea000383ffff */
[----:B------:R-:W-:Y:S05]  /*13860*/  BRA `(.L_x_4798) ;  /* 0xffffffc000dc7947 */ /* 0x000fea000383ffff */
.L_x_4713:
[----:B0-----:R0:W1:Y:S02]  /*13870*/  SYNCS.PHASECHK.TRANS64.TRYWAIT P0, [R4+URZ+0x22840], R2 ;  /* 0x02284002040075a7 */ /* 0x001064000800017f */
[----:B-1----:R-:W-:Y:S05]  /*13880*/  @!P0 NANOSLEEP.SYNCS 0x989680 ;  /* 0x009896800000895d */ /* 0x002fea0003900000 */
[----:B------:R-:W1:Y:S02]  /*13890*/  @!P0 SYNCS.PHASECHK.TRANS64 P0, [R4+URZ+0x22840], R2 ;  /* 0x02284002040085a7 */ /* 0x000e64000800007f */
[----:B-1----:R-:W-:Y:S05]  /*138a0*/  @!P0 BRA `(.L_x_4713) ;  /* 0xfffffffc00f08947 */ /* 0x002fea000383ffff */
[----:B------:R-:W-:Y:S05]  /*138b0*/  BRA `(.L_x_4799) ;  /* 0xffffffc800e47947 */ /* 0x000fea000383ffff */
.L_x_4718:
[----:B-1----:R1:W2:Y:S02]  /*138c0*/  SYNCS.PHASECHK.TRANS64.TRYWAIT P0, [R4+URZ+0x22860], R2 ;  /* 0x02286002040075a7 */ /* 0x0022a4000800017f */
[----:B--2---:R-:W-:Y:S05]  /*138d0*/  @!P0 NANOSLEEP.SYNCS 0x989680 ;  /* 0x009896800000895d */ /* 0x004fea0003900000 */
[----:B------:R-:W2:Y:S02]  /*138e0*/  @!P0 SYNCS.PHASECHK.TRANS64 P0, [R4+URZ+0x22860], R2 ;  /* 0x02286002040085a7 */ /* 0x000ea4000800007f */
[----:B--2---:R-:W-:Y:S05]  /*138f0*/  @!P0 BRA `(.L_x_4718) ;  /* 0xfffffffc00f08947 */ /* 0x004fea000383ffff */
[----:B------:R-:W-:Y:S05]  /*13900*/  BRA `(.L_x_4800) ;  /* 0xffffffcc00687947 */ /* 0x000fea000383ffff */
.L_x_4729:
[----:B-1----:R1:W2:Y:S02]  /*13910*/  SYNCS.PHASECHK.TRANS64.TRYWAIT P0, [R4+URZ+0x22840], R2 ;  /* 0x02284002040075a7 */ /* 0x0022a4000800017f */
[----:B--2---:R-:W-:Y:S05]  /*13920*/  @!P0 NANOSLEEP.SYNCS 0x989680 ;  /* 0x009896800000895d */ /* 0x004fea0003900000 */
[----:B------:R-:W2:Y:S02]  /*13930*/  @!P0 SYNCS.PHASECHK.TRANS64 P0, [R4+URZ+0x22840], R2 ;  /* 0x02284002040085a7 */ /* 0x000ea4000800007f */
[----:B--2---:R-:W-:Y:S05]  /*13940*/  @!P0 BRA `(.L_x_4729) ;  /* 0xfffffffc00f08947 */ /* 0x004fea000383ffff */
[----:B------:R-:W-:Y:S05]  /*13950*/  BRA `(.L_x_4801) ;  /* 0xffffffd400547947 */ /* 0x000fea000383ffff */
.L_x_4734:
[----:B0-----:R0:W2:Y:S02]  /*13960*/  SYNCS.PHASECHK.TRANS64.TRYWAIT P0, [R4+URZ+0x22860], R2 ;  /* 0x02286002040075a7 */ /* 0x0010a4000800017f */
[----:B--2---:R-:W-:Y:S05]  /*13970*/  @!P0 NANOSLEEP.SYNCS 0x989680 ;  /* 0x009896800000895d */ /* 0x004fea0003900000 */
[----:B------:R-:W2:Y:S02]  /*13980*/  @!P0 SYNCS.PHASECHK.TRANS64 P0, [R4+URZ+0x22860], R2 ;  /* 0x02286002040085a7 */ /* 0x000ea4000800007f */
[----:B--2---:R-:W-:Y:S05]  /*13990*/  @!P0 BRA `(.L_x_4734) ;  /* 0xfffffffc00f08947 */ /* 0x004fea000383ffff */
[----:B------:R-:W-:Y:S05]  /*139a0*/  BRA `(.L_x_4802) ;  /* 0xffffffd400dc7947 */ /* 0x000fea000383ffff */
.L_x_4746:
        /* <DEDUP_REMOVED lines=8> */
.L_x_4804:
[----:B------:R-:W-:Y:S05]  /*13a30*/  BSYNC B0 ;  /* 0x0000000000007941 */ /* 0x000fea0003800000 */
.L_x_4803:
        /* <DEDUP_REMOVED lines=9> */
.L_x_4805:
        /* <DEDUP_REMOVED lines=18> */
.L_x_4806:
[----:B------:R-:W-:Y:S01]  /*13bf0*/  IMAD.MOV.U32 R12, RZ, RZ, 0x2 ;  /* 0x00000002ff0c7424 */ /* 0x000fe200078e00ff */
[----:B------:R-:W-:-:S05]  /*13c00*/  SEL R7, R14, RZ, P1 ;  /* 0x000000ff0e077207 */ /* 0x000fca0000800000 */
[----:B------:R-:W-:-:S04]  /*13c10*/  IMAD.IADD R3, R2, 0x1, R7 ;  /* 0x0000000102037824 */ /* 0x000fc800078e0207 */
[----:B------:R-:W-:-:S07]  /*13c20*/  IMAD.MOV.U32 R13, RZ, RZ, R3 ;  /* 0x000000ffff0d7224 */ /* 0x000fce00078e0003 */
[----:B------:R-:W-:Y:S05]  /*13c30*/  WARPSYNC.COLLECTIVE R15, `(.L_x_4807) ;  /* 0x000000000f087348 */ /* 0x000fea0003c00000 */
[----:B------:R0:W1:Y:S02]  /*13c40*/  SHFL.UP P6, R14, R13, R12, R11 ;  /* 0x0400000c0d0e7389 */ /* 0x00006400000c000b */
[----:B01----:R-:W-:Y:S01]  /*13c50*/  ENDCOLLECTIVE ;  /* 0x000000000000791b */ /* 0x003fe20003800000 */
.L_x_4807:
[----:B------:R-:W-:Y:S01]  /*13c60*/  IMAD.MOV.U32 R12, RZ, RZ, 0x4 ;  /* 0x00000004ff0c7424 */ /* 0x000fe200078e00ff */
[----:B------:R-:W-:-:S05]  /*13c70*/  SEL R14, R14, RZ, P2 ;  /* 0x000000ff0e0e7207 */ /* 0x000fca0001000000 */
[----:B------:R-:W-:-:S04]  /*13c80*/  IMAD.IADD R3, R3, 0x1, R14 ;  /* 0x0000000103037824 */ /* 0x000fc800078e020e */
[----:B------:R-:W-:-:S07]  /*13c90*/  IMAD.MOV.U32 R13, RZ, RZ, R3 ;  /* 0x000000ffff0d7224 */ /* 0x000fce00078e0003 */
[----:B------:R-:W-:Y:S05]  /*13ca0*/  WARPSYNC.COLLECTIVE R15, `(.L_x_4808) ;  /* 0x000000000f087348 */ /* 0x000fea0003c00000 */
[----:B------:R0:W1:Y:S02]  /*13cb0*/  SHFL.UP P6, R14, R13, R12, R11 ;  /* 0x0400000c0d0e7389 */ /* 0x00006400000c000b */
[----:B01----:R-:W-:Y:S01]  /*13cc0*/  ENDCOLLECTIVE ;  /* 0x000000000000791b */ /* 0x003fe20003800000 */
.L_x_4808:
[----:B------:R-:W-:Y:S01]  /*13cd0*/  IMAD.MOV.U32 R12, RZ, RZ, 0x8 ;  /* 0x00000008ff0c7424 */ /* 0x000fe200078e00ff */
[----:B------:R-:W-:-:S05]  /*13ce0*/  SEL R14, R14, RZ, P3 ;  /* 0x000000ff0e0e7207 */ /* 0x000fca0001800000 */
[----:B------:R-:W-:-:S04]  /*13cf0*/  IMAD.IADD R3, R3, 0x1, R14 ;  /* 0x0000000103037824 */ /* 0x000fc800078e020e */
[----:B------:R-:W-:-:S07]  /*13d00*/  IMAD.MOV.U32 R13, RZ, RZ, R3 ;  /* 0x000000ffff0d7224 */ /* 0x000fce00078e0003 */
[----:B------:R-:W-:Y:S05]  /*13d10*/  WARPSYNC.COLLECTIVE R15, `(.L_x_4809) ;  /* 0x000000000f087348 */ /* 0x000fea0003c00000 */
[----:B------:R0:W1:Y:S02]  /*13d20*/  SHFL.UP P6, R14, R13, R12, R11 ;  /* 0x0400000c0d0e7389 */ /* 0x00006400000c000b */
[----:B01----:R-:W-:Y:S01]  /*13d30*/  ENDCOLLECTIVE ;  /* 0x000000000000791b */ /* 0x003fe20003800000 */
.L_x_4809:
[----:B------:R-:W-:Y:S01]  /*13d40*/  IMAD.MOV.U32 R12, RZ, RZ, 0x10 ;  /* 0x00000010ff0c7424 */ /* 0x000fe200078e00ff */
[----:B------:R-:W-:-:S05]  /*13d50*/  SEL R14, R14, RZ, P4 ;  /* 0x000000ff0e0e7207 */ /* 0x000fca0002000000 */
[----:B------:R-:W-:-:S04]  /*13d60*/  IMAD.IADD R3, R3, 0x1, R14 ;  /* 0x0000000103037824 */ /* 0x000fc800078e020e */
[----:B------:R-:W-:-:S07]  /*13d70*/  IMAD.MOV.U32 R13, RZ, RZ, R3 ;  /* 0x000000ffff0d7224 */ /* 0x000fce00078e0003 */
[----:B------:R-:W-:Y:S05]  /*13d80*/  WARPSYNC.COLLECTIVE R15, `(.L_x_4810) ;  /* 0x000000000f087348 */ /* 0x000fea0003c00000 */
[----:B------:R0:W1:Y:S02]  /*13d90*/  SHFL.UP P6, R14, R13, R12, R11 ;  /* 0x0400000c0d0e7389 */ /* 0x00006400000c000b */
[----:B01----:R-:W-:Y:S01]  /*13da0*/  ENDCOLLECTIVE ;  /* 0x000000000000791b */ /* 0x003fe20003800000 */
.L_x_4810:
        /* <DEDUP_REMOVED lines=8> */
.L_x_4811:
[----:B------:R-:W-:Y:S05]  /*13e30*/  BRA `(.L_x_4812) ;  /* 0xffffffdc004c7947 */ /* 0x000fea000383ffff */
.L_x_4751:
[----:B------:R-:W-:Y:S01]  /*13e40*/  BSSY B0, `(.L_x_4813) ;  /* 0x0000008000007945 */ /* 0x000fe20003800000 */
[----:B-----5:R-:W-:Y:S02]  /*13e50*/  IMAD.MOV.U32 R13, RZ, RZ, R2 ;  /* 0x000000ffff0d7224 */ /* 0x020fe400078e0002 */
[----:B------:R-:W-:Y:S02]  /*13e60*/  IMAD.MOV.U32 R12, RZ, RZ, 0x1 ;  /* 0x00000001ff0c7424 */ /* 0x000fe400078e00ff */
[----:B------:R-:W-:Y:S02]  /*13e70*/  IMAD.MOV.U32 R11, RZ, RZ, RZ ;  /* 0x000000ffff0b7224 */ /* 0x000fe400078e00ff */
[----:B------:R-:W-:-:S07]  /*13e80*/  IMAD.MOV.U32 R15, RZ, RZ, -0x1 ;  /* 0xffffffffff0f7424 */ /* 0x000fce00078e00ff */
[----:B012---:R-:W-:Y:S05]  /*13e90*/  WARPSYNC.COLLECTIVE R15, `(.L_x_4814) ;  /* 0x000000000f087348 */ /* 0x007fea0003c00000 */
[----:B------:R3:W4:Y:S02]  /*13ea0*/  SHFL.UP P6, R14, R13, R12, R11 ;  /* 0x0400000c0d0e7389 */ /* 0x00072400000c000b */
[----:B01234-:R-:W-:Y:S01]  /*13eb0*/  ENDCOLLECTIVE ;  /* 0x000000000000791b */ /* 0x01ffe20003800000 */
.L_x_4814:
[----:B------:R-:W-:Y:S05]  /*13ec0*/  BSYNC B0 ;  /* 0x0000000000007941 */ /* 0x000fea0003800000 */
.L_x_4813:
        /* <DEDUP_REMOVED lines=8> */
.L_x_4815:
[----:B------:R-:W-:Y:S01]  /*13f50*/  IMAD.MOV.U32 R12, RZ, RZ, 0x4 ;  /* 0x00000004ff0c7424 */ /* 0x000fe200078e00ff */
[----:B------:R-:W-:-:S05]  /*13f60*/  SEL R4, R14, RZ, P2 ;  /* 0x000000ff0e047207 */ /* 0x000fca0001000000 */
[----:B------:R-:W-:-:S04]  /*13f70*/  IMAD.IADD R4, R13, 0x1, R4 ;  /* 0x000000010d047824 */ /* 0x000fc800078e0204 */
[----:B------:R-:W-:-:S07]  /*13f80*/  IMAD.MOV.U32 R13, RZ, RZ, R4 ;  /* 0x000000ffff0d7224 */ /* 0x000fce00078e0004 */
[----:B------:R-:W-:Y:S05]  /*13f90*/  WARPSYNC.COLLECTIVE R15, `(.L_x_4816) ;  /* 0x000000000f087348 */ /* 0x000fea0003c00000 */
[----:B------:R0:W1:Y:S02]  /*13fa0*/  SHFL.UP P6, R14, R13, R12, R11 ;  /* 0x0400000c0d0e7389 */ /* 0x00006400000c000b */
[----:B01----:R-:W-:Y:S01]  /*13fb0*/  ENDCOLLECTIVE ;  /* 0x000000000000791b */ /* 0x003fe20003800000 */
.L_x_4816:
[----:B------:R-:W-:Y:S01]  /*13fc0*/  IMAD.MOV.U32 R12, RZ, RZ, 0x8 ;  /* 0x00000008ff0c7424 */ /* 0x000fe200078e00ff */
[----:B------:R-:W-:-:S05]  /*13fd0*/  SEL R3, R14, RZ, P3 ;  /* 0x000000ff0e037207 */ /* 0x000fca0001800000 */
[----:B------:R-:W-:-:S04]  /*13fe0*/  IMAD.IADD R6, R4, 0x1, R3 ;  /* 0x0000000104067824 */ /* 0x000fc800078e0203 */
[----:B------:R-:W-:-:S07]  /*13ff0*/  IMAD.MOV.U32 R13, RZ, RZ, R6 ;  /* 0x000000ffff0d7224 */ /* 0x000fce00078e0006 */
[----:B------:R-:W-:Y:S05]  /*14000*/  WARPSYNC.COLLECTIVE R15, `(.L_x_4817) ;  /* 0x000000000f087348 */ /* 0x000fea0003c00000 */
[----:B------:R0:W1:Y:S02]  /*14010*/  SHFL.UP P6, R14, R13, R12, R11 ;  /* 0x0400000c0d0e7389 */ /* 0x00006400000c000b */
[----:B01----:R-:W-:Y:S01]  /*14020*/  ENDCOLLECTIVE ;  /* 0x000000000000791b */ /* 0x003fe20003800000 */
.L_x_4817:
[----:B------:R-:W-:Y:S01]  /*14030*/  IMAD.MOV.U32 R12, RZ, RZ, 0x10 ;  /* 0x00000010ff0c7424 */ /* 0x000fe200078e00ff */
[----:B------:R-:W-:-:S05]  /*14040*/  SEL R7, R14, RZ, P4 ;  /* 0x000000ff0e077207 */ /* 0x000fca0002000000 */
[----:B------:R-:W-:-:S04]  /*14050*/  IMAD.IADD R7, R6, 0x1, R7 ;  /* 0x0000000106077824 */ /* 0x000fc800078e0207 */
[----:B------:R-:W-:-:S07]  /*14060*/  IMAD.MOV.U32 R13, RZ, RZ, R7 ;  /* 0x000000ffff0d7224 */ /* 0x000fce00078e0007 */
[----:B------:R-:W-:Y:S05]  /*14070*/  WARPSYNC.COLLECTIVE R15, `(.L_x_4818) ;  /* 0x000000000f087348 */ /* 0x000fea0003c00000 */
[----:B------:R0:W1:Y:S02]  /*14080*/  SHFL.UP P6, R14, R13, R12, R11 ;  /* 0x0400000c0d0e7389 */ /* 0x00006400000c000b */
[----:B01----:R-:W-:Y:S01]  /*14090*/  ENDCOLLECTIVE ;  /* 0x000000000000791b */ /* 0x003fe20003800000 */
.L_x_4818:
        /* <DEDUP_REMOVED lines=8> */
.L_x_4819:
[----:B------:R-:W-:Y:S05]  /*14120*/  BRA `(.L_x_4820) ;  /* 0xffffffdc002c7947 */ /* 0x000fea000383ffff */
.L_x_4753:
[----:B------:R-:W-:Y:S01]  /*14130*/  BSSY B0, `(.L_x_4821) ;  /* 0x0000006000007945 */ /* 0x000fe20003800000 */
[----:B------:R-:W-:Y:S01]  /*14140*/  PLOP3.LUT P6, PT, P6, PT, PT, 0x8, 0x0 ;  /* 0x000000000000781c */ /* 0x000fe200037ce170 */
[----:B------:R-:W-:-:S12]  /*14150*/  IMAD.MOV.U32 R15, RZ, RZ, -0x1 ;  /* 0xffffffffff0f7424 */ /* 0x000fd800078e00ff */
[----:B01---5:R-:W-:Y:S05]  /*14160*/  WARPSYNC.COLLECTIVE R15, `(.L_x_4822) ;  /* 0x000000000f087348 */ /* 0x023fea0003c00000 */
[----:B------:R-:W-:Y:S01]  /*14170*/  VOTE.ANY R14, PT, P6 ;  /* 0x00000000000e7806 */ /* 0x000fe200030e0100 */
[----:B01---5:R-:W-:Y:S06]  /*14180*/  ENDCOLLECTIVE ;  /* 0x000000000000791b */ /* 0x023fec0003800000 */
.L_x_4822:
[----:B------:R-:W-:Y:S05]  /*14190*/  BSYNC B0 ;  /* 0x0000000000007941 */ /* 0x000fea0003800000 */
.L_x_4821:
        /* <DEDUP_REMOVED lines=9> */
.L_x_4823:
[----:B------:R-:W-:Y:S01]  /*14230*/  IMAD.MOV.U32 R17, RZ, RZ, R14 ;  /* 0x000000ffff117224 */ /* 0x000fe200078e000e */
[----:B------:R-:W-:Y:S06]  /*14240*/  BRA `(.L_x_4824) ;  /* 0xffffffdc001c7947 */ /* 0x000fec000383ffff */
.L_x_4755:
[----:B------:R-:W-:Y:S01]  /*14250*/  BSSY B0, `(.L_x_4825) ;  /* 0x0000007000007945 */ /* 0x000fe20003800000 */
[----:B------:R-:W-:Y:S02]  /*14260*/  IMAD.MOV.U32 R13, RZ, RZ, R3 ;  /* 0x000000ffff0d7224 */ /* 0x000fe400078e0003 */
[----:B------:R-:W-:Y:S02]  /*14270*/  IMAD.MOV.U32 R11, RZ, RZ, 0x1f ;  /* 0x0000001fff0b7424 */ /* 0x000fe400078e00ff */
[----:B------:R-:W-:-:S07]  /*14280*/  IMAD.MOV.U32 R15, RZ, RZ, -0x1 ;  /* 0xffffffffff0f7424 */ /* 0x000fce00078e00ff */
[----:B0123-5:R-:W-:Y:S05]  /*14290*/  WARPSYNC.COLLECTIVE R15, `(.L_x_4826) ;  /* 0x000000000f087348 */ /* 0x02ffea0003c00000 */
[----:B------:R4:W0:Y:S02]  /*142a0*/  SHFL.IDX P6, R14, R13, R12, R11 ;  /* 0x0000000c0d0e7389 */ /* 0x00082400000c000b */
[----:B012345:R-:W-:Y:S01]  /*142b0*/  ENDCOLLECTIVE ;  /* 0x000000000000791b */ /* 0x03ffe20003800000 */
.L_x_4826:
[----:B------:R-:W-:Y:S05]  /*142c0*/  BSYNC B0 ;  /* 0x0000000000007941 */ /* 0x000fea0003800000 */
.L_x_4825:
[----:B------:R-:W-:Y:S01]  /*142d0*/  IMAD.MOV.U32 R5, RZ, RZ, R14 ;  /* 0x000000ffff057224 */ /* 0x000fe200078e000e */
[----:B------:R-:W-:Y:S06]  /*142e0*/  BRA `(.L_x_4754) ;  /* 0xffffffdc00107947 */ /* 0x000fec000383ffff */
.L_x_4759:
[----:B-1----:R1:W2:Y:S02]  /*142f0*/  SYNCS.PHASECHK.TRANS64.TRYWAIT P0, [R0+URZ+0x22820], R3 ;  /* 0x02282003000075a7 */ /* 0x0022a4000800017f */
[----:B--2---:R-:W-:Y:S05]  /*14300*/  @!P0 NANOSLEEP.SYNCS 0x989680 ;  /* 0x009896800000895d */ /* 0x004fea0003900000 */
[----:B------:R-:W2:Y:S02]  /*14310*/  @!P0 SYNCS.PHASECHK.TRANS64 P0, [R0+URZ+0x22820], R3 ;  /* 0x02282003000085a7 */ /* 0x000ea4000800007f */
[----:B--2---:R-:W-:Y:S05]  /*14320*/  @!P0 BRA `(.L_x_4759) ;  /* 0xfffffffc00f08947 */ /* 0x004fea000383ffff */
[----:B------:R-:W-:Y:S05]  /*14330*/  BRA `(.L_x_4827) ;  /* 0xffffffe000907947 */ /* 0x000fea000383ffff */
.L_x_4760:
        /* <DEDUP_REMOVED lines=11> */
.L_x_4829:
[----:B------:R-:W-:Y:S05]  /*143f0*/  BSYNC B0 ;  /* 0x0000000000007941 */ /* 0x000fea0003800000 */
.L_x_4828:
[----:B------:R-:W-:Y:S05]  /*14400*/  BRA `(.L_x_4830) ;  /* 0xffffffe000787947 */ /* 0x000fea000383ffff */
.L_x_4763:
[----:B------:R-:W-:Y:S01]  /*14410*/  BSSY B1, `(.L_x_4831) ;  /* 0x0000006000017945 */ /* 0x000fe20003800000 */
[----:B------:R-:W-:-:S07]  /*14420*/  IMAD.MOV.U32 R15, RZ, RZ, -0x1 ;  /* 0xffffffffff0f7424 */ /* 0x000fce00078e00ff */
[----:B012--5:R-:W-:Y:S05]  /*14430*/  WARPSYNC.COLLECTIVE R15, `(.L_x_4832) ;  /* 0x000000000f0c7348 */ /* 0x027fea0003c00000 */
[----:B------:R-:W-:Y:S02]  /*14440*/  ELECT P6, UR62, PT ;  /* 0x00000000003e782f */ /* 0x000fe400038c0000 */
[----:B------:R-:W-:Y:S01]  /*14450*/  MOV R14, UR62 ;  /* 0x0000003e000e7c02 */ /* 0x000fe20008000f00 */
[----:B012--5:R-:W-:Y:S10]  /*14460*/  ENDCOLLECTIVE ;  /* 0x000000000000791b */ /* 0x027ff40003800000 */
.L_x_4832:
[----:B------:R-:W-:Y:S05]  /*14470*/  BSYNC B1 ;  /* 0x0000000000017941 */ /* 0x000fea0003800000 */
.L_x_4831:
[----:B------:R-:W-:Y:S05]  /*14480*/  BRA `(.L_x_4833) ;  /* 0xffffffe000707947 */ /* 0x000fea000383ffff */
.L_x_4765:
[----:B-1----:R1:W2:Y:S02]  /*14490*/  SYNCS.PHASECHK.TRANS64.TRYWAIT P0, [R6+URZ], R5 ;  /* 0x00000005060075a7 */ /* 0x0022a4000800017f */
[----:B--2---:R-:W-:Y:S05]  /*144a0*/  @!P0 NANOSLEEP.SYNCS 0x989680 ;  /* 0x009896800000895d */ /* 0x004fea0003900000 */
[----:B------:R-:W2:Y:S02]  /*144b0*/  @!P0 SYNCS.PHASECHK.TRANS64 P0, [R6+URZ], R5 ;  /* 0x00000005060085a7 */ /* 0x000ea4000800007f */
[----:B--2---:R-:W-:Y:S05]  /*144c0*/  @!P0 BRA `(.L_x_4765) ;  /* 0xfffffffc00f08947 */ /* 0x004fea000383ffff */
[----:B------:R-:W-:Y:S05]  /*144d0*/  BRA `(.L_x_4834) ;  /* 0xffffffe000ac7947 */ /* 0x000fea000383ffff */
.L_x_4766:
[----:B--2---:R2:W3:Y:S02]  /*144e0*/  SYNCS.PHASECHK.TRANS64.TRYWAIT P0, [R7+URZ], R2 ;  /* 0x00000002070075a7 */ /* 0x0044e4000800017f */
[----:B---3--:R-:W-:Y:S05]  /*144f0*/  @!P0 NANOSLEEP.SYNCS 0x989680 ;  /* 0x009896800000895d */ /* 0x008fea0003900000 */
[----:B------:R-:W3:Y:S02]  /*14500*/  @!P0 SYNCS.PHASECHK.TRANS64 P0, [R7+URZ], R2 ;  /* 0x00000002070085a7 */ /* 0x000ee4000800007f */
[----:B---3--:R-:W-:Y:S05]  /*14510*/  @!P0 BRA `(.L_x_4766) ;  /* 0xfffffffc00f08947 */ /* 0x008fea000383ffff */
[----:B------:R-:W-:Y:S05]  /*14520*/  BRA `(.L_x_4835) ;  /* 0xffffffe000a07947 */ /* 0x000fea000383ffff */
.L_x_4768:
[----:B---3--:R3:W4:Y:S02]  /*14530*/  SYNCS.PHASECHK.TRANS64.TRYWAIT P0, [R4+URZ], R5 ;  /* 0x00000005040075a7 */ /* 0x008724000800017f */
[----:B----4-:R-:W-:Y:S05]  /*14540*/  @!P0 NANOSLEEP.SYNCS 0x989680 ;  /* 0x009896800000895d */ /* 0x010fea0003900000 */
[----:B------:R-:W4:Y:S02]  /*14550*/  @!P0 SYNCS.PHASECHK.TRANS64 P0, [R4+URZ], R5 ;  /* 0x00000005040085a7 */ /* 0x000f24000800007f */
[----:B----4-:R-:W-:Y:S05]  /*14560*/  @!P0 BRA `(.L_x_4768) ;  /* 0xfffffffc00f08947 */ /* 0x010fea000383ffff */
[----:B------:R-:W-:Y:S05]  /*14570*/  BRA `(.L_x_4836) ;  /* 0xffffffe000a87947 */ /* 0x000fea000383ffff */
.L_x_4837:
        /* <DEDUP_REMOVED lines=16> */
.L_x_6047:


//--------------------- .text._ZN7cutlass13device_kernelIN5flash11enable_sm90INS1_16FlashAttnFwdSm90INS1_25CollectiveMainloopFwdSm90ILi2EN4cute5tupleIJNS5_1CILi1EEES8_S8_EEENS6_IJNS7_ILi128EEENS7_ILi96EEENS7_ILi64EEEEEELi256ENS_10bfloat16_tEfNS_4arch4Sm90ELb1ELb0ELb1ELb1ELb0ELb1ELb0ELb1ELb0ELb1ELb0ELb0EEENS1_21CollectiveEpilogueFwdINS6_IJSA_NS7_ILi256EEESB_EEES9_SE_SG_Li256ELb1ELb1ELb0ELb0EEENS1_36VarlenDynamicPersistentTileSchedulerILi128ELi96ELi256ELi128ELb0ELb1ELb1ELb1ELb1ELb1EEEEEEEEEvNT_6ParamsE --------------------------
	.section	.text._ZN7cutlass13device_kernelIN5flash11enable_sm90INS1_16FlashAttnFwdSm90INS1_25CollectiveMainloopFwdSm90ILi2EN4cute5tupleIJNS5_1CILi1EEES8_S8_EEENS6_IJNS7_ILi128EEENS7_ILi96EEENS7_ILi64EEEEEELi256ENS_10bfloat16_tEfNS_4arch4Sm90ELb1ELb0ELb1ELb1ELb0ELb1ELb0ELb1ELb0ELb1ELb0ELb0EEENS1_21CollectiveEpilogueFwdINS6_IJSA_NS7_ILi256EEESB_EEES9_SE_SG_Li256ELb1ELb1ELb0ELb0EEENS1_36VarlenDynamicPersistentTileSchedulerILi128ELi96ELi256ELi128ELb0ELb1ELb1ELb1ELb1ELb1EEEEEEEEEvNT_6ParamsE,"ax",@progbits
	.align	128
.text._ZN7cutlass13device_kernelIN5flash11enable_sm90INS1_16FlashAttnFwdSm90INS1_25CollectiveMainloopFwdSm90ILi2EN4cute5tupleIJNS5_1CILi1EEES8_S8_EEENS6_IJNS7_ILi128EEENS7_ILi96EEENS7_ILi64EEEEEELi256ENS_10bfloat16_tEfNS_4arch4Sm90ELb1ELb0ELb1ELb1ELb0ELb1ELb0ELb1ELb0ELb1ELb0ELb0EEENS1_21CollectiveEpilogueFwdINS6_IJSA_NS7_ILi256EEESB_EEES9_SE_SG_Li256ELb1ELb1ELb0ELb0EEENS1_36VarlenDynamicPersistentTileSchedulerILi128ELi96ELi256ELi128ELb0ELb1ELb1ELb1ELb1ELb1EEEEEEEEEvNT_6ParamsE:
        .type           _ZN7cutlass13device_kernelIN5flash11enable_sm90INS1_16FlashAttnFwdSm90INS1_25CollectiveMainloopFwdSm90ILi2EN4cute5tupleIJNS5_1CILi1EEES8_S8_EEENS6_IJNS7_ILi128EEENS7_ILi96EEENS7_ILi64EEEEEELi256ENS_10bfloat16_tEfNS_4arch4Sm90ELb1ELb0ELb1ELb1ELb0ELb1ELb0ELb1ELb0ELb1ELb0ELb0EEENS1_21CollectiveEpilogueFwdINS6_IJSA_NS7_ILi256EEESB_EEES9_SE_SG_Li256ELb1ELb1ELb0ELb0EEENS1_36VarlenDynamicPersistentTileSchedulerILi128ELi96ELi256ELi128ELb0ELb1ELb1ELb1ELb1ELb1EEEEEEEEEvNT_6ParamsE,@function
        .size           _ZN7cutlass13device_kernelIN5flash11enable_sm90INS1_16FlashAttnFwdSm90INS1_25CollectiveMainloopFwdSm90ILi2EN4cute5tupleIJNS5_1CILi1EEES8_S8_EEENS6_IJNS7_ILi128EEENS7_ILi96EEENS7_ILi64EEEEEELi256ENS_10bfloat16_tEfNS_4arch4Sm90ELb1ELb0ELb1ELb1ELb0ELb1ELb0ELb1ELb0ELb1ELb0ELb0EEENS1_21CollectiveEpilogueFwdINS6_IJSA_NS7_ILi256EEESB_EEES9_SE_SG_Li256ELb1ELb1ELb0ELb0EEENS1_36VarlenDynamicPersistentTileSchedulerILi128ELi96ELi256ELi128ELb0ELb1ELb1ELb1ELb1ELb1EEEEEEEEEvNT_6ParamsE,(.L_x_6048 - _ZN7cutlass13device_kernelIN5flash11enable_sm90INS1_16FlashAttnFwdSm90INS1_25CollectiveMainloopFwdSm90ILi2EN4cute5tupleIJNS5_1CILi1EEES8_S8_EEENS6_IJNS7_ILi128EEENS7_ILi96EEENS7_ILi64EEEEEELi256ENS_10bfloat16_tEfNS_4arch4Sm90ELb1ELb0ELb1ELb1ELb0ELb1ELb0ELb1ELb0ELb1ELb0ELb0EEENS1_21CollectiveEpilogueFwdINS6_IJSA_NS7_ILi256EEESB_EEES9_SE_SG_Li256ELb1ELb1ELb0ELb0EEENS1_36VarlenDynamicPersistentTileSchedulerILi128ELi96ELi256ELi128ELb0ELb1ELb1ELb1ELb1ELb1EEEEEEEEEvNT_6ParamsE)
        .other          _ZN7cutlass13device_kernelIN5flash11enable_sm90INS1_16FlashAttnFwdSm90INS1_25CollectiveMainloopFwdSm90ILi2EN4cute5tupleIJNS5_1CILi1EEES8_S8_EEENS6_IJNS7_ILi128EEENS7_ILi96EEENS7_ILi64EEEEEELi256ENS_10bfloat16_tEfNS_4arch4Sm90ELb1ELb0ELb1ELb1ELb0ELb1ELb0ELb1ELb0ELb1ELb0ELb0EEENS1_21CollectiveEpilogueFwdINS6_IJSA_NS7_ILi256EEESB_EEES9_SE_SG_Li256ELb1ELb1ELb0ELb0EEENS1_36VarlenDynamicPersistentTileSchedulerILi128ELi96ELi256ELi128ELb0ELb1ELb1ELb1ELb1ELb1EEEEEEEEEvNT_6ParamsE,@"STO_CUDA_ENTRY STV_DEFAULT"
_ZN7cutlass13device_kernelIN5flash11enable_sm90INS1_16FlashAttnFwdSm90INS1_25CollectiveMainloopFwdSm90ILi2EN4cute5tupleIJNS5_1CILi1EEES8_S8_EEENS6_IJNS7_ILi128EEENS7_ILi96EEENS7_ILi64EEEEEELi256ENS_10bfloat16_tEfNS_4arch4Sm90ELb1ELb0ELb1ELb1ELb0ELb1ELb0ELb1ELb0ELb1ELb0ELb0EEENS1_21CollectiveEpilogueFwdINS6_IJSA_NS7_ILi256EEESB_EEES9_SE_SG_Li256ELb1ELb1ELb0ELb0EEENS1_36VarlenDynamicPersistentTileSchedulerILi128ELi96ELi256ELi128ELb0ELb1ELb1ELb1ELb1ELb1EEEEEEEEEvNT_6ParamsE:
        /* <DEDUP_REMOVED lines=23> */
.L_x_4839:
[----:B------:R-:W-:Y:S05]  /*0170*/  BSYNC B0 ;  /* 0x0000000000007941 */ /* 0x000fea0003800000 */
.L_x_4838:
        /* <DEDUP_REMOVED lines=40> */
.L_x_4840:
        /* <DEDUP_REMOVED lines=22> */
.L_x_4841:
        /* <DEDUP_REMOVED lines=18> */
.L_x_4842:
        /* <DEDUP_REMOVED lines=22> */
.L_x_4843:
        /* <DEDUP_REMOVED lines=22> */
.L_x_4844:
        /* <DEDUP_REMOVED lines=9> */
.L_x_4847:
[----:B------:R-:W-:-:S08]  /*09d0*/  NOP ;  /* 0x0000000000007918 */ /* 0x000fd00000000000 */
[----:B------:R-:W0:Y:S02]  /*09e0*/  USETMAXREG.TRY_ALLOC.CTAPOOL UP0, 0xf0 ;  /* 0x000000f0000079c8 */ /* 0x000e240008000600 */
[----:B0-----:R-:W-:-:S13]  /*09f0*/  PLOP3.LUT P0, PT, PT, PT, UP0, 0x80, 0x0 ;  /* 0x000000000000781c */ /* 0x001fda0003f0f008 */
[----:B------:R-:W-:Y:S05]  /*0a00*/  @!P0 BRA `(.L_x_4847) ;  /* 0xfffffffc00f08947 */ /* 0x000fea000383ffff */
[----:B------:R-:W3:Y:S01]  /*0a10*/  LDL.LU R0, [R1+0x8] ;  /* 0x0000080001007983 */ /* 0x000ee20000300800 */
        /* <DEDUP_REMOVED lines=15> */
[----:B------:R4:W-:Y:S10]  /*0b10*/  STL [R1+0x8], R0 ;  /* 0x0000080001007387 */ /* 0x0009f40000100800 */
[----:B----4-:R-:W-:Y:S05]  /*0b20*/  @P0 BRA `(.L_x_4848) ;  /* 0x000001ac00cc0947 */ /* 0x010fea0003800000 */
        /* <DEDUP_REMOVED lines=8> */
[-C--:B------:R-:W-:Y:S02]  /*0bb0*/  LEA.HI R210, R0, R11.reuse, RZ, 0x5 ;  /* 0x0000000b00d27211 */ /* 0x080fe400078f28ff */
[----:B------:R-:W-:Y:S02]  /*0bc0*/  LOP3.LUT R3, R2, 0xffffff80, RZ, 0xc0, !PT ;  /* 0xffffff8002037812 */ /* 0x000fe400078ec0ff */
[----:B------:R-:W-:Y:S02]  /*0bd0*/  LEA.HI R234, R0, R11, RZ, 0x3 ;  /* 0x0000000b00ea7211 */ /* 0x000fe400078f18ff */
[----:B------:R-:W-:Y:S01]  /*0be0*/  SHF.R.S32.HI R210, RZ, 0x5, R210 ;  /* 0x00000005ffd27819 */ /* 0x000fe200000114d2 */
[----:B------:R-:W-:Y:S01]  /*0bf0*/  IMAD.IADD R10, R11, 0x1, -R3 ;  /* 0x000000010b0a7824 */ /* 0x000fe200078e0a03 */
[----:B------:R-:W-:Y:S02]  /*0c00*/  LOP3.LUT R223, R234, 0xfffffff8, RZ, 0xc0, !PT ;  /* 0xfffffff8eadf7812 */ /* 0x000fe400078ec0ff */
[----:B------:R-:W-:-:S02]  /*0c10*/  SHF.R.S32.HI R13, RZ, 0x7, R2 ;  /* 0x00000007ff0d7819 */ /* 0x000fc40000011402 */
[----:B------:R-:W-:Y:S01]  /*0c20*/  SHF.R.S32.HI R5, RZ, 0x1f, R10 ;  /* 0x0000001fff057819 */ /* 0x000fe2000001140a */
[----:B------:R-:W-:Y:S01]  /*0c30*/  IMAD.IADD R223, R11, 0x1, -R223 ;  /* 0x000000010bdf7824 */ /* 0x000fe200078e0adf */
[----:B------:R-:W-:Y:S02]  /*0c40*/  LEA.HI R2, R2, R13, RZ, 0x1 ;  /* 0x0000000d02027211 */ /* 0x000fe400078f08ff */
[-C--:B------:R-:W-:Y:S01]  /*0c50*/  LEA.HI R7, R5, R10.reuse, RZ, 0x2 ;  /* 0x0000000a05077211 */ /* 0x080fe200078f10ff */
[----:B------:R-:W-:Y:S01]  /*0c60*/  IMAD.SHL.U32 R205, R223, 0x8, RZ ;  /* 0x00000008dfcd7824 */ /* 0x000fe200078e00ff */
[----:B------:R-:W-:Y:S02]  /*0c70*/  LEA.HI R8, R5, R10, RZ, 0x5 ;  /* 0x0000000a05087211 */ /* 0x000fe400078f28ff */
[--C-:B------:R-:W-:Y:S01]  /*0c80*/  SHF.R.S32.HI R4, RZ, 0x2, R7.reuse ;  /* 0x00000002ff047819 */ /* 0x100fe20000011407 */
[C---:B------:R-:W-:Y:S01]  /*0c90*/  VIADD R218, R205.reuse, 0xc0 ;  /* 0x000000c0cdda7836 */ /* 0x040fe20000000000 */
[----:B------:R-:W-:Y:S01]  /*0ca0*/  SHF.R.S32.HI R3, RZ, 0x1f, R7 ;  /* 0x0000001fff037819 */ /* 0x000fe20000011407 */
[C---:B------:R-:W-:Y:S01]  /*0cb0*/  VIADD R217, R205.reuse, 0x40 ;  /* 0x00000040cdd97836 */ /* 0x040fe20000000000 */
[----:B------:R-:W-:Y:S01]  /*0cc0*/  SHF.R.S32.HI R8, RZ, 0x5, R8 ;  /* 0x00000005ff087819 */ /* 0x000fe20000011408 */
[----:B------:R-:W-:Y:S01]  /*0cd0*/  VIADD R216, R205, 0x80 ;  /* 0x00000080cdd87836 */ /* 0x000fe20000000000 */
[----:B------:R-:W-:-:S02]  /*0ce0*/  LEA.HI R6, R3, R4, RZ, 0x3 ;  /* 0x0000000403067211 */ /* 0x000fc400078f18ff */
[-C--:B------:R-:W-:Y:S02]  /*0cf0*/  LEA.HI R3, R0, R11.reuse, RZ, 0x4 ;  /* 0x0000000b00037211 */ /* 0x080fe400078f20ff */
[----:B------:R-:W-:Y:S02]  /*0d00*/  LOP3.LUT R9, R6, 0xfffffff8, RZ, 0xc0, !PT ;  /* 0xfffffff806097812 */ /* 0x000fe400078ec0ff */
[----:B------:R-:W-:Y:S02]  /*0d10*/  SHF.R.S32.HI R6, RZ, 0x4, R3 ;  /* 0x00000004ff067819 */ /* 0x000fe40000011403 */
[----:B------:R-:W-:Y:S01]  /*0d20*/  LEA.HI R0, R0, R11, RZ, 0x2 ;  /* 0x0000000b00007211 */ /* 0x000fe200078f10ff */
[----:B------:R-:W-:Y:S01]  /*0d30*/  IMAD.IADD R9, R4, 0x1, -R9 ;  /* 0x0000000104097824 */ /* 0x000fe200078e0a09 */
[C---:B------:R-:W-:Y:S02]  /*0d40*/  LOP3.LUT R4, R3.reuse, 0x3fffff0, RZ, 0xc0, !PT ;  /* 0x03fffff003047812 */ /* 0x040fe400078ec0ff */
[----:B------:R-:W-:Y:S01]  /*0d50*/  LEA.HI R3, R3, R6, RZ, 0x1 ;  /* 0x0000000603037211 */ /* 0x000fe200078f08ff */
[----:B------:R-:W-:Y:S01]  /*0d60*/  IMAD R9, R8, 0x10, R9 ;  /* 0x0000001008097824 */ /* 0x000fe200078e0209 */
[----:B------:R-:W-:-:S02]  /*0d70*/  SHF.R.S32.HI R22, RZ, 0x2, R0 ;  /* 0x00000002ff167819 */ /* 0x000fc40000011400 */
[----:B------:R-:W-:Y:S01]  /*0d80*/  LOP3.LUT R5, R3, 0x1ffffffe, RZ, 0xc0, !PT ;  /* 0x1ffffffe03057812 */ /* 0x000fe200078ec0ff */
[----:B------:R-:W-:Y:S01]  /*0d90*/  IMAD.IADD R3, R11, 0x1, -R4 ;  /* 0x000000010b037824 */ /* 0x000fe200078e0a04 */
[----:B------:R-:W-:Y:S01]  /*0da0*/  LOP3.LUT R236, R0, 0xfffffffc, RZ, 0xc0, !PT ;  /* 0xfffffffc00ec7812 */ /* 0x000fe200078ec0ff */
[----:B------:R-:W-:Y:S01]  /*0db0*/  VIADD R230, R22, 0x40 ;  /* 0x0000004016e67836 */ /* 0x000fe20000000000 */
[----:B------:R-:W-:Y:S01]  /*0dc0*/  LOP3.LUT R2, R2, 0x3fffffe, RZ, 0xc0, !PT ;  /* 0x03fffffe02027812 */ /* 0x000fe200078ec0ff */
[----:B------:R-:W-:Y:S01]  /*0dd0*/  IMAD.IADD R5, R6, 0x1, -R5 ;  /* 0x0000000106057824 */ /* 0x000fe200078e0a05 */
[----:B------:R-:W-:Y:S01]  /*0de0*/  LOP3.LUT R215, R7, 0x7ffffffc, RZ, 0xc0, !PT ;  /* 0x7ffffffc07d77812 */ /* 0x000fe200078ec0ff */
[----:B------:R-:W-:Y:S01]  /*0df0*/  IMAD R4, R210, 0x10, R3 ;  /* 0x00000010d2047824 */ /* 0x000fe200078e0203 */
[----:B------:R-:W-:Y:S01]  /*0e00*/  SHF.R.S32.HI R3, RZ, 0x1f, R0 ;  /* 0x0000001fff037819 */ /* 0x000fe20000011400 */
[----:B------:R-:W-:Y:S01]  /*0e10*/  IMAD.IADD R236, R11, 0x1, -R236 ;  /* 0x000000010bec7824 */ /* 0x000fe200078e0aec */
[----:B------:R-:W-:Y:S01]  /*0e20*/  SHF.R.S32.HI R234, RZ, 0x3, R234 ;  /* 0x00000003ffea7819 */ /* 0x000fe200000114ea */
[----:B------:R-:W-:Y:S01]  /*0e30*/  IMAD R4, R4, 0x8, R5 ;  /* 0x0000000804047824 */ /* 0x000fe200078e0205 */
[----:B------:R-:W-:Y:S01]  /*0e40*/  SHF.R.S32.HI R5, RZ, 0x1f, R230 ;  /* 0x0000001fff057819 */ /* 0x000fe200000114e6 */
[----:B------:R-:W-:Y:S01]  /*0e50*/  IMAD.SHL.U32 R208, R230, 0x40, RZ ;  /* 0x00000040e6d07824 */ /* 0x000fe200078e00ff */
[----:B------:R-:W-:Y:S01]  /*0e60*/  LEA.HI R3, R3, R22, RZ, 0x3 ;  /* 0x0000001603037211 */ /* 0x000fe200078f18ff */
[----:B------:R-:W-:Y:S01]  /*0e70*/  IMAD.SHL.U32 R16, R236, 0x8, RZ ;  /* 0x00000008ec107824 */ /* 0x000fe200078e00ff */
[----:B------:R-:W-:Y:S01]  /*0e80*/  LEA.HI R5, R5, R230, RZ, 0x3 ;  /* 0x000000e605057211 */ /* 0x000fe200078f18ff */
        /* <DEDUP_REMOVED lines=8> */
[----:B------:R-:W-:Y:S01]  /*0f10*/  IMAD R6, R2, 0x40, R9 ;  /* 0x0000004002067824 */ /* 0x000fe200078e0209 */
[----:B------:R-:W-:Y:S01]  /*0f20*/  SHF.R.S32.HI R0, RZ, 0x1f, R205 ;  /* 0x0000001fff007819 */ /* 0x000fe200000114cd */
[C---:B------:R-:W-:Y:S01]  /*0f30*/  IMAD.SHL.U32 R200, R236.reuse, 0x4, RZ ;  /* 0x00000004ecc87824 */ /* 0x040fe200078e00ff */
[----:B------:R-:W-:Y:S01]  /*0f40*/  SHF.R.U32.HI R8, RZ, 0x3, R208 ;  /* 0x00000003ff087819 */ /* 0x000fe200000116d0 */
[----:B------:R-:W-:Y:S01]  /*0f50*/  IMAD.IADD R3, R236, 0x1, -R3 ;  /* 0x00000001ec037824 */ /* 0x000fe200078e0a03 */
[----:B------:R-:W-:Y:S01]  /*0f60*/  LOP3.LUT R0, R208, 0x38, R16, 0xf8, !PT ;  /* 0x00000038d0007812 */ /* 0x000fe200078ef810 */
[----:B------:R0:W-:Y:S01]  /*0f70*/  STL [R1+0x18], R6 ;  /* 0x0000180601007387 */ /* 0x0001e20000100800 */
[----:B------:R-:W-:Y:S01]  /*0f80*/  LOP3.LUT R213, R5, 0xfffffe00, RZ, 0xc0, !PT ;  /* 0xfffffe0005d57812 */ /* 0x000fe200078ec0ff */
[----:B------:R-:W-:Y:S01]  /*0f90*/  VIADD R203, R200, 0x10 ;  /* 0x00000010c8cb7836 */ /* 0x000fe20000000000 */
[----:B------:R-:W-:Y:S01]  /*0fa0*/  SHF.R.S32.HI R232, RZ, 0x1f, R22 ;  /* 0x0000001fffe87819 */ /* 0x000fe20000011416 */
[----:B------:R0:W-:Y:S01]  /*0fb0*/  STL [R1+0x1c], R4 ;  /* 0x00001c0401007387 */ /* 0x0001e20000100800 */
[----:B------:R-:W-:Y:S01]  /*0fc0*/  LOP3.LUT R5, R213, R0, R8, 0xf6, !PT ;  /* 0x00000000d5057212 */ /* 0x000fe200078ef608 */
[----:B------:R-:W-:Y:S01]  /*0fd0*/  IMAD.MOV.U32 R2, RZ, RZ, RZ ;  /* 0x000000ffff027224 */ /* 0x000fe200078e00ff */
[----:B------:R-:W-:Y:S01]  /*0fe0*/  SHF.R.S32.HI R0, RZ, 0x1f, R218 ;  /* 0x0000001fff007819 */ /* 0x000fe200000114da */
[----:B------:R-:W-:Y:S01]  /*0ff0*/  IMAD.IADD R215, R10, 0x1, -R215 ;  /* 0x000000010ad77824 */ /* 0x000fe200078e0ad7 */
[----:B------:R-:W-:Y:S01]  /*1000*/  SHF.R.S32.HI R17, RZ, 0x1f, R16 ;  /* 0x0000001fff117819 */ /* 0x000fe20000011410 */
[----:B------:R-:W-:Y:S01]  /*1010*/  IMAD R0, R5, 0x2, R18 ;  /* 0x0000000205007824 */ /* 0x000fe200078e0212 */
[----:B------:R-:W-:Y:S01]  /*1020*/  SHF.R.S32.HI R237, RZ, 0x1f, R203 ;  /* 0x0000001fffed7819 */ /* 0x000fe200000114cb */
[----:B------:R-:W-:Y:S01]  /*1030*/  IMAD R214, R3, 0x8, R6 ;  /* 0x0000000803d67824 */ /* 0x000fe200078e0206 */
[----:B------:R-:W-:-:S02]  /*1040*/  SHF.R.S32.HI R9, RZ, 0x1f, R217 ;  /* 0x0000001fff097819 */ /* 0x000fc400000114d9 */
[----:B------:R0:W-:Y:S01]  /*1050*/  STL [R1+0xc], R0 ;  /* 0x00000c0001007387 */ /* 0x0001e20000100800 */
[----:B------:R-:W-:Y:S02]  /*1060*/  SHF.R.S32.HI R7, RZ, 0x1f, R216 ;  /* 0x0000001fff077819 */ /* 0x000fe400000114d8 */
[----:B0-2---:R-:W-:-:S07]  /*1070*/  LOP3.LUT R204, R12, 0x1, RZ, 0xfc, !PT ;  /* 0x000000010ccc7812 */ /* 0x005fce00078efcff */
.L_x_4995:
[----:B0--3--:R-:W0:Y:S02]  /*1080*/  LDC.64 R4, c[0x0][0xc88] ;  /* 0x00032200ff047b82 */ /* 0x009e240000000a00 */
[----:B0-----:R-:W-:-:S05]  /*1090*/  IMAD.WIDE R4, R95, 0x4, R4 ;  /* 0x000000045f047825 */ /* 0x001fca00078e0204 */
[----:B------:R-:W2:Y:S01]  /*10a0*/  LDG.E R229, desc[UR40][R4.64] ;  /* 0x0000002804e57981 */ /* 0x000ea2000c1e1900 */
        /* <DEDUP_REMOVED lines=47> */
.L_x_4849:
[----:B------:R-:W-:Y:S01]  /*13a0*/  ULDC.64 UR4, c[0x0][0xa20] ;  /* 0x0002880000047ab9 */ /* 0x000fe20000000a00 */
[----:B------:R-:W-:Y:S01]  /*13b0*/  IMAD.MOV.U32 R226, RZ, RZ, R94 ;  /* 0x000000ffffe27224 */ /* 0x000fe200078e005e */
[----:B------:R-:W-:-:S04]  /*13c0*/  ISETP.NE.U32.AND P1, PT, RZ, UR4, PT ;  /* 0x00000004ff007c0c */ /* 0x000fc8000bf25070 */
[----:B------:R-:W-:-:S13]  /*13d0*/  ISETP.NE.AND.EX P1, PT, RZ, UR5, PT, P1 ;  /* 0x00000005ff007c0c */ /* 0x000fda000bf25310 */
[----:B------:R-:W-:Y:S05]  /*13e0*/  @!P1 BRA `(.L_x_4850) ;  /* 0x0000000000109947 */ /* 0x000fea0003800000 */
[----:B------:R-:W-:-:S04]  /*13f0*/  IADD3 R4, P0, R227, UR4, RZ ;  /* 0x00000004e3047c10 */ /* 0x000fc8000ff1e0ff */
[----:B------:R-:W-:-:S05]  /*1400*/  IADD3.X R5, R228, UR5, RZ, P0, !PT ;  /* 0x00000005e4057c10 */ /* 0x000fca00087fe4ff */
[----:B------:R0:W5:Y:S01]  /*1410*/  LDG.E R30, desc[UR40][R4.64] ;  /* 0x00000028041e7981 */ /* 0x000162000c1e1900 */
[----:B------:R-:W-:Y:S05]  /*1420*/  BRA `(.L_x_4851) ;  /* 0x0000000000107947 */ /* 0x000fea0003800000 */
.L_x_4850:
[----:B------:R-:W-:Y:S05]  /*1430*/  @!P0 BRA `(.L_x_4851) ;  /* 0x00000000000c8947 */ /* 0x000fea0003800000 */
[----:B------:R-:W2:Y:S04]  /*1440*/  LDG.E R5, desc[UR40][R8.64] ;  /* 0x0000002808057981 */ /* 0x000ea8000c1e1900 */
[----:B------:R-:W2:Y:S02]  /*1450*/  LDG.E R30, desc[UR40][R8.64+0x4] ;  /* 0x00000428081e7981 */ /* 0x000ea4000c1e1900 */
[----:B--2---:R-:W-:-:S07]  /*1460*/  IMAD.IADD R30, R30, 0x1, -R5 ;  /* 0x000000011e1e7824 */ /* 0x004fce00078e0a05 */
.L_x_4851:
[----:B------:R-:W-:Y:S01]  /*1470*/  ULDC.64 UR4, c[0x0][0xa10] ;  /* 0x0002840000047ab9 */ /* 0x000fe20000000a00 */
[----:B------:R-:W1:Y:S01]  /*1480*/  LDC R8, c[0x0][0x448] ;  /* 0x00011200ff087b82 */ /* 0x000e620000000800 */
[----:B------:R-:W-:-:S04]  /*1490*/  ISETP.NE.U32.AND P0, PT, RZ, UR4, PT ;  /* 0x00000004ff007c0c */ /* 0x000fc8000bf05070 */
[----:B------:R-:W-:Y:S01]  /*14a0*/  ISETP.NE.AND.EX P0, PT, RZ, UR5, PT, P0 ;  /* 0x00000005ff007c0c */ /* 0x000fe2000bf05300 */
[----:B------:R-:W-:-:S12]  /*14b0*/  ULDC.64 UR4, c[0x0][0xa30] ;  /* 0x00028c0000047ab9 */ /* 0x000fd80000000a00 */
[----:B0-----:R-:W0:Y:S02]  /*14c0*/  @P0 LDC.64 R4, c[0x0][0xa10] ;  /* 0x00028400ff040b82 */ /* 0x001e240000000a00 */
[----:B0-----:R-:W-:-:S05]  /*14d0*/  @P0 IMAD.WIDE R4, R31, 0x4, R4 ;  /* 0x000000041f040825 */ /* 0x001fca00078e0204 */
[----:B------:R-:W2:Y:S04]  /*14e0*/  @P0 LDG.E R0, desc[UR40][R4.64] ;  /* 0x0000002804000981 */ /* 0x000ea8000c1e1900 */
[----:B------:R0:W2:Y:S01]  /*14f0*/  @P0 LDG.E R9, desc[UR40][R4.64+0x4] ;  /* 0x0000042804090981 */ /* 0x0000a2000c1e1900 */
[----:B------:R-:W-:Y:S01]  /*1500*/  ISETP.NE.U32.AND P1, PT, RZ, UR4, PT ;  /* 0x00000004ff007c0c */ /* 0x000fe2000bf25070 */
[----:B-----5:R-:W-:-:S03]  /*1510*/  IMAD.MOV.U32 R38, RZ, RZ, R30 ;  /* 0x000000ffff267224 */ /* 0x020fc600078e001e */
[----:B------:R-:W-:-:S13]  /*1520*/  ISETP.NE.AND.EX P1, PT, RZ, UR5, PT, P1 ;  /* 0x00000005ff007c0c */ /* 0x000fda000bf25310 */
[----:B------:R-:W-:-:S04]  /*1530*/  @P1 IADD3 R6, P2, R227, UR4, RZ ;  /* 0x00000004e3061c10 */ /* 0x000fc8000ff5e0ff */
[----:B------:R-:W-:-:S05]  /*1540*/  @P1 IADD3.X R7, R228, UR5, RZ, P2, !PT ;  /* 0x00000005e4071c10 */ /* 0x000fca00097fe4ff */
[----:B------:R3:W5:Y:S01]  /*1550*/  @P1 LDG.E R38, desc[UR40][R6.64] ;  /* 0x0000002806261981 */ /* 0x000762000c1e1900 */
[----:B-1----:R-:W-:Y:S01]  /*1560*/  ISETP.NE.AND P1, PT, R8, 0x1, PT ;  /* 0x000000010800780c */ /* 0x002fe20003f25270 */
[----:B------:R-:W-:Y:S02]  /*1570*/  IMAD.SHL.U32 R206, R93, 0x80, RZ ;  /* 0x000000805dce7824 */ /* 0x000fe400078e00ff */
[----:B------:R-:W-:Y:S02]  /*1580*/  IMAD.IADD R8, R30, 0x1, -R3 ;  /* 0x000000011e087824 */ /* 0x000fe400078e0a03 */
[----:B0-----:R-:W-:-:S08]  /*1590*/  VIADD R4, R206, 0x7f ;  /* 0x0000007fce047836 */ /* 0x001fd00000000000 */
[----:B------:R-:W0:Y:S08]  /*15a0*/  @P1 LDC R11, c[0x0][0x44c] ;  /* 0x00011300ff0b1b82 */ /* 0x000e300000000800 */
[----:B------:R-:W1:Y:S01]  /*15b0*/  @P1 LDC R5, c[0x0][0x450] ;  /* 0x00011400ff051b82 */ /* 0x000e620000000800 */
[----:B--2---:R-:W-:Y:S02]  /*15c0*/  @P0 IMAD.IADD R24, R9, 0x1, -R0 ;  /* 0x0000000109180824 */ /* 0x004fe400078e0a00 */
[----:B0-----:R-:W-:-:S04]  /*15d0*/  @P1 IMAD.HI.U32 R0, R4, R11, RZ ;  /* 0x0000000b04001227 */ /* 0x001fc800078e00ff */
[----:B------:R-:W-:Y:S01]  /*15e0*/  IMAD.IADD R209, R8, 0x1, R24 ;  /* 0x0000000108d17824 */ /* 0x000fe200078e0218 */
[----:B-1----:R-:W-:-:S03]  /*15f0*/  @P1 SHF.R.U32.HI R4, RZ, R5, R0 ;  /* 0x00000005ff041219 */ /* 0x002fc60000011600 */
        /* <DEDUP_REMOVED lines=8> */
[----:B------:R-:W-:Y:S01]  /*1680*/  LEA.HI.SX32 R5, R4, R5, 0x1c ;  /* 0x0000000504057211 */ /* 0x000fe200078fe2ff */
[----:B------:R-:W-:-:S03]  /*1690*/  IMAD.MOV R4, RZ, RZ, -R8 ;  /* 0x000000ffff047224 */ /* 0x000fc600078e0a08 */
[----:B------:R-:W-:Y:S02]  /*16a0*/  VIMNMX R5, R180, R5, PT ;  /* 0x00000005b4057248 */ /* 0x000fe40003fe0100 */
[----:B------:R-:W-:-:S03]  /*16b0*/  VIMNMX R4, RZ, R4, !PT ;  /* 0x00000004ff047248 */ /* 0x000fc60007fe0100 */
        /* <DEDUP_REMOVED lines=12> */
[----:B---3--:R-:W-:Y:S05]  /*1780*/  @!P1 BRA `(.L_x_4852) ;  /* 0x0000004000709947 */ /* 0x008fea0003800000 */
        /* <DEDUP_REMOVED lines=20> */
.L_x_4854:
[----:B------:R-:W-:Y:S05]  /*18d0*/  BSYNC B6 ;  /* 0x0000000000067941 */ /* 0x000fea0003800000 */
.L_x_4853:
        /* <DEDUP_REMOVED lines=20> */
.L_x_4856:
[----:B------:R-:W-:Y:S05]  /*1a20*/  BSYNC B6 ;  /* 0x0000000000067941 */ /* 0x000fea0003800000 */
.L_x_4855:
        /* <DEDUP_REMOVED lines=8> */
[C---:B------:R-:W-:Y:S02]  /*1ab0*/  VIADD R62, R16.reuse, 0x20 ;  /* 0x00000020103e7836 */ /* 0x040fe40000000000 */
[C---:B------:R-:W-:Y:S01]  /*1ac0*/  VIADD R63, R16.reuse, 0x40 ;  /* 0x00000040103f7836 */ /* 0x040fe20000000000 */
[----:B------:R-:W2:Y:S07]  /*1ad0*/  LDC.64 R14, c[0x0][0x408] ;  /* 0x00010200ff0e7b82 */ /* 0x000eae0000000a00 */
[----:B------:R-:W-:Y:S01]  /*1ae0*/  @P0 IADD3 R4, P1, R227, UR4, RZ ;  /* 0x00000004e3040c10 */ /* 0x000fe2000ff3e0ff */
[----:B------:R-:W-:Y:S01]  /*1af0*/  VIADD R64, R16, 0x60 ;  /* 0x0000006010407836 */ /* 0x000fe20000000000 */
[----:B------:R-:W3:Y:S02]  /*1b00*/  LDC.64 R36, c[0x0][0x3f8] ;  /* 0x0000fe00ff247b82 */ /* 0x000ee40000000a00 */
[----:B------:R-:W-:Y:S01]  /*1b10*/  @P0 IADD3.X R5, R228, UR5, RZ, P1, !PT ;  /* 0x00000005e4050c10 */ /* 0x000fe20008ffe4ff */
[----:B------:R-:W-:-:S04]  /*1b20*/  ULDC.64 UR4, c[0x0][0x308] ;  /* 0x0000c20000047ab9 */ /* 0x000fc80000000a00 */
[----:B------:R4:W4:Y:S01]  /*1b30*/  @P0 LDG.E R31, desc[UR40][R4.64] ;  /* 0x00000028041f0981 */ /* 0x000922000c1e1900 */
[----:B------:R-:W-:Y:S01]  /*1b40*/  SHF.R.S32.HI R45, RZ, 0x1f, R61 ;  /* 0x0000001fff2d7819 */ /* 0x000fe2000001143d */
[-C--:B-1----:R-:W-:Y:S01]  /*1b50*/  IMAD.WIDE.U32 R6, R61, R8.reuse, RZ ;  /* 0x000000083d067225 */ /* 0x082fe200078e00ff */
[----:B------:R-:W-:Y:S01]  /*1b60*/  ISETP.NE.U32.AND P0, PT, RZ, UR6, PT ;  /* 0x00000006ff007c0c */ /* 0x000fe2000bf05070 */
[----:B------:R-:W1:Y:S01]  /*1b70*/  LDC R43, c[0x0][0x3f4] ;  /* 0x0000fd00ff2b7b82 */ /* 0x000e620000000800 */
        /* <DEDUP_REMOVED lines=8> */
[----:B------:R-:W-:Y:S01]  /*1c00*/  SHF.L.U64.HI R67, R8, 0x6, R9 ;  /* 0x0000000608437819 */ /* 0x000fe20000010209 */
[----:B------:R-:W-:Y:S01]  /*1c10*/  IMAD.IADD R7, R7, 0x1, R3 ;  /* 0x0000000107077824 */ /* 0x000fe200078e0203 */
[----:B--2---:R-:W-:Y:S01]  /*1c20*/  SHF.L.U64.HI R69, R14, 0x6, R15 ;  /* 0x000000060e457819 */ /* 0x004fe2000001020f */
[----:B------:R-:W-:Y:S01]  /*1c30*/  IMAD R3, R11, UR4, RZ ;  /* 0x000000040b037c24 */ /* 0x000fe2000f8e02ff */
[----:B---3--:R-:W-:Y:S01]  /*1c40*/  SHF.L.U64.HI R72, R36, 0x6, R37 ;  /* 0x0000000624487819 */ /* 0x008fe20000010225 */
[----:B----4-:R-:W-:Y:S01]  /*1c50*/  IMAD.WIDE.U32 R4, R94, UR4, R6 ;  /* 0x000000045e047c25 */ /* 0x010fe2000f8e0006 */
[----:B------:R-:W-:-:S03]  /*1c60*/  SHF.R.S32.HI R75, RZ, 0x1f, R230 ;  /* 0x0000001fff4b7819 */ /* 0x000fc600000114e6 */
[----:B------:R-:W-:Y:S01]  /*1c70*/  IMAD R3, R94, UR5, R3 ;  /* 0x000000055e037c24 */ /* 0x000fe2000f8e0203 */
[----:B------:R-:W-:Y:S01]  /*1c80*/  ULDC.64 UR4, c[0x0][0x310] ;  /* 0x0000c40000047ab9 */ /* 0x000fe20000000a00 */
[----:B------:R-:W-:-:S04]  /*1c90*/  IMAD.WIDE.U32 R6, R22, R8, R16 ;  /* 0x0000000816067225 */ /* 0x000fc800078e0010 */
[----:B------:R-:W-:Y:S02]  /*1ca0*/  IMAD.IADD R5, R5, 0x1, R3 ;  /* 0x0000000105057824 */ /* 0x000fe400078e0203 */
[C---:B------:R-:W-:Y:S02]  /*1cb0*/  VIADD R65, R16.reuse, 0x80 ;  /* 0x0000008010417836 */ /* 0x040fe40000000000 */
[C---:B------:R-:W-:Y:S02]  /*1cc0*/  VIADD R66, R16.reuse, 0xa0 ;  /* 0x000000a010427836 */ /* 0x040fe40000000000 */
[----:B------:R-:W-:Y:S02]  /*1cd0*/  VIADD R30, R16, 0xe0 ;  /* 0x000000e0101e7836 */ /* 0x000fe40000000000 */
[----:B------:R-:W-:Y:S02]  /*1ce0*/  IMAD.SHL.U32 R71, R233, 0x40, RZ ;  /* 0x00000040e9477824 */ /* 0x000fe400078e00ff */
[----:B------:R-:W-:-:S02]  /*1cf0*/  IMAD.MOV.U32 R77, RZ, RZ, 0x20 ;  /* 0x00000020ff4d7424 */ /* 0x000fc400078e00ff */
[----:B------:R-:W-:Y:S01]  /*1d00*/  VIADD R76, R42, 0x8 ;  /* 0x000000082a4c7836 */ /* 0x000fe20000000000 */
[----:B------:R-:W-:Y:S01]  /*1d10*/  LOP3.LUT R71, R71, 0x1c0, RZ, 0xc0, !PT ;  /* 0x000001c047477812 */ /* 0x000fe200078ec0ff */
[----:B------:R-:W-:Y:S01]  /*1d20*/  IMAD.SHL.U32 R68, R8, 0x40, RZ ;  /* 0x0000004008447824 */ /* 0x000fe200078e00ff */
[----:B------:R-:W-:Y:S01]  /*1d30*/  SHF.R.U32.HI R42, RZ, 0x3, R208 ;  /* 0x00000003ff2a7819 */ /* 0x000fe200000116d0 */
[----:B------:R-:W-:Y:S01]  /*1d40*/  IMAD R81, R15, 0x60, RZ ;  /* 0x000000600f517824 */ /* 0x000fe200078e02ff */
[----:B------:R-:W-:Y:S01]  /*1d50*/  SHF.R.U32.HI R74, RZ, 0x3, R71 ;  /* 0x00000003ff4a7819 */ /* 0x000fe20000011647 */
[----:B------:R-:W-:Y:S02]  /*1d60*/  IMAD.SHL.U32 R70, R14, 0x40, RZ ;  /* 0x000000400e467824 */ /* 0x000fe400078e00ff */
[----:B------:R-:W-:Y:S02]  /*1d70*/  IMAD.SHL.U32 R73, R36, 0x40, RZ ;  /* 0x0000004024497824 */ /* 0x000fe400078e00ff */
[----:B-1----:R-:W-:Y:S01]  /*1d80*/  IMAD.SHL.U32 R78, R43, 0x2, RZ ;  /* 0x000000022b4e7824 */ /* 0x002fe200078e00ff */
[----:B------:R-:W-:-:S02]  /*1d90*/  SHF.R.S32.HI R0, RZ, 0x1f, R31 ;  /* 0x0000001fff007819 */ /* 0x000fc4000001141f */
[----:B------:R-:W-:Y:S02]  /*1da0*/  SEL R21, R31, RZ, !P0 ;  /* 0x000000ff1f157207 */ /* 0x000fe40004000000 */
[----:B------:R-:W-:-:S03]  /*1db0*/  SEL R20, R0, RZ, !P0 ;  /* 0x000000ff00147207 */ /* 0x000fc60004000000 */
[----:B------:R-:W-:-:S04]  /*1dc0*/  IMAD.WIDE.U32 R4, R21, UR4, R4 ;  /* 0x0000000415047c25 */ /* 0x000fc8000f8e0004 */
[----:B------:R-:W-:Y:S01]  /*1dd0*/  IMAD R0, R20, UR4, RZ ;  /* 0x0000000414007c24 */ /* 0x000fe2000f8e02ff */
[----:B------:R-:W-:-:S03]  /*1de0*/  IADD3 R39, P0, R4, R6, RZ ;  /* 0x0000000604277210 */ /* 0x000fc60007f1e0ff */
[----:B------:R-:W-:Y:S01]  /*1df0*/  IMAD R3, R21, UR5, R0 ;  /* 0x0000000515037c24 */ /* 0x000fe2000f8e0200 */
[----:B------:R-:W-:Y:S05]  /*1e00*/  @!P6 WARPSYNC.ALL ;  /* 0x000000000000e948 */ /* 0x000fea0003800000 */
[----:B------:R-:W-:Y:S01]  /*1e10*/  ULDC UR4, c[0x0][0x320] ;  /* 0x0000c80000047ab9 */ /* 0x000fe20000000800 */
[----:B------:R-:W-:Y:S01]  /*1e20*/  IMAD R0, R22, R9, R10 ;  /* 0x0000000916007224 */ /* 0x000fe200078e020a */
[----:B------:R-:W-:Y:S01]  /*1e30*/  @!P6 BAR.SYNC.DEFER_BLOCKING 0x9, 0x100 ;  /* 0x024400000000eb1d */ /* 0x000fe20000010000 */
[----:B------:R-:W-:Y:S01]  /*1e40*/  IMAD.IADD R3, R5, 0x1, R3 ;  /* 0x0000000105037824 */ /* 0x000fe200078e0203 */
[----:B------:R-:W-:-:S02]  /*1e50*/  ISETP.GE.AND P1, PT, R62, UR4, PT ;  /* 0x000000043e007c0c */ /* 0x000fc4000bf26270 */
[----:B------:R-:W-:Y:S02]  /*1e60*/  ISETP.GE.AND P2, PT, R12, UR4, PT ;  /* 0x000000040c007c0c */ /* 0x000fe4000bf46270 */
        /* <DEDUP_REMOVED lines=25> */
[----:B------:R-:W-:Y:S01]  /*2000*/  IMAD R30, R232, R36, RZ ;  /* 0x00000024e81e7224 */ /* 0x000fe200078e02ff */
[----:B------:R-:W-:Y:S01]  /*2010*/  ISETP.GE.AND P0, PT, R16, R43, PT ;  /* 0x0000002b1000720c */ /* 0x000fe20003f06270 */
[----:B------:R-:W-:Y:S01]  /*2020*/  IMAD R93, R21, UR5, R12 ;  /* 0x00000005155d7c24 */ /* 0x000fe2000f8e020c */
[----:B------:R-:W-:Y:S01]  /*2030*/  LOP3.LUT R95, R11, R10, RZ, 0xfc, !PT ;  /* 0x0000000a0b5f7212 */ /* 0x000fe200078efcff */
[-C--:B------:R-:W-:Y:S01]  /*2040*/  IMAD R10, R232, R14.reuse, RZ ;  /* 0x0000000ee80a7224 */ /* 0x080fe200078e02ff */
[----:B------:R-:W-:Y:S01]  /*2050*/  SEL R35, R43, RZ, P0 ;  /* 0x000000ff2b237207 */ /* 0x000fe20000000000 */
[----:B------:R-:W-:Y:S01]  /*2060*/  IMAD.WIDE.U32 R6, R21, UR4, R6 ;  /* 0x0000000415067c25 */ /* 0x000fe2000f8e0006 */
[----:B------:R-:W-:Y:S01]  /*2070*/  LOP3.LUT P1, RZ, R233, 0x4, RZ, 0xc0, !PT ;  /* 0x00000004e9ff7812 */ /* 0x000fe2000782c0ff */
[----:B------:R-:W-:Y:S01]  /*2080*/  ULDC UR4, c[0x0][0x2f4] ;  /* 0x0000bd0000047ab9 */ /* 0x000fe20000000800 */
[C---:B------:R-:W-:Y:S01]  /*2090*/  IADD3 R60, P2, R22.reuse, R61, RZ ;  /* 0x0000003d163c7210 */ /* 0x040fe20007f5e0ff */
[C---:B------:R-:W-:Y:S01]  /*20a0*/  IMAD R33, R22.reuse, R15, R10 ;  /* 0x0000000f16217224 */ /* 0x040fe200078e020a */
[----:B------:R-:W-:Y:S01]  /*20b0*/  SEL R77, R77, 0xffffffe0, !P1 ;  /* 0xffffffe04d4d7807 */ /* 0x000fe20004800000 */
[----:B------:R-:W-:Y:S01]  /*20c0*/  IMAD.WIDE.U32 R12, R22, R14, R200 ;  /* 0x0000000e160c7225 */ /* 0x000fe200078e00c8 */
[----:B------:R-:W-:-:S02]  /*20d0*/  SEL R94, RZ, 0xffffff80, P3 ;  /* 0xffffff80ff5e7807 */ /* 0x000fc40001800000 */
[----:B------:R-:W-:Y:S01]  /*20e0*/  ISETP.GE.AND P1, PT, R16, UR4, PT ;  /* 0x0000000410007c0c */ /* 0x000fe2000bf26270 */
[C---:B------:R-:W-:Y:S01]  /*20f0*/  IMAD.WIDE.U32 R20, R22.reuse, R14, R16 ;  /* 0x0000000e16147225 */ /* 0x040fe200078e0010 */
[C---:B------:R-:W-:Y:S02]  /*2100*/  LOP3.LUT R94, R95.reuse, 0x80, R94, 0xc8, !PT ;  /* 0x000000805f5e7812 */ /* 0x040fe400078ec85e */
[----:B------:R-:W-:Y:S01]  /*2110*/  LOP3.LUT R95, R95, 0x40, RZ, 0xc0, !PT ;  /* 0x000000405f5f7812 */ /* 0x000fe200078ec0ff */
[----:B------:R-:W-:-:S04]  /*2120*/  IMAD.WIDE.U32 R10, R22, R36, R200 ;  /* 0x00000024160a7225 */ /* 0x000fc800078e00c8 */
[----:B------:R-:W-:Y:S02]  /*2130*/  IMAD R41, R22, R37, R30 ;  /* 0x0000002516297224 */ /* 0x000fe400078e021e */
[----:B------:R-:W-:Y:S02]  /*2140*/  IMAD.IADD R13, R13, 0x1, R33 ;  /* 0x000000010d0d7824 */ /* 0x000fe400078e0221 */
[----:B------:R-:W-:Y:S02]  /*2150*/  IMAD.IADD R33, R33, 0x1, R21 ;  /* 0x0000000121217824 */ /* 0x000fe400078e0215 */
[----:B------:R-:W-:Y:S01]  /*2160*/  IMAD.IADD R21, R11, 0x1, R41 ;  /* 0x000000010b157824 */ /* 0x000fe200078e0229 */
[----:B-----5:R-:W-:Y:S01]  /*2170*/  SHF.R.S32.HI R11, RZ, 0x1f, R38 ;  /* 0x0000001fff0b7819 */ /* 0x020fe20000011426 */
[----:B------:R-:W-:Y:S02]  /*2180*/  IMAD.MOV.U32 R32, RZ, RZ, R20 ;  /* 0x000000ffff207224 */ /* 0x000fe400078e0014 */
[----:B------:R-:W-:-:S02]  /*2190*/  IMAD.MOV.U32 R20, RZ, RZ, R10 ;  /* 0x000000ffff147224 */ /* 0x000fc400078e000a */
[C---:B------:R-:W-:Y:S02]  /*21a0*/  IMAD R10, R11.reuse, R14, RZ ;  /* 0x0000000e0b0a7224 */ /* 0x040fe400078e02ff */
[----:B------:R-:W-:Y:S02]  /*21b0*/  IMAD.IADD R35, R16, 0x1, R35 ;  /* 0x0000000110237824 */ /* 0x000fe400078e0223 */
[C---:B------:R-:W-:Y:S02]  /*21c0*/  IMAD R85, R38.reuse, R15, R10 ;  /* 0x0000000f26557224 */ /* 0x040fe400078e020a */
[----:B------:R-:W-:Y:S01]  /*21d0*/  IMAD R40, R11, R36, RZ ;  /* 0x000000240b287224 */ /* 0x000fe200078e02ff */
[----:B------:R-:W-:Y:S01]  /*21e0*/  SHF.R.S32.HI R34, RZ, 0x1f, R35 ;  /* 0x0000001fff227819 */ /* 0x000fe20000011423 */
[----:B------:R-:W-:-:S03]  /*21f0*/  IMAD.WIDE.U32 R10, R38, R14, R12 ;  /* 0x0000000e260a7225 */ /* 0x000fc600078e000c */
[----:B------:R-:W-:Y:S01]  /*2200*/  LEA.HI R34, R34, R35, RZ, 0x3 ;  /* 0x0000002322227211 */ /* 0x000fe200078f18ff */
[----:B------:R-:W-:Y:S01]  /*2210*/  IMAD.WIDE.U32 R12, R38, R14, R32 ;  /* 0x0000000e260c7225 */ /* 0x000fe200078e0020 */
[----:B------:R-:W-:Y:S02]  /*2220*/  LOP3.LUT R33, R71, 0x18, R16, 0xf8, !PT ;  /* 0x0000001847217812 */ /* 0x000fe400078ef810 */
[----:B------:R-:W-:Y:S01]  /*2230*/  LOP3.LUT R32, R208, 0x38, R34, 0xf8, !PT ;  /* 0x00000038d0207812 */ /* 0x000fe200078ef822 */
[----:B------:R-:W-:Y:S01]  /*2240*/  IMAD.WIDE.U32 R30, R22, R36, R16 ;  /* 0x00000024161e7225 */ /* 0x000fe200078e0010 */
[----:B------:R-:W-:Y:S02]  /*2250*/  LOP3.LUT R33, R33, R74, RZ, 0x3c, !PT ;  /* 0x0000004a21217212 */ /* 0x000fe400078e3cff */
[----:B------:R-:W-:Y:S01]  /*2260*/  LOP3.LUT R32, R32, R42, RZ, 0x3c, !PT ;  /* 0x0000002a20207212 */ /* 0x000fe200078e3cff */
[----:B------:R-:W-:Y:S01]  /*2270*/  IMAD.IADD R31, R41, 0x1, R31 ;  /* 0x00000001291f7824 */ /* 0x000fe200078e021f */
[----:B------:R-:W-:Y:S01]  /*2280*/  LOP3.LUT R89, R34, 0xfffffff8, RZ, 0xc0, !PT ;  /* 0xfffffff822597812 */ /* 0x000fe200078ec0ff */
[----:B------:R-:W-:Y:S01]  /*2290*/  IMAD R79, R210, 0x200, R33 ;  /* 0x00000200d24f7824 */ /* 0x000fe200078e0221 */
[--C-:B------:R-:W-:Y:S01]  /*22a0*/  LOP3.LUT R33, R71, 0x38, R34.reuse, 0xf8, !PT ;  /* 0x0000003847217812 */ /* 0x100fe200078ef822 */
[----:B------:R-:W-:Y:S01]  /*22b0*/  IMAD R35, R9, 0x60, RZ ;  /* 0x0000006009237824 */ /* 0x000fe200078e02ff */
[----:B------:R-:W-:Y:S01]  /*22c0*/  SHF.R.S32.HI R88, RZ, 0x3, R34 ;  /* 0x00000003ff587819 */ /* 0x000fe20000011422 */
[C---:B------:R-:W-:Y:S01]  /*22d0*/  IMAD R87, R38.reuse, R37, R40 ;  /* 0x0000002526577224 */ /* 0x040fe200078e0228 */
[----:B------:R-:W-:Y:S01]  /*22e0*/  LOP3.LUT R33, R33, R74, RZ, 0x3c, !PT ;  /* 0x0000004a21217212 */ /* 0x000fe200078e3cff */
[----:B------:R-:W-:Y:S01]  /*22f0*/  IMAD R41, R37, 0x60, RZ ;  /* 0x0000006025297824 */ /* 0x000fe200078e02ff */
[----:B------:R-:W-:Y:S01]  /*2300*/  SHF.R.S32.HI R90, RZ, 0x1f, R89 ;  /* 0x0000001fff5a7819 */ /* 0x000fe20000011459 */
[----:B------:R-:W-:-:S04]  /*2310*/  IMAD.WIDE.U32 R20, R38, R36, R20 ;  /* 0x0000002426147225 */ /* 0x000fc800078e0014 */
        /* <DEDUP_REMOVED lines=17> */
.L_x_4904:
        /* <DEDUP_REMOVED lines=17> */
[C---:B------:R-:W-:Y:S01]  /*2540*/  IMAD R27, R2.reuse, 0x1800, R79 ;  /* 0x00001800021b7824 */ /* 0x040fe200078e024f */
        /* <DEDUP_REMOVED lines=50> */
.L_x_4861:
[----:B------:R-:W-:Y:S05]  /*2870*/  BSYNC B1 ;  /* 0x0000000000017941 */ /* 0x000fea0003800000 */
.L_x_4860:
        /* <DEDUP_REMOVED lines=28> */
.L_x_4863:
[----:B------:R-:W-:Y:S05]  /*2a40*/  BSYNC B1 ;  /* 0x0000000000017941 */ /* 0x000fea0003800000 */
.L_x_4862:
        /* <DEDUP_REMOVED lines=33> */
.L_x_4864:
[----:B------:R-:W-:Y:S01]  /*2c60*/  IMAD R96, R2, 0x8, R18 ;  /* 0x0000000802607824 */ /* 0x000fe200078e0212 */
[----:B------:R-:W-:Y:S01]  /*2c70*/  SHF.L.U32 R107, R202, 0x1f, RZ ;  /* 0x0000001fca6b7819 */ /* 0x000fe200000006ff */
[----:B------:R-:W-:Y:S03]  /*2c80*/  BSSY B1, `(.L_x_4865) ;  /* 0x0000003000017945 */ /* 0x000fe60003800000 */
[----:B------:R-:W0:Y:S02]  /*2c90*/  SYNCS.PHASECHK.TRANS64.TRYWAIT P6, [R96+URZ+0x22890], R107 ;  /* 0x0228906b600075a7 */ /* 0x000e2400080c017f */
[----:B0-----:R-:W-:Y:S05]  /*2ca0*/  @!P6 BRA `(.L_x_4866) ;  /* 0x0000018c0074e947 */ /* 0x001fea0003800000 */
.L_x_5156:
[----:B------:R-:W-:Y:S05]  /*2cb0*/  BSYNC B1 ;  /* 0x0000000000017941 */ /* 0x000fea0003800000 */
.L_x_4865:
        /* <DEDUP_REMOVED lines=54> */
.L_x_4872:
[----:B------:R-:W-:Y:S05]  /*3020*/  BSYNC B3 ;  /* 0x0000000000037941 */ /* 0x000fea0003800000 */
.L_x_4871:
[----:B--2---:R1:W-:Y:S02]  /*3030*/  STG.E.128 desc[UR40][R46.64], R32 ;  /* 0x000000202e007986 */ /* 0x0043e4000c101d28 */
.L_x_4870:
[----:B------:R-:W-:Y:S05]  /*3040*/  BSYNC B2 ;  /* 0x0000000000027941 */ /* 0x000fea0003800000 */
.L_x_4869:
        /* <DEDUP_REMOVED lines=51> */
.L_x_4874:
[----:B------:R-:W-:Y:S05]  /*3380*/  BSYNC B2 ;  /* 0x0000000000027941 */ /* 0x000fea0003800000 */
.L_x_4873:
[----:B--2---:R2:W-:Y:S02]  /*3390*/  STG.E.128 desc[UR40][R46.64+0x40], R32 ;  /* 0x000040202e007986 */ /* 0x0045e4000c101d28 */
.L_x_4868:
[----:B------:R-:W-:Y:S05]  /*33a0*/  BSYNC B1 ;  /* 0x0000000000017941 */ /* 0x000fea0003800000 */
.L_x_4867:
        /* <DEDUP_REMOVED lines=11> */
[----:B------:R-:W-:Y:S02]  /*3460*/  PRMT R105, R105, 0x5410, R50 ;  /* 0x0000541069697816 */ /* 0x000fe40000000032 */
[----:B------:R-:W-:Y:S01]  /*3470*/  SHF.R.U64 R55, R48, 0x10, R49 ;  /* 0x0000001030377819 */ /* 0x000fe20000001231 */
[----:B------:R-:W-:Y:S01]  /*3480*/  IMAD.U32 R48, R35, 0x10000, RZ ;  /* 0x0001000023307824 */ /* 0x000fe200078e00ff */
[----:B------:R-:W-:-:S02]  /*3490*/  PRMT R109, R109, 0x5410, R52 ;  /* 0x000054106d6d7816 */ /* 0x000fc40000000034 */
[----:B------:R-:W-:Y:S01]  /*34a0*/  PRMT R108, R108, 0x5410, R53 ;  /* 0x000054106c6c7816 */ /* 0x000fe20000000035 */
[----:B------:R-:W-:Y:S01]  /*34b0*/  IMAD.U32 R53, R105, 0x10000, RZ ;  /* 0x0001000069357824 */ /* 0x000fe200078e00ff */
[----:B------:R-:W-:Y:S01]  /*34c0*/  LOP3.LUT R47, R34, 0xffff0000, RZ, 0xc0, !PT ;  /* 0xffff0000222f7812 */ /* 0x000fe200078ec0ff */
[----:B------:R-:W-:Y:S01]  /*34d0*/  IMAD.U32 R51, R109, 0x10000, RZ ;  /* 0x000100006d337824 */ /* 0x000fe200078e00ff */
[----:B------:R-:W-:Y:S01]  /*34e0*/  LOP3.LUT R49, R35, 0xffff0000, RZ, 0xc0, !PT ;  /* 0xffff000023317812 */ /* 0x000fe200078ec0ff */
[----:B------:R-:W-:Y:S01]  /*34f0*/  IMAD.U32 R34, R33, 0x10000, RZ ;  /* 0x0001000021227824 */ /* 0x000fe200078e00ff */
[----:B------:R-:W-:Y:S01]  /*3500*/  PRMT R110, R110, 0x5410, R55 ;  /* 0x000054106e6e7816 */ /* 0x000fe20000000037 */
[----:B------:R-:W-:Y:S01]  /*3510*/  FMUL.FTZ R57, R47, R53 ;  /* 0x000000352f397220 */ /* 0x000fe20000410000 */
[----:B------:R-:W-:Y:S01]  /*3520*/  LOP3.LUT R35, R33, 0xffff0000, RZ, 0xc0, !PT ;  /* 0xffff000021237812 */ /* 0x000fe200078ec0ff */
[-C--:B------:R-:W-:Y:S01]  /*3530*/  FMUL.FTZ R47, R47, R51.reuse ;  /* 0x000000332f2f7220 */ /* 0x080fe20000410000 */
[----:B------:R-:W-:Y:S01]  /*3540*/  LOP3.LUT R52, R108, 0xffff0000, RZ, 0xc0, !PT ;  /* 0xffff00006c347812 */ /* 0x000fe200078ec0ff */
[----:B------:R-:W-:Y:S01]  /*3550*/  IMAD.U32 R33, R32, 0x10000, RZ ;  /* 0x0001000020217824 */ /* 0x000fe200078e00ff */
[----:B------:R-:W-:Y:S01]  /*3560*/  LOP3.LUT R50, R110, 0xffff0000, RZ, 0xc0, !PT ;  /* 0xffff00006e327812 */ /* 0x000fe200078ec0ff */
[----:B------:R-:W-:Y:S01]  /*3570*/  FFMA.FTZ R57, R46, R51, -R57 ;  /* 0x000000332e397223 */ /* 0x000fe20000010839 */
[----:B------:R-:W-:Y:S01]  /*3580*/  LOP3.LUT R105, R105, 0xffff0000, RZ, 0xc0, !PT ;  /* 0xffff000069697812 */ /* 0x000fe200078ec0ff */
[----:B------:R-:W-:Y:S01]  /*3590*/  FMUL.FTZ R55, R35, R52 ;  /* 0x0000003423377220 */ /* 0x000fe20000410000 */
[----:B------:R-:W-:Y:S01]  /*35a0*/  LOP3.LUT R109, R109, 0xffff0000, RZ, 0xc0, !PT ;  /* 0xffff00006d6d7812 */ /* 0x000fe200078ec0ff */
        /* <DEDUP_REMOVED lines=21> */
.L_x_4879:
[----:B------:R-:W-:Y:S05]  /*3700*/  BSYNC B2 ;  /* 0x0000000000027941 */ /* 0x000fea0003800000 */
.L_x_4878:
[----:B--2---:R3:W-:Y:S02]  /*3710*/  STG.E.128 desc[UR40][R44.64], R32 ;  /* 0x000000202c007986 */ /* 0x0047e4000c101d28 */
.L_x_4877:
[----:B------:R-:W-:Y:S05]  /*3720*/  BSYNC B1 ;  /* 0x0000000000017941 */ /* 0x000fea0003800000 */
.L_x_4876:
        /* <DEDUP_REMOVED lines=51> */
.L_x_4881:
[----:B------:R-:W-:Y:S05]  /*3a60*/  BSYNC B1 ;  /* 0x0000000000017941 */ /* 0x000fea0003800000 */
.L_x_4880:
[----:B--2---:R1:W-:Y:S01]  /*3a70*/  STG.E.128 desc[UR40][R44.64+0x40], R32 ;  /* 0x000040202c007986 */ /* 0x0043e2000c101d28 */
[----:B------:R-:W-:Y:S05]  /*3a80*/  BRA `(.L_x_4875) ;  /* 0x0000001400b47947 */ /* 0x000fea0003800000 */
.L_x_4859:
        /* <DEDUP_REMOVED lines=72> */
.L_x_4882:
        /* <DEDUP_REMOVED lines=9> */
.L_x_5157:
[----:B------:R-:W-:Y:S05]  /*3fa0*/  BSYNC B1 ;  /* 0x0000000000017941 */ /* 0x000fea0003800000 */
.L_x_4883:
        /* <DEDUP_REMOVED lines=16> */
[----:B------:R-:W-:-:S05]  /*40b0*/  LOP3.LUT R53, R53, R74, RZ, 0x3c, !PT ;  /* 0x0000004a35357212 */ /* 0x000fca00078e3cff */
[----:B------:R-:W-:Y:S02]  /*40c0*/  IMAD R55, R210, 0x200, R53 ;  /* 0x00000200d2377824 */ /* 0x000fe400078e0235 */
        /* <DEDUP_REMOVED lines=10> */
[----:B------:R-:W-:Y:S01]  /*4170*/  SHF.R.U64 R125, R34, 0x10, R35 ;  /* 0x00000010227d7819 */ /* 0x000fe20000001223 */
[----:B-1----:R-:W-:Y:S01]  /*4180*/  IMAD.U32 R34, R53, 0x10000, RZ ;  /* 0x0001000035227824 */ /* 0x002fe200078e00ff */
[----:B------:R-:W-:Y:S01]  /*4190*/  PRMT R123, R129, 0x5410, R123 ;  /* 0x00005410817b7816 */ /* 0x000fe2000000007b */
[----:B------:R-:W-:Y:S01]  /*41a0*/  IMAD.U32 R129, R128, 0x10000, RZ ;  /* 0x0001000080817824 */ /* 0x000fe200078e00ff */
[----:B------:R-:W-:Y:S01]  /*41b0*/  SHF.R.U64 R127, R40, 0x10, R41 ;  /* 0x00000010287f7819 */ /* 0x000fe20000001229 */
[----:B------:R-:W-:Y:S01]  /*41c0*/  IMAD.U32 R40, R55, 0x10000, RZ ;  /* 0x0001000037287824 */ /* 0x000fe200078e00ff */
[--C-:B------:R-:W-:Y:S01]  /*41d0*/  SHF.R.U64 R130, R42, 0x10, R43.reuse ;  /* 0x000000102a827819 */ /* 0x100fe2000000122b */
[----:B--2---:R-:W-:Y:S01]  /*41e0*/  IMAD.U32 R42, R56, 0x10000, RZ ;  /* 0x00010000382a7824 */ /* 0x004fe200078e00ff */
[----:B------:R-:W-:Y:S01]  /*41f0*/  SHF.R.U32.HI R131, RZ, 0x10, R43 ;  /* 0x00000010ff837819 */ /* 0x000fe2000001162b */
[----:B------:R-:W-:Y:S01]  /*4200*/  IMAD.U32 R43, R57, 0x10000, RZ ;  /* 0x00010000392b7824 */ /* 0x000fe200078e00ff */
[----:B------:R-:W-:Y:S01]  /*4210*/  PRMT R125, R124, 0x5410, R125 ;  /* 0x000054107c7d7816 */ /* 0x000fe2000000007d */
[----:B------:R-:W-:Y:S01]  /*4220*/  IMAD.U32 R124, R123, 0x10000, RZ ;  /* 0x000100007b7c7824 */ /* 0x000fe200078e00ff */
[----:B------:R-:W-:-:S02]  /*4230*/  SHF.R.U32.HI R126, RZ, 0x10, R35 ;  /* 0x00000010ff7e7819 */ /* 0x000fc40000011623 */
[----:B------:R-:W-:Y:S01]  /*4240*/  PRMT R127, R133, 0x5410, R127 ;  /* 0x00005410857f7816 */ /* 0x000fe2000000007f */
[-C--:B------:R-:W-:Y:S01]  /*4250*/  FMUL.FTZ R133, R43, R129.reuse ;  /* 0x000000812b857220 */ /* 0x080fe20000410000 */
[----:B------:R-:W-:Y:S01]  /*4260*/  LOP3.LUT R35, R53, 0xffff0000, RZ, 0xc0, !PT ;  /* 0xffff000035237812 */ /* 0x000fe200078ec0ff */
[-C--:B------:R-:W-:Y:S01]  /*4270*/  FMUL.FTZ R135, R43, R124.reuse ;  /* 0x0000007c2b877220 */ /* 0x080fe20000410000 */
[----:B------:R-:W-:Y:S01]  /*4280*/  LOP3.LUT R53, R57, 0xffff0000, RZ, 0xc0, !PT ;  /* 0xffff000039357812 */ /* 0x000fe200078ec0ff */
[----:B------:R-:W-:Y:S01]  /*4290*/  FFMA.FTZ R133, R34, R124, -R133 ;  /* 0x0000007c22857223 */ /* 0x000fe20000010885 */
[----:B------:R-:W-:Y:S01]  /*42a0*/  PRMT R126, R114, 0x5432, R126 ;  /* 0x00005432727e7816 */ /* 0x000fe2000000007e */
[----:B------:R-:W-:Y:S01]  /*42b0*/  FFMA.FTZ R135, R34, R129, R135 ;  /* 0x0000008122877223 */ /* 0x000fe20000010087 */
[----:B------:R-:W-:Y:S01]  /*42c0*/  PRMT R131, R132, 0x5410, R131 ;  /* 0x0000541084837816 */ /* 0x000fe20000000083 */
[----:B------:R-:W-:Y:S01]  /*42d0*/  IMAD.U32 R57, R59, 0x10000, RZ ;  /* 0x000100003b397824 */ /* 0x000fe200078e00ff */
[----:B------:R-:W-:Y:S01]  /*42e0*/  LOP3.LUT R128, R128, 0xffff0000, RZ, 0xc0, !PT ;  /* 0xffff000080807812 */ /* 0x000fe200078ec0ff */
[----:B------:R-:W-:Y:S01]  /*42f0*/  IMAD.U32 R34, R126, 0x10000, RZ ;  /* 0x000100007e227824 */ /* 0x000fe200078e00ff */
[----:B------:R-:W-:Y:S01]  /*4300*/  LOP3.LUT R124, R123, 0xffff0000, RZ, 0xc0, !PT ;  /* 0xffff00007b7c7812 */ /* 0x000fe200078ec0ff */
[----:B------:R-:W-:Y:S01]  /*4310*/  IMAD.U32 R43, R131, 0x10000, RZ ;  /* 0x00010000832b7824 */ /* 0x000fe200078e00ff */
[----:B------:R-:W-:Y:S01]  /*4320*/  SHF.R.U64 R122, R32, 0x10, R33 ;  /* 0x00000010207a7819 */ /* 0x000fe20000001221 */
[----:B------:R-:W-:Y:S01]  /*4330*/  FMUL.FTZ R132, R53, R128 ;  /* 0x0000008035847220 */ /* 0x000fe20000410000 */
[----:B------:R-:W-:Y:S01]  /*4340*/  FMUL.FTZ R136, R57, R34 ;  /* 0x0000002239887220 */ /* 0x000fe20000410000 */
[-C--:B------:R-:W-:Y:S01]  /*4350*/  FMUL.FTZ R134, R53, R124.reuse ;  /* 0x0000007c35867220 */ /* 0x080fe20000410000 */
[-C--:B------:R-:W-:Y:S01]  /*4360*/  FMUL.FTZ R53, R57, R43.reuse ;  /* 0x0000002b39357220 */ /* 0x080fe20000410000 */
[----:B------:R-:W-:Y:S01]  /*4370*/  FFMA.FTZ R132, R35, R124, -R132 ;  /* 0x0000007c23847223 */ /* 0x000fe20000010884 */
[----:B------:R-:W-:Y:S01]  /*4380*/  LOP3.LUT R59, R59, 0xffff0000, RZ, 0xc0, !PT ;  /* 0xffff00003b3b7812 */ /* 0x000fe200078ec0ff */
[C---:B------:R-:W-:Y:S01]  /*4390*/  FFMA.FTZ R136, R40.reuse, R43, R136 ;  /* 0x0000002b28887223 */ /* 0x040fe20000010088 */
[----:B------:R-:W-:Y:S01]  /*43a0*/  LOP3.LUT R124, R131, 0xffff0000, RZ, 0xc0, !PT ;  /* 0xffff0000837c7812 */ /* 0x000fe200078ec0ff */
[----:B------:R-:W-:Y:S01]  /*43b0*/  FFMA.FTZ R123, R40, R34, -R53 ;  /* 0x00000022287b7223 */ /* 0x000fe20000010835 */
[----:B------:R-:W-:Y:S01]  /*43c0*/  LOP3.LUT R126, R126, 0xffff0000, RZ, 0xc0, !PT ;  /* 0xffff00007e7e7812 */ /* 0x000fe200078ec0ff */
[----:B------:R-:W-:Y:S01]  /*43d0*/  FFMA.FTZ R134, R35, R128, R134 ;  /* 0x0000008023867223 */ /* 0x000fe20000010086 */
[----:B------:R-:W-:Y:S01]  /*43e0*/  PRMT R122, R115, 0x5432, R122 ;  /* 0x00005432737a7816 */ /* 0x000fe2000000007a */
[----:B------:R-:W-:Y:S01]  /*43f0*/  IMAD.U32 R40, R127, 0x10000, RZ ;  /* 0x000100007f287824 */ /* 0x000fe200078e00ff */
[----:B------:R-:W-:Y:S01]  /*4400*/  LOP3.LUT R41, R55, 0xffff0000, RZ, 0xc0, !PT ;  /* 0xffff000037297812 */ /* 0x000fe200078ec0ff */
[C---:B------:R-:W-:Y:S01]  /*4410*/  FMUL.FTZ R128, R59.reuse, R124 ;  /* 0x0000007c3b807220 */ /* 0x040fe20000410000 */
[----:B------:R-:W-:Y:S01]  /*4420*/  LOP3.LUT R56, R56, 0xffff0000, RZ, 0xc0, !PT ;  /* 0xffff000038387812 */ /* 0x000fe200078ec0ff */
[----:B------:R-:W-:Y:S01]  /*4430*/  FMUL.FTZ R138, R59, R126 ;  /* 0x0000007e3b8a7220 */ /* 0x000fe20000410000 */
[----:B------:R-:W-:Y:S01]  /*4440*/  LOP3.LUT R127, R127, 0xffff0000, RZ, 0xc0, !PT ;  /* 0xffff00007f7f7812 */ /* 0x000fe200078ec0ff */
[----:B------:R-:W-:-:S02]  /*4450*/  IMAD.U32 R34, R122, 0x10000, RZ ;  /* 0x000100007a227824 */ /* 0x000fc400078e00ff */
[C---:B------:R-:W-:Y:S01]  /*4460*/  FFMA.FTZ R128, R41.reuse, R126, -R128 ;  /* 0x0000007e29807223 */ /* 0x040fe20000010880 */
[C---:B------:R-:W-:Y:S01]  /*4470*/  IMAD.U32 R33, R52.reuse, 0x10000, RZ ;  /* 0x0001000034217824 */ /* 0x040fe200078e00ff */
[----:B------:R-:W-:Y:S01]  /*4480*/  LOP3.LUT R52, R52, 0xffff0000, RZ, 0xc0, !PT ;  /* 0xffff000034347812 */ /* 0x000fe200078ec0ff */
[----:B------:R-:W-:Y:S01]  /*4490*/  FFMA.FTZ R59, R41, R124, R138 ;  /* 0x0000007c293b7223 */ /* 0x000fe2000001008a */
[----:B------:R-:W-:Y:S01]  /*44a0*/  LOP3.LUT R35, R122, 0xffff0000, RZ, 0xc0, !PT ;  /* 0xffff00007a237812 */ /* 0x000fe200078ec0ff */
[----:B------:R-:W-:Y:S01]  /*44b0*/  FMUL.FTZ R122, R42, R40 ;  /* 0x000000282a7a7220 */ /* 0x000fe20000410000 */
[----:B------:R-:W-:Y:S01]  /*44c0*/  PRMT R130, R116, 0x5432, R130 ;  /* 0x0000543274827816 */ /* 0x000fe20000000082 */
[-C--:B------:R-:W-:Y:S01]  /*44d0*/  FMUL.FTZ R43, R42, R34.reuse ;  /* 0x000000222a2b7220 */ /* 0x080fe20000410000 */
[----:B------:R-:W-:Y:S01]  /*44e0*/  FMUL.FTZ R41, R56, R127 ;  /* 0x0000007f38297220 */ /* 0x000fe20000410000 */
[----:B------:R-:W-:Y:S02]  /*44f0*/  IMAD.U32 R55, R58, 0x10000, RZ ;  /* 0x000100003a377824 */ /* 0x000fe400078e00ff */
[C---:B------:R-:W-:Y:S01]  /*4500*/  FFMA.FTZ R122, R33.reuse, R34, -R122 ;  /* 0x00000022217a7223 */ /* 0x040fe2000001087a */
[----:B------:R-:W-:Y:S01]  /*4510*/  FFMA.FTZ R43, R33, R40, R43 ;  /* 0x00000028212b7223 */ /* 0x000fe2000001002b */
[-C--:B------:R-:W-:Y:S01]  /*4520*/  FMUL.FTZ R53, R56, R35.reuse ;  /* 0x0000002338357220 */ /* 0x080fe20000410000 */
[----:B------:R-:W-:Y:S01]  /*4530*/  FFMA.FTZ R41, R52, R35, -R41 ;  /* 0x0000002334297223 */ /* 0x000fe20000010829 */
[----:B------:R-:W-:Y:S01]  /*4540*/  LOP3.LUT R58, R58, 0xffff0000, RZ, 0xc0, !PT ;  /* 0xffff00003a3a7812 */ /* 0x000fe200078ec0ff */
[C---:B------:R-:W-:Y:S01]  /*4550*/  IMAD.U32 R34, R130.reuse, 0x10000, RZ ;  /* 0x0001000082227824 */ /* 0x040fe200078e00ff */
[----:B------:R-:W-:Y:S01]  /*4560*/  LOP3.LUT R35, R130, 0xffff0000, RZ, 0xc0, !PT ;  /* 0xffff000082237812 */ /* 0x000fe200078ec0ff */
[C---:B------:R-:W-:Y:S01]  /*4570*/  IMAD.U32 R33, R125.reuse, 0x10000, RZ ;  /* 0x000100007d217824 */ /* 0x040fe200078e00ff */
[----:B------:R-:W-:Y:S01]  /*4580*/  LOP3.LUT R125, R125, 0xffff0000, RZ, 0xc0, !PT ;  /* 0xffff00007d7d7812 */ /* 0x000fe200078ec0ff */
[----:B------:R-:W-:Y:S01]  /*4590*/  FFMA.FTZ R52, R52, R127, R53 ;  /* 0x0000007f34347223 */ /* 0x000fe20000010035 */
[----:B------:R-:W-:-:S02]  /*45a0*/  IMAD.U32 R32, R54, 0x10000, RZ ;  /* 0x0001000036207824 */ /* 0x000fc400078e00ff */
[CC--:B------:R-:W-:Y:S01]  /*45b0*/  FMUL.FTZ R53, R55.reuse, R34.reuse ;  /* 0x0000002237357220 */ /* 0x0c0fe20000410000 */
[----:B------:R-:W-:Y:S01]  /*45c0*/  LOP3.LUT R54, R54, 0xffff0000, RZ, 0xc0, !PT ;  /* 0xffff000036367812 */ /* 0x000fe200078ec0ff */
[----:B------:R-:W-:Y:S01]  /*45d0*/  FMUL.FTZ R55, R55, R33 ;  /* 0x0000002137377220 */ /* 0x000fe20000410000 */
[C---:B------:R-:W-:Y:S01]  /*45e0*/  FMUL.FTZ R57, R58.reuse, R35 ;  /* 0x000000233a397220 */ /* 0x040fe20000410000 */
[----:B------:R-:W-:Y:S01]  /*45f0*/  FMUL.FTZ R58, R58, R125 ;  /* 0x0000007d3a3a7220 */ /* 0x000fe20000410000 */
[C---:B------:R-:W-:Y:S01]  /*4600*/  FFMA.FTZ R53, R32.reuse, R33, -R53 ;  /* 0x0000002120357223 */ /* 0x040fe20000010835 */
[----:B------:R-:W-:Y:S01]  /*4610*/  FFMA.FTZ R55, R32, R34, R55 ;  /* 0x0000002220377223 */ /* 0x000fe20000010037 */
[C---:B------:R-:W-:Y:S01]  /*4620*/  FFMA.FTZ R32, R54.reuse, R125, -R57 ;  /* 0x0000007d36207223 */ /* 0x040fe20000010839 */
[----:B------:R-:W-:Y:S01]  /*4630*/  FFMA.FTZ R58, R54, R35, R58 ;  /* 0x00000023363a7223 */ /* 0x000fe2000001003a */
[----:B------:R-:W-:Y:S02]  /*4640*/  F2FP.BF16.F32.PACK_AB R132, R132, R133 ;  /* 0x000000858484723e */ /* 0x000fe400000010ff */
        /* <DEDUP_REMOVED lines=9> */
[----:B------:R-:W-:-:S07]  /*46e0*/  F2FP.BF16.F32.PACK_AB R59, R59, R136 ;  /* 0x000000883b3b723e */ /* 0x000fce00000010ff */
.L_x_4888:
[----:B------:R-:W-:Y:S05]  /*46f0*/  BSYNC B2 ;  /* 0x0000000000027941 */ /* 0x000fea0003800000 */
.L_x_4887:
        /* <DEDUP_REMOVED lines=12> */
.L_x_4886:
[----:B------:R-:W-:Y:S05]  /*47c0*/  BSYNC B1 ;  /* 0x0000000000017941 */ /* 0x000fea0003800000 */
.L_x_4885:
[C---:B------:R-:W-:Y:S01]  /*47d0*/  ISETP.GE.OR P5, PT, R230.reuse, R106, P1 ;  /* 0x0000006ae600720c */ /* 0x040fe20000fa6670 */
        /* <DEDUP_REMOVED lines=34> */
[----:B------:R-:W-:Y:S01]  /*4a00*/  SHF.R.U64 R105, R44, 0x10, R45 ;  /* 0x000000102c697819 */ /* 0x000fe2000000122d */
[----:B-1----:R-:W-:Y:S01]  /*4a10*/  IMAD.U32 R44, R33, 0x10000, RZ ;  /* 0x00010000212c7824 */ /* 0x002fe200078e00ff */
[--C-:B------:R-:W-:Y:S01]  /*4a20*/  SHF.R.U64 R103, R50, 0x10, R51.reuse ;  /* 0x0000001032677819 */ /* 0x100fe20000001233 */
[----:B------:R-:W-:Y:S01]  /*4a30*/  IMAD.U32 R50, R43, 0x10000, RZ ;  /* 0x000100002b327824 */ /* 0x000fe200078e00ff */
[----:B------:R-:W-:Y:S02]  /*4a40*/  SHF.R.U32.HI R56, RZ, 0x10, R51 ;  /* 0x00000010ff387819 */ /* 0x000fe40000011633 */
[----:B------:R-:W-:Y:S01]  /*4a50*/  PRMT R114, R114, 0x5410, R59 ;  /* 0x0000541072727816 */ /* 0x000fe2000000003b */
[----:B------:R-:W-:Y:S01]  /*4a60*/  IMAD.U32 R59, R121, 0x10000, RZ ;  /* 0x00010000793b7824 */ /* 0x000fe200078e00ff */
[----:B------:R-:W-:Y:S01]  /*4a70*/  PRMT R120, R120, 0x5410, R57 ;  /* 0x0000541078787816 */ /* 0x000fe20000000039 */
[----:B------:R-:W-:Y:S01]  /*4a80*/  IMAD.U32 R57, R117, 0x10000, RZ ;  /* 0x0001000075397824 */ /* 0x000fe200078e00ff */
[----:B------:R-:W-:-:S02]  /*4a90*/  SHF.R.U32.HI R102, RZ, 0x10, R47 ;  /* 0x00000010ff667819 */ /* 0x000fc4000001162f */
[----:B------:R-:W-:Y:S01]  /*4aa0*/  PRMT R116, R116, 0x5410, R105 ;  /* 0x0000541074747816 */ /* 0x000fe20000000069 */
[----:B------:R-:W-:Y:S01]  /*4ab0*/  FMUL.FTZ R105, R48, R57 ;  /* 0x0000003930697220 */ /* 0x000fe20000410000 */
[----:B------:R-:W-:Y:S01]  /*4ac0*/  PRMT R118, R118, 0x5410, R103 ;  /* 0x0000541076767816 */ /* 0x000fe20000000067 */
[-C--:B------:R-:W-:Y:S01]  /*4ad0*/  FMUL.FTZ R103, R48, R59.reuse ;  /* 0x0000003b30677220 */ /* 0x080fe20000410000 */
[----:B------:R-:W-:Y:S01]  /*4ae0*/  PRMT R119, R119, 0x5410, R56 ;  /* 0x0000541077777816 */ /* 0x000fe20000000038 */
[C---:B------:R-:W-:Y:S01]  /*4af0*/  FFMA.FTZ R105, R44.reuse, R59, R105 ;  /* 0x0000003b2c697223 */ /* 0x040fe20000010069 */
[----:B------:R-:W-:Y:S01]  /*4b00*/  LOP3.LUT R49, R41, 0xffff0000, RZ, 0xc0, !PT ;  /* 0xffff000029317812 */ /* 0x000fe200078ec0ff */
[----:B------:R-:W-:Y:S01]  /*4b10*/  FFMA.FTZ R58, R44, R57, -R103 ;  /* 0x000000392c3a7223 */ /* 0x000fe20000010867 */
[----:B------:R-:W-:Y:S01]  /*4b20*/  LOP3.LUT R56, R121, 0xffff0000, RZ, 0xc0, !PT ;  /* 0xffff000079387812 */ /* 0x000fe200078ec0ff */
[----:B------:R-:W-:Y:S01]  /*4b30*/  IMAD.U32 R103, R119, 0x10000, RZ ;  /* 0x0001000077677824 */ /* 0x000fe200078e00ff */
[----:B------:R-:W-:-:S02]  /*4b40*/  PRMT R115, R115, 0x5410, R102 ;  /* 0x0000541073737816 */ /* 0x000fc40000000066 */
[----:B------:R-:W-:Y:S01]  /*4b50*/  LOP3.LUT R48, R117, 0xffff0000, RZ, 0xc0, !PT ;  /* 0xffff000075307812 */ /* 0x000fe200078ec0ff */
[----:B------:R-:W-:Y:S01]  /*4b60*/  FMUL.FTZ R102, R49, R56 ;  /* 0x0000003831667220 */ /* 0x000fe20000410000 */
[----:B------:R-:W-:Y:S01]  /*4b70*/  LOP3.LUT R45, R33, 0xffff0000, RZ, 0xc0, !PT ;  /* 0xffff0000212d7812 */ /* 0x000fe200078ec0ff */
[----:B------:R-:W-:Y:S01]  /*4b80*/  IMAD.U32 R57, R115, 0x10000, RZ ;  /* 0x0001000073397824 */ /* 0x000fe200078e00ff */
[----:B------:R-:W-:Y:S01]  /*4b90*/  LOP3.LUT R47, R40, 0xffff0000, RZ, 0xc0, !PT ;  /* 0xffff0000282f7812 */ /* 0x000fe200078ec0ff */
[-C--:B------:R-:W-:Y:S01]  /*4ba0*/  FMUL.FTZ R44, R49, R48.reuse ;  /* 0x00000030312c7220 */ /* 0x080fe20000410000 */
[C---:B------:R-:W-:Y:S01]  /*4bb0*/  FMUL.FTZ R59, R50.reuse, R103 ;  /* 0x00000067323b7220 */ /* 0x040fe20000410000 */
[----:B------:R-:W-:Y:S01]  /*4bc0*/  FFMA.FTZ R49, R45, R48, -R102 ;  /* 0x000000302d317223 */ /* 0x000fe20000010866 */
[----:B------:R-:W-:Y:S01]  /*4bd0*/  IMAD.U32 R40, R35, 0x10000, RZ ;  /* 0x0001000023287824 */ /* 0x000fe200078e00ff */
[----:B------:R-:W-:Y:S01]  /*4be0*/  LOP3.LUT R51, R43, 0xffff0000, RZ, 0xc0, !PT ;  /* 0xffff00002b337812 */ /* 0x000fe200078ec0ff */
[----:B------:R-:W-:Y:S01]  /*4bf0*/  FMUL.FTZ R50, R50, R57 ;  /* 0x0000003932327220 */ /* 0x000fe20000410000 */
[----:B------:R-:W-:Y:S01]  /*4c00*/  LOP3.LUT R48, R119, 0xffff0000, RZ, 0xc0, !PT ;  /* 0xffff000077307812 */ /* 0x000fe200078ec0ff */
[----:B------:R-:W-:Y:S01]  /*4c10*/  FFMA.FTZ R56, R45, R56, R44 ;  /* 0x000000382d387223 */ /* 0x000fe2000001002c */
[----:B------:R-:W-:Y:S01]  /*4c20*/  LOP3.LUT R44, R115, 0xffff0000, RZ, 0xc0, !PT ;  /* 0xffff0000732c7812 */ /* 0x000fe200078ec0ff */
[C---:B------:R-:W-:Y:S01]  /*4c30*/  FFMA.FTZ R103, R40.reuse, R103, R50 ;  /* 0x0000006728677223 */ /* 0x040fe20000010032 */
[----:B------:R-:W-:Y:S01]  /*4c40*/  LOP3.LUT R41, R35, 0xffff0000, RZ, 0xc0, !PT ;  /* 0xffff000023297812 */ /* 0x000fe200078ec0ff */
[----:B------:R-:W-:Y:S01]  /*4c50*/  FFMA.FTZ R59, R40, R57, -R59 ;  /* 0x00000039283b7223 */ /* 0x000fe2000001083b */
[----:B------:R-:W-:Y:S01]  /*4c60*/  FMUL.FTZ R50, R51, R48 ;  /* 0x0000003033327220 */ /* 0x000fe20000410000 */
[----:B------:R-:W-:-:S02]  /*4c70*/  IMAD.U32 R45, R120, 0x10000, RZ ;  /* 0x00010000782d7824 */ /* 0x000fc400078e00ff */
[-C--:B------:R-:W-:Y:S01]  /*4c80*/  FMUL.FTZ R104, R51, R44.reuse ;  /* 0x0000002c33687220 */ /* 0x080fe20000410000 */
[----:B------:R-:W-:Y:S01]  /*4c90*/  IMAD.U32 R40, R116, 0x10000, RZ ;  /* 0x0001000074287824 */ /* 0x000fe200078e00ff */
[----:B------:R-:W-:Y:S01]  /*4ca0*/  LOP3.LUT R120, R120, 0xffff0000, RZ, 0xc0, !PT ;  /* 0xffff000078787812 */ /* 0x000fe200078ec0ff */
[C---:B------:R-:W-:Y:S02]  /*4cb0*/  IMAD.U32 R33, R32.reuse, 0x10000, RZ ;  /* 0x0001000020217824 */ /* 0x040fe400078e00ff */
[C---:B------:R-:W-:Y:S01]  /*4cc0*/  FFMA.FTZ R102, R41.reuse, R44, -R50 ;  /* 0x0000002c29667223 */ /* 0x040fe20000010832 */
[----:B------:R-:W-:Y:S01]  /*4cd0*/  LOP3.LUT R32, R32, 0xffff0000, RZ, 0xc0, !PT ;  /* 0xffff000020207812 */ /* 0x000fe200078ec0ff */
[----:B------:R-:W-:Y:S01]  /*4ce0*/  FMUL.FTZ R50, R46, R40 ;  /* 0x000000282e327220 */ /* 0x000fe20000410000 */
[----:B------:R-:W-:Y:S01]  /*4cf0*/  LOP3.LUT R116, R116, 0xffff0000, RZ, 0xc0, !PT ;  /* 0xffff000074747812 */ /* 0x000fe200078ec0ff */
[----:B------:R-:W-:Y:S01]  /*4d00*/  FFMA.FTZ R104, R41, R48, R104 ;  /* 0x0000003029687223 */ /* 0x000fe20000010068 */
[----:B------:R-:W-:Y:S01]  /*4d10*/  FMUL.FTZ R41, R47, R120 ;  /* 0x000000782f297220 */ /* 0x000fe20000410000 */
[-C--:B------:R-:W-:Y:S01]  /*4d20*/  FMUL.FTZ R44, R46, R45.reuse ;  /* 0x0000002d2e2c7220 */ /* 0x080fe20000410000 */
[----:B------:R-:W-:Y:S01]  /*4d30*/  FFMA.FTZ R50, R33, R45, R50 ;  /* 0x0000002d21327223 */ /* 0x000fe20000010032 */
[----:B------:R-:W-:-:S02]  /*4d40*/  IMAD.U32 R43, R42, 0x10000, RZ ;  /* 0x000100002a2b7824 */ /* 0x000fc400078e00ff */
[----:B------:R-:W-:Y:S01]  /*4d50*/  FFMA.FTZ R45, R32, R116, -R41 ;  /* 0x00000074202d7223 */ /* 0x000fe20000010829 */
[----:B------:R-:W-:Y:S01]  /*4d60*/  LOP3.LUT R42, R42, 0xffff0000, RZ, 0xc0, !PT ;  /* 0xffff00002a2a7812 */ /* 0x000fe200078ec0ff */
[----:B------:R-:W-:Y:S01]  /*4d70*/  FFMA.FTZ R46, R33, R40, -R44 ;  /* 0x00000028212e7223 */ /* 0x000fe2000001082c */
[----:B------:R-:W-:Y:S01]  /*4d80*/  FMUL.FTZ R47, R47, R116 ;  /* 0x000000742f2f7220 */ /* 0x000fe20000410000 */
[C---:B------:R-:W-:Y:S01]  /*4d90*/  LOP3.LUT R41, R118.reuse, 0xffff0000, RZ, 0xc0, !PT ;  /* 0xffff000076297812 */ /* 0x040fe200078ec0ff */
[----:B------:R-:W-:Y:S01]  /*4da0*/  IMAD.U32 R44, R118, 0x10000, RZ ;  /* 0x00010000762c7824 */ /* 0x000fe200078e00ff */
[C---:B------:R-:W-:Y:S01]  /*4db0*/  LOP3.LUT R33, R114.reuse, 0xffff0000, RZ, 0xc0, !PT ;  /* 0xffff000072217812 */ /* 0x040fe200078ec0ff */
[----:B------:R-:W-:Y:S02]  /*4dc0*/  IMAD.U32 R40, R114, 0x10000, RZ ;  /* 0x0001000072287824 */ /* 0x000fe400078e00ff */
[----:B------:R-:W-:Y:S01]  /*4dd0*/  FFMA.FTZ R47, R32, R120, R47 ;  /* 0x00000078202f7223 */ /* 0x000fe2000001002f */
[C---:B------:R-:W-:Y:S01]  /*4de0*/  IMAD.U32 R35, R34.reuse, 0x10000, RZ ;  /* 0x0001000022237824 */ /* 0x040fe200078e00ff */
        /* <DEDUP_REMOVED lines=16> */
[----:B------:R-:W-:Y:S02]  /*4ef0*/  F2FP.BF16.F32.PACK_AB R35, R102, R59 ;  /* 0x0000003b6623723e */ /* 0x000fe400000010ff */
[----:B------:R-:W-:-:S02]  /*4f00*/  F2FP.BF16.F32.PACK_AB R41, R56, R105 ;  /* 0x000000693829723e */ /* 0x000fc400000010ff */
[----:B------:R-:W-:-:S07]  /*4f10*/  F2FP.BF16.F32.PACK_AB R40, R47, R50 ;  /* 0x000000322f28723e */ /* 0x000fce00000010ff */
.L_x_4890:
[----:B------:R-:W-:Y:S05]  /*4f20*/  BSYNC B1 ;  /* 0x0000000000017941 */ /* 0x000fea0003800000 */
.L_x_4889:
        /* <DEDUP_REMOVED lines=10> */
.L_x_4858:
[----:B------:R-:W-:-:S13]  /*4fd0*/  ISETP.NE.AND P3, PT, R204, 0x3, PT ;  /* 0x00000003cc00780c */ /* 0x000fda0003f65270 */
[----:B------:R-:W-:Y:S05]  /*4fe0*/  @!P3 BRA `(.L_x_4891) ;  /* 0x000000000004b947 */ /* 0x000fea0003800000 */
[----:B------:R-:W-:Y:S01]  /*4ff0*/  BPT.TRAP 0x1 ;  /* 0x000000040000795c */ /* 0x000fe20000300000 */
.L_x_4891:
[----:B------:R-:W-:Y:S01]  /*5000*/  IMAD R96, R2, 0x8, R18 ;  /* 0x0000000802607824 */ /* 0x000fe200078e0212 */
[----:B------:R-:W-:Y:S01]  /*5010*/  SHF.L.U32 R107, R202, 0x1f, RZ ;  /* 0x0000001fca6b7819 */ /* 0x000fe200000006ff */
[----:B------:R-:W-:Y:S01]  /*5020*/  IMAD R106, R27, -0x60, R24 ;  /* 0xffffffa01b6a7824 */ /* 0x000fe200078e0218 */
[----:B------:R-:W-:Y:S02]  /*5030*/  BSSY B1, `(.L_x_4892) ;  /* 0x0000004000017945 */ /* 0x000fe40003800000 */
[----:B------:R-:W0:Y:S02]  /*5040*/  SYNCS.PHASECHK.TRANS64.TRYWAIT P4, [R96+URZ+0x22890], R107 ;  /* 0x0228906b600075a7 */ /* 0x000e24000808017f */
[----:B------:R-:W-:Y:S01]  /*5050*/  VIMNMX R106, R106, 0x60, PT ;  /* 0x000000606a6a7848 */ /* 0x000fe20003fe0100 */
[----:B0-----:R-:W-:Y:S06]  /*5060*/  @!P4 BRA `(.L_x_4893) ;  /* 0x0000016800acc947 */ /* 0x001fec0003800000 */
.L_x_5158:
[----:B------:R-:W-:Y:S05]  /*5070*/  BSYNC B1 ;  /* 0x0000000000017941 */ /* 0x000fea0003800000 */
.L_x_4892:
        /* <DEDUP_REMOVED lines=8> */
.L_x_4895:
[----:B------:R-:W-:Y:S05]  /*5100*/  BSYNC B1 ;  /* 0x0000000000017941 */ /* 0x000fea0003800000 */
.L_x_4894:
[----:B------:R-:W-:Y:S05]  /*5110*/  @P4 BRA `(.L_x_4875) ;  /* 0x0000000000104947 */ /* 0x000fea0003800000 */
[----:B-1----:R-:W1:Y:S04]  /*5120*/  @!P1 LDS.128 R32, [R104+0x2000] ;  /* 0x0020000068209984 */ /* 0x002e680000000c00 */
[----:B------:R-:W2:Y:S04]  /*5130*/  @!P2 LDS.128 R40, [R102+0x2000] ;  /* 0x002000006628a984 */ /* 0x000ea80000000c00 */
[----:B-1----:R3:W-:Y:S04]  /*5140*/  @!P1 STG.E.128 desc[UR40][R44.64], R32 ;  /* 0x000000202c009986 */ /* 0x0027e8000c101d28 */
[----:B--2---:R3:W-:Y:S02]  /*5150*/  @!P2 STG.E.128 desc[UR40][R44.64+0x40], R40 ;  /* 0x000040282c00a986 */ /* 0x0047e4000c101d28 */
.L_x_4875:
[----:B------:R-:W-:Y:S05]  /*5160*/  BSYNC B0 ;  /* 0x0000000000007941 */ /* 0x000fea0003800000 */
.L_x_4857:
        /* <DEDUP_REMOVED lines=17> */
.L_x_4897:
[----:B------:R-:W-:Y:S05]  /*5280*/  BSYNC B0 ;  /* 0x0000000000007941 */ /* 0x000fea0003800000 */
.L_x_4896:
[----:B------:R-:W2:Y:S01]  /*5290*/  SYNCS.PHASECHK.TRANS64.TRYWAIT P3, [R96+URZ+0x228b0], R107 ;  /* 0x0228b06b600075a7 */ /* 0x000ea2000806017f */
[----:B------:R-:W-:Y:S01]  /*52a0*/  ULDC UR46, c[0x0][0x320] ;  /* 0x0000c800002e7ab9 */ /* 0x000fe20000000800 */
[----:B------:R-:W-:Y:S01]  /*52b0*/  ULDC.64 UR38, c[0x0][0x328] ;  /* 0x0000ca0000267ab9 */ /* 0x000fe20000000a00 */
[----:B------:R-:W-:Y:S01]  /*52c0*/  ULDC.64 UR36, c[0x0][0x318] ;  /* 0x0000c60000247ab9 */ /* 0x000fe20000000a00 */
[----:B------:R-:W-:Y:S01]  /*52d0*/  BSSY B0, `(.L_x_4898) ;  /* 0x0000003000007945 */ /* 0x000fe20003800000 */
[----:B-1----:R-:W-:-:S03]  /*52e0*/  IMAD R32, R2, 0x6000, R79 ;  /* 0x0000600002207824 */ /* 0x002fc600078e024f */
[----:B--2---:R-:W-:Y:S05]  /*52f0*/  @!P3 BRA `(.L_x_4899) ;  /* 0x00000168001cb947 */ /* 0x004fea0003800000 */
.L_x_5159:
[----:B------:R-:W-:Y:S05]  /*5300*/  BSYNC B0 ;  /* 0x0000000000007941 */ /* 0x000fea0003800000 */
.L_x_4898:
        /* <DEDUP_REMOVED lines=39> */
.L_x_4901:
[----:B------:R-:W-:Y:S05]  /*5580*/  BSYNC B0 ;  /* 0x0000000000007941 */ /* 0x000fea0003800000 */
.L_x_4900:
        /* <DEDUP_REMOVED lines=37> */
.L_x_4903:
[----:B------:R-:W-:Y:S05]  /*57e0*/  BSYNC B0 ;  /* 0x0000000000007941 */ /* 0x000fea0003800000 */
.L_x_4902:
        /* <DEDUP_REMOVED lines=22> */
.L_x_4852:
[----:B------:R-:W0:Y:S01]  /*5950*/  LDC R0, c[0x0][0x448] ;  /* 0x00011200ff007b82 */ /* 0x000e220000000800 */
        /* <DEDUP_REMOVED lines=16> */
[----:B------:R-:W-:Y:S01]  /*5a60*/  CS2R R112, SRZ ;  /* 0x0000000000707805 */ /* 0x000fe2000001ff00 */
[----:B------:R-:W-:Y:S01]  /*5a70*/  IMAD.MOV.U32 R177, RZ, RZ, RZ ;  /* 0x000000ffffb17224 */ /* 0x000fe200078e00ff */
[----:B------:R-:W-:Y:S02]  /*5a80*/  CS2R R108, SRZ ;  /* 0x00000000006c7805 */ /* 0x000fe4000001ff00 */
[----:B------:R-:W-:Y:S02]  /*5a90*/  CS2R R104, SRZ ;  /* 0x0000000000687805 */ /* 0x000fe4000001ff00 */
[----:B------:R-:W-:-:S02]  /*5aa0*/  CS2R R174, SRZ ;  /* 0x0000000000ae7805 */ /* 0x000fc4000001ff00 */
[----:B------:R-:W-:Y:S02]  /*5ab0*/  CS2R R100, SRZ ;  /* 0x0000000000647805 */ /* 0x000fe4000001ff00 */
[----:B----4-:R-:W-:Y:S02]  /*5ac0*/  CS2R R96, SRZ ;  /* 0x0000000000607805 */ /* 0x010fe4000001ff00 */
[----:B0-----:R-:W-:Y:S01]  /*5ad0*/  ISETP.NE.AND P1, PT, R0, 0x1, PT ;  /* 0x000000010000780c */ /* 0x001fe20003f25270 */
[----:B------:R-:W-:Y:S01]  /*5ae0*/  VIADD R0, R206, 0x7f ;  /* 0x0000007fce007836 */ /* 0x000fe20000000000 */
        /* <DEDUP_REMOVED lines=34> */
[----:B------:R-:W-:Y:S01]  /*5d10*/  CS2R R48, SRZ ;  /* 0x0000000000307805 */ /* 0x000fe2000001ff00 */
[----:B0-----:R-:W-:Y:S01]  /*5d20*/  @P1 IMAD.HI.U32 R3, R0, R3, RZ ;  /* 0x0000000300031227 */ /* 0x001fe200078e00ff */
[----:B------:R-:W-:-:S02]  /*5d30*/  CS2R R42, SRZ ;  /* 0x00000000002a7805 */ /* 0x000fc4000001ff00 */
[----:B------:R-:W-:Y:S02]  /*5d40*/  CS2R R44, SRZ ;  /* 0x00000000002c7805 */ /* 0x000fe4000001ff00 */
[----:B------:R-:W-:Y:S02]  /*5d50*/  CS2R R40, SRZ ;  /* 0x0000000000287805 */ /* 0x000fe4000001ff00 */
[----:B------:R-:W-:Y:S02]  /*5d60*/  CS2R R34, SRZ ;  /* 0x0000000000227805 */ /* 0x000fe4000001ff00 */
[----:B------:R-:W-:Y:S02]  /*5d70*/  CS2R R36, SRZ ;  /* 0x0000000000247805 */ /* 0x000fe4000001ff00 */
[----:B------:R-:W-:Y:S02]  /*5d80*/  CS2R R32, SRZ ;  /* 0x0000000000207805 */ /* 0x000fe4000001ff00 */
[----:B------:R-:W-:-:S02]  /*5d90*/  CS2R R26, SRZ ;  /* 0x00000000001a7805 */ /* 0x000fc4000001ff00 */
[----:B-1----:R-:W-:Y:S02]  /*5da0*/  @P1 SHF.R.U32.HI R0, RZ, R4, R3 ;  /* 0x00000004ff001219 */ /* 0x002fe40000011603 */
[----:B------:R-:W-:Y:S02]  /*5db0*/  CS2R R4, SRZ ;  /* 0x0000000000047805 */ /* 0x000fe4000001ff00 */
[----:B------:R-:W-:Y:S01]  /*5dc0*/  PLOP3.LUT P1, PT, PT, PT, PT, 0x80, 0x0 ;  /* 0x000000000000781c */ /* 0x000fe20003f2f070 */
[----:B------:R-:W-:Y:S01]  /*5dd0*/  IMAD.IADD R0, R29, 0x1, R0 ;  /* 0x000000011d007824 */ /* 0x000fe200078e0200 */
[----:B------:R-:W-:-:S03]  /*5de0*/  CS2R R28, SRZ ;  /* 0x00000000001c7805 */ /* 0x000fc6000001ff00 */
[----:B------:R-:W-:-:S05]  /*5df0*/  IMAD.HI R0, R0, 0x2aaaaaab, RZ ;  /* 0x2aaaaaab00007827 */ /* 0x000fca00078e02ff */
[----:B------:R-:W-:-:S04]  /*5e00*/  SHF.R.U32.HI R3, RZ, 0x1f, R0 ;  /* 0x0000001fff037819 */ /* 0x000fc80000011600 */
[----:B------:R-:W-:Y:S01]  /*5e10*/  LEA.HI.SX32 R3, R0, R3, 0x1c ;  /* 0x0000000300037211 */ /* 0x000fe200078fe2ff */
[----:B------:R-:W-:-:S03]  /*5e20*/  IMAD.MOV.U32 R0, RZ, RZ, RZ ;  /* 0x000000ffff007224 */ /* 0x000fc600078e00ff */
[----:B------:R-:W-:Y:S01]  /*5e30*/  VIMNMX R180, R180, R3, PT ;  /* 0x00000003b4b47248 */ /* 0x000fe20003fe0100 */
[----:B------:R-:W-:-:S03]  /*5e40*/  IMAD.MOV.U32 R3, RZ, RZ, RZ ;  /* 0x000000ffff037224 */ /* 0x000fc600078e00ff */
[----:B------:R-:W-:Y:S01]  /*5e50*/  ISETP.GE.AND P2, PT, R180, 0x1, PT ;  /* 0x00000001b400780c */ /* 0x000fe20003f46270 */
[----:B------:R-:W-:-:S12]  /*5e60*/  @P0 BRA `(.L_x_4905) ;  /* 0x00000000000c0947 */ /* 0x000fd80003800000 */
[----:B------:R-:W0:Y:S01]  /*5e70*/  FENCE.VIEW.ASYNC.G ;  /* 0x00000000000073c6 */ /* 0x000e220000000100 */
[----:B------:R-:W-:Y:S05]  /*5e80*/  WARPSYNC.ALL ;  /* 0x0000000000007948 */ /* 0x000fea0003800000 */
[----:B0-----:R-:W-:Y:S06]  /*5e90*/  BAR.ARV 0xc, 0x180 ;  /* 0x0306000000007b1d */ /* 0x001fec0000002000 */
.L_x_4905:
        /* <DEDUP_REMOVED lines=10> */
.L_x_5162:
        /* <DEDUP_REMOVED lines=26> */
.L_x_4909:
[----:B------:R-:W-:Y:S05]  /*60e0*/  BSYNC B6 ;  /* 0x0000000000067941 */ /* 0x000fea0003800000 */
.L_x_4908:
        /* <DEDUP_REMOVED lines=12> */
.L_x_4913:
[----:B-1----:R1:W2:Y:S02]  /*61b0*/  SYNCS.PHASECHK.TRANS64.TRYWAIT P0, [R18+URZ+0x22800], R3 ;  /* 0x02280003120075a7 */ /* 0x0022a4000800017f */
[----:B--2---:R-:W-:Y:S05]  /*61c0*/  @!P0 NANOSLEEP.SYNCS 0x989680 ;  /* 0x009896800000895d */ /* 0x004fea0003900000 */
[----:B------:R-:W2:Y:S02]  /*61d0*/  @!P0 SYNCS.PHASECHK.TRANS64 P0, [R18+URZ+0x22800], R3 ;  /* 0x02280003120085a7 */ /* 0x000ea4000800007f */
[----:B--2---:R-:W-:Y:S05]  /*61e0*/  @!P0 BRA `(.L_x_4913) ;  /* 0xfffffffc00f08947 */ /* 0x004fea000383ffff */
.L_x_4912:
[----:B------:R-:W-:Y:S05]  /*61f0*/  BSYNC B0 ;  /* 0x0000000000007941 */ /* 0x000fea0003800000 */
.L_x_4911:
[----:B------:R-:W-:Y:S05]  /*6200*/  BRA `(.L_x_4914) ;  /* 0x0000002c006c7947 */ /* 0x000fea0003800000 */
.L_x_4910:
        /* <DEDUP_REMOVED lines=30> */
.L_x_4916:
[----:B------:R-:W-:Y:S05]  /*63f0*/  BSYNC B6 ;  /* 0x0000000000067941 */ /* 0x000fea0003800000 */
.L_x_4915:
[----:B------:R-:W-:Y:S01]  /*6400*/  ULDC.U8 UR4, c[0x0][0x410] ;  /* 0x0001040000047ab9 */ /* 0x000fe20000000000 */
[----:B------:R-:W-:Y:S01]  /*6410*/  BSSY B0, `(.L_x_4917) ;  /* 0x00002b2000007945 */ /* 0x000fe20003800000 */
[----:B------:R-:W-:Y:S01]  /*6420*/  ISETP.NE.AND P0, PT, RZ, UR4, PT ;  /* 0x00000004ff007c0c */ /* 0x000fe2000bf05270 */
[----:B------:R-:W-:-:S12]  /*6430*/  IMAD.IADD R34, R22, 0x1, R206 ;  /* 0x0000000116227824 */ /* 0x000fd800078e02ce */
[----:B------:R-:W-:Y:S05]  /*6440*/  @!P0 BRA `(.L_x_4918) ;  /* 0x00000014008c8947 */ /* 0x000fea0003800000 */
[----:B------:R-:W0:Y:S01]  /*6450*/  LDC R10, c[0x0][0x448] ;  /* 0x00011200ff0a7b82 */ /* 0x000e220000000800 */
[----:B------:R-:W-:Y:S01]  /*6460*/  IMAD R3, R236, 0x40, R34 ;  /* 0x00000040ec037824 */ /* 0x000fe200078e0222 */
[----:B------:R-:W-:Y:S01]  /*6470*/  ULDC.64 UR4, c[0x0][0x3f8] ;  /* 0x0000fe0000047ab9 */ /* 0x000fe20000000a00 */
[----:B------:R-:W-:Y:S01]  /*6480*/  ULDC.64 UR6, c[0x0][0x408] ;  /* 0x0001020000067ab9 */ /* 0x000fe20000000a00 */
[----:B------:R-:W-:Y:S02]  /*6490*/  IMAD.MOV.U32 R6, RZ, RZ, R24 ;  /* 0x000000ffff067224 */ /* 0x000fe400078e0018 */
        /* <DEDUP_REMOVED lines=29> */
.L_x_5168:
        /* <DEDUP_REMOVED lines=30> */
.L_x_4921:
[----:B------:R-:W-:Y:S05]  /*6850*/  BSYNC B1 ;  /* 0x0000000000017941 */ /* 0x000fea0003800000 */
.L_x_4920:
        /* <DEDUP_REMOVED lines=10> */
[----:B------:R-:W-:Y:S01]  /*6900*/  IMAD.MOV.U32 R5, RZ, RZ, R24 ;  /* 0x000000ffff057224 */ /* 0x000fe200078e0018 */
[----:B------:R-:W-:Y:S01]  /*6910*/  PRMT R39, R39, 0x5410, R0 ;  /* 0x0000541027277816 */ /* 0x000fe20000000000 */
[----:B------:R-:W-:-:S03]  /*6920*/  IMAD.MOV.U32 R9, RZ, RZ, R25 ;  /* 0x000000ffff097224 */ /* 0x000fc600078e0019 */
[----:B------:R-:W-:Y:S02]  /*6930*/  PRMT R43, R43, 0x5410, R5 ;  /* 0x000054102b2b7816 */ /* 0x000fe40000000005 */
[----:B------:R-:W-:Y:S01]  /*6940*/  PRMT R42, R9, 0x5410, R3 ;  /* 0x00005410092a7816 */ /* 0x000fe20000000003 */
[----:B------:R-:W-:Y:S06]  /*6950*/  BRA.DIV UR4, `(.L_x_4922) ;  /* 0x0000015604447947 */ /* 0x000fec000b800000 */
[----:B------:R1:W2:Y:S04]  /*6960*/  SHFL.IDX PT, R3, R6, 0x1, 0x1c1f ;  /* 0x003c1f0006037f89 */ /* 0x0002a800000e0000 */
[----:B------:R1:W3:Y:S04]  /*6970*/  SHFL.IDX PT, R0, R4, 0x1, 0x1c1f ;  /* 0x003c1f0004007f89 */ /* 0x0002e800000e0000 */
[----:B------:R1:W0:Y:S04]  /*6980*/  SHFL.IDX PT, R5, R8, 0x1, 0x1c1f ;  /* 0x003c1f0008057f89 */ /* 0x00022800000e0000 */
[----:B----4-:R1:W4:Y:S02]  /*6990*/  SHFL.IDX PT, R14, R7, 0x1, 0x1c1f ;  /* 0x003c1f00070e7f89 */ /* 0x01032400000e0000 */
.L_x_5174:
        /* <DEDUP_REMOVED lines=34> */
.L_x_4924:
[----:B------:R-:W-:Y:S05]  /*6bc0*/  BSYNC B1 ;  /* 0x0000000000017941 */ /* 0x000fea0003800000 */
.L_x_4923:
[----:B------:R-:W1:Y:S01]  /*6bd0*/  SYNCS.PHASECHK.TRANS64.TRYWAIT P0, [R18+URZ+0x22800], R35 ;  /* 0x02280023120075a7 */ /* 0x000e62000800017f */
[----:B--2---:R-:W-:Y:S01]  /*6be0*/  LOP3.LUT R3, R34, 0x1c0, RZ, 0xc0, !PT ;  /* 0x000001c022037812 */ /* 0x004fe200078ec0ff */
[----:B0----5:R-:W-:Y:S01]  /*6bf0*/  IMAD.MOV.U32 R4, RZ, RZ, R26 ;  /* 0x000000ffff047224 */ /* 0x021fe200078e001a */
[----:B------:R-:W-:Y:S01]  /*6c00*/  VIADDMNMX R41, R37, -R206, 0x80, PT ;  /* 0x0000008025297446 */ /* 0x000fe200038009ce */
[----:B------:R-:W-:Y:S01]  /*6c10*/  IMAD.MOV.U32 R5, RZ, RZ, R9 ;  /* 0x000000ffff057224 */ /* 0x000fe200078e0009 */
[----:B---3--:R-:W-:Y:S01]  /*6c20*/  LOP3.LUT R0, R3, 0x18, R16, 0xf8, !PT ;  /* 0x0000001803007812 */ /* 0x008fe200078ef810 */
[----:B------:R-:W-:Y:S01]  /*6c30*/  IMAD.MOV.U32 R6, RZ, RZ, R12 ;  /* 0x000000ffff067224 */ /* 0x000fe200078e000c */
[----:B------:R-:W-:Y:S01]  /*6c40*/  SHF.R.U32.HI R3, RZ, 0x3, R3 ;  /* 0x00000003ff037819 */ /* 0x000fe20000011603 */
[----:B------:R-:W-:Y:S01]  /*6c50*/  BSSY B1, `(.L_x_4925) ;  /* 0x0000014000017945 */ /* 0x000fe20003800000 */
[----:B------:R-:W-:Y:S01]  /*6c60*/  PRMT R43, R4, 0x7610, R43 ;  /* 0x00007610042b7816 */ /* 0x000fe2000000002b */
[----:B------:R-:W-:Y:S01]  /*6c70*/  IMAD.MOV.U32 R4, RZ, RZ, R8 ;  /* 0x000000ffff047224 */ /* 0x000fe200078e0008 */
[----:B------:R-:W-:Y:S01]  /*6c80*/  LOP3.LUT R3, R0, R3, RZ, 0x3c, !PT ;  /* 0x0000000300037212 */ /* 0x000fe200078e3cff */
[----:B------:R-:W-:Y:S01]  /*6c90*/  IMAD.MOV.U32 R0, RZ, RZ, R27 ;  /* 0x000000ffff007224 */ /* 0x000fe200078e001b */
[----:B------:R-:W-:-:S02]  /*6ca0*/  PRMT R46, R46, 0x5410, R6 ;  /* 0x000054102e2e7816 */ /* 0x000fc40000000006 */
[----:B------:R-:W-:Y:S01]  /*6cb0*/  PRMT R45, R45, 0x5410, R4 ;  /* 0x000054102d2d7816 */ /* 0x000fe20000000004 */
[----:B------:R-:W-:Y:S01]  /*6cc0*/  IMAD R3, R210, 0x200, R3 ;  /* 0x00000200d2037824 */ /* 0x000fe200078e0203 */
[----:B------:R-:W-:Y:S01]  /*6cd0*/  PRMT R44, R5, 0x5410, R0 ;  /* 0x00005410052c7816 */ /* 0x000fe20000000000 */
[----:B------:R-:W-:Y:S01]  /*6ce0*/  IMAD.MOV.U32 R0, RZ, RZ, R13 ;  /* 0x000000ffff007224 */ /* 0x000fe200078e000d */
[----:B------:R-:W-:Y:S01]  /*6cf0*/  LOP3.LUT P2, RZ, R233, 0x4, RZ, 0xc0, !PT ;  /* 0x00000004e9ff7812 */ /* 0x000fe2000784c0ff */
[----:B------:R-:W-:Y:S01]  /*6d00*/  IMAD.MOV.U32 R4, RZ, RZ, R10 ;  /* 0x000000ffff047224 */ /* 0x000fe200078e000a */
[----:B------:R-:W-:Y:S01]  /*6d10*/  ISETP.GE.AND P1, PT, R22, R41, PT ;  /* 0x000000291600720c */ /* 0x000fe20003f26270 */
[----:B------:R-:W-:Y:S01]  /*6d20*/  IMAD R3, R3, 0x2, R18 ;  /* 0x0000000203037824 */ /* 0x000fe200078e0212 */
[----:B------:R-:W-:Y:S01]  /*6d30*/  PRMT R45, R0, 0x7610, R45 ;  /* 0x00007610002d7816 */ /* 0x000fe2000000002d */
[----:B------:R-:W-:Y:S01]  /*6d40*/  IMAD.MOV.U32 R5, RZ, RZ, R11 ;  /* 0x000000ffff057224 */ /* 0x000fe200078e000b */
[----:B------:R-:W-:Y:S01]  /*6d50*/  PRMT R46, R4, 0x7610, R46 ;  /* 0x00007610042e7816 */ /* 0x000fe2000000002e */
[----:B------:R-:W-:-:S02]  /*6d60*/  VIADD R4, R3, 0x18400 ;  /* 0x0001840003047836 */ /* 0x000fc40000000000 */
[----:B------:R-:W-:Y:S01]  /*6d70*/  VIADD R0, R3, 0x18440 ;  /* 0x0001844003007836 */ /* 0x000fe20000000000 */
[----:B-1----:R-:W-:Y:S06]  /*6d80*/  @!P0 BRA `(.L_x_4926) ;  /* 0x0000015000a88947 */ /* 0x002fec0003800000 */
.L_x_5175:
[----:B------:R-:W-:Y:S05]  /*6d90*/  BSYNC B1 ;  /* 0x0000000000017941 */ /* 0x000fea0003800000 */
.L_x_4925:
        /* <DEDUP_REMOVED lines=20> */
[----:B------:R-:W-:Y:S02]  /*6ee0*/  PRMT R33, R38, 0x5410, R33 ;  /* 0x0000541026217816 */ /* 0x000fe40000000021 */
[----:B------:R-:W-:Y:S02]  /*6ef0*/  LOP3.LUT R31, R31, 0xffff0000, RZ, 0xc0, !PT ;  /* 0xffff00001f1f7812 */ /* 0x000fe400078ec0ff */
        /* <DEDUP_REMOVED lines=33> */
.L_x_4930:
[----:B------:R-:W-:Y:S05]  /*7110*/  BSYNC B2 ;  /* 0x0000000000027941 */ /* 0x000fea0003800000 */
.L_x_4929:
        /* <DEDUP_REMOVED lines=47> */
.L_x_4928:
[----:B------:R-:W-:Y:S05]  /*7410*/  BSYNC B1 ;  /* 0x0000000000017941 */ /* 0x000fea0003800000 */
.L_x_4927:
        /* <DEDUP_REMOVED lines=53> */
.L_x_4933:
[----:B------:R-:W-:Y:S05]  /*7770*/  BSYNC B1 ;  /* 0x0000000000017941 */ /* 0x000fea0003800000 */
.L_x_4932:
[----:B------:R-:W-:Y:S05]  /*7780*/  @P1 BRA `(.L_x_4931) ;  /* 0x0000001400e81947 */ /* 0x000fea0003800000 */
[----:B-1----:R-:W1:Y:S01]  /*7790*/  LDS.128 R4, [R0+0x2000] ;  /* 0x0020000000047984 */ /* 0x002e620000000c00 */
[----:B------:R-:W-:Y:S02]  /*77a0*/  SHF.R.U32.HI R15, RZ, 0x10, R9 ;  /* 0x00000010ff0f7819 */ /* 0x000fe40000011609 */
[----:B------:R-:W-:Y:S02]  /*77b0*/  SHF.R.U32.HI R12, RZ, 0x10, R11 ;  /* 0x00000010ff0c7819 */ /* 0x000fe4000001160b */
[----:B------:R-:W-:Y:S02]  /*77c0*/  PRMT R15, R44, 0x5410, R15 ;  /* 0x000054102c0f7816 */ /* 0x000fe4000000000f */
[----:B------:R-:W-:Y:S02]  /*77d0*/  PRMT R12, R47, 0x5432, R12 ;  /* 0x000054322f0c7816 */ /* 0x000fe4000000000c */
[----:B----4-:R-:W-:Y:S01]  /*77e0*/  SHF.R.U64 R14, R8, 0x10, R9 ;  /* 0x00000010080e7819 */ /* 0x010fe20000001209 */
[C---:B------:R-:W-:Y:S01]  /*77f0*/  IMAD.U32 R20, R15.reuse, 0x10000, RZ ;  /* 0x000100000f147824 */ /* 0x040fe200078e00ff */
[----:B------:R-:W-:Y:S01]  /*7800*/  SHF.R.U64 R3, R10, 0x10, R11 ;  /* 0x000000100a037819 */ /* 0x000fe2000000120b */
[----:B------:R-:W-:Y:S01]  /*7810*/  IMAD.U32 R13, R12, 0x10000, RZ ;  /* 0x000100000c0d7824 */ /* 0x000fe200078e00ff */
[----:B------:R-:W-:-:S02]  /*7820*/  LOP3.LUT R15, R15, 0xffff0000, RZ, 0xc0, !PT ;  /* 0xffff00000f0f7812 */ /* 0x000fc400078ec0ff */
[----:B------:R-:W-:Y:S02]  /*7830*/  LOP3.LUT R12, R12, 0xffff0000, RZ, 0xc0, !PT ;  /* 0xffff00000c0c7812 */ /* 0x000fe400078ec0ff */
[----:B------:R-:W-:Y:S02]  /*7840*/  PRMT R11, R46, 0x5410, R3 ;  /* 0x000054102e0b7816 */ /* 0x000fe40000000003 */
[----:B------:R-:W-:Y:S02]  /*7850*/  PRMT R14, R45, 0x5432, R14 ;  /* 0x000054322d0e7816 */ /* 0x000fe4000000000e */
[C---:B-1----:R-:W-:Y:S01]  /*7860*/  LOP3.LUT R9, R6.reuse, 0xffff0000, RZ, 0xc0, !PT ;  /* 0xffff000006097812 */ /* 0x042fe200078ec0ff */
[C---:B------:R-:W-:Y:S01]  /*7870*/  IMAD.U32 R10, R7.reuse, 0x10000, RZ ;  /* 0x00010000070a7824 */ /* 0x040fe200078e00ff */
[----:B------:R-:W-:Y:S01]  /*7880*/  LOP3.LUT R7, R7, 0xffff0000, RZ, 0xc0, !PT ;  /* 0xffff000007077812 */ /* 0x000fe200078ec0ff */
[----:B------:R-:W-:Y:S02]  /*7890*/  IMAD.U32 R8, R6, 0x10000, RZ ;  /* 0x0001000006087824 */ /* 0x000fe400078e00ff */
[C---:B------:R-:W-:Y:S01]  /*78a0*/  FMUL.FTZ R21, R9.reuse, R20 ;  /* 0x0000001409157220 */ /* 0x040fe20000410000 */
[----:B------:R-:W-:Y:S01]  /*78b0*/  FMUL.FTZ R9, R9, R13 ;  /* 0x0000000d09097220 */ /* 0x000fe20000410000 */
[----:B------:R-:W-:Y:S01]  /*78c0*/  FMUL.FTZ R25, R7, R15 ;  /* 0x0000000f07197220 */ /* 0x000fe20000410000 */
[----:B------:R-:W-:-:S02]  /*78d0*/  IMAD.U32 R3, R4, 0x10000, RZ ;  /* 0x0001000004037824 */ /* 0x000fc400078e00ff */
[C---:B------:R-:W-:Y:S01]  /*78e0*/  FFMA.FTZ R21, R8.reuse, R13, -R21 ;  /* 0x0000000d08157223 */ /* 0x040fe20000010815 */
[----:B------:R-:W-:Y:S01]  /*78f0*/  FFMA.FTZ R20, R8, R20, R9 ;  /* 0x0000001408147223 */ /* 0x000fe20000010009 */
[-C--:B------:R-:W-:Y:S01]  /*7900*/  FMUL.FTZ R9, R7, R12.reuse ;  /* 0x0000000c07097220 */ /* 0x080fe20000410000 */
[C---:B------:R-:W-:Y:S01]  /*7910*/  IMAD.U32 R6, R5.reuse, 0x10000, RZ ;  /* 0x0001000005067824 */ /* 0x040fe200078e00ff */
[----:B------:R-:W-:Y:S01]  /*7920*/  LOP3.LUT R4, R4, 0xffff0000, RZ, 0xc0, !PT ;  /* 0xffff000004047812 */ /* 0x000fe200078ec0ff */
[C---:B------:R-:W-:Y:S01]  /*7930*/  IMAD.U32 R8, R14.reuse, 0x10000, RZ ;  /* 0x000100000e087824 */ /* 0x040fe200078e00ff */
        /* <DEDUP_REMOVED lines=20> */
.L_x_4918:
[----:B------:R-:W0:Y:S01]  /*7a80*/  LDC R8, c[0x0][0x448] ;  /* 0x00011200ff087b82 */ /* 0x000e220000000800 */
[----:B------:R-:W-:Y:S01]  /*7a90*/  IMAD R3, R236, 0x40, R34 ;  /* 0x00000040ec037824 */ /* 0x000fe200078e0222 */
[----:B------:R-:W-:Y:S01]  /*7aa0*/  ULDC.64 UR4, c[0x0][0x3f8] ;  /* 0x0000fe0000047ab9 */ /* 0x000fe20000000a00 */
[----:B------:R-:W-:Y:S01]  /*7ab0*/  ULDC.64 UR6, c[0x0][0x408] ;  /* 0x0001020000067ab9 */ /* 0x000fe20000000a00 */
[----:B------:R-:W-:Y:S02]  /*7ac0*/  IMAD.MOV.U32 R20, RZ, RZ, R24 ;  /* 0x000000ffff147224 */ /* 0x000fe400078e0018 */
[----:B------:R-:W-:Y:S02]  /*7ad0*/  IMAD.MOV.U32 R21, RZ, RZ, R27 ;  /* 0x000000ffff157224 */ /* 0x000fe400078e001b */
[----:B------:R-:W-:Y:S01]  /*7ae0*/  IMAD.MOV.U32 R4, RZ, RZ, R38 ;  /* 0x000000ffff047224 */ /* 0x000fe200078e0026 */
        /* <DEDUP_REMOVED lines=66> */
[----:B------:R-:W-:Y:S02]  /*7f10*/  IMAD.MOV.U32 R13, RZ, RZ, R4 ;  /* 0x000000ffff0d7224 */ /* 0x000fe400078e0004 */
[----:B------:R-:W-:Y:S01]  /*7f20*/  IMAD.MOV.U32 R15, RZ, RZ, R5 ;  /* 0x000000ffff0f7224 */ /* 0x000fe200078e0005 */
[----:B------:R-:W-:-:S02]  /*7f30*/  PRMT R21, R11, 0x5410, R12 ;  /* 0x000054100b157816 */ /* 0x000fc4000000000c */
[----:B------:R-:W-:Y:S02]  /*7f40*/  PRMT R9, R9, 0x5410, R13 ;  /* 0x0000541009097816 */ /* 0x000fe4000000000d */
[----:B012---:R-:W-:-:S07]  /*7f50*/  PRMT R42, R15, 0x7610, R42 ;  /* 0x000076100f2a7816 */ /* 0x007fce000000002a */
.L_x_5185:
        /* <DEDUP_REMOVED lines=23> */
.L_x_4936:
[----:B------:R-:W-:Y:S05]  /*80d0*/  BSYNC B1 ;  /* 0x0000000000017941 */ /* 0x000fea0003800000 */
.L_x_4935:
        /* <DEDUP_REMOVED lines=20> */
.L_x_5186:
[----:B------:R-:W-:Y:S05]  /*8220*/  BSYNC B1 ;  /* 0x0000000000017941 */ /* 0x000fea0003800000 */
.L_x_4937:
[----:B------:R-:W-:Y:S04]  /*8230*/  BSSY B1, `(.L_x_4939) ;  /* 0x000006a000017945 */ /* 0x000fe80003800000 */
[----:B------:R-:W-:Y:S05]  /*8240*/  @P2 BRA `(.L_x_4940) ;  /* 0x0000000400a02947 */ /* 0x000fea0003800000 */
[----:B------:R-:W-:Y:S01]  /*8250*/  IMAD.SHL.U32 R0, R233, 0x40, RZ ;  /* 0x00000040e9007824 */ /* 0x000fe200078e00ff */
[----:B------:R-:W-:Y:S01]  /*8260*/  SHF.R.U64 R20, R40, 0x10, R41 ;  /* 0x0000001028147819 */ /* 0x000fe20000001229 */
[----:B------:R-:W-:Y:S01]  /*8270*/  IMAD.IADD R8, R16, 0x1, R37 ;  /* 0x0000000110087824 */ /* 0x000fe200078e0225 */
[----:B------:R-:W-:Y:S02]  /*8280*/  SHF.R.U32.HI R40, RZ, 0x10, R41 ;  /* 0x00000010ff287819 */ /* 0x000fe40000011629 */
[----:B-1----:R-:W-:Y:S02]  /*8290*/  LOP3.LUT R11, R0, 0x1c0, RZ, 0xc0, !PT ;  /* 0x000001c0000b7812 */ /* 0x002fe400078ec0ff */
[----:B------:R-:W-:Y:S02]  /*82a0*/  SHF.R.U64 R41, R6, 0x10, R7 ;  /* 0x0000001006297819 */ /* 0x000fe40000001207 */
[----:B------:R-:W-:Y:S02]  /*82b0*/  SHF.R.U32.HI R13, RZ, 0x3, R11 ;  /* 0x00000003ff0d7819 */ /* 0x000fe4000001160b */
[----:B------:R-:W-:-:S02]  /*82c0*/  LOP3.LUT R8, R11, 0x38, R8, 0xf8, !PT ;  /* 0x000000380b087812 */ /* 0x000fc400078ef808 */
[----:B------:R-:W-:Y:S02]  /*82d0*/  LOP3.LUT R0, R11, 0x38, R16, 0xf8, !PT ;  /* 0x000000380b007812 */ /* 0x000fe400078ef810 */
[-C--:B------:R-:W-:Y:S02]  /*82e0*/  LOP3.LUT R11, R8, R13.reuse, RZ, 0x3c, !PT ;  /* 0x0000000d080b7212 */ /* 0x080fe400078e3cff */
[----:B------:R-:W-:Y:S02]  /*82f0*/  LOP3.LUT R3, R0, R13, RZ, 0x3c, !PT ;  /* 0x0000000d00037212 */ /* 0x000fe400078e3cff */
[----:B------:R-:W-:Y:S01]  /*8300*/  SHF.R.U64 R0, R38, 0x10, R39 ;  /* 0x0000001026007819 */ /* 0x000fe20000001227 */
[----:B------:R-:W-:Y:S01]  /*8310*/  IMAD R11, R210, 0x200, R11 ;  /* 0x00000200d20b7824 */ /* 0x000fe200078e020b */
[----:B------:R-:W-:Y:S01]  /*8320*/  SHF.R.U64 R44, R4, 0x10, R5 ;  /* 0x00000010042c7819 */ /* 0x000fe20000001205 */
[----:B------:R-:W-:Y:S01]  /*8330*/  IMAD R3, R210, 0x200, R3 ;  /* 0x00000200d2037824 */ /* 0x000fe200078e0203 */
[----:B------:R-:W-:Y:S01]  /*8340*/  PRMT R41, R21, 0x5410, R41 ;  /* 0x0000541015297816 */ /* 0x000fe20000000029 */
[--C-:B------:R-:W-:Y:S01]  /*8350*/  IMAD R49, R11, 0x2, R18.reuse ;  /* 0x000000020b317824 */ /* 0x100fe200078e0212 */
[----:B------:R-:W-:Y:S01]  /*8360*/  SHF.R.U32.HI R43, RZ, 0x10, R7 ;  /* 0x00000010ff2b7819 */ /* 0x000fe20000011607 */
[----:B------:R-:W-:Y:S01]  /*8370*/  IMAD R48, R3, 0x2, R18 ;  /* 0x0000000203307824 */ /* 0x000fe200078e0212 */
[----:B------:R-:W-:-:S02]  /*8380*/  SHF.R.U32.HI R3, RZ, 0x10, R39 ;  /* 0x00000010ff037819 */ /* 0x000fc40000011627 */
[----:B------:R-:W1:Y:S01]  /*8390*/  LDS.128 R32, [R49+0x18400] ;  /* 0x0184000031207984 */ /* 0x000e620000000c00 */
[----:B------:R-:W-:Y:S02]  /*83a0*/  PRMT R20, R42, 0x5432, R20 ;  /* 0x000054322a147816 */ /* 0x000fe40000000014 */
[----:B------:R-:W-:Y:S01]  /*83b0*/  PRMT R38, R46, 0x5432, R40 ;  /* 0x000054322e267816 */ /* 0x000fe20000000028 */
[----:B0-----:R-:W0:Y:S01]  /*83c0*/  LDS.128 R12, [R48+0x18400] ;  /* 0x01840000300c7984 */ /* 0x001e220000000c00 */
[C---:B------:R-:W-:Y:S02]  /*83d0*/  PRMT R39, R9.reuse, 0x5410, R0 ;  /* 0x0000541009277816 */ /* 0x040fe40000000000 */
[----:B------:R-:W-:Y:S02]  /*83e0*/  PRMT R44, R9, 0x5432, R44 ;  /* 0x00005432092c7816 */ /* 0x000fe4000000002c */
[----:B------:R-:W-:Y:S02]  /*83f0*/  SHF.R.U32.HI R45, RZ, 0x10, R5 ;  /* 0x00000010ff2d7819 */ /* 0x000fe40000011605 */
[----:B------:R-:W-:-:S02]  /*8400*/  PRMT R40, R10, 0x5410, R3 ;  /* 0x000054100a287816 */ /* 0x000fc40000000003 */
[----:B------:R-:W-:Y:S01]  /*8410*/  PRMT R43, R21, 0x5432, R43 ;  /* 0x00005432152b7816 */ /* 0x000fe2000000002b */
[----:B------:R-:W-:Y:S01]  /*8420*/  IMAD.U32 R21, R20, 0x10000, RZ ;  /* 0x0001000014157824 */ /* 0x000fe200078e00ff */
[----:B------:R-:W-:Y:S02]  /*8430*/  PRMT R45, R42, 0x5410, R45 ;  /* 0x000054102a2d7816 */ /* 0x000fe4000000002d */
[----:B------:R-:W-:Y:S02]  /*8440*/  LOP3.LUT R42, R41, 0xffff0000, RZ, 0xc0, !PT ;  /* 0xffff0000292a7812 */ /* 0x000fe400078ec0ff */
[----:B------:R-:W-:Y:S01]  /*8450*/  LOP3.LUT R20, R20, 0xffff0000, RZ, 0xc0, !PT ;  /* 0xffff000014147812 */ /* 0x000fe200078ec0ff */
[C---:B-1----:R-:W-:Y:S01]  /*8460*/  IMAD.U32 R8, R32.reuse, 0x10000, RZ ;  /* 0x0001000020087824 */ /* 0x042fe200078e00ff */
[----:B------:R-:W-:Y:S01]  /*8470*/  LOP3.LUT R9, R32, 0xffff0000, RZ, 0xc0, !PT ;  /* 0xffff000020097812 */ /* 0x000fe200078ec0ff */
[C---:B------:R-:W-:Y:S01]  /*8480*/  IMAD.U32 R10, R33.reuse, 0x10000, RZ ;  /* 0x00010000210a7824 */ /* 0x040fe200078e00ff */
[----:B------:R-:W-:Y:S01]  /*8490*/  LOP3.LUT R32, R33, 0xffff0000, RZ, 0xc0, !PT ;  /* 0xffff000021207812 */ /* 0x000fe200078ec0ff */
[----:B------:R-:W-:Y:S01]  /*84a0*/  IMAD.U32 R33, R41, 0x10000, RZ ;  /* 0x0001000029217824 */ /* 0x000fe200078e00ff */
[C---:B0-----:R-:W-:Y:S01]  /*84b0*/  LOP3.LUT R3, R12.reuse, 0xffff0000, RZ, 0xc0, !PT ;  /* 0xffff00000c037812 */ /* 0x041fe200078ec0ff */
[----:B------:R-:W-:Y:S01]  /*84c0*/  IMAD.U32 R0, R12, 0x10000, RZ ;  /* 0x000100000c007824 */ /* 0x000fe200078e00ff */
[C---:B------:R-:W-:Y:S01]  /*84d0*/  LOP3.LUT R12, R13.reuse, 0xffff0000, RZ, 0xc0, !PT ;  /* 0xffff00000d0c7812 */ /* 0x040fe200078ec0ff */
[----:B------:R-:W-:Y:S01]  /*84e0*/  FMUL.FTZ R47, R8, R33 ;  /* 0x00000021082f7220 */ /* 0x000fe20000410000 */
[----:B------:R-:W-:Y:S01]  /*84f0*/  IMAD.U32 R4, R13, 0x10000, RZ ;  /* 0x000100000d047824 */ /* 0x000fe200078e00ff */
[C---:B------:R-:W-:Y:S01]  /*8500*/  LOP3.LUT R6, R14.reuse, 0xffff0000, RZ, 0xc0, !PT ;  /* 0xffff00000e067812 */ /* 0x040fe200078ec0ff */
[----:B------:R-:W-:Y:S01]  /*8510*/  IMAD.U32 R5, R14, 0x10000, RZ ;  /* 0x000100000e057824 */ /* 0x000fe200078e00ff */
[C---:B------:R-:W-:Y:S01]  /*8520*/  LOP3.LUT R14, R15.reuse, 0xffff0000, RZ, 0xc0, !PT ;  /* 0xffff00000f0e7812 */ /* 0x040fe200078ec0ff */
[----:B------:R-:W-:Y:S01]  /*8530*/  IMAD.U32 R7, R15, 0x10000, RZ ;  /* 0x000100000f077824 */ /* 0x000fe200078e00ff */
[C---:B------:R-:W-:Y:S01]  /*8540*/  LOP3.LUT R13, R34.reuse, 0xffff0000, RZ, 0xc0, !PT ;  /* 0xffff0000220d7812 */ /* 0x040fe200078ec0ff */
[----:B------:R-:W-:-:S02]  /*8550*/  IMAD.U32 R11, R34, 0x10000, RZ ;  /* 0x00010000220b7824 */ /* 0x000fc400078e00ff */
[-C--:B------:R-:W-:Y:S01]  /*8560*/  FMUL.FTZ R41, R8, R21.reuse ;  /* 0x0000001508297220 */ /* 0x080fe20000410000 */
[C---:B------:R-:W-:Y:S01]  /*8570*/  IMAD.U32 R15, R35.reuse, 0x10000, RZ ;  /* 0x00010000230f7824 */ /* 0x040fe200078e00ff */
[----:B------:R-:W-:Y:S01]  /*8580*/  LOP3.LUT R34, R35, 0xffff0000, RZ, 0xc0, !PT ;  /* 0xffff000023227812 */ /* 0x000fe200078ec0ff */
[----:B------:R-:W-:Y:S01]  /*8590*/  FFMA.FTZ R47, R0, R21, -R47 ;  /* 0x00000015002f7223 */ /* 0x000fe2000001082f */
[----:B------:R-:W-:Y:S02]  /*85a0*/  IMAD.U32 R35, R43, 0x10000, RZ ;  /* 0x000100002b237824 */ /* 0x000fe400078e00ff */
[C---:B------:R-:W-:Y:S01]  /*85b0*/  FMUL.FTZ R8, R9.reuse, R42 ;  /* 0x0000002a09087220 */ /* 0x040fe20000410000 */
[----:B------:R-:W-:Y:S02]  /*85c0*/  IMAD.U32 R21, R38, 0x10000, RZ ;  /* 0x0001000026157824 */ /* 0x000fe400078e00ff */
[----:B------:R-:W-:Y:S01]  /*85d0*/  FFMA.FTZ R41, R0, R33, R41 ;  /* 0x0000002100297223 */ /* 0x000fe20000010029 */
[-C--:B------:R-:W-:Y:S01]  /*85e0*/  FMUL.FTZ R0, R9, R20.reuse ;  /* 0x0000001409007220 */ /* 0x080fe20000410000 */
[----:B------:R-:W-:Y:S01]  /*85f0*/  FFMA.FTZ R20, R3, R20, -R8 ;  /* 0x0000001403147223 */ /* 0x000fe20000010808 */
[C---:B------:R-:W-:Y:S01]  /*8600*/  FMUL.FTZ R9, R10.reuse, R35 ;  /* 0x000000230a097220 */ /* 0x040fe20000410000 */
[----:B------:R-:W-:Y:S01]  /*8610*/  LOP3.LUT R43, R43, 0xffff0000, RZ, 0xc0, !PT ;  /* 0xffff00002b2b7812 */ /* 0x000fe200078ec0ff */
[----:B------:R-:W-:Y:S01]  /*8620*/  FMUL.FTZ R10, R10, R21 ;  /* 0x000000150a0a7220 */ /* 0x000fe20000410000 */
[----:B------:R-:W-:-:S02]  /*8630*/  IMAD.U32 R8, R44, 0x10000, RZ ;  /* 0x000100002c087824 */ /* 0x000fc400078e00ff */
[----:B------:R-:W-:Y:S01]  /*8640*/  FFMA.FTZ R42, R3, R42, R0 ;  /* 0x0000002a032a7223 */ /* 0x000fe20000010000 */
[----:B------:R-:W-:Y:S01]  /*8650*/  LOP3.LUT R3, R38, 0xffff0000, RZ, 0xc0, !PT ;  /* 0xffff000026037812 */ /* 0x000fe200078ec0ff */
[C---:B------:R-:W-:Y:S01]  /*8660*/  FFMA.FTZ R9, R4.reuse, R21, -R9 ;  /* 0x0000001504097223 */ /* 0x040fe20000010809 */
[----:B------:R-:W-:Y:S01]  /*8670*/  FFMA.FTZ R35, R4, R35, R10 ;  /* 0x0000002304237223 */ /* 0x000fe2000001000a */
[----:B------:R-:W-:Y:S02]  /*8680*/  IMAD.U32 R0, R39, 0x10000, RZ ;  /* 0x0001000027007824 */ /* 0x000fe400078e00ff */
[----:B------:R-:W-:Y:S01]  /*8690*/  FMUL.FTZ R38, R11, R8 ;  /* 0x000000080b267220 */ /* 0x000fe20000410000 */
[C---:B------:R-:W-:Y:S01]  /*86a0*/  FMUL.FTZ R21, R32.reuse, R43 ;  /* 0x0000002b20157220 */ /* 0x040fe20000410000 */
[----:B------:R-:W-:Y:S02]  /*86b0*/  IMAD.U32 R10, R45, 0x10000, RZ ;  /* 0x000100002d0a7824 */ /* 0x000fe400078e00ff */
[----:B------:R-:W-:Y:S01]  /*86c0*/  FMUL.FTZ R33, R32, R3 ;  /* 0x0000000320217220 */ /* 0x000fe20000410000 */
[----:B------:R-:W-:-:S02]  /*86d0*/  IMAD.U32 R4, R40, 0x10000, RZ ;  /* 0x0001000028047824 */ /* 0x000fc400078e00ff */
[-C--:B------:R-:W-:Y:S01]  /*86e0*/  FMUL.FTZ R11, R11, R0.reuse ;  /* 0x000000000b0b7220 */ /* 0x080fe20000410000 */
[----:B------:R-:W-:Y:S01]  /*86f0*/  FFMA.FTZ R38, R5, R0, -R38 ;  /* 0x0000000005267223 */ /* 0x000fe20000010826 */
[----:B------:R-:W-:Y:S01]  /*8700*/  LOP3.LUT R44, R44, 0xffff0000, RZ, 0xc0, !PT ;  /* 0xffff00002c2c7812 */ /* 0x000fe200078ec0ff */
[----:B------:R-:W-:Y:S01]  /*8710*/  FFMA.FTZ R32, R12, R3, -R21 ;  /* 0x000000030c207223 */ /* 0x000fe20000010815 */
[C---:B------:R-:W-:Y:S01]  /*8720*/  FMUL.FTZ R46, R15.reuse, R10 ;  /* 0x0000000a0f2e7220 */ /* 0x040fe20000410000 */
[----:B------:R-:W-:Y:S01]  /*8730*/  FMUL.FTZ R0, R15, R4 ;  /* 0x000000040f007220 */ /* 0x000fe20000410000 */
[----:B------:R-:W-:Y:S01]  /*8740*/  LOP3.LUT R39, R39, 0xffff0000, RZ, 0xc0, !PT ;  /* 0xffff000027277812 */ /* 0x000fe200078ec0ff */
[----:B------:R-:W-:Y:S01]  /*8750*/  FFMA.FTZ R11, R5, R8, R11 ;  /* 0x00000008050b7223 */ /* 0x000fe2000001000b */
[----:B------:R-:W-:Y:S01]  /*8760*/  LOP3.LUT R45, R45, 0xffff0000, RZ, 0xc0, !PT ;  /* 0xffff00002d2d7812 */ /* 0x000fe200078ec0ff */
[C---:B------:R-:W-:Y:S01]  /*8770*/  FFMA.FTZ R46, R7.reuse, R4, -R46 ;  /* 0x00000004072e7223 */ /* 0x040fe2000001082e */
[----:B------:R-:W-:Y:S01]  /*8780*/  LOP3.LUT R3, R40, 0xffff0000, RZ, 0xc0, !PT ;  /* 0xffff000028037812 */ /* 0x000fe200078ec0ff */
[----:B------:R-:W-:Y:S01]  /*8790*/  FFMA.FTZ R0, R7, R10, R0 ;  /* 0x0000000a07007223 */ /* 0x000fe20000010000 */
[CC--:B------:R-:W-:Y:S01]  /*87a0*/  FMUL.FTZ R5, R13.reuse, R44.reuse ;  /* 0x0000002c0d057220 */ /* 0x0c0fe20000410000 */
[----:B------:R-:W-:Y:S01]  /*87b0*/  FMUL.FTZ R13, R13, R39 ;  /* 0x000000270d0d7220 */ /* 0x000fe20000410000 */
[C---:B------:R-:W-:Y:S01]  /*87c0*/  FMUL.FTZ R7, R34.reuse, R45 ;  /* 0x0000002d22077220 */ /* 0x040fe20000410000 */
[----:B------:R-:W-:Y:S01]  /*87d0*/  FMUL.FTZ R34, R34, R3 ;  /* 0x0000000322227220 */ /* 0x000fe20000410000 */
        /* <DEDUP_REMOVED lines=15> */
.L_x_4940:
[----:B------:R-:W-:Y:S05]  /*88d0*/  BSYNC B1 ;  /* 0x0000000000017941 */ /* 0x000fea0003800000 */
.L_x_4939:
        /* <DEDUP_REMOVED lines=12> */
[--C-:B------:R-:W-:Y:S02]  /*89a0*/  SHF.R.U64 R30, R24, 0x10, R25.reuse ;  /* 0x00000010181e7819 */ /* 0x100fe40000001219 */
[----:B------:R-:W-:Y:S02]  /*89b0*/  SHF.R.U32.HI R32, RZ, 0x10, R25 ;  /* 0x00000010ff207819 */ /* 0x000fe40000011619 */
[----:B------:R-:W-:Y:S02]  /*89c0*/  PRMT R30, R50, 0x5432, R30 ;  /* 0x00005432321e7816 */ /* 0x000fe4000000001e */
[----:B------:R-:W-:-:S02]  /*89d0*/  SHF.R.U32.HI R0, RZ, 0x10, R29 ;  /* 0x00000010ff007819 */ /* 0x000fc4000001161d */
[----:B------:R-:W-:Y:S02]  /*89e0*/  PRMT R25, R53, 0x5432, R12 ;  /* 0x0000543235197816 */ /* 0x000fe4000000000c */
[----:B------:R-:W-:Y:S01]  /*89f0*/  SHF.R.U32.HI R29, RZ, 0x10, R31 ;  /* 0x00000010ff1d7819 */ /* 0x000fe2000001161f */
[----:B------:R-:W-:Y:S01]  /*8a00*/  IMAD.U32 R31, R30, 0x10000, RZ ;  /* 0x000100001e1f7824 */ /* 0x000fe200078e00ff */
[----:B------:R-:W-:Y:S02]  /*8a10*/  PRMT R32, R51, 0x5432, R32 ;  /* 0x0000543233207816 */ /* 0x000fe40000000020 */
[--C-:B------:R-:W-:Y:S02]  /*8a20*/  SHF.R.U32.HI R35, RZ, 0x10, R27.reuse ;  /* 0x00000010ff237819 */ /* 0x100fe4000001161b */
[----:B------:R-:W-:Y:S01]  /*8a30*/  SHF.R.U64 R34, R26, 0x10, R27 ;  /* 0x000000101a227819 */ /* 0x000fe2000000121b */
[----:B------:R-:W-:Y:S01]  /*8a40*/  IMAD.U32 R26, R25, 0x10000, RZ ;  /* 0x00010000191a7824 */ /* 0x000fe200078e00ff */
[----:B------:R-:W-:Y:S01]  /*8a50*/  PRMT R27, R54, 0x5432, R0 ;  /* 0x00005432361b7816 */ /* 0x000fe20000000000 */
[----:B------:R-:W-:Y:S01]  /*8a60*/  IMAD.U32 R33, R32, 0x10000, RZ ;  /* 0x0001000020217824 */ /* 0x000fe200078e00ff */
[----:B------:R-:W-:-:S02]  /*8a70*/  PRMT R35, R50, 0x5410, R35 ;  /* 0x0000541032237816 */ /* 0x000fc40000000023 */
        /* <DEDUP_REMOVED lines=14> */
[----:B------:R-:W-:Y:S01]  /*8b60*/  IMAD.U32 R21, R10, 0x10000, RZ ;  /* 0x000100000a157824 */ /* 0x000fe200078e00ff */
[----:B------:R-:W-:-:S03]  /*8b70*/  PRMT R28, R13, 0x5432, R28 ;  /* 0x000054320d1c7816 */ /* 0x000fc6000000001c */
        /* <DEDUP_REMOVED lines=59> */
.L_x_4931:
[----:B------:R-:W-:Y:S05]  /*8f30*/  BSYNC B0 ;  /* 0x0000000000007941 */ /* 0x000fea0003800000 */
.L_x_4917:
        /* <DEDUP_REMOVED lines=8> */
.L_x_4914:
        /* <DEDUP_REMOVED lines=8> */
.L_x_4941:
[----:B------:R-:W-:Y:S01]  /*9040*/  IMAD R20, R19, 0x8, R18 ;  /* 0x0000000813147824 */ /* 0x000fe200078e0212 */
[----:B------:R-:W-:-:S04]  /*9050*/  SHF.L.U32 R73, R23, 0x1f, RZ ;  /* 0x0000001f17497819 */ /* 0x000fc800000006ff */
[----:B------:R2:W0:Y:S01]  /*9060*/  SYNCS.PHASECHK.TRANS64.TRYWAIT P2, [R20+URZ+0x22830], R73 ;  /* 0x02283049140075a7 */ /* 0x000422000804017f */
[----:B------:R-:W-:Y:S05]  /*9070*/  @!P0 BRA `(.L_x_4942) ;  /* 0x0000000000048947 */ /* 0x000fea0003800000 */
[----:B------:R-:W-:Y:S01]  /*9080*/  BPT.TRAP 0x1 ;  /* 0x000000040000795c */ /* 0x000fe20000300000 */
.L_x_4942:
[----:B0--3--:R-:W0:Y:S01]  /*9090*/  S2R R3, SR_TID.X ;  /* 0x0000000000037919 */ /* 0x009e220000002100 */
[----:B------:R-:W-:-:S05]  /*90a0*/  VIADD R0, R18, 0x1c400 ;  /* 0x0001c40012007836 */ /* 0x000fca0000000000 */
[----:B------:R-:W-:-:S04]  /*90b0*/  SHF.R.U32.HI R0, RZ, 0x4, R0 ;  /* 0x00000004ff007819 */ /* 0x000fc80000011600 */
[----:B------:R-:W-:Y:S02]  /*90c0*/  LOP3.LUT R0, R0, 0x3fff, RZ, 0xc0, !PT ;  /* 0x00003fff00007812 */ /* 0x000fe400078ec0ff */
[----:B0-----:R-:W-:-:S04]  /*90d0*/  LOP3.LUT R3, R3, 0x7f, RZ, 0xc0, !PT ;  /* 0x0000007f03037812 */ /* 0x001fc800078ec0ff */
[----:B------:R-:W-:Y:S01]  /*90e0*/  ISETP.NE.AND P1, PT, R3, RZ, PT ;  /* 0x000000ff0300720c */ /* 0x000fe20003f25270 */
[----:B------:R-:W-:-:S12]  /*90f0*/  @P2 BRA `(.L_x_4943) ;  /* 0x0000000000082947 */ /* 0x000fd80003800000 */
[----:B------:R-:W0:Y:S02]  /*9100*/  SYNCS.PHASECHK.TRANS64.TRYWAIT P2, [R20+URZ+0x22830], R73 ;  /* 0x02283049140075a7 */ /* 0x000e24000804017f */
[----:B0-----:R-:W-:Y:S05]  /*9110*/  @!P2 BRA `(.L_x_4944) ;  /* 0x000001340054a947 */ /* 0x001fea0003800000 */
.L_x_4943:
[----:B------:R-:W-:Y:S05]  /*9120*/  WARPSYNC.ALL ;  /* 0x0000000000007948 */ /* 0x000fea0003800000 */
[----:B------:R-:W-:-:S05]  /*9130*/  LOP3.LUT R13, R0, 0x10000, RZ, 0xfc, !PT ;  /* 0x00010000000d7812 */ /* 0x000fca00078efcff */
[----:B------:R-:W-:Y:S01]  /*9140*/  IMAD R6, R19, 0x300, R13 ;  /* 0x0000030013067824 */ /* 0x000fe200078e020d */
[----:B------:R-:W-:Y:S01]  /*9150*/  LOP3.LUT R4, R36, 0x10000, RZ, 0xfc, !PT ;  /* 0x0001000024047812 */ /* 0x000fe200078efcff */
[----:B------:R-:W-:Y:S01]  /*9160*/  IMAD.MOV.U32 R7, RZ, RZ, 0x40000040 ;  /* 0x40000040ff077424 */ /* 0x000fe200078e00ff */
[----:B------:R-:W3:Y:S01]  /*9170*/  LDL.LU R76, [R1+0x8] ;  /* 0x00000800014c7983 */ /* 0x000ee20000300800 */
[----:B------:R-:W-:Y:S01]  /*9180*/  IMAD.MOV.U32 R5, RZ, RZ, 0x40000040 ;  /* 0x40000040ff057424 */ /* 0x000fe200078e00ff */
[C---:B------:R-:W-:Y:S01]  /*9190*/  R2UR UR6, R6.reuse ;  /* 0x00000000060672ca */ /* 0x040fe200000e0000 */
[----:B-----5:R-:W-:Y:S01]  /*91a0*/  WARPGROUP.ARRIVE ;  /* 0x00000000000079c5 */ /* 0x020fe20000000000 */
[----:B------:R-:W-:Y:S01]  /*91b0*/  R2UR UR7, R7 ;  /* 0x00000000070772ca */ /* 0x000fe200000e0000 */
[----:B------:R-:W-:Y:S01]  /*91c0*/  VIADD R8, R6, 0x2 ;  /* 0x0000000206087836 */ /* 0x000fe20000000000 */
[C---:B------:R-:W-:Y:S01]  /*91d0*/  R2UR UR4, R4.reuse ;  /* 0x00000000040472ca */ /* 0x040fe200000e0000 */
[----:B------:R-:W-:Y:S01]  /*91e0*/  VIADD R10, R4, 0x2 ;  /* 0x00000002040a7836 */ /* 0x000fe20000000000 */
[----:B------:R-:W-:Y:S01]  /*91f0*/  R2UR UR5, R5 ;  /* 0x00000000050572ca */ /* 0x000fe200000e0000 */
[----:B------:R-:W-:Y:S01]  /*9200*/  IMAD.MOV.U32 R9, RZ, RZ, 0x40000040 ;  /* 0x40000040ff097424 */ /* 0x000fe200078e00ff */
[----:B------:R-:W0:Y:S01]  /*9210*/  LDC R77, c[0x0][0x448] ;  /* 0x00011200ff4d7b82 */ /* 0x000e220000000800 */
[----:B------:R-:W-:-:S02]  /*9220*/  IMAD.MOV.U32 R11, RZ, RZ, 0x40000040 ;  /* 0x40000040ff0b7424 */ /* 0x000fc400078e00ff */
[----:B----4-:R-:W-:Y:S02]  /*9230*/  VIADD R14, R6, 0x4 ;  /* 0x00000004060e7836 */ /* 0x010fe40000000000 */
[----:B------:R-:W-:Y:S02]  /*9240*/  IMAD.MOV.U32 R15, RZ, RZ, 0x40000040 ;  /* 0x40000040ff0f7424 */ /* 0x000fe400078e00ff */
[----:B------:R-:W-:-:S04]  /*9250*/  IMAD.MOV.U32 R7, RZ, RZ, 0x40000040 ;  /* 0x40000040ff077424 */ /* 0x000fc800078e00ff */
[----:B------:R-:W-:Y:S01]  /*9260*/  HGMMA.64x96x16.F32.BF16 R24, gdesc[UR4], RZ, !UPT, gsb0 ;  /* 0x01600000041879f0 */ /* 0x000fe2000c0018ff */
[----:B------:R-:W-:Y:S01]  /*9270*/  R2UR UR6, R8 ;  /* 0x00000000080672ca */ /* 0x000fe200000e0000 */
[----:B------:R-:W-:Y:S01]  /*9280*/  VIADD R8, R4, 0x4 ;  /* 0x0000000404087836 */ /* 0x000fe20000000000 */
[----:B------:R-:W-:Y:S01]  /*9290*/  R2UR UR7, R9 ;  /* 0x00000000090772ca */ /* 0x000fe200000e0000 */
[----:B------:R-:W-:Y:S01]  /*92a0*/  IMAD.MOV.U32 R9, RZ, RZ, 0x40000040 ;  /* 0x40000040ff097424 */ /* 0x000fe200078e00ff */
[----:B------:R-:W-:Y:S02]  /*92b0*/  R2UR UR4, R10 ;  /* 0x000000000a0472ca */ /* 0x000fe400000e0000 */
[----:B------:R-:W-:Y:S02]  /*92c0*/  R2UR UR5, R11 ;  /* 0x000000000b0572ca */ /* 0x000fe400000e0000 */
[----:B0-----:R-:W-:Y:S02]  /*92d0*/  ISETP.NE.AND P2, PT, R77, 0x1, PT ;  /* 0x000000014d00780c */ /* 0x001fe40003f45270 */
[----:B------:R-:W0:Y:S02]  /*92e0*/  S2R R77, SR_TID.X ;  /* 0x00000000004d7919 */ /* 0x000e240000002100 */
[----:B0-----:R-:W-:-:S04]  /*92f0*/  SHF.R.U32.HI R77, RZ, 0x7, R77 ;  /* 0x00000007ff4d7819 */ /* 0x001fc8000001164d */
[----:B------:R-:W-:Y:S01]  /*9300*/  IADD3 R177, -R77, 0xb, RZ ;  /* 0x0000000b4db17810 */ /* 0x000fe20007ffe1ff */
        /* <DEDUP_REMOVED lines=14> */
[----:B------:R-:W-:Y:S01]  /*93f0*/  R2UR UR7, R15 ;  /* 0x000000000f0772ca */ /* 0x000fe200000e0000 */
[----:B------:R-:W-:Y:S01]  /*9400*/  IMAD.IADD R15, R214, 0x1, R206 ;  /* 0x00000001d60f7824 */ /* 0x000fe200078e02ce */
[----:B------:R-:W-:Y:S02]  /*9410*/  R2UR UR4, R6 ;  /* 0x00000000060472ca */ /* 0x000fe400000e0000 */
[----:B------:R-:W-:Y:S02]  /*9420*/  R2UR UR5, R7 ;  /* 0x00000000070572ca */ /* 0x000fe400000e0000 */
[----:B---3--:R-:W-:-:S04]  /*9430*/  LOP3.LUT R76, R76, 0xfff7ffff, RZ, 0xc0, !PT ;  /* 0xfff7ffff4c4c7812 */ /* 0x008fc800078ec0ff */
[----:B------:R-:W-:-:S05]  /*9440*/  @P2 LOP3.LUT R76, R76, 0x80000, RZ, 0xfc, !PT ;  /* 0x000800004c4c2812 */ /* 0x000fca00078efcff */
[----:B------:R-:W-:Y:S01]  /*9450*/  STL [R1+0x8], R76 ;  /* 0x0000084c01007387 */ /* 0x000fe20000100800 */
[----:B------:R-:W-:Y:S02]  /*9460*/  WARPGROUP.DEPBAR.LE gsb0, 0x0 ;  /* 0x00008000000079c5 */ /* 0x000fe40000010000 */
[----:B------:R-:W-:-:S06]  /*9470*/  WARPGROUP.ARRIVE ;  /* 0x00000000000079c5 */ /* 0x000fcc0000000000 */
[----:B------:R-:W-:Y:S01]  /*9480*/  HGMMA.64x96x16.F32.BF16 R24, gdesc[UR4], R24, gsb0 ;  /* 0x01600000041879f0 */ /* 0x000fe20008001818 */
[----:B------:R-:W-:Y:S02]  /*9490*/  ULDC UR4, c[0x0][0x9d8] ;  /* 0x0002760000047ab9 */ /* 0x000fe40000000800 */
[----:B------:R-:W-:Y:S02]  /*94a0*/  WARPGROUP.DEPBAR.LE gsb0, 0x0 ;  /* 0x00008000000079c5 */ /* 0x000fe40000010000 */
[----:B------:R-:W-:Y:S01]  /*94b0*/  FMUL.FTZ R14, R36, UR4 ;  /* 0x00000004240e7c20 */ /* 0x000fe20008410000 */
[----:B------:R-:W-:Y:S01]  /*94c0*/  FMUL.FTZ R75, R28, UR4 ;  /* 0x000000041c4b7c20 */ /* 0x000fe20008410000 */
[----:B------:R-:W0:Y:S01]  /*94d0*/  @P2 LDC R36, c[0x0][0x44c] ;  /* 0x00011300ff242b82 */ /* 0x000e220000000800 */
[----:B------:R-:W-:Y:S01]  /*94e0*/  FMUL.FTZ R28, R29, UR4 ;  /* 0x000000041d1c7c20 */ /* 0x000fe20008410000 */
[----:B------:R-:W-:Y:S01]  /*94f0*/  FMUL.FTZ R26, R26, UR4 ;  /* 0x000000041a1a7c20 */ /* 0x000fe20008410000 */
[----:B------:R-:W-:Y:S01]  /*9500*/  FMUL.FTZ R27, R27, UR4 ;  /* 0x000000041b1b7c20 */ /* 0x000fe20008410000 */
[----:B------:R-:W-:Y:S01]  /*9510*/  FMUL.FTZ R74, R25, UR4 ;  /* 0x00000004194a7c20 */ /* 0x000fe20008410000 */
[----:B------:R-:W-:Y:S01]  /*9520*/  FMUL.FTZ R25, R32, UR4 ;  /* 0x0000000420197c20 */ /* 0x000fe20008410000 */
[----:B------:R-:W3:Y:S01]  /*9530*/  MUFU.TANH R92, R26 ;  /* 0x0000001a005c7308 */ /* 0x000ee20000002400 */
[----:B------:R-:W-:Y:S01]  /*9540*/  FMUL.FTZ R30, R30, UR4 ;  /* 0x000000041e1e7c20 */ /* 0x000fe20008410000 */
[----:B------:R-:W4:Y:S01]  /*9550*/  @P2 LDC R29, c[0x0][0x450] ;  /* 0x00011400ff1d2b82 */ /* 0x000f220000000800 */
        /* <DEDUP_REMOVED lines=13> */
[----:B------:R3:W2:Y:S01]  /*9630*/  MUFU.TANH R94, R30 ;  /* 0x0000001e005e7308 */ /* 0x0006a20000002400 */
[----:B-1----:R-:W-:-:S02]  /*9640*/  IMAD.MOV.U32 R27, RZ, RZ, R15 ;  /* 0x000000ffff1b7224 */ /* 0x002fc400078e000f */
[----:B------:R-:W-:Y:S01]  /*9650*/  FMUL.FTZ R55, R55, UR4 ;  /* 0x0000000437377c20 */ /* 0x000fe20008410000 */
[----:B0-----:R-:W-:-:S04]  /*9660*/  @P2 IMAD.HI.U32 R26, R15, R36, RZ ;  /* 0x000000240f1a2227 */ /* 0x001fc800078e00ff */
[----:B------:R-:W-:Y:S01]  /*9670*/  FMUL.FTZ R0, R37, UR4 ;  /* 0x0000000425007c20 */ /* 0x000fe20008410000 */
[----:B------:R-:W-:Y:S01]  /*9680*/  FMUL.FTZ R72, R24, UR4 ;  /* 0x0000000418487c20 */ /* 0x000fe20008410000 */
[----:B------:R-:W-:Y:S01]  /*9690*/  FMUL.FTZ R24, R33, UR4 ;  /* 0x0000000421187c20 */ /* 0x000fe20008410000 */
[----:B------:R-:W-:Y:S01]  /*96a0*/  IMAD R15, R180, -0x60, R209 ;  /* 0xffffffa0b40f7824 */ /* 0x000fe200078e02d1 */
[----:B------:R2:W0:Y:S01]  /*96b0*/  MUFU.TANH R88, R31 ;  /* 0x0000001f00587308 */ /* 0x0004220000002400 */
[----:B------:R-:W-:Y:S01]  /*96c0*/  FMUL.FTZ R58, R58, UR4 ;  /* 0x000000043a3a7c20 */ /* 0x000fe20008410000 */
[----:B----4-:R-:W-:Y:S01]  /*96d0*/  @P2 SHF.R.U32.HI R27, RZ, R29, R26 ;  /* 0x0000001dff1b2219 */ /* 0x010fe2000001161a */
[----:B------:R-:W-:Y:S02]  /*96e0*/  VIADD R26, R15, 0x60 ;  /* 0x000000600f1a7836 */ /* 0x000fe40000000000 */
[----:B------:R-:W-:Y:S01]  /*96f0*/  FMUL.FTZ R59, R59, UR4 ;  /* 0x000000043b3b7c20 */ /* 0x000fe20008410000 */
[----:B------:R-:W-:Y:S01]  /*9700*/  FMUL.FTZ R62, R62, UR4 ;  /* 0x000000043e3e7c20 */ /* 0x000fe20008410000 */
[----:B------:R-:W-:Y:S01]  /*9710*/  FMUL.FTZ R63, R63, UR4 ;  /* 0x000000043f3f7c20 */ /* 0x000fe20008410000 */
[----:B---3--:R-:W1:Y:S01]  /*9720*/  SHFL.IDX PT, R30, R27, 0x1, 0x1c1f ;  /* 0x003c1f001b1e7f89 */ /* 0x008e6200000e0000 */
[----:B------:R-:W-:Y:S01]  /*9730*/  IMAD R90, R215, -0x2, R26 ;  /* 0xfffffffed75a7824 */ /* 0x000fe200078e021a */
[----:B------:R-:W3:Y:S01]  /*9740*/  MUFU.TANH R34, R34 ;  /* 0x0000002200227308 */ /* 0x000ee20000002400 */
[----:B------:R-:W-:Y:S01]  /*9750*/  FMUL.FTZ R67, R67, UR4 ;  /* 0x0000000443437c20 */ /* 0x000fe20008410000 */
[----:B------:R-:W-:Y:S01]  /*9760*/  FMUL.FTZ R12, R40, UR4 ;  /* 0x00000004280c7c20 */ /* 0x000fe20008410000 */
[----:B------:R-:W-:Y:S01]  /*9770*/  FMUL.FTZ R70, R70, UR4 ;  /* 0x0000000446467c20 */ /* 0x000fe20008410000 */
[--C-:B------:R-:W-:Y:S01]  /*9780*/  IADD3 R29, -R207, 0x1, R90.reuse ;  /* 0x00000001cf1d7810 */ /* 0x100fe20007ffe15a */
[----:B------:R-:W-:Y:S01]  /*9790*/  FMUL.FTZ R71, R71, UR4 ;  /* 0x0000000447477c20 */ /* 0x000fe20008410000 */
[----:B------:R-:W-:Y:S01]  /*97a0*/  FMUL.FTZ R44, R44, UR4 ;  /* 0x000000042c2c7c20 */ /* 0x000fe20008410000 */
[----:B------:R-:W4:Y:S01]  /*97b0*/  SHFL.IDX PT, R27, R27, RZ, 0x1c1f ;  /* 0x001c1fff1b1b7589 */ /* 0x000f2200000e0000 */
        /* <DEDUP_REMOVED lines=14> */
[----:B-1----:R-:W-:Y:S01]  /*98a0*/  VIADDMNMX R30, R30, R29, R90, PT ;  /* 0x0000001d1e1e7246 */ /* 0x002fe2000380015a */
[----:B------:R-:W-:Y:S01]  /*98b0*/  FMUL.FTZ R68, R68, UR4 ;  /* 0x0000000444447c20 */ /* 0x000fe20008410000 */
[----:B------:R-:W1:Y:S01]  /*98c0*/  MUFU.TANH R39, R39 ;  /* 0x0000002700277308 */ /* 0x000e620000002400 */
[----:B------:R-:W-:Y:S01]  /*98d0*/  FMUL.FTZ R69, R69, UR4 ;  /* 0x0000000445457c20 */ /* 0x000fe20008410000 */
[----:B------:R-:W-:-:S02]  /*98e0*/  ISETP.GT.AND P3, PT, R30, RZ, PT ;  /* 0x000000ff1e00720c */ /* 0x000fc40003f64270 */
[C---:B------:R-:W-:Y:S02]  /*98f0*/  ISETP.GT.AND P4, PT, R30.reuse, 0x1, PT ;  /* 0x000000011e00780c */ /* 0x040fe40003f84270 */
[----:B------:R-:W-:Y:S02]  /*9900*/  ISETP.GT.AND P2, PT, R30, 0x8, PT ;  /* 0x000000081e00780c */ /* 0x000fe40003f44270 */
[----:B------:R-:W-:Y:S01]  /*9910*/  FSEL R92, R92, -INF , P3 ;  /* 0xff8000005c5c7808 */ /* 0x000fe20001800000 */
[----:B------:R-:W1:Y:S01]  /*9920*/  MUFU.TANH R42, R42 ;  /* 0x0000002a002a7308 */ /* 0x000e620000002400 */
[----:B--2---:R-:W-:Y:S02]  /*9930*/  FSEL R31, R32, -INF , P4 ;  /* 0xff800000201f7808 */ /* 0x004fe40002000000 */
[----:B------:R-:W-:Y:S02]  /*9940*/  ISETP.GT.AND P3, PT, R30, 0x9, PT ;  /* 0x000000091e00780c */ /* 0x000fe40003f64270 */
[----:B------:R-:W-:-:S02]  /*9950*/  FSEL R94, R94, -INF , P2 ;  /* 0xff8000005e5e7808 */ /* 0x000fc40001000000 */
[----:B------:R-:W-:Y:S01]  /*9960*/  FMNMX.FTZ R15, R92, R31, !PT ;  /* 0x0000001f5c0f7209 */ /* 0x000fe20007810000 */
[----:B------:R-:W2:Y:S01]  /*9970*/  MUFU.TANH R43, R43 ;  /* 0x0000002b002b7308 */ /* 0x000ea20000002400 */
[----:B------:R-:W-:Y:S02]  /*9980*/  ISETP.GT.AND P2, PT, R30, 0x10, PT ;  /* 0x000000101e00780c */ /* 0x000fe40003f44270 */
[----:B0-----:R-:W-:Y:S02]  /*9990*/  FSEL R88, R88, -INF , P3 ;  /* 0xff80000058587808 */ /* 0x001fe40001800000 */
[----:B------:R-:W-:Y:S02]  /*99a0*/  FMNMX.FTZ R15, R94, R15, !PT ;  /* 0x0000000f5e0f7209 */ /* 0x000fe40007810000 */
[----:B------:R-:W-:Y:S01]  /*99b0*/  ISETP.GT.AND P3, PT, R30, 0x11, PT ;  /* 0x000000111e00780c */ /* 0x000fe20003f64270 */
[----:B------:R-:W0:Y:S01]  /*99c0*/  MUFU.TANH R46, R46 ;  /* 0x0000002e002e7308 */ /* 0x000e220000002400 */
[----:B---3--:R-:W-:-:S02]  /*99d0*/  FSEL R86, R34, -INF , P2 ;  /* 0xff80000022567808 */ /* 0x008fc40001000000 */
[----:B------:R-:W-:Y:S02]  /*99e0*/  FMNMX.FTZ R15, R88, R15, !PT ;  /* 0x0000000f580f7209 */ /* 0x000fe40007810000 */
[----:B------:R-:W-:Y:S02]  /*99f0*/  ISETP.GT.AND P2, PT, R30, 0x18, PT ;  /* 0x000000181e00780c */ /* 0x000fe40003f44270 */
[----:B------:R-:W-:Y:S01]  /*9a00*/  FSEL R84, R35, -INF , P3 ;  /* 0xff80000023547808 */ /* 0x000fe20001800000 */
[----:B------:R-:W3:Y:S01]  /*9a10*/  MUFU.TANH R47, R47 ;  /* 0x0000002f002f7308 */ /* 0x000ee20000002400 */
[----:B------:R-:W-:Y:S02]  /*9a20*/  FMNMX.FTZ R15, R86, R15, !PT ;  /* 0x0000000f560f7209 */ /* 0x000fe40007810000 */
[----:B------:R-:W-:Y:S02]  /*9a30*/  ISETP.GT.AND P3, PT, R30, 0x19, PT ;  /* 0x000000191e00780c */ /* 0x000fe40003f64270 */
[----:B----4-:R-:W-:-:S02]  /*9a40*/  FSEL R82, R38, -INF , P2 ;  /* 0xff80000026527808 */ /* 0x010fc40001000000 */
[----:B------:R-:W-:Y:S01]  /*9a50*/  FMNMX.FTZ R15, R84, R15, !PT ;  /* 0x0000000f540f7209 */ /* 0x000fe20007810000 */
[----:B------:R0:W-:Y:S01]  /*9a60*/  MUFU.TANH R36, R50 ;  /* 0x0000003200247308 */ /* 0x0001e20000002400 */
[----:B------:R-:W-:Y:S02]  /*9a70*/  ISETP.GT.AND P2, PT, R30, 0x20, PT ;  /* 0x000000201e00780c */ /* 0x000fe40003f44270 */
[----:B-1----:R-:W-:Y:S02]  /*9a80*/  FSEL R26, R39, -INF , P3 ;  /* 0xff800000271a7808 */ /* 0x002fe40001800000 */
[----:B------:R-:W-:Y:S02]  /*9a90*/  FMNMX.FTZ R15, R82, R15, !PT ;  /* 0x0000000f520f7209 */ /* 0x000fe40007810000 */
[----:B------:R-:W-:Y:S01]  /*9aa0*/  ISETP.GT.AND P3, PT, R30, 0x21, PT ;  /* 0x000000211e00780c */ /* 0x000fe20003f64270 */
[----:B------:R-:W1:Y:S01]  /*9ab0*/  MUFU.TANH R51, R51 ;  /* 0x0000003300337308 */ /* 0x000e620000002400 */
[----:B------:R-:W-:-:S02]  /*9ac0*/  FSEL R80, R42, -INF , P2 ;  /* 0xff8000002a507808 */ /* 0x000fc40001000000 */
[----:B------:R-:W-:Y:S02]  /*9ad0*/  FMNMX.FTZ R15, R26, R15, !PT ;  /* 0x0000000f1a0f7209 */ /* 0x000fe40007810000 */
[----:B------:R-:W-:Y:S02]  /*9ae0*/  ISETP.GT.AND P2, PT, R30, 0x28, PT ;  /* 0x000000281e00780c */ /* 0x000fe40003f44270 */
[----:B--2---:R-:W-:Y:S01]  /*9af0*/  FSEL R78, R43, -INF , P3 ;  /* 0xff8000002b4e7808 */ /* 0x004fe20001800000 */
[----:B------:R3:W-:Y:S01]  /*9b00*/  MUFU.TANH R37, R54 ;  /* 0x0000003600257308 */ /* 0x0007e20000002400 */
[----:B------:R-:W-:Y:S02]  /*9b10*/  FMNMX.FTZ R15, R80, R15, !PT ;  /* 0x0000000f500f7209 */ /* 0x000fe40007810000 */
[----:B------:R-:W-:Y:S02]  /*9b20*/  ISETP.GT.AND P3, PT, R30, 0x29, PT ;  /* 0x000000291e00780c */ /* 0x000fe40003f64270 */
[----:B0-----:R-:W-:-:S02]  /*9b30*/  FSEL R50, R46, -INF , P2 ;  /* 0xff8000002e327808 */ /* 0x001fc40001000000 */
[----:B------:R-:W-:Y:S01]  /*9b40*/  FMNMX.FTZ R15, R78, R15, !PT ;  /* 0x0000000f4e0f7209 */ /* 0x000fe20007810000 */
[----:B------:R-:W0:Y:S01]  /*9b50*/  MUFU.TANH R55, R55 ;  /* 0x0000003700377308 */ /* 0x000e220000002400 */
[----:B------:R-:W-:Y:S02]  /*9b60*/  ISETP.GT.AND P2, PT, R30, 0x30, PT ;  /* 0x000000301e00780c */ /* 0x000fe40003f44270 */
[----:B---3--:R-:W-:Y:S02]  /*9b70*/  FSEL R54, R47, -INF , P3 ;  /* 0xff8000002f367808 */ /* 0x008fe40001800000 */
[----:B------:R-:W-:Y:S01]  /*9b80*/  FMNMX.FTZ R33, R50, R15, !PT ;  /* 0x0000000f32217209 */ /* 0x000fe20007810000 */
[----:B------:R-:W-:Y:S01]  /*9b90*/  FMUL.FTZ R15, R66, UR4 ;  /* 0x00000004420f7c20 */ /* 0x000fe20008410000 */
[----:B------:R-:W-:Y:S01]  /*9ba0*/  ISETP.GT.AND P3, PT, R30, 0x31, PT ;  /* 0x000000311e00780c */ /* 0x000fe20003f64270 */
[----:B------:R2:W3:Y:S01]  /*9bb0*/  MUFU.TANH R32, R58 ;  /* 0x0000003a00207308 */ /* 0x0004e20000002400 */
[----:B------:R-:W-:Y:S01]  /*9bc0*/  FMNMX.FTZ R33, R54, R33, !PT ;  /* 0x0000002136217209 */ /* 0x000fe20007810000 */
[----:B------:R-:W-:Y:S01]  /*9bd0*/  ULDC UR4, c[0x0][0x988] ;  /* 0x0002620000047ab9 */ /* 0x000fe20000000800 */
[----:B-1----:R-:W-:-:S02]  /*9be0*/  FSEL R76, R51, -INF , P3 ;  /* 0xff800000334c7808 */ /* 0x002fc40001800000 */
[----:B------:R-:W-:Y:S02]  /*9bf0*/  ISETP.GT.AND P3, PT, R30, 0x39, PT ;  /* 0x000000391e00780c */ /* 0x000fe40003f64270 */
[----:B------:R-:W-:Y:S01]  /*9c00*/  VIADDMNMX R27, R27, R29, R90, PT ;  /* 0x0000001d1b1b7246 */ /* 0x000fe2000380015a */
[----:B------:R-:W1:Y:S01]  /*9c10*/  MUFU.TANH R59, R59 ;  /* 0x0000003b003b7308 */ /* 0x000e620000002400 */
[----:B--2---:R-:W-:Y:S02]  /*9c20*/  FSEL R58, R36, -INF , P2 ;  /* 0xff800000243a7808 */ /* 0x004fe40001000000 */
[----:B------:R-:W-:Y:S02]  /*9c30*/  ISETP.GT.AND P2, PT, R30, 0x38, PT ;  /* 0x000000381e00780c */ /* 0x000fe40003f44270 */
[----:B------:R-:W-:Y:S02]  /*9c40*/  FMNMX.FTZ R33, R58, R33, !PT ;  /* 0x000000213a217209 */ /* 0x000fe40007810000 */
[----:B0-----:R-:W-:Y:S01]  /*9c50*/  FSEL R66, R55, -INF , P3 ;  /* 0xff80000037427808 */ /* 0x001fe20001800000 */
[----:B------:R0:W2:Y:S01]  /*9c60*/  MUFU.TANH R38, R62 ;  /* 0x0000003e00267308 */ /* 0x0000a20000002400 */
[----:B------:R-:W-:-:S02]  /*9c70*/  FMNMX.FTZ R33, R76, R33, !PT ;  /* 0x000000214c217209 */ /* 0x000fc40007810000 */
[----:B------:R-:W-:Y:S02]  /*9c80*/  ISETP.GT.AND P3, PT, R30, 0x41, PT ;  /* 0x000000411e00780c */ /* 0x000fe40003f64270 */
[----:B------:R-:W-:-:S03]  /*9c90*/  ISETP.GT.AND P4, PT, R27, 0x8, PT ;  /* 0x000000081b00780c */ /* 0x000fc60003f84270 */
[----:B------:R-:W4:Y:S01]  /*9ca0*/  MUFU.TANH R42, R63 ;  /* 0x0000003f002a7308 */ /* 0x000f220000002400 */
[----:B0-----:R-:W-:Y:S02]  /*9cb0*/  FSEL R62, R37, -INF , P2 ;  /* 0xff800000253e7808 */ /* 0x001fe40001000000 */
[----:B------:R-:W-:Y:S02]  /*9cc0*/  ISETP.GT.AND P2, PT, R30, 0x40, PT ;  /* 0x000000401e00780c */ /* 0x000fe40003f44270 */
[----:B------:R-:W-:Y:S02]  /*9cd0*/  FMNMX.FTZ R33, R62, R33, !PT ;  /* 0x000000213e217209 */ /* 0x000fe40007810000 */
[----:B---3--:R-:W-:Y:S01]  /*9ce0*/  FSEL R46, R32, -INF , P2 ;  /* 0xff800000202e7808 */ /* 0x008fe20001000000 */
[----:B------:R-:W0:Y:S01]  /*9cf0*/  MUFU.TANH R15, R15 ;  /* 0x0000000f000f7308 */ /* 0x000e220000002400 */
[----:B------:R-:W-:Y:S02]  /*9d00*/  FMNMX.FTZ R33, R66, R33, !PT ;  /* 0x0000002142217209 */ /* 0x000fe40007810000 */
[----:B------:R-:W-:-:S02]  /*9d10*/  ISETP.GT.AND P2, PT, R30, 0x48, PT ;  /* 0x000000481e00780c */ /* 0x000fc40003f44270 */
[----:B-1----:R-:W-:Y:S02]  /*9d20*/  FSEL R32, R59, -INF , P3 ;  /* 0xff8000003b207808 */ /* 0x002fe40001800000 */
[----:B------:R-:W-:Y:S01]  /*9d30*/  FMNMX.FTZ R33, R46, R33, !PT ;  /* 0x000000212e217209 */ /* 0x000fe20007810000 */
[----:B------:R-:W1:Y:S01]  /*9d40*/  MUFU.TANH R40, R67 ;  /* 0x0000004300287308 */ /* 0x000e620000002400 */
[----:B------:R-:W-:Y:S02]  /*9d50*/  ISETP.GT.AND P3, PT, R30, 0x49, PT ;  /* 0x000000491e00780c */ /* 0x000fe40003f64270 */
[----:B--2---:R-:W-:Y:S02]  /*9d60*/  FSEL R38, R38, -INF , P2 ;  /* 0xff80000026267808 */ /* 0x004fe40001000000 */
[----:B------:R-:W-:Y:S02]  /*9d70*/  FMNMX.FTZ R33, R32, R33, !PT ;  /* 0x0000002120217209 */ /* 0x000fe40007810000 */
[----:B------:R-:W-:Y:S01]  /*9d80*/  ISETP.GT.AND P2, PT, R30, 0x50, PT ;  /* 0x000000501e00780c */ /* 0x000fe20003f44270 */
[----:B------:R-:W2:Y:S01]  /*9d90*/  MUFU.TANH R36, R70 ;  /* 0x0000004600247308 */ /* 0x000ea20000002400 */
[----:B----4-:R-:W-:-:S02]  /*9da0*/  FSEL R42, R42, -INF , P3 ;  /* 0xff8000002a2a7808 */ /* 0x010fc40001800000 */
[----:B------:R-:W-:Y:S02]  /*9db0*/  FMNMX.FTZ R33, R38, R33, !PT ;  /* 0x0000002126217209 */ /* 0x000fe40007810000 */
[----:B------:R-:W-:Y:S02]  /*9dc0*/  ISETP.GT.AND P3, PT, R30, 0x51, PT ;  /* 0x000000511e00780c */ /* 0x000fe40003f64270 */
[----:B0-----:R-:W-:Y:S01]  /*9dd0*/  FSEL R34, R15, -INF , P2 ;  /* 0xff8000000f227808 */ /* 0x001fe20001000000 */
[----:B------:R-:W0:Y:S01]  /*9de0*/  MUFU.TANH R71, R71 ;  /* 0x0000004700477308 */ /* 0x000e220000002400 */
[----:B------:R-:W-:Y:S02]  /*9df0*/  FMNMX.FTZ R33, R42, R33, !PT ;  /* 0x000000212a217209 */ /* 0x000fe40007810000 */
[----:B------:R-:W-:Y:S02]  /*9e00*/  ISETP.GT.AND P2, PT, R30, 0x58, PT ;  /* 0x000000581e00780c */ /* 0x000fe40003f44270 */
[----:B-1----:R-:W-:-:S02]  /*9e10*/  FSEL R40, R40, -INF , P3 ;  /* 0xff80000028287808 */ /* 0x002fc40001800000 */
[----:B------:R-:W-:Y:S01]  /*9e20*/  FMNMX.FTZ R33, R34, R33, !PT ;  /* 0x0000002122217209 */ /* 0x000fe20007810000 */
[----:B------:R1:W-:Y:S01]  /*9e30*/  MUFU.TANH R70, R44 ;  /* 0x0000002c00467308 */ /* 0x0003e20000002400 */
[----:B------:R-:W-:Y:S02]  /*9e40*/  ISETP.GT.AND P3, PT, R30, 0x59, PT ;  /* 0x000000591e00780c */ /* 0x000fe40003f64270 */
[----:B--2---:R-:W-:Y:S02]  /*9e50*/  FSEL R36, R36, -INF , P2 ;  /* 0xff80000024247808 */ /* 0x004fe40001000000 */
[----:B------:R-:W-:Y:S02]  /*9e60*/  FMNMX.FTZ R33, R40, R33, !PT ;  /* 0x0000002128217209 */ /* 0x000fe40007810000 */
[----:B------:R-:W-:Y:S01]  /*9e70*/  ISETP.GT.AND P2, PT, R27, RZ, PT ;  /* 0x000000ff1b00720c */ /* 0x000fe20003f44270 */
[----:B------:R-:W2:Y:S01]  /*9e80*/  MUFU.TANH R72, R72 ;  /* 0x0000004800487308 */ /* 0x000ea20000002400 */
[----:B0-----:R-:W-:-:S02]  /*9e90*/  FSEL R30, R71, -INF , P3 ;  /* 0xff800000471e7808 */ /* 0x001fc40001800000 */
[----:B------:R-:W-:Y:S02]  /*9ea0*/  FMNMX.FTZ R33, R36, R33, !PT ;  /* 0x0000002124217209 */ /* 0x000fe40007810000 */
[----:B------:R-:W-:Y:S02]  /*9eb0*/  ISETP.GT.AND P3, PT, R27, 0x1, PT ;  /* 0x000000011b00780c */ /* 0x000fe40003f64270 */
[----:B------:R-:W-:Y:S01]  /*9ec0*/  FMNMX.FTZ R33, R30, R33, !PT ;  /* 0x000000211e217209 */ /* 0x000fe20007810000 */
[----:B------:R-:W0:Y:S04]  /*9ed0*/  MUFU.TANH R74, R74 ;  /* 0x0000004a004a7308 */ /* 0x000e280000002400 */
[----:B-1----:R-:W1:Y:S04]  /*9ee0*/  SHFL.BFLY PT, R44, R33, 0x2, 0x1f ;  /* 0x0c401f00212c7f89 */ /* 0x002e6800000e0000 */
[----:B------:R-:W-:Y:S01]  /*9ef0*/  MUFU.TANH R75, R75 ;  /* 0x0000004b004b7308 */ /* 0x000fe20000002400 */
[----:B--2---:R-:W-:-:S02]  /*9f00*/  FSEL R72, R72, -INF , P2 ;  /* 0xff80000048487808 */ /* 0x004fc40001000000 */
[----:B------:R-:W-:-:S05]  /*9f10*/  ISETP.GT.AND P2, PT, R27, 0x9, PT ;  /* 0x000000091b00780c */ /* 0x000fca0003f44270 */
[----:B------:R-:W2:Y:S01]  /*9f20*/  MUFU.TANH R28, R28 ;  /* 0x0000001c001c7308 */ /* 0x000ea20000002400 */
[----:B0-----:R-:W-:Y:S02]  /*9f30*/  FSEL R74, R74, -INF , P3 ;  /* 0xff8000004a4a7808 */ /* 0x001fe40001800000 */
[----:B------:R-:W-:Y:S02]  /*9f40*/  ISETP.GT.AND P3, PT, R27, 0x10, PT ;  /* 0x000000101b00780c */ /* 0x000fe40003f64270 */
[----:B------:R-:W-:-:S03]  /*9f50*/  FMNMX.FTZ R29, R72, R74, !PT ;  /* 0x0000004a481d7209 */ /* 0x000fc60007810000 */
[----:B------:R-:W0:Y:S01]  /*9f60*/  MUFU.TANH R25, R25 ;  /* 0x0000001900197308 */ /* 0x000e220000002400 */
[----:B-1----:R-:W-:-:S07]  /*9f70*/  FMNMX.FTZ R44, R33, R44, !PT ;  /* 0x0000002c212c7209 */ /* 0x002fce0007810000 */
[----:B------:R-:W1:Y:S01]  /*9f80*/  MUFU.TANH R24, R24 ;  /* 0x0000001800187308 */ /* 0x000e620000002400 */
[----:B------:R-:W3:Y:S01]  /*9f90*/  SHFL.BFLY PT, R15, R44, 0x1, 0x1f ;  /* 0x0c201f002c0f7f89 */ /* 0x000ee200000e0000 */
[----:B--2---:R-:W-:Y:S02]  /*9fa0*/  FSEL R28, R28, -INF , P2 ;  /* 0xff8000001c1c7808 */ /* 0x004fe40001000000 */
[----:B------:R-:W-:-:S04]  /*9fb0*/  ISETP.GT.AND P2, PT, R27, 0x11, PT ;  /* 0x000000111b00780c */ /* 0x000fc80003f44270 */
[----:B------:R-:W2:Y:S08]  /*9fc0*/  MUFU.TANH R14, R14 ;  /* 0x0000000e000e7308 */ /* 0x000eb00000002400 */
[----:B------:R-:W4:Y:S08]  /*9fd0*/  MUFU.TANH R0, R0 ;  /* 0x0000000000007308 */ /* 0x000f300000002400 */
[----:B------:R-:W4:Y:S01]  /*9fe0*/  MUFU.TANH R12, R12 ;  /* 0x0000000c000c7308 */ /* 0x000f220000002400 */
[----:B---3--:R-:W-:Y:S01]  /*9ff0*/  FMNMX.FTZ R176, R44, R15, !PT ;  /* 0x0000000f2cb07209 */ /* 0x008fe20007810000 */
[----:B------:R-:W-:Y:S01]  /*a000*/  IMAD.U32 R15, RZ, RZ, UR4 ;  /* 0x00000004ff0f7e24 */ /* 0x000fe2000f8e00ff */
[----:B------:R-:W-:-:S02]  /*a010*/  FSEL R44, R75, -INF , P4 ;  /* 0xff8000004b2c7808 */ /* 0x000fc40002000000 */
[C---:B------:R-:W-:Y:S01]  /*a020*/  FSETP.NEU.FTZ.AND P4, PT, R176.reuse, -INF , PT ;  /* 0xff800000b000780b */ /* 0x040fe20003f9d000 */
[----:B------:R-:W-:Y:S01]  /*a030*/  FMUL.FTZ R33, R176, R15 ;  /* 0x0000000fb0217220 */ /* 0x000fe20000410000 */
[----:B------:R-:W-:Y:S01]  /*a040*/  FMNMX.FTZ R29, R44, R29, !PT ;  /* 0x0000001d2c1d7209 */ /* 0x000fe20007810000 */
[----:B------:R0:W3:Y:S03]  /*a050*/  MUFU.TANH R35, R48 ;  /* 0x0000003000237308 */ /* 0x0000e60000002400 */
[----:B------:R-:W-:Y:S02]  /*a060*/  FMNMX.FTZ R29, R28, R29, !PT ;  /* 0x0000001d1c1d7209 */ /* 0x000fe40007810000 */
[----:B------:R-:W-:-:S03]  /*a070*/  FSEL R33, R33, RZ, P4 ;  /* 0x000000ff21217208 */ /* 0x000fc60002000000 */
[----:B------:R-:W3:Y:S01]  /*a080*/  MUFU.TANH R3, R3 ;  /* 0x0000000300037308 */ /* 0x000ee20000002400 */
[----:B0-----:R-:W-:Y:S01]  /*a090*/  FSEL R48, R25, -INF , P3 ;  /* 0xff80000019307808 */ /* 0x001fe20001800000 */
[-CC-:B------:R-:W-:Y:S01]  /*a0a0*/  FFMA.FTZ R157, R86, R15.reuse, -R33.reuse ;  /* 0x0000000f569d7223 */ /* 0x180fe20000010821 */
[----:B------:R-:W-:Y:S01]  /*a0b0*/  ISETP.GT.AND P3, PT, R27, 0x18, PT ;  /* 0x000000181b00780c */ /* 0x000fe20003f64270 */
[--C-:B------:R-:W-:Y:S01]  /*a0c0*/  FFMA.FTZ R153, R92, R15, -R33.reuse ;  /* 0x0000000f5c997223 */ /* 0x100fe20000010821 */
[----:B------:R-:W-:Y:S01]  /*a0d0*/  FMNMX.FTZ R29, R48, R29, !PT ;  /* 0x0000001d301d7209 */ /* 0x000fe20007810000 */
[-CC-:B------:R-:W-:Y:S01]  /*a0e0*/  FFMA.FTZ R155, R94, R15.reuse, -R33.reuse ;  /* 0x0000000f5e9b7223 */ /* 0x180fe20000010821 */
[-CC-:B------:R-:W-:Y:S01]  /*a0f0*/  FFMA.FTZ R159, R82, R15.reuse, -R33.reuse ;  /* 0x0000000f529f7223 */ /* 0x180fe20000010821 */
[----:B------:R1:W-:Y:S01]  /*a100*/  MUFU.TANH R37, R52 ;  /* 0x0000003400257308 */ /* 0x0003e20000002400 */
[-CC-:B------:R-:W-:Y:S01]  /*a110*/  FFMA.FTZ R161, R80, R15.reuse, -R33.reuse ;  /* 0x0000000f50a17223 */ /* 0x180fe20000010821 */
[-CC-:B------:R-:W-:Y:S01]  /*a120*/  FFMA.FTZ R31, R31, R15.reuse, -R33.reuse ;  /* 0x0000000f1f1f7223 */ /* 0x180fe20000010821 */
[-CC-:B------:R-:W-:Y:S01]  /*a130*/  FFMA.FTZ R26, R26, R15.reuse, -R33.reuse ;  /* 0x0000000f1a1a7223 */ /* 0x180fe20000010821 */
[-CC-:B------:R-:W-:Y:S01]  /*a140*/  FFMA.FTZ R30, R30, R15.reuse, -R33.reuse ;  /* 0x0000000f1e1e7223 */ /* 0x180fe20000010821 */
[-CC-:B------:R-:W-:Y:S01]  /*a150*/  FFMA.FTZ R50, R50, R15.reuse, -R33.reuse ;  /* 0x0000000f32327223 */ /* 0x180fe20000010821 */
[-CC-:B------:R-:W-:Y:S01]  /*a160*/  FFMA.FTZ R54, R54, R15.reuse, -R33.reuse ;  /* 0x0000000f36367223 */ /* 0x180fe20000010821 */
[-CC-:B------:R-:W-:Y:S01]  /*a170*/  FFMA.FTZ R58, R58, R15.reuse, -R33.reuse ;  /* 0x0000000f3a3a7223 */ /* 0x180fe20000010821 */
[----:B------:R2:W-:Y:S01]  /*a180*/  MUFU.TANH R39, R56 ;  /* 0x0000003800277308 */ /* 0x0005e20000002400 */
[----:B-1----:R-:W-:Y:S01]  /*a190*/  FSEL R52, R24, -INF , P2 ;  /* 0xff80000018347808 */ /* 0x002fe20001000000 */
[-CC-:B------:R-:W-:Y:S01]  /*a1a0*/  FFMA.FTZ R24, R84, R15.reuse, -R33.reuse ;  /* 0x0000000f54187223 */ /* 0x180fe20000010821 */
[C---:B------:R-:W-:Y:S01]  /*a1b0*/  ISETP.GT.AND P2, PT, R27.reuse, 0x19, PT ;  /* 0x000000191b00780c */ /* 0x040fe20003f44270 */
[--C-:B------:R-:W-:Y:S01]  /*a1c0*/  FFMA.FTZ R76, R76, R15, -R33.reuse ;  /* 0x0000000f4c4c7223 */ /* 0x100fe20000010821 */
[----:B------:R-:W-:Y:S01]  /*a1d0*/  FMNMX.FTZ R29, R52, R29, !PT ;  /* 0x0000001d341d7209 */ /* 0x000fe20007810000 */
[-CC-:B------:R-:W-:Y:S01]  /*a1e0*/  FFMA.FTZ R62, R62, R15.reuse, -R33.reuse ;  /* 0x0000000f3e3e7223 */ /* 0x180fe20000010821 */
[-CC-:B------:R-:W-:Y:S01]  /*a1f0*/  FFMA.FTZ R66, R66, R15.reuse, -R33.reuse ;  /* 0x0000000f42427223 */ /* 0x180fe20000010821 */
[----:B------:R-:W0:Y:S01]  /*a200*/  MUFU.TANH R45, R45 ;  /* 0x0000002d002d7308 */ /* 0x000e220000002400 */
[----:B--2---:R-:W-:Y:S01]  /*a210*/  FSEL R56, R14, -INF , P3 ;  /* 0xff8000000e387808 */ /* 0x004fe20001800000 */
        /* <DEDUP_REMOVED lines=9> */
[----:B------:R-:W-:-:S05]  /*a2b0*/  FFMA.FTZ R36, R36, R15, -R33 ;  /* 0x0000000f24247223 */ /* 0x000fca0000010821 */
[----:B------:R1:W-:Y:S01]  /*a2c0*/  MUFU.TANH R100, R64 ;  /* 0x0000004000647308 */ /* 0x0003e20000002400 */
[----:B----4-:R-:W-:Y:S02]  /*a2d0*/  FSEL R60, R0, -INF , P2 ;  /* 0xff800000003c7808 */ /* 0x010fe40001000000 */
[----:B------:R-:W-:Y:S02]  /*a2e0*/  ISETP.GT.AND P2, PT, R27, 0x21, PT ;  /* 0x000000211b00780c */ /* 0x000fe40003f44270 */
[----:B------:R-:W-:-:S03]  /*a2f0*/  FMNMX.FTZ R29, R60, R29, !PT ;  /* 0x0000001d3c1d7209 */ /* 0x000fc60007810000 */
[----:B------:R-:W2:Y:S01]  /*a300*/  MUFU.TANH R49, R49 ;  /* 0x0000003100317308 */ /* 0x000ea20000002400 */
[----:B-1----:R-:W-:Y:S01]  /*a310*/  FSEL R64, R12, -INF , P3 ;  /* 0xff8000000c407808 */ /* 0x002fe20001800000 */
[----:B------:R-:W-:Y:S01]  /*a320*/  FFMA.FTZ R12, R88, R15, -R33 ;  /* 0x0000000f580c7223 */ /* 0x000fe20000010821 */
[C---:B------:R-:W-:Y:S02]  /*a330*/  ISETP.GT.AND P3, PT, R27.reuse, 0x28, PT ;  /* 0x000000281b00780c */ /* 0x040fe40003f64270 */
[----:B------:R-:W-:Y:S02]  /*a340*/  FMNMX.FTZ R29, R64, R29, !PT ;  /* 0x0000001d401d7209 */ /* 0x000fe40007810000 */
[----:B------:R-:W-:Y:S01]  /*a350*/  FSEL R70, R70, -INF , P3 ;  /* 0xff80000046467808 */ /* 0x000fe20001800000 */
[----:B------:R1:W-:Y:S01]  /*a360*/  MUFU.TANH R102, R68 ;  /* 0x0000004400667308 */ /* 0x0003e20000002400 */
[----:B------:R-:W-:-:S04]  /*a370*/  ISETP.GT.AND P3, PT, R27, 0x30, PT ;  /* 0x000000301b00780c */ /* 0x000fc80003f64270 */
[----:B---3--:R-:W-:Y:S02]  /*a380*/  FSEL R90, R35, -INF , P3 ;  /* 0xff800000235a7808 */ /* 0x008fe40001800000 */
[----:B------:R-:W-:Y:S01]  /*a390*/  ISETP.GT.AND P3, PT, R27, 0x38, PT ;  /* 0x000000381b00780c */ /* 0x000fe20003f64270 */
[----:B------:R-:W3:Y:S01]  /*a3a0*/  MUFU.TANH R53, R53 ;  /* 0x0000003500357308 */ /* 0x000ee20000002400 */
[----:B-1----:R-:W-:Y:S01]  /*a3b0*/  FSEL R68, R3, -INF , P2 ;  /* 0xff80000003447808 */ /* 0x002fe20001000000 */
[----:B------:R-:W-:Y:S01]  /*a3c0*/  FFMA.FTZ R3, R78, R15, -R33 ;  /* 0x0000000f4e037223 */ /* 0x000fe20000010821 */
        /* <DEDUP_REMOVED lines=8> */
[----:B------:R-:W1:Y:S01]  /*a450*/  MUFU.TANH R61, R61 ;  /* 0x0000003d003d7308 */ /* 0x000e620000002400 */
[----:B------:R-:W-:Y:S02]  /*a460*/  FMNMX.FTZ R29, R90, R29, !PT ;  /* 0x0000001d5a1d7209 */ /* 0x000fe40007810000 */
[----:B------:R-:W-:Y:S02]  /*a470*/  ISETP.GT.AND P2, PT, R27, 0x39, PT ;  /* 0x000000391b00780c */ /* 0x000fe40003f44270 */
[----:B------:R-:W-:-:S02]  /*a480*/  FSEL R92, R37, -INF , P3 ;  /* 0xff800000255c7808 */ /* 0x000fc40001800000 */
[----:B------:R-:W-:Y:S01]  /*a490*/  FMNMX.FTZ R29, R86, R29, !PT ;  /* 0x0000001d561d7209 */ /* 0x000fe20007810000 */
[----:B------:R-:W2:Y:S01]  /*a4a0*/  MUFU.TANH R65, R65 ;  /* 0x0000004100417308 */ /* 0x000ea20000002400 */
[----:B------:R-:W-:Y:S02]  /*a4b0*/  ISETP.GT.AND P3, PT, R27, 0x40, PT ;  /* 0x000000401b00780c */ /* 0x000fe40003f64270 */
[----:B---3--:R-:W-:Y:S02]  /*a4c0*/  FSEL R84, R53, -INF , P2 ;  /* 0xff80000035547808 */ /* 0x008fe40001000000 */
[----:B------:R-:W-:Y:S02]  /*a4d0*/  FMNMX.FTZ R29, R92, R29, !PT ;  /* 0x0000001d5c1d7209 */ /* 0x000fe40007810000 */
[----:B------:R-:W-:Y:S01]  /*a4e0*/  ISETP.GT.AND P2, PT, R27, 0x41, PT ;  /* 0x000000411b00780c */ /* 0x000fe20003f44270 */
[----:B------:R-:W3:Y:S01]  /*a4f0*/  MUFU.TANH R69, R69 ;  /* 0x0000004500457308 */ /* 0x000ee20000002400 */
[----:B------:R-:W-:-:S02]  /*a500*/  FSEL R94, R39, -INF , P3 ;  /* 0xff800000275e7808 */ /* 0x000fc40001800000 */
[----:B------:R-:W-:Y:S02]  /*a510*/  FMNMX.FTZ R29, R84, R29, !PT ;  /* 0x0000001d541d7209 */ /* 0x000fe40007810000 */
[----:B------:R-:W-:Y:S02]  /*a520*/  ISETP.GT.AND P3, PT, R27, 0x48, PT ;  /* 0x000000481b00780c */ /* 0x000fe40003f64270 */
[----:B0-----:R-:W-:Y:S01]  /*a530*/  FSEL R82, R57, -INF , P2 ;  /* 0xff80000039527808 */ /* 0x001fe20001000000 */
[----:B------:R0:W-:Y:S01]  /*a540*/  MUFU.EX2 R104, R3 ;  /* 0x0000000300687308 */ /* 0x0001e20000000800 */
[----:B------:R-:W-:Y:S02]  /*a550*/  FMNMX.FTZ R29, R94, R29, !PT ;  /* 0x0000001d5e1d7209 */ /* 0x000fe40007810000 */
[----:B------:R-:W-:Y:S02]  /*a560*/  ISETP.GT.AND P2, PT, R27, 0x49, PT ;  /* 0x000000491b00780c */ /* 0x000fe40003f44270 */
[----:B------:R-:W-:-:S02]  /*a570*/  FSEL R96, R96, -INF , P3 ;  /* 0xff80000060607808 */ /* 0x000fc40001800000 */
[----:B------:R-:W-:Y:S01]  /*a580*/  FMNMX.FTZ R29, R82, R29, !PT ;  /* 0x0000001d521d7209 */ /* 0x000fe20007810000 */
[----:B------:R-:W-:Y:S01]  /*a590*/  MUFU.EX2 R153, R153 ;  /* 0x0000009900997308 */ /* 0x000fe20000000800 */
[----:B------:R-:W-:Y:S02]  /*a5a0*/  ISETP.GT.AND P3, PT, R27, 0x50, PT ;  /* 0x000000501b00780c */ /* 0x000fe40003f64270 */
[----:B-1----:R-:W-:Y:S02]  /*a5b0*/  FSEL R98, R61, -INF , P2 ;  /* 0xff8000003d627808 */ /* 0x002fe40001000000 */
[----:B------:R-:W-:Y:S02]  /*a5c0*/  FMNMX.FTZ R29, R96, R29, !PT ;  /* 0x0000001d601d7209 */ /* 0x000fe40007810000 */
[----:B------:R-:W-:Y:S01]  /*a5d0*/  ISETP.GT.AND P2, PT, R27, 0x51, PT ;  /* 0x000000511b00780c */ /* 0x000fe20003f44270 */
[----:B------:R-:W1:Y:S01]  /*a5e0*/  MUFU.EX2 R0, R31 ;  /* 0x0000001f00007308 */ /* 0x000e620000000800 */
[----:B------:R-:W-:-:S02]  /*a5f0*/  FSEL R100, R100, -INF , P3 ;  /* 0xff80000064647808 */ /* 0x000fc40001800000 */
[----:B------:R-:W-:Y:S02]  /*a600*/  FMNMX.FTZ R29, R98, R29, !PT ;  /* 0x0000001d621d7209 */ /* 0x000fe40007810000 */
[----:B------:R-:W-:Y:S02]  /*a610*/  ISETP.GT.AND P3, PT, R27, 0x58, PT ;  /* 0x000000581b00780c */ /* 0x000fe40003f64270 */
[----:B--2---:R-:W-:Y:S01]  /*a620*/  FSEL R80, R65, -INF , P2 ;  /* 0xff80000041507808 */ /* 0x004fe20001000000 */
[----:B------:R-:W-:Y:S01]  /*a630*/  MUFU.EX2 R155, R155 ;  /* 0x0000009b009b7308 */ /* 0x000fe20000000800 */
[----:B------:R-:W-:Y:S02]  /*a640*/  FMNMX.FTZ R29, R100, R29, !PT ;  /* 0x0000001d641d7209 */ /* 0x000fe40007810000 */
[----:B------:R-:W-:Y:S02]  /*a650*/  ISETP.GT.AND P2, PT, R27, 0x59, PT ;  /* 0x000000591b00780c */ /* 0x000fe40003f44270 */
[----:B------:R-:W-:-:S02]  /*a660*/  FSEL R102, R102, -INF , P3 ;  /* 0xff80000066667808 */ /* 0x000fc40001800000 */
[----:B------:R-:W-:Y:S01]  /*a670*/  FMNMX.FTZ R29, R80, R29, !PT ;  /* 0x0000001d501d7209 */ /* 0x000fe20007810000 */
[----:B------:R-:W-:Y:S01]  /*a680*/  MUFU.EX2 R12, R12 ;  /* 0x0000000c000c7308 */ /* 0x000fe20000000800 */
[----:B---3--:R-:W-:Y:S02]  /*a690*/  FSEL R78, R69, -INF , P2 ;  /* 0xff800000454e7808 */ /* 0x008fe40001000000 */
[----:B------:R-:W-:-:S04]  /*a6a0*/  FMNMX.FTZ R29, R102, R29, !PT ;  /* 0x0000001d661d7209 */ /* 0x000fc80007810000 */
[----:B------:R-:W-:Y:S01]  /*a6b0*/  FMNMX.FTZ R29, R78, R29, !PT ;  /* 0x0000001d4e1d7209 */ /* 0x000fe20007810000 */
[----:B------:R-:W-:Y:S04]  /*a6c0*/  MUFU.EX2 R157, R157 ;  /* 0x0000009d009d7308 */ /* 0x000fe80000000800 */
[----:B------:R-:W0:Y:S04]  /*a6d0*/  SHFL.BFLY PT, R14, R29, 0x2, 0x1f ;  /* 0x0c401f001d0e7f89 */ /* 0x000e2800000e0000 */
        /* <DEDUP_REMOVED lines=9> */
[----:B0-----:R-:W-:-:S04]  /*a770*/  FMNMX.FTZ R14, R3, R14, !PT ;  /* 0x0000000e030e7209 */ /* 0x001fc80007810000 */
[C---:B------:R-:W-:Y:S01]  /*a780*/  FSETP.NEU.FTZ.AND P2, PT, R14.reuse, -INF , PT ;  /* 0xff8000000e00780b */ /* 0x040fe20003f5d000 */
[----:B------:R-:W-:Y:S02]  /*a790*/  FMUL.FTZ R3, R14, R15 ;  /* 0x0000000f0e037220 */ /* 0x000fe40000410000 */
[----:B------:R-:W-:Y:S03]  /*a7a0*/  MUFU.EX2 R58, R58 ;  /* 0x0000003a003a7308 */ /* 0x000fe60000000800 */
[----:B------:R-:W-:-:S05]  /*a7b0*/  FSEL R25, R3, RZ, P2 ;  /* 0x000000ff03197208 */ /* 0x000fca0001000000 */
[-CC-:B------:R-:W-:Y:S01]  /*a7c0*/  FFMA.FTZ R72, R72, R15.reuse, -R25.reuse ;  /* 0x0000000f48487223 */ /* 0x180fe20000010819 */
[-CC-:B------:R-:W-:Y:S01]  /*a7d0*/  FFMA.FTZ R74, R74, R15.reuse, -R25.reuse ;  /* 0x0000000f4a4a7223 */ /* 0x180fe20000010819 */
[-CC-:B------:R-:W-:Y:S01]  /*a7e0*/  FFMA.FTZ R44, R44, R15.reuse, -R25.reuse ;  /* 0x0000000f2c2c7223 */ /* 0x180fe20000010819 */
[-CC-:B------:R-:W-:Y:S01]  /*a7f0*/  FFMA.FTZ R28, R28, R15.reuse, -R25.reuse ;  /* 0x0000000f1c1c7223 */ /* 0x180fe20000010819 */
[-CC-:B------:R-:W-:Y:S01]  /*a800*/  FFMA.FTZ R48, R48, R15.reuse, -R25.reuse ;  /* 0x0000000f30307223 */ /* 0x180fe20000010819 */
        /* <DEDUP_REMOVED lines=21> */
[----:B------:R-:W-:-:S03]  /*a960*/  FFMA.FTZ R78, R78, R15, -R25 ;  /* 0x0000000f4e4e7223 */ /* 0x000fc60000010819 */
[----:B------:R-:W2:Y:S01]  /*a970*/  MUFU.EX2 R44, R44 ;  /* 0x0000002c002c7308 */ /* 0x000ea20000000800 */
[----:B-1----:R-:W-:Y:S01]  /*a980*/  FADD.FTZ R28, R153, R0 ;  /* 0x00000000991c7221 */ /* 0x002fe20000010000 */
[----:B------:R-:W-:Y:S02]  /*a990*/  F2FP.BF16.F32.PACK_AB R153, R0, R153 ;  /* 0x000000990099723e */ /* 0x000fe400000010ff */
[----:B0-----:R-:W-:Y:S01]  /*a9a0*/  F2FP.BF16.F32.PACK_AB R152, R27, R72 ;  /* 0x000000481b98723e */ /* 0x001fe200000010ff */
[----:B------:R-:W-:Y:S01]  /*a9b0*/  FADD.FTZ R3, R155, R28 ;  /* 0x0000001c9b037221 */ /* 0x000fe20000010000 */
[C---:B------:R-:W-:Y:S02]  /*a9c0*/  F2FP.BF16.F32.PACK_AB R155, R12.reuse, R155 ;  /* 0x0000009b0c9b723e */ /* 0x040fe400000010ff */
[----:B------:R-:W0:Y:S01]  /*a9d0*/  MUFU.EX2 R48, R48 ;  /* 0x0000003000307308 */ /* 0x000e220000000800 */
[----:B------:R-:W-:Y:S01]  /*a9e0*/  FADD.FTZ R28, R12, R3 ;  /* 0x000000030c1c7221 */ /* 0x000fe20000010000 */
[----:B------:R-:W-:-:S03]  /*a9f0*/  FADD.FTZ R3, R72, R27 ;  /* 0x0000001b48037221 */ /* 0x000fc60000010000 */
[----:B------:R-:W-:Y:S01]  /*aa00*/  FADD.FTZ R41, R157, R28 ;  /* 0x0000001c9d297221 */ /* 0x000fe20000010000 */
[C---:B------:R-:W-:Y:S02]  /*aa10*/  F2FP.BF16.F32.PACK_AB R157, R24.reuse, R157 ;  /* 0x0000009d189d723e */ /* 0x040fe400000010ff */
[----:B------:R-:W1:Y:S01]  /*aa20*/  MUFU.EX2 R31, R52 ;  /* 0x00000034001f7308 */ /* 0x000e620000000800 */
[----:B------:R-:W-:Y:S01]  /*aa30*/  FADD.FTZ R30, R24, R41 ;  /* 0x00000029181e7221 */ /* 0x000fe20000010000 */
[----:B--2---:R-:W-:Y:S01]  /*aa40*/  FADD.FTZ R28, R44, R3 ;  /* 0x000000032c1c7221 */ /* 0x004fe20000010000 */
[----:B------:R-:W-:Y:S02]  /*aa50*/  F2FP.BF16.F32.PACK_AB R154, R29, R44 ;  /* 0x0000002c1d9a723e */ /* 0x000fe400000010ff */
[----:B------:R-:W-:Y:S01]  /*aa60*/  FADD.FTZ R3, R159, R30 ;  /* 0x0000001e9f037221 */ /* 0x000fe20000010000 */
[----:B------:R-:W-:Y:S01]  /*aa70*/  FADD.FTZ R43, R29, R28 ;  /* 0x0000001c1d2b7221 */ /* 0x000fe20000010000 */
[C---:B------:R-:W-:Y:S01]  /*aa80*/  F2FP.BF16.F32.PACK_AB R159, R26.reuse, R159 ;  /* 0x0000009f1a9f723e */ /* 0x040fe200000010ff */
[----:B------:R-:W2:Y:S01]  /*aa90*/  MUFU.EX2 R56, R56 ;  /* 0x0000003800387308 */ /* 0x000ea20000000800 */
[----:B------:R-:W-:Y:S01]  /*aaa0*/  FADD.FTZ R30, R26, R3 ;  /* 0x000000031a1e7221 */ /* 0x000fe20000010000 */
[----:B0-----:R-:W-:Y:S01]  /*aab0*/  FADD.FTZ R28, R48, R43 ;  /* 0x0000002b301c7221 */ /* 0x001fe20000010000 */
[----:B------:R-:W-:-:S02]  /*aac0*/  @!P1 VIADD R3, R20, 0x22840 ;  /* 0x0002284014039836 */ /* 0x000fc40000000000 */
[----:B------:R-:W-:Y:S01]  /*aad0*/  FADD.FTZ R45, R161, R30 ;  /* 0x0000001ea12d7221 */ /* 0x000fe20000010000 */
[C---:B------:R-:W-:Y:S02]  /*aae0*/  F2FP.BF16.F32.PACK_AB R161, R104.reuse, R161 ;  /* 0x000000a168a1723e */ /* 0x040fe400000010ff */
[----:B------:R-:W0:Y:S01]  /*aaf0*/  MUFU.EX2 R33, R60 ;  /* 0x0000003c00217308 */ /* 0x000e220000000800 */
[C---:B-1----:R-:W-:Y:S01]  /*ab00*/  FADD.FTZ R43, R31.reuse, R28 ;  /* 0x0000001c1f2b7221 */ /* 0x042fe20000010000 */
[----:B------:R-:W-:Y:S01]  /*ab10*/  FADD.FTZ R45, R104, R45 ;  /* 0x0000002d682d7221 */ /* 0x000fe20000010000 */
[----:B------:R-:W-:Y:S01]  /*ab20*/  @!P1 PRMT R3, RZ, 0x654, R3 ;  /* 0x00000654ff039816 */ /* 0x000fe20000000003 */
[----:B------:R1:W-:Y:S06]  /*ab30*/  BAR.ARV R177, 0x100 ;  /* 0x000400b10000751d */ /* 0x0003ec0000002000 */
[----:B------:R-:W3:Y:S01]  /*ab40*/  MUFU.EX2 R64, R64 ;  /* 0x0000004000407308 */ /* 0x000ee20000000800 */
[----:B--2---:R-:W-:Y:S01]  /*ab50*/  FADD.FTZ R28, R56, R43 ;  /* 0x0000002b381c7221 */ /* 0x004fe20000010000 */
[----:B------:R-:W-:Y:S01]  /*ab60*/  FADD.FTZ R30, R50, R45 ;  /* 0x0000002d321e7221 */ /* 0x000fe20000010000 */
[----:B------:R2:W-:Y:S01]  /*ab70*/  @!P1 SYNCS.ARRIVE.TRANS64.RED.A1T0 RZ, [R3+URZ], RZ ;  /* 0x000000ff03ff99a7 */ /* 0x0005e2000810043f */
[----:B------:R-:W-:-:S02]  /*ab80*/  F2FP.BF16.F32.PACK_AB R156, R31, R48 ;  /* 0x000000301f9c723e */ /* 0x000fc400000010ff */
[----:B------:R-:W-:Y:S01]  /*ab90*/  FADD.FTZ R47, R163, R30 ;  /* 0x0000001ea32f7221 */ /* 0x000fe20000010000 */
[----:B0-----:R-:W-:Y:S01]  /*aba0*/  FADD.FTZ R45, R33, R28 ;  /* 0x0000001c212d7221 */ /* 0x001fe20000010000 */
[----:B------:R-:W2:Y:S01]  /*abb0*/  MUFU.EX2 R35, R68 ;  /* 0x0000004400237308 */ /* 0x000ea20000000800 */
[----:B------:R-:W-:Y:S01]  /*abc0*/  F2FP.BF16.F32.PACK_AB R163, R163, R50 ;  /* 0x00000032a3a3723e */ /* 0x000fe200000010ff */
[----:B------:R-:W-:Y:S01]  /*abd0*/  FADD.FTZ R30, R58, R47 ;  /* 0x0000002f3a1e7221 */ /* 0x000fe20000010000 */
[----:B------:R-:W-:-:S05]  /*abe0*/  F2FP.BF16.F32.PACK_AB R158, R33, R56 ;  /* 0x00000038219e723e */ /* 0x000fca00000010ff */
[----:B------:R-:W0:Y:S01]  /*abf0*/  MUFU.EX2 R165, R76 ;  /* 0x0000004c00a57308 */ /* 0x000e220000000800 */
[----:B---3--:R-:W-:-:S07]  /*ac00*/  FADD.FTZ R28, R64, R45 ;  /* 0x0000002d401c7221 */ /* 0x008fce0000010000 */
[----:B------:R-:W3:Y:S01]  /*ac10*/  MUFU.EX2 R70, R70 ;  /* 0x0000004600467308 */ /* 0x000ee20000000800 */
[C---:B--2---:R-:W-:Y:S01]  /*ac20*/  FADD.FTZ R3, R35.reuse, R28 ;  /* 0x0000001c23037221 */ /* 0x044fe20000010000 */
[----:B------:R-:W-:-:S06]  /*ac30*/  F2FP.BF16.F32.PACK_AB R160, R35, R64 ;  /* 0x0000004023a0723e */ /* 0x000fcc00000010ff */
        /* <DEDUP_REMOVED lines=48> */
[----:B---3--:R-:W-:Y:S01]  /*af40*/  FADD.FTZ R47, R3, R0 ;  /* 0x00000000032f7221 */ /* 0x008fe20000010000 */
[----:B------:R-:W-:Y:S01]  /*af50*/  FADD.FTZ R0, R175, R12 ;  /* 0x0000000caf007221 */ /* 0x000fe20000010000 */
[----:B------:R-:W-:Y:S02]  /*af60*/  F2FP.BF16.F32.PACK_AB R170, R3, R96 ;  /* 0x0000006003aa723e */ /* 0x000fe400000010ff */
[----:B------:R-:W-:-:S03]  /*af70*/  F2FP.BF16.F32.PACK_AB R175, R175, R36 ;  /* 0x00000024afaf723e */ /* 0x000fc600000010ff */
[----:B------:R-:W3:Y:S01]  /*af80*/  MUFU.EX2 R102, R102 ;  /* 0x0000006600667308 */ /* 0x000ee20000000800 */
[----:B--2---:R-:W-:-:S07]  /*af90*/  FADD.FTZ R12, R100, R47 ;  /* 0x0000002f640c7221 */ /* 0x004fce0000010000 */
[----:B------:R-:W2:Y:S01]  /*afa0*/  MUFU.EX2 R45, R78 ;  /* 0x0000004e002d7308 */ /* 0x000ea20000000800 */
[C---:B0-----:R-:W-:Y:S01]  /*afb0*/  FADD.FTZ R27, R25.reuse, R12 ;  /* 0x0000000c191b7221 */ /* 0x041fe20000010000 */
[----:B------:R-:W-:-:S03]  /*afc0*/  F2FP.BF16.F32.PACK_AB R172, R25, R100 ;  /* 0x0000006419ac723e */ /* 0x000fc600000010ff */
[----:B---3--:R-:W-:-:S04]  /*afd0*/  FADD.FTZ R12, R102, R27 ;  /* 0x0000001b660c7221 */ /* 0x008fc80000010000 */
[C---:B--2---:R-:W-:Y:S01]  /*afe0*/  FADD.FTZ R3, R45.reuse, R12 ;  /* 0x0000000c2d037221 */ /* 0x044fe20000010000 */
[----:B------:R-:W-:Y:S01]  /*aff0*/  F2FP.BF16.F32.PACK_AB R174, R45, R102 ;  /* 0x000000662dae723e */ /* 0x000fe200000010ff */
[----:B-1----:R-:W-:Y:S06]  /*b000*/  @!P0 BRA `(.L_x_4945) ;  /* 0x0000000000048947 */ /* 0x002fec0003800000 */
[----:B------:R-:W-:Y:S01]  /*b010*/  BPT.TRAP 0x1 ;  /* 0x000000040000795c */ /* 0x000fe20000300000 */
.L_x_4945:
[----:B------:R0:W1:Y:S01]  /*b020*/  SYNCS.PHASECHK.TRANS64.TRYWAIT P2, [R20+URZ+0x22850], R73 ;  /* 0x02285049140075a7 */ /* 0x000062000804017f */
[----:B------:R-:W-:Y:S05]  /*b030*/  @!P0 BRA `(.L_x_4946) ;  /* 0x0000000000048947 */ /* 0x000fea0003800000 */
[----:B------:R-:W-:Y:S01]  /*b040*/  BPT.TRAP 0x1 ;  /* 0x000000040000795c */ /* 0x000fe20000300000 */
.L_x_4946:
[----:B------:R-:W-:Y:S04]  /*b050*/  BSSY B0, `(.L_x_4947) ;  /* 0x0000004000007945 */ /* 0x000fe80003800000 */
[----:B-1----:R-:W-:Y:S05]  /*b060*/  @P2 BRA `(.L_x_4948) ;  /* 0x0000000000082947 */ /* 0x002fea0003800000 */
[----:B------:R-:W1:Y:S02]  /*b070*/  SYNCS.PHASECHK.TRANS64.TRYWAIT P2, [R20+URZ+0x22850], R73 ;  /* 0x02285049140075a7 */ /* 0x000e64000804017f */
[----:B-1----:R-:W-:Y:S05]  /*b080*/  @!P2 BRA `(.L_x_4949) ;  /* 0x00000114008ca947 */ /* 0x002fea0003800000 */
.L_x_4948:
[----:B------:R-:W-:Y:S05]  /*b090*/  BSYNC B0 ;  /* 0x0000000000007941 */ /* 0x000fea0003800000 */
.L_x_4947:
[----:B------:R-:W-:Y:S05]  /*b0a0*/  WARPSYNC.ALL ;  /* 0x0000000000007948 */ /* 0x000fea0003800000 */
[----:B------:R-:W-:Y:S01]  /*b0b0*/  VIADD R12, R18, 0x400 ;  /* 0x00000400120c7836 */ /* 0x000fe20000000000 */
[----:B------:R2:W-:Y:S01]  /*b0c0*/  BAR.SYNC.DEFER_BLOCKING R21, 0x100 ;  /* 0x000400150000751d */ /* 0x0005e20000010000 */
[----:B------:R-:W-:Y:S02]  /*b0d0*/  IMAD.MOV.U32 R179, RZ, RZ, 0x40000040 ;  /* 0x40000040ffb37424 */ /* 0x000fe400078e00ff */
[----:B01----:R-:W-:Y:S01]  /*b0e0*/  @!P1 VIADD R20, R20, 0x22860 ;  /* 0x0002286014149836 */ /* 0x003fe20000000000 */
[----:B------:R-:W-:-:S02]  /*b0f0*/  SHF.R.U32.HI R12, RZ, 0x4, R12 ;  /* 0x00000004ff0c7819 */ /* 0x000fc4000001160c */
[----:B------:R-:W-:Y:S01]  /*b100*/  R2UR UR7, R179 ;  /* 0x00000000b30772ca */ /* 0x000fe200000e0000 */
[----:B------:R-:W-:Y:S01]  /*b110*/  IMAD.MOV.U32 R179, RZ, RZ, 0x40000040 ;  /* 0x40000040ffb37424 */ /* 0x000fe200078e00ff */
[----:B------:R-:W-:Y:S01]  /*b120*/  LOP3.LUT R12, R12, 0x3fff, RZ, 0xc0, !PT ;  /* 0x00003fff0c0c7812 */ /* 0x000fe200078ec0ff */
[----:B------:R-:W0:Y:S01]  /*b130*/  LDC R181, c[0x0][0x448] ;  /* 0x00011200ffb57b82 */ /* 0x000e220000000800 */
[----:B------:R-:W-:Y:S01]  /*b140*/  @!P1 PRMT R20, RZ, 0x654, R20 ;  /* 0x00000654ff149816 */ /* 0x000fe20000000014 */
[----:B------:R-:W-:Y:S01]  /*b150*/  ULDC UR44, c[0x0][0x9d8] ;  /* 0x00027600002c7ab9 */ /* 0x000fe20000000800 */
[----:B------:R-:W-:Y:S01]  /*b160*/  LOP3.LUT R12, R12, 0x3000000, RZ, 0xfc, !PT ;  /* 0x030000000c0c7812 */ /* 0x000fe200078efcff */
[----:B------:R-:W-:Y:S01]  /*b170*/  ULDC UR45, c[0x0][0x9d8] ;  /* 0x00027600002d7ab9 */ /* 0x000fe20000000800 */
[----:B------:R-:W-:Y:S01]  /*b180*/  ULDC UR42, c[0x0][0x988] ;  /* 0x00026200002a7ab9 */ /* 0x000fe20000000800 */
[----:B------:R-:W-:Y:S02]  /*b190*/  ULDC UR43, c[0x0][0x988] ;  /* 0x00026200002b7ab9 */ /* 0x000fe40000000800 */
[----:B------:R-:W-:-:S05]  /*b1a0*/  IMAD R178, R19, 0xc00, R12 ;  /* 0x00000c0013b27824 */ /* 0x000fca00078e020c */
[----:B------:R-:W-:Y:S01]  /*b1b0*/  R2UR UR6, R178 ;  /* 0x00000000b20672ca */ /* 0x000fe200000e0000 */
[----:B------:R-:W-:Y:S01]  /*b1c0*/  WARPGROUP.ARRIVE ;  /* 0x00000000000079c5 */ /* 0x000fe20000000000 */
[----:B0-----:R-:W-:-:S11]  /*b1d0*/  ISETP.NE.AND P2, PT, R181, 0x1, PT ;  /* 0x00000001b500780c */ /* 0x001fd60003f45270 */
[----:B------:R-:W-:Y:S02]  /*b1e0*/  HGMMA.64x256x16.F32.BF16 R24, R152, gdesc[UR4].tnspB, RZ, !UPT, gsb0 ;  /* 0x43e0000498187df0 */ /* 0x000fe4000c0018ff */
[----:B--2---:R-:W0:Y:S02]  /*b1f0*/  @P2 LDC R21, c[0x0][0x44c] ;  /* 0x00011300ff152b82 */ /* 0x004e240000000800 */
[----:B0-----:R-:W-:Y:S01]  /*b200*/  @P2 IMAD.HI.U32 R21, R206, R21, RZ ;  /* 0x00000015ce152227 */ /* 0x001fe200078e00ff */
[----:B------:R-:W-:-:S03]  /*b210*/  WARPGROUP.DEPBAR.LE gsb0, 0x0 ;  /* 0x00008000000079c5 */ /* 0x000fc60000010000 */
[----:B------:R-:W-:Y:S01]  /*b220*/  VIADD R152, R178, 0x80 ;  /* 0x00000080b2987836 */ /* 0x000fe20000000000 */
[----:B------:R-:W-:Y:S01]  /*b230*/  WARPGROUP.ARRIVE ;  /* 0x00000000000079c5 */ /* 0x000fe20000000000 */
[----:B------:R-:W-:Y:S01]  /*b240*/  IMAD.MOV.U32 R153, RZ, RZ, 0x40000040 ;  /* 0x40000040ff997424 */ /* 0x000fe200078e00ff */
[----:B------:R-:W0:Y:S02]  /*b250*/  @P2 LDC R154, c[0x0][0x450] ;  /* 0x00011400ff9a2b82 */ /* 0x000e240000000800 */
[----:B------:R-:W-:Y:S01]  /*b260*/  R2UR UR6, R152 ;  /* 0x00000000980672ca */ /* 0x000fe200000e0000 */
[----:B------:R-:W-:Y:S01]  /*b270*/  VIADD R152, R178, 0x100 ;  /* 0x00000100b2987836 */ /* 0x000fe20000000000 */
[----:B------:R-:W-:Y:S01]  /*b280*/  R2UR UR7, R153 ;  /* 0x00000000990772ca */ /* 0x000fe200000e0000 */
[----:B------:R-:W-:-:S12]  /*b290*/  IMAD.MOV.U32 R153, RZ, RZ, 0x40000040 ;  /* 0x40000040ff997424 */ /* 0x000fd800078e00ff */
        /* <DEDUP_REMOVED lines=18> */
[----:B------:R-:W-:Y:S01]  /*b3c0*/  R2UR UR6, R152 ;  /* 0x00000000980672ca */ /* 0x000fe200000e0000 */
[----:B------:R-:W-:Y:S01]  /*b3d0*/  IMAD.MOV.U32 R152, RZ, RZ, R206 ;  /* 0x000000ffff987224 */ /* 0x000fe200078e00ce */
[----:B------:R-:W-:Y:S02]  /*b3e0*/  R2UR UR7, R153 ;  /* 0x00000000990772ca */ /* 0x000fe400000e0000 */
[----:B0-----:R-:W-:-:S04]  /*b3f0*/  @P2 SHF.R.U32.HI R152, RZ, R154, R21 ;  /* 0x0000009aff982219 */ /* 0x001fc80000011615 */
[----:B------:R-:W-:-:S05]  /*b400*/  IADD3 R21, R152, R209, -R207 ;  /* 0x000000d198157210 */ /* 0x000fca0007ffe8cf */
[----:B------:R-:W-:-:S05]  /*b410*/  IMAD.HI R21, R21, 0x2aaaaaab, RZ ;  /* 0x2aaaaaab15157827 */ /* 0x000fca00078e02ff */
[----:B------:R-:W-:Y:S01]  /*b420*/  SHF.R.U32.HI R152, RZ, 0x1f, R21 ;  /* 0x0000001fff987819 */ /* 0x000fe20000011615 */
[----:B------:R-:W-:Y:S02]  /*b430*/  WARPGROUP.DEPBAR.LE gsb0, 0x0 ;  /* 0x00008000000079c5 */ /* 0x000fe40000010000 */
[----:B------:R-:W-:-:S06]  /*b440*/  WARPGROUP.ARRIVE ;  /* 0x00000000000079c5 */ /* 0x000fcc0000000000 */
        /* <DEDUP_REMOVED lines=9> */
[----:B0-----:R-:W-:Y:S01]  /*b4e0*/  LEA.HI.SX32 R20, R21, R152, 0x1c ;  /* 0x0000009815147211 */ /* 0x001fe200078fe2ff */
[----:B------:R-:W-:-:S03]  /*b4f0*/  VIADD R21, R180, 0xfffffffe ;  /* 0xfffffffeb4157836 */ /* 0x000fc60000000000 */
[----:B------:R-:W-:-:S04]  /*b500*/  VIMNMX R20, RZ, R20, !PT ;  /* 0x00000014ff147248 */ /* 0x000fc80007fe0100 */
[----:B------:R-:W-:-:S13]  /*b510*/  ISETP.GE.AND P2, PT, R21, R20, PT ;  /* 0x000000141500720c */ /* 0x000fda0003f46270 */
[----:B------:R-:W-:Y:S05]  /*b520*/  @!P2 BRA `(.L_x_4950) ;  /* 0x0000002c0038a947 */ /* 0x000fea0003800000 */
[----:B------:R-:W-:Y:S02]  /*b530*/  IMAD.MOV.U32 R219, RZ, RZ, R176 ;  /* 0x000000ffffdb7224 */ /* 0x000fe400078e00b0 */
[----:B------:R-:W-:-:S07]  /*b540*/  IMAD.MOV.U32 R220, RZ, RZ, R14 ;  /* 0x000000ffffdc7224 */ /* 0x000fce00078e000e */
.L_x_4960:
        /* <DEDUP_REMOVED lines=8> */
.L_x_4951:
[----:B------:R-:W-:Y:S01]  /*b5d0*/  IMAD R211, R19, 0x8, R18 ;  /* 0x0000000813d37824 */ /* 0x000fe200078e0212 */
[----:B------:R-:W-:-:S04]  /*b5e0*/  SHF.L.U32 R212, R23, 0x1f, RZ ;  /* 0x0000001f17d47819 */ /* 0x000fc800000006ff */
[----:B------:R0:W1:Y:S01]  /*b5f0*/  SYNCS.PHASECHK.TRANS64.TRYWAIT P2, [R211+URZ+0x22830], R212 ;  /* 0x022830d4d30075a7 */ /* 0x000062000804017f */
[----:B------:R-:W-:Y:S05]  /*b600*/  @!P0 BRA `(.L_x_4952) ;  /* 0x0000000000048947 */ /* 0x000fea0003800000 */
[----:B------:R-:W-:Y:S01]  /*b610*/  BPT.TRAP 0x1 ;  /* 0x000000040000795c */ /* 0x000fe20000300000 */
.L_x_4952:
[----:B------:R-:W2:Y:S02]  /*b620*/  LDC R14, c[0x0][0x448] ;  /* 0x00011200ff0e7b82 */ /* 0x000ea40000000800 */
[----:B--2---:R-:W-:Y:S01]  /*b630*/  ISETP.NE.AND P3, PT, R14, 0x1, PT ;  /* 0x000000010e00780c */ /* 0x004fe20003f65270 */
[----:B------:R-:W-:-:S12]  /*b640*/  IMAD.IADD R14, R214, 0x1, R206 ;  /* 0x00000001d60e7824 */ /* 0x000fd800078e02ce */
[----:B------:R-:W2:Y:S08]  /*b650*/  @P3 LDC R15, c[0x0][0x44c] ;  /* 0x00011300ff0f3b82 */ /* 0x000eb00000000800 */
[----:B------:R-:W3:Y:S01]  /*b660*/  @P3 LDC R152, c[0x0][0x450] ;  /* 0x00011400ff983b82 */ /* 0x000ee20000000800 */
[----:B--2---:R-:W-:-:S05]  /*b670*/  @P3 IMAD.HI.U32 R15, R14, R15, RZ ;  /* 0x0000000f0e0f3227 */ /* 0x004fca00078e00ff */
[----:B---3--:R-:W-:Y:S01]  /*b680*/  @P3 SHF.R.U32.HI R14, RZ, R152, R15 ;  /* 0x00000098ff0e3219 */ /* 0x008fe2000001160f */
[----:B-1----:R-:W-:Y:S06]  /*b690*/  @P2 BRA `(.L_x_4953) ;  /* 0x0000000000082947 */ /* 0x002fec0003800000 */
[----:B------:R-:W1:Y:S02]  /*b6a0*/  SYNCS.PHASECHK.TRANS64.TRYWAIT P2, [R211+URZ+0x22830], R212 ;  /* 0x022830d4d30075a7 */ /* 0x000e64000804017f */
[----:B-1----:R-:W-:Y:S05]  /*b6b0*/  @!P2 BRA `(.L_x_4954) ;  /* 0x000001100014a947 */ /* 0x002fea0003800000 */
.L_x_4953:
[----:B------:R-:W-:Y:S05]  /*b6c0*/  WARPSYNC.ALL ;  /* 0x0000000000007948 */ /* 0x000fea0003800000 */
[----:B------:R-:W2:Y:S04]  /*b6d0*/  SHFL.IDX PT, R158, R14, RZ, 0x1c1f ;  /* 0x001c1fff0e9e7589 */ /* 0x000ea800000e0000 */
[----:B------:R2:W3:Y:S01]  /*b6e0*/  SHFL.IDX PT, R160, R14, 0x1, 0x1c1f ;  /* 0x003c1f000ea07f89 */ /* 0x0004e200000e0000 */
[----:B------:R-:W-:-:S03]  /*b6f0*/  IMAD.MOV.U32 R152, RZ, RZ, -0x60 ;  /* 0xffffffa0ff987424 */ /* 0x000fc600078e00ff */
[----:B------:R-:W4:Y:S01]  /*b700*/  LDL.LU R15, [R1+0x8] ;  /* 0x00000800010f7983 */ /* 0x000f220000300800 */
[----:B------:R-:W-:Y:S01]  /*b710*/  IMAD R152, R21, R152, 0x1 ;  /* 0x0000000115987424 */ /* 0x000fe200078e0298 */
[----:B------:R-:W-:Y:S01]  /*b720*/  R2UR UR4, R4 ;  /* 0x00000000040472ca */ /* 0x000fe200000e0000 */
[----:B------:R-:W-:Y:S01]  /*b730*/  IMAD R156, R19, 0x300, R13 ;  /* 0x00000300139c7824 */ /* 0x000fe200078e020d */
[----:B------:R-:W-:Y:S01]  /*b740*/  R2UR UR5, R5 ;  /* 0x00000000050572ca */ /* 0x000fe200000e0000 */
[----:B------:R-:W-:Y:S01]  /*b750*/  IMAD R152, R215, -0x2, R152 ;  /* 0xfffffffed7987824 */ /* 0x000fe200078e0298 */
[----:B------:R-:W-:Y:S01]  /*b760*/  R2UR UR8, R10 ;  /* 0x000000000a0872ca */ /* 0x000fe200000e0000 */
[----:B------:R-:W-:Y:S01]  /*b770*/  IMAD.MOV.U32 R157, RZ, RZ, 0x40000040 ;  /* 0x40000040ff9d7424 */ /* 0x000fe200078e00ff */
[C---:B------:R-:W-:Y:S01]  /*b780*/  R2UR UR6, R156.reuse ;  /* 0x000000009c0672ca */ /* 0x040fe200000e0000 */
[C---:B------:R-:W-:Y:S01]  /*b790*/  VIADD R154, R156.reuse, 0x2 ;  /* 0x000000029c9a7836 */ /* 0x040fe20000000000 */
[----:B------:R-:W-:Y:S01]  /*b7a0*/  IADD3 R221, -R207, R152, R209 ;  /* 0x00000098cfdd7210 */ /* 0x000fe20007ffe1d1 */
[C---:B------:R-:W-:Y:S01]  /*b7b0*/  VIADD R152, R156.reuse, 0x4 ;  /* 0x000000049c987836 */ /* 0x040fe20000000000 */
[----:B------:R-:W-:Y:S01]  /*b7c0*/  R2UR UR7, R157 ;  /* 0x000000009d0772ca */ /* 0x000fe200000e0000 */
[----:B------:R-:W-:Y:S01]  /*b7d0*/  VIADD R156, R156, 0x6 ;  /* 0x000000069c9c7836 */ /* 0x000fe20000000000 */
[----:B------:R-:W-:Y:S01]  /*b7e0*/  R2UR UR10, R154 ;  /* 0x000000009a0a72ca */ /* 0x000fe200000e0000 */
[----:B------:R-:W-:Y:S01]  /*b7f0*/  IMAD.MOV.U32 R155, RZ, RZ, 0x40000040 ;  /* 0x40000040ff9b7424 */ /* 0x000fe200078e00ff */
[----:B------:R-:W-:Y:S01]  /*b800*/  R2UR UR14, R152 ;  /* 0x00000000980e72ca */ /* 0x000fe200000e0000 */
[----:B------:R-:W-:Y:S01]  /*b810*/  IMAD.MOV.U32 R153, RZ, RZ, 0x40000040 ;  /* 0x40000040ff997424 */ /* 0x000fe200078e00ff */
[----:B------:R-:W-:Y:S01]  /*b820*/  R2UR UR18, R156 ;  /* 0x000000009c1272ca */ /* 0x000fe200000e0000 */
[----:B--2---:R-:W-:Y:S01]  /*b830*/  IMAD.IADD R14, R221, 0x1, R158 ;  /* 0x00000001dd0e7824 */ /* 0x004fe200078e029e */
[----:B------:R-:W-:Y:S01]  /*b840*/  R2UR UR11, R155 ;  /* 0x000000009b0b72ca */ /* 0x000fe200000e0000 */
[----:B---3--:R-:W-:Y:S01]  /*b850*/  IMAD.IADD R221, R221, 0x1, R160 ;  /* 0x00000001dddd7824 */ /* 0x008fe200078e02a0 */
[----:B------:R-:W-:-:S02]  /*b860*/  R2UR UR15, R153 ;  /* 0x00000000990f72ca */ /* 0x000fc400000e0000 */
[----:B------:R-:W-:Y:S02]  /*b870*/  R2UR UR19, R157 ;  /* 0x000000009d1372ca */ /* 0x000fe400000e0000 */
[----:B------:R-:W-:Y:S01]  /*b880*/  WARPGROUP.ARRIVE ;  /* 0x00000000000079c5 */ /* 0x000fe20000000000 */
[----:B------:R-:W-:Y:S02]  /*b890*/  R2UR UR9, R11 ;  /* 0x000000000b0972ca */ /* 0x000fe400000e0000 */
[----:B------:R-:W-:Y:S02]  /*b8a0*/  R2UR UR12, R8 ;  /* 0x00000000080c72ca */ /* 0x000fe400000e0000 */
[----:B------:R-:W-:Y:S01]  /*b8b0*/  R2UR UR13, R9 ;  /* 0x00000000090d72ca */ /* 0x000fe200000e0000 */
[----:B------:R-:W-:Y:S01]  /*b8c0*/  HGMMA.64x96x16.F32.BF16 R152, gdesc[UR4], RZ, !UPT, gsb0 ;  /* 0x01600000049879f0 */ /* 0x000fe2000c0018ff */
[----:B------:R-:W-:Y:S02]  /*b8d0*/  R2UR UR16, R6 ;  /* 0x00000000061072ca */ /* 0x000fe400000e0000 */
[----:B------:R-:W-:-:S02]  /*b8e0*/  R2UR UR17, R7 ;  /* 0x00000000071172ca */ /* 0x000fc400000e0000 */
[C---:B------:R-:W-:Y:S02]  /*b8f0*/  ISETP.GT.AND P2, PT, R14.reuse, 0x49, PT ;  /* 0x000000490e00780c */ /* 0x040fe40003f44270 */
[C---:B------:R-:W-:Y:S02]  /*b900*/  ISETP.GT.AND P3, PT, R14.reuse, 0x50, PT ;  /* 0x000000500e00780c */ /* 0x040fe40003f64270 */
        /* <DEDUP_REMOVED lines=8> */
[----:B------:R-:W-:Y:S01]  /*b990*/  HGMMA.64x96x16.F32.BF16 R152, gdesc[UR12], R152, gsb0 ;  /* 0x016000000c9879f0 */ /* 0x000fe20008001898 */
[----:B----4-:R-:W-:-:S04]  /*b9a0*/  LOP3.LUT R15, R15, 0xffbfffff, RZ, 0xc0, !PT ;  /* 0xffbfffff0f0f7812 */ /* 0x010fc800078ec0ff */
[----:B------:R-:W-:Y:S02]  /*b9b0*/  @P1 LOP3.LUT R15, R15, 0x400000, RZ, 0xfc, !PT ;  /* 0x004000000f0f1812 */ /* 0x000fe400078efcff */
[----:B------:R-:W-:Y:S02]  /*b9c0*/  ISETP.GT.AND P1, PT, R14, 0x41, PT ;  /* 0x000000410e00780c */ /* 0x000fe40003f24270 */
[----:B------:R-:W-:-:S04]  /*b9d0*/  LOP3.LUT R15, R15, 0xffdfffff, RZ, 0xc0, !PT ;  /* 0xffdfffff0f0f7812 */ /* 0x000fc800078ec0ff */
[----:B------:R-:W-:Y:S02]  /*b9e0*/  @P0 LOP3.LUT R15, R15, 0x200000, RZ, 0xfc, !PT ;  /* 0x002000000f0f0812 */ /* 0x000fe400078efcff */
[----:B------:R-:W-:Y:S02]  /*b9f0*/  ISETP.GT.AND P0, PT, R14, 0x48, PT ;  /* 0x000000480e00780c */ /* 0x000fe40003f04270 */
[----:B------:R-:W-:-:S04]  /*ba00*/  LOP3.LUT R15, R15, 0xff7fffff, RZ, 0xc0, !PT ;  /* 0xff7fffff0f0f7812 */ /* 0x000fc800078ec0ff */
[----:B------:R-:W-:Y:S02]  /*ba10*/  @P1 LOP3.LUT R15, R15, 0x800000, RZ, 0xfc, !PT ;  /* 0x008000000f0f1812 */ /* 0x000fe400078efcff */
[----:B------:R-:W-:Y:S02]  /*ba20*/  ISETP.GT.AND P1, PT, R14, RZ, PT ;  /* 0x000000ff0e00720c */ /* 0x000fe40003f24270 */
[----:B------:R-:W-:-:S04]  /*ba30*/  LOP3.LUT R15, R15, 0xfeffffff, RZ, 0xc0, !PT ;  /* 0xfeffffff0f0f7812 */ /* 0x000fc800078ec0ff */
[----:B------:R-:W-:Y:S02]  /*ba40*/  @P0 LOP3.LUT R15, R15, 0x1000000, RZ, 0xfc, !PT ;  /* 0x010000000f0f0812 */ /* 0x000fe400078efcff */
[----:B------:R-:W-:-:S03]  /*ba50*/  ISETP.GT.AND P0, PT, R14, 0x1, PT ;  /* 0x000000010e00780c */ /* 0x000fc60003f04270 */
[----:B------:R2:W-:Y:S01]  /*ba60*/  STL [R1+0x8], R15 ;  /* 0x0000080f01007387 */ /* 0x0005e20000100800 */
        /* <DEDUP_REMOVED lines=70> */
[----:B------:R-:W-:-:S04]  /*bed0*/  FMUL.FTZ R199, R199, UR45 ;  /* 0x0000002dc7c77c20 */ /* 0x000fc80008410000 */
[----:B------:R-:W5:Y:S01]  /*bee0*/  MUFU.TANH R168, R168 ;  /* 0x000000a800a87308 */ /* 0x000f620000002400 */
[----:B---3--:R-:W-:Y:S02]  /*bef0*/  FSEL R164, R164, -INF , P1 ;  /* 0xff800000a4a47808 */ /* 0x008fe40000800000 */
[----:B------:R-:W-:-:S05]  /*bf00*/  ISETP.GT.AND P1, PT, R14, 0x20, PT ;  /* 0x000000200e00780c */ /* 0x000fca0003f24270 */
[----:B------:R-:W3:Y:S01]  /*bf10*/  MUFU.TANH R169, R169 ;  /* 0x000000a900a97308 */ /* 0x000ee20000002400 */
[----:B----4-:R-:W-:Y:S02]  /*bf20*/  FSEL R165, R165, -INF , P0 ;  /* 0xff800000a5a57808 */ /* 0x010fe40000000000 */
[----:B------:R-:W-:-:S05]  /*bf30*/  ISETP.GT.AND P0, PT, R14, 0x21, PT ;  /* 0x000000210e00780c */ /* 0x000fca0003f04270 */
[----:B------:R-:W4:Y:S01]  /*bf40*/  MUFU.TANH R172, R172 ;  /* 0x000000ac00ac7308 */ /* 0x000f220000002400 */
[----:B-----5:R-:W-:Y:S02]  /*bf50*/  FSEL R168, R168, -INF , P1 ;  /* 0xff800000a8a87808 */ /* 0x020fe40000800000 */
[----:B------:R-:W-:-:S05]  /*bf60*/  ISETP.GT.AND P1, PT, R14, 0x28, PT ;  /* 0x000000280e00780c */ /* 0x000fca0003f24270 */
        /* <DEDUP_REMOVED lines=17> */
[----:B------:R-:W-:Y:S02]  /*c080*/  ISETP.GT.AND P1, PT, R14, 0x40, PT ;  /* 0x000000400e00780c */ /* 0x000fe40003f24270 */
[----:B------:R-:W-:-:S03]  /*c090*/  FMNMX.FTZ R14, R152, R220, !PT ;  /* 0x000000dc980e7209 */ /* 0x000fc60007810000 */
[----:B------:R-:W5:Y:S01]  /*c0a0*/  MUFU.TANH R185, R185 ;  /* 0x000000b900b97308 */ /* 0x000f620000002400 */
[----:B------:R-:W-:Y:S02]  /*c0b0*/  FMNMX.FTZ R14, R153, R14, !PT ;  /* 0x0000000e990e7209 */ /* 0x000fe40007810000 */
[----:B---3--:R-:W-:Y:S02]  /*c0c0*/  FSEL R181, R181, -INF , P0 ;  /* 0xff800000b5b57808 */ /* 0x008fe40000000000 */
[----:B------:R-:W-:Y:S02]  /*c0d0*/  FMNMX.FTZ R14, R156, R14, !PT ;  /* 0x0000000e9c0e7209 */ /* 0x000fe40007810000 */
[----:B------:R-:W-:Y:S01]  /*c0e0*/  LOP3.LUT P0, RZ, R15, 0x1000000, RZ, 0xc0, !PT ;  /* 0x010000000fff7812 */ /* 0x000fe2000780c0ff */
[----:B------:R-:W3:Y:S01]  /*c0f0*/  MUFU.TANH R188, R188 ;  /* 0x000000bc00bc7308 */ /* 0x000ee20000002400 */
[----:B------:R-:W-:Y:S02]  /*c100*/  FMNMX.FTZ R14, R157, R14, !PT ;  /* 0x0000000e9d0e7209 */ /* 0x000fe40007810000 */
[----:B----4-:R-:W-:-:S02]  /*c110*/  FSEL R184, R184, -INF , P1 ;  /* 0xff800000b8b87808 */ /* 0x010fc40000800000 */
[----:B------:R-:W-:Y:S02]  /*c120*/  FMNMX.FTZ R14, R160, R14, !PT ;  /* 0x0000000ea00e7209 */ /* 0x000fe40007810000 */
[----:B------:R-:W-:Y:S01]  /*c130*/  LOP3.LUT P1, RZ, R15, 0x800000, RZ, 0xc0, !PT ;  /* 0x008000000fff7812 */ /* 0x000fe2000782c0ff */
[----:B------:R-:W4:Y:S01]  /*c140*/  MUFU.TANH R189, R189 ;  /* 0x000000bd00bd7308 */ /* 0x000f220000002400 */
[----:B------:R-:W-:Y:S02]  /*c150*/  FMNMX.FTZ R14, R161, R14, !PT ;  /* 0x0000000ea10e7209 */ /* 0x000fe40007810000 */
[----:B-----5:R-:W-:Y:S02]  /*c160*/  FSEL R185, R185, -INF , P1 ;  /* 0xff800000b9b97808 */ /* 0x020fe40000800000 */
[----:B------:R-:W-:Y:S02]  /*c170*/  FMNMX.FTZ R14, R164, R14, !PT ;  /* 0x0000000ea40e7209 */ /* 0x000fe40007810000 */
[----:B------:R-:W-:Y:S01]  /*c180*/  LOP3.LUT P1, RZ, R15, 0x400000, RZ, 0xc0, !PT ;  /* 0x004000000fff7812 */ /* 0x000fe2000782c0ff */
[----:B------:R-:W5:Y:S01]  /*c190*/  MUFU.TANH R192, R192 ;  /* 0x000000c000c07308 */ /* 0x000f620000002400 */
[----:B------:R-:W-:-:S02]  /*c1a0*/  FMNMX.FTZ R14, R165, R14, !PT ;  /* 0x0000000ea50e7209 */ /* 0x000fc40007810000 */
[----:B---3--:R-:W-:Y:S02]  /*c1b0*/  FSEL R188, R188, -INF , P0 ;  /* 0xff800000bcbc7808 */ /* 0x008fe40000000000 */
[----:B------:R-:W-:Y:S02]  /*c1c0*/  FMNMX.FTZ R14, R168, R14, !PT ;  /* 0x0000000ea80e7209 */ /* 0x000fe40007810000 */
[----:B------:R-:W-:Y:S01]  /*c1d0*/  LOP3.LUT P0, RZ, R15, 0x200000, RZ, 0xc0, !PT ;  /* 0x002000000fff7812 */ /* 0x000fe2000780c0ff */
[----:B------:R-:W3:Y:S01]  /*c1e0*/  MUFU.TANH R196, R196 ;  /* 0x000000c400c47308 */ /* 0x000ee20000002400 */
[----:B------:R-:W-:Y:S02]  /*c1f0*/  FMNMX.FTZ R14, R169, R14, !PT ;  /* 0x0000000ea90e7209 */ /* 0x000fe40007810000 */
[----:B----4-:R-:W-:Y:S02]  /*c200*/  FSEL R189, R189, -INF , P2 ;  /* 0xff800000bdbd7808 */ /* 0x010fe40001000000 */
[----:B------:R-:W-:-:S03]  /*c210*/  FMNMX.FTZ R14, R172, R14, !PT ;  /* 0x0000000eac0e7209 */ /* 0x000fc60007810000 */
[----:B------:R-:W4:Y:S01]  /*c220*/  MUFU.TANH R197, R197 ;  /* 0x000000c500c57308 */ /* 0x000f220000002400 */
[----:B--2---:R-:W-:Y:S02]  /*c230*/  FMNMX.FTZ R15, R173, R14, !PT ;  /* 0x0000000ead0f7209 */ /* 0x004fe40007810000 */
[----:B-----5:R-:W-:Y:S02]  /*c240*/  FSEL R192, R192, -INF , P3 ;  /* 0xff800000c0c07808 */ /* 0x020fe40001800000 */
[----:B------:R-:W-:Y:S02]  /*c250*/  FMNMX.FTZ R15, R176, R15, !PT ;  /* 0x0000000fb00f7209 */ /* 0x000fe40007810000 */
[----:B------:R-:W-:Y:S01]  /*c260*/  ISETP.GT.AND P3, PT, R221, 0x8, PT ;  /* 0x00000008dd00780c */ /* 0x000fe20003f64270 */
[----:B------:R2:W5:Y:S01]  /*c270*/  MUFU.TANH R14, R193 ;  /* 0x000000c1000e7308 */ /* 0x0005620000002400 */
[----:B------:R-:W-:Y:S02]  /*c280*/  FMNMX.FTZ R15, R177, R15, !PT ;  /* 0x0000000fb10f7209 */ /* 0x000fe40007810000 */
[----:B---3--:R-:W-:-:S02]  /*c290*/  FSEL R196, R196, -INF , P5 ;  /* 0xff800000c4c47808 */ /* 0x008fc40002800000 */
[----:B------:R-:W-:-:S03]  /*c2a0*/  FMNMX.FTZ R15, R180, R15, !PT ;  /* 0x0000000fb40f7209 */ /* 0x000fc60007810000 */
[----:B------:R-:W-:Y:S01]  /*c2b0*/  MUFU.TANH R154, R154 ;  /* 0x0000009a009a7308 */ /* 0x000fe20000002400 */
[----:B------:R-:W-:Y:S01]  /*c2c0*/  FMNMX.FTZ R15, R181, R15, !PT ;  /* 0x0000000fb50f7209 */ /* 0x000fe20007810000 */
[----:B--2---:R-:W-:Y:S01]  /*c2d0*/  FMUL.FTZ R193, R155, UR45 ;  /* 0x0000002d9bc17c20 */ /* 0x004fe20008410000 */
[----:B----4-:R-:W-:Y:S02]  /*c2e0*/  FSEL R197, R197, -INF , P6 ;  /* 0xff800000c5c57808 */ /* 0x010fe40003000000 */
[----:B------:R-:W-:-:S03]  /*c2f0*/  FMNMX.FTZ R15, R184, R15, !PT ;  /* 0x0000000fb80f7209 */ /* 0x000fc60007810000 */
[----:B------:R-:W2:Y:S01]  /*c300*/  MUFU.TANH R193, R193 ;  /* 0x000000c100c17308 */ /* 0x000ea20000002400 */
[----:B------:R-:W-:Y:S02]  /*c310*/  FMNMX.FTZ R15, R185, R15, !PT ;  /* 0x0000000fb90f7209 */ /* 0x000fe40007810000 */
[----:B-----5:R-:W-:Y:S02]  /*c320*/  FSEL R155, R14, -INF , P4 ;  /* 0xff8000000e9b7808 */ /* 0x020fe40002000000 */
[----:B------:R-:W-:Y:S02]  /*c330*/  FMNMX.FTZ R15, R188, R15, !PT ;  /* 0x0000000fbc0f7209 */ /* 0x000fe40007810000 */
[----:B------:R-:W-:Y:S01]  /*c340*/  ISETP.GT.AND P4, PT, R221, 0x1, PT ;  /* 0x00000001dd00780c */ /* 0x000fe20003f84270 */
[----:B------:R-:W3:Y:S01]  /*c350*/  MUFU.TANH R158, R158 ;  /* 0x0000009e009e7308 */ /* 0x000ee20000002400 */
[----:B------:R-:W-:-:S04]  /*c360*/  FMNMX.FTZ R15, R189, R15, !PT ;  /* 0x0000000fbd0f7209 */ /* 0x000fc80007810000 */
[----:B------:R-:W-:-:S03]  /*c370*/  FMNMX.FTZ R14, R192, R15, !PT ;  /* 0x0000000fc00e7209 */ /* 0x000fc60007810000 */
[----:B------:R-:W-:Y:S01]  /*c380*/  MUFU.TANH R159, R159 ;  /* 0x0000009f009f7308 */ /* 0x000fe20000002400 */
[----:B------:R-:W-:Y:S02]  /*c390*/  FMNMX.FTZ R14, R155, R14, !PT ;  /* 0x0000000e9b0e7209 */ /* 0x000fe40007810000 */
[----:B--2---:R-:W-:Y:S02]  /*c3a0*/  FSEL R193, R193, -INF , P4 ;  /* 0xff800000c1c17808 */ /* 0x004fe40002000000 */
[----:B------:R-:W-:Y:S02]  /*c3b0*/  FMNMX.FTZ R14, R196, R14, !PT ;  /* 0x0000000ec40e7209 */ /* 0x000fe40007810000 */
[----:B------:R-:W-:Y:S01]  /*c3c0*/  ISETP.GT.AND P4, PT, R221, 0x10, PT ;  /* 0x00000010dd00780c */ /* 0x000fe20003f84270 */
[----:B------:R-:W2:Y:S01]  /*c3d0*/  MUFU.TANH R162, R162 ;  /* 0x000000a200a27308 */ /* 0x000ea20000002400 */
[----:B------:R-:W-:Y:S02]  /*c3e0*/  FMNMX.FTZ R14, R197, R14, !PT ;  /* 0x0000000ec50e7209 */ /* 0x000fe40007810000 */
[----:B---3--:R-:W-:-:S02]  /*c3f0*/  FSEL R158, R158, -INF , P3 ;  /* 0xff8000009e9e7808 */ /* 0x008fc40001800000 */
[----:B------:R-:W-:Y:S01]  /*c400*/  ISETP.GT.AND P3, PT, R221, 0x11, PT ;  /* 0x00000011dd00780c */ /* 0x000fe20003f64270 */
[----:B------:R-:W3:Y:S02]  /*c410*/  SHFL.BFLY PT, R15, R14, 0x2, 0x1f ;  /* 0x0c401f000e0f7f89 */ /* 0x000ee400000e0000 */
[----:B------:R-:W4:Y:S08]  /*c420*/  MUFU.TANH R163, R163 ;  /* 0x000000a300a37308 */ /* 0x000f300000002400 */
[----:B------:R-:W-:Y:S01]  /*c430*/  MUFU.TANH R166, R166 ;  /* 0x000000a600a67308 */ /* 0x000fe20000002400 */
[----:B--2---:R-:W-:-:S02]  /*c440*/  FSEL R162, R162, -INF , P4 ;  /* 0xff800000a2a27808 */ /* 0x004fc40002000000 */
[----:B------:R-:W-:-:S05]  /*c450*/  ISETP.GT.AND P4, PT, R221, 0x19, PT ;  /* 0x00000019dd00780c */ /* 0x000fca0003f84270 */
[----:B------:R-:W2:Y:S01]  /*c460*/  MUFU.TANH R167, R167 ;  /* 0x000000a700a77308 */ /* 0x000ea20000002400 */
[----:B----4-:R-:W-:Y:S02]  /*c470*/  FSEL R163, R163, -INF , P3 ;  /* 0xff800000a3a37808 */ /* 0x010fe40001800000 */
[----:B------:R-:W-:Y:S02]  /*c480*/  ISETP.GT.AND P3, PT, R221, 0x20, PT ;  /* 0x00000020dd00780c */ /* 0x000fe40003f64270 */
[----:B---3--:R-:W-:-:S03]  /*c490*/  FMNMX.FTZ R14, R14, R15, !PT ;  /* 0x0000000f0e0e7209 */ /* 0x008fc60007810000 */
[----:B------:R-:W3:Y:S02]  /*c4a0*/  MUFU.TANH R170, R170 ;  /* 0x000000aa00aa7308 */ /* 0x000ee40000002400 */
[----:B------:R-:W4:Y:S06]  /*c4b0*/  SHFL.BFLY PT, R15, R14, 0x1, 0x1f ;  /* 0x0c201f000e0f7f89 */ /* 0x000f2c00000e0000 */
[----:B------:R-:W-:Y:S01]  /*c4c0*/  MUFU.TANH R171, R171 ;  /* 0x000000ab00ab7308 */ /* 0x000fe20000002400 */
[----:B--2---:R-:W-:Y:S02]  /*c4d0*/  FSEL R167, R167, -INF , P4 ;  /* 0xff800000a7a77808 */ /* 0x004fe40002000000 */
[----:B------:R-:W-:-:S05]  /*c4e0*/  ISETP.GT.AND P4, PT, R221, 0x28, PT ;  /* 0x00000028dd00780c */ /* 0x000fca0003f84270 */
[----:B------:R-:W2:Y:S01]  /*c4f0*/  MUFU.TANH R174, R174 ;  /* 0x000000ae00ae7308 */ /* 0x000ea20000002400 */
[----:B---3--:R-:W-:Y:S02]  /*c500*/  FSEL R170, R170, -INF , P3 ;  /* 0xff800000aaaa7808 */ /* 0x008fe40001800000 */
[----:B------:R-:W-:-:S05]  /*c510*/  ISETP.GT.AND P3, PT, R221, 0x29, PT ;  /* 0x00000029dd00780c */ /* 0x000fca0003f64270 */
[----:B------:R-:W3:Y:S01]  /*c520*/  MUFU.TANH R175, R175 ;  /* 0x000000af00af7308 */ /* 0x000ee20000002400 */
[----:B----4-:R-:W-:Y:S01]  /*c530*/  FMNMX.FTZ R14, R14, R15, !PT ;  /* 0x0000000f0e0e7209 */ /* 0x010fe20007810000 */
[----:B------:R-:W-:-:S03]  /*c540*/  IMAD.U32 R15, RZ, RZ, UR43 ;  /* 0x0000002bff0f7e24 */ /* 0x000fc6000f8e00ff */
[----:B------:R-:W-:-:S03]  /*c550*/  FSETP.NEU.FTZ.AND P2, PT, R14, -INF , PT ;  /* 0xff8000000e00780b */ /* 0x000fc60003f5d000 */
[----:B------:R-:W-:Y:S01]  /*c560*/  MUFU.TANH R178, R178 ;  /* 0x000000b200b27308 */ /* 0x000fe20000002400 */
[----:B--2---:R-:W-:Y:S02]  /*c570*/  FSEL R174, R174, -INF , P4 ;  /* 0xff800000aeae7808 */ /* 0x004fe40002000000 */
[----:B------:R-:W-:Y:S02]  /*c580*/  FSEL R222, R14, RZ, P2 ;  /* 0x000000ff0ede7208 */ /* 0x000fe40001000000 */
[----:B------:R-:W-:-:S03]  /*c590*/  ISETP.GT.AND P4, PT, R221, 0x31, PT ;  /* 0x00000031dd00780c */ /* 0x000fc60003f84270 */
[----:B------:R-:W-:Y:S01]  /*c5a0*/  FADD.FTZ R222, -R222, R220 ;  /* 0x000000dcdede7221 */ /* 0x000fe20000010100 */
[-C--:B------:R-:W-:Y:S01]  /*c5b0*/  FMUL.FTZ R220, R14, R15.reuse ;  /* 0x0000000f0edc7220 */ /* 0x080fe20000410000 */
[----:B------:R-:W2:Y:S01]  /*c5c0*/  MUFU.TANH R179, R179 ;  /* 0x000000b300b37308 */ /* 0x000ea20000002400 */
[----:B---3--:R-:W-:Y:S01]  /*c5d0*/  FSEL R175, R175, -INF , P3 ;  /* 0xff800000afaf7808 */ /* 0x008fe20001800000 */
[-C--:B------:R-:W-:Y:S01]  /*c5e0*/  FMUL.FTZ R222, R222, R15.reuse ;  /* 0x0000000fdede7220 */ /* 0x080fe20000410000 */
[C---:B------:R-:W-:Y:S02]  /*c5f0*/  ISETP.GT.AND P3, PT, R221.reuse, 0x38, PT ;  /* 0x00000038dd00780c */ /* 0x040fe40003f64270 */
[----:B------:R-:W-:Y:S02]  /*c600*/  FSEL R186, R220, RZ, P2 ;  /* 0x000000ffdcba7208 */ /* 0x000fe40001000000 */
[----:B------:R-:W-:Y:S01]  /*c610*/  ISETP.GT.AND P2, PT, R221, RZ, PT ;  /* 0x000000ffdd00720c */ /* 0x000fe20003f44270 */
[----:B------:R-:W3:Y:S02]  /*c620*/  MUFU.TANH R182, R182 ;  /* 0x000000b600b67308 */ /* 0x000ee40000002400 */
[-CC-:B------:R-:W-:Y:S01]  /*c630*/  FFMA.FTZ R153, R153, R15.reuse, -R186.reuse ;  /* 0x0000000f99997223 */ /* 0x180fe200000108ba */
[----:B------:R-:W-:Y:S01]  /*c640*/  FSEL R154, R154, -INF , P2 ;  /* 0xff8000009a9a7808 */ /* 0x000fe20001000000 */
[-CC-:B------:R-:W-:Y:S01]  /*c650*/  FFMA.FTZ R152, R152, R15.reuse, -R186.reuse ;  /* 0x0000000f98987223 */ /* 0x180fe200000108ba */
[----:B------:R-:W-:Y:S01]  /*c660*/  ISETP.GT.AND P2, PT, R221, 0x9, PT ;  /* 0x00000009dd00780c */ /* 0x000fe20003f44270 */
[-CC-:B------:R-:W-:Y:S01]  /*c670*/  FFMA.FTZ R156, R156, R15.reuse, -R186.reuse ;  /* 0x0000000f9c9c7223 */ /* 0x180fe200000108ba */
[-CC-:B------:R-:W-:Y:S01]  /*c680*/  FFMA.FTZ R157, R157, R15.reuse, -R186.reuse ;  /* 0x0000000f9d9d7223 */ /* 0x180fe200000108ba */
[----:B------:R-:W4:Y:S01]  /*c690*/  MUFU.TANH R183, R183 ;  /* 0x000000b700b77308 */ /* 0x000f220000002400 */
[----:B------:R-:W-:Y:S01]  /*c6a0*/  FSEL R159, R159, -INF , P2 ;  /* 0xff8000009f9f7808 */ /* 0x000fe20001000000 */
[-CC-:B------:R-:W-:Y:S01]  /*c6b0*/  FFMA.FTZ R160, R160, R15.reuse, -R186.reuse ;  /* 0x0000000fa0a07223 */ /* 0x180fe200000108ba */
[----:B------:R-:W-:Y:S01]  /*c6c0*/  ISETP.GT.AND P2, PT, R221, 0x18, PT ;  /* 0x00000018dd00780c */ /* 0x000fe20003f44270 */
[-CC-:B------:R-:W-:Y:S01]  /*c6d0*/  FFMA.FTZ R161, R161, R15.reuse, -R186.reuse ;  /* 0x0000000fa1a17223 */ /* 0x180fe200000108ba */
[----:B--2---:R-:W-:Y:S01]  /*c6e0*/  FSEL R179, R179, -INF , P4 ;  /* 0xff800000b3b37808 */ /* 0x004fe20002000000 */
[-CC-:B------:R-:W-:Y:S01]  /*c6f0*/  FFMA.FTZ R164, R164, R15.reuse, -R186.reuse ;  /* 0x0000000fa4a47223 */ /* 0x180fe200000108ba */
[----:B------:R-:W-:Y:S01]  /*c700*/  FSEL R166, R166, -INF , P2 ;  /* 0xff800000a6a67808 */ /* 0x000fe20001000000 */
[----:B------:R-:W2:Y:S01]  /*c710*/  MUFU.TANH R220, R224 ;  /* 0x000000e000dc7308 */ /* 0x000ea20000002400 */
[----:B------:R-:W-:Y:S01]  /*c720*/  ISETP.GT.AND P2, PT, R221, 0x21, PT ;  /* 0x00000021dd00780c */ /* 0x000fe20003f44270 */
[-CC-:B------:R-:W-:Y:S01]  /*c730*/  FFMA.FTZ R165, R165, R15.reuse, -R186.reuse ;  /* 0x0000000fa5a57223 */ /* 0x180fe200000108ba */
[----:B------:R-:W-:Y:S01]  /*c740*/  ISETP.GT.AND P4, PT, R221, 0x40, PT ;  /* 0x00000040dd00780c */ /* 0x000fe20003f84270 */
[-CC-:B------:R-:W-:Y:S01]  /*c750*/  FFMA.FTZ R168, R168, R15.reuse, -R186.reuse ;  /* 0x0000000fa8a87223 */ /* 0x180fe200000108ba */
[----:B------:R-:W-:Y:S01]  /*c760*/  FSEL R171, R171, -INF , P2 ;  /* 0xff800000abab7808 */ /* 0x000fe20001000000 */
[-CC-:B------:R-:W-:Y:S01]  /*c770*/  FFMA.FTZ R169, R169, R15.reuse, -R186.reuse ;  /* 0x0000000fa9a97223 */ /* 0x180fe200000108ba */
[----:B------:R-:W-:Y:S01]  /*c780*/  ISETP.GT.AND P2, PT, R221, 0x30, PT ;  /* 0x00000030dd00780c */ /* 0x000fe20003f44270 */
[----:B------:R-:W5:Y:S01]  /*c790*/  MUFU.TANH R187, R187 ;  /* 0x000000bb00bb7308 */ /* 0x000f620000002400 */
[----:B---3--:R-:W-:Y:S01]  /*c7a0*/  FSEL R182, R182, -INF , P3 ;  /* 0xff800000b6b67808 */ /* 0x008fe20001800000 */
[-CC-:B------:R-:W-:Y:S01]  /*c7b0*/  FFMA.FTZ R172, R172, R15.reuse, -R186.reuse ;  /* 0x0000000facac7223 */ /* 0x180fe200000108ba */
[----:B------:R-:W-:Y:S01]  /*c7c0*/  FSEL R178, R178, -INF , P2 ;  /* 0xff800000b2b27808 */ /* 0x000fe20001000000 */
[-CC-:B------:R-:W-:Y:S01]  /*c7d0*/  FFMA.FTZ R173, R173, R15.reuse, -R186.reuse ;  /* 0x0000000fadad7223 */ /* 0x180fe200000108ba */
[C---:B------:R-:W-:Y:S01]  /*c7e0*/  ISETP.GT.AND P2, PT, R221.reuse, 0x39, PT ;  /* 0x00000039dd00780c */ /* 0x040fe20003f44270 */
[-CC-:B------:R-:W-:Y:S01]  /*c7f0*/  FFMA.FTZ R176, R176, R15.reuse, -R186.reuse ;  /* 0x0000000fb0b07223 */ /* 0x180fe200000108ba */
[----:B------:R-:W-:Y:S01]  /*c800*/  ISETP.GT.AND P3, PT, R221, 0x41, PT ;  /* 0x00000041dd00780c */ /* 0x000fe20003f64270 */
[----:B------:R-:W3:Y:S01]  /*c810*/  MUFU.TANH R190, R190 ;  /* 0x000000be00be7308 */ /* 0x000ee20000002400 */
[----:B----4-:R-:W-:Y:S01]  /*c820*/  FSEL R183, R183, -INF , P2 ;  /* 0xff800000b7b77808 */ /* 0x010fe20001000000 */
[-CC-:B------:R-:W-:Y:S01]  /*c830*/  FFMA.FTZ R177, R177, R15.reuse, -R186.reuse ;  /* 0x0000000fb1b17223 */ /* 0x180fe200000108ba */
[----:B------:R-:W-:Y:S01]  /*c840*/  ISETP.GT.AND P2, PT, R221, 0x48, PT ;  /* 0x00000048dd00780c */ /* 0x000fe20003f44270 */
[-CC-:B------:R-:W-:Y:S01]  /*c850*/  FFMA.FTZ R180, R180, R15.reuse, -R186.reuse ;  /* 0x0000000fb4b47223 */ /* 0x180fe200000108ba */
[----:B--2---:R-:W-:Y:S01]  /*c860*/  FSEL R220, R220, -INF , P4 ;  /* 0xff800000dcdc7808 */ /* 0x004fe20002000000 */
[-CC-:B------:R-:W-:Y:S01]  /*c870*/  FFMA.FTZ R181, R181, R15.reuse, -R186.reuse ;  /* 0x0000000fb5b57223 */ /* 0x180fe200000108ba */
[-CC-:B------:R-:W-:Y:S01]  /*c880*/  FFMA.FTZ R184, R184, R15.reuse, -R186.reuse ;  /* 0x0000000fb8b87223 */ /* 0x180fe200000108ba */
[----:B------:R-:W2:Y:S01]  /*c890*/  MUFU.TANH R191, R191 ;  /* 0x000000bf00bf7308 */ /* 0x000ea20000002400 */
[-CC-:B------:R-:W-:Y:S01]  /*c8a0*/  FFMA.FTZ R185, R185, R15.reuse, -R186.reuse ;  /* 0x0000000fb9b97223 */ /* 0x180fe200000108ba */
[-CC-:B------:R-:W-:Y:S01]  /*c8b0*/  FFMA.FTZ R188, R188, R15.reuse, -R186.reuse ;  /* 0x0000000fbcbc7223 */ /* 0x180fe200000108ba */
[-CC-:B------:R-:W-:Y:S01]  /*c8c0*/  FFMA.FTZ R189, R189, R15.reuse, -R186.reuse ;  /* 0x0000000fbdbd7223 */ /* 0x180fe200000108ba */
[-CC-:B------:R-:W-:Y:S01]  /*c8d0*/  FFMA.FTZ R192, R192, R15.reuse, -R186.reuse ;  /* 0x0000000fc0c07223 */ /* 0x180fe200000108ba */
[-CC-:B------:R-:W-:Y:S01]  /*c8e0*/  FFMA.FTZ R155, R155, R15.reuse, -R186.reuse ;  /* 0x0000000f9b9b7223 */ /* 0x180fe200000108ba */
[-CC-:B------:R-:W-:Y:S01]  /*c8f0*/  FFMA.FTZ R196, R196, R15.reuse, -R186.reuse ;  /* 0x0000000fc4c47223 */ /* 0x180fe200000108ba */
[----:B------:R-:W-:Y:S01]  /*c900*/  ISETP.GT.AND P4, PT, R221, 0x49, PT ;  /* 0x00000049dd00780c */ /* 0x000fe20003f84270 */
[----:B------:R-:W4:Y:S01]  /*c910*/  MUFU.TANH R194, R194 ;  /* 0x000000c200c27308 */ /* 0x000f220000002400 */
[----:B-----5:R-:W-:Y:S01]  /*c920*/  FSEL R187, R187, -INF , P3 ;  /* 0xff800000bbbb7808 */ /* 0x020fe20001800000 */
[----:B------:R-:W-:Y:S01]  /*c930*/  FFMA.FTZ R186, R197, R15, -R186 ;  /* 0x0000000fc5ba7223 */ /* 0x000fe200000108ba */
[----:B------:R-:W-:-:S05]  /*c940*/  ISETP.GT.AND P3, PT, R221, 0x50, PT ;  /* 0x00000050dd00780c */ /* 0x000fca0003f64270 */
[----:B------:R3:W-:Y:S08]  /*c950*/  MUFU.EX2 R197, R153 ;  /* 0x0000009900c57308 */ /* 0x0007f00000000800 */
[----:B------:R-:W5:Y:S01]  /*c960*/  MUFU.EX2 R222, R222 ;  /* 0x000000de00de7308 */ /* 0x000f620000000800 */
[----:B---3--:R-:W-:Y:S02]  /*c970*/  FSEL R153, R190, -INF , P2 ;  /* 0xff800000be997808 */ /* 0x008fe40001000000 */
[----:B--2---:R-:W-:-:S02]  /*c980*/  FSEL R190, R191, -INF , P4 ;  /* 0xff800000bfbe7808 */ /* 0x004fc40002000000 */
[----:B----4-:R-:W-:Y:S02]  /*c990*/  FSEL R191, R194, -INF , P3 ;  /* 0xff800000c2bf7808 */ /* 0x010fe40001800000 */
[----:B------:R-:W-:Y:S01]  /*c9a0*/  FMNMX.FTZ R194, R154, R219, !PT ;  /* 0x000000db9ac27209 */ /* 0x000fe20007810000 */
[----:B------:R-:W2:Y:S01]  /*c9b0*/  MUFU.EX2 R152, R152 ;  /* 0x0000009800987308 */ /* 0x000ea20000000800 */
[----:B------:R-:W-:Y:S02]  /*c9c0*/  ISETP.GT.AND P2, PT, R221, 0x51, PT ;  /* 0x00000051dd00780c */ /* 0x000fe40003f44270 */
[----:B------:R-:W-:Y:S02]  /*c9d0*/  FMNMX.FTZ R194, R193, R194, !PT ;  /* 0x000000c2c1c27209 */ /* 0x000fe40007810000 */
[C---:B------:R-:W-:Y:S02]  /*c9e0*/  ISETP.GT.AND P4, PT, R221.reuse, 0x58, PT ;  /* 0x00000058dd00780c */ /* 0x040fe40003f84270 */
[----:B------:R-:W-:Y:S01]  /*c9f0*/  FMNMX.FTZ R194, R158, R194, !PT ;  /* 0x000000c29ec27209 */ /* 0x000fe20007810000 */
[----:B------:R-:W3:Y:S01]  /*ca00*/  MUFU.TANH R195, R195 ;  /* 0x000000c300c37308 */ /* 0x000ee20000002400 */
[----:B------:R-:W-:Y:S01]  /*ca10*/  ISETP.GT.AND P3, PT, R221, 0x59, PT ;  /* 0x00000059dd00780c */ /* 0x000fe20003f64270 */
[----:B-----5:R-:W-:Y:S01]  /*ca20*/  FMUL.FTZ R24, R24, R222 ;  /* 0x000000de18187220 */ /* 0x020fe20000410000 */
[----:B------:R-:W-:Y:S01]  /*ca30*/  FMNMX.FTZ R194, R159, R194, !PT ;  /* 0x000000c29fc27209 */ /* 0x000fe20007810000 */
[-C--:B------:R-:W-:Y:S01]  /*ca40*/  FMUL.FTZ R25, R25, R222.reuse ;  /* 0x000000de19197220 */ /* 0x080fe20000410000 */
[-C--:B------:R-:W-:Y:S01]  /*ca50*/  FMUL.FTZ R28, R28, R222.reuse ;  /* 0x000000de1c1c7220 */ /* 0x080fe20000410000 */
[----:B------:R-:W-:Y:S01]  /*ca60*/  FMUL.FTZ R29, R29, R222 ;  /* 0x000000de1d1d7220 */ /* 0x000fe20000410000 */
[----:B------:R-:W-:Y:S01]  /*ca70*/  FMNMX.FTZ R194, R162, R194, !PT ;  /* 0x000000c2a2c27209 */ /* 0x000fe20007810000 */
[----:B------:R-:W-:Y:S01]  /*ca80*/  FMUL.FTZ R32, R32, R222 ;  /* 0x000000de20207220 */ /* 0x000fe20000410000 */
[----:B--2---:R-:W-:Y:S01]  /*ca90*/  FFMA.FTZ R3, R222, R3, R152 ;  /* 0x00000003de037223 */ /* 0x004fe20000010098 */
[----:B------:R-:W-:Y:S01]  /*caa0*/  F2FP.BF16.F32.PACK_AB R152, R197, R152 ;  /* 0x00000098c598723e */ /* 0x000fe200000010ff */
[----:B------:R-:W-:Y:S01]  /*cab0*/  FMUL.FTZ R33, R33, R222 ;  /* 0x000000de21217220 */ /* 0x000fe20000410000 */
[----:B------:R-:W-:Y:S01]  /*cac0*/  FMNMX.FTZ R194, R163, R194, !PT ;  /* 0x000000c2a3c27209 */ /* 0x000fe20007810000 */
[----:B------:R-:W-:Y:S01]  /*cad0*/  FADD.FTZ R3, R197, R3 ;  /* 0x00000003c5037221 */ /* 0x000fe20000010000 */
[-C--:B------:R-:W-:Y:S01]  /*cae0*/  FMUL.FTZ R36, R36, R222.reuse ;  /* 0x000000de24247220 */ /* 0x080fe20000410000 */
[----:B------:R-:W-:Y:S01]  /*caf0*/  FMUL.FTZ R37, R37, R222 ;  /* 0x000000de25257220 */ /* 0x000fe20000410000 */
[----:B------:R-:W-:Y:S01]  /*cb00*/  FMNMX.FTZ R194, R166, R194, !PT ;  /* 0x000000c2a6c27209 */ /* 0x000fe20007810000 */
[-C--:B------:R-:W-:Y:S01]  /*cb10*/  FMUL.FTZ R40, R40, R222.reuse ;  /* 0x000000de28287220 */ /* 0x080fe20000410000 */
[----:B---3--:R-:W-:Y:S01]  /*cb20*/  FSEL R195, R195, -INF , P2 ;  /* 0xff800000c3c37808 */ /* 0x008fe20001000000 */
[----:B------:R-:W-:Y:S01]  /*cb30*/  FMUL.FTZ R41, R41, R222 ;  /* 0x000000de29297220 */ /* 0x000fe20000410000 */
[----:B------:R-:W-:Y:S01]  /*cb40*/  FMNMX.FTZ R194, R167, R194, !PT ;  /* 0x000000c2a7c27209 */ /* 0x000fe20007810000 */
[-C--:B------:R-:W-:Y:S01]  /*cb50*/  FMUL.FTZ R44, R44, R222.reuse ;  /* 0x000000de2c2c7220 */ /* 0x080fe20000410000 */
[-C--:B------:R-:W-:Y:S01]  /*cb60*/  FMUL.FTZ R45, R45, R222.reuse ;  /* 0x000000de2d2d7220 */ /* 0x080fe20000410000 */
        /* <DEDUP_REMOVED lines=31> */
[----:B------:R2:W3:Y:S01]  /*cd60*/  MUFU.TANH R194, R198 ;  /* 0x000000c600c27308 */ /* 0x0004e20000002400 */
[-C--:B------:R-:W-:Y:S01]  /*cd70*/  FMUL.FTZ R93, R93, R222.reuse ;  /* 0x000000de5d5d7220 */ /* 0x080fe20000410000 */
[----:B------:R-:W-:Y:S01]  /*cd80*/  FMNMX.FTZ R197, R220, R197, !PT ;  /* 0x000000c5dcc57209 */ /* 0x000fe20007810000 */
[-C--:B------:R-:W-:Y:S01]  /*cd90*/  FMUL.FTZ R96, R96, R222.reuse ;  /* 0x000000de60607220 */ /* 0x080fe20000410000 */
[-C--:B------:R-:W-:Y:S01]  /*cda0*/  FMUL.FTZ R97, R97, R222.reuse ;  /* 0x000000de61617220 */ /* 0x080fe20000410000 */
[-C--:B------:R-:W-:Y:S01]  /*cdb0*/  FMUL.FTZ R100, R100, R222.reuse ;  /* 0x000000de64647220 */ /* 0x080fe20000410000 */
[-C--:B------:R-:W-:Y:S01]  /*cdc0*/  FMUL.FTZ R101, R101, R222.reuse ;  /* 0x000000de65657220 */ /* 0x080fe20000410000 */
[-C--:B------:R-:W-:Y:S01]  /*cdd0*/  FMUL.FTZ R104, R104, R222.reuse ;  /* 0x000000de68687220 */ /* 0x080fe20000410000 */
[-C--:B------:R-:W-:Y:S01]  /*cde0*/  FMUL.FTZ R105, R105, R222.reuse ;  /* 0x000000de69697220 */ /* 0x080fe20000410000 */
[----:B--2---:R-:W-:Y:S01]  /*cdf0*/  FMNMX.FTZ R198, R187, R197, !PT ;  /* 0x000000c5bbc67209 */ /* 0x004fe20007810000 */
[-C--:B------:R-:W-:Y:S01]  /*ce00*/  FMUL.FTZ R108, R108, R222.reuse ;  /* 0x000000de6c6c7220 */ /* 0x080fe20000410000 */
[----:B------:R-:W2:Y:S01]  /*ce10*/  MUFU.TANH R197, R199 ;  /* 0x000000c700c57308 */ /* 0x000ea20000002400 */
[----:B------:R-:W-:Y:S01]  /*ce20*/  FMUL.FTZ R109, R109, R222 ;  /* 0x000000de6d6d7220 */ /* 0x000fe20000410000 */
[----:B------:R-:W-:Y:S01]  /*ce30*/  FMNMX.FTZ R198, R153, R198, !PT ;  /* 0x000000c699c67209 */ /* 0x000fe20007810000 */
[-C--:B------:R-:W-:Y:S01]  /*ce40*/  FMUL.FTZ R112, R112, R222.reuse ;  /* 0x000000de70707220 */ /* 0x080fe20000410000 */
        /* <DEDUP_REMOVED lines=13> */
[----:B--2---:R-:W-:Y:S01]  /*cf20*/  FSEL R197, R197, -INF , P3 ;  /* 0xff800000c5c57808 */ /* 0x004fe20001800000 */
        /* <DEDUP_REMOVED lines=10> */
[----:B------:R-:W2:Y:S01]  /*cfd0*/  SHFL.BFLY PT, R199, R221, 0x2, 0x1f ;  /* 0x0c401f00ddc77f89 */ /* 0x000ea200000e0000 */
[-C--:B------:R-:W-:Y:S01]  /*cfe0*/  FMUL.FTZ R148, R148, R222.reuse ;  /* 0x000000de94947220 */ /* 0x080fe20000410000 */
[----:B------:R-:W-:Y:S01]  /*cff0*/  FMUL.FTZ R149, R149, R222 ;  /* 0x000000de95957220 */ /* 0x000fe20000410000 */
[----:B------:R-:W3:Y:S08]  /*d000*/  MUFU.EX2 R198, R156 ;  /* 0x0000009c00c67308 */ /* 0x000ef00000000800 */
[----:B------:R-:W-:Y:S08]  /*d010*/  MUFU.EX2 R156, R160 ;  /* 0x000000a0009c7308 */ /* 0x000ff00000000800 */
[----:B------:R-:W-:Y:S01]  /*d020*/  MUFU.EX2 R160, R168 ;  /* 0x000000a800a07308 */ /* 0x000fe20000000800 */
[----:B---3--:R-:W-:Y:S01]  /*d030*/  FADD.FTZ R3, R198, R3 ;  /* 0x00000003c6037221 */ /* 0x008fe20000010000 */
[----:B--2---:R-:W-:-:S06]  /*d040*/  FMNMX.FTZ R221, R221, R199, !PT ;  /* 0x000000c7dddd7209 */ /* 0x004fcc0007810000 */
[----:B------:R2:W-:Y:S01]  /*d050*/  MUFU.EX2 R199, R177 ;  /* 0x000000b100c77308 */ /* 0x0005e20000000800 */
[----:B------:R-:W3:Y:S07]  /*d060*/  SHFL.BFLY PT, R222, R221, 0x1, 0x1f ;  /* 0x0c201f00ddde7f89 */ /* 0x000eee00000e0000 */
[----:B------:R3:W-:Y:S01]  /*d070*/  MUFU.EX2 R168, R176 ;  /* 0x000000b000a87308 */ /* 0x0007e20000000800 */
[----:B--2---:R-:W2:Y:S07]  /*d080*/  S2R R177, SR_TID.X ;  /* 0x0000000000b17919 */ /* 0x004eae0000002100 */
[----:B------:R-:W4:Y:S08]  /*d090*/  MUFU.EX2 R157, R157 ;  /* 0x0000009d009d7308 */ /* 0x000f300000000800 */
[----:B------:R-:W5:Y:S01]  /*d0a0*/  MUFU.EX2 R161, R161 ;  /* 0x000000a100a17308 */ /* 0x000f620000000800 */
[----:B---3--:R-:W-:-:S04]  /*d0b0*/  FMNMX.FTZ R176, R221, R222, !PT ;  /* 0x000000deddb07209 */ /* 0x008fc80007810000 */
[C---:B------:R-:W-:Y:S01]  /*d0c0*/  FSETP.NEU.FTZ.AND P2, PT, R176.reuse, -INF , PT ;  /* 0xff800000b000780b */ /* 0x040fe20003f5d000 */
[----:B------:R-:W-:Y:S02]  /*d0d0*/  FMUL.FTZ R222, R176, R15 ;  /* 0x0000000fb0de7220 */ /* 0x000fe40000410000 */
[----:B------:R-:W3:Y:S01]  /*d0e0*/  MUFU.EX2 R164, R164 ;  /* 0x000000a400a47308 */ /* 0x000ee20000000800 */
[----:B----4-:R-:W-:Y:S02]  /*d0f0*/  FADD.FTZ R3, R157, R3 ;  /* 0x000000039d037221 */ /* 0x010fe40000010000 */
[----:B------:R-:W-:Y:S02]  /*d100*/  FSEL R222, R222, RZ, P2 ;  /* 0x000000ffdede7208 */ /* 0x000fe40001000000 */
[----:B------:R-:W-:-:S03]  /*d110*/  FADD.FTZ R3, R156, R3 ;  /* 0x000000039c037221 */ /* 0x000fc60000010000 */
[----:B------:R-:W4:Y:S01]  /*d120*/  MUFU.EX2 R165, R165 ;  /* 0x000000a500a57308 */ /* 0x000f220000000800 */
[-CC-:B------:R-:W-:Y:S01]  /*d130*/  FFMA.FTZ R154, R154, R15.reuse, -R222.reuse ;  /* 0x0000000f9a9a7223 */ /* 0x180fe200000108de */
[-CC-:B------:R-:W-:Y:S01]  /*d140*/  FFMA.FTZ R221, R174, R15.reuse, -R222.reuse ;  /* 0x0000000faedd7223 */ /* 0x180fe200000108de */
[----:B--2---:R-:W-:Y:S01]  /*d150*/  SHF.R.U32.HI R177, RZ, 0x7, R177 ;  /* 0x00000007ffb17819 */ /* 0x004fe200000116b1 */
[----:B-----5:R-:W-:Y:S01]  /*d160*/  FADD.FTZ R3, R161, R3 ;  /* 0x00000003a1037221 */ /* 0x020fe20000010000 */
[-CC-:B------:R-:W-:Y:S01]  /*d170*/  FFMA.FTZ R193, R193, R15.reuse, -R222.reuse ;  /* 0x0000000fc1c17223 */ /* 0x180fe200000108de */
[-CC-:B------:R-:W-:Y:S01]  /*d180*/  FFMA.FTZ R158, R158, R15.reuse, -R222.reuse ;  /* 0x0000000f9e9e7223 */ /* 0x180fe200000108de */
[----:B------:R-:W-:Y:S01]  /*d190*/  IADD3 R177, -R177, 0xb, RZ ;  /* 0x0000000bb1b17810 */ /* 0x000fe20007ffe1ff */
[----:B------:R-:W-:Y:S01]  /*d1a0*/  MUFU.EX2 R174, R186 ;  /* 0x000000ba00ae7308 */ /* 0x000fe20000000800 */
[----:B---3--:R-:W-:Y:S01]  /*d1b0*/  FADD.FTZ R3, R164, R3 ;  /* 0x00000003a4037221 */ /* 0x008fe20000010000 */
[-CC-:B------:R-:W-:Y:S01]  /*d1c0*/  FFMA.FTZ R159, R159, R15.reuse, -R222.reuse ;  /* 0x0000000f9f9f7223 */ /* 0x180fe200000108de */
[-CC-:B------:R-:W-:Y:S01]  /*d1d0*/  FFMA.FTZ R162, R162, R15.reuse, -R222.reuse ;  /* 0x0000000fa2a27223 */ /* 0x180fe200000108de */
[-CC-:B------:R-:W-:Y:S01]  /*d1e0*/  FFMA.FTZ R163, R163, R15.reuse, -R222.reuse ;  /* 0x0000000fa3a37223 */ /* 0x180fe200000108de */
[-CC-:B------:R-:W-:Y:S01]  /*d1f0*/  FFMA.FTZ R166, R166, R15.reuse, -R222.reuse ;  /* 0x0000000fa6a67223 */ /* 0x180fe200000108de */
[-CC-:B------:R-:W-:Y:S01]  /*d200*/  FFMA.FTZ R167, R167, R15.reuse, -R222.reuse ;  /* 0x0000000fa7a77223 */ /* 0x180fe200000108de */
[-CC-:B------:R-:W-:Y:S01]  /*d210*/  FFMA.FTZ R170, R170, R15.reuse, -R222.reuse ;  /* 0x0000000faaaa7223 */ /* 0x180fe200000108de */
[----:B------:R2:W-:Y:S01]  /*d220*/  MUFU.EX2 R186, R154 ;  /* 0x0000009a00ba7308 */ /* 0x0005e20000000800 */
[----:B----4-:R-:W-:Y:S01]  /*d230*/  FADD.FTZ R3, R165, R3 ;  /* 0x00000003a5037221 */ /* 0x010fe20000010000 */
[-CC-:B------:R-:W-:Y:S01]  /*d240*/  FFMA.FTZ R171, R171, R15.reuse, -R222.reuse ;  /* 0x0000000fabab7223 */ /* 0x180fe200000108de */
[-CC-:B------:R-:W-:Y:S01]  /*d250*/  FFMA.FTZ R175, R175, R15.reuse, -R222.reuse ;  /* 0x0000000fafaf7223 */ /* 0x180fe200000108de */
[-CC-:B------:R-:W-:Y:S01]  /*d260*/  FFMA.FTZ R178, R178, R15.reuse, -R222.reuse ;  /* 0x0000000fb2b27223 */ /* 0x180fe200000108de */
[----:B------:R-:W-:Y:S01]  /*d270*/  FADD.FTZ R3, R160, R3 ;  /* 0x00000003a0037221 */ /* 0x000fe20000010000 */
[-CC-:B------:R-:W-:Y:S01]  /*d280*/  FFMA.FTZ R179, R179, R15.reuse, -R222.reuse ;  /* 0x0000000fb3b37223 */ /* 0x180fe200000108de */
[----:B------:R-:W-:Y:S01]  /*d290*/  FFMA.FTZ R182, R182, R15, -R222 ;  /* 0x0000000fb6b67223 */ /* 0x000fe200000108de */
[----:B------:R-:W3:Y:S01]  /*d2a0*/  MUFU.EX2 R169, R169 ;  /* 0x000000a900a97308 */ /* 0x000ee20000000800 */
[----:B--2---:R-:W-:Y:S01]  /*d2b0*/  F2FP.BF16.F32.PACK_AB R154, R157, R198 ;  /* 0x000000c69d9a723e */ /* 0x004fe200000010ff */
[----:B------:R-:W-:-:S02]  /*d2c0*/  @!P1 VIADD R157, R211, 0x22840 ;  /* 0x00022840d39d9836 */ /* 0x000fc40000000000 */
[-CC-:B------:R-:W-:Y:S01]  /*d2d0*/  FFMA.FTZ R183, R183, R15.reuse, -R222.reuse ;  /* 0x0000000fb7b77223 */ /* 0x180fe200000108de */
[-CC-:B------:R-:W-:Y:S01]  /*d2e0*/  FFMA.FTZ R220, R220, R15.reuse, -R222.reuse ;  /* 0x0000000fdcdc7223 */ /* 0x180fe200000108de */
[-CC-:B------:R-:W-:Y:S01]  /*d2f0*/  FFMA.FTZ R187, R187, R15.reuse, -R222.reuse ;  /* 0x0000000fbbbb7223 */ /* 0x180fe200000108de */
[-CC-:B------:R-:W-:Y:S01]  /*d300*/  FFMA.FTZ R153, R153, R15.reuse, -R222.reuse ;  /* 0x0000000f99997223 */ /* 0x180fe200000108de */
[----:B------:R-:W-:Y:S01]  /*d310*/  @!P1 PRMT R157, RZ, 0x654, R157 ;  /* 0x00000654ff9d9816 */ /* 0x000fe2000000009d */
[----:B------:R2:W-:Y:S06]  /*d320*/  BAR.ARV R177, 0x100 ;  /* 0x000400b10000751d */ /* 0x0005ec0000002000 */
[----:B------:R4:W-:Y:S01]  /*d330*/  @!P1 SYNCS.ARRIVE.TRANS64.RED.A1T0 RZ, [R157+URZ], RZ ;  /* 0x000000ff9dff99a7 */ /* 0x0009e2000810043f */
[----:B------:R-:W5:Y:S01]  /*d340*/  MUFU.EX2 R172, R172 ;  /* 0x000000ac00ac7308 */ /* 0x000f620000000800 */
[-CC-:B------:R-:W-:Y:S01]  /*d350*/  FFMA.FTZ R190, R190, R15.reuse, -R222.reuse ;  /* 0x0000000fbebe7223 */ /* 0x180fe200000108de */
[----:B---3--:R-:W-:Y:S01]  /*d360*/  FADD.FTZ R3, R169, R3 ;  /* 0x00000003a9037221 */ /* 0x008fe20000010000 */
[-CC-:B------:R-:W-:Y:S01]  /*d370*/  FFMA.FTZ R191, R191, R15.reuse, -R222.reuse ;  /* 0x0000000fbfbf7223 */ /* 0x180fe200000108de */
[-CC-:B------:R-:W-:Y:S01]  /*d380*/  FFMA.FTZ R195, R195, R15.reuse, -R222.reuse ;  /* 0x0000000fc3c37223 */ /* 0x180fe200000108de */
[-CC-:B------:R-:W-:Y:S01]  /*d390*/  FFMA.FTZ R194, R194, R15.reuse, -R222.reuse ;  /* 0x0000000fc2c27223 */ /* 0x180fe200000108de */
[----:B------:R-:W-:Y:S01]  /*d3a0*/  FFMA.FTZ R197, R197, R15, -R222 ;  /* 0x0000000fc5c57223 */ /* 0x000fe200000108de */
[----:B----4-:R-:W-:Y:S01]  /*d3b0*/  FSEL R157, R176, RZ, P2 ;  /* 0x000000ffb09d7208 */ /* 0x010fe20001000000 */
[----:B------:R-:W3:Y:S01]  /*d3c0*/  MUFU.EX2 R173, R173 ;  /* 0x000000ad00ad7308 */ /* 0x000ee20000000800 */
[----:B------:R-:W-:-:S02]  /*d3d0*/  F2FP.BF16.F32.PACK_AB R160, R169, R160 ;  /* 0x000000a0a9a0723e */ /* 0x000fc400000010ff */
[----:B------:R-:W-:Y:S01]  /*d3e0*/  F2FP.BF16.F32.PACK_AB R156, R161, R156 ;  /* 0x0000009ca19c723e */ /* 0x000fe200000010ff */
[----:B------:R-:W-:-:S04]  /*d3f0*/  FADD.FTZ R157, -R157, R219 ;  /* 0x000000db9d9d7221 */ /* 0x000fc80000010100 */
[----:B------:R-:W-:Y:S01]  /*d400*/  FMUL.FTZ R157, R157, R15 ;  /* 0x0000000f9d9d7220 */ /* 0x000fe20000410000 */
[----:B------:R-:W4:Y:S01]  /*d410*/  MUFU.EX2 R180, R180 ;  /* 0x000000b400b47308 */ /* 0x000f220000000800 */
[----:B-----5:R-:W-:-:S07]  /*d420*/  FADD.FTZ R3, R172, R3 ;  /* 0x00000003ac037221 */ /* 0x020fce0000010000 */
[----:B------:R-:W5:Y:S01]  /*d430*/  MUFU.EX2 R219, R157 ;  /* 0x0000009d00db7308 */ /* 0x000f620000000800 */
[----:B---3--:R-:W-:-:S04]  /*d440*/  FADD.FTZ R3, R173, R3 ;  /* 0x00000003ad037221 */ /* 0x008fc80000010000 */
[----:B------:R-:W-:-:S03]  /*d450*/  FADD.FTZ R3, R168, R3 ;  /* 0x00000003a8037221 */ /* 0x000fc60000010000 */
[----:B------:R-:W3:Y:S01]  /*d460*/  MUFU.EX2 R193, R193 ;  /* 0x000000c100c17308 */ /* 0x000ee20000000800 */
[----:B------:R-:W-:-:S04]  /*d470*/  FADD.FTZ R3, R199, R3 ;  /* 0x00000003c7037221 */ /* 0x000fc80000010000 */
[----:B----4-:R-:W-:-:S03]  /*d480*/  FADD.FTZ R3, R180, R3 ;  /* 0x00000003b4037221 */ /* 0x010fc60000010000 */
[----:B------:R-:W4:Y:S01]  /*d490*/  MUFU.EX2 R181, R181 ;  /* 0x000000b500b57308 */ /* 0x000f220000000800 */
[----:B-----5:R-:W-:Y:S01]  /*d4a0*/  FFMA.FTZ R0, R219, R0, R186 ;  /* 0x00000000db007223 */ /* 0x020fe200000100ba */
[-C--:B------:R-:W-:Y:S01]  /*d4b0*/  FMUL.FTZ R26, R26, R219.reuse ;  /* 0x000000db1a1a7220 */ /* 0x080fe20000410000 */
[-C--:B------:R-:W-:Y:S01]  /*d4c0*/  FMUL.FTZ R27, R27, R219.reuse ;  /* 0x000000db1b1b7220 */ /* 0x080fe20000410000 */
[-C--:B------:R-:W-:Y:S01]  /*d4d0*/  FMUL.FTZ R30, R30, R219.reuse ;  /* 0x000000db1e1e7220 */ /* 0x080fe20000410000 */
[-C--:B------:R-:W-:Y:S01]  /*d4e0*/  FMUL.FTZ R31, R31, R219.reuse ;  /* 0x000000db1f1f7220 */ /* 0x080fe20000410000 */
[-C--:B------:R-:W-:Y:S01]  /*d4f0*/  FMUL.FTZ R34, R34, R219.reuse ;  /* 0x000000db22227220 */ /* 0x080fe20000410000 */
[-C--:B------:R-:W-:Y:S01]  /*d500*/  FMUL.FTZ R35, R35, R219.reuse ;  /* 0x000000db23237220 */ /* 0x080fe20000410000 */
[----:B------:R5:W0:Y:S01]  /*d510*/  MUFU.EX2 R222, R158 ;  /* 0x0000009e00de7308 */ /* 0x000a220000000800 */
        /* <DEDUP_REMOVED lines=9> */
[----:B-----5:R-:W-:Y:S01]  /*d5b0*/  F2FP.BF16.F32.PACK_AB R158, R165, R164 ;  /* 0x000000a4a59e723e */ /* 0x020fe200000010ff */
[-C--:B------:R-:W-:Y:S01]  /*d5c0*/  FMUL.FTZ R50, R50, R219.reuse ;  /* 0x000000db32327220 */ /* 0x080fe20000410000 */
[----:B------:R-:W-:Y:S01]  /*d5d0*/  F2FP.BF16.F32.PACK_AB R164, R199, R168 ;  /* 0x000000a8c7a4723e */ /* 0x000fe200000010ff */
        /* <DEDUP_REMOVED lines=19> */
[----:B------:R3:W5:Y:S01]  /*d710*/  MUFU.EX2 R224, R162 ;  /* 0x000000a200e07308 */ /* 0x0007620000000800 */
[----:B----4-:R-:W-:Y:S01]  /*d720*/  FADD.FTZ R0, R159, R0 ;  /* 0x000000009f007221 */ /* 0x010fe20000010000 */
        /* <DEDUP_REMOVED lines=8> */
[----:B---3--:R-:W-:Y:S01]  /*d7b0*/  F2FP.BF16.F32.PACK_AB R162, R173, R172 ;  /* 0x000000acada2723e */ /* 0x008fe200000010ff */
[-C--:B------:R-:W-:Y:S01]  /*d7c0*/  FMUL.FTZ R94, R94, R219.reuse ;  /* 0x000000db5e5e7220 */ /* 0x080fe20000410000 */
[----:B------:R-:W-:Y:S01]  /*d7d0*/  F2FP.BF16.F32.PACK_AB R168, R185, R184 ;  /* 0x000000b8b9a8723e */ /* 0x000fe200000010ff */
[-C--:B------:R-:W-:Y:S01]  /*d7e0*/  FMUL.FTZ R95, R95, R219.reuse ;  /* 0x000000db5f5f7220 */ /* 0x080fe20000410000 */
[-C--:B------:R-:W-:Y:S01]  /*d7f0*/  FMUL.FTZ R98, R98, R219.reuse ;  /* 0x000000db62627220 */ /* 0x080fe20000410000 */
[-C--:B------:R-:W-:Y:S01]  /*d800*/  FMUL.FTZ R99, R99, R219.reuse ;  /* 0x000000db63637220 */ /* 0x080fe20000410000 */
[----:B------:R-:W0:Y:S01]  /*d810*/  MUFU.EX2 R163, R163 ;  /* 0x000000a300a37308 */ /* 0x000e220000000800 */
[----:B-----5:R-:W-:Y:S01]  /*d820*/  FADD.FTZ R0, R224, R0 ;  /* 0x00000000e0007221 */ /* 0x020fe20000010000 */
        /* <DEDUP_REMOVED lines=10> */
[-C--:B------:R-:W-:Y:S01]  /*d8d0*/  FMUL.FTZ R118, R118, R219.reuse ;  /* 0x000000db76767220 */ /* 0x080fe20000410000 */
[-C--:B------:R-:W-:Y:S01]  /*d8e0*/  FMUL.FTZ R119, R119, R219.reuse ;  /* 0x000000db77777220 */ /* 0x080fe20000410000 */
[-C--:B------:R-:W-:Y:S01]  /*d8f0*/  FMUL.FTZ R122, R122, R219.reuse ;  /* 0x000000db7a7a7220 */ /* 0x080fe20000410000 */
[-C--:B------:R-:W-:Y:S01]  /*d900*/  FMUL.FTZ R123, R123, R219.reuse ;  /* 0x000000db7b7b7220 */ /* 0x080fe20000410000 */
[----:B------:R4:W5:Y:S01]  /*d910*/  MUFU.EX2 R225, R166 ;  /* 0x000000a600e17308 */ /* 0x0009620000000800 */
        /* <DEDUP_REMOVED lines=9> */
[----:B----4-:R-:W-:Y:S01]  /*d9b0*/  F2FP.BF16.F32.PACK_AB R166, R181, R180 ;  /* 0x000000b4b5a6723e */ /* 0x010fe200000010ff */
[-C--:B------:R-:W-:Y:S01]  /*d9c0*/  FMUL.FTZ R138, R138, R219.reuse ;  /* 0x000000db8a8a7220 */ /* 0x080fe20000410000 */
[-C--:B------:R-:W-:Y:S01]  /*d9d0*/  FMUL.FTZ R139, R139, R219.reuse ;  /* 0x000000db8b8b7220 */ /* 0x080fe20000410000 */
[-C--:B------:R-:W-:Y:S01]  /*d9e0*/  FMUL.FTZ R142, R142, R219.reuse ;  /* 0x000000db8e8e7220 */ /* 0x080fe20000410000 */
[-C--:B------:R-:W-:Y:S01]  /*d9f0*/  FMUL.FTZ R143, R143, R219.reuse ;  /* 0x000000db8f8f7220 */ /* 0x080fe20000410000 */
[-C--:B------:R-:W-:Y:S01]  /*da00*/  FMUL.FTZ R146, R146, R219.reuse ;  /* 0x000000db92927220 */ /* 0x080fe20000410000 */
[----:B------:R-:W3:Y:S01]  /*da10*/  MUFU.EX2 R167, R167 ;  /* 0x000000a700a77308 */ /* 0x000ee20000000800 */
[----:B-----5:R-:W-:Y:S01]  /*da20*/  FADD.FTZ R0, R225, R0 ;  /* 0x00000000e1007221 */ /* 0x020fe20000010000 */
[-C--:B------:R-:W-:Y:S01]  /*da30*/  FMUL.FTZ R147, R147, R219.reuse ;  /* 0x000000db93937220 */ /* 0x080fe20000410000 */
[-C--:B------:R-:W-:Y:S01]  /*da40*/  FMUL.FTZ R150, R150, R219.reuse ;  /* 0x000000db96967220 */ /* 0x080fe20000410000 */
[----:B------:R-:W-:-:S04]  /*da50*/  FMUL.FTZ R151, R151, R219 ;  /* 0x000000db97977220 */ /* 0x000fc80000410000 */
[----:B------:R-:W4:Y:S01]  /*da60*/  MUFU.EX2 R155, R155 ;  /* 0x0000009b009b7308 */ /* 0x000f220000000800 */
[----:B0-----:R-:W-:-:S07]  /*da70*/  FADD.FTZ R3, R192, R3 ;  /* 0x00000003c0037221 */ /* 0x001fce0000010000 */
[----:B------:R0:W5:Y:S01]  /*da80*/  MUFU.EX2 R198, R170 ;  /* 0x000000aa00c67308 */ /* 0x0001620000000800 */
[----:B---3--:R-:W-:-:S07]  /*da90*/  FADD.FTZ R0, R167, R0 ;  /* 0x00000000a7007221 */ /* 0x008fce0000010000 */
[----:B------:R-:W3:Y:S01]  /*daa0*/  MUFU.EX2 R171, R171 ;  /* 0x000000ab00ab7308 */ /* 0x000ee20000000800 */
[C---:B----4-:R-:W-:Y:S01]  /*dab0*/  FADD.FTZ R3, R155.reuse, R3 ;  /* 0x000000039b037221 */ /* 0x050fe20000010000 */
[----:B------:R-:W-:Y:S02]  /*dac0*/  F2FP.BF16.F32.PACK_AB R172, R155, R192 ;  /* 0x000000c09bac723e */ /* 0x000fe400000010ff */
[----:B0-----:R-:W-:-:S04]  /*dad0*/  F2FP.BF16.F32.PACK_AB R170, R189, R188 ;  /* 0x000000bcbdaa723e */ /* 0x001fc800000010ff */
[----:B------:R-:W0:Y:S01]  /*dae0*/  MUFU.EX2 R221, R221 ;  /* 0x000000dd00dd7308 */ /* 0x000e220000000800 */
[----:B-----5:R-:W-:-:S07]  /*daf0*/  FADD.FTZ R155, R198, R0 ;  /* 0x00000000c69b7221 */ /* 0x020fce0000010000 */
[----:B------:R-:W4:Y:S01]  /*db00*/  MUFU.EX2 R175, R175 ;  /* 0x000000af00af7308 */ /* 0x000f220000000800 */
[----:B---3--:R-:W-:-:S07]  /*db10*/  FADD.FTZ R155, R171, R155 ;  /* 0x0000009bab9b7221 */ /* 0x008fce0000010000 */
[----:B------:R-:W3:Y:S01]  /*db20*/  MUFU.EX2 R165, R178 ;  /* 0x000000b200a57308 */ /* 0x000ee20000000800 */
[----:B0-----:R-:W-:-:S07]  /*db30*/  FADD.FTZ R155, R221, R155 ;  /* 0x0000009bdd9b7221 */ /* 0x001fce0000010000 */
[----:B------:R-:W0:Y:S01]  /*db40*/  MUFU.EX2 R179, R179 ;  /* 0x000000b300b37308 */ /* 0x000e220000000800 */
[----:B----4-:R-:W-:-:S07]  /*db50*/  FADD.FTZ R155, R175, R155 ;  /* 0x0000009baf9b7221 */ /* 0x010fce0000010000 */
[----:B------:R-:W4:Y:S01]  /*db60*/  MUFU.EX2 R182, R182 ;  /* 0x000000b600b67308 */ /* 0x000f220000000800 */
[----:B---3--:R-:W-:Y:S01]  /*db70*/  FADD.FTZ R178, R165, R155 ;  /* 0x0000009ba5b27221 */ /* 0x008fe20000010000 */
[----:B------:R-:W-:Y:S02]  /*db80*/  F2FP.BF16.F32.PACK_AB R155, R159, R222 ;  /* 0x000000de9f9b723e */ /* 0x000fe400000010ff */
[----:B------:R-:W-:-:S04]  /*db90*/  F2FP.BF16.F32.PACK_AB R159, R167, R225 ;  /* 0x000000e1a79f723e */ /* 0x000fc800000010ff */
[----:B------:R-:W3:Y:S01]  /*dba0*/  MUFU.EX2 R183, R183 ;  /* 0x000000b700b77308 */ /* 0x000ee20000000800 */
[C---:B0-----:R-:W-:Y:S01]  /*dbb0*/  FADD.FTZ R157, R179.reuse, R178 ;  /* 0x000000b2b39d7221 */ /* 0x041fe20000010000 */
[----:B------:R-:W-:-:S06]  /*dbc0*/  F2FP.BF16.F32.PACK_AB R165, R179, R165 ;  /* 0x000000a5b3a5723e */ /* 0x000fcc00000010ff */
[----:B------:R-:W0:Y:S01]  /*dbd0*/  MUFU.EX2 R169, R220 ;  /* 0x000000dc00a97308 */ /* 0x000e220000000800 */
[----:B----4-:R-:W-:Y:S01]  /*dbe0*/  FADD.FTZ R178, R182, R157 ;  /* 0x0000009db6b27221 */ /* 0x010fe20000010000 */
[----:B------:R-:W-:Y:S02]  /*dbf0*/  F2FP.BF16.F32.PACK_AB R157, R163, R224 ;  /* 0x000000e0a39d723e */ /* 0x000fe400000010ff */
[----:B------:R-:W-:-:S04]  /*dc00*/  F2FP.BF16.F32.PACK_AB R163, R175, R221 ;  /* 0x000000ddafa3723e */ /* 0x000fc800000010ff */
[----:B------:R-:W4:Y:S01]  /*dc10*/  MUFU.EX2 R187, R187 ;  /* 0x000000bb00bb7308 */ /* 0x000f220000000800 */
[C---:B---3--:R-:W-:Y:S01]  /*dc20*/  FADD.FTZ R178, R183.reuse, R178 ;  /* 0x000000b2b7b27221 */ /* 0x048fe20000010000 */
[----:B------:R-:W-:-:S06]  /*dc30*/  F2FP.BF16.F32.PACK_AB R167, R183, R182 ;  /* 0x000000b6b7a7723e */ /* 0x000fcc00000010ff */
[----:B------:R3:W5:Y:S01]  /*dc40*/  MUFU.EX2 R0, R153 ;  /* 0x0000009900007308 */ /* 0x0007620000000800 */
[----:B0-----:R-:W-:-:S07]  /*dc50*/  FADD.FTZ R178, R169, R178 ;  /* 0x000000b2a9b27221 */ /* 0x001fce0000010000 */
[----:B------:R-:W0:Y:S01]  /*dc60*/  MUFU.EX2 R190, R190 ;  /* 0x000000be00be7308 */ /* 0x000e220000000800 */
[----:B----4-:R-:W-:Y:S01]  /*dc70*/  FADD.FTZ R161, R187, R178 ;  /* 0x000000b2bba17221 */ /* 0x010fe20000010000 */
[----:B---3--:R-:W-:Y:S02]  /*dc80*/  F2FP.BF16.F32.PACK_AB R153, R193, R186 ;  /* 0x000000bac199723e */ /* 0x008fe400000010ff */
[----:B------:R-:W-:-:S04]  /*dc90*/  F2FP.BF16.F32.PACK_AB R169, R187, R169 ;  /* 0x000000a9bba9723e */ /* 0x000fc800000010ff */
[----:B------:R-:W3:Y:S01]  /*dca0*/  MUFU.EX2 R173, R191 ;  /* 0x000000bf00ad7308 */ /* 0x000ee20000000800 */
[----:B-----5:R-:W-:-:S07]  /*dcb0*/  FADD.FTZ R161, R0, R161 ;  /* 0x000000a100a17221 */ /* 0x020fce0000010000 */
[----:B------:R-:W4:Y:S01]  /*dcc0*/  MUFU.EX2 R195, R195 ;  /* 0x000000c300c37308 */ /* 0x000f220000000800 */
[----:B0-----:R-:W-:Y:S01]  /*dcd0*/  FADD.FTZ R178, R190, R161 ;  /* 0x000000a1beb27221 */ /* 0x001fe20000010000 */
[----:B------:R-:W-:-:S06]  /*dce0*/  F2FP.BF16.F32.PACK_AB R161, R171, R198 ;  /* 0x000000c6aba1723e */ /* 0x000fcc00000010ff */
[----:B------:R-:W0:Y:S01]  /*dcf0*/  MUFU.EX2 R196, R196 ;  /* 0x000000c400c47308 */ /* 0x000e220000000800 */
[----:B---3--:R-:W-:-:S07]  /*dd00*/  FADD.FTZ R178, R173, R178 ;  /* 0x000000b2adb27221 */ /* 0x008fce0000010000 */
[----:B------:R-:W3:Y:S01]  /*dd10*/  MUFU.EX2 R194, R194 ;  /* 0x000000c200c27308 */ /* 0x000ee20000000800 */
[C---:B----4-:R-:W-:Y:S01]  /*dd20*/  FADD.FTZ R171, R195.reuse, R178 ;  /* 0x000000b2c3ab7221 */ /* 0x050fe20000010000 */
[----:B------:R-:W-:-:S06]  /*dd30*/  F2FP.BF16.F32.PACK_AB R173, R195, R173 ;  /* 0x000000adc3ad723e */ /* 0x000fcc00000010ff */
[----:B------:R-:W4:Y:S01]  /*dd40*/  MUFU.EX2 R197, R197 ;  /* 0x000000c500c57308 */ /* 0x000f220000000800 */
[----:B0-----:R-:W-:-:S04]  /*dd50*/  FADD.FTZ R3, R196, R3 ;  /* 0x00000003c4037221 */ /* 0x001fc80000010000 */
[C---:B------:R-:W-:Y:S01]  /*dd60*/  FADD.FTZ R3, R174.reuse, R3 ;  /* 0x00000003ae037221 */ /* 0x040fe20000010000 */
[----:B------:R-:W-:Y:S01]  /*dd70*/  F2FP.BF16.F32.PACK_AB R174, R174, R196 ;  /* 0x000000c4aeae723e */ /* 0x000fe200000010ff */
[----:B---3--:R-:W-:Y:S01]  /*dd80*/  FADD.FTZ R178, R194, R171 ;  /* 0x000000abc2b27221 */ /* 0x008fe20000010000 */
[----:B------:R-:W-:-:S03]  /*dd90*/  F2FP.BF16.F32.PACK_AB R171, R190, R0 ;  /* 0x00000000beab723e */ /* 0x000fc600000010ff */
[C---:B----4-:R-:W-:Y:S01]  /*dda0*/  FADD.FTZ R0, R197.reuse, R178 ;  /* 0x000000b2c5007221 */ /* 0x050fe20000010000 */
[----:B------:R-:W-:Y:S01]  /*ddb0*/  F2FP.BF16.F32.PACK_AB R175, R197, R194 ;  /* 0x000000c2c5af723e */ /* 0x000fe200000010ff */
[----:B--2---:R-:W-:Y:S06]  /*ddc0*/  @!P0 BRA `(.L_x_4955) ;  /* 0x0000000000048947 */ /* 0x004fec0003800000 */
[----:B------:R-:W-:Y:S01]  /*ddd0*/  BPT.TRAP 0x1 ;  /* 0x000000040000795c */ /* 0x000fe20000300000 */
.L_x_4955:
[----:B------:R0:W2:Y:S01]  /*dde0*/  SYNCS.PHASECHK.TRANS64.TRYWAIT P2, [R211+URZ+0x22850], R212 ;  /* 0x022850d4d30075a7 */ /* 0x0000a2000804017f */
[----:B------:R-:W-:Y:S05]  /*ddf0*/  @!P0 BRA `(.L_x_4956) ;  /* 0x0000000000048947 */ /* 0x000fea0003800000 */
[----:B------:R-:W-:Y:S01]  /*de00*/  BPT.TRAP 0x1 ;  /* 0x000000040000795c */ /* 0x000fe20000300000 */
.L_x_4956:
[----:B------:R-:W-:Y:S04]  /*de10*/  BSSY B0, `(.L_x_4957) ;  /* 0x0000004000007945 */ /* 0x000fe80003800000 */
[----:B--2---:R-:W-:Y:S05]  /*de20*/  @P2 BRA `(.L_x_4958) ;  /* 0x0000000000082947 */ /* 0x004fea0003800000 */
[----:B------:R-:W2:Y:S02]  /*de30*/  SYNCS.PHASECHK.TRANS64.TRYWAIT P2, [R211+URZ+0x22850], R212 ;  /* 0x022850d4d30075a7 */ /* 0x000ea4000804017f */
[----:B--2---:R-:W-:Y:S05]  /*de40*/  @!P2 BRA `(.L_x_4959) ;  /* 0x000000e80044a947 */ /* 0x004fea0003800000 */
.L_x_4958:
[----:B------:R-:W-:Y:S05]  /*de50*/  BSYNC B0 ;  /* 0x0000000000007941 */ /* 0x000fea0003800000 */
.L_x_4957:
        /* <DEDUP_REMOVED lines=59> */
.L_x_4950:
[----:B------:R-:W-:-:S13]  /*e210*/  ISETP.GE.AND P2, PT, R21, RZ, PT ;  /* 0x000000ff1500720c */ /* 0x000fda0003f46270 */
[----:B------:R-:W-:Y:S05]  /*e220*/  @!P2 BRA `(.L_x_4961) ;  /* 0x000000240030a947 */ /* 0x000fea0003800000 */
[----:B------:R-:W-:Y:S02]  /*e230*/  IMAD.MOV.U32 R209, RZ, RZ, R176 ;  /* 0x000000ffffd17224 */ /* 0x000fe400078e00b0 */
[----:B0-----:R-:W-:-:S07]  /*e240*/  IMAD.MOV.U32 R211, RZ, RZ, R14 ;  /* 0x000000ffffd37224 */ /* 0x001fce00078e000e */
.L_x_4971:
[----:B------:R-:W-:Y:S01]  /*e250*/  VIADD R19, R19, 0x1 ;  /* 0x0000000113137836 */ /* 0x000fe20000000000 */
[----:B------:R-:W-:Y:S05]  /*e260*/  YIELD ;  /* 0x0000000000007946 */ /* 0x000fea0003800000 */
[----:B------:R-:W-:-:S04]  /*e270*/  ISETP.NE.AND P2, PT, R19, 0x2, PT ;  /* 0x000000021300780c */ /* 0x000fc80003f45270 */
[----:B------:R-:W-:Y:S02]  /*e280*/  SEL R14, RZ, 0x1, P2 ;  /* 0x00000001ff0e7807 */ /* 0x000fe40001000000 */
[----:B------:R-:W-:Y:S02]  /*e290*/  SEL R19, R19, RZ, P2 ;  /* 0x000000ff13137207 */ /* 0x000fe40001000000 */
[----:B------:R-:W-:Y:S01]  /*e2a0*/  LOP3.LUT R23, R23, R14, RZ, 0x3c, !PT ;  /* 0x0000000e17177212 */ /* 0x000fe200078e3cff */
[----:B-1----:R-:W-:Y:S06]  /*e2b0*/  @!P0 BRA `(.L_x_4962) ;  /* 0x0000000000048947 */ /* 0x002fec0003800000 */
[----:B------:R-:W-:Y:S01]  /*e2c0*/  BPT.TRAP 0x1 ;  /* 0x000000040000795c */ /* 0x000fe20000300000 */
.L_x_4962:
[----:B------:R-:W-:Y:S01]  /*e2d0*/  IMAD R20, R19, 0x8, R18 ;  /* 0x0000000813147824 */ /* 0x000fe200078e0212 */
[----:B------:R-:W-:-:S04]  /*e2e0*/  SHF.L.U32 R207, R23, 0x1f, RZ ;  /* 0x0000001f17cf7819 */ /* 0x000fc800000006ff */
[----:B------:R0:W1:Y:S01]  /*e2f0*/  SYNCS.PHASECHK.TRANS64.TRYWAIT P2, [R20+URZ+0x22830], R207 ;  /* 0x022830cf140075a7 */ /* 0x000062000804017f */
[----:B------:R-:W-:Y:S05]  /*e300*/  @!P0 BRA `(.L_x_4963) ;  /* 0x0000000000048947 */ /* 0x000fea0003800000 */
[----:B------:R-:W-:Y:S01]  /*e310*/  BPT.TRAP 0x1 ;  /* 0x000000040000795c */ /* 0x000fe20000300000 */
.L_x_4963:
[----:B------:R-:W-:Y:S02]  /*e320*/  IMAD R154, R19, 0x300, R13 ;  /* 0x00000300139a7824 */ /* 0x000fe400078e020d */
[----:B------:R-:W-:Y:S01]  /*e330*/  IMAD.MOV.U32 R155, RZ, RZ, 0x40000040 ;  /* 0x40000040ff9b7424 */ /* 0x000fe200078e00ff */
[----:B-1----:R-:W-:Y:S06]  /*e340*/  @P2 BRA `(.L_x_4964) ;  /* 0x0000000000082947 */ /* 0x002fec0003800000 */
[----:B------:R-:W1:Y:S02]  /*e350*/  SYNCS.PHASECHK.TRANS64.TRYWAIT P2, [R20+URZ+0x22830], R207 ;  /* 0x022830cf140075a7 */ /* 0x000e64000804017f */
[----:B-1----:R-:W-:Y:S05]  /*e360*/  @!P2 BRA `(.L_x_4965) ;  /* 0x000000e40010a947 */ /* 0x002fea0003800000 */
.L_x_4964:
        /* <DEDUP_REMOVED lines=14> */
[----:B------:R-:W2:Y:S01]  /*e450*/  S2R R221, SR_TID.X ;  /* 0x0000000000dd7919 */ /* 0x000ea20000002100 */
[----:B------:R-:W-:-:S02]  /*e460*/  R2UR UR19, R155 ;  /* 0x000000009b1372ca */ /* 0x000fc400000e0000 */
[----:B------:R-:W-:Y:S01]  /*e470*/  WARPGROUP.ARRIVE ;  /* 0x00000000000079c5 */ /* 0x000fe20000000000 */
        /* <DEDUP_REMOVED lines=9> */
[----:B--2---:R-:W-:Y:S01]  /*e510*/  SHF.R.U32.HI R221, RZ, 0x7, R221 ;  /* 0x00000007ffdd7819 */ /* 0x004fe200000116dd */
        /* <DEDUP_REMOVED lines=49> */
[----:B----4-:R-:W-:Y:S01]  /*e830*/  FMNMX.FTZ R14, R156, R14, !PT ;  /* 0x0000000e9c0e7209 */ /* 0x010fe20007810000 */
        /* <DEDUP_REMOVED lines=10> */
[----:B------:R-:W-:-:S04]  /*e8e0*/  FMUL.FTZ R199, R199, UR44 ;  /* 0x0000002cc7c77c20 */ /* 0x000fc80008410000 */
        /* <DEDUP_REMOVED lines=44> */
[----:B--2---:R-:W-:-:S07]  /*ebb0*/  FMNMX.FTZ R14, R14, R15, !PT ;  /* 0x0000000f0e0e7209 */ /* 0x004fce0007810000 */
[----:B------:R-:W-:Y:S01]  /*ebc0*/  MUFU.TANH R163, R163 ;  /* 0x000000a300a37308 */ /* 0x000fe20000002400 */
[----:B------:R-:W2:Y:S07]  /*ebd0*/  SHFL.BFLY PT, R15, R14, 0x1, 0x1f ;  /* 0x0c201f000e0f7f89 */ /* 0x000eae00000e0000 */
[----:B------:R-:W-:Y:S08]  /*ebe0*/  MUFU.TANH R166, R166 ;  /* 0x000000a600a67308 */ /* 0x000ff00000002400 */
[----:B------:R-:W-:Y:S01]  /*ebf0*/  MUFU.TANH R167, R167 ;  /* 0x000000a700a77308 */ /* 0x000fe20000002400 */
[----:B--2---:R-:W-:Y:S01]  /*ec00*/  FMNMX.FTZ R14, R14, R15, !PT ;  /* 0x0000000f0e0e7209 */ /* 0x004fe20007810000 */
[----:B------:R-:W-:-:S04]  /*ec10*/  IMAD.U32 R15, RZ, RZ, UR42 ;  /* 0x0000002aff0f7e24 */ /* 0x000fc8000f8e00ff */
        /* <DEDUP_REMOVED lines=29> */
[----:B------:R4:W-:Y:S01]  /*edf0*/  MUFU.EX2 R219, R157 ;  /* 0x0000009d00db7308 */ /* 0x0009e20000000800 */
[-C--:B--2---:R-:W-:Y:S01]  /*ee00*/  FMUL.FTZ R24, R24, R211.reuse ;  /* 0x000000d318187220 */ /* 0x084fe20000410000 */
[-C--:B------:R-:W-:Y:S01]  /*ee10*/  FMUL.FTZ R25, R25, R211.reuse ;  /* 0x000000d319197220 */ /* 0x080fe20000410000 */
[-C--:B------:R-:W-:Y:S01]  /*ee20*/  FMUL.FTZ R28, R28, R211.reuse ;  /* 0x000000d31c1c7220 */ /* 0x080fe20000410000 */
[-C--:B------:R-:W-:Y:S01]  /*ee30*/  FMUL.FTZ R29, R29, R211.reuse ;  /* 0x000000d31d1d7220 */ /* 0x080fe20000410000 */
[-C--:B------:R-:W-:Y:S01]  /*ee40*/  FMUL.FTZ R32, R32, R211.reuse ;  /* 0x000000d320207220 */ /* 0x080fe20000410000 */
[-C--:B------:R-:W-:Y:S01]  /*ee50*/  FMUL.FTZ R33, R33, R211.reuse ;  /* 0x000000d321217220 */ /* 0x080fe20000410000 */
[----:B------:R-:W-:Y:S01]  /*ee60*/  FMUL.FTZ R36, R36, R211 ;  /* 0x000000d324247220 */ /* 0x000fe20000410000 */
[----:B------:R-:W2:Y:S01]  /*ee70*/  MUFU.EX2 R154, R153 ;  /* 0x00000099009a7308 */ /* 0x000ea20000000800 */
[----:B----4-:R-:W-:Y:S01]  /*ee80*/  FMUL.FTZ R157, R178, UR44 ;  /* 0x0000002cb29d7c20 */ /* 0x010fe20008410000 */
        /* <DEDUP_REMOVED lines=64> */
[C---:B--2---:R-:W-:Y:S01]  /*f290*/  FADD.FTZ R211, R154.reuse, R211 ;  /* 0x000000d39ad37221 */ /* 0x044fe20000010000 */
[----:B------:R-:W-:Y:S01]  /*f2a0*/  F2FP.BF16.F32.PACK_AB R152, R154, R152 ;  /* 0x000000989a98723e */ /* 0x000fe200000010ff */
[----:B------:R-:W-:Y:S01]  /*f2b0*/  FMUL.FTZ R153, R171, UR44 ;  /* 0x0000002cab997c20 */ /* 0x000fe20008410000 */
[----:B------:R-:W-:Y:S01]  /*f2c0*/  FMNMX.FTZ R179, R159, R179, !PT ;  /* 0x000000b39fb37209 */ /* 0x000fe20007810000 */
[----:B------:R2:W3:Y:S08]  /*f2d0*/  MUFU.EX2 R154, R156 ;  /* 0x0000009c009a7308 */ /* 0x0004f00000000800 */
[----:B------:R-:W4:Y:S01]  /*f2e0*/  MUFU.TANH R3, R3 ;  /* 0x0000000300037308 */ /* 0x000f220000002400 */
[----:B--2---:R-:W-:Y:S01]  /*f2f0*/  FMUL.FTZ R156, R175, UR44 ;  /* 0x0000002caf9c7c20 */ /* 0x004fe20008410000 */
[----:B------:R-:W-:Y:S01]  /*f300*/  FMUL.FTZ R175, R182, UR44 ;  /* 0x0000002cb6af7c20 */ /* 0x000fe20008410000 */
[----:B------:R-:W-:-:S04]  /*f310*/  FMNMX.FTZ R182, R162, R179, !PT ;  /* 0x000000b3a2b67209 */ /* 0x000fc80007810000 */
[----:B------:R-:W-:Y:S01]  /*f320*/  FMNMX.FTZ R182, R163, R182, !PT ;  /* 0x000000b6a3b67209 */ /* 0x000fe20007810000 */
[----:B------:R-:W2:Y:S01]  /*f330*/  MUFU.TANH R153, R153 ;  /* 0x0000009900997308 */ /* 0x000ea20000002400 */
[----:B---3--:R-:W-:Y:S01]  /*f340*/  FADD.FTZ R171, R154, R211 ;  /* 0x000000d39aab7221 */ /* 0x008fe20000010000 */
[----:B------:R-:W-:-:S03]  /*f350*/  F2FP.BF16.F32.PACK_AB R154, R219, R154 ;  /* 0x0000009adb9a723e */ /* 0x000fc600000010ff */
[----:B------:R-:W-:-:S03]  /*f360*/  FADD.FTZ R171, R219, R171 ;  /* 0x000000abdbab7221 */ /* 0x000fc60000010000 */
[----:B------:R-:W3:Y:S08]  /*f370*/  MUFU.TANH R170, R170 ;  /* 0x000000aa00aa7308 */ /* 0x000ef00000002400 */
[----:B------:R5:W-:Y:S08]  /*f380*/  MUFU.TANH R178, R183 ;  /* 0x000000b700b27308 */ /* 0x000bf00000002400 */
[----:B------:R-:W0:Y:S01]  /*f390*/  MUFU.TANH R156, R156 ;  /* 0x0000009c009c7308 */ /* 0x000e220000002400 */
[----:B-----5:R-:W-:-:S04]  /*f3a0*/  FMNMX.FTZ R183, R166, R182, !PT ;  /* 0x000000b6a6b77209 */ /* 0x020fc80007810000 */
[----:B------:R-:W-:-:S03]  /*f3b0*/  FMNMX.FTZ R183, R167, R183, !PT ;  /* 0x000000b7a7b77209 */ /* 0x000fc60007810000 */
[----:B------:R-:W5:Y:S08]  /*f3c0*/  MUFU.TANH R157, R157 ;  /* 0x0000009d009d7308 */ /* 0x000f700000002400 */
[----:B------:R4:W-:Y:S08]  /*f3d0*/  MUFU.TANH R179, R186 ;  /* 0x000000ba00b37308 */ /* 0x0009f00000002400 */
[----:B------:R-:W1:Y:S01]  /*f3e0*/  MUFU.TANH R174, R174 ;  /* 0x000000ae00ae7308 */ /* 0x000e620000002400 */
[----:B----4-:R-:W-:-:S04]  /*f3f0*/  FMNMX.FTZ R186, R3, R183, !PT ;  /* 0x000000b703ba7209 */ /* 0x010fc80007810000 */
[----:B--2---:R-:W-:-:S03]  /*f400*/  FMNMX.FTZ R186, R153, R186, !PT ;  /* 0x000000ba99ba7209 */ /* 0x004fc60007810000 */
[----:B------:R-:W2:Y:S08]  /*f410*/  MUFU.TANH R175, R175 ;  /* 0x000000af00af7308 */ /* 0x000eb00000002400 */
[----:B------:R3:W4:Y:S08]  /*f420*/  MUFU.TANH R182, R187 ;  /* 0x000000bb00b67308 */ /* 0x0007300000002400 */
[----:B------:R5:W4:Y:S01]  /*f430*/  MUFU.TANH R183, R190 ;  /* 0x000000be00b77308 */ /* 0x000b220000002400 */
[----:B---3--:R-:W-:-:S04]  /*f440*/  FMNMX.FTZ R187, R170, R186, !PT ;  /* 0x000000baaabb7209 */ /* 0x008fc80007810000 */
[----:B0-----:R-:W-:-:S03]  /*f450*/  FMNMX.FTZ R187, R156, R187, !PT ;  /* 0x000000bb9cbb7209 */ /* 0x001fc60007810000 */
[----:B------:R2:W0:Y:S01]  /*f460*/  MUFU.TANH R186, R191 ;  /* 0x000000bf00ba7308 */ /* 0x0004220000002400 */
[----:B-----5:R-:W-:-:S04]  /*f470*/  FMNMX.FTZ R190, R157, R187, !PT ;  /* 0x000000bb9dbe7209 */ /* 0x020fc80007810000 */
[----:B-1----:R-:W-:-:S03]  /*f480*/  FMNMX.FTZ R190, R174, R190, !PT ;  /* 0x000000beaebe7209 */ /* 0x002fc60007810000 */
[----:B------:R1:W3:Y:S01]  /*f490*/  MUFU.TANH R187, R194 ;  /* 0x000000c200bb7308 */ /* 0x0002e20000002400 */
[----:B--2---:R-:W-:-:S04]  /*f4a0*/  FMNMX.FTZ R191, R175, R190, !PT ;  /* 0x000000beafbf7209 */ /* 0x004fc80007810000 */
[----:B------:R-:W-:-:S03]  /*f4b0*/  FMNMX.FTZ R191, R178, R191, !PT ;  /* 0x000000bfb2bf7209 */ /* 0x000fc60007810000 */
[----:B------:R2:W5:Y:S01]  /*f4c0*/  MUFU.TANH R190, R195 ;  /* 0x000000c300be7308 */ /* 0x0005620000002400 */
[----:B-1----:R-:W-:-:S04]  /*f4d0*/  FMNMX.FTZ R194, R179, R191, !PT ;  /* 0x000000bfb3c27209 */ /* 0x002fc80007810000 */
[----:B----4-:R-:W-:-:S03]  /*f4e0*/  FMNMX.FTZ R194, R182, R194, !PT ;  /* 0x000000c2b6c27209 */ /* 0x010fc60007810000 */
[----:B------:R-:W1:Y:S01]  /*f4f0*/  MUFU.TANH R191, R198 ;  /* 0x000000c600bf7308 */ /* 0x000e620000002400 */
[----:B--2---:R-:W-:-:S04]  /*f500*/  FMNMX.FTZ R195, R183, R194, !PT ;  /* 0x000000c2b7c37209 */ /* 0x004fc80007810000 */
[----:B0-----:R-:W-:-:S03]  /*f510*/  FMNMX.FTZ R195, R186, R195, !PT ;  /* 0x000000c3bac37209 */ /* 0x001fc60007810000 */
[----:B------:R-:W0:Y:S01]  /*f520*/  MUFU.TANH R194, R199 ;  /* 0x000000c700c27308 */ /* 0x000e220000002400 */
[----:B---3--:R-:W-:-:S04]  /*f530*/  FMNMX.FTZ R195, R187, R195, !PT ;  /* 0x000000c3bbc37209 */ /* 0x008fc80007810000 */
[----:B-----5:R-:W-:-:S03]  /*f540*/  FMNMX.FTZ R195, R190, R195, !PT ;  /* 0x000000c3bec37209 */ /* 0x020fc60007810000 */
[----:B------:R-:W-:Y:S01]  /*f550*/  MUFU.EX2 R160, R160 ;  /* 0x000000a000a07308 */ /* 0x000fe20000000800 */
[----:B-1----:R-:W-:-:S07]  /*f560*/  FMNMX.FTZ R195, R191, R195, !PT ;  /* 0x000000c3bfc37209 */ /* 0x002fce0007810000 */
[----:B------:R1:W-:Y:S01]  /*f570*/  MUFU.EX2 R199, R176 ;  /* 0x000000b000c77308 */ /* 0x0003e20000000800 */
[----:B0-----:R-:W-:-:S05]  /*f580*/  FMNMX.FTZ R195, R194, R195, !PT ;  /* 0x000000c3c2c37209 */ /* 0x001fca0007810000 */
[----:B------:R-:W0:Y:S02]  /*f590*/  SHFL.BFLY PT, R198, R195, 0x2, 0x1f ;  /* 0x0c401f00c3c67f89 */ /* 0x000e2400000e0000 */
[----:B------:R-:W2:Y:S08]  /*f5a0*/  MUFU.EX2 R161, R161 ;  /* 0x000000a100a17308 */ /* 0x000eb00000000800 */
[----:B------:R-:W-:Y:S08]  /*f5b0*/  MUFU.EX2 R164, R164 ;  /* 0x000000a400a47308 */ /* 0x000ff00000000800 */
[----:B------:R3:W-:Y:S01]  /*f5c0*/  MUFU.EX2 R211, R177 ;  /* 0x000000b100d37308 */ /* 0x0007e20000000800 */
[----:B0-----:R-:W-:-:S07]  /*f5d0*/  FMNMX.FTZ R195, R195, R198, !PT ;  /* 0x000000c6c3c37209 */ /* 0x001fce0007810000 */
[----:B------:R-:W-:Y:S01]  /*f5e0*/  MUFU.EX2 R165, R165 ;  /* 0x000000a500a57308 */ /* 0x000fe20000000800 */
[----:B------:R-:W1:Y:S07]  /*f5f0*/  SHFL.BFLY PT, R198, R195, 0x1, 0x1f ;  /* 0x0c201f00c3c67f89 */ /* 0x000e6e00000e0000 */
[----:B------:R-:W-:Y:S08]  /*f600*/  MUFU.EX2 R168, R168 ;  /* 0x000000a800a87308 */ /* 0x000ff00000000800 */
[----:B------:R-:W0:Y:S08]  /*f610*/  MUFU.EX2 R169, R169 ;  /* 0x000000a900a97308 */ /* 0x000e300000000800 */
[----:B------:R-:W-:Y:S01]  /*f620*/  MUFU.EX2 R172, R172 ;  /* 0x000000ac00ac7308 */ /* 0x000fe20000000800 */
[----:B-1----:R-:W-:-:S05]  /*f630*/  FMNMX.FTZ R176, R195, R198, !PT ;  /* 0x000000c6c3b07209 */ /* 0x002fca0007810000 */
[CC--:B------:R-:W-:Y:S01]  /*f640*/  FMUL.FTZ R198, R176.reuse, R15.reuse ;  /* 0x0000000fb0c67220 */ /* 0x0c0fe20000410000 */
[----:B---3--:R-:W-:Y:S01]  /*f650*/  FADD.FTZ R177, -R176, R209 ;  /* 0x000000d1b0b17221 */ /* 0x008fe20000010100 */
[----:B------:R-:W-:Y:S02]  /*f660*/  MUFU.EX2 R173, R173 ;  /* 0x000000ad00ad7308 */ /* 0x000fe40000000800 */
[-CC-:B------:R-:W-:Y:S01]  /*f670*/  FFMA.FTZ R196, R196, R15.reuse, -R198.reuse ;  /* 0x0000000fc4c47223 */ /* 0x180fe200000108c6 */
[-CC-:B------:R-:W-:Y:S01]  /*f680*/  FFMA.FTZ R158, R158, R15.reuse, -R198.reuse ;  /* 0x0000000f9e9e7223 */ /* 0x180fe200000108c6 */
[-C--:B------:R-:W-:Y:S01]  /*f690*/  FMUL.FTZ R177, R177, R15.reuse ;  /* 0x0000000fb1b17220 */ /* 0x080fe20000410000 */
        /* <DEDUP_REMOVED lines=22> */
[----:B------:R1:W3:Y:S01]  /*f800*/  MUFU.EX2 R153, R177 ;  /* 0x000000b100997308 */ /* 0x0002e20000000800 */
[----:B--2---:R-:W-:-:S07]  /*f810*/  F2FP.BF16.F32.PACK_AB R156, R161, R160 ;  /* 0x000000a0a19c723e */ /* 0x004fce00000010ff */
[----:B------:R2:W-:Y:S01]  /*f820*/  MUFU.EX2 R198, R158 ;  /* 0x0000009e00c67308 */ /* 0x0005e20000000800 */
[----:B-1----:R-:W-:-:S07]  /*f830*/  IADD3 R177, -R221, 0xb, RZ ;  /* 0x0000000bddb17810 */ /* 0x002fce0007ffe1ff */
[----:B------:R-:W1:Y:S01]  /*f840*/  MUFU.EX2 R196, R196 ;  /* 0x000000c400c47308 */ /* 0x000e620000000800 */
[----:B--2---:R-:W-:Y:S01]  /*f850*/  FADD.FTZ R158, R160, R171 ;  /* 0x000000aba09e7221 */ /* 0x004fe20000010000 */
[----:B0-----:R-:W-:Y:S01]  /*f860*/  F2FP.BF16.F32.PACK_AB R160, R169, R168 ;  /* 0x000000a8a9a0723e */ /* 0x001fe200000010ff */
[-C--:B---3--:R-:W-:Y:S01]  /*f870*/  FMUL.FTZ R26, R26, R153.reuse ;  /* 0x000000991a1a7220 */ /* 0x088fe20000410000 */
        /* <DEDUP_REMOVED lines=13> */
[----:B-1----:R-:W-:Y:S01]  /*f950*/  FFMA.FTZ R0, R153, R0, R196 ;  /* 0x0000000099007223 */ /* 0x002fe200000100c4 */
[-C--:B------:R-:W-:Y:S01]  /*f960*/  FMUL.FTZ R43, R43, R153.reuse ;  /* 0x000000992b2b7220 */ /* 0x080fe20000410000 */
[-C--:B------:R-:W-:Y:S01]  /*f970*/  FMUL.FTZ R46, R46, R153.reuse ;  /* 0x000000992e2e7220 */ /* 0x080fe20000410000 */
[-C--:B------:R-:W-:Y:S01]  /*f980*/  FMUL.FTZ R47, R47, R153.reuse ;  /* 0x000000992f2f7220 */ /* 0x080fe20000410000 */
[-C--:B------:R-:W-:Y:S01]  /*f990*/  FMUL.FTZ R50, R50, R153.reuse ;  /* 0x0000009932327220 */ /* 0x080fe20000410000 */
[-C--:B------:R-:W-:Y:S01]  /*f9a0*/  FMUL.FTZ R51, R51, R153.reuse ;  /* 0x0000009933337220 */ /* 0x080fe20000410000 */
[----:B------:R-:W-:Y:S01]  /*f9b0*/  FMUL.FTZ R54, R54, R153 ;  /* 0x0000009936367220 */ /* 0x000fe20000410000 */
[----:B------:R-:W1:Y:S01]  /*f9c0*/  MUFU.EX2 R159, R159 ;  /* 0x0000009f009f7308 */ /* 0x000e620000000800 */
[----:B--2---:R-:W-:-:S02]  /*f9d0*/  @!P1 VIADD R3, R20, 0x22840 ;  /* 0x0002284014039836 */ /* 0x004fc40000000000 */
[-C--:B------:R-:W-:Y:S01]  /*f9e0*/  FMUL.FTZ R55, R55, R153.reuse ;  /* 0x0000009937377220 */ /* 0x080fe20000410000 */
[-C--:B------:R-:W-:Y:S01]  /*f9f0*/  FMUL.FTZ R58, R58, R153.reuse ;  /* 0x000000993a3a7220 */ /* 0x080fe20000410000 */
[-C--:B------:R-:W-:Y:S01]  /*fa00*/  FMUL.FTZ R59, R59, R153.reuse ;  /* 0x000000993b3b7220 */ /* 0x080fe20000410000 */
[-C--:B------:R-:W-:Y:S01]  /*fa10*/  FMUL.FTZ R62, R62, R153.reuse ;  /* 0x000000993e3e7220 */ /* 0x080fe20000410000 */
[----:B------:R-:W-:Y:S01]  /*fa20*/  @!P1 PRMT R3, RZ, 0x654, R3 ;  /* 0x00000654ff039816 */ /* 0x000fe20000000003 */
[----:B------:R2:W-:Y:S06]  /*fa30*/  BAR.ARV R177, 0x100 ;  /* 0x000400b10000751d */ /* 0x0005ec0000002000 */
[----:B------:R3:W-:Y:S01]  /*fa40*/  @!P1 SYNCS.ARRIVE.TRANS64.RED.A1T0 RZ, [R3+URZ], RZ ;  /* 0x000000ff03ff99a7 */ /* 0x0007e2000810043f */
[----:B------:R-:W4:Y:S01]  /*fa50*/  MUFU.EX2 R219, R162 ;  /* 0x000000a200db7308 */ /* 0x000f220000000800 */
[-C--:B------:R-:W-:Y:S01]  /*fa60*/  FMUL.FTZ R63, R63, R153.reuse ;  /* 0x000000993f3f7220 */ /* 0x080fe20000410000 */
[-C--:B------:R-:W-:Y:S01]  /*fa70*/  FMUL.FTZ R66, R66, R153.reuse ;  /* 0x0000009942427220 */ /* 0x080fe20000410000 */
[-C--:B------:R-:W-:Y:S01]  /*fa80*/  FMUL.FTZ R67, R67, R153.reuse ;  /* 0x0000009943437220 */ /* 0x080fe20000410000 */
[-C--:B------:R-:W-:Y:S01]  /*fa90*/  FMUL.FTZ R70, R70, R153.reuse ;  /* 0x0000009946467220 */ /* 0x080fe20000410000 */
[-C--:B------:R-:W-:Y:S01]  /*faa0*/  FMUL.FTZ R71, R71, R153.reuse ;  /* 0x0000009947477220 */ /* 0x080fe20000410000 */
[-C--:B------:R-:W-:Y:S01]  /*fab0*/  FMUL.FTZ R74, R74, R153.reuse ;  /* 0x000000994a4a7220 */ /* 0x080fe20000410000 */
[----:B---3--:R-:W-:Y:S01]  /*fac0*/  FADD.FTZ R3, R168, R158 ;  /* 0x0000009ea8037221 */ /* 0x008fe20000010000 */
[----:B------:R-:W3:Y:S01]  /*fad0*/  MUFU.EX2 R163, R163 ;  /* 0x000000a300a37308 */ /* 0x000ee20000000800 */
[----:B------:R-:W-:Y:S01]  /*fae0*/  F2FP.BF16.F32.PACK_AB R158, R165, R164 ;  /* 0x000000a4a59e723e */ /* 0x000fe200000010ff */
[-C--:B------:R-:W-:Y:S01]  /*faf0*/  FMUL.FTZ R75, R75, R153.reuse ;  /* 0x000000994b4b7220 */ /* 0x080fe20000410000 */
[----:B------:R-:W-:Y:S01]  /*fb00*/  FADD.FTZ R3, R169, R3 ;  /* 0x00000003a9037221 */ /* 0x000fe20000010000 */
[-C--:B------:R-:W-:Y:S01]  /*fb10*/  FMUL.FTZ R78, R78, R153.reuse ;  /* 0x000000994e4e7220 */ /* 0x080fe20000410000 */
[-C--:B------:R-:W-:Y:S01]  /*fb20*/  FMUL.FTZ R79, R79, R153.reuse ;  /* 0x000000994f4f7220 */ /* 0x080fe20000410000 */
[-C--:B------:R-:W-:Y:S01]  /*fb30*/  FMUL.FTZ R82, R82, R153.reuse ;  /* 0x0000009952527220 */ /* 0x080fe20000410000 */
[----:B------:R-:W-:Y:S01]  /*fb40*/  FADD.FTZ R3, R172, R3 ;  /* 0x00000003ac037221 */ /* 0x000fe20000010000 */
[----:B------:R0:W-:Y:S01]  /*fb50*/  MUFU.EX2 R169, R157 ;  /* 0x0000009d00a97308 */ /* 0x0001e20000000800 */
[-C--:B------:R-:W-:Y:S01]  /*fb60*/  FMUL.FTZ R83, R83, R153.reuse ;  /* 0x0000009953537220 */ /* 0x080fe20000410000 */
[-C--:B------:R-:W-:Y:S01]  /*fb70*/  FMUL.FTZ R86, R86, R153.reuse ;  /* 0x0000009956567220 */ /* 0x080fe20000410000 */
[----:B------:R-:W-:Y:S01]  /*fb80*/  FADD.FTZ R3, R173, R3 ;  /* 0x00000003ad037221 */ /* 0x000fe20000010000 */
[-C--:B------:R-:W-:Y:S01]  /*fb90*/  FMUL.FTZ R87, R87, R153.reuse ;  /* 0x0000009957577220 */ /* 0x080fe20000410000 */
[-C--:B------:R-:W-:Y:S01]  /*fba0*/  FMUL.FTZ R90, R90, R153.reuse ;  /* 0x000000995a5a7220 */ /* 0x080fe20000410000 */
[-C--:B------:R-:W-:Y:S01]  /*fbb0*/  FMUL.FTZ R91, R91, R153.reuse ;  /* 0x000000995b5b7220 */ /* 0x080fe20000410000 */
[----:B------:R-:W-:Y:S01]  /*fbc0*/  FADD.FTZ R3, R199, R3 ;  /* 0x00000003c7037221 */ /* 0x000fe20000010000 */
[----:B------:R-:W5:Y:S01]  /*fbd0*/  MUFU.EX2 R220, R166 ;  /* 0x000000a600dc7308 */ /* 0x000f620000000800 */
[----:B0-----:R-:W-:Y:S01]  /*fbe0*/  FADD.FTZ R157, R155, R0 ;  /* 0x000000009b9d7221 */ /* 0x001fe20000010000 */
[-C--:B------:R-:W-:Y:S01]  /*fbf0*/  FMUL.FTZ R94, R94, R153.reuse ;  /* 0x000000995e5e7220 */ /* 0x080fe20000410000 */
[----:B------:R-:W-:Y:S01]  /*fc00*/  FADD.FTZ R3, R211, R3 ;  /* 0x00000003d3037221 */ /* 0x000fe20000010000 */
        /* <DEDUP_REMOVED lines=9> */
[----:B----4-:R-:W-:Y:S01]  /*fca0*/  FADD.FTZ R0, R219, R0 ;  /* 0x00000000db007221 */ /* 0x010fe20000010000 */
[-C--:B------:R-:W-:Y:S01]  /*fcb0*/  FMUL.FTZ R107, R107, R153.reuse ;  /* 0x000000996b6b7220 */ /* 0x080fe20000410000 */
[-C--:B------:R-:W-:Y:S01]  /*fcc0*/  FMUL.FTZ R110, R110, R153.reuse ;  /* 0x000000996e6e7220 */ /* 0x080fe20000410000 */
[----:B------:R-:W1:Y:S01]  /*fcd0*/  MUFU.EX2 R195, R195 ;  /* 0x000000c300c37308 */ /* 0x000e620000000800 */
[----:B---3--:R-:W-:Y:S01]  /*fce0*/  FADD.FTZ R157, R163, R0 ;  /* 0x00000000a39d7221 */ /* 0x008fe20000010000 */
[-C--:B------:R-:W-:Y:S01]  /*fcf0*/  FMUL.FTZ R111, R111, R153.reuse ;  /* 0x000000996f6f7220 */ /* 0x080fe20000410000 */
[-C--:B------:R-:W-:Y:S01]  /*fd00*/  FMUL.FTZ R114, R114, R153.reuse ;  /* 0x0000009972727220 */ /* 0x080fe20000410000 */
[-C--:B------:R-:W-:Y:S01]  /*fd10*/  FMUL.FTZ R115, R115, R153.reuse ;  /* 0x0000009973737220 */ /* 0x080fe20000410000 */
[----:B-----5:R-:W-:Y:S01]  /*fd20*/  FADD.FTZ R0, R220, R157 ;  /* 0x0000009ddc007221 */ /* 0x020fe20000010000 */
        /* <DEDUP_REMOVED lines=24> */
[----:B------:R-:W-:Y:S01]  /*feb0*/  FMUL.FTZ R151, R151, R153 ;  /* 0x0000009997977220 */ /* 0x000fe20000410000 */
[----:B------:R-:W-:Y:S01]  /*fec0*/  F2FP.BF16.F32.PACK_AB R162, R173, R172 ;  /* 0x000000acada2723e */ /* 0x000fe200000010ff */
[----:B------:R-:W3:Y:S01]  /*fed0*/  MUFU.EX2 R180, R180 ;  /* 0x000000b400b47308 */ /* 0x000ee20000000800 */
[----:B0-----:R-:W-:Y:S01]  /*fee0*/  FADD.FTZ R0, R165, R0 ;  /* 0x00000000a5007221 */ /* 0x001fe20000010000 */
[----:B------:R-:W-:-:S02]  /*fef0*/  F2FP.BF16.F32.PACK_AB R153, R155, R196 ;  /* 0x000000c49b99723e */ /* 0x000fc400000010ff */
[----:B------:R-:W-:Y:S01]  /*ff00*/  F2FP.BF16.F32.PACK_AB R155, R159, R198 ;  /* 0x000000c69f9b723e */ /* 0x000fe200000010ff */
[----:B------:R-:W-:Y:S01]  /*ff10*/  FADD.FTZ R0, R169, R0 ;  /* 0x00000000a9007221 */ /* 0x000fe20000010000 */
[----:B------:R-:W-:Y:S02]  /*ff20*/  F2FP.BF16.F32.PACK_AB R164, R211, R199 ;  /* 0x000000c7d3a4723e */ /* 0x000fe400000010ff */
[----:B------:R-:W0:Y:S01]  /*ff30*/  MUFU.EX2 R175, R175 ;  /* 0x000000af00af7308 */ /* 0x000e220000000800 */
[----:B-1----:R-:W-:Y:S01]  /*ff40*/  FADD.FTZ R0, R171, R0 ;  /* 0x00000000ab007221 */ /* 0x002fe20000010000 */
        /* <DEDUP_REMOVED lines=9> */
[----:B---3--:R-:W-:Y:S01]  /*ffe0*/  FADD.FTZ R0, R178, R157 ;  /* 0x0000009db2007221 */ /* 0x008fe20000010000 */
        /* <DEDUP_REMOVED lines=9> */
[----:B0-----:R-:W-:Y:S01]  /*10080*/  FADD.FTZ R0, R182, R159 ;  /* 0x0000009fb6007221 */ /* 0x001fe20000010000 */
        /* <DEDUP_REMOVED lines=10> */
[----:B------:R-:W-:Y:S02]  /*10130*/  F2FP.BF16.F32.PACK_AB R163, R165, R209 ;  /* 0x000000d1a5a3723e */ /* 0x000fe400000010ff */
[----:B------:R-:W-:Y:S02]  /*10140*/  F2FP.BF16.F32.PACK_AB R165, R171, R169 ;  /* 0x000000a9aba5723e */ /* 0x000fe400000010ff */
[----:B------:R-:W-:Y:S02]  /*10150*/  F2FP.BF16.F32.PACK_AB R169, R182, R179 ;  /* 0x000000b3b6a9723e */ /* 0x000fe400000010ff */
[----:B------:R-:W1:Y:S01]  /*10160*/  MUFU.EX2 R193, R193 ;  /* 0x000000c100c17308 */ /* 0x000e620000000800 */
[----:B---3--:R-:W-:Y:S01]  /*10170*/  FADD.FTZ R172, R192, R3 ;  /* 0x00000003c0ac7221 */ /* 0x008fe20000010000 */
        /* <DEDUP_REMOVED lines=8> */
[----:B------:R-:W-:Y:S02]  /*10200*/  F2FP.BF16.F32.PACK_AB R167, R178, R175 ;  /* 0x000000afb2a7723e */ /* 0x000fe400000010ff */
[----:B------:R-:W-:-:S04]  /*10210*/  F2FP.BF16.F32.PACK_AB R173, R190, R173 ;  /* 0x000000adbead723e */ /* 0x000fc800000010ff */
[----:B------:R-:W3:Y:S01]  /*10220*/  MUFU.EX2 R197, R197 ;  /* 0x000000c500c57308 */ /* 0x000ee20000000800 */
[----:B0-----:R-:W-:-:S07]  /*10230*/  FADD.FTZ R174, R212, R3 ;  /* 0x00000003d4ae7221 */ /* 0x001fce0000010000 */
[----:B------:R-:W0:Y:S01]  /*10240*/  MUFU.EX2 R194, R194 ;  /* 0x000000c200c27308 */ /* 0x000e220000000800 */
[----:B-1----:R-:W-:Y:S01]  /*10250*/  FADD.FTZ R175, R191, R0 ;  /* 0x00000000bfaf7221 */ /* 0x002fe20000010000 */
[C---:B---3--:R-:W-:Y:S01]  /*10260*/  FADD.FTZ R3, R197.reuse, R174 ;  /* 0x000000aec5037221 */ /* 0x048fe20000010000 */
[----:B------:R-:W-:Y:S02]  /*10270*/  F2FP.BF16.F32.PACK_AB R174, R197, R212 ;  /* 0x000000d4c5ae723e */ /* 0x000fe400000010ff */
[C---:B0-----:R-:W-:Y:S01]  /*10280*/  FADD.FTZ R0, R194.reuse, R175 ;  /* 0x000000afc2007221 */ /* 0x041fe20000010000 */
[----:B------:R-:W-:Y:S01]  /*10290*/  F2FP.BF16.F32.PACK_AB R175, R194, R191 ;  /* 0x000000bfc2af723e */ /* 0x000fe200000010ff */
[----:B--2---:R-:W-:Y:S06]  /*102a0*/  @!P0 BRA `(.L_x_4966) ;  /* 0x0000000000048947 */ /* 0x004fec0003800000 */
[----:B------:R-:W-:Y:S01]  /*102b0*/  BPT.TRAP 0x1 ;  /* 0x000000040000795c */ /* 0x000fe20000300000 */
.L_x_4966:
[----:B------:R0:W1:Y:S01]  /*102c0*/  SYNCS.PHASECHK.TRANS64.TRYWAIT P2, [R20+URZ+0x22850], R207 ;  /* 0x022850cf140075a7 */ /* 0x000062000804017f */
[----:B------:R-:W-:Y:S05]  /*102d0*/  @!P0 BRA `(.L_x_4967) ;  /* 0x0000000000048947 */ /* 0x000fea0003800000 */
[----:B------:R-:W-:Y:S01]  /*102e0*/  BPT.TRAP 0x1 ;  /* 0x000000040000795c */ /* 0x000fe20000300000 */
.L_x_4967:
[----:B------:R-:W-:Y:S04]  /*102f0*/  BSSY B0, `(.L_x_4968) ;  /* 0x0000004000007945 */ /* 0x000fe80003800000 */
[----:B-1----:R-:W-:Y:S05]  /*10300*/  @P2 BRA `(.L_x_4969) ;  /* 0x0000000000082947 */ /* 0x002fea0003800000 */
[----:B------:R-:W1:Y:S02]  /*10310*/  SYNCS.PHASECHK.TRANS64.TRYWAIT P2, [R20+URZ+0x22850], R207 ;  /* 0x022850cf140075a7 */ /* 0x000e64000804017f */
[----:B-1----:R-:W-:Y:S05]  /*10320*/  @!P2 BRA `(.L_x_4970) ;  /* 0x000000c40034a947 */ /* 0x002fea0003800000 */
.L_x_4969:
[----:B------:R-:W-:Y:S05]  /*10330*/  BSYNC B0 ;  /* 0x0000000000007941 */ /* 0x000fea0003800000 */
.L_x_4968:
[----:B------:R-:W2:Y:S01]  /*10340*/  S2R R180, SR_TID.X ;  /* 0x0000000000b47919 */ /* 0x000ea20000002100 */
[----:B------:R-:W-:Y:S01]  /*10350*/  IMAD.MOV.U32 R179, RZ, RZ, 0x40000040 ;  /* 0x40000040ffb37424 */ /* 0x000fe200078e00ff */
[----:B------:R-:W-:Y:S05]  /*10360*/  WARPSYNC.ALL ;  /* 0x0000000000007948 */ /* 0x000fea0003800000 */
[----:B------:R-:W-:Y:S01]  /*10370*/  R2UR UR7, R179 ;  /* 0x00000000b30772ca */ /* 0x000fe200000e0000 */
[----:B------:R-:W-:Y:S01]  /*10380*/  IMAD R178, R19, 0xc00, R12 ;  /* 0x00000c0013b27824 */ /* 0x000fe200078e020c */
[----:B------:R-:W-:Y:S01]  /*10390*/  ISETP.GT.AND P2, PT, R21, RZ, PT ;  /* 0x000000ff1500720c */ /* 0x000fe20003f44270 */
[----:B01----:R-:W-:-:S02]  /*103a0*/  @!P1 VIADD R20, R20, 0x22860 ;  /* 0x0002286014149836 */ /* 0x003fc40000000000 */
[----:B------:R-:W-:Y:S01]  /*103b0*/  VIADD R21, R21, 0xffffffff ;  /* 0xffffffff15157836 */ /* 0x000fe20000000000 */
[----:B------:R-:W-:Y:S01]  /*103c0*/  R2UR UR6, R178 ;  /* 0x00000000b20672ca */ /* 0x000fe200000e0000 */
[----:B------:R-:W-:Y:S01]  /*103d0*/  IMAD.MOV.U32 R209, RZ, RZ, R176 ;  /* 0x000000ffffd17224 */ /* 0x000fe200078e00b0 */
[----:B------:R-:W-:Y:S01]  /*103e0*/  @!P1 PRMT R20, RZ, 0x654, R20 ;  /* 0x00000654ff149816 */ /* 0x000fe20000000014 */
[----:B------:R-:W-:Y:S01]  /*103f0*/  IMAD.MOV.U32 R211, RZ, RZ, R14 ;  /* 0x000000ffffd37224 */ /* 0x000fe200078e000e */
        /* <DEDUP_REMOVED lines=47> */
.L_x_4961:
[----:B------:R-:W-:Y:S05]  /*106f0*/  WARPSYNC.ALL ;  /* 0x0000000000007948 */ /* 0x000fea0003800000 */
[----:B------:R-:W2:Y:S01]  /*10700*/  SHFL.BFLY PT, R4, R3, 0x2, 0x1f ;  /* 0x0c401f0003047f89 */ /* 0x000ea200000e0000 */
[----:B------:R-:W-:Y:S01]  /*10710*/  IMAD.MOV.U32 R6, RZ, RZ, RZ ;  /* 0x000000ffff067224 */ /* 0x000fe200078e00ff */
[----:B------:R3:W-:Y:S06]  /*10720*/  BAR.ARV R177, 0x100 ;  /* 0x000400b10000751d */ /* 0x0007ec0000002000 */
[----:B------:R-:W-:-:S02]  /*10730*/  VIADD R19, R19, 0x1 ;  /* 0x0000000113137836 */ /* 0x000fc40000000000 */
[----:B------:R-:W-:Y:S06]  /*10740*/  BAR.ARV 0x8, 0x180 ;  /* 0x0206000000007b1d */ /* 0x000fec0000002000 */
[----:B------:R-:W-:Y:S01]  /*10750*/  ISETP.NE.AND P0, PT, R19, 0x2, PT ;  /* 0x000000021300780c */ /* 0x000fe20003f05270 */
[----:B------:R-:W-:Y:S01]  /*10760*/  IMAD.MOV.U32 R9, RZ, RZ, -0x800000 ;  /* 0xff800000ff097424 */ /* 0x000fe200078e00ff */
[----:B------:R-:W4:Y:S01]  /*10770*/  SHFL.BFLY PT, R5, R0, 0x2, 0x1f ;  /* 0x0c401f0000057f89 */ /* 0x000f2200000e0000 */
[----:B------:R-:W-:Y:S01]  /*10780*/  PLOP3.LUT P1, PT, PT, PT, PT, 0x8, 0x0 ;  /* 0x000000000000781c */ /* 0x000fe20003f2e170 */
[----:B------:R-:W-:Y:S01]  /*10790*/  VIADD R231, R231, 0x1 ;  /* 0x00000001e7e77836 */ /* 0x000fe20000000000 */
[----:B------:R-:W-:Y:S01]  /*107a0*/  SEL R10, RZ, 0x1, P0 ;  /* 0x00000001ff0a7807 */ /* 0x000fe20000000000 */
[----:B--2---:R-:W-:Y:S01]  /*107b0*/  FADD.FTZ R7, R4, R3 ;  /* 0x0000000304077221 */ /* 0x004fe20000010000 */
[----:B------:R-:W-:-:S02]  /*107c0*/  SEL R19, R19, RZ, P0 ;  /* 0x000000ff13137207 */ /* 0x000fc40000000000 */
[----:B------:R-:W-:Y:S02]  /*107d0*/  LOP3.LUT R23, R23, R10, RZ, 0x3c, !PT ;  /* 0x0000000a17177212 */ /* 0x000fe400078e3cff */
[----:B------:R-:W2:Y:S01]  /*107e0*/  SHFL.BFLY PT, R4, R7, 0x1, 0x1f ;  /* 0x0c201f0007047f89 */ /* 0x000ea200000e0000 */
[----:B----4-:R-:W-:Y:S01]  /*107f0*/  FADD.FTZ R8, R5, R0 ;  /* 0x0000000005087221 */ /* 0x010fe20000010000 */
[----:B------:R-:W-:-:S04]  /*10800*/  IMAD.MOV.U32 R0, RZ, RZ, RZ ;  /* 0x000000ffff007224 */ /* 0x000fc800078e00ff */
[----:B------:R-:W4:Y:S01]  /*10810*/  SHFL.BFLY PT, R5, R8, 0x1, 0x1f ;  /* 0x0c201f0008057f89 */ /* 0x000f2200000e0000 */
[----:B--2---:R-:W-:-:S05]  /*10820*/  FADD.FTZ R4, R7, R4 ;  /* 0x0000000407047221 */ /* 0x004fca0000010000 */
[----:B------:R-:W-:-:S13]  /*10830*/  FSETP.NE.FTZ.AND P2, PT, R4, RZ, PT ;  /* 0x000000ff0400720b */ /* 0x000fda0003f55000 */
[----:B------:R-:W2:Y:S01]  /*10840*/  @P2 MUFU.RCP R6, R4 ;  /* 0x0000000400062308 */ /* 0x000ea20000001000 */
[----:B------:R-:W-:Y:S01]  /*10850*/  @P2 FMUL.FTZ R10, R15, 0.69314718246459960938 ;  /* 0x3f3172180f0a2820 */ /* 0x000fe20000410000 */
[----:B----4-:R-:W-:Y:S01]  /*10860*/  FADD.FTZ R5, R8, R5 ;  /* 0x0000000508057221 */ /* 0x010fe20000010000 */
[----:B------:R-:W-:-:S04]  /*10870*/  IMAD.MOV.U32 R8, RZ, RZ, -0x800000 ;  /* 0xff800000ff087424 */ /* 0x000fc800078e00ff */
[----:B------:R-:W-:Y:S01]  /*10880*/  FSETP.NE.FTZ.AND P3, PT, R5, RZ, PT ;  /* 0x000000ff0500720b */ /* 0x000fe20003f75000 */
[----:B------:R-:W4:Y:S01]  /*10890*/  @P2 MUFU.LG2 R18, R4 ;  /* 0x0000000400122308 */ /* 0x000f220000000c00 */
[-C--:B--2---:R-:W-:Y:S01]  /*108a0*/  FMUL.FTZ R158, R52, R6.reuse ;  /* 0x00000006349e7220 */ /* 0x084fe20000410000 */
[-C--:B------:R-:W-:Y:S01]  /*108b0*/  FMUL.FTZ R159, R56, R6.reuse ;  /* 0x00000006389f7220 */ /* 0x080fe20000410000 */
[----:B------:R-:W-:-:S09]  /*108c0*/  FMUL.FTZ R157, R48, R6 ;  /* 0x00000006309d7220 */ /* 0x000fd20000410000 */
[----:B-1----:R-:W1:Y:S01]  /*108d0*/  @P3 MUFU.LG2 R20, R5 ;  /* 0x0000000500143308 */ /* 0x002e620000000c00 */
[----:B------:R-:W-:Y:S01]  /*108e0*/  @P3 FMUL.FTZ R11, R15, 0.69314718246459960938 ;  /* 0x3f3172180f0b3820 */ /* 0x000fe20000410000 */
[-C--:B------:R-:W-:Y:S01]  /*108f0*/  FMUL.FTZ R24, R24, R6.reuse ;  /* 0x0000000618187220 */ /* 0x080fe20000410000 */
[-C--:B------:R-:W-:Y:S01]  /*10900*/  FMUL.FTZ R25, R25, R6.reuse ;  /* 0x0000000619197220 */ /* 0x080fe20000410000 */
[-C--:B------:R-:W-:Y:S01]  /*10910*/  FMUL.FTZ R28, R28, R6.reuse ;  /* 0x000000061c1c7220 */ /* 0x080fe20000410000 */
[----:B----4-:R-:W-:Y:S01]  /*10920*/  @P2 FMUL.FTZ R21, R18, 0.69314718246459960938 ;  /* 0x3f31721812152820 */ /* 0x010fe20000410000 */
[-C--:B------:R-:W-:Y:S01]  /*10930*/  FMUL.FTZ R29, R29, R6.reuse ;  /* 0x000000061d1d7220 */ /* 0x080fe20000410000 */
[-C--:B------:R-:W-:Y:S01]  /*10940*/  FMUL.FTZ R32, R32, R6.reuse ;  /* 0x0000000620207220 */ /* 0x080fe20000410000 */
[----:B------:R-:W2:Y:S01]  /*10950*/  @P3 MUFU.RCP R0, R5 ;  /* 0x0000000500003308 */ /* 0x000ea20000001000 */
        /* <DEDUP_REMOVED lines=15> */
[----:B------:R-:W-:Y:S01]  /*10a50*/  FMUL.FTZ R162, R68, R6 ;  /* 0x0000000644a27220 */ /* 0x000fe20000410000 */
[-C--:B--2---:R-:W-:Y:S01]  /*10a60*/  FMUL.FTZ R56, R27, R0.reuse ;  /* 0x000000001b387220 */ /* 0x084fe20000410000 */
        /* <DEDUP_REMOVED lines=106> */
.L_x_4906:
[----:B------:R-:W-:Y:S05]  /*11110*/  WARPSYNC.ALL ;  /* 0x0000000000007948 */ /* 0x000fea0003800000 */
[----:B------:R-:W1:Y:S08]  /*11120*/  S2UR UR5, SR_CgaCtaId ;  /* 0x00000000000579c3 */ /* 0x000e700000008800 */
[----:B------:R-:W-:Y:S06]  /*11130*/  BAR.SYNC.DEFER_BLOCKING 0x5, 0x180 ;  /* 0x0146000000007b1d */ /* 0x000fec0000010000 */
[----:B------:R-:W-:Y:S01]  /*11140*/  UMOV UR4, 0x400 ;  /* 0x0000040000047882 */ /* 0x000fe20000000000 */
[----:B------:R-:W-:Y:S01]  /*11150*/  BSSY B0, `(.L_x_4972) ;  /* 0x00002e2000007945 */ /* 0x000fe20003800000 */
[----:B-1----:R-:W-:-:S06]  /*11160*/  ULEA UR4, UR5, UR4, 0x18 ;  /* 0x0000000405047291 */ /* 0x002fcc000f8ec03f */
[----:B------:R-:W-:-:S05]  /*11170*/  IMAD.U32 R18, RZ, RZ, UR4 ;  /* 0x00000004ff127e24 */ /* 0x000fca000f8e00ff */
[----:B------:R1:W2:Y:S01]  /*11180*/  LDS.128 R92, [R18+0x228d0] ;  /* 0x0228d000125c7984 */ /* 0x0002a20000000c00 */
[----:B------:R-:W-:Y:S06]  /*11190*/  BAR.ARV 0x4, 0x180 ;  /* 0x0106000000007b1d */ /* 0x000fec0000002000 */
[----:B------:R-:W-:Y:S05]  /*111a0*/  @P1 BRA `(.L_x_4973) ;  /* 0x0000001c00dc1947 */ /* 0x000fea0003800000 */
[----:B------:R-:W3:Y:S01]  /*111b0*/  LDL R14, [R1+0x1c] ;  /* 0x00001c00010e7983 */ /* 0x000ee20000100800 */
[----:B------:R-:W-:Y:S05]  /*111c0*/  WARPSYNC.ALL ;  /* 0x0000000000007948 */ /* 0x000fea0003800000 */
[----:B------:R-:W4:Y:S01]  /*111d0*/  S2R R21, SR_SWINHI ;  /* 0x0000000000157919 */ /* 0x000f220000002f00 */
        /* <DEDUP_REMOVED lines=18> */
[----:B----4-:R-:W-:Y:S02]  /*11300*/  MOV R11, R21 ;  /* 0x00000015000b7202 */ /* 0x010fe40000000f00 */
        /* <DEDUP_REMOVED lines=16> */
[----:B------:R-:W4:Y:S08]  /*11410*/  LDC R0, c[0x0][0xbe8] ;  /* 0x0002fa00ff007b82 */ /* 0x000f300000000800 */
[----:B------:R-:W-:Y:S01]  /*11420*/  BAR.SYNC.DEFER_BLOCKING 0x1, 0x100 ;  /* 0x0044000000007b1d */ /* 0x000fe20000010000 */
[----:B---3--:R-:W-:-:S03]  /*11430*/  IMAD.WIDE R142, R14, 0x2, R10 ;  /* 0x000000020e8e7825 */ /* 0x008fc600078e020a */
[C---:B-----5:R-:W-:Y:S02]  /*11440*/  IADD3 R38, P3, R142.reuse, 0x60, RZ ;  /* 0x000000608e267810 */ /* 0x060fe40007f7e0ff */
[----:B------:R-:W-:Y:S02]  /*11450*/  IADD3 R14, P1, R142, 0x20, RZ ;  /* 0x000000208e0e7810 */ /* 0x000fe40007f3e0ff */
[----:B------:R-:W-:Y:S01]  /*11460*/  LOP3.LUT R50, R38, 0x380, RZ, 0xc0, !PT ;  /* 0x0000038026327812 */ /* 0x000fe200078ec0ff */
[--C-:B------:R-:W-:Y:S01]  /*11470*/  IMAD.X R99, RZ, RZ, R143.reuse, P3 ;  /* 0x000000ffff637224 */ /* 0x100fe200018e068f */
[----:B------:R-:W-:Y:S01]  /*11480*/  IADD3 R110, P0, R142, 0x4040, RZ ;  /* 0x000040408e6e7810 */ /* 0x000fe20007f1e0ff */
[--C-:B------:R-:W-:Y:S01]  /*11490*/  IMAD.X R47, RZ, RZ, R143.reuse, P1 ;  /* 0x000000ffff2f7224 */ /* 0x100fe200008e068f */
[----:B------:R-:W-:Y:S02]  /*114a0*/  SHF.R.U64 R183, R50, 0x3, RZ ;  /* 0x0000000332b77819 */ /* 0x000fe400000012ff */
[C---:B------:R-:W-:Y:S01]  /*114b0*/  IADD3 R20, P2, R142.reuse, 0x40, RZ ;  /* 0x000000408e147810 */ /* 0x040fe20007f5e0ff */
[----:B------:R-:W-:Y:S01]  /*114c0*/  IMAD.X R111, RZ, RZ, R143, P0 ;  /* 0x000000ffff6f7224 */ /* 0x000fe200000e068f */
[----:B--2---:R-:W-:-:S02]  /*114d0*/  IADD3 R92, P4, R142, 0x4000, RZ ;  /* 0x000040008e5c7810 */ /* 0x004fc40007f9e0ff */
[----:B------:R-:W-:Y:S01]  /*114e0*/  LOP3.LUT R98, R183, R38, RZ, 0x3c, !PT ;  /* 0x00000026b7627212 */ /* 0x000fe200078e3cff */
[--C-:B------:R-:W-:Y:S01]  /*114f0*/  IMAD.X R51, RZ, RZ, R143.reuse, P2 ;  /* 0x000000ffff337224 */ /* 0x100fe200010e068f */
[----:B------:R-:W-:Y:S01]  /*11500*/  LOP3.LUT R179, R14, 0x380, RZ, 0xc0, !PT ;  /* 0x000003800eb37812 */ /* 0x000fe200078ec0ff */
[----:B------:R-:W-:Y:S01]  /*11510*/  IMAD.X R103, RZ, RZ, R143, P4 ;  /* 0x000000ffff677224 */ /* 0x000fe200020e068f */
[----:B------:R-:W-:Y:S02]  /*11520*/  LOP3.LUT R183, R110, 0x380, RZ, 0xc0, !PT ;  /* 0x000003806eb77812 */ /* 0x000fe400078ec0ff */
[----:B------:R-:W-:Y:S02]  /*11530*/  LOP3.LUT R46, R20, 0x380, RZ, 0xc0, !PT ;  /* 0x00000380142e7812 */ /* 0x000fe400078ec0ff */
[----:B------:R-:W-:Y:S02]  /*11540*/  SHF.R.U64 R179, R179, 0x3, RZ ;  /* 0x00000003b3b37819 */ /* 0x000fe400000012ff */
[----:B------:R-:W-:-:S02]  /*11550*/  SHF.R.U64 R183, R183, 0x3, RZ ;  /* 0x00000003b7b77819 */ /* 0x000fc400000012ff */
[----:B------:R-:W-:Y:S02]  /*11560*/  IADD3 R126, P4, R142, 0x8040, RZ ;  /* 0x000080408e7e7810 */ /* 0x000fe40007f9e0ff */
[----:B------:R-:W-:Y:S02]  /*11570*/  SHF.R.U64 R181, R46, 0x3, RZ ;  /* 0x000000032eb57819 */ /* 0x000fe400000012ff */
[C---:B------:R-:W-:Y:S01]  /*11580*/  IADD3 R106, P5, R142.reuse, 0x4020, RZ ;  /* 0x000040208e6a7810 */ /* 0x040fe20007fbe0ff */
[--C-:B------:R-:W-:Y:S01]  /*11590*/  IMAD.X R127, RZ, RZ, R143.reuse, P4 ;  /* 0x000000ffff7f7224 */ /* 0x100fe200020e068f */
[C---:B------:R-:W-:Y:S02]  /*115a0*/  IADD3 R118, P2, R142.reuse, 0x8000, RZ ;  /* 0x000080008e767810 */ /* 0x040fe40007f5e0ff */
[----:B------:R-:W-:Y:S01]  /*115b0*/  IADD3 R122, P3, R142, 0x8020, RZ ;  /* 0x000080208e7a7810 */ /* 0x000fe20007f7e0ff */
[--C-:B------:R-:W-:Y:S01]  /*115c0*/  IMAD.X R107, RZ, RZ, R143.reuse, P5 ;  /* 0x000000ffff6b7224 */ /* 0x100fe200028e068f */
[----:B------:R-:W-:Y:S01]  /*115d0*/  LOP3.LUT R46, R179, R14, RZ, 0x3c, !PT ;  /* 0x0000000eb32e7212 */ /* 0x000fe200078e3cff */
[--C-:B------:R-:W-:Y:S01]  /*115e0*/  IMAD.X R119, RZ, RZ, R143.reuse, P2 ;  /* 0x000000ffff777224 */ /* 0x100fe200010e068f */
[----:B------:R-:W-:Y:S01]  /*115f0*/  LOP3.LUT R110, R183, R110, RZ, 0x3c, !PT ;  /* 0x0000006eb76e7212 */ /* 0x000fe200078e3cff */
[----:B------:R-:W-:Y:S01]  /*11600*/  IMAD.X R123, RZ, RZ, R143, P3 ;  /* 0x000000ffff7b7224 */ /* 0x000fe200018e068f */
[----:B------:R-:W-:-:S02]  /*11610*/  LOP3.LUT R50, R181, R20, RZ, 0x3c, !PT ;  /* 0x00000014b5327212 */ /* 0x000fc400078e3cff */
[----:B------:R-:W-:Y:S02]  /*11620*/  LOP3.LUT R179, R92, 0x380, RZ, 0xc0, !PT ;  /* 0x000003805cb37812 */ /* 0x000fe400078ec0ff */
[----:B------:R-:W-:Y:S02]  /*11630*/  LOP3.LUT R183, R126, 0x380, RZ, 0xc0, !PT ;  /* 0x000003807eb77812 */ /* 0x000fe400078ec0ff */
[----:B------:R-:W-:Y:S02]  /*11640*/  LOP3.LUT R39, R142, 0x380, RZ, 0xc0, !PT ;  /* 0x000003808e277812 */ /* 0x000fe400078ec0ff */
[----:B------:R-:W-:Y:S02]  /*11650*/  LOP3.LUT R181, R106, 0x380, RZ, 0xc0, !PT ;  /* 0x000003806ab57812 */ /* 0x000fe400078ec0ff */
[C---:B------:R-:W-:Y:S02]  /*11660*/  IADD3 R114, P1, R142.reuse, 0x4060, RZ ;  /* 0x000040608e727810 */ /* 0x040fe40007f3e0ff */
[----:B------:R-:W-:-:S02]  /*11670*/  IADD3 R151, P2, R142, 0xc040, RZ ;  /* 0x0000c0408e977810 */ /* 0x000fc40007f5e0ff */
[----:B------:R-:W-:Y:S01]  /*11680*/  SHF.R.U64 R179, R179, 0x3, RZ ;  /* 0x00000003b3b37819 */ /* 0x000fe200000012ff */
[--C-:B------:R-:W-:Y:S01]  /*11690*/  IMAD.X R115, RZ, RZ, R143.reuse, P1 ;  /* 0x000000ffff737224 */ /* 0x100fe200008e068f */
[----:B------:R-:W-:Y:S01]  /*116a0*/  SHF.R.U64 R183, R183, 0x3, RZ ;  /* 0x00000003b7b77819 */ /* 0x000fe200000012ff */
[----:B------:R-:W-:Y:S01]  /*116b0*/  IMAD.X R21, RZ, RZ, R143, P2 ;  /* 0x000000ffff157224 */ /* 0x000fe200010e068f */
[C---:B------:R-:W-:Y:S02]  /*116c0*/  IADD3 R176, P3, R142.reuse, 0xc060, RZ ;  /* 0x0000c0608eb07810 */ /* 0x040fe40007f7e0ff */
[----:B------:R-:W-:Y:S02]  /*116d0*/  SHF.R.U64 R39, R39, 0x3, RZ ;  /* 0x0000000327277819 */ /* 0x000fe400000012ff */
[----:B------:R-:W-:Y:S02]  /*116e0*/  SHF.R.U64 R181, R181, 0x3, RZ ;  /* 0x00000003b5b57819 */ /* 0x000fe400000012ff */
[----:B------:R-:W-:-:S02]  /*116f0*/  IADD3 R130, P5, R142, 0x8060, RZ ;  /* 0x000080608e827810 */ /* 0x000fc40007fbe0ff */
[C---:B------:R-:W-:Y:S02]  /*11700*/  IADD3 R134, P0, R142.reuse, 0xc000, RZ ;  /* 0x0000c0008e867810 */ /* 0x040fe40007f1e0ff */
[----:B------:R-:W-:Y:S01]  /*11710*/  IADD3 R138, P1, R142, 0xc020, RZ ;  /* 0x0000c0208e8a7810 */ /* 0x000fe20007f3e0ff */
[--C-:B------:R-:W-:Y:S01]  /*11720*/  IMAD.X R131, RZ, RZ, R143.reuse, P5 ;  /* 0x000000ffff837224 */ /* 0x100fe200028e068f */
[----:B------:R-:W-:Y:S01]  /*11730*/  LOP3.LUT R185, R114, 0x380, RZ, 0xc0, !PT ;  /* 0x0000038072b97812 */ /* 0x000fe200078ec0ff */
[--C-:B------:R-:W-:Y:S01]  /*11740*/  IMAD.X R135, RZ, RZ, R143.reuse, P0 ;  /* 0x000000ffff877224 */ /* 0x100fe200000e068f */
[----:B------:R-:W-:Y:S01]  /*11750*/  LOP3.LUT R102, R179, R92, RZ, 0x3c, !PT ;  /* 0x0000005cb3667212 */ /* 0x000fe200078e3cff */
[----:B------:R-:W-:Y:S01]  /*11760*/  IMAD.X R139, RZ, RZ, R143, P1 ;  /* 0x000000ffff8b7224 */ /* 0x000fe200008e068f */
[----:B------:R-:W-:Y:S02]  /*11770*/  LOP3.LUT R126, R183, R126, RZ, 0x3c, !PT ;  /* 0x0000007eb77e7212 */ /* 0x000fe400078e3cff */
[----:B------:R-:W-:-:S02]  /*11780*/  LOP3.LUT R14, R151, 0x380, RZ, 0xc0, !PT ;  /* 0x00000380970e7812 */ /* 0x000fc400078ec0ff */
[----:B------:R-:W-:Y:S01]  /*11790*/  LOP3.LUT R142, R39, R142, RZ, 0x3c, !PT ;  /* 0x0000008e278e7212 */ /* 0x000fe200078e3cff */
[----:B------:R-:W-:Y:S01]  /*117a0*/  IMAD.X R39, RZ, RZ, R143, P3 ;  /* 0x000000ffff277224 */ /* 0x000fe200018e068f */
[----:B------:R-:W-:Y:S02]  /*117b0*/  LOP3.LUT R106, R181, R106, RZ, 0x3c, !PT ;  /* 0x0000006ab56a7212 */ /* 0x000fe400078e3cff */
[----:B------:R-:W-:Y:S02]  /*117c0*/  LOP3.LUT R179, R118, 0x380, RZ, 0xc0, !PT ;  /* 0x0000038076b37812 */ /* 0x000fe400078ec0ff */
[----:B------:R-:W-:Y:S02]  /*117d0*/  LOP3.LUT R183, R176, 0x380, RZ, 0xc0, !PT ;  /* 0x00000380b0b77812 */ /* 0x000fe400078ec0ff */
[----:B------:R-:W-:Y:S02]  /*117e0*/  LOP3.LUT R181, R122, 0x380, RZ, 0xc0, !PT ;  /* 0x000003807ab57812 */ /* 0x000fe400078ec0ff */
[----:B------:R-:W-:-:S02]  /*117f0*/  SHF.R.U64 R185, R185, 0x3, RZ ;  /* 0x00000003b9b97819 */ /* 0x000fc400000012ff */
[----:B------:R-:W-:Y:S02]  /*11800*/  SHF.R.U64 R14, R14, 0x3, RZ ;  /* 0x000000030e0e7819 */ /* 0x000fe400000012ff */
[----:B------:R-:W-:Y:S02]  /*11810*/  SHF.R.U64 R179, R179, 0x3, RZ ;  /* 0x00000003b3b37819 */ /* 0x000fe400000012ff */
[----:B------:R-:W-:Y:S02]  /*11820*/  SHF.R.U64 R183, R183, 0x3, RZ ;  /* 0x00000003b7b77819 */ /* 0x000fe400000012ff */
[----:B------:R-:W-:Y:S02]  /*11830*/  MOV R142, R142 ;  /* 0x0000008e008e7202 */ /* 0x000fe40000000f00 */
[----:B------:R-:W-:Y:S02]  /*11840*/  SHF.R.U64 R181, R181, 0x3, RZ ;  /* 0x00000003b5b57819 */ /* 0x000fe400000012ff */
[----:B------:R-:W-:Y:S01]  /*11850*/  MOV R46, R46 ;  /* 0x0000002e002e7202 */ /* 0x000fe20000000f00 */
[----:B------:R2:W-:Y:S01]  /*11860*/  STSM.16.M88.4 [R142], R24 ;  /* 0x000000188e007844 */ /* 0x0005e20000000200 */
[----:B------:R-:W-:-:S02]  /*11870*/  LOP3.LUT R114, R185, R114, RZ, 0x3c, !PT ;  /* 0x00000072b9727212 */ /* 0x000fc400078e3cff */
[----:B------:R-:W-:Y:S01]  /*11880*/  LOP3.LUT R20, R14, R151, RZ, 0x3c, !PT ;  /* 0x000000970e147212 */ /* 0x000fe200078e3cff */
[----:B------:R3:W-:Y:S01]  /*11890*/  STSM.16.M88.4 [R46], R32 ;  /* 0x000000202e007844 */ /* 0x0007e20000000200 */
[----:B------:R-:W-:Y:S02]  /*118a0*/  MOV R50, R50 ;  /* 0x0000003200327202 */ /* 0x000fe40000000f00 */
[----:B------:R-:W-:Y:S02]  /*118b0*/  LOP3.LUT R185, R130, 0x380, RZ, 0xc0, !PT ;  /* 0x0000038082b97812 */ /* 0x000fe400078ec0ff */
[----:B------:R-:W-:Y:S01]  /*118c0*/  LOP3.LUT R118, R179, R118, RZ, 0x3c, !PT ;  /* 0x00000076b3767212 */ /* 0x000fe200078e3cff */
[----:B------:R0:W-:Y:S01]  /*118d0*/  STSM.16.M88.4 [R50], R40 ;  /* 0x0000002832007844 */ /* 0x0001e20000000200 */
[----:B------:R-:W-:Y:S02]  /*118e0*/  LOP3.LUT R38, R183, R176, RZ, 0x3c, !PT ;  /* 0x000000b0b7267212 */ /* 0x000fe400078e3cff */
[----:B------:R-:W-:-:S02]  /*118f0*/  MOV R98, R98 ;  /* 0x0000006200627202 */ /* 0x000fc40000000f00 */
[----:B------:R-:W-:Y:S02]  /*11900*/  LOP3.LUT R122, R181, R122, RZ, 0x3c, !PT ;  /* 0x0000007ab57a7212 */ /* 0x000fe400078e3cff */
[----:B------:R-:W-:Y:S01]  /*11910*/  LOP3.LUT R179, R134, 0x380, RZ, 0xc0, !PT ;  /* 0x0000038086b37812 */ /* 0x000fe200078ec0ff */
[----:B------:R1:W-:Y:S01]  /*11920*/  STSM.16.M88.4 [R98], R4 ;  /* 0x0000000462007844 */ /* 0x0003e20000000200 */
[----:B------:R-:W-:Y:S02]  /*11930*/  MOV R102, R102 ;  /* 0x0000006600667202 */ /* 0x000fe40000000f00 */
[----:B------:R-:W-:Y:S02]  /*11940*/  F2FP.BF16.F32.PACK_AB R14, R61, R160 ;  /* 0x000000a03d0e723e */ /* 0x000fe400000010ff */
[----:B------:R-:W-:Y:S02]  /*11950*/  LOP3.LUT R181, R138, 0x380, RZ, 0xc0, !PT ;  /* 0x000003808ab57812 */ /* 0x000fe400078ec0ff */
[----:B------:R-:W-:Y:S01]  /*11960*/  MOV R106, R106 ;  /* 0x0000006a006a7202 */ /* 0x000fe20000000f00 */
[----:B------:R4:W-:Y:S01]  /*11970*/  STSM.16.M88.4 [R102], R12 ;  /* 0x0000000c66007844 */ /* 0x0009e20000000200 */
[----:B--2---:R-:W-:-:S02]  /*11980*/  F2FP.BF16.F32.PACK_AB R24, R65, R161 ;  /* 0x000000a14118723e */ /* 0x004fc400000010ff */
[----:B------:R-:W-:Y:S02]  /*11990*/  F2FP.BF16.F32.PACK_AB R25, R67, R66 ;  /* 0x000000424319723e */ /* 0x000fe400000010ff */
[----:B------:R-:W-:Y:S02]  /*119a0*/  F2FP.BF16.F32.PACK_AB R26, R69, R162 ;  /* 0x000000a2451a723e */ /* 0x000fe400000010ff */
[----:B------:R-:W-:Y:S02]  /*119b0*/  F2FP.BF16.F32.PACK_AB R27, R71, R70 ;  /* 0x00000046471b723e */ /* 0x000fe400000010ff */
[----:B------:R-:W-:Y:S02]  /*119c0*/  MOV R110, R110 ;  /* 0x0000006e006e7202 */ /* 0x000fe40000000f00 */
[----:B------:R-:W-:Y:S01]  /*119d0*/  MOV R20, R20 ;  /* 0x0000001400147202 */ /* 0x000fe20000000f00 */
[----:B------:R2:W-:Y:S01]  /*119e0*/  STSM.16.M88.4 [R106], R24 ;  /* 0x000000186a007844 */ /* 0x0005e20000000200 */
[----:B------:R-:W-:-:S02]  /*119f0*/  SHF.R.U64 R185, R185, 0x3, RZ ;  /* 0x00000003b9b97819 */ /* 0x000fc400000012ff */
[----:B------:R-:W-:Y:S01]  /*11a00*/  MOV R114, R114 ;  /* 0x0000007200727202 */ /* 0x000fe20000000f00 */
[----:B------:R-:W-:Y:S01]  /*11a10*/  STSM.16.M88.4 [R110], R28 ;  /* 0x0000001c6e007844 */ /* 0x000fe20000000200 */
[----:B------:R-:W-:Y:S02]  /*11a20*/  MOV R21, R38 ;  /* 0x0000002600157202 */ /* 0x000fe40000000f00 */
[----:B---3--:R-:W-:Y:S02]  /*11a30*/  F2FP.BF16.F32.PACK_AB R32, R81, R165 ;  /* 0x000000a55120723e */ /* 0x008fe400000010ff */
[----:B------:R-:W-:Y:S02]  /*11a40*/  F2FP.BF16.F32.PACK_AB R33, R83, R82 ;  /* 0x000000525321723e */ /* 0x000fe400000010ff */
[----:B------:R-:W-:Y:S02]  /*11a50*/  F2FP.BF16.F32.PACK_AB R34, R85, R166 ;  /* 0x000000a65522723e */ /* 0x000fe400000010ff */
[----:B------:R-:W-:-:S02]  /*11a60*/  F2FP.BF16.F32.PACK_AB R35, R87, R86 ;  /* 0x000000565723723e */ /* 0x000fc400000010ff */
[----:B------:R-:W-:Y:S02]  /*11a70*/  SHF.R.U64 R179, R179, 0x3, RZ ;  /* 0x00000003b3b37819 */ /* 0x000fe400000012ff */
[----:B------:R-:W-:Y:S01]  /*11a80*/  MOV R118, R118 ;  /* 0x0000007600767202 */ /* 0x000fe20000000f00 */
[----:B------:R-:W-:Y:S01]  /*11a90*/  STSM.16.M88.4 [R114], R32 ;  /* 0x0000002072007844 */ /* 0x000fe20000000200 */
[----:B------:R-:W-:Y:S01]  /*11aa0*/  F2FP.BF16.F32.PACK_AB R38, R3, R168 ;  /* 0x000000a80326723e */ /* 0x000fe200000010ff */
[----:B------:R-:W-:Y:S01]  /*11ab0*/  IMAD.MOV.U32 R3, RZ, RZ, RZ ;  /* 0x000000ffff037224 */ /* 0x000fe200078e00ff */
[----:B------:R-:W-:Y:S02]  /*11ac0*/  F2FP.BF16.F32.PACK_AB R39, R58, R54 ;  /* 0x000000363a27723e */ /* 0x000fe400000010ff */
[----:B------:R-:W-:Y:S02]  /*11ad0*/  SHF.R.U64 R181, R181, 0x3, RZ ;  /* 0x00000003b5b57819 */ /* 0x000fe400000012ff */
[----:B------:R-:W-:Y:S01]  /*11ae0*/  MOV R122, R122 ;  /* 0x0000007a007a7202 */ /* 0x000fe20000000f00 */
[----:B------:R-:W-:Y:S01]  /*11af0*/  STSM.16.M88.4 [R118], R36 ;  /* 0x0000002476007844 */ /* 0x000fe20000000200 */
[----:B0-----:R-:W-:-:S02]  /*11b00*/  F2FP.BF16.F32.PACK_AB R40, R97, R169 ;  /* 0x000000a96128723e */ /* 0x001fc400000010ff */
[----:B------:R-:W-:Y:S02]  /*11b10*/  F2FP.BF16.F32.PACK_AB R41, R62, R60 ;  /* 0x0000003c3e29723e */ /* 0x000fe400000010ff */
[----:B------:R-:W-:Y:S02]  /*11b20*/  F2FP.BF16.F32.PACK_AB R42, R101, R170 ;  /* 0x000000aa652a723e */ /* 0x000fe400000010ff */
[----:B------:R-:W-:Y:S02]  /*11b30*/  F2FP.BF16.F32.PACK_AB R43, R68, R64 ;  /* 0x00000040442b723e */ /* 0x000fe400000010ff */
[----:B------:R-:W-:Y:S02]  /*11b40*/  MOV R126, R126 ;  /* 0x0000007e007e7202 */ /* 0x000fe40000000f00 */
[----:B-1----:R-:W-:Y:S01]  /*11b50*/  F2FP.BF16.F32.PACK_AB R4, R105, R171 ;  /* 0x000000ab6904723e */ /* 0x002fe200000010ff */
[----:B------:R-:W-:Y:S01]  /*11b60*/  STSM.16.M88.4 [R122], R40 ;  /* 0x000000287a007844 */ /* 0x000fe20000000200 */
[----:B------:R-:W-:-:S02]  /*11b70*/  F2FP.BF16.F32.PACK_AB R5, R76, R72 ;  /* 0x000000484c05723e */ /* 0x000fc400000010ff */
[----:B------:R-:W-:Y:S02]  /*11b80*/  F2FP.BF16.F32.PACK_AB R6, R109, R172 ;  /* 0x000000ac6d06723e */ /* 0x000fe400000010ff */
[----:B------:R-:W-:Y:S02]  /*11b90*/  F2FP.BF16.F32.PACK_AB R7, R80, R78 ;  /* 0x0000004e5007723e */ /* 0x000fe400000010ff */
[----:B------:R-:W-:Y:S02]  /*11ba0*/  LOP3.LUT R130, R185, R130, RZ, 0x3c, !PT ;  /* 0x00000082b9827212 */ /* 0x000fe400078e3cff */
[----:B------:R-:W-:Y:S01]  /*11bb0*/  LOP3.LUT R134, R179, R134, RZ, 0x3c, !PT ;  /* 0x00000086b3867212 */ /* 0x000fe200078e3cff */
[----:B------:R0:W-:Y:S01]  /*11bc0*/  STSM.16.M88.4 [R126], R4 ;  /* 0x000000047e007844 */ /* 0x0001e20000000200 */
[----:B------:R-:W-:Y:S02]  /*11bd0*/  LOP3.LUT R138, R181, R138, RZ, 0x3c, !PT ;  /* 0x0000008ab58a7212 */ /* 0x000fe400078e3cff */
[----:B------:R-:W-:-:S02]  /*11be0*/  MOV R130, R130 ;  /* 0x0000008200827202 */ /* 0x000fc40000000f00 */
[----:B----4-:R-:W-:Y:S02]  /*11bf0*/  F2FP.BF16.F32.PACK_AB R12, R113, R173 ;  /* 0x000000ad710c723e */ /* 0x010fe400000010ff */
[----:B------:R-:W-:Y:S02]  /*11c00*/  F2FP.BF16.F32.PACK_AB R13, R88, R84 ;  /* 0x00000054580d723e */ /* 0x000fe400000010ff */
[----:B------:R-:W-:Y:S02]  /*11c10*/  F2FP.BF16.F32.PACK_AB R14, R117, R174 ;  /* 0x000000ae750e723e */ /* 0x000fe400000010ff */
[----:B------:R-:W-:Y:S02]  /*11c20*/  F2FP.BF16.F32.PACK_AB R15, R100, R96 ;  /* 0x00000060640f723e */ /* 0x000fe400000010ff */
[----:B------:R-:W-:Y:S02]  /*11c30*/  MOV R134, R134 ;  /* 0x0000008600867202 */ /* 0x000fe40000000f00 */
[----:B--2---:R-:W-:Y:S01]  /*11c40*/  F2FP.BF16.F32.PACK_AB R24, R121, R175 ;  /* 0x000000af7918723e */ /* 0x004fe200000010ff */
[----:B------:R1:W-:Y:S01]  /*11c50*/  STSM.16.M88.4 [R130], R12 ;  /* 0x0000000c82007844 */ /* 0x0003e20000000200 */
[----:B------:R-:W-:-:S02]  /*11c60*/  F2FP.BF16.F32.PACK_AB R25, R108, R104 ;  /* 0x000000686c19723e */ /* 0x000fc400000010ff */
[----:B------:R-:W-:Y:S02]  /*11c70*/  F2FP.BF16.F32.PACK_AB R26, R125, R177 ;  /* 0x000000b17d1a723e */ /* 0x000fe400000010ff */
[----:B------:R-:W-:Y:S02]  /*11c80*/  F2FP.BF16.F32.PACK_AB R27, R116, R112 ;  /* 0x00000070741b723e */ /* 0x000fe400000010ff */
[----:B------:R-:W-:Y:S02]  /*11c90*/  ISETP.NE.U32.AND P0, PT, RZ, UR4, PT ;  /* 0x00000004ff007c0c */ /* 0x000fe4000bf05070 */
[----:B0-----:R-:W-:Y:S01]  /*11ca0*/  IADD3 R6, P1, R227, UR4, RZ ;  /* 0x00000004e3067c10 */ /* 0x001fe2000ff3e0ff */
[----:B------:R-:W-:Y:S01]  /*11cb0*/  STSM.16.M88.4 [R134], R24 ;  /* 0x0000001886007844 */ /* 0x000fe20000000200 */
[----:B------:R-:W-:Y:S02]  /*11cc0*/  MOV R138, R138 ;  /* 0x0000008a008a7202 */ /* 0x000fe40000000f00 */
[----:B------:R-:W-:-:S02]  /*11cd0*/  F2FP.BF16.F32.PACK_AB R28, R129, R178 ;  /* 0x000000b2811c723e */ /* 0x000fc400000010ff */
[----:B------:R-:W-:Y:S02]  /*11ce0*/  F2FP.BF16.F32.PACK_AB R29, R124, R120 ;  /* 0x000000787c1d723e */ /* 0x000fe400000010ff */
[----:B------:R-:W-:Y:S02]  /*11cf0*/  F2FP.BF16.F32.PACK_AB R30, R133, R132 ;  /* 0x00000084851e723e */ /* 0x000fe400000010ff */
[----:B------:R-:W-:Y:S02]  /*11d00*/  F2FP.BF16.F32.PACK_AB R31, R152, R128 ;  /* 0x00000080981f723e */ /* 0x000fe400000010ff */
[----:B------:R-:W-:Y:S02]  /*11d10*/  F2FP.BF16.F32.PACK_AB R152, R137, R136 ;  /* 0x000000888998723e */ /* 0x000fe400000010ff */
[----:B------:R-:W-:Y:S01]  /*11d20*/  ISETP.NE.AND.EX P0, PT, RZ, UR5, PT, P0 ;  /* 0x00000005ff007c0c */ /* 0x000fe2000bf05300 */
[----:B------:R0:W-:Y:S01]  /*11d30*/  STSM.16.M88.4 [R138], R28 ;  /* 0x0000001c8a007844 */ /* 0x0001e20000000200 */
[----:B------:R-:W-:Y:S01]  /*11d40*/  IADD3.X R7, R228, UR5, RZ, P1, !PT ;  /* 0x00000005e4077c10 */ /* 0x000fe20008ffe4ff */
[----:B------:R-:W-:-:S02]  /*11d50*/  ULDC.64 UR4, c[0x0][0xc08] ;  /* 0x0003020000047ab9 */ /* 0x000fc40000000a00 */
[----:B------:R2:W-:Y:S01]  /*11d60*/  STSM.16.M88.4 [R20], R152 ;  /* 0x0000009814007844 */ /* 0x0005e20000000200 */
[----:B------:R-:W-:-:S03]  /*11d70*/  ISETP.NE.U32.AND P2, PT, RZ, UR4, PT ;  /* 0x00000004ff007c0c */ /* 0x000fc6000bf45070 */
[----:B------:R2:W-:Y:S01]  /*11d80*/  STSM.16.M88.4 [R21], R144 ;  /* 0x0000009015007844 */ /* 0x0005e20000000200 */
[----:B------:R-:W-:Y:S01]  /*11d90*/  BAR.SYNC.DEFER_BLOCKING 0x1, 0x100 ;  /* 0x0044000000007b1d */ /* 0x000fe20000010000 */
[----:B------:R-:W-:-:S13]  /*11da0*/  ISETP.NE.AND.EX P2, PT, RZ, UR5, PT, P2 ;  /* 0x00000005ff007c0c */ /* 0x000fda000bf45320 */
[----:B------:R-:W-:Y:S01]  /*11db0*/  @P2 IADD3 R4, P3, R227, UR4, RZ ;  /* 0x00000004e3042c10 */ /* 0x000fe2000ff7e0ff */
[----:B------:R-:W-:Y:S02]  /*11dc0*/  ULDC UR4, c[0x0][0xa88] ;  /* 0x0002a20000047ab9 */ /* 0x000fe40000000800 */
[----:B-1----:R-:W-:Y:S01]  /*11dd0*/  IMAD.U32 R15, RZ, RZ, UR4 ;  /* 0x00000004ff0f7e24 */ /* 0x002fe2000f8e00ff */
[----:B------:R-:W-:Y:S01]  /*11de0*/  @P2 IADD3.X R5, R228, UR5, RZ, P3, !PT ;  /* 0x00000005e4052c10 */ /* 0x000fe20009ffe4ff */
[----:B------:R2:W5:Y:S01]  /*11df0*/  @P0 LDG.E R3, desc[UR40][R6.64] ;  /* 0x0000002806030981 */ /* 0x000562000c1e1900 */
[----:B------:R-:W-:Y:S01]  /*11e00*/  ISETP.NE.AND P1, PT, R0, 0x1, PT ;  /* 0x000000010000780c */ /* 0x000fe20003f25270 */
[----:B0-----:R-:W-:Y:S02]  /*11e10*/  IMAD.IADD R29, R214, 0x1, R206 ;  /* 0x00000001d61d7824 */ /* 0x001fe400078e02ce */
[----:B------:R2:W5:Y:S10]  /*11e20*/  @P2 LDG.E R15, desc[UR40][R4.64] ;  /* 0x00000028040f2981 */ /* 0x000574000c1e1900 */
[----:B------:R-:W0:Y:S08]  /*11e30*/  @P1 LDC R12, c[0x0][0xbec] ;  /* 0x0002fb00ff0c1b82 */ /* 0x000e300000000800 */
[----:B------:R-:W1:Y:S01]  /*11e40*/  @P1 LDC R25, c[0x0][0xbf0] ;  /* 0x0002fc00ff191b82 */ /* 0x000e620000000800 */
[----:B--2---:R-:W-:Y:S05]  /*11e50*/  @P2 BRA `(.L_x_4974) ;  /* 0x0000000000102947 */ /* 0x004fea0003800000 */
[----:B------:R-:W-:Y:S05]  /*11e60*/  @!P0 BRA `(.L_x_4974) ;  /* 0x00000000000c8947 */ /* 0x000fea0003800000 */
[----:B------:R-:W2:Y:S04]  /*11e70*/  LDG.E R4, desc[UR40][R6.64] ;  /* 0x0000002806047981 */ /* 0x000ea8000c1e1900 */
[----:B-----5:R-:W2:Y:S02]  /*11e80*/  LDG.E R15, desc[UR40][R6.64+0x4] ;  /* 0x00000428060f7981 */ /* 0x020ea4000c1e1900 */
[----:B--2---:R-:W-:-:S07]  /*11e90*/  IMAD.IADD R15, R15, 0x1, -R4 ;  /* 0x000000010f0f7824 */ /* 0x004fce00078e0a04 */
.L_x_4974:
[----:B------:R-:W2:Y:S01]  /*11ea0*/  LDL R14, [R1+0x18] ;  /* 0x00001800010e7983 */ /* 0x000ea20000100800 */
[----:B------:R-:W-:Y:S01]  /*11eb0*/  SHF.R.S32.HI R76, RZ, 0x1f, R226 ;  /* 0x0000001fff4c7819 */ /* 0x000fe200000114e2 */
[----:B0-----:R-:W-:Y:S01]  /*11ec0*/  @P1 IMAD.HI.U32 R4, R29, R12, RZ ;  /* 0x0000000c1d041227 */ /* 0x001fe200078e00ff */
[----:B------:R-:W-:Y:S01]  /*11ed0*/  ULDC.64 UR4, c[0x0][0xb90] ;  /* 0x0002e40000047ab9 */ /* 0x000fe20000000a00 */
[--C-:B-----5:R-:W-:Y:S01]  /*11ee0*/  SHF.R.S32.HI R21, RZ, 0x1f, R3.reuse ;  /* 0x0000001fff157819 */ /* 0x120fe20000011403 */
[----:B------:R-:W0:Y:S01]  /*11ef0*/  S2R R30, SR_TID.X ;  /* 0x00000000001e7919 */ /* 0x000e220000002100 */
[----:B------:R-:W-:Y:S01]  /*11f00*/  IMAD R13, R76, UR4, RZ ;  /* 0x000000044c0d7c24 */ /* 0x000fe2000f8e02ff */
[----:B------:R-:W-:Y:S01]  /*11f10*/  SEL R235, R235, RZ, !P0 ;  /* 0x000000ffebeb7207 */ /* 0x000fe20004000000 */
[----:B------:R-:W-:Y:S01]  /*11f20*/  IMAD.MOV.U32 R20, RZ, RZ, R3 ;  /* 0x000000ffff147224 */ /* 0x000fe200078e0003 */
[----:B------:R-:W-:Y:S01]  /*11f30*/  SEL R229, R229, RZ, !P0 ;  /* 0x000000ffe5e57207 */ /* 0x000fe20004000000 */
[----:B------:R-:W-:Y:S01]  /*11f40*/  IMAD.MOV.U32 R7, RZ, RZ, R29 ;  /* 0x000000ffff077224 */ /* 0x000fe200078e001d */
[----:B-1----:R-:W-:Y:S01]  /*11f50*/  @P1 SHF.R.U32.HI R7, RZ, R25, R4 ;  /* 0x00000019ff071219 */ /* 0x002fe20000011604 */
[C---:B------:R-:W-:Y:S01]  /*11f60*/  IMAD.WIDE.U32 R4, R226.reuse, UR4, R20 ;  /* 0x00000004e2047c25 */ /* 0x040fe2000f8e0014 */
[----:B------:R-:W1:Y:S03]  /*11f70*/  @P1 LDC R81, c[0x0][0xbec] ;  /* 0x0002fb00ff511b82 */ /* 0x000e660000000800 */
[----:B------:R-:W-:Y:S01]  /*11f80*/  IMAD R13, R226, UR5, R13 ;  /* 0x00000005e20d7c24 */ /* 0x000fe2000f8e020d */
[----:B------:R-:W-:Y:S01]  /*11f90*/  ULDC.64 UR4, c[0x0][0xb98] ;  /* 0x0002e60000047ab9 */ /* 0x000fe20000000a00 */
[----:B------:R-:W-:-:S02]  /*11fa0*/  IMAD.MOV R27, RZ, RZ, -R7 ;  /* 0x000000ffff1b7224 */ /* 0x000fc400078e0a07 */
[----:B------:R-:W-:Y:S01]  /*11fb0*/  IMAD.IADD R5, R5, 0x1, R13 ;  /* 0x0000000105057824 */ /* 0x000fe200078e020d */
[----:B------:R-:W3:Y:S01]  /*11fc0*/  @P1 LDC R82, c[0x0][0xbf0] ;  /* 0x0002fc00ff521b82 */ /* 0x000ee20000000800 */
[----:B------:R-:W-:Y:S02]  /*11fd0*/  IMAD R25, R234, 0x40, R205 ;  /* 0x00000040ea197824 */ /* 0x000fe400078e02cd */
[----:B------:R-:W-:Y:S02]  /*11fe0*/  IMAD R13, R0, R27, R29 ;  /* 0x0000001b000d7224 */ /* 0x000fe400078e021d */
[----:B------:R-:W-:Y:S02]  /*11ff0*/  IMAD R6, R235, UR4, RZ ;  /* 0x00000004eb067c24 */ /* 0x000fe4000f8e02ff */
        /* <DEDUP_REMOVED lines=8> */
[----:B0-----:R-:W-:Y:S01]  /*12080*/  VIADD R30, R30, 0xffffff80 ;  /* 0xffffff801e1e7836 */ /* 0x001fe20000000000 */
[----:B------:R-:W-:Y:S01]  /*12090*/  IADD3.X R5, R25, R5, R12, P0, !PT ;  /* 0x0000000519057210 */ /* 0x000fe200007fe40c */
[----:B------:R-:W-:Y:S01]  /*120a0*/  IMAD R6, R6, UR4, RZ ;  /* 0x0000000406067c24 */ /* 0x000fe2000f8e02ff */
[----:B------:R-:W-:Y:S01]  /*120b0*/  LOP3.LUT R60, R61, 0x380, RZ, 0xc0, !PT ;  /* 0x000003803d3c7812 */ /* 0x000fe200078ec0ff */
[----:B------:R-:W-:Y:S01]  /*120c0*/  IMAD R20, R15, R0, RZ ;  /* 0x000000000f147224 */ /* 0x000fe200078e02ff */
[----:B------:R-:W-:Y:S01]  /*120d0*/  IADD3 R25, P5, R10, 0x3000, RZ ;  /* 0x000030000a197810 */ /* 0x000fe20007fbe0ff */
[C---:B------:R-:W-:Y:S01]  /*120e0*/  IMAD R7, R13.reuse, UR5, R6 ;  /* 0x000000050d077c24 */ /* 0x040fe2000f8e0206 */
[----:B------:R-:W-:Y:S01]  /*120f0*/  SHF.R.U64 R60, R60, 0x3, RZ ;  /* 0x000000033c3c7819 */ /* 0x000fe200000012ff */
[----:B------:R-:W-:Y:S01]  /*12100*/  IMAD.WIDE.U32 R4, R13, UR4, R4 ;  /* 0x000000040d047c25 */ /* 0x000fe2000f8e0004 */
[----:B------:R-:W-:Y:S01]  /*12110*/  ULDC.64 UR4, c[0x0][0xb50] ;  /* 0x0002d40000047ab9 */ /* 0x000fe20000000a00 */
[----:B------:R-:W-:-:S02]  /*12120*/  IADD3 R13, P3, R10, 0x2000, RZ ;  /* 0x000020000a0d7810 */ /* 0x000fc40007f7e0ff */
[----:B------:R-:W-:Y:S01]  /*12130*/  IMAD.IADD R5, R5, 0x1, R7 ;  /* 0x0000000105057824 */ /* 0x000fe200078e0207 */
[C---:B------:R-:W-:Y:S02]  /*12140*/  LEA R6, P0, R4.reuse, UR4, 0x2 ;  /* 0x0000000404067c11 */ /* 0x040fe4000f8010ff */
[----:B------:R-:W-:Y:S02]  /*12150*/  LOP3.LUT R12, R13, 0x380, RZ, 0xc0, !PT ;  /* 0x000003800d0c7812 */ /* 0x000fe400078ec0ff */
[----:B------:R-:W-:Y:S01]  /*12160*/  LEA.HI.X R4, R4, UR5, R5, 0x2, P0 ;  /* 0x0000000504047c11 */ /* 0x000fe200080f1405 */
[----:B------:R-:W-:Y:S01]  /*12170*/  ULDC.64 UR4, c[0x0][0xaa0] ;  /* 0x0002a80000047ab9 */ /* 0x000fe20000000a00 */
[----:B------:R-:W-:Y:S01]  /*12180*/  IADD3 R29, P0, R10, 0x4000, RZ ;  /* 0x000040000a1d7810 */ /* 0x000fe20007f1e0ff */
[----:B------:R-:W-:Y:S01]  /*12190*/  SHFL.IDX PT, R50, R6, RZ, 0x1c1f ;  /* 0x001c1fff06327589 */ /* 0x000fe200000e0000 */
[----:B------:R-:W-:Y:S02]  /*121a0*/  SHF.R.U64 R12, R12, 0x3, RZ ;  /* 0x000000030c0c7819 */ /* 0x000fe400000012ff */
[----:B------:R-:W-:Y:S01]  /*121b0*/  LOP3.LUT R60, R60, R61, RZ, 0x3c, !PT ;  /* 0x0000003d3c3c7212 */ /* 0x000fe200078e3cff */
[----:B------:R-:W-:Y:S01]  /*121c0*/  IMAD.X R61, RZ, RZ, R11, P2 ;  /* 0x000000ffff3d7224 */ /* 0x000fe200010e060b */
[----:B------:R-:W-:Y:S01]  /*121d0*/  LOP3.LUT R28, R29, 0x380, RZ, 0xc0, !PT ;  /* 0x000003801d1c7812 */ /* 0x000fe200078ec0ff */
[----:B------:R-:W0:Y:S01]  /*121e0*/  SHFL.IDX PT, R51, R4, RZ, 0x1c1f ;  /* 0x001c1fff04337589 */ /* 0x000e2200000e0000 */
[----:B------:R-:W-:-:S02]  /*121f0*/  IADD3 R37, P2, R10, 0x6000, RZ ;  /* 0x000060000a257810 */ /* 0x000fc40007f5e0ff */
[----:B------:R-:W-:Y:S01]  /*12200*/  LOP3.LUT R12, R12, R13, RZ, 0x3c, !PT ;  /* 0x0000000d0c0c7212 */ /* 0x000fe200078e3cff */
[----:B------:R-:W-:Y:S01]  /*12210*/  IMAD.X R13, RZ, RZ, R11, P3 ;  /* 0x000000ffff0d7224 */ /* 0x000fe200018e060b */
[C---:B------:R-:W-:Y:S01]  /*12220*/  IADD3 R33, P4, R10.reuse, 0x5000, RZ ;  /* 0x000050000a217810 */ /* 0x040fe20007f9e0ff */
[----:B------:R4:W-:Y:S01]  /*12230*/  SHFL.IDX PT, R54, R6, 0x1, 0x1c1f ;  /* 0x003c1f0006367f89 */ /* 0x0009e200000e0000 */
[----:B------:R-:W-:Y:S02]  /*12240*/  IADD3 R41, P3, R10, 0x7000, RZ ;  /* 0x000070000a297810 */ /* 0x000fe40007f7e0ff */
[----:B------:R-:W-:Y:S01]  /*12250*/  SHF.R.U64 R28, R28, 0x3, RZ ;  /* 0x000000031c1c7819 */ /* 0x000fe200000012ff */
[----:B------:R0:W2:Y:S01]  /*12260*/  SHFL.IDX PT, R55, R4, 0x1, 0x1c1f ;  /* 0x003c1f0004377f89 */ /* 0x0000a200000e0000 */
[----:B------:R-:W-:Y:S02]  /*12270*/  LOP3.LUT R36, R37, 0x380, RZ, 0xc0, !PT ;  /* 0x0000038025247812 */ /* 0x000fe400078ec0ff */
[----:B------:R-:W-:-:S02]  /*12280*/  LOP3.LUT R24, R25, 0x380, RZ, 0xc0, !PT ;  /* 0x0000038019187812 */ /* 0x000fc400078ec0ff */
[----:B------:R-:W-:Y:S02]  /*12290*/  LOP3.LUT R32, R33, 0x380, RZ, 0xc0, !PT ;  /* 0x0000038021207812 */ /* 0x000fe400078ec0ff */
[----:B------:R-:W-:Y:S02]  /*122a0*/  SHF.R.S32.HI R26, RZ, 0x1f, R30 ;  /* 0x0000001fff1a7819 */ /* 0x000fe4000001141e */
[----:B------:R-:W-:Y:S02]  /*122b0*/  LOP3.LUT R40, R41, 0x380, RZ, 0xc0, !PT ;  /* 0x0000038029287812 */ /* 0x000fe400078ec0ff */
[----:B------:R-:W-:Y:S01]  /*122c0*/  LOP3.LUT R28, R28, R29, RZ, 0x3c, !PT ;  /* 0x0000001d1c1c7212 */ /* 0x000fe200078e3cff */
[----:B------:R-:W-:Y:S01]  /*122d0*/  IMAD.X R29, RZ, RZ, R11, P0 ;  /* 0x000000ffff1d7224 */ /* 0x000fe200000e060b */
[----:B------:R-:W-:Y:S02]  /*122e0*/  SHF.R.U64 R36, R36, 0x3, RZ ;  /* 0x0000000324247819 */ /* 0x000fe400000012ff */
[----:B------:R-:W-:-:S02]  /*122f0*/  SHF.R.U64 R24, R24, 0x3, RZ ;  /* 0x0000000318187819 */ /* 0x000fc400000012ff */
[----:B------:R-:W-:Y:S02]  /*12300*/  SHF.R.U64 R32, R32, 0x3, RZ ;  /* 0x0000000320207819 */ /* 0x000fe400000012ff */
[----:B------:R-:W-:Y:S02]  /*12310*/  IADD3 R49, P0, R10, 0x9000, RZ ;  /* 0x000090000a317810 */ /* 0x000fe40007f1e0ff */
[----:B------:R-:W-:Y:S02]  /*12320*/  LEA.HI R26, R26, R30, RZ, 0x7 ;  /* 0x0000001e1a1a7211 */ /* 0x000fe400078f38ff */
[----:B------:R-:W-:Y:S02]  /*12330*/  SHF.R.U64 R40, R40, 0x3, RZ ;  /* 0x0000000328287819 */ /* 0x000fe400000012ff */
[----:B------:R-:W-:Y:S01]  /*12340*/  LOP3.LUT R36, R36, R37, RZ, 0x3c, !PT ;  /* 0x0000002524247212 */ /* 0x000fe200078e3cff */
[--C-:B------:R-:W-:Y:S01]  /*12350*/  IMAD.X R37, RZ, RZ, R11.reuse, P2 ;  /* 0x000000ffff257224 */ /* 0x100fe200010e060b */
[----:B------:R-:W-:Y:S01]  /*12360*/  LOP3.LUT R24, R24, R25, RZ, 0x3c, !PT ;  /* 0x0000001918187212 */ /* 0x000fe200078e3cff */
[--C-:B------:R-:W-:Y:S01]  /*12370*/  IMAD.X R25, RZ, RZ, R11.reuse, P5 ;  /* 0x000000ffff197224 */ /* 0x100fe200028e060b */
[----:B------:R-:W-:Y:S01]  /*12380*/  LOP3.LUT R32, R32, R33, RZ, 0x3c, !PT ;  /* 0x0000002120207212 */ /* 0x000fe200078e3cff */
[----:B------:R-:W-:Y:S01]  /*12390*/  IMAD.X R33, RZ, RZ, R11, P4 ;  /* 0x000000ffff217224 */ /* 0x000fe200020e060b */
[----:B------:R-:W-:-:S02]  /*123a0*/  LOP3.LUT R48, R49, 0x380, RZ, 0xc0, !PT ;  /* 0x0000038031307812 */ /* 0x000fc400078ec0ff */
[----:B------:R-:W-:Y:S02]  /*123b0*/  IADD3 R57, P2, R10, 0xb000, RZ ;  /* 0x0000b0000a397810 */ /* 0x000fe40007f5e0ff */
[----:B------:R-:W-:Y:S02]  /*123c0*/  LOP3.LUT R26, R26, 0xffffff80, RZ, 0xc0, !PT ;  /* 0xffffff801a1a7812 */ /* 0x000fe400078ec0ff */
[----:B------:R-:W-:Y:S01]  /*123d0*/  LOP3.LUT R40, R40, R41, RZ, 0x3c, !PT ;  /* 0x0000002928287212 */ /* 0x000fe200078e3cff */
[----:B------:R-:W-:Y:S01]  /*123e0*/  IMAD.X R41, RZ, RZ, R11, P3 ;  /* 0x000000ffff297224 */ /* 0x000fe200018e060b */
[C---:B------:R-:W-:Y:S01]  /*123f0*/  IADD3 R45, P5, R10.reuse, 0x8000, RZ ;  /* 0x000080000a2d7810 */ /* 0x040fe20007fbe0ff */
[----:B------:R-:W-:Y:S01]  /*12400*/  IMAD R78, R21, UR4, RZ ;  /* 0x00000004154e7c24 */ /* 0x000fe2000f8e02ff */
[----:B------:R-:W-:Y:S01]  /*12410*/  IADD3 R53, P4, R10, 0xa000, RZ ;  /* 0x0000a0000a357810 */ /* 0x000fe20007f9e0ff */
[----:B------:R-:W-:Y:S01]  /*12420*/  IMAD.IADD R26, R30, 0x1, -R26 ;  /* 0x000000011e1a7824 */ /* 0x000fe200078e0a1a */
[----:B------:R-:W-:-:S02]  /*12430*/  IADD3 R63, P3, R10, 0xc000, RZ ;  /* 0x0000c0000a3f7810 */ /* 0x000fc40007f7e0ff */
[----:B------:R-:W-:Y:S02]  /*12440*/  SHF.R.U64 R48, R48, 0x3, RZ ;  /* 0x0000000330307819 */ /* 0x000fe400000012ff */
[----:B------:R-:W-:Y:S02]  /*12450*/  LOP3.LUT R56, R57, 0x380, RZ, 0xc0, !PT ;  /* 0x0000038039387812 */ /* 0x000fe400078ec0ff */
[----:B------:R-:W-:Y:S02]  /*12460*/  LOP3.LUT R44, R45, 0x380, RZ, 0xc0, !PT ;  /* 0x000003802d2c7812 */ /* 0x000fe400078ec0ff */
[----:B------:R-:W-:Y:S01]  /*12470*/  LOP3.LUT R52, R53, 0x380, RZ, 0xc0, !PT ;  /* 0x0000038035347812 */ /* 0x000fe200078ec0ff */
[----:B------:R-:W-:Y:S01]  /*12480*/  IMAD R77, R3, UR5, R78 ;  /* 0x00000005034d7c24 */ /* 0x000fe2000f8e024e */
[----:B------:R-:W-:Y:S01]  /*12490*/  LOP3.LUT R62, R63, 0x380, RZ, 0xc0, !PT ;  /* 0x000003803f3e7812 */ /* 0x000fe200078ec0ff */
[----:B------:R-:W-:Y:S01]  /*124a0*/  IMAD.WIDE.U32 R78, R3, UR4, RZ ;  /* 0x00000004034e7c25 */ /* 0x000fe2000f8e00ff */
[----:B------:R-:W-:Y:S01]  /*124b0*/  LOP3.LUT R48, R48, R49, RZ, 0x3c, !PT ;  /* 0x0000003130307212 */ /* 0x000fe200078e3cff */
[----:B------:R-:W-:Y:S01]  /*124c0*/  ULDC.64 UR4, c[0x0][0xae8] ;  /* 0x0002ba0000047ab9 */ /* 0x000fe20000000a00 */
[----:B------:R-:W-:Y:S01]  /*124d0*/  SHF.R.U64 R56, R56, 0x3, RZ ;  /* 0x0000000338387819 */ /* 0x000fe200000012ff */
[----:B------:R-:W-:Y:S01]  /*124e0*/  IMAD.X R49, RZ, RZ, R11, P0 ;  /* 0x000000ffff317224 */ /* 0x000fe200000e060b */
[----:B------:R-:W-:Y:S01]  /*124f0*/  SHF.R.U64 R44, R44, 0x3, RZ ;  /* 0x000000032c2c7819 */ /* 0x000fe200000012ff */
[----:B------:R-:W-:Y:S01]  /*12500*/  IMAD R3, R223, 0x20, R234 ;  /* 0x00000020df037824 */ /* 0x000fe200078e02ea */
[----:B------:R-:W-:-:S02]  /*12510*/  SHF.R.U64 R52, R52, 0x3, RZ ;  /* 0x0000000334347819 */ /* 0x000fc400000012ff */
[----:B------:R-:W-:Y:S01]  /*12520*/  LOP3.LUT P0, RZ, R26, 0x3, RZ, 0xc0, !PT ;  /* 0x000000031aff7812 */ /* 0x000fe2000780c0ff */
[----:B------:R-:W-:Y:S01]  /*12530*/  IMAD R21, R76, UR4, RZ ;  /* 0x000000044c157c24 */ /* 0x000fe2000f8e02ff */
[----:B------:R-:W-:Y:S01]  /*12540*/  SHF.R.U64 R62, R62, 0x3, RZ ;  /* 0x000000033e3e7819 */ /* 0x000fe200000012ff */
[----:B------:R-:W-:Y:S01]  /*12550*/  IMAD.IADD R77, R79, 0x1, R77 ;  /* 0x000000014f4d7824 */ /* 0x000fe200078e024d */
[----:B------:R-:W-:Y:S01]  /*12560*/  LOP3.LUT R56, R56, R57, RZ, 0x3c, !PT ;  /* 0x0000003938387212 */ /* 0x000fe200078e3cff */
[----:B------:R-:W-:Y:S01]  /*12570*/  IMAD.X R57, RZ, RZ, R11, P2 ;  /* 0x000000ffff397224 */ /* 0x000fe200010e060b */
[----:B------:R-:W-:Y:S01]  /*12580*/  LOP3.LUT R44, R44, R45, RZ, 0x3c, !PT ;  /* 0x0000002d2c2c7212 */ /* 0x000fe200078e3cff */
[----:B------:R-:W-:Y:S01]  /*12590*/  IMAD.MOV.U32 R76, RZ, RZ, R78 ;  /* 0x000000ffff4c7224 */ /* 0x000fe200078e004e */
[----:B------:R-:W-:Y:S01]  /*125a0*/  LOP3.LUT R52, R52, R53, RZ, 0x3c, !PT ;  /* 0x0000003534347212 */ /* 0x000fe200078e3cff */
[----:B------:R-:W-:Y:S01]  /*125b0*/  IMAD.IADD R80, R206, 0x1, R3 ;  /* 0x00000001ce507824 */ /* 0x000fe200078e0203 */
[----:B------:R-:W-:Y:S01]  /*125c0*/  LOP3.LUT R62, R62, R63, RZ, 0x3c, !PT ;  /* 0x0000003f3e3e7212 */ /* 0x000fe200078e3cff */
[--C-:B------:R-:W-:Y:S01]  /*125d0*/  IMAD.X R45, RZ, RZ, R11.reuse, P5 ;  /* 0x000000ffff2d7224 */ /* 0x100fe200028e060b */
[C---:B------:R-:W-:Y:S01]  /*125e0*/  IADD3 R65, P5, R10.reuse, 0xd000, RZ ;  /* 0x0000d0000a417810 */ /* 0x040fe20007fbe0ff */
[--C-:B------:R-:W-:Y:S01]  /*125f0*/  IMAD.X R53, RZ, RZ, R11.reuse, P4 ;  /* 0x000000ffff357224 */ /* 0x100fe200020e060b */
[C---:B------:R-:W-:Y:S01]  /*12600*/  IADD3 R69, P4, R10.reuse, 0xe000, RZ ;  /* 0x0000e0000a457810 */ /* 0x040fe20007f9e0ff */
[----:B------:R-:W-:Y:S01]  /*12610*/  IMAD.X R63, RZ, RZ, R11, P3 ;  /* 0x000000ffff3f7224 */ /* 0x000fe200018e060b */
[----:B------:R-:W-:Y:S01]  /*12620*/  IADD3 R7, P3, R10, 0xf000, RZ ;  /* 0x0000f0000a077810 */ /* 0x000fe20007f7e0ff */
[C---:B------:R-:W-:Y:S01]  /*12630*/  IMAD R3, R226.reuse, UR5, R21 ;  /* 0x00000005e2037c24 */ /* 0x040fe2000f8e0215 */
[----:B------:R-:W-:Y:S01]  /*12640*/  LOP3.LUT R64, R65, 0x380, RZ, 0xc0, !PT ;  /* 0x0000038041407812 */ /* 0x000fe200078ec0ff */
[----:B------:R-:W-:Y:S01]  /*12650*/  IMAD.WIDE.U32 R76, R226, UR4, R76 ;  /* 0x00000004e24c7c25 */ /* 0x000fe2000f8e004c */
[----:B------:R-:W-:Y:S01]  /*12660*/  LOP3.LUT R68, R69, 0x380, RZ, 0xc0, !PT ;  /* 0x0000038045447812 */ /* 0x000fe200078ec0ff */
[----:B------:R-:W-:Y:S01]  /*12670*/  ULDC.64 UR4, c[0x0][0xaf0] ;  /* 0x0002bc0000047ab9 */ /* 0x000fe20000000a00 */
[----:B------:R-:W-:Y:S01]  /*12680*/  LOP3.LUT R15, R10, 0x380, RZ, 0xc0, !PT ;  /* 0x000003800a0f7812 */ /* 0x000fe200078ec0ff */
[----:B-1----:R-:W-:Y:S01]  /*12690*/  @P1 IMAD.HI.U32 R21, R80, R81, RZ ;  /* 0x0000005150151227 */ /* 0x002fe200078e00ff */
[----:B----4-:R-:W-:-:S02]  /*126a0*/  LOP3.LUT R6, R7, 0x380, RZ, 0xc0, !PT ;  /* 0x0000038007067812 */ /* 0x010fc400078ec0ff */
[----:B------:R-:W-:Y:S01]  /*126b0*/  SHF.R.U64 R64, R64, 0x3, RZ ;  /* 0x0000000340407819 */ /* 0x000fe200000012ff */
[----:B------:R-:W-:Y:S01]  /*126c0*/  IMAD.IADD R77, R77, 0x1, R3 ;  /* 0x000000014d4d7824 */ /* 0x000fe200078e0203 */
[----:B------:R-:W-:Y:S01]  /*126d0*/  SHF.R.U64 R68, R68, 0x3, RZ ;  /* 0x0000000344447819 */ /* 0x000fe200000012ff */
[----:B------:R-:W-:Y:S01]  /*126e0*/  IMAD.MOV.U32 R3, RZ, RZ, R80 ;  /* 0x000000ffff037224 */ /* 0x000fe200078e0050 */
[----:B---3--:R-:W-:Y:S01]  /*126f0*/  @P1 SHF.R.U32.HI R3, RZ, R82, R21 ;  /* 0x00000052ff031219 */ /* 0x008fe20000011615 */
[----:B------:R-:W-:Y:S01]  /*12700*/  IMAD R78, R235, UR4, RZ ;  /* 0x00000004eb4e7c24 */ /* 0x000fe2000f8e02ff */
[----:B------:R-:W-:Y:S01]  /*12710*/  SHF.R.U64 R15, R15, 0x3, RZ ;  /* 0x000000030f0f7819 */ /* 0x000fe200000012ff */
[----:B------:R-:W-:Y:S01]  /*12720*/  IMAD.X R73, RZ, RZ, R11, P3 ;  /* 0x000000ffff497224 */ /* 0x000fe200018e060b */
[----:B------:R-:W-:Y:S02]  /*12730*/  SHF.R.U64 R6, R6, 0x3, RZ ;  /* 0x0000000306067819 */ /* 0x000fe400000012ff */
[----:B------:R-:W-:Y:S01]  /*12740*/  SHF.R.S32.HI R21, RZ, 0x1f, R3 ;  /* 0x0000001fff157819 */ /* 0x000fe20000011403 */
[----:B------:R-:W-:Y:S01]  /*12750*/  IMAD R79, R229, UR5, R78 ;  /* 0x00000005e54f7c24 */ /* 0x000fe2000f8e024e */
[----:B------:R-:W-:Y:S01]  /*12760*/  LOP3.LUT R64, R64, R65, RZ, 0x3c, !PT ;  /* 0x0000004140407212 */ /* 0x000fe200078e3cff */
[--C-:B------:R-:W-:Y:S01]  /*12770*/  IMAD.X R65, RZ, RZ, R11.reuse, P5 ;  /* 0x000000ffff417224 */ /* 0x100fe200028e060b */
[----:B------:R-:W-:Y:S01]  /*12780*/  LOP3.LUT R68, R68, R69, RZ, 0x3c, !PT ;  /* 0x0000004544447212 */ /* 0x000fe200078e3cff */
[----:B------:R-:W-:Y:S01]  /*12790*/  IMAD.X R69, RZ, RZ, R11, P4 ;  /* 0x000000ffff457224 */ /* 0x000fe200020e060b */
[----:B0-----:R-:W-:Y:S01]  /*127a0*/  LOP3.LUT R4, R15, R10, RZ, 0x3c, !PT ;  /* 0x0000000a0f047212 */ /* 0x001fe200078e3cff */
[----:B------:R-:W-:Y:S01]  /*127b0*/  IMAD.WIDE.U32 R76, R229, UR4, R76 ;  /* 0x00000004e54c7c25 */ /* 0x000fe2000f8e004c */
[----:B------:R-:W-:Y:S01]  /*127c0*/  LOP3.LUT R72, R6, R7, RZ, 0x3c, !PT ;  /* 0x0000000706487212 */ /* 0x000fe200078e3cff */
[----:B------:R-:W-:-:S02]  /*127d0*/  ULDC.64 UR4, c[0x0][0xae0] ;  /* 0x0002b80000047ab9 */ /* 0x000fc40000000a00 */
[----:B------:R-:W-:Y:S02]  /*127e0*/  IMAD.MOV R81, RZ, RZ, -R3 ;  /* 0x000000ffff517224 */ /* 0x000fe400078e0a03 */
[----:B------:R-:W-:Y:S02]  /*127f0*/  IMAD R78, R21, UR4, RZ ;  /* 0x00000004154e7c24 */ /* 0x000fe4000f8e02ff */
[----:B------:R-:W-:Y:S02]  /*12800*/  IMAD R21, R0, R81, R80 ;  /* 0x0000005100157224 */ /* 0x000fe400078e0250 */
[----:B------:R-:W-:Y:S02]  /*12810*/  IMAD.IADD R77, R77, 0x1, R79 ;  /* 0x000000014d4d7824 */ /* 0x000fe400078e024f */
[C---:B------:R-:W-:Y:S01]  /*12820*/  IMAD R79, R3.reuse, UR5, R78 ;  /* 0x00000005034f7c24 */ /* 0x040fe2000f8e024e */
[----:B------:R-:W-:Y:S01]  /*12830*/  SHF.R.S32.HI R0, RZ, 0x1f, R21 ;  /* 0x0000001fff007819 */ /* 0x000fe20000011415 */
[----:B------:R-:W-:Y:S01]  /*12840*/  IMAD.WIDE.U32 R76, R3, UR4, R76 ;  /* 0x00000004034c7c25 */ /* 0x000fe2000f8e004c */
[----:B------:R-:W-:-:S03]  /*12850*/  ULDC.64 UR4, c[0x0][0xad8] ;  /* 0x0002b60000047ab9 */ /* 0x000fc60000000a00 */
[----:B------:R-:W-:Y:S02]  /*12860*/  IMAD.IADD R77, R77, 0x1, R79 ;  /* 0x000000014d4d7824 */ /* 0x000fe400078e024f */
[----:B------:R-:W-:Y:S02]  /*12870*/  IMAD R0, R0, UR4, RZ ;  /* 0x0000000400007c24 */ /* 0x000fe4000f8e02ff */
[----:B------:R-:W-:Y:S02]  /*12880*/  IMAD.IADD R85, R234, 0x1, R206 ;  /* 0x00000001ea557824 */ /* 0x000fe400078e02ce */
[C---:B------:R-:W-:Y:S02]  /*12890*/  IMAD R79, R21.reuse, UR5, R0 ;  /* 0x00000005154f7c24 */ /* 0x040fe4000f8e0200 */
[----:B------:R-:W-:Y:S01]  /*128a0*/  IMAD.WIDE.U32 R76, R21, UR4, R76 ;  /* 0x00000004154c7c25 */ /* 0x000fe2000f8e004c */
[----:B------:R-:W-:-:S03]  /*128b0*/  ULDC.64 UR4, c[0x0][0xa80] ;  /* 0x0002a00000047ab9 */ /* 0x000fc60000000a00 */
[----:B------:R-:W-:Y:S01]  /*128c0*/  VIADD R0, R18, 0x22820 ;  /* 0x0002282012007836 */ /* 0x000fe20000000000 */
[C---:B------:R-:W-:Y:S01]  /*128d0*/  LEA R84, P3, R76.reuse, UR4, 0x1 ;  /* 0x000000044c547c11 */ /* 0x040fe2000f8608ff */
[----:B------:R-:W-:Y:S02]  /*128e0*/  IMAD.IADD R21, R77, 0x1, R79 ;  /* 0x000000014d157824 */ /* 0x000fe400078e024f */
[----:B------:R-:W-:Y:S01]  /*128f0*/  VIADD R3, R85, 0x20 ;  /* 0x0000002055037836 */ /* 0x000fe20000000000 */
[----:B------:R-:W-:Y:S02]  /*12900*/  PRMT R0, RZ, 0x654, R0 ;  /* 0x00000654ff007816 */ /* 0x000fe40000000000 */
[----:B------:R-:W-:Y:S02]  /*12910*/  LEA.HI.X R21, R76, UR5, R21, 0x1, P3 ;  /* 0x000000054c157c11 */ /* 0x000fe400098f0c15 */
[----:B------:R-:W-:Y:S01]  /*12920*/  ISETP.GE.AND P1, PT, R3, R20, PT ;  /* 0x000000140300720c */ /* 0x000fe20003f26270 */
[----:B------:R-:W-:Y:S01]  /*12930*/  VIADD R3, R85, 0x40 ;  /* 0x0000004055037836 */ /* 0x000fe20000000000 */
[----:B------:R-:W0:Y:S01]  /*12940*/  SHFL.IDX PT, R82, R84, RZ, 0x181f ;  /* 0x00181fff54527589 */ /* 0x000e2200000e0000 */
        /* <DEDUP_REMOVED lines=8> */
[----:B------:R-:W-:Y:S01]  /*129d0*/  ISETP.GE.OR P0, PT, R5, R20, P0 ;  /* 0x000000140500720c */ /* 0x000fe20000706670 */
[----:B------:R-:W-:-:S06]  /*129e0*/  IMAD.MOV.U32 R5, RZ, RZ, R11 ;  /* 0x000000ffff057224 */ /* 0x000fcc00078e000b */
[----:B------:R-:W-:Y:S06]  /*129f0*/  @!P2 ST.E desc[UR40][R50.64], R9 ;  /* 0x000000093200a985 */ /* 0x000fec000c101928 */
[----:B------:R1:W-:Y:S04]  /*12a00*/  @!P0 ST.E desc[UR40][R54.64], R8 ;  /* 0x0000000836008985 */ /* 0x0003e8000c101928 */
[----:B------:R-:W5:Y:S04]  /*12a10*/  LD.E.128 R4, desc[UR40][R4.64] ;  /* 0x0000002804047980 */ /* 0x000f68000c101d00 */
[----:B------:R-:W5:Y:S04]  /*12a20*/  LD.E.128 R12, desc[UR40][R12.64] ;  /* 0x000000280c0c7980 */ /* 0x000f68000c101d00 */
[----:B-1----:R1:W5:Y:S04]  /*12a30*/  LD.E.128 R8, desc[UR40][R60.64] ;  /* 0x000000283c087980 */ /* 0x002368000c101d00 */
[----:B------:R-:W5:Y:S04]  /*12a40*/  LD.E.128 R24, desc[UR40][R24.64] ;  /* 0x0000002818187980 */ /* 0x000f68000c101d00 */
        /* <DEDUP_REMOVED lines=17> */
[----:B--2---:R-:W2:Y:S01]  /*12b60*/  FENCE.VIEW.ASYNC.S ;  /* 0x00000000000073c6 */ /* 0x004ea20000000000 */
[----:B------:R-:W-:-:S02]  /*12b70*/  ISETP.GE.AND P2, PT, R85, R20, PT ;  /* 0x000000145500720c */ /* 0x000fc40003f46270 */
[----:B------:R-:W-:Y:S01]  /*12b80*/  ISETP.GE.AND P0, PT, R3, R20, PT ;  /* 0x000000140300720c */ /* 0x000fe20003f06270 */
[----:B--2---:R2:W-:Y:S02]  /*12b90*/  SYNCS.ARRIVE.TRANS64.RED.A1T0 RZ, [R0+URZ], RZ ;  /* 0x000000ff00ff79a7 */ /* 0x0045e4000810043f */
[----:B--2---:R1:W2:Y:S08]  /*12ba0*/  SHFL.IDX PT, R0, R21, RZ, 0x181f ;  /* 0x00181fff15007589 */ /* 0x0042b000000e0000 */
[----:B0-----:R-:W-:Y:S05]  /*12bb0*/  @P2 BRA `(.L_x_4976) ;  /* 0x0000000000442947 */ /* 0x001fea0003800000 */
[----:B------:R-:W-:Y:S02]  /*12bc0*/  ULDC UR4, c[0x0][0xac8] ;  /* 0x0002b20000047ab9 */ /* 0x000fe40000000800 */
[----:B------:R-:W-:Y:S02]  /*12bd0*/  ISETP.GE.AND P2, PT, R205, UR4, PT ;  /* 0x00000004cd007c0c */ /* 0x000fe4000bf46270 */
[----:B------:R-:W-:Y:S02]  /*12be0*/  ISETP.GE.AND P3, PT, R217, UR4, PT ;  /* 0x00000004d9007c0c */ /* 0x000fe4000bf66270 */
[----:B------:R-:W-:-:S09]  /*12bf0*/  ISETP.GE.AND P4, PT, R216, UR4, PT ;  /* 0x00000004d8007c0c */ /* 0x000fd2000bf86270 */
[----:B------:R-:W-:-:S04]  /*12c00*/  @!P2 LEA R76, P5, R205, R82, 0x1 ;  /* 0x00000052cd4ca211 */ /* 0x000fc800078a08ff */
        /* <DEDUP_REMOVED lines=12> */
.L_x_4976:
[----:B------:R-:W-:Y:S05]  /*12cd0*/  BSYNC B1 ;  /* 0x0000000000017941 */ /* 0x000fea0003800000 */
.L_x_4975:
[----:B--2---:R2:W3:Y:S01]  /*12ce0*/  SHFL.IDX PT, R0, R21, 0x1, 0x181f ;  /* 0x00381f0015007f89 */ /* 0x0044e200000e0000 */
[----:B------:R-:W-:Y:S01]  /*12cf0*/  BSSY B1, `(.L_x_4977) ;  /* 0x0000015000017945 */ /* 0x000fe20003800000 */
[----:B------:R-:W-:Y:S02]  /*12d00*/  VIADD R3, R85, 0x60 ;  /* 0x0000006055037836 */ /* 0x000fe40000000000 */
[----:B0----5:R2:W0:Y:S01]  /*12d10*/  SHFL.IDX PT, R30, R84, 0x1, 0x181f ;  /* 0x00381f00541e7f89 */ /* 0x02142200000e0000 */
[----:B------:R-:W-:Y:S05]  /*12d20*/  @P1 BRA `(.L_x_4978) ;  /* 0x0000000000441947 */ /* 0x000fea0003800000 */
[----:B------:R-:W-:Y:S02]  /*12d30*/  ULDC UR4, c[0x0][0xac8] ;  /* 0x0002b20000047ab9 */ /* 0x000fe40000000800 */
[----:B------:R-:W-:Y:S02]  /*12d40*/  ISETP.GE.AND P4, PT, R205, UR4, PT ;  /* 0x00000004cd007c0c */ /* 0x000fe4000bf86270 */
[----:B------:R-:W-:Y:S02]  /*12d50*/  ISETP.GE.AND P3, PT, R217, UR4, PT ;  /* 0x00000004d9007c0c */ /* 0x000fe4000bf66270 */
[----:B------:R-:W-:Y:S02]  /*12d60*/  ISETP.GE.AND P2, PT, R216, UR4, PT ;  /* 0x00000004d8007c0c */ /* 0x000fe4000bf46270 */
[----:B------:R-:W-:-:S07]  /*12d70*/  ISETP.GE.AND P1, PT, R218, UR4, PT ;  /* 0x00000004da007c0c */ /* 0x000fce000bf26270 */
[----:B0-----:R-:W-:-:S04]  /*12d80*/  @!P4 LEA R4, P5, R205, R30, 0x1 ;  /* 0x0000001ecd04c211 */ /* 0x001fc800078a08ff */
[----:B---3--:R-:W-:Y:S02]  /*12d90*/  @!P4 LEA.HI.X R5, R205, R0, R89, 0x1, P5 ;  /* 0x00000000cd05c211 */ /* 0x008fe400028f0c59 */
        /* <DEDUP_REMOVED lines=10> */
.L_x_4978:
[----:B------:R-:W-:Y:S05]  /*12e40*/  BSYNC B1 ;  /* 0x0000000000017941 */ /* 0x000fea0003800000 */
.L_x_4977:
[----:B---3--:R3:W0:Y:S01]  /*12e50*/  SHFL.IDX PT, R0, R21, 0x2, 0x181f ;  /* 0x00581f0015007f89 */ /* 0x00862200000e0000 */
[----:B------:R-:W-:Y:S03]  /*12e60*/  BSSY B1, `(.L_x_4979) ;  /* 0x0000014000017945 */ /* 0x000fe60003800000 */
[----:B----4-:R3:W4:Y:S01]  /*12e70*/  SHFL.IDX PT, R10, R84, 0x2, 0x181f ;  /* 0x00581f00540a7f89 */ /* 0x01072200000e0000 */
        /* <DEDUP_REMOVED lines=18> */
.L_x_4980:
[----:B------:R-:W-:Y:S05]  /*12fa0*/  BSYNC B1 ;  /* 0x0000000000017941 */ /* 0x000fea0003800000 */
.L_x_4979:
[----:B------:R-:W-:Y:S01]  /*12fb0*/  ISETP.GE.AND P0, PT, R3, R20, PT ;  /* 0x000000140300720c */ /* 0x000fe20003f06270 */
[----:B-123--:R-:W1:Y:S04]  /*12fc0*/  SHFL.IDX PT, R21, R21, 0x3, 0x181f ;  /* 0x00781f0015157f89 */ /* 0x00ee6800000e0000 */
[----:B------:R-:W2:Y:S08]  /*12fd0*/  SHFL.IDX PT, R84, R84, 0x3, 0x181f ;  /* 0x00781f0054547f89 */ /* 0x000eb000000e0000 */
[----:B------:R-:W-:Y:S05]  /*12fe0*/  @P0 BRA `(.L_x_4981) ;  /* 0x0000000c00e00947 */ /* 0x000fea0003800000 */
[----:B------:R-:W-:Y:S02]  /*12ff0*/  ULDC UR4, c[0x0][0xac8] ;  /* 0x0002b20000047ab9 */ /* 0x000fe40000000800 */
[----:B------:R-:W-:Y:S02]  /*13000*/  ISETP.GE.AND P3, PT, R205, UR4, PT ;  /* 0x00000004cd007c0c */ /* 0x000fe4000bf66270 */
[----:B------:R-:W-:Y:S02]  /*13010*/  ISETP.GE.AND P4, PT, R217, UR4, PT ;  /* 0x00000004d9007c0c */ /* 0x000fe4000bf86270 */
[----:B------:R-:W-:-:S09]  /*13020*/  ISETP.GE.AND P5, PT, R216, UR4, PT ;  /* 0x00000004d8007c0c */ /* 0x000fd2000bfa6270 */
[-C--:B0-2---:R-:W-:Y:S02]  /*13030*/  @!P3 LEA R4, P0, R205, R84.reuse, 0x1 ;  /* 0x00000054cd04b211 */ /* 0x085fe400078008ff */
        /* <DEDUP_REMOVED lines=14> */
.L_x_4973:
[----:B------:R-:W-:Y:S01]  /*13120*/  ULDC.64 UR4, c[0x0][0xc00] ;  /* 0x0003000000047ab9 */ /* 0x000fe20000000a00 */
[----:B------:R-:W-:Y:S01]  /*13130*/  IMAD.MOV.U32 R0, RZ, RZ, RZ ;  /* 0x000000ffff007224 */ /* 0x000fe200078e00ff */
[----:B------:R-:W-:Y:S01]  /*13140*/  ISETP.NE.U32.AND P0, PT, RZ, UR4, PT ;  /* 0x00000004ff007c0c */ /* 0x000fe2000bf05070 */
[----:B------:R-:W3:Y:S01]  /*13150*/  LDC R21, c[0x0][0xbe8] ;  /* 0x0002fa00ff157b82 */ /* 0x000ee20000000800 */
[----:B------:R-:W-:Y:S02]  /*13160*/  IADD3 R4, P1, R227, UR4, RZ ;  /* 0x00000004e3047c10 */ /* 0x000fe4000ff3e0ff */
[----:B------:R-:W-:Y:S02]  /*13170*/  ISETP.NE.AND.EX P0, PT, RZ, UR5, PT, P0 ;  /* 0x00000005ff007c0c */ /* 0x000fe4000bf05300 */
[----:B------:R-:W-:Y:S01]  /*13180*/  IADD3.X R5, R228, UR5, RZ, P1, !PT ;  /* 0x00000005e4057c10 */ /* 0x000fe20008ffe4ff */
[----:B------:R-:W-:Y:S02]  /*13190*/  ULDC.64 UR4, c[0x0][0xc08] ;  /* 0x0003020000047ab9 */ /* 0x000fe40000000a00 */
[----:B------:R-:W-:-:S04]  /*131a0*/  ISETP.NE.U32.AND P1, PT, RZ, UR4, PT ;  /* 0x00000004ff007c0c */ /* 0x000fc8000bf25070 */
[----:B------:R-:W-:-:S04]  /*131b0*/  ISETP.NE.AND.EX P1, PT, RZ, UR5, PT, P1 ;  /* 0x00000005ff007c0c */ /* 0x000fc8000bf25310 */
[----:B------:R4:W5:Y:S09]  /*131c0*/  @P0 LDG.E R0, desc[UR40][R4.64] ;  /* 0x0000002804000981 */ /* 0x000972000c1e1900 */
[----:B------:R-:W-:Y:S01]  /*131d0*/  @P1 IADD3 R6, P2, R227, UR4, RZ ;  /* 0x00000004e3061c10 */ /* 0x000fe2000ff5e0ff */
[----:B------:R-:W-:-:S02]  /*131e0*/  ULDC UR4, c[0x0][0xa88] ;  /* 0x0002a20000047ab9 */ /* 0x000fc40000000800 */
[----:B------:R-:W-:Y:S01]  /*131f0*/  IMAD.U32 R8, RZ, RZ, UR4 ;  /* 0x00000004ff087e24 */ /* 0x000fe2000f8e00ff */
[----:B------:R-:W-:-:S05]  /*13200*/  @P1 IADD3.X R7, R228, UR5, RZ, P2, !PT ;  /* 0x00000005e4071c10 */ /* 0x000fca00097fe4ff */
[----:B------:R4:W5:Y:S01]  /*13210*/  @P1 LDG.E R8, desc[UR40][R6.64] ;  /* 0x0000002806081981 */ /* 0x000962000c1e1900 */
[----:B---3--:R-:W-:Y:S01]  /*13220*/  ISETP.NE.AND P2, PT, R21, 0x1, PT ;  /* 0x000000011500780c */ /* 0x008fe20003f45270 */
[----:B------:R-:W3:-:S12]  /*13230*/  S2R R3, SR_TID.X ;  /* 0x0000000000037919 */ /* 0x000ed80000002100 */
[----:B------:R-:W0:Y:S01]  /*13240*/  @P2 LDC R25, c[0x0][0xbec] ;  /* 0x0002fb00ff192b82 */ /* 0x000e220000000800 */
[----:B---3--:R-:W-:-:S05]  /*13250*/  VIADD R3, R3, 0xffffff80 ;  /* 0xffffff8003037836 */ /* 0x008fca0000000000 */
[----:B------:R-:W-:Y:S01]  /*13260*/  ISETP.GE.AND P3, PT, R3, 0x80, PT ;  /* 0x000000800300780c */ /* 0x000fe20003f66270 */
[----:B----4-:R-:W-:-:S12]  /*13270*/  @P1 BRA `(.L_x_4982) ;  /* 0x0000000000101947 */ /* 0x010fd80003800000 */
[----:B------:R-:W-:Y:S05]  /*13280*/  @!P0 BRA `(.L_x_4982) ;  /* 0x00000000000c8947 */ /* 0x000fea0003800000 */
[----:B------:R-:W3:Y:S04]  /*13290*/  LDG.E R3, desc[UR40][R4.64] ;  /* 0x0000002804037981 */ /* 0x000ee8000c1e1900 */
[----:B-----5:R-:W3:Y:S02]  /*132a0*/  LDG.E R8, desc[UR40][R4.64+0x4] ;  /* 0x0000042804087981 */ /* 0x020ee4000c1e1900 */
[----:B---3--:R-:W-:-:S07]  /*132b0*/  IMAD.IADD R8, R8, 0x1, -R3 ;  /* 0x0000000108087824 */ /* 0x008fce00078e0a03 */
.L_x_4982:
        /* <DEDUP_REMOVED lines=29> */
[--C-:B------:R-:W-:Y:S02]  /*13490*/  IMAD.MOV R7, RZ, RZ, -R3.reuse ;  /* 0x000000ffff077224 */ /* 0x100fe400078e0a03 */
        /* <DEDUP_REMOVED lines=15> */
.L_x_4984:
[----:B------:R-:W-:Y:S05]  /*13590*/  BSYNC B1 ;  /* 0x0000000000017941 */ /* 0x000fea0003800000 */
.L_x_4983:
[----:B------:R-:W4:Y:S01]  /*135a0*/  @P2 LDC R9, c[0x0][0xbf0] ;  /* 0x0002fc00ff092b82 */ /* 0x000f220000000800 */
[----:B------:R-:W-:Y:S01]  /*135b0*/  ULDC.64 UR4, c[0x0][0xaa0] ;  /* 0x0002a80000047ab9 */ /* 0x000fe20000000a00 */
[----:B---3--:R-:W-:Y:S02]  /*135c0*/  IMAD R7, R223, 0x20, R234 ;  /* 0x00000020df077824 */ /* 0x008fe400078e02ea */
[----:B------:R-:W-:Y:S02]  /*135d0*/  IMAD R3, R11, UR4, RZ ;  /* 0x000000040b037c24 */ /* 0x000fe4000f8e02ff */
[----:B------:R-:W-:-:S04]  /*135e0*/  IMAD.WIDE.U32 R4, R0, UR4, RZ ;  /* 0x0000000400047c25 */ /* 0x000fc8000f8e00ff */
[----:B------:R-:W-:Y:S01]  /*135f0*/  IMAD R3, R0, UR5, R3 ;  /* 0x0000000500037c24 */ /* 0x000fe2000f8e0203 */
[----:B------:R-:W-:Y:S01]  /*13600*/  ULDC.64 UR4, c[0x0][0xae8] ;  /* 0x0002ba0000047ab9 */ /* 0x000fe20000000a00 */
[----:B------:R-:W-:Y:S02]  /*13610*/  IMAD.IADD R10, R206, 0x1, R7 ;  /* 0x00000001ce0a7824 */ /* 0x000fe400078e0207 */
[----:B------:R-:W-:Y:S02]  /*13620*/  IMAD.IADD R5, R5, 0x1, R3 ;  /* 0x0000000105057824 */ /* 0x000fe400078e0203 */
[----:B------:R-:W-:Y:S02]  /*13630*/  IMAD R3, R12, UR4, RZ ;  /* 0x000000040c037c24 */ /* 0x000fe4000f8e02ff */
[----:B0-----:R-:W-:-:S04]  /*13640*/  @P2 IMAD.HI.U32 R0, R10, R25, RZ ;  /* 0x000000190a002227 */ /* 0x001fc800078e00ff */
        /* <DEDUP_REMOVED lines=31> */
.L_x_5189:
        /* <DEDUP_REMOVED lines=26> */
.L_x_4987:
[----:B------:R-:W-:Y:S05]  /*139e0*/  BSYNC B1 ;  /* 0x0000000000017941 */ /* 0x000fea0003800000 */
.L_x_4986:
[----:B------:R-:W-:-:S03]  /*139f0*/  UMOV UR4, 0xffffffff ;  /* 0xffffffff00047882 */ /* 0x000fc60000000000 */
[----:B------:R-:W-:Y:S05]  /*13a00*/  BRA.DIV UR4, `(.L_x_4988) ;  /* 0x0000008e04c47947 */ /* 0x000fea000b800000 */
[----:B---3--:R3:W0:Y:S04]  /*13a10*/  SHFL.IDX PT, R0, R4, 0x1, 0x181f ;  /* 0x00381f0004007f89 */ /* 0x00862800000e0000 */
[----:B----4-:R3:W4:Y:S02]  /*13a20*/  SHFL.IDX PT, R14, R3, 0x1, 0x181f ;  /* 0x00381f00030e7f89 */ /* 0x01072400000e0000 */
.L_x_5193:
        /* <DEDUP_REMOVED lines=25> */
.L_x_4990:
[----:B------:R-:W-:Y:S05]  /*13bc0*/  BSYNC B1 ;  /* 0x0000000000017941 */ /* 0x000fea0003800000 */
.L_x_4989:
[----:B------:R-:W-:-:S03]  /*13bd0*/  UMOV UR4, 0xffffffff ;  /* 0xffffffff00047882 */ /* 0x000fc60000000000 */
[----:B------:R-:W-:Y:S05]  /*13be0*/  BRA.DIV UR4, `(.L_x_4991) ;  /* 0x0000008e04947947 */ /* 0x000fea000b800000 */
[----:B0-----:R0:W0:Y:S04]  /*13bf0*/  SHFL.IDX PT, R0, R4, 0x2, 0x181f ;  /* 0x00581f0004007f89 */ /* 0x00102800000e0000 */
[----:B----4-:R4:W0:Y:S02]  /*13c00*/  SHFL.IDX PT, R14, R3, 0x2, 0x181f ;  /* 0x00581f00030e7f89 */ /* 0x01082400000e0000 */
.L_x_5197:
        /* <DEDUP_REMOVED lines=25> */
.L_x_4993:
[----:B------:R-:W-:Y:S05]  /*13da0*/  BSYNC B1 ;  /* 0x0000000000017941 */ /* 0x000fea0003800000 */
.L_x_4992:
[----:B------:R-:W-:-:S03]  /*13db0*/  UMOV UR4, 0xffffffff ;  /* 0xffffffff00047882 */ /* 0x000fc60000000000 */
[----:B------:R-:W-:Y:S05]  /*13dc0*/  BRA.DIV UR4, `(.L_x_4994) ;  /* 0x0000008e04647947 */ /* 0x000fea000b800000 */
[----:B0-----:R0:W0:Y:S04]  /*13dd0*/  SHFL.IDX PT, R0, R4, 0x3, 0x181f ;  /* 0x00781f0004007f89 */ /* 0x00102800000e0000 */
[----:B------:R0:W0:Y:S02]  /*13de0*/  SHFL.IDX PT, R14, R3, 0x3, 0x181f ;  /* 0x00781f00030e7f89 */ /* 0x00002400000e0000 */
.L_x_5201:
        /* <DEDUP_REMOVED lines=24> */
.L_x_4981:
[----:B------:R-:W-:Y:S05]  /*13f70*/  BSYNC B0 ;  /* 0x0000000000007941 */ /* 0x000fea0003800000 */
.L_x_4972:
[----:B------:R-:W-:Y:S02]  /*13f80*/  ULDC UR4, c[0x0][0xc3c] ;  /* 0x00030f0000047ab9 */ /* 0x000fe40000000800 */
[----:B--2---:R-:W-:-:S13]  /*13f90*/  ISETP.GE.AND P0, PT, R95, UR4, PT ;  /* 0x000000045f007c0c */ /* 0x004fda000bf06270 */
[----:B------:R-:W-:Y:S05]  /*13fa0*/  @!P0 BRA `(.L_x_4995) ;  /* 0xfffffed000348947 */ /* 0x000fea000383ffff */
[----:B------:R-:W-:Y:S05]  /*13fb0*/  BRA `(.L_x_4848) ;  /* 0x0000007800a87947 */ /* 0x000fea0003800000 */
.L_x_4846:
[----:B------:R-:W-:-:S08]  /*13fc0*/  NOP ;  /* 0x0000000000007918 */ /* 0x000fd00000000000 */
[----:B--2---:R-:W0:-:S00]  /*13fd0*/  USETMAXREG.DEALLOC.CTAPOOL 0x18 ;  /* 0x00000018000079c8 */ /* 0x004e0000080e0500 */
        /* <DEDUP_REMOVED lines=16> */
.L_x_4996:
        /* <DEDUP_REMOVED lines=41> */
.L_x_5002:
        /* <DEDUP_REMOVED lines=12> */
.L_x_5001:
[----:B------:R-:W-:Y:S05]  /*14430*/  BSYNC B0 ;  /* 0x0000000000007941 */ /* 0x000fea0003800000 */
.L_x_5000:
        /* <DEDUP_REMOVED lines=21> */
.L_x_4998:
        /* <DEDUP_REMOVED lines=20> */
.L_x_5003:
        /* <DEDUP_REMOVED lines=56> */
.L_x_4999:
[----:B------:R-:W-:Y:S02]  /*14a50*/  IMAD.MOV.U32 R17, RZ, RZ, RZ ;  /* 0x000000ffff117224 */ /* 0x000fe400078e00ff */
[----:B------:R-:W-:Y:S02]  /*14a60*/  IMAD.U32 R16, RZ, RZ, UR6 ;  /* 0x00000006ff107e24 */ /* 0x000fe4000f8e00ff */
[----:B------:R-:W-:-:S07]  /*14a70*/  IMAD.MOV.U32 R18, RZ, RZ, RZ ;  /* 0x000000ffff127224 */ /* 0x000fce00078e00ff */
.L_x_5004:
[----:B------:R-:W-:-:S13]  /*14a80*/  ISETP.NE.AND P0, PT, R0, RZ, PT ;  /* 0x000000ff0000720c */ /* 0x000fda0003f05270 */
[----:B------:R-:W1:Y:S01]  /*14a90*/  @!P0 S2R R3, SR_CgaCtaId ;  /* 0x0000000000038919 */ /* 0x000e620000008800 */
[----:B------:R-:W-:-:S04]  /*14aa0*/  @!P0 MOV R0, 0x400 ;  /* 0x0000040000008802 */ /* 0x000fc80000000f00 */
[----:B-1----:R-:W-:-:S05]  /*14ab0*/  @!P0 LEA R0, R3, R0, 0x18 ;  /* 0x0000000003008211 */ /* 0x002fca00078ec0ff */
[----:B------:R1:W-:Y:S01]  /*14ac0*/  @!P0 STS.128 [R0+0x228d0], R16 ;  /* 0x0228d01000008388 */ /* 0x0003e20000000c00 */
[----:B------:R-:W-:Y:S06]  /*14ad0*/  BAR.ARV 0x5, 0x180 ;  /* 0x0146000000007b1d */ /* 0x000fec0000002000 */
.L_x_4997:
[----:B-1----:R-:W-:Y:S01]  /*14ae0*/  IMAD.MOV.U32 R0, RZ, RZ, 0x1 ;  /* 0x00000001ff007424 */ /* 0x002fe200078e00ff */
[----:B------:R1:W-:Y:S01]  /*14af0*/  STL [R1+0x40], RZ ;  /* 0x000040ff01007387 */ /* 0x0003e20000100800 */
[----:B------:R-:W-:Y:S02]  /*14b00*/  ULDC UR4, c[0x0][0xc3c] ;  /* 0x00030f0000047ab9 */ /* 0x000fe40000000800 */
[----:B--2---:R-:W-:Y:S01]  /*14b10*/  ISETP.GE.AND P0, PT, R19, UR4, PT ;  /* 0x0000000413007c0c */ /* 0x004fe2000bf06270 */
[----:B------:R1:W-:Y:S04]  /*14b20*/  STL [R1+0x18], R0 ;  /* 0x0000180001007387 */ /* 0x0003e80000100800 */
[----:B------:R1:W-:Y:S08]  /*14b30*/  STL [R1+0xc], RZ ;  /* 0x00000cff01007387 */ /* 0x0003f00000100800 */
[----:B-1----:R-:W-:Y:S05]  /*14b40*/  @P0 BRA `(.L_x_5005) ;  /* 0x0000006800dc0947 */ /* 0x002fea0003800000 */
        /* <DEDUP_REMOVED lines=25> */
.L_x_5145:
[----:B01----:R-:W0:Y:S02]  /*14ce0*/  LDC.64 R2, c[0x0][0xc88] ;  /* 0x00032200ff027b82 */ /* 0x003e240000000a00 */
[----:B0-----:R-:W-:-:S05]  /*14cf0*/  IMAD.WIDE R2, R19, 0x4, R2 ;  /* 0x0000000413027825 */ /* 0x001fca00078e0202 */
[----:B--2---:R-:W2:Y:S01]  /*14d00*/  LDG.E R13, desc[UR40][R2.64] ;  /* 0x00000028020d7981 */ /* 0x004ea2000c1e1900 */
[----:B------:R-:W-:Y:S05]  /*14d10*/  YIELD ;  /* 0x0000000000007946 */ /* 0x000fea0003800000 */
[----:B------:R-:W-:Y:S01]  /*14d20*/  ULDC.64 UR4, c[0x0][0xa28] ;  /* 0x00028a0000047ab9 */ /* 0x000fe20000000a00 */
[----:B------:R-:W-:Y:S01]  /*14d30*/  IMAD.MOV.U32 R0, RZ, RZ, RZ ;  /* 0x000000ffff007224 */ /* 0x000fe200078e00ff */
        /* <DEDUP_REMOVED lines=14> */
[----:B-----5:R1:W5:Y:S01]  /*14e20*/  @P0 LDG.E R0, desc[UR40][R2.64] ;  /* 0x0000002802000981 */ /* 0x020362000c1e1900 */
[----:B------:R-:W-:Y:S01]  /*14e30*/  ISETP.NE.AND.EX P2, PT, RZ, UR5, PT, P2 ;  /* 0x00000005ff007c0c */ /* 0x000fe2000bf45320 */
[----:B------:R-:W-:Y:S01]  /*14e40*/  IMAD.MOV.U32 R12, RZ, RZ, RZ ;  /* 0x000000ffff0c7224 */ /* 0x000fe200078e00ff */
[----:B------:R-:W-:Y:S01]  /*14e50*/  ISETP.NE.U32.AND P3, PT, RZ, UR10, PT ;  /* 0x0000000aff007c0c */ /* 0x000fe2000bf65070 */
[----:B------:R2:W-:Y:S01]  /*14e60*/  STL [R1], R10 ;  /* 0x0000000a01007387 */ /* 0x0005e20000100800 */
[----:B------:R-:W-:-:S02]  /*14e70*/  IADD3 R8, P5, R10, UR6, RZ ;  /* 0x000000060a087c10 */ /* 0x000fc4000ffbe0ff */
[C---:B0-----:R-:W-:Y:S01]  /*14e80*/  IADD3 R4, P4, R10.reuse, UR4, RZ ;  /* 0x000000040a047c10 */ /* 0x041fe2000ff9e0ff */
[----:B------:R-:W-:Y:S01]  /*14e90*/  STL [R1+0x20], R15 ;  /* 0x0000200f01007387 */ /* 0x000fe20000100800 */
[----:B------:R-:W-:Y:S02]  /*14ea0*/  ISETP.NE.AND.EX P3, PT, RZ, UR11, PT, P3 ;  /* 0x0000000bff007c0c */ /* 0x000fe4000bf65330 */
[----:B-1----:R-:W-:Y:S02]  /*14eb0*/  CS2R R2, SRZ ;  /* 0x0000000000027805 */ /* 0x002fe4000001ff00 */
[C---:B------:R-:W-:Y:S02]  /*14ec0*/  IADD3.X R5, R15.reuse, UR5, RZ, P4, !PT ;  /* 0x000000050f057c10 */ /* 0x040fe4000a7fe4ff */
[----:B------:R-:W-:Y:S02]  /*14ed0*/  IADD3 R6, P4, R10, UR8, RZ ;  /* 0x000000080a067c10 */ /* 0x000fe4000ff9e0ff */
[----:B------:R-:W-:Y:S01]  /*14ee0*/  ISETP.NE.U32.AND P0, PT, RZ, UR6, PT ;  /* 0x00000006ff007c0c */ /* 0x000fe2000bf05070 */
[----:B------:R-:W3:Y:S01]  /*14ef0*/  @P2 LDG.E R2, desc[UR40][R4.64] ;  /* 0x0000002804022981 */ /* 0x000ee2000c1e1900 */
[----:B------:R-:W-:Y:S01]  /*14f00*/  IADD3.X R7, R15, UR9, RZ, P4, !PT ;  /* 0x000000090f077c10 */ /* 0x000fe2000a7fe4ff */
[----:B------:R-:W-:Y:S01]  /*14f10*/  ULDC UR4, c[0x0][0x288] ;  /* 0x0000a20000047ab9 */ /* 0x000fe20000000800 */
[----:B------:R-:W-:-:S02]  /*14f20*/  ISETP.NE.U32.AND P1, PT, RZ, UR8, PT ;  /* 0x00000008ff007c0c */ /* 0x000fc4000bf25070 */
[----:B------:R-:W-:Y:S02]  /*14f30*/  ISETP.NE.AND.EX P0, PT, RZ, UR7, PT, P0 ;  /* 0x00000007ff007c0c */ /* 0x000fe4000bf05300 */
[----:B--2---:R-:W-:Y:S02]  /*14f40*/  @P3 IADD3 R10, P4, R10, UR10, RZ ;  /* 0x0000000a0a0a3c10 */ /* 0x004fe4000ff9e0ff */
[----:B------:R-:W-:Y:S02]  /*14f50*/  ISETP.NE.AND.EX P1, PT, RZ, UR9, PT, P1 ;  /* 0x00000009ff007c0c */ /* 0x000fe4000bf25310 */
[C---:B------:R-:W-:Y:S02]  /*14f60*/  @P3 IADD3.X R11, R15.reuse, UR11, RZ, P4, !PT ;  /* 0x0000000b0f0b3c10 */ /* 0x040fe4000a7fe4ff */
[----:B------:R-:W-:-:S05]  /*14f70*/  IADD3.X R9, R15, UR7, RZ, P5, !PT ;  /* 0x000000070f097c10 */ /* 0x000fca000affe4ff */
[----:B------:R0:W5:Y:S04]  /*14f80*/  @P0 LDG.E R12, desc[UR40][R8.64] ;  /* 0x00000028080c0981 */ /* 0x000168000c1e1900 */
[----:B------:R0:W5:Y:S04]  /*14f90*/  @P1 LDG.E R3, desc[UR40][R6.64] ;  /* 0x0000002806031981 */ /* 0x000168000c1e1900 */
[----:B---3--:R1:W-:Y:S02]  /*14fa0*/  STL [R1+0x38], R2 ;  /* 0x0000380201007387 */ /* 0x0083e40000100800 */
[----:B-1----:R-:W-:Y:S01]  /*14fb0*/  IMAD.U32 R2, RZ, RZ, UR4 ;  /* 0x00000004ff027e24 */ /* 0x002fe2000f8e00ff */
[----:B------:R-:W-:-:S05]  /*14fc0*/  ULDC.64 UR4, c[0x0][0x418] ;  /* 0x0001060000047ab9 */ /* 0x000fca0000000a00 */
[----:B------:R-:W2:Y:S01]  /*14fd0*/  @P3 LDG.E R2, desc[UR40][R10.64] ;  /* 0x000000280a023981 */ /* 0x000ea2000c1e1900 */
[----:B------:R-:W-:-:S03]  /*14fe0*/  UISETP.NE.U32.AND UP0, UPT, UR4, URZ, UPT ;  /* 0x0000003f0400728c */ /* 0x000fc6000bf05070 */
[----:B------:R-:W-:Y:S01]  /*14ff0*/  ULDC UR4, c[0x0][0x424] ;  /* 0x0001090000047ab9 */ /* 0x000fe20000000800 */
[----:B------:R-:W-:-:S03]  /*15000*/  UISETP.NE.AND.EX UP0, UPT, UR5, URZ, UPT, UP0 ;  /* 0x0000003f0500728c */ /* 0x000fc6000bf05300 */
[----:B------:R-:W-:Y:S01]  /*15010*/  ULDC UR5, c[0x0][0x2f0] ;  /* 0x0000bc0000057ab9 */ /* 0x000fe20000000800 */
[----:B------:R-:W-:Y:S01]  /*15020*/  USEL UR4, UR4, 0x1, UP0 ;  /* 0x0000000104047887 */ /* 0x000fe20008000000 */
[----:B--2---:R1:W-:Y:S04]  /*15030*/  STL [R1+0x3c], R2 ;  /* 0x00003c0201007387 */ /* 0x0043e80000100800 */
[----:B------:R0:W5:Y:S01]  /*15040*/  LDL R14, [R1+0x3c] ;  /* 0x00003c00010e7983 */ /* 0x0001620000100800 */
[----:B------:R-:W-:-:S03]  /*15050*/  UIMAD UR4, UR4, UR5, URZ ;  /* 0x00000005040472a4 */ /* 0x000fc6000f8e023f */
[----:B------:R-:W-:Y:S02]  /*15060*/  ULDC UR5, c[0x0][0x348] ;  /* 0x0000d20000057ab9 */ /* 0x000fe40000000800 */
[----:B-1----:R-:W-:Y:S02]  /*15070*/  IMAD.U32 R2, RZ, RZ, UR5 ;  /* 0x00000005ff027e24 */ /* 0x002fe4000f8e00ff */
[----:B------:R-:W-:Y:S01]  /*15080*/  IMAD.U32 R10, RZ, RZ, UR4 ;  /* 0x00000004ff0a7e24 */ /* 0x000fe2000f8e00ff */
[----:B0-----:R-:W-:Y:S06]  /*15090*/  @P3 BRA `(.L_x_5006) ;  /* 0x0000000000143947 */ /* 0x001fec0003800000 */
[----:B------:R-:W-:Y:S05]  /*150a0*/  @!P2 BRA `(.L_x_5006) ;  /* 0x000000000010a947 */ /* 0x000fea0003800000 */
[----:B------:R-:W2:Y:S04]  /*150b0*/  LDG.E R11, desc[UR40][R4.64] ;  /* 0x00000028040b7981 */ /* 0x000ea8000c1e1900 */
[----:B------:R-:W2:Y:S02]  /*150c0*/  LDG.E R4, desc[UR40][R4.64+0x4] ;  /* 0x0000042804047981 */ /* 0x000ea4000c1e1900 */
[----:B--2--5:R-:W-:-:S05]  /*150d0*/  IMAD.IADD R14, R4, 0x1, -R11 ;  /* 0x00000001040e7824 */ /* 0x024fca00078e0a0b */
[----:B------:R0:W-:Y:S02]  /*150e0*/  STL [R1+0x3c], R14 ;  /* 0x00003c0e01007387 */ /* 0x0001e40000100800 */
.L_x_5006:
[----:B-----5:R-:W-:Y:S01]  /*150f0*/  IMAD.IADD R4, R12, 0x1, R0 ;  /* 0x000000010c047824 */ /* 0x020fe200078e0200 */
[----:B------:R-:W-:Y:S01]  /*15100*/  ULDC.64 UR4, c[0x0][0xa20] ;  /* 0x0002880000047ab9 */ /* 0x000fe20000000a00 */
[----:B------:R1:W-:Y:S01]  /*15110*/  STL [R1+0x14], R13 ;  /* 0x0000140d01007387 */ /* 0x0003e20000100800 */
[----:B------:R-:W-:-:S03]  /*15120*/  ISETP.NE.U32.AND P2, PT, RZ, UR4, PT ;  /* 0x00000004ff007c0c */ /* 0x000fc6000bf45070 */
[----:B------:R1:W-:Y:S01]  /*15130*/  STL [R1+0x24], R4 ;  /* 0x0000240401007387 */ /* 0x0003e20000100800 */
[----:B------:R-:W-:-:S13]  /*15140*/  ISETP.NE.AND.EX P2, PT, RZ, UR5, PT, P2 ;  /* 0x00000005ff007c0c */ /* 0x000fda000bf45320 */
[----:B-1----:R-:W-:Y:S05]  /*15150*/  @!P2 BRA `(.L_x_5007) ;  /* 0x000000000014a947 */ /* 0x002fea0003800000 */
[----:B------:R-:W2:Y:S02]  /*15160*/  LDL R4, [R1] ;  /* 0x0000000001047983 */ /* 0x000ea40000100800 */
[----:B--2---:R-:W-:-:S04]  /*15170*/  IADD3 R10, P0, R4, UR4, RZ ;  /* 0x00000004040a7c10 */ /* 0x004fc8000ff1e0ff */
[----:B------:R-:W-:-:S05]  /*15180*/  IADD3.X R11, R15, UR5, RZ, P0, !PT ;  /* 0x000000050f0b7c10 */ /* 0x000fca00087fe4ff */
[----:B------:R1:W5:Y:S01]  /*15190*/  LDG.E R10, desc[UR40][R10.64] ;  /* 0x000000280a0a7981 */ /* 0x000362000c1e1900 */
[----:B------:R-:W-:Y:S05]  /*151a0*/  BRA `(.L_x_5008) ;  /* 0x0000000000107947 */ /* 0x000fea0003800000 */
.L_x_5007:
[----:B------:R-:W-:Y:S05]  /*151b0*/  @!P0 BRA `(.L_x_5008) ;  /* 0x00000000000c8947 */ /* 0x000fea0003800000 */
[----:B------:R-:W2:Y:S04]  /*151c0*/  LDG.E R10, desc[UR40][R8.64] ;  /* 0x00000028080a7981 */ /* 0x000ea8000c1e1900 */
[----:B------:R-:W2:Y:S02]  /*151d0*/  LDG.E R8, desc[UR40][R8.64+0x4] ;  /* 0x0000042808087981 */ /* 0x000ea4000c1e1900 */
[----:B--2---:R-:W-:-:S07]  /*151e0*/  IMAD.IADD R10, R8, 0x1, -R10 ;  /* 0x00000001080a7824 */ /* 0x004fce00078e0a0a */
.L_x_5008:
[----:B------:R-:W2:Y:S01]  /*151f0*/  @P1 LDG.E R4, desc[UR40][R6.64] ;  /* 0x0000002806041981 */ /* 0x000ea2000c1e1900 */
[----:B------:R-:W3:Y:S01]  /*15200*/  LDC R5, c[0x0][0x448] ;  /* 0x00011200ff057b82 */ /* 0x000ee20000000800 */
[----:B-----5:R-:W-:Y:S02]  /*15210*/  IMAD.IADD R0, R10, 0x1, -R0 ;  /* 0x000000010a007824 */ /* 0x020fe400078e0a00 */
[----:B------:R4:W2:Y:S01]  /*15220*/  @P1 LDG.E R6, desc[UR40][R6.64+0x4] ;  /* 0x0000042806061981 */ /* 0x0008a2000c1e1900 */
[----:B---3--:R-:W-:-:S13]  /*15230*/  ISETP.NE.AND P0, PT, R5, 0x1, PT ;  /* 0x000000010500780c */ /* 0x008fda0003f05270 */
[----:B----4-:R-:W3:Y:S01]  /*15240*/  @P0 LDC R7, c[0x0][0x450] ;  /* 0x00011400ff070b82 */ /* 0x010ee20000000800 */
[----:B------:R-:W-:Y:S01]  /*15250*/  BSSY B0, `(.L_x_5009) ;  /* 0x0000159000007945 */ /* 0x000fe20003800000 */
[----:B--2---:R-:W-:-:S06]  /*15260*/  @P1 IMAD.IADD R2, R6, 0x1, -R4 ;  /* 0x0000000106021824 */ /* 0x004fcc00078e0a04 */
[----:B------:R-:W2:Y:S01]  /*15270*/  @P0 LDC R6, c[0x0][0x44c] ;  /* 0x00011300ff060b82 */ /* 0x000ea20000000800 */
[----:B------:R-:W-:-:S04]  /*15280*/  IMAD.SHL.U32 R4, R17, 0x80, RZ ;  /* 0x0000008011047824 */ /* 0x000fc800078e00ff */
[----:B------:R-:W-:-:S04]  /*15290*/  VIADD R4, R4, 0x7f ;  /* 0x0000007f04047836 */ /* 0x000fc80000000000 */
[----:B------:R-:W-:Y:S02]  /*152a0*/  IMAD.MOV.U32 R5, RZ, RZ, R4 ;  /* 0x000000ffff057224 */ /* 0x000fe400078e0004 */
[----:B--2---:R-:W-:-:S04]  /*152b0*/  @P0 IMAD.HI.U32 R6, R4, R6, RZ ;  /* 0x0000000604060227 */ /* 0x004fc800078e00ff */
[----:B------:R-:W-:Y:S01]  /*152c0*/  IMAD.IADD R4, R0, 0x1, R2 ;  /* 0x0000000100047824 */ /* 0x000fe200078e0202 */
[----:B---3--:R-:W-:-:S03]  /*152d0*/  @P0 SHF.R.U32.HI R5, RZ, R7, R6 ;  /* 0x00000007ff050219 */ /* 0x008fc60000011606 */
        /* <DEDUP_REMOVED lines=9> */
[----:B------:R-:W-:-:S05]  /*15370*/  VIMNMX R4, R10, R4, PT ;  /* 0x000000040a047248 */ /* 0x000fca0003fe0100 */
[--C-:B------:R-:W-:Y:S02]  /*15380*/  IMAD R4, R4, 0x60, -R0.reuse ;  /* 0x0000006004047824 */ /* 0x100fe400078e0a00 */
[----:B------:R-:W-:-:S03]  /*15390*/  IMAD.MOV R0, RZ, RZ, -R0 ;  /* 0x000000ffff007224 */ /* 0x000fc600078e0a00 */
[----:B------:R-:W-:Y:S02]  /*153a0*/  VIMNMX R2, R4, R2, PT ;  /* 0x0000000204027248 */ /* 0x000fe40003fe0100 */
[----:B------:R-:W-:-:S04]  /*153b0*/  VIMNMX R0, RZ, R0, !PT ;  /* 0x00000000ff007248 */ /* 0x000fc80007fe0100 */
[----:B------:R-:W-:Y:S01]  /*153c0*/  ISETP.GT.AND P0, PT, R2, R0, PT ;  /* 0x000000000200720c */ /* 0x000fe20003f04270 */
[----:B------:R-:W-:-:S12]  /*153d0*/  IMAD.WIDE.U32 R6, R0, -0x55555555, RZ ;  /* 0xaaaaaaab00067825 */ /* 0x000fd800078e00ff */
[----:B------:R-:W-:Y:S01]  /*153e0*/  @P0 VIADD R4, R2, 0x5f ;  /* 0x0000005f02040836 */ /* 0x000fe20000000000 */
[----:B------:R-:W-:-:S03]  /*153f0*/  SHF.R.U32.HI R2, RZ, 0x6, R7 ;  /* 0x00000006ff027819 */ /* 0x000fc60000011607 */
[----:B------:R-:W-:-:S05]  /*15400*/  @P0 IMAD.HI R0, R4, 0x2aaaaaab, RZ ;  /* 0x2aaaaaab04000827 */ /* 0x000fca00078e02ff */
[----:B------:R-:W-:Y:S01]  /*15410*/  @P0 SHF.R.U32.HI R4, RZ, 0x1f, R0 ;  /* 0x0000001fff040819 */ /* 0x000fe20000011600 */
[----:B------:R-:W-:-:S03]  /*15420*/  IMAD.MOV.U32 R8, RZ, RZ, R2 ;  /* 0x000000ffff087224 */ /* 0x000fc600078e0002 */
[----:B------:R-:W-:-:S04]  /*15430*/  @P0 LEA.HI.SX32 R8, R0, R4, 0x1c ;  /* 0x0000000400080211 */ /* 0x000fc800078fe2ff */
[----:B------:R-:W-:Y:S02]  /*15440*/  ISETP.GT.AND P2, PT, R8, R2, PT ;  /* 0x000000020800720c */ /* 0x000fe40003f44270 */
[----:B------:R-:W-:-:S11]  /*15450*/  PLOP3.LUT P0, PT, PT, PT, PT, 0x80, 0x0 ;  /* 0x000000000000781c */ /* 0x000fd60003f0f070 */
[----:B------:R-:W-:Y:S05]  /*15460*/  @!P2 BRA `(.L_x_5010) ;  /* 0x0000001000dca947 */ /* 0x000fea0003800000 */
[----:B------:R-:W-:Y:S01]  /*15470*/  UMOV UR4, 0xffffffff ;  /* 0xffffffff00047882 */ /* 0x000fe20000000000 */
[----:B------:R-:W-:Y:S02]  /*15480*/  SEL R0, R13, RZ, !P1 ;  /* 0x000000ff0d007207 */ /* 0x000fe40004800000 */
[----:B------:R-:W-:Y:S05]  /*15490*/  BRA.DIV UR4, `(.L_x_5011) ;  /* 0x0000007604f87947 */ /* 0x000fea000b800000 */
[----:B------:R-:W2:Y:S02]  /*154a0*/  S2R R4, SR_TID.X ;  /* 0x0000000000047919 */ /* 0x000ea40000002100 */
[----:B--2---:R-:W-:-:S04]  /*154b0*/  SHF.R.U32.HI R4, RZ, 0x5, R4 ;  /* 0x00000005ff047819 */ /* 0x004fc80000011604 */
[----:B------:R-:W-:-:S05]  /*154c0*/  LOP3.LUT R4, R4, 0x3, RZ, 0xc0, !PT ;  /* 0x0000000304047812 */ /* 0x000fca00078ec0ff */
[----:B0-----:R0:W2:Y:S02]  /*154d0*/  SHFL.IDX PT, R14, R4, RZ, 0x1f ;  /* 0x00001fff040e7589 */ /* 0x0010a400000e0000 */
.L_x_5204:
[----:B--2---:R-:W-:Y:S02]  /*154e0*/  ISETP.NE.AND P0, PT, R14, RZ, PT ;  /* 0x000000ff0e00720c */ /* 0x004fe40003f05270 */
[----:B------:R-:W-:-:S11]  /*154f0*/  PLOP3.LUT P6, PT, PT, PT, PT, 0x8, 0x0 ;  /* 0x000000000000781c */ /* 0x000fd60003fce170 */
[----:B------:R-:W-:Y:S05]  /*15500*/  @P0 BRA `(.L_x_5012) ;  /* 0x00000000000c0947 */ /* 0x000fea0003800000 */
[----:B------:R-:W-:-:S03]  /*15510*/  UMOV UR4, 0xffffffff ;  /* 0xffffffff00047882 */ /* 0x000fc60000000000 */
[----:B------:R-:W-:Y:S05]  /*15520*/  BRA.DIV UR4, `(.L_x_5013) ;  /* 0x0000007a04087947 */ /* 0x000fea000b800000 */
[----:B------:R-:W-:-:S13]  /*15530*/  ELECT P6, URZ, PT ;  /* 0x00000000003f782f */ /* 0x000fda00038c0000 */
.L_x_5012:
        /* <DEDUP_REMOVED lines=10> */
.L_x_5207:
[----:B------:R-:W-:Y:S05]  /*155e0*/  BSYNC B1 ;  /* 0x0000000000017941 */ /* 0x000fea0003800000 */
.L_x_5014:
[----:B------:R-:W-:Y:S04]  /*155f0*/  BSSY B1, `(.L_x_5016) ;  /* 0x0000082000017945 */ /* 0x000fe80003800000 */
[----:B------:R-:W-:Y:S05]  /*15600*/  @!P6 BRA `(.L_x_5017) ;  /* 0x000000080000e947 */ /* 0x000fea0003800000 */
[----:B------:R-:W2:Y:S04]  /*15610*/  LDL R9, [R1+0x4] ;  /* 0x0000040001097983 */ /* 0x000ea80000100800 */
[----:B------:R-:W2:Y:S04]  /*15620*/  LDL R7, [R1+0x10] ;  /* 0x0000100001077983 */ /* 0x000ea80000100800 */
[----:B------:R-:W3:Y:S01]  /*15630*/  LDL R6, [R1+0x1c] ;  /* 0x00001c0001067983 */ /* 0x000ee20000100800 */
[----:B------:R-:W-:Y:S01]  /*15640*/  BSSY B2, `(.L_x_5018) ;  /* 0x0000008000027945 */ /* 0x000fe20003800000 */
[----:B0-----:R-:W0:Y:S02]  /*15650*/  S2R R5, SR_TID.X ;  /* 0x0000000000057919 */ /* 0x001e240000002100 */
[----:B0-----:R-:W-:-:S04]  /*15660*/  LOP3.LUT R5, R5, 0x7f, RZ, 0xc0, !PT ;  /* 0x0000007f05057812 */ /* 0x001fc800078ec0ff */
[----:B------:R-:W-:Y:S01]  /*15670*/  ISETP.NE.AND P1, PT, R5, RZ, PT ;  /* 0x000000ff0500720c */ /* 0x000fe20003f25270 */
[----:B--2---:R-:W-:Y:S01]  /*15680*/  IMAD R4, R7, 0x8, R9 ;  /* 0x0000000807047824 */ /* 0x004fe200078e0209 */
[----:B---3--:R-:W-:-:S04]  /*15690*/  SHF.L.U32 R9, R6, 0x1f, RZ ;  /* 0x0000001f06097819 */ /* 0x008fc800000006ff */
[----:B------:R-:W0:Y:S02]  /*156a0*/  SYNCS.PHASECHK.TRANS64.TRYWAIT P0, [R4+URZ+0x228a0], R9 ;  /* 0x0228a009040075a7 */ /* 0x000e24000800017f */
[----:B0-----:R-:W-:Y:S05]  /*156b0*/  @!P0 BRA `(.L_x_5019) ;  /* 0x0000007400dc8947 */ /* 0x001fea0003800000 */
.L_x_5208:
[----:B------:R-:W-:Y:S05]  /*156c0*/  BSYNC B2 ;  /* 0x0000000000027941 */ /* 0x000fea0003800000 */
.L_x_5018:
        /* <DEDUP_REMOVED lines=9> */
.L_x_5021:
[----:B------:R-:W-:Y:S05]  /*15760*/  BSYNC B2 ;  /* 0x0000000000027941 */ /* 0x000fea0003800000 */
.L_x_5020:
[----:B------:R-:W2:Y:S04]  /*15770*/  LDL R7, [R1+0x4] ;  /* 0x0000040001077983 */ /* 0x000ea80000100800 */
[----:B------:R-:W2:Y:S01]  /*15780*/  LDL R6, [R1+0x10] ;  /* 0x0000100001067983 */ /* 0x000ea20000100800 */
[----:B-1----:R-:W-:Y:S01]  /*15790*/  IMAD.MOV.U32 R11, RZ, RZ, RZ ;  /* 0x000000ffff0b7224 */ /* 0x002fe200078e00ff */
        /* <DEDUP_REMOVED lines=11> */
.L_x_5022:
        /* <DEDUP_REMOVED lines=13> */
.L_x_5209:
[----:B------:R-:W-:Y:S05]  /*15920*/  BSYNC B2 ;  /* 0x0000000000027941 */ /* 0x000fea0003800000 */
.L_x_5023:
        /* <DEDUP_REMOVED lines=11> */
.L_x_5026:
[----:B------:R-:W-:Y:S05]  /*159e0*/  BSYNC B2 ;  /* 0x0000000000027941 */ /* 0x000fea0003800000 */
.L_x_5025:
        /* <DEDUP_REMOVED lines=11> */
.L_x_5027:
        /* <DEDUP_REMOVED lines=15> */
.L_x_5028:
        /* <DEDUP_REMOVED lines=15> */
.L_x_5029:
        /* <DEDUP_REMOVED lines=15> */
.L_x_5030:
        /* <DEDUP_REMOVED lines=10> */
.L_x_5017:
[----:B------:R-:W-:Y:S05]  /*15e10*/  BSYNC B1 ;  /* 0x0000000000017941 */ /* 0x000fea0003800000 */
.L_x_5016:
        /* <DEDUP_REMOVED lines=13> */
.L_x_5046:
[----:B------:R-:W-:Y:S05]  /*15ef0*/  YIELD ;  /* 0x0000000000007946 */ /* 0x000fea0003800000 */
[----:B------:R-:W-:Y:S04]  /*15f00*/  BSSY B1, `(.L_x_5031) ;  /* 0x0000081000017945 */ /* 0x000fe80003800000 */
[----:B---3--:R-:W-:Y:S05]  /*15f10*/  @!P6 BRA `(.L_x_5032) ;  /* 0x0000000400fce947 */ /* 0x008fea0003800000 */
[----:B------:R-:W3:Y:S04]  /*15f20*/  LDL R8, [R1+0x4] ;  /* 0x0000040001087983 */ /* 0x000ee80000100800 */
[----:B--2---:R-:W3:Y:S04]  /*15f30*/  LDL R5, [R1+0x10] ;  /* 0x0000100001057983 */ /* 0x004ee80000100800 */
[----:B------:R-:W2:Y:S01]  /*15f40*/  LDL R6, [R1+0x1c] ;  /* 0x00001c0001067983 */ /* 0x000ea20000100800 */
[----:B------:R-:W-:Y:S01]  /*15f50*/  BSSY B2, `(.L_x_5033) ;  /* 0x0000008000027945 */ /* 0x000fe20003800000 */
[----:B------:R-:W0:Y:S02]  /*15f60*/  S2R R7, SR_TID.X ;  /* 0x0000000000077919 */ /* 0x000e240000002100 */
[----:B0-----:R-:W-:-:S04]  /*15f70*/  LOP3.LUT R7, R7, 0x7f, RZ, 0xc0, !PT ;  /* 0x0000007f07077812 */ /* 0x001fc800078ec0ff */
[----:B------:R-:W-:Y:S01]  /*15f80*/  ISETP.NE.AND P2, PT, R7, RZ, PT ;  /* 0x000000ff0700720c */ /* 0x000fe20003f45270 */
[----:B---3--:R-:W-:Y:S01]  /*15f90*/  IMAD R5, R5, 0x8, R8 ;  /* 0x0000000805057824 */ /* 0x008fe200078e0208 */
[----:B--2---:R-:W-:-:S04]  /*15fa0*/  SHF.L.U32 R6, R6, 0x1f, RZ ;  /* 0x0000001f06067819 */ /* 0x004fc800000006ff */
[----:B------:R-:W0:Y:S02]  /*15fb0*/  SYNCS.PHASECHK.TRANS64.TRYWAIT P1, [R5+URZ+0x228a0], R6 ;  /* 0x0228a006050075a7 */ /* 0x000e24000802017f */
[----:B0-----:R-:W-:Y:S05]  /*15fc0*/  @!P1 BRA `(.L_x_5034) ;  /* 0x0000006c00c09947 */ /* 0x001fea0003800000 */
.L_x_5210:
[----:B------:R-:W-:Y:S05]  /*15fd0*/  BSYNC B2 ;  /* 0x0000000000027941 */ /* 0x000fea0003800000 */
.L_x_5033:
        /* <DEDUP_REMOVED lines=9> */
.L_x_5036:
[----:B------:R-:W-:Y:S05]  /*16070*/  BSYNC B2 ;  /* 0x0000000000027941 */ /* 0x000fea0003800000 */
.L_x_5035:
[----:B------:R-:W2:Y:S04]  /*16080*/  LDL R8, [R1+0x4] ;  /* 0x0000040001087983 */ /* 0x000ea80000100800 */
[----:B------:R-:W2:Y:S01]  /*16090*/  LDL R7, [R1+0x10] ;  /* 0x0000100001077983 */ /* 0x000ea20000100800 */
[----:B-1----:R-:W-:Y:S01]  /*160a0*/  IMAD.MOV.U32 R11, RZ, RZ, RZ ;  /* 0x000000ffff0b7224 */ /* 0x002fe200078e00ff */
        /* <DEDUP_REMOVED lines=10> */
.L_x_5037:
        /* <DEDUP_REMOVED lines=13> */
.L_x_5211:
[----:B------:R-:W-:Y:S05]  /*16220*/  BSYNC B2 ;  /* 0x0000000000027941 */ /* 0x000fea0003800000 */
.L_x_5038:
        /* <DEDUP_REMOVED lines=11> */
.L_x_5041:
[----:B------:R-:W-:Y:S05]  /*162e0*/  BSYNC B2 ;  /* 0x0000000000027941 */ /* 0x000fea0003800000 */
.L_x_5040:
        /* <DEDUP_REMOVED lines=11> */
.L_x_5042:
        /* <DEDUP_REMOVED lines=15> */
.L_x_5043:
        /* <DEDUP_REMOVED lines=15> */
.L_x_5044:
        /* <DEDUP_REMOVED lines=15> */
.L_x_5045:
        /* <DEDUP_REMOVED lines=10> */
.L_x_5032:
[----:B------:R-:W-:Y:S05]  /*16710*/  BSYNC B1 ;  /* 0x0000000000017941 */ /* 0x000fea0003800000 */
.L_x_5031:
[----:B------:R-:W3:Y:S04]  /*16720*/  LDL.LU R9, [R1+0x10] ;  /* 0x0000100001097983 */ /* 0x000ee80000300800 */
[----:B--2---:R-:W2:Y:S01]  /*16730*/  LDL.LU R7, [R1+0x1c] ;  /* 0x00001c0001077983 */ /* 0x004ea20000300800 */
[C---:B------:R-:W-:Y:S01]  /*16740*/  ISETP.GT.AND P2, PT, R4.reuse, R2, PT ;  /* 0x000000020400720c */ /* 0x040fe20003f44270 */
[----:B------:R-:W-:Y:S02]  /*16750*/  VIADD R4, R4, 0xffffffff ;  /* 0xffffffff04047836 */ /* 0x000fe40000000000 */
[----:B---3--:R-:W-:-:S05]  /*16760*/  VIADD R5, R9, 0x1 ;  /* 0x0000000109057836 */ /* 0x008fca0000000000 */
[----:B------:R-:W-:-:S04]  /*16770*/  ISETP.NE.AND P1, PT, R5, 0x2, PT ;  /* 0x000000020500780c */ /* 0x000fc80003f25270 */
[----:B------:R-:W-:Y:S02]  /*16780*/  SEL R6, RZ, 0x1, P1 ;  /* 0x00000001ff067807 */ /* 0x000fe40000800000 */
[----:B------:R-:W-:Y:S02]  /*16790*/  SEL R5, R5, RZ, P1 ;  /* 0x000000ff05057207 */ /* 0x000fe40000800000 */
[----:B--2---:R-:W-:-:S05]  /*167a0*/  LOP3.LUT R7, R7, R6, RZ, 0x3c, !PT ;  /* 0x0000000607077212 */ /* 0x004fca00078e3cff */
[----:B------:R3:W-:Y:S04]  /*167b0*/  STL [R1+0x1c], R7 ;  /* 0x00001c0701007387 */ /* 0x0007e80000100800 */
[----:B------:R3:W-:Y:S01]  /*167c0*/  STL [R1+0x10], R5 ;  /* 0x0000100501007387 */ /* 0x0007e20000100800 */
[----:B------:R-:W-:Y:S05]  /*167d0*/  @P2 BRA `(.L_x_5046) ;  /* 0xfffffff400c42947 */ /* 0x000fea000383ffff */
.L_x_5010:
[----:B------:R-:W-:Y:S05]  /*167e0*/  BSYNC B0 ;  /* 0x0000000000007941 */ /* 0x000fea0003800000 */
.L_x_5009:
[----:B------:R-:W4:Y:S01]  /*167f0*/  LDC R0, c[0x0][0x448] ;  /* 0x00011200ff007b82 */ /* 0x000f220000000800 */
[----:B------:R-:W-:Y:S05]  /*16800*/  @!P0 WARPSYNC.ALL ;  /* 0x0000000000008948 */ /* 0x000fea0003800000 */
[----:B------:R-:W-:Y:S02]  /*16810*/  BSSY B7, `(.L_x_5047) ;  /* 0x0000423000077945 */ /* 0x000fe40003800000 */
[----:B------:R-:W-:Y:S01]  /*16820*/  @!P0 BAR.SYNC.DEFER_BLOCKING 0xc, 0x180 ;  /* 0x0306000000008b1d */ /* 0x000fe20000010000 */
[----:B----4-:R-:W-:Y:S02]  /*16830*/  ISETP.NE.AND P1, PT, R0, 0x1, PT ;  /* 0x000000010000780c */ /* 0x010fe40003f25270 */
[----:B------:R-:W-:-:S11]  /*16840*/  LEA R0, R17, 0x7f, 0x7 ;  /* 0x0000007f11007811 */ /* 0x000fd600078e38ff */
[----:B------:R-:W4:Y:S08]  /*16850*/  @P1 LDC R2, c[0x0][0x44c] ;  /* 0x00011300ff021b82 */ /* 0x000f300000000800 */
[----:B------:R-:W5:Y:S01]  /*16860*/  @P1 LDC R3, c[0x0][0x450] ;  /* 0x00011400ff031b82 */ /* 0x000f620000000800 */
[----:B----4-:R-:W-:-:S05]  /*16870*/  @P1 IMAD.HI.U32 R2, R0, R2, RZ ;  /* 0x0000000200021227 */ /* 0x010fca00078e00ff */
[----:B-----5:R-:W-:-:S05]  /*16880*/  @P1 SHF.R.U32.HI R0, RZ, R3, R2 ;  /* 0x00000003ff001219 */ /* 0x020fca0000011602 */
[----:B------:R-:W-:-:S04]  /*16890*/  IMAD.IADD R0, R20, 0x1, R0 ;  /* 0x0000000114007824 */ /* 0x000fc800078e0200 */
[----:B------:R-:W-:-:S05]  /*168a0*/  IMAD.HI R0, R0, 0x2aaaaaab, RZ ;  /* 0x2aaaaaab00007827 */ /* 0x000fca00078e02ff */
[----:B------:R-:W-:-:S04]  /*168b0*/  SHF.R.U32.HI R2, RZ, 0x1f, R0 ;  /* 0x0000001fff027819 */ /* 0x000fc80000011600 */
[----:B------:R-:W-:-:S04]  /*168c0*/  LEA.HI.SX32 R0, R0, R2, 0x1c ;  /* 0x0000000200007211 */ /* 0x000fc800078fe2ff */
[----:B------:R-:W-:-:S04]  /*168d0*/  VIMNMX R4, R10, R0, PT ;  /* 0x000000000a047248 */ /* 0x000fc80003fe0100 */
[----:B------:R-:W-:Y:S01]  /*168e0*/  ISETP.GT.AND P0, PT, R4, RZ, PT ;  /* 0x000000ff0400720c */ /* 0x000fe20003f04270 */
[----:B------:R4:W-:-:S12]  /*168f0*/  STL [R1+0x30], R4 ;  /* 0x0000300401007387 */ /* 0x0009d80000100800 */
[----:B----4-:R-:W-:Y:S05]  /*16900*/  @P0 BRA `(.L_x_5048) ;  /* 0x0000000000440947 */ /* 0x010fea0003800000 */
[----:B--23--:R-:W2:Y:S02]  /*16910*/  S2R R5, SR_TID.X ;  /* 0x0000000000057919 */ /* 0x00cea40000002100 */
[----:B--2---:R-:W-:-:S04]  /*16920*/  LOP3.LUT R5, R5, 0x7f, RZ, 0xc0, !PT ;  /* 0x0000007f05057812 */ /* 0x004fc800078ec0ff */
[----:B------:R-:W-:-:S13]  /*16930*/  ISETP.NE.AND P0, PT, R5, RZ, PT ;  /* 0x000000ff0500720c */ /* 0x000fda0003f05270 */
[----:B------:R-:W-:Y:S05]  /*16940*/  @P0 BRA `(.L_x_5049) ;  /* 0x00000040003c0947 */ /* 0x000fea0003800000 */
[----:B------:R-:W2:Y:S01]  /*16950*/  S2R R3, SR_LANEID ;  /* 0x0000000000037919 */ /* 0x000ea20000000000 */
[----:B------:R-:W-:Y:S02]  /*16960*/  VOTEU.ANY UR4, UPT, PT ;  /* 0x0000000000047886 */ /* 0x000fe400038e0100 */
[----:B------:R-:W2:Y:S08]  /*16970*/  FLO.U32 R0, UR4 ;  /* 0x0000000400007d00 */ /* 0x000eb000080e0000 */
[----:B------:R-:W3:Y:S01]  /*16980*/  POPC R5, UR4 ;  /* 0x0000000400057d09 */ /* 0x000ee20008000000 */
[----:B--2---:R-:W-:-:S02]  /*16990*/  ISETP.EQ.U32.AND P0, PT, R0, R3, PT ;  /* 0x000000030000720c */ /* 0x004fc40003f02070 */
[----:B------:R-:W3:Y:S11]  /*169a0*/  LDC.64 R2, c[0x0][0xc60] ;  /* 0x00031800ff027b82 */ /* 0x000ef60000000a00 */
[----:B---3--:R-:W2:Y:S01]  /*169b0*/  @P0 ATOMG.E.ADD.STRONG.GPU PT, R3, desc[UR40][R2.64], R5 ;  /* 0x00000005020309a8 */ /* 0x008ea200081ee1e8 */
[----:B------:R-:W3:Y:S02]  /*169c0*/  S2R R4, SR_LTMASK ;  /* 0x0000000000047919 */ /* 0x000ee40000003900 */
[----:B---3--:R-:W-:-:S04]  /*169d0*/  LOP3.LUT R4, R4, UR4, RZ, 0xc0, !PT ;  /* 0x0000000404047c12 */ /* 0x008fc8000f8ec0ff */
[----:B------:R-:W3:Y:S01]  /*169e0*/  POPC R7, R4 ;  /* 0x0000000400077309 */ /* 0x000ee20000000000 */
[----:B--2---:R-:W3:Y:S02]  /*169f0*/  SHFL.IDX PT, R0, R3, R0, 0x1f ;  /* 0x00001f0003007589 */ /* 0x004ee400000e0000 */
[----:B---3--:R-:W-:Y:S01]  /*16a00*/  IADD3 R16, R0, UR36, R7 ;  /* 0x0000002400107c10 */ /* 0x008fe2000fffe007 */
[----:B------:R-:W-:Y:S06]  /*16a10*/  BRA `(.L_x_5049) ;  /* 0x0000004000087947 */ /* 0x000fec0003800000 */
.L_x_5048:
[----:B------:R-:W4:Y:S01]  /*16a20*/  LDL R0, [R1+0x4] ;  /* 0x0000040001007983 */ /* 0x000f220000100800 */
[----:B------:R-:W-:Y:S01]  /*16a30*/  BSSY B6, `(.L_x_5050) ;  /* 0x0000014000067945 */ /* 0x000fe20003800000 */
[----:B----4-:R-:W-:-:S05]  /*16a40*/  VIADD R0, R0, 0x1c400 ;  /* 0x0001c40000007836 */ /* 0x010fca0000000000 */
[----:B------:R-:W-:-:S13]  /*16a50*/  LOP3.LUT P0, RZ, R0, 0x3ff, RZ, 0xc0, !PT ;  /* 0x000003ff00ff7812 */ /* 0x000fda000780c0ff */
[----:B------:R-:W-:Y:S05]  /*16a60*/  @!P0 BRA `(.L_x_5051) ;  /* 0x0000000000408947 */ /* 0x000fea0003800000 */
[----:B------:R-:W-:Y:S01]  /*16a70*/  MOV R2, 0x0 ;  /* 0x0000000000027802 */ /* 0x000fe20000000f00 */
[----:B------:R-:W-:Y:S01]  /*16a80*/  ULDC.64 UR6, c[0x4][0x98] ;  /* 0x0100260000067ab9 */ /* 0x000fe20000000a00 */
[----:B------:R-:W-:Y:S01]  /*16a90*/  ULDC.64 UR8, c[0x4][0xa0] ;  /* 0x0100280000087ab9 */ /* 0x000fe20000000a00 */
[----:B------:R-:W-:Y:S01]  /*16aa0*/  ULDC.64 UR4, c[0x4][0x8] ;  /* 0x0100020000047ab9 */ /* 0x000fe20000000a00 */
[----:B------:R-:W-:Y:S02]  /*16ab0*/  IMAD.U32 R4, RZ, RZ, UR6 ;  /* 0x00000006ff047e24 */ /* 0x000fe4000f8e00ff */
[----:B------:R-:W4:Y:S01]  /*16ac0*/  LDC.64 R2, c[0x4][R2] ;  /* 0x0100000002027b82 */ /* 0x000f220000000a00 */
[----:B--23--:R-:W-:Y:S02]  /*16ad0*/  IMAD.U32 R5, RZ, RZ, UR7 ;  /* 0x00000007ff057e24 */ /* 0x00cfe4000f8e00ff */
[----:B------:R-:W-:Y:S02]  /*16ae0*/  IMAD.U32 R6, RZ, RZ, UR8 ;  /* 0x00000008ff067e24 */ /* 0x000fe4000f8e00ff */
[----:B------:R-:W-:-:S02]  /*16af0*/  IMAD.U32 R7, RZ, RZ, UR9 ;  /* 0x00000009ff077e24 */ /* 0x000fc4000f8e00ff */
[----:B------:R-:W-:Y:S02]  /*16b00*/  IMAD.U32 R10, RZ, RZ, UR4 ;  /* 0x00000004ff0a7e24 */ /* 0x000fe4000f8e00ff */
[----:B-1----:R-:W-:Y:S02]  /*16b10*/  IMAD.U32 R11, RZ, RZ, UR5 ;  /* 0x00000005ff0b7e24 */ /* 0x002fe4000f8e00ff */
[----:B------:R-:W-:Y:S02]  /*16b20*/  IMAD.MOV.U32 R8, RZ, RZ, 0x70 ;  /* 0x00000070ff087424 */ /* 0x000fe400078e00ff */
[----:B------:R-:W-:Y:S02]  /*16b30*/  IMAD.MOV.U32 R12, RZ, RZ, 0x1 ;  /* 0x00000001ff0c7424 */ /* 0x000fe400078e00ff */
[----:B------:R-:W-:-:S07]  /*16b40*/  IMAD.MOV.U32 R13, RZ, RZ, RZ ;  /* 0x000000ffff0d7224 */ /* 0x000fce00078e00ff */
[----:B------:R-:W-:-:S07]  /*16b50*/  LEPC R20, `(.L_x_5051) ;  /* 0x000000001014794e */ /* 0x000fce0000000000 */
[----:B0---4-:R-:W-:Y:S05]  /*16b60*/  CALL.ABS.NOINC R2 ;  /* 0x0000000002007343 */ /* 0x011fea0003c00000 */
.L_x_5051:
[----:B------:R-:W-:Y:S05]  /*16b70*/  BSYNC B6 ;  /* 0x0000000000067941 */ /* 0x000fea0003800000 */
.L_x_5050:
        /* <DEDUP_REMOVED lines=9> */
[----:B------:R4:W0:Y:S01]  /*16c10*/  LDC.64 R2, c[0x4][R0] ;  /* 0x0100000000027b82 */ /* 0x0008220000000a00 */
[----:B------:R-:W-:Y:S02]  /*16c20*/  IMAD.U32 R4, RZ, RZ, UR6 ;  /* 0x00000006ff047e24 */ /* 0x000fe4000f8e00ff */
[----:B--23--:R-:W-:Y:S02]  /*16c30*/  IMAD.U32 R5, RZ, RZ, UR7 ;  /* 0x00000007ff057e24 */ /* 0x00cfe4000f8e00ff */
[----:B------:R-:W-:Y:S02]  /*16c40*/  IMAD.U32 R6, RZ, RZ, UR8 ;  /* 0x00000008ff067e24 */ /* 0x000fe4000f8e00ff */
[----:B------:R-:W-:-:S02]  /*16c50*/  IMAD.U32 R7, RZ, RZ, UR9 ;  /* 0x00000009ff077e24 */ /* 0x000fc4000f8e00ff */
[----:B------:R-:W-:Y:S02]  /*16c60*/  IMAD.U32 R10, RZ, RZ, UR4 ;  /* 0x00000004ff0a7e24 */ /* 0x000fe4000f8e00ff */
[----:B-1----:R-:W-:Y:S02]  /*16c70*/  IMAD.U32 R11, RZ, RZ, UR5 ;  /* 0x00000005ff0b7e24 */ /* 0x002fe4000f8e00ff */
[----:B------:R-:W-:Y:S02]  /*16c80*/  IMAD.MOV.U32 R8, RZ, RZ, 0x70 ;  /* 0x00000070ff087424 */ /* 0x000fe400078e00ff */
[----:B------:R-:W-:Y:S02]  /*16c90*/  IMAD.MOV.U32 R12, RZ, RZ, 0x1 ;  /* 0x00000001ff0c7424 */ /* 0x000fe400078e00ff */
[----:B----4-:R-:W-:-:S07]  /*16ca0*/  IMAD.MOV.U32 R13, RZ, RZ, RZ ;  /* 0x000000ffff0d7224 */ /* 0x010fce00078e00ff */
[----:B------:R-:W-:-:S07]  /*16cb0*/  LEPC R20, `(.L_x_5054) ;  /* 0x000000001014794e */ /* 0x000fce0000000000 */
[----:B0-----:R-:W-:Y:S05]  /*16cc0*/  CALL.ABS.NOINC R2 ;  /* 0x0000000002007343 */ /* 0x001fea0003c00000 */
.L_x_5054:
        /* <DEDUP_REMOVED lines=16> */
.L_x_5053:
[----:B------:R-:W-:Y:S05]  /*16dd0*/  BSYNC B6 ;  /* 0x0000000000067941 */ /* 0x000fea0003800000 */
.L_x_5052:
[----:B------:R-:W4:Y:S01]  /*16de0*/  LDL.LU R2, [R1] ;  /* 0x0000000001027983 */ /* 0x000f220000300800 */
[----:B------:R-:W-:-:S03]  /*16df0*/  ULDC.64 UR4, c[0x0][0x9f8] ;  /* 0x00027e0000047ab9 */ /* 0x000fc60000000a00 */
[----:B------:R-:W5:Y:S04]  /*16e00*/  LDL.LU R4, [R1+0x20] ;  /* 0x0000200001047983 */ /* 0x000f680000300800 */
[----:B--23--:R-:W2:Y:S01]  /*16e10*/  LDL R7, [R1+0x14] ;  /* 0x0000140001077983 */ /* 0x00cea20000100800 */
[----:B------:R-:W-:-:S03]  /*16e20*/  ISETP.NE.U32.AND P0, PT, RZ, UR4, PT ;  /* 0x00000004ff007c0c */ /* 0x000fc6000bf05070 */
[----:B------:R-:W3:Y:S01]  /*16e30*/  LDL R0, [R1+0x30] ;  /* 0x0000300001007983 */ /* 0x000ee20000100800 */
[----:B------:R-:W-:-:S13]  /*16e40*/  ISETP.NE.AND.EX P0, PT, RZ, UR5, PT, P0 ;  /* 0x00000005ff007c0c */ /* 0x000fda000bf05300 */
[----:B----4-:R-:W-:-:S04]  /*16e50*/  @P0 IADD3 R2, P1, R2, UR4, RZ ;  /* 0x0000000402020c10 */ /* 0x010fc8000ff3e0ff */
[----:B-----5:R-:W-:Y:S01]  /*16e60*/  @P0 IADD3.X R3, R4, UR5, RZ, P1, !PT ;  /* 0x0000000504030c10 */ /* 0x020fe20008ffe4ff */
[----:B------:R-:W-:-:S04]  /*16e70*/  ULDC.64 UR4, c[0x0][0xa08] ;  /* 0x0002820000047ab9 */ /* 0x000fc80000000a00 */
[----:B--2---:R2:W4:Y:S02]  /*16e80*/  @P0 LDG.E R7, desc[UR40][R2.64] ;  /* 0x0000002802070981 */ /* 0x004524000c1e1900 */
[----:B--2---:R-:W2:Y:S01]  /*16e90*/  LDC.64 R2, c[0x0][0x418] ;  /* 0x00010600ff027b82 */ /* 0x004ea20000000a00 */
[----:B---3--:R-:W-:Y:S01]  /*16ea0*/  VIADD R4, R0, 0xffffffff ;  /* 0xffffffff00047836 */ /* 0x008fe20000000000 */
[----:B----4-:R-:W-:Y:S01]  /*16eb0*/  SHF.R.S32.HI R8, RZ, 0x1f, R7 ;  /* 0x0000001fff087819 */ /* 0x010fe20000011407 */
        /* <DEDUP_REMOVED lines=10> */
[----:B0-----:R0:W2:Y:S02]  /*16f60*/  SHFL.IDX PT, R14, R5, RZ, 0x1f ;  /* 0x00001fff050e7589 */ /* 0x0010a400000e0000 */
.L_x_5214:
[----:B0-----:R-:W3:Y:S01]  /*16f70*/  LDL.LU R5, [R1+0x8] ;  /* 0x0000080001057983 */ /* 0x001ee20000300800 */
[----:B------:R-:W-:Y:S02]  /*16f80*/  PLOP3.LUT P1, PT, PT, PT, PT, 0x8, 0x0 ;  /* 0x000000000000781c */ /* 0x000fe40003f2e170 */
[----:B--2---:R-:W-:Y:S01]  /*16f90*/  ISETP.NE.AND P0, PT, R14, RZ, PT ;  /* 0x000000ff0e00720c */ /* 0x004fe20003f05270 */
[----:B------:R0:W-:Y:S04]  /*16fa0*/  STL [R1], R0 ;  /* 0x0000000001007387 */ /* 0x0001e80000100800 */
[----:B------:R0:W-:Y:S01]  /*16fb0*/  STL [R1+0x2c], R4 ;  /* 0x00002c0401007387 */ /* 0x0001e20000100800 */
[----:B---3--:R-:W-:-:S05]  /*16fc0*/  LOP3.LUT R5, R5, 0xfffffffe, RZ, 0xc0, !PT ;  /* 0xfffffffe05057812 */ /* 0x008fca00078ec0ff */
[----:B------:R-:W-:-:S05]  /*16fd0*/  @P1 LOP3.LUT R5, R5, 0x1, RZ, 0xfc, !PT ;  /* 0x0000000105051812 */ /* 0x000fca00078efcff */
[----:B------:R0:W-:Y:S01]  /*16fe0*/  STL [R1+0x8], R5 ;  /* 0x0000080501007387 */ /* 0x0001e20000100800 */
[----:B------:R-:W-:Y:S05]  /*16ff0*/  @P0 BRA `(.L_x_5056) ;  /* 0x0000000400240947 */ /* 0x000fea0003800000 */
[----:B------:R-:W-:-:S03]  /*17000*/  UMOV UR4, 0xffffffff ;  /* 0xffffffff00047882 */ /* 0x000fc60000000000 */
[----:B------:R-:W-:Y:S05]  /*17010*/  BRA.DIV UR4, `(.L_x_5057) ;  /* 0x0000006204087947 */ /* 0x000fea000b800000 */
[----:B------:R-:W-:-:S13]  /*17020*/  ELECT P6, URZ, PT ;  /* 0x00000000003f782f */ /* 0x000fda00038c0000 */
.L_x_5217:
[----:B------:R-:W-:Y:S05]  /*17030*/  @!P6 BRA `(.L_x_5056) ;  /* 0x000000040014e947 */ /* 0x000fea0003800000 */
[----:B------:R-:W-:-:S04]  /*17040*/  ISETP.NE.U32.AND P0, PT, R2, RZ, PT ;  /* 0x000000ff0200720c */ /* 0x000fc80003f05070 */
[----:B------:R-:W-:-:S13]  /*17050*/  ISETP.NE.AND.EX P0, PT, R3, RZ, PT, P0 ;  /* 0x000000ff0300720c */ /* 0x000fda0003f05300 */
[----:B------:R-:W-:Y:S05]  /*17060*/  @!P0 BRA `(.L_x_5058) ;  /* 0x0000000000548947 */ /* 0x000fea0003800000 */
[----:B------:R-:W2:Y:S01]  /*17070*/  LDC R6, c[0x0][0x43c] ;  /* 0x00010f00ff067b82 */ /* 0x000ea20000000800 */
[----:B------:R-:W-:Y:S01]  /*17080*/  IMAD.MOV.U32 R9, RZ, RZ, R4 ;  /* 0x000000ffff097224 */ /* 0x000fe200078e0004 */
[----:B------:R-:W-:-:S03]  /*17090*/  ULDC.64 UR4, c[0x0][0x428] ;  /* 0x00010a0000047ab9 */ /* 0x000fc60000000a00 */
[----:B0-----:R-:W-:Y:S01]  /*170a0*/  IMAD.MOV.U32 R0, RZ, RZ, R9 ;  /* 0x000000ffff007224 */ /* 0x001fe200078e0009 */
[----:B--2---:R-:W-:-:S13]  /*170b0*/  ISETP.NE.AND P0, PT, R6, 0x1, PT ;  /* 0x000000010600780c */ /* 0x004fda0003f05270 */
        /* <DEDUP_REMOVED lines=14> */
[----:B------:R-:W3:Y:S04]  /*171a0*/  LDG.E R0, desc[UR40][R2.64] ;  /* 0x0000002802007981 */ /* 0x000ee8000c1e1900 */
[----:B---3--:R2:W-:Y:S02]  /*171b0*/  STL [R1], R0 ;  /* 0x0000000001007387 */ /* 0x0085e40000100800 */
.L_x_5058:
[----:B------:R-:W3:Y:S04]  /*171c0*/  LDL R7, [R1+0x4] ;  /* 0x0000040001077983 */ /* 0x000ee80000100800 */
[----:B0-2---:R-:W3:Y:S04]  /*171d0*/  LDL R0, [R1+0xc] ;  /* 0x00000c0001007983 */ /* 0x005ee80000100800 */
[----:B------:R-:W2:Y:S01]  /*171e0*/  LDL R2, [R1+0x18] ;  /* 0x0000180001027983 */ /* 0x000ea20000100800 */
[----:B---3--:R-:W-:Y:S01]  /*171f0*/  IMAD R0, R0, 0x8, R7 ;  /* 0x0000000800007824 */ /* 0x008fe200078e0207 */
[----:B--2---:R-:W-:-:S04]  /*17200*/  SHF.L.U32 R2, R2, 0x1f, RZ ;  /* 0x0000001f02027819 */ /* 0x004fc800000006ff */
[----:B------:R-:W0:Y:S02]  /*17210*/  SYNCS.PHASECHK.TRANS64.TRYWAIT P0, [R0+URZ+0x22840], R2 ;  /* 0x02284002000075a7 */ /* 0x000e24000800017f */
[----:B0-----:R-:W-:Y:S05]  /*17220*/  @!P0 BRA `(.L_x_5059) ;  /* 0x0000005c00a48947 */ /* 0x001fea0003800000 */
.L_x_5218:
        /* <DEDUP_REMOVED lines=11> */
.L_x_5060:
        /* <DEDUP_REMOVED lines=27> */
.L_x_5056:
[----:B--2---:R-:W2:Y:S04]  /*17490*/  LDL R2, [R1+0x4] ;  /* 0x0000040001027983 */ /* 0x004ea80000100800 */
[----:B------:R-:W3:Y:S04]  /*174a0*/  LDL.LU R3, [R1+0x38] ;  /* 0x0000380001037983 */ /* 0x000ee80000300800 */
[----:B0-----:R-:W4:Y:S04]  /*174b0*/  LDL.LU R5, [R1+0x28] ;  /* 0x0000280001057983 */ /* 0x001f280000300800 */
[----:B------:R-:W5:Y:S01]  /*174c0*/  LDL.LU R4, [R1+0x50] ;  /* 0x0000500001047983 */ /* 0x000f620000300800 */
        /* <DEDUP_REMOVED lines=38> */
[----:B0-----:R-:W-:Y:S05]  /*17730*/  CALL.ABS.NOINC R2 ;  /* 0x0000000002007343 */ /* 0x001fea0003c00000 */
.L_x_5062:
[----:B------:R-:W-:Y:S05]  /*17740*/  BSYNC B6 ;  /* 0x0000000000067941 */ /* 0x000fea0003800000 */
.L_x_5061:
[----:B------:R-:W3:Y:S01]  /*17750*/  LDL.LU R6, [R1+0x38] ;  /* 0x0000380001067983 */ /* 0x000ee20000300800 */
[----:B------:R-:W-:Y:S01]  /*17760*/  ULDC.64 UR4, c[0x0][0x2d8] ;  /* 0x0000b60000047ab9 */ /* 0x000fe20000000a00 */
[----:B------:R-:W0:Y:S01]  /*17770*/  LDC R7, c[0x0][0x448] ;  /* 0x00011200ff077b82 */ /* 0x000e220000000800 */
[----:B------:R-:W-:Y:S01]  /*17780*/  ULDC UR6, c[0x0][0x2b8] ;  /* 0x0000ae0000067ab9 */ /* 0x000fe20000000800 */
[----:B--2---:R-:W3:Y:S04]  /*17790*/  LDL.LU.64 R2, [R1+0x48] ;  /* 0x0000480001027983 */ /* 0x004ee80000300a00 */
[----:B------:R-:W2:Y:S04]  /*177a0*/  LDL.LU R0, [R1+0x50] ;  /* 0x0000500001007983 */ /* 0x000ea80000300800 */
[----:B------:R-:W4:Y:S04]  /*177b0*/  LDL.LU R4, [R1+0x54] ;  /* 0x0000540001047983 */ /* 0x000f280000300800 */
[----:B------:R-:W4:Y:S04]  /*177c0*/  LDL.LU R5, [R1+0x28] ;  /* 0x0000280001057983 */ /* 0x000f280000300800 */
[----:B------:R0:W5:Y:S02]  /*177d0*/  LDL R9, [R1+0x34] ;  /* 0x0000340001097983 */ /* 0x0001640000100800 */
[----:B0-----:R-:W-:Y:S01]  /*177e0*/  ISETP.NE.AND P0, PT, R7, 0x1, PT ;  /* 0x000000010700780c */ /* 0x001fe20003f05270 */
[----:B------:R-:W0:Y:S01]  /*177f0*/  S2R R10, SR_TID.X ;  /* 0x00000000000a7919 */ /* 0x000e220000002100 */
[----:B------:R-:W1:Y:S01]  /*17800*/  S2R R8, SR_TID.X ;  /* 0x0000000000087919 */ /* 0x000e620000002100 */
[----:B0-----:R-:W-:-:S05]  /*17810*/  IMAD.SHL.U32 R10, R10, 0x8, RZ ;  /* 0x000000080a0a7824 */ /* 0x001fca00078e00ff */
[----:B------:R-:W-:Y:S02]  /*17820*/  LOP3.LUT R10, R10, 0x38, RZ, 0xc0, !PT ;  /* 0x000000380a0a7812 */ /* 0x000fe400078ec0ff */
[----:B-1----:R-:W-:-:S04]  /*17830*/  LOP3.LUT R8, R8, 0x7f, RZ, 0xc0, !PT ;  /* 0x0000007f08087812 */ /* 0x002fc800078ec0ff */
[----:B------:R-:W-:Y:S01]  /*17840*/  SHF.R.U32.HI R8, RZ, 0x3, R8 ;  /* 0x00000003ff087819 */ /* 0x000fe20000011608 */
[----:B---3--:R-:W-:Y:S02]  /*17850*/  IMAD.MOV.U32 R3, RZ, RZ, R6 ;  /* 0x000000ffff037224 */ /* 0x008fe400078e0006 */
[----:B------:R-:W0:Y:S01]  /*17860*/  @P0 LDC R6, c[0x0][0x450] ;  /* 0x00011400ff060b82 */ /* 0x000e220000000800 */
[----:B--2---:R-:W-:Y:S02]  /*17870*/  IMAD R0, R0, UR4, RZ ;  /* 0x0000000400007c24 */ /* 0x004fe4000f8e02ff */
[----:B------:R-:W-:-:S04]  /*17880*/  IMAD.WIDE.U32 R2, R18, UR4, R2 ;  /* 0x0000000412027c25 */ /* 0x000fc8000f8e0002 */
[----:B------:R-:W-:Y:S01]  /*17890*/  IMAD R0, R18, UR5, R0 ;  /* 0x0000000512007c24 */ /* 0x000fe2000f8e0200 */
[----:B------:R-:W-:-:S03]  /*178a0*/  ULDC.64 UR4, c[0x0][0x2e0] ;  /* 0x0000b80000047ab9 */ /* 0x000fc60000000a00 */
[----:B------:R-:W-:Y:S02]  /*178b0*/  IMAD.IADD R3, R3, 0x1, R0 ;  /* 0x0000000103037824 */ /* 0x000fe400078e0200 */
[----:B----4-:R-:W-:Y:S02]  /*178c0*/  IMAD R0, R4, UR4, RZ ;  /* 0x0000000404007c24 */ /* 0x010fe4000f8e02ff */
[----:B------:R-:W1:Y:S01]  /*178d0*/  S2R R4, SR_TID.X ;  /* 0x0000000000047919 */ /* 0x000e620000002100 */
[----:B------:R-:W-:-:S04]  /*178e0*/  IMAD.WIDE.U32 R2, R5, UR4, R2 ;  /* 0x0000000405027c25 */ /* 0x000fc8000f8e0002 */
[----:B------:R-:W-:Y:S01]  /*178f0*/  IMAD R0, R5, UR5, R0 ;  /* 0x0000000505007c24 */ /* 0x000fe2000f8e0200 */
[----:B------:R-:W-:-:S03]  /*17900*/  ULDC.64 UR4, c[0x0][0x2d0] ;  /* 0x0000b40000047ab9 */ /* 0x000fc60000000a00 */
[----:B------:R-:W-:Y:S01]  /*17910*/  IMAD.IADD R3, R3, 0x1, R0 ;  /* 0x0000000103037824 */ /* 0x000fe200078e0200 */
[----:B-1----:R-:W-:-:S04]  /*17920*/  LOP3.LUT R4, R4, 0x7f, RZ, 0xc0, !PT ;  /* 0x0000007f04047812 */ /* 0x002fc800078ec0ff */
[----:B------:R-:W-:Y:S02]  /*17930*/  SHF.R.U32.HI R5, RZ, 0x3, R4 ;  /* 0x00000003ff057819 */ /* 0x000fe40000011604 */
[----:B------:R-:W1:Y:S02]  /*17940*/  S2R R4, SR_TID.X ;  /* 0x0000000000047919 */ /* 0x000e640000002100 */
[----:B-1----:R-:W-:-:S05]  /*17950*/  IMAD.SHL.U32 R4, R4, 0x10, RZ ;  /* 0x0000001004047824 */ /* 0x002fca00078e00ff */
[----:B------:R-:W-:Y:S02]  /*17960*/  LOP3.LUT R4, R5, 0x70, R4, 0xf8, !PT ;  /* 0x0000007005047812 */ /* 0x000fe400078ef804 */
[----:B------:R-:W1:Y:S03]  /*17970*/  @P0 LDC R5, c[0x0][0x44c] ;  /* 0x00011300ff050b82 */ /* 0x000e660000000800 */
[----:B------:R-:W-:-:S04]  /*17980*/  IMAD R4, R17, 0x80, R4 ;  /* 0x0000008011047824 */ /* 0x000fc800078e0204 */
[----:B------:R-:W-:Y:S02]  /*17990*/  IMAD.MOV.U32 R0, RZ, RZ, R4 ;  /* 0x000000ffff007224 */ /* 0x000fe400078e0004 */
[----:B-1----:R-:W-:-:S05]  /*179a0*/  @P0 IMAD.HI.U32 R5, R4, R5, RZ ;  /* 0x0000000504050227 */ /* 0x002fca00078e00ff */
[----:B0-----:R-:W-:-:S05]  /*179b0*/  @P0 SHF.R.U32.HI R0, RZ, R6, R5 ;  /* 0x00000006ff000219 */ /* 0x001fca0000011605 */
        /* <DEDUP_REMOVED lines=18> */
[----:B------:R-:W-:Y:S09]  /*17ae0*/  BRA.DIV UR4, `(.L_x_5063) ;  /* 0x0000005604887947 */ /* 0x000ff2000b800000 */
[----:B------:R-:W2:Y:S01]  /*17af0*/  LDL.LU R4, [R1+0x3c] ;  /* 0x00003c0001047983 */ /* 0x000ea20000300800 */
[----:B------:R-:W-:-:S03]  /*17b00*/  IMAD R17, R17, 0x80, R8 ;  /* 0x0000008011117824 */ /* 0x000fc600078e0208 */
[----:B------:R-:W0:Y:S04]  /*17b10*/  SHFL.IDX PT, R5, R3, RZ, 0x181f ;  /* 0x00181fff03057589 */ /* 0x000e2800000e0000 */
[----:B------:R-:W-:Y:S01]  /*17b20*/  SHFL.IDX PT, R6, R0, 0x1, 0x181f ;  /* 0x00381f0000067f89 */ /* 0x000fe200000e0000 */
        /* <DEDUP_REMOVED lines=8> */
[----:B-----5:R0:W-:Y:S02]  /*17bb0*/  @!P1 LDGSTS.E.BYPASS.LTC128B.128 [R9+0x18400], desc[UR40][R4.64], !P0 ;  /* 0x1840000004099fae */ /* 0x0201e4000c101d68 */
[----:B0-----:R-:W-:-:S05]  /*17bc0*/  VIADD R4, R17, 0x10 ;  /* 0x0000001011047836 */ /* 0x001fca0000000000 */
[----:B------:R-:W-:Y:S02]  /*17bd0*/  ISETP.GE.AND P1, PT, R4, R2, PT ;  /* 0x000000020400720c */ /* 0x000fe40003f26270 */
[----:B------:R-:W0:Y:S11]  /*17be0*/  SHFL.IDX PT, R4, R3, 0x1, 0x181f ;  /* 0x00381f0003047f89 */ /* 0x000e3600000e0000 */
[----:B0-----:R-:W-:-:S05]  /*17bf0*/  @!P1 LEA R5, P2, R10, R4, 0x1 ;  /* 0x000000040a059211 */ /* 0x001fca00078408ff */
[----:B------:R-:W-:Y:S02]  /*17c00*/  @!P1 IMAD.X R4, RZ, RZ, R6, P2 ;  /* 0x000000ffff049224 */ /* 0x000fe400010e0606 */
[----:B------:R-:W-:Y:S03]  /*17c10*/  SHFL.IDX PT, R6, R0, 0x2, 0x181f ;  /* 0x00581f0000067f89 */ /* 0x000fe600000e0000 */
[----:B------:R-:W-:-:S04]  /*17c20*/  @!P1 LOP3.LUT R5, R5, R4, RZ, 0x3c, !PT ;  /* 0x0000000405059212 */ /* 0x000fc800078e3cff */
[----:B------:R-:W-:-:S04]  /*17c30*/  @!P1 LOP3.LUT R4, R5, R4, RZ, 0x3c, !PT ;  /* 0x0000000405049212 */ /* 0x000fc800078e3cff */
[----:B------:R-:W-:-:S05]  /*17c40*/  @!P1 LOP3.LUT R5, R5, R4, RZ, 0x3c, !PT ;  /* 0x0000000405059212 */ /* 0x000fca00078e3cff */
[----:B------:R0:W-:Y:S02]  /*17c50*/  @!P1 LDGSTS.E.BYPASS.LTC128B.128 [R9+0x18c00], desc[UR40][R4.64], !P0 ;  /* 0x18c0000004099fae */ /* 0x0001e4000c101d68 */
        /* <DEDUP_REMOVED lines=36> */
[-C--:B------:R-:W-:Y:S01]  /*17ea0*/  @!P1 LOP3.LUT R5, R5, R4.reuse, RZ, 0x3c, !PT ;  /* 0x0000000405059212 */ /* 0x080fe200078e3cff */
[----:B------:R-:W-:Y:S03]  /*17eb0*/  SHFL.IDX PT, R0, R0, 0x7, 0x181f ;  /* 0x00f81f0000007f89 */ /* 0x000fe600000e0000 */
[----:B------:R-:W-:-:S04]  /*17ec0*/  @!P1 LOP3.LUT R4, R5, R4, RZ, 0x3c, !PT ;  /* 0x0000000405049212 */ /* 0x000fc800078e3cff */
[----:B------:R-:W-:-:S05]  /*17ed0*/  @!P1 LOP3.LUT R5, R5, R4, RZ, 0x3c, !PT ;  /* 0x0000000405059212 */ /* 0x000fca00078e3cff */
[----:B------:R0:W-:Y:S02]  /*17ee0*/  @!P1 LDGSTS.E.BYPASS.LTC128B.128 [R9+0x1ac00], desc[UR40][R4.64], !P0 ;  /* 0x1ac0000004099fae */ /* 0x0001e4000c101d68 */
[----:B0-----:R-:W-:-:S05]  /*17ef0*/  VIADD R4, R17, 0x60 ;  /* 0x0000006011047836 */ /* 0x001fca0000000000 */
[----:B------:R-:W-:Y:S02]  /*17f00*/  ISETP.GE.AND P1, PT, R4, R2, PT ;  /* 0x000000020400720c */ /* 0x000fe40003f26270 */
[----:B------:R-:W0:Y:S04]  /*17f10*/  SHFL.IDX PT, R4, R3, 0x6, 0x181f ;  /* 0x00d81f0003047f89 */ /* 0x000e2800000e0000 */
[----:B------:R-:W1:Y:S07]  /*17f20*/  SHFL.IDX PT, R3, R3, 0x7, 0x181f ;  /* 0x00f81f0003037f89 */ /* 0x000e6e00000e0000 */
[----:B0-----:R-:W-:-:S05]  /*17f30*/  @!P1 LEA R5, P2, R10, R4, 0x1 ;  /* 0x000000040a059211 */ /* 0x001fca00078408ff */
[----:B------:R-:W-:-:S05]  /*17f40*/  @!P1 IMAD.X R4, RZ, RZ, R6, P2 ;  /* 0x000000ffff049224 */ /* 0x000fca00010e0606 */
[----:B------:R-:W-:-:S04]  /*17f50*/  @!P1 LOP3.LUT R5, R5, R4, RZ, 0x3c, !PT ;  /* 0x0000000405059212 */ /* 0x000fc800078e3cff */
[----:B------:R-:W-:-:S04]  /*17f60*/  @!P1 LOP3.LUT R4, R5, R4, RZ, 0x3c, !PT ;  /* 0x0000000405049212 */ /* 0x000fc800078e3cff */
[----:B------:R-:W-:-:S05]  /*17f70*/  @!P1 LOP3.LUT R5, R5, R4, RZ, 0x3c, !PT ;  /* 0x0000000405059212 */ /* 0x000fca00078e3cff */
[----:B-1----:R2:W-:Y:S02]  /*17f80*/  @!P1 LDGSTS.E.BYPASS.LTC128B.128 [R9+0x1b400], desc[UR40][R4.64], !P0 ;  /* 0x1b40000004099fae */ /* 0x0025e4000c101d68 */
.L_x_5235:
        /* <DEDUP_REMOVED lines=11> */
.L_x_5064:
[----:B-1----:R-:W3:Y:S01]  /*18040*/  LDL R2, [R1+0x4] ;  /* 0x0000040001027983 */ /* 0x002ee20000100800 */
        /* <DEDUP_REMOVED lines=18> */
.L_x_5236:
[----:B------:R-:W-:Y:S05]  /*18170*/  BSYNC B0 ;  /* 0x0000000000007941 */ /* 0x000fea0003800000 */
.L_x_5065:
[----:B-1----:R-:W3:Y:S01]  /*18180*/  LDL R2, [R1+0x8] ;  /* 0x0000080001027983 */ /* 0x002ee20000100800 */
[----:B------:R-:W-:Y:S01]  /*18190*/  BSSY B0, `(.L_x_5067) ;  /* 0x0000062000007945 */ /* 0x000fe20003800000 */
[----:B---3--:R-:W-:-:S13]  /*181a0*/  LOP3.LUT P0, RZ, R2, 0x1, RZ, 0xc0, !PT ;  /* 0x0000000102ff7812 */ /* 0x008fda000780c0ff */
[----:B------:R-:W-:Y:S05]  /*181b0*/  @!P0 BRA `(.L_x_5068) ;  /* 0x00000004007c8947 */ /* 0x000fea0003800000 */
[----:B0-2---:R-:W2:Y:S04]  /*181c0*/  LDL R5, [R1+0x4] ;  /* 0x0000040001057983 */ /* 0x005ea80000100800 */
        /* <DEDUP_REMOVED lines=10> */
.L_x_5237:
[----:B------:R-:W-:Y:S05]  /*18270*/  BSYNC B1 ;  /* 0x0000000000017941 */ /* 0x000fea0003800000 */
.L_x_5069:
        /* <DEDUP_REMOVED lines=9> */
.L_x_5072:
[----:B------:R-:W-:Y:S05]  /*18310*/  BSYNC B1 ;  /* 0x0000000000017941 */ /* 0x000fea0003800000 */
.L_x_5071:
        /* <DEDUP_REMOVED lines=14> */
.L_x_5073:
        /* <DEDUP_REMOVED lines=16> */
.L_x_5074:
        /* <DEDUP_REMOVED lines=16> */
.L_x_5075:
        /* <DEDUP_REMOVED lines=16> */
.L_x_5076:
        /* <DEDUP_REMOVED lines=11> */
.L_x_5068:
[----:B------:R-:W-:Y:S05]  /*187b0*/  BSYNC B0 ;  /* 0x0000000000007941 */ /* 0x000fea0003800000 */
.L_x_5067:
[----:B0-2---:R-:W2:Y:S01]  /*187c0*/  LDL R4, [R1+0x30] ;  /* 0x0000300001047983 */ /* 0x005ea20000100800 */
        /* <DEDUP_REMOVED lines=28> */
[----:B------:R-:W1:Y:S03]  /*18990*/  LDC R6, c[0x0][0x43c] ;  /* 0x00010f00ff067b82 */ /* 0x000e660000000800 */
[----:B------:R-:W3:Y:S01]  /*189a0*/  LDL R7, [R1+0x14] ;  /* 0x0000140001077983 */ /* 0x000ee20000100800 */
[----:B------:R-:W-:Y:S01]  /*189b0*/  IMAD.MOV.U32 R0, RZ, RZ, R4 ;  /* 0x000000ffff007224 */ /* 0x000fe200078e0004 */
[----:B------:R-:W-:Y:S01]  /*189c0*/  ULDC.64 UR6, c[0x0][0x428] ;  /* 0x00010a0000067ab9 */ /* 0x000fe20000000a00 */
[----:B-1----:R-:W-:-:S13]  /*189d0*/  ISETP.NE.AND P0, PT, R6, 0x1, PT ;  /* 0x000000010600780c */ /* 0x002fda0003f05270 */
[----:B------:R-:W1:Y:S02]  /*189e0*/  @P0 LDC.64 R2, c[0x0][0x440] ;  /* 0x00011000ff020b82 */ /* 0x000e640000000a00 */
[----:B-1----:R-:W-:-:S05]  /*189f0*/  @P0 IMAD.HI.U32 R2, R4, R2, RZ ;  /* 0x0000000204020227 */ /* 0x002fca00078e00ff */
[----:B------:R-:W-:-:S04]  /*18a00*/  @P0 SHF.R.U32.HI R0, RZ, R3, R2 ;  /* 0x00000003ff000219 */ /* 0x000fc80000011602 */
[--C-:B------:R-:W-:Y:S01]  /*18a10*/  SHF.R.S32.HI R3, RZ, 0x1f, R0.reuse ;  /* 0x0000001fff037819 */ /* 0x100fe20000011400 */
[----:B------:R-:W-:-:S04]  /*18a20*/  IMAD.MOV R5, RZ, RZ, -R0 ;  /* 0x000000ffff057224 */ /* 0x000fc800078e0a00 */
[----:B------:R-:W-:Y:S02]  /*18a30*/  IMAD R5, R6, R5, R4 ;  /* 0x0000000506057224 */ /* 0x000fe400078e0204 */
[----:B--2---:R-:W-:-:S04]  /*18a40*/  IMAD R2, R10, UR6, RZ ;  /* 0x000000060a027c24 */ /* 0x004fc8000f8e02ff */
[----:B---3--:R-:W-:Y:S02]  /*18a50*/  IMAD R6, R7, UR7, R2 ;  /* 0x0000000707067c24 */ /* 0x008fe4000f8e0202 */
[----:B------:R-:W-:-:S04]  /*18a60*/  IMAD.MOV.U32 R2, RZ, RZ, R0 ;  /* 0x000000ffff027224 */ /* 0x000fc800078e0000 */
[----:B------:R-:W-:-:S04]  /*18a70*/  IMAD.WIDE.U32 R2, R7, UR6, R2 ;  /* 0x0000000607027c25 */ /* 0x000fc8000f8e0002 */
[----:B------:R-:W-:Y:S01]  /*18a80*/  IMAD.IADD R0, R6, 0x1, R3 ;  /* 0x0000000106007824 */ /* 0x000fe200078e0203 */
[----:B------:R-:W-:-:S04]  /*18a90*/  LEA R6, P0, R2, UR4, 0x2 ;  /* 0x0000000402067c11 */ /* 0x000fc8000f8010ff */
[----:B------:R-:W-:-:S05]  /*18aa0*/  LEA.HI.X R7, R2, UR5, R0, 0x2, P0 ;  /* 0x0000000502077c11 */ /* 0x000fca00080f1400 */
[----:B------:R-:W2:Y:S04]  /*18ab0*/  LDG.E R0, desc[UR40][R6.64] ;  /* 0x0000002806007981 */ /* 0x000ea8000c1e1900 */
[----:B--2---:R1:W-:Y:S02]  /*18ac0*/  STL [R1], R0 ;  /* 0x0000000001007387 */ /* 0x0043e40000100800 */
.L_x_5083:
[----:B------:R-:W2:Y:S01]  /*18ad0*/  LDL R2, [R1+0x4] ;  /* 0x0000040001027983 */ /* 0x000ea20000100800 */
[----:B------:R-:W-:Y:S01]  /*18ae0*/  SHF.L.U32 R6, R8, 0x1f, RZ ;  /* 0x0000001f08067819 */ /* 0x000fe200000006ff */
[----:B------:R-:W-:Y:S01]  /*18af0*/  BSSY B3, `(.L_x_5084) ;  /* 0x0000007000037945 */ /* 0x000fe20003800000 */
[----:B-1----:R-:W1:Y:S02]  /*18b00*/  S2R R0, SR_TID.X ;  /* 0x0000000000007919 */ /* 0x002e640000002100 */
[----:B-1----:R-:W-:-:S04]  /*18b10*/  LOP3.LUT R0, R0, 0x7f, RZ, 0xc0, !PT ;  /* 0x0000007f00007812 */ /* 0x002fc800078ec0ff */
[----:B------:R-:W-:Y:S01]  /*18b20*/  ISETP.NE.AND P1, PT, R0, RZ, PT ;  /* 0x000000ff0000720c */ /* 0x000fe20003f25270 */
[----:B--2---:R-:W-:-:S04]  /*18b30*/  IMAD R2, R9, 0x8, R2 ;  /* 0x0000000809027824 */ /* 0x004fc800078e0202 */
[----:B------:R-:W1:Y:S02]  /*18b40*/  SYNCS.PHASECHK.TRANS64.TRYWAIT P0, [R2+URZ+0x22840], R6 ;  /* 0x02284006020075a7 */ /* 0x000e64000800017f */
[----:B-1----:R-:W-:Y:S06]  /*18b50*/  @!P0 BRA `(.L_x_5085) ;  /* 0x0000005000408947 */ /* 0x002fec0003800000 */
.L_x_5238:
[----:B------:R-:W-:Y:S05]  /*18b60*/  BSYNC B3 ;  /* 0x0000000000037941 */ /* 0x000fea0003800000 */
.L_x_5084:
        /* <DEDUP_REMOVED lines=9> */
.L_x_5087:
[----:B------:R-:W-:Y:S05]  /*18c00*/  BSYNC B3 ;  /* 0x0000000000037941 */ /* 0x000fea0003800000 */
.L_x_5086:
        /* <DEDUP_REMOVED lines=14> */
.L_x_5088:
        /* <DEDUP_REMOVED lines=14> */
.L_x_5239:
[----:B------:R-:W-:Y:S05]  /*18dd0*/  BSYNC B3 ;  /* 0x0000000000037941 */ /* 0x000fea0003800000 */
.L_x_5089:
        /* <DEDUP_REMOVED lines=11> */
.L_x_5092:
[----:B------:R-:W-:Y:S05]  /*18e90*/  BSYNC B3 ;  /* 0x0000000000037941 */ /* 0x000fea0003800000 */
.L_x_5091:
        /* <DEDUP_REMOVED lines=11> */
.L_x_5093:
        /* <DEDUP_REMOVED lines=16> */
.L_x_5094:
        /* <DEDUP_REMOVED lines=16> */
.L_x_5095:
        /* <DEDUP_REMOVED lines=16> */
.L_x_5096:
        /* <DEDUP_REMOVED lines=11> */
.L_x_5082:
[----:B------:R-:W-:Y:S05]  /*19300*/  BSYNC B1 ;  /* 0x0000000000017941 */ /* 0x000fea0003800000 */
.L_x_5081:
[----:B------:R-:W2:Y:S02]  /*19310*/  LDL.LU R5, [R1+0x30] ;  /* 0x0000300001057983 */ /* 0x000ea40000300800 */
[----:B--2---:R-:W-:-:S07]  /*19320*/  VIADD R0, R5, 0xfffffffd ;  /* 0xfffffffd05007836 */ /* 0x004fce0000000000 */
.L_x_5080:
[----:B------:R-:W-:Y:S05]  /*19330*/  BSYNC B2 ;  /* 0x0000000000027941 */ /* 0x000fea0003800000 */
.L_x_5079:
[----:B------:R-:W-:-:S13]  /*19340*/  ISETP.NE.AND P0, PT, R4, RZ, PT ;  /* 0x000000ff0400720c */ /* 0x000fda0003f05270 */
[----:B------:R-:W-:Y:S05]  /*19350*/  @!P0 BRA `(.L_x_5078) ;  /* 0x0000001400488947 */ /* 0x000fea0003800000 */
.L_x_5129:
        /* <DEDUP_REMOVED lines=37> */
.L_x_5099:
[----:B0-----:R-:W2:Y:S01]  /*195b0*/  LDL R2, [R1+0x4] ;  /* 0x0000040001027983 */ /* 0x001ea20000100800 */
[----:B------:R-:W-:Y:S01]  /*195c0*/  BSSY B2, `(.L_x_5100) ;  /* 0x0000008000027945 */ /* 0x000fe20003800000 */
[----:B------:R-:W0:Y:S02]  /*195d0*/  S2R R4, SR_TID.X ;  /* 0x0000000000047919 */ /* 0x000e240000002100 */
[----:B0-----:R-:W-:-:S04]  /*195e0*/  LOP3.LUT R4, R4, 0x7f, RZ, 0xc0, !PT ;  /* 0x0000007f04047812 */ /* 0x001fc800078ec0ff */
[----:B------:R-:W-:Y:S01]  /*195f0*/  ISETP.NE.AND P1, PT, R4, RZ, PT ;  /* 0x000000ff0400720c */ /* 0x000fe20003f25270 */
[----:B--2---:R-:W-:Y:S01]  /*19600*/  IMAD R3, R7, 0x8, R2 ;  /* 0x0000000807037824 */ /* 0x004fe200078e0202 */
[----:B------:R-:W-:-:S04]  /*19610*/  SHF.L.U32 R2, R6, 0x1f, RZ ;  /* 0x0000001f06027819 */ /* 0x000fc800000006ff */
[----:B------:R-:W0:Y:S02]  /*19620*/  SYNCS.PHASECHK.TRANS64.TRYWAIT P0, [R3+URZ+0x22840], R2 ;  /* 0x02284002030075a7 */ /* 0x000e24000800017f */
[----:B0-----:R-:W-:Y:S05]  /*19630*/  @!P0 BRA `(.L_x_5101) ;  /* 0x0000004400b08947 */ /* 0x001fea0003800000 */
.L_x_5240:
[----:B------:R-:W-:Y:S05]  /*19640*/  BSYNC B2 ;  /* 0x0000000000027941 */ /* 0x000fea0003800000 */
.L_x_5100:
        /* <DEDUP_REMOVED lines=9> */
.L_x_5103:
[----:B------:R-:W-:Y:S05]  /*196e0*/  BSYNC B2 ;  /* 0x0000000000027941 */ /* 0x000fea0003800000 */
.L_x_5102:
        /* <DEDUP_REMOVED lines=13> */
.L_x_5104:
        /* <DEDUP_REMOVED lines=14> */
.L_x_5241:
[----:B------:R-:W-:Y:S05]  /*198a0*/  BSYNC B2 ;  /* 0x0000000000027941 */ /* 0x000fea0003800000 */
.L_x_5105:
        /* <DEDUP_REMOVED lines=11> */
.L_x_5108:
[----:B------:R-:W-:Y:S05]  /*19960*/  BSYNC B2 ;  /* 0x0000000000027941 */ /* 0x000fea0003800000 */
.L_x_5107:
        /* <DEDUP_REMOVED lines=10> */
.L_x_5109:
        /* <DEDUP_REMOVED lines=16> */
.L_x_5110:
        /* <DEDUP_REMOVED lines=16> */
.L_x_5111:
        /* <DEDUP_REMOVED lines=16> */
.L_x_5112:
        /* <DEDUP_REMOVED lines=11> */
.L_x_5098:
[----:B------:R-:W-:Y:S05]  /*19dc0*/  BSYNC B1 ;  /* 0x0000000000017941 */ /* 0x000fea0003800000 */
.L_x_5097:
[----:B------:R-:W2:Y:S01]  /*19dd0*/  LDL R5, [R1+0x8] ;  /* 0x0000080001057983 */ /* 0x000ea20000100800 */
[----:B------:R-:W-:Y:S01]  /*19de0*/  VIADD R7, R7, 0x1 ;  /* 0x0000000107077836 */ /* 0x000fe20000000000 */
[----:B------:R-:W-:Y:S04]  /*19df0*/  BSSY B1, `(.L_x_5113) ;  /* 0x00000a5000017945 */ /* 0x000fe80003800000 */
[----:B------:R-:W-:-:S04]  /*19e00*/  ISETP.NE.AND P0, PT, R7, 0x2, PT ;  /* 0x000000020700780c */ /* 0x000fc80003f05270 */
[----:B------:R-:W-:Y:S02]  /*19e10*/  SEL R2, RZ, 0x1, P0 ;  /* 0x00000001ff027807 */ /* 0x000fe40000000000 */
[----:B0-----:R-:W-:Y:S02]  /*19e20*/  SEL R9, R7, RZ, P0 ;  /* 0x000000ff07097207 */ /* 0x001fe40000000000 */
        /* <DEDUP_REMOVED lines=30> */
.L_x_5115:
        /* <DEDUP_REMOVED lines=9> */
.L_x_5242:
[----:B------:R-:W-:Y:S05]  /*1a0a0*/  BSYNC B2 ;  /* 0x0000000000027941 */ /* 0x000fea0003800000 */
.L_x_5116:
        /* <DEDUP_REMOVED lines=9> */
.L_x_5119:
[----:B------:R-:W-:Y:S05]  /*1a140*/  BSYNC B2 ;  /* 0x0000000000027941 */ /* 0x000fea0003800000 */
.L_x_5118:
        /* <DEDUP_REMOVED lines=14> */
.L_x_5120:
        /* <DEDUP_REMOVED lines=14> */
.L_x_5243:
[----:B------:R-:W-:Y:S05]  /*1a310*/  BSYNC B2 ;  /* 0x0000000000027941 */ /* 0x000fea0003800000 */
.L_x_5121:
        /* <DEDUP_REMOVED lines=11> */
.L_x_5124:
[----:B------:R-:W-:Y:S05]  /*1a3d0*/  BSYNC B2 ;  /* 0x0000000000027941 */ /* 0x000fea0003800000 */
.L_x_5123:
        /* <DEDUP_REMOVED lines=11> */
.L_x_5125:
        /* <DEDUP_REMOVED lines=16> */
.L_x_5126:
        /* <DEDUP_REMOVED lines=16> */
.L_x_5127:
        /* <DEDUP_REMOVED lines=16> */
.L_x_5128:
        /* <DEDUP_REMOVED lines=11> */
.L_x_5114:
[----:B------:R-:W-:Y:S05]  /*1a840*/  BSYNC B1 ;  /* 0x0000000000017941 */ /* 0x000fea0003800000 */
.L_x_5113:
[C---:B------:R-:W-:Y:S01]  /*1a850*/  ISETP.GT.AND P0, PT, R0.reuse, 0x1, PT ;  /* 0x000000010000780c */ /* 0x040fe20003f04270 */
[----:B------:R-:W-:-:S12]  /*1a860*/  VIADD R0, R0, 0xfffffffe ;  /* 0xfffffffe00007836 */ /* 0x000fd80000000000 */
[----:B------:R-:W-:Y:S05]  /*1a870*/  @P0 BRA `(.L_x_5129) ;  /* 0xffffffe800b80947 */ /* 0x000fea000383ffff */
.L_x_5078:
[----:B------:R-:W-:Y:S05]  /*1a880*/  BSYNC B0 ;  /* 0x0000000000007941 */ /* 0x000fea0003800000 */
.L_x_5077:
        /* <DEDUP_REMOVED lines=21> */
[----:B------:R-:W1:Y:S01]  /*1a9e0*/  POPC R7, R6 ;  /* 0x0000000600077309 */ /* 0x000e620000000000 */
[----:B--2---:R-:W1:Y:S02]  /*1a9f0*/  SHFL.IDX PT, R4, R3, R4, 0x1f ;  /* 0x00001f0403047589 */ /* 0x004e6400000e0000 */
[----:B-1----:R-:W-:-:S07]  /*1aa00*/  IADD3 R16, R4, UR36, R7 ;  /* 0x0000002404107c10 */ /* 0x002fce000fffe007 */
.L_x_5131:
[----:B------:R-:W-:Y:S05]  /*1aa10*/  BSYNC B0 ;  /* 0x0000000000007941 */ /* 0x000fea0003800000 */
.L_x_5130:
[----:B------:R-:W-:-:S05]  /*1aa20*/  SEL R0, R0, RZ, P0 ;  /* 0x000000ff00007207 */ /* 0x000fca0000000000 */
[----:B------:R2:W-:Y:S02]  /*1aa30*/  STL [R1+0xc], R0 ;  /* 0x00000c0001007387 */ /* 0x0005e40000100800 */
.L_x_5049:
[----:B------:R-:W-:Y:S05]  /*1aa40*/  BSYNC B7 ;  /* 0x0000000000077941 */ /* 0x000fea0003800000 */
.L_x_5047:
        /* <DEDUP_REMOVED lines=13> */
.L_x_5132:
        /* <DEDUP_REMOVED lines=19> */
[----:B0-----:R-:W0:Y:S02]  /*1ac50*/  SHFL.UP PT, R14, R2, 0x1, RZ ;  /* 0x04200000020e7989 */ /* 0x001e2400000e00ff */
        /* <DEDUP_REMOVED lines=16> */
.L_x_5253:
[----:B------:R-:W-:Y:S02]  /*1ad60*/  ULDC UR4, c[0x0][0xc38] ;  /* 0x00030e0000047ab9 */ /* 0x000fe40000000800 */
[----:B------:R-:W-:-:S04]  /*1ad70*/  IMAD.U32 R4, RZ, RZ, UR4 ;  /* 0x00000004ff047e24 */ /* 0x000fc8000f8e00ff */
[----:B-1----:R-:W-:-:S04]  /*1ad80*/  IMAD R16, R16, R4, RZ ;  /* 0x0000000410107224 */ /* 0x002fc800078e02ff */
[----:B------:R-:W-:-:S05]  /*1ad90*/  IMAD.IADD R5, R5, 0x1, R16 ;  /* 0x0000000105057824 */ /* 0x000fca00078e0210 */
[----:B------:R-:W-:-:S13]  /*1ada0*/  ISETP.GT.AND P6, PT, R5, R0, PT ;  /* 0x000000000500720c */ /* 0x000fda0003fc4270 */
[----:B------:R-:W-:Y:S05]  /*1adb0*/  @P6 BRA `(.L_x_5135) ;  /* 0x00000000009c6947 */ /* 0x000fea0003800000 */
.L_x_5140:
        /* <DEDUP_REMOVED lines=14> */
.L_x_5138:
[----:B------:R-:W-:Y:S05]  /*1aea0*/  BSYNC B0 ;  /* 0x0000000000007941 */ /* 0x000fea0003800000 */
.L_x_5137:
        /* <DEDUP_REMOVED lines=18> */
.L_x_5261:
[----:B------:R-:W-:Y:S02]  /*1afd0*/  ULDC UR4, c[0x0][0xc38] ;  /* 0x00030e0000047ab9 */ /* 0x000fe40000000800 */
[----:B------:R-:W-:-:S04]  /*1afe0*/  IMAD.U32 R4, RZ, RZ, UR4 ;  /* 0x00000004ff047e24 */ /* 0x000fc8000f8e00ff */
[----:B-1----:R-:W-:-:S04]  /*1aff0*/  IMAD R16, R16, R4, RZ ;  /* 0x0000000410107224 */ /* 0x002fc800078e02ff */
[----:B------:R-:W-:-:S05]  /*1b000*/  IMAD.IADD R5, R16, 0x1, R5 ;  /* 0x0000000110057824 */ /* 0x000fca00078e0205 */
[----:B------:R-:W-:-:S13]  /*1b010*/  ISETP.GT.AND P6, PT, R5, R0, PT ;  /* 0x000000000500720c */ /* 0x000fda0003fc4270 */
[----:B------:R-:W-:Y:S05]  /*1b020*/  @!P6 BRA `(.L_x_5140) ;  /* 0xfffffffc0064e947 */ /* 0x000fea000383ffff */
.L_x_5135:
        /* <DEDUP_REMOVED lines=8> */
.L_x_5265:
[----:B------:R-:W-:Y:S01]  /*1b0b0*/  ISETP.NE.AND P0, PT, R5, RZ, PT ;  /* 0x000000ff0500720c */ /* 0x000fe20003f05270 */
[----:B------:R-:W-:-:S12]  /*1b0c0*/  IMAD.MOV.U32 R5, RZ, RZ, RZ ;  /* 0x000000ffff057224 */ /* 0x000fd800078e00ff */
[----:B------:R-:W-:Y:S05]  /*1b0d0*/  @!P0 BRA `(.L_x_5142) ;  /* 0x0000000000148947 */ /* 0x000fea0003800000 */
[----:B------:R-:W-:Y:S01]  /*1b0e0*/  UMOV UR4, 0xffffffff ;  /* 0xffffffff00047882 */ /* 0x000fe20000000000 */
[----:B------:R-:W-:Y:S02]  /*1b0f0*/  VIADD R12, R6, 0xffffffff ;  /* 0xffffffff060c7836 */ /* 0x000fe40000000000 */
[----:B------:R-:W-:Y:S05]  /*1b100*/  BRA.DIV UR4, `(.L_x_5143) ;  /* 0x0000003604907947 */ /* 0x000fea000b800000 */
[----:B0-----:R0:W3:Y:S02]  /*1b110*/  SHFL.IDX PT, R3, R3, R12, 0x1f ;  /* 0x00001f0c03037589 */ /* 0x0010e400000e0000 */
.L_x_5268:
[----:B---3--:R-:W-:-:S07]  /*1b120*/  IMAD.MOV.U32 R5, RZ, RZ, R3 ;  /* 0x000000ffff057224 */ /* 0x008fce00078e0003 */
.L_x_5142:
        /* <DEDUP_REMOVED lines=66> */
.L_x_5136:
[----:B------:R-:W-:Y:S01]  /*1b550*/  UMOV UR4, URZ ;  /* 0x0000003f00047c82 */ /* 0x000fe20008000000 */
[----:B------:R-:W-:Y:S01]  /*1b560*/  UMOV UR5, URZ ;  /* 0x0000003f00057c82 */ /* 0x000fe20008000000 */
[----:B------:R-:W-:Y:S01]  /*1b570*/  ULDC UR6, c[0x0][0xc3c] ;  /* 0x00030f0000067ab9 */ /* 0x000fe20000000800 */
[----:B------:R-:W-:Y:S02]  /*1b580*/  IMAD.MOV.U32 R16, RZ, RZ, R0 ;  /* 0x000000ffff107224 */ /* 0x000fe400078e0000 */
[----:B------:R-:W-:Y:S02]  /*1b590*/  IMAD.U32 R17, RZ, RZ, UR4 ;  /* 0x00000004ff117e24 */ /* 0x000fe4000f8e00ff */
[----:B------:R-:W-:Y:S02]  /*1b5a0*/  IMAD.U32 R18, RZ, RZ, UR5 ;  /* 0x00000005ff127e24 */ /* 0x000fe4000f8e00ff */
[----:B------:R-:W-:-:S07]  /*1b5b0*/  IMAD.U32 R19, RZ, RZ, UR6 ;  /* 0x00000006ff137e24 */ /* 0x000fce000f8e00ff */
.L_x_5144:
[----:B------:R1:W2:Y:S01]  /*1b5c0*/  LDL R2, [R1+0x4] ;  /* 0x0000040001027983 */ /* 0x0002a20000100800 */
[----:B------:R-:W3:Y:S01]  /*1b5d0*/  S2R R0, SR_TID.X ;  /* 0x0000000000007919 */ /* 0x000ee20000002100 */
[----:B------:R-:W-:Y:S05]  /*1b5e0*/  WARPSYNC.ALL ;  /* 0x0000000000007948 */ /* 0x000fea0003800000 */
[----:B---3--:R-:W-:Y:S01]  /*1b5f0*/  LOP3.LUT R0, R0, 0x1f, RZ, 0xc0, !PT ;  /* 0x0000001f00007812 */ /* 0x008fe200078ec0ff */
[----:B------:R-:W-:Y:S03]  /*1b600*/  BAR.SYNC.DEFER_BLOCKING 0x4, 0x180 ;  /* 0x0106000000007b1d */ /* 0x000fe60000010000 */
[----:B------:R-:W-:-:S13]  /*1b610*/  ISETP.NE.AND P0, PT, R0, RZ, PT ;  /* 0x000000ff0000720c */ /* 0x000fda0003f05270 */
[----:B0-----:R-:W2:Y:S01]  /*1b620*/  @!P0 S2R R3, SR_CgaCtaId ;  /* 0x0000000000038919 */ /* 0x001ea20000008800 */
[----:B------:R-:W-:-:S04]  /*1b630*/  @!P0 MOV R0, 0x400 ;  /* 0x0000040000008802 */ /* 0x000fc80000000f00 */
[----:B--2---:R-:W-:-:S05]  /*1b640*/  @!P0 LEA R2, R3, R0, 0x18 ;  /* 0x0000000003028211 */ /* 0x004fca00078ec0ff */
[----:B------:R1:W-:Y:S04]  /*1b650*/  @!P0 STS.128 [R2+0x228d0], R16 ;  /* 0x0228d01002008388 */ /* 0x0003e80000000c00 */
[----:B------:R1:W-:Y:S01]  /*1b660*/  @!P0 STL [R1+0x4], R2 ;  /* 0x0000040201008387 */ /* 0x0003e20000100800 */
[----:B------:R-:W-:Y:S06]  /*1b670*/  BAR.ARV 0x5, 0x180 ;  /* 0x0146000000007b1d */ /* 0x000fec0000002000 */
.L_x_5133:
[----:B------:R-:W-:Y:S02]  /*1b680*/  ULDC UR4, c[0x0][0xc3c] ;  /* 0x00030f0000047ab9 */ /* 0x000fe40000000800 */
[----:B---3--:R-:W-:-:S13]  /*1b690*/  ISETP.GE.AND P0, PT, R19, UR4, PT ;  /* 0x0000000413007c0c */ /* 0x008fda000bf06270 */
[----:B------:R-:W-:Y:S05]  /*1b6a0*/  @!P0 BRA `(.L_x_5145) ;  /* 0xffffff94008c8947 */ /* 0x000fea000383ffff */
[----:B------:R-:W-:Y:S05]  /*1b6b0*/  BSYNC B8 ;  /* 0x0000000000087941 */ /* 0x000fea0003800000 */
.L_x_5005:
[----:B--2---:R-:W2:Y:S01]  /*1b6c0*/  LDL.LU R0, [R1+0x40] ;  /* 0x0000400001007983 */ /* 0x004ea20000300800 */
[----:B------:R-:W-:Y:S01]  /*1b6d0*/  BSSY B0, `(.L_x_5146) ;  /* 0x000000b000007945 */ /* 0x000fe20003800000 */
[----:B------:R-:W3:Y:S01]  /*1b6e0*/  S2R R5, SR_CgaCtaId ;  /* 0x0000000000057919 */ /* 0x000ee20000008800 */
[----:B--2---:R-:W-:-:S05]  /*1b6f0*/  VIADD R0, R0, 0x1 ;  /* 0x0000000100007836 */ /* 0x004fca0000000000 */
[----:B01----:R-:W-:-:S04]  /*1b700*/  LEA.HI R2, R0, R0, RZ, 0x1 ;  /* 0x0000000000027211 */ /* 0x003fc800078f08ff */
[----:B------:R-:W-:-:S05]  /*1b710*/  LOP3.LUT R3, R2, 0xfffffffe, RZ, 0xc0, !PT ;  /* 0xfffffffe02037812 */ /* 0x000fca00078ec0ff */
[----:B------:R-:W-:Y:S01]  /*1b720*/  IMAD.IADD R3, R0, 0x1, -R3 ;  /* 0x0000000100037824 */ /* 0x000fe200078e0a03 */
[----:B------:R-:W-:-:S04]  /*1b730*/  MOV R0, 0x400 ;  /* 0x0000040000007802 */ /* 0x000fc80000000f00 */
[----:B---3--:R-:W-:Y:S02]  /*1b740*/  LEA R0, R5, R0, 0x18 ;  /* 0x0000000005007211 */ /* 0x008fe400078ec0ff */
[----:B------:R-:W-:-:S04]  /*1b750*/  SHF.L.U32 R3, R3, 0x1f, RZ ;  /* 0x0000001f03037819 */ /* 0x000fc800000006ff */
[----:B------:R-:W0:Y:S02]  /*1b760*/  SYNCS.PHASECHK.TRANS64.TRYWAIT P0, [R0+URZ+0x22820], R3 ;  /* 0x02282003000075a7 */ /* 0x000e24000800017f */
[----:B0-----:R-:W-:Y:S05]  /*1b770*/  @!P0 BRA `(.L_x_5147) ;  /* 0x00000030001c8947 */ /* 0x001fea0003800000 */
.L_x_5269:
[----:B------:R-:W-:Y:S05]  /*1b780*/  BSYNC B0 ;  /* 0x0000000000007941 */ /* 0x000fea0003800000 */
.L_x_5146:
[----:B------:R-:W-:-:S03]  /*1b790*/  UMOV UR4, 0xffffffff ;  /* 0xffffffff00047882 */ /* 0x000fc60000000000 */
[----:B------:R-:W-:Y:S05]  /*1b7a0*/  BRA.DIV UR4, `(.L_x_5148) ;  /* 0x0000003204247947 */ /* 0x000fea000b800000 */
[----:B------:R-:W1:Y:S02]  /*1b7b0*/  S2R R2, SR_TID.X ;  /* 0x0000000000027919 */ /* 0x000e640000002100 */
[----:B-1----:R-:W-:-:S04]  /*1b7c0*/  SHF.R.U32.HI R2, RZ, 0x5, R2 ;  /* 0x00000005ff027819 */ /* 0x002fc80000011602 */
[----:B------:R-:W-:-:S05]  /*1b7d0*/  LOP3.LUT R2, R2, 0x3, RZ, 0xc0, !PT ;  /* 0x0000000302027812 */ /* 0x000fca00078ec0ff */
[----:B------:R1:W2:Y:S02]  /*1b7e0*/  SHFL.IDX PT, R14, R2, RZ, 0x1f ;  /* 0x00001fff020e7589 */ /* 0x0002a400000e0000 */
.L_x_5272:
[----:B--2---:R-:W-:-:S13]  /*1b7f0*/  ISETP.NE.AND P0, PT, R14, RZ, PT ;  /* 0x000000ff0e00720c */ /* 0x004fda0003f05270 */
[----:B------:R-:W-:Y:S05]  /*1b800*/  @P0 BRA `(.L_x_4848) ;  /* 0x0000000000940947 */ /* 0x000fea0003800000 */
[----:B------:R-:W-:-:S03]  /*1b810*/  UMOV UR4, 0xffffffff ;  /* 0xffffffff00047882 */ /* 0x000fc60000000000 */
[----:B------:R-:W-:Y:S05]  /*1b820*/  BRA.DIV UR4, `(.L_x_5149) ;  /* 0x0000003204387947 */ /* 0x000fea000b800000 */
[----:B------:R-:W-:-:S13]  /*1b830*/  ELECT P6, URZ, PT ;  /* 0x00000000003f782f */ /* 0x000fda00038c0000 */
.L_x_5275:
[----:B------:R-:W-:Y:S05]  /*1b840*/  @!P6 BRA `(.L_x_4848) ;  /* 0x000000000084e947 */ /* 0x000fea0003800000 */
[----:B-1----:R-:W2:Y:S02]  /*1b850*/  LDL.LU R2, [R1+0x58] ;  /* 0x0000580001027983 */ /* 0x002ea40000300800 */
[----:B--2---:R-:W-:-:S04]  /*1b860*/  LOP3.LUT R2, R2, 0x2, RZ, 0xfc, !PT ;  /* 0x0000000202027812 */ /* 0x004fc800078efcff */
[----:B------:R-:W-:-:S13]  /*1b870*/  ISETP.NE.AND P2, PT, R2, 0x3, PT ;  /* 0x000000030200780c */ /* 0x000fda0003f45270 */
[----:B------:R-:W-:Y:S05]  /*1b880*/  @!P2 BRA `(.L_x_5150) ;  /* 0x000000000004a947 */ /* 0x000fea0003800000 */
[----:B------:R-:W-:Y:S01]  /*1b890*/  BPT.TRAP 0x1 ;  /* 0x000000040000795c */ /* 0x000fe20000300000 */
.L_x_5150:
        /* <DEDUP_REMOVED lines=14> */
.L_x_5276:
[----:B------:R-:W1:Y:S02]  /*1b980*/  SYNCS.PHASECHK.TRANS64.TRYWAIT P0, [R7+URZ], R2 ;  /* 0x00000002070075a7 */ /* 0x000e64000800017f */
[----:B-1----:R-:W-:Y:S05]  /*1b990*/  @!P0 BRA `(.L_x_5152) ;  /* 0x0000003000108947 */ /* 0x002fea0003800000 */
.L_x_5277:
[----:B------:R-:W-:Y:S05]  /*1b9a0*/  @!P2 BRA `(.L_x_5153) ;  /* 0x000000000004a947 */ /* 0x000fea0003800000 */
[----:B------:R-:W-:Y:S01]  /*1b9b0*/  BPT.TRAP 0x1 ;  /* 0x000000040000795c */ /* 0x000fe20000300000 */
.L_x_5153:
[----:B------:R-:W2:Y:S01]  /*1b9c0*/  LDL.LU R4, [R1+0xc] ;  /* 0x00000c0001047983 */ /* 0x000ea20000300800 */
[----:B------:R-:W-:-:S04]  /*1b9d0*/  VIADD R0, R0, 0x22860 ;  /* 0x0002286000007836 */ /* 0x000fc80000000000 */
[----:B--2---:R-:W-:-:S04]  /*1b9e0*/  IMAD R4, R4, 0x8, R0 ;  /* 0x0000000804047824 */ /* 0x004fc800078e0200 */
[----:B------:R-:W2:Y:S02]  /*1b9f0*/  SYNCS.PHASECHK.TRANS64.TRYWAIT P0, [R4+URZ], R5 ;  /* 0x00000005040075a7 */ /* 0x000ea4000800017f */
[----:B--2---:R-:W-:Y:S05]  /*1ba00*/  @!P0 BRA `(.L_x_5154) ;  /* 0x0000003000088947 */ /* 0x004fea0003800000 */
.L_x_5278:
[----:B------:R-:W-:-:S07]  /*1ba10*/  IMAD R3, R3, 0x8, R0 ;  /* 0x0000000803037824 */ /* 0x000fce00078e0200 */
.L_x_5155:
[----:B---3--:R3:W4:Y:S02]  /*1ba20*/  SYNCS.PHASECHK.TRANS64.TRYWAIT P0, [R3+URZ], R2 ;  /* 0x00000002030075a7 */ /* 0x008724000800017f */
[----:B----4-:R-:W-:Y:S05]  /*1ba30*/  @!P0 NANOSLEEP.SYNCS 0x989680 ;  /* 0x009896800000895d */ /* 0x010fea0003900000 */
[----:B------:R-:W4:Y:S02]  /*1ba40*/  @!P0 SYNCS.PHASECHK.TRANS64 P0, [R3+URZ], R2 ;  /* 0x00000002030085a7 */ /* 0x000f24000800007f */
[----:B----4-:R-:W-:Y:S05]  /*1ba50*/  @!P0 BRA `(.L_x_5155) ;  /* 0xfffffffc00f08947 */ /* 0x010fea000383ffff */
.L_x_4848:
[----:B------:R-:W-:Y:S05]  /*1ba60*/  BSYNC B9 ;  /* 0x0000000000097941 */ /* 0x000fea0003800000 */
.L_x_4845:
[----:B------:R-:W-:Y:S05]  /*1ba70*/  EXIT ;  /* 0x000000000000794d */ /* 0x000fea0003800000 */
.L_x_4866:
[----:B0-----:R0:W1:Y:S02]  /*1ba80*/  SYNCS.PHASECHK.TRANS64.TRYWAIT P6, [R96+URZ+0x22890], R107 ;  /* 0x0228906b600075a7 */ /* 0x00106400080c017f */
[----:B-1----:R-:W-:Y:S05]  /*1ba90*/  @!P6 NANOSLEEP.SYNCS 0x989680 ;  /* 0x009896800000e95d */ /* 0x002fea0003900000 */
[----:B------:R-:W1:Y:S02]  /*1baa0*/  @!P6 SYNCS.PHASECHK.TRANS64 P6, [R96+URZ+0x22890], R107 ;  /* 0x0228906b6000e5a7 */ /* 0x000e6400080c007f */
[----:B-1----:R-:W-:Y:S05]  /*1bab0*/  @!P6 BRA `(.L_x_4866) ;  /* 0xfffffffc00f0e947 */ /* 0x002fea000383ffff */
[----:B------:R-:W-:Y:S05]  /*1bac0*/  BRA `(.L_x_5156) ;  /* 0xfffffe7000787947 */ /* 0x000fea000383ffff */
.L_x_4884:
[----:B0-----:R0:W1:Y:S02]  /*1bad0*/  SYNCS.PHASECHK.TRANS64.TRYWAIT P5, [R96+URZ+0x22890], R107 ;  /* 0x0228906b600075a7 */ /* 0x00106400080a017f */
[----:B-1----:R-:W-:Y:S05]  /*1bae0*/  @!P5 NANOSLEEP.SYNCS 0x989680 ;  /* 0x009896800000d95d */ /* 0x002fea0003900000 */
[----:B------:R-:W1:Y:S02]  /*1baf0*/  @!P5 SYNCS.PHASECHK.TRANS64 P5, [R96+URZ+0x22890], R107 ;  /* 0x0228906b6000d5a7 */ /* 0x000e6400080a007f */
[----:B-1----:R-:W-:Y:S05]  /*1bb00*/  @!P5 BRA `(.L_x_4884) ;  /* 0xfffffffc00f0d947 */ /* 0x002fea000383ffff */
[----:B------:R-:W-:Y:S05]  /*1bb10*/  BRA `(.L_x_5157) ;  /* 0xfffffe8400207947 */ /* 0x000fea000383ffff */
.L_x_4893:
[----:B0-----:R0:W1:Y:S02]  /*1bb20*/  SYNCS.PHASECHK.TRANS64.TRYWAIT P4, [R96+URZ+0x22890], R107 ;  /* 0x0228906b600075a7 */ /* 0x001064000808017f */
[----:B-1----:R-:W-:Y:S05]  /*1bb30*/  @!P4 NANOSLEEP.SYNCS 0x989680 ;  /* 0x009896800000c95d */ /* 0x002fea0003900000 */
[----:B------:R-:W1:Y:S02]  /*1bb40*/  @!P4 SYNCS.PHASECHK.TRANS64 P4, [R96+URZ+0x22890], R107 ;  /* 0x0228906b6000c5a7 */ /* 0x000e64000808007f */
[----:B-1----:R-:W-:Y:S05]  /*1bb50*/  @!P4 BRA `(.L_x_4893) ;  /* 0xfffffffc00f0c947 */ /* 0x002fea000383ffff */
[----:B------:R-:W-:Y:S05]  /*1bb60*/  BRA `(.L_x_5158) ;  /* 0xfffffe9400407947 */ /* 0x000fea000383ffff */
.L_x_4899:
[----:B-1----:R1:W2:Y:S02]  /*1bb70*/  SYNCS.PHASECHK.TRANS64.TRYWAIT P3, [R96+URZ+0x228b0], R107 ;  /* 0x0228b06b600075a7 */ /* 0x0022a4000806017f */
[----:B--2---:R-:W-:Y:S05]  /*1bb80*/  @!P3 NANOSLEEP.SYNCS 0x989680 ;  /* 0x009896800000b95d */ /* 0x004fea0003900000 */
[----:B------:R-:W2:Y:S02]  /*1bb90*/  @!P3 SYNCS.PHASECHK.TRANS64 P3, [R96+URZ+0x228b0], R107 ;  /* 0x0228b06b6000b5a7 */ /* 0x000ea4000806007f */
[----:B--2---:R-:W-:Y:S05]  /*1bba0*/  @!P3 BRA `(.L_x_4899) ;  /* 0xfffffffc00f0b947 */ /* 0x004fea000383ffff */
[----:B------:R-:W-:Y:S05]  /*1bbb0*/  BRA `(.L_x_5159) ;  /* 0xfffffe9400d07947 */ /* 0x000fea000383ffff */
.L_x_4907:
[----:B------:R-:W0:Y:S01]  /*1bbc0*/  S2R R11, SR_TID.X ;  /* 0x00000000000b7919 */ /* 0x000e220000002100 */
[----:B------:R-:W-:Y:S01]  /*1bbd0*/  BSSY B0, `(.L_x_5160) ;  /* 0x000000c000007945 */ /* 0x000fe20003800000 */
[----:B------:R-:W-:Y:S02]  /*1bbe0*/  IMAD.MOV.U32 R12, RZ, RZ, RZ ;  /* 0x000000ffff0c7224 */ /* 0x000fe400078e00ff */
[----:B------:R-:W-:Y:S02]  /*1bbf0*/  IMAD.MOV.U32 R15, RZ, RZ, -0x1 ;  /* 0xffffffffff0f7424 */ /* 0x000fe400078e00ff */
[----:B0-----:R-:W-:-:S05]  /*1bc00*/  VIADD R11, R11, 0xffffff80 ;  /* 0xffffff800b0b7836 */ /* 0x001fca0000000000 */
[----:B------:R-:W-:-:S04]  /*1bc10*/  SHF.R.S32.HI R10, RZ, 0x1f, R11 ;  /* 0x0000001fff0a7819 */ /* 0x000fc8000001140b */
[----:B------:R-:W-:Y:S01]  /*1bc20*/  LEA.HI R10, R10, R11, RZ, 0x7 ;  /* 0x0000000b0a0a7211 */ /* 0x000fe200078f38ff */
[----:B------:R-:W-:-:S03]  /*1bc30*/  IMAD.MOV.U32 R11, RZ, RZ, 0x1f ;  /* 0x0000001fff0b7424 */ /* 0x000fc600078e00ff */
[----:B------:R-:W-:-:S05]  /*1bc40*/  SHF.R.S32.HI R10, RZ, 0x7, R10 ;  /* 0x00000007ff0a7819 */ /* 0x000fca000001140a */
[----:B------:R-:W-:-:S07]  /*1bc50*/  IMAD.MOV.U32 R13, RZ, RZ, R10 ;  /* 0x000000ffff0d7224 */ /* 0x000fce00078e000a */
[----:B-----5:R-:W-:Y:S05]  /*1bc60*/  WARPSYNC.COLLECTIVE R15, `(.L_x_5161) ;  /* 0x000000000f087348 */ /* 0x020fea0003c00000 */
[----:B------:R0:W1:Y:S02]  /*1bc70*/  SHFL.IDX P6, R14, R13, R12, R11 ;  /* 0x0000000c0d0e7389 */ /* 0x00006400000c000b */
[----:B01---5:R-:W-:Y:S01]  /*1bc80*/  ENDCOLLECTIVE ;  /* 0x000000000000791b */ /* 0x023fe20003800000 */
.L_x_5161:
[----:B------:R-:W-:Y:S05]  /*1bc90*/  BSYNC B0 ;  /* 0x0000000000007941 */ /* 0x000fea0003800000 */
.L_x_5160:
[----:B------:R-:W-:Y:S05]  /*1bca0*/  BRA `(.L_x_5162) ;  /* 0xfffffea000a47947 */ /* 0x000fea000383ffff */
.L_x_4919:
        /* <DEDUP_REMOVED lines=8> */
.L_x_5164:
[----:B------:R-:W-:Y:S05]  /*1bd30*/  BSYNC B1 ;  /* 0x0000000000017941 */ /* 0x000fea0003800000 */
.L_x_5163:
        /* <DEDUP_REMOVED lines=8> */
.L_x_5165:
[----:B------:R-:W-:Y:S02]  /*1bdc0*/  IMAD.MOV.U32 R13, RZ, RZ, R8 ;  /* 0x000000ffff0d7224 */ /* 0x000fe400078e0008 */
[----:B------:R-:W-:-:S07]  /*1bdd0*/  IMAD.MOV.U32 R0, RZ, RZ, R14 ;  /* 0x000000ffff007224 */ /* 0x000fce00078e000e */
[----:B------:R-:W-:Y:S05]  /*1bde0*/  WARPSYNC.COLLECTIVE R15, `(.L_x_5166) ;  /* 0x000000000f087348 */ /* 0x000fea0003c00000 */
[----:B------:R0:W1:Y:S02]  /*1bdf0*/  SHFL.IDX P6, R14, R13, R12, R11 ;  /* 0x0000000c0d0e7389 */ /* 0x00006400000c000b */
[----:B01----:R-:W-:Y:S01]  /*1be00*/  ENDCOLLECTIVE ;  /* 0x000000000000791b */ /* 0x003fe20003800000 */
.L_x_5166:
[----:B------:R-:W-:Y:S02]  /*1be10*/  IMAD.MOV.U32 R13, RZ, RZ, R7 ;  /* 0x000000ffff0d7224 */ /* 0x000fe400078e0007 */
[----:B------:R-:W-:-:S07]  /*1be20*/  IMAD.MOV.U32 R5, RZ, RZ, R14 ;  /* 0x000000ffff057224 */ /* 0x000fce00078e000e */
[----:B------:R-:W-:Y:S05]  /*1be30*/  WARPSYNC.COLLECTIVE R15, `(.L_x_5167) ;  /* 0x000000000f087348 */ /* 0x000fea0003c00000 */
[----:B------:R0:W1:Y:S02]  /*1be40*/  SHFL.IDX P6, R14, R13, R12, R11 ;  /* 0x0000000c0d0e7389 */ /* 0x00006400000c000b */
[----:B01----:R-:W-:Y:S01]  /*1be50*/  ENDCOLLECTIVE ;  /* 0x000000000000791b */ /* 0x003fe20003800000 */
.L_x_5167:
[----:B------:R-:W-:Y:S05]  /*1be60*/  BRA `(.L_x_5168) ;  /* 0xfffffea800007947 */ /* 0x000fea000383ffff */
.L_x_4922:
        /* <DEDUP_REMOVED lines=8> */
.L_x_5170:
[----:B------:R-:W-:Y:S05]  /*1bef0*/  BSYNC B1 ;  /* 0x0000000000017941 */ /* 0x000fea0003800000 */
.L_x_5169:
        /* <DEDUP_REMOVED lines=8> */
.L_x_5171:
[----:B------:R-:W-:Y:S02]  /*1bf80*/  IMAD.MOV.U32 R13, RZ, RZ, R8 ;  /* 0x000000ffff0d7224 */ /* 0x000fe400078e0008 */
[----:B------:R-:W-:-:S07]  /*1bf90*/  IMAD.MOV.U32 R0, RZ, RZ, R14 ;  /* 0x000000ffff007224 */ /* 0x000fce00078e000e */
[----:B------:R-:W-:Y:S05]  /*1bfa0*/  WARPSYNC.COLLECTIVE R15, `(.L_x_5172) ;  /* 0x000000000f087348 */ /* 0x000fea0003c00000 */
[----:B------:R0:W1:Y:S02]  /*1bfb0*/  SHFL.IDX P6, R14, R13, R12, R11 ;  /* 0x0000000c0d0e7389 */ /* 0x00006400000c000b */
[----:B01----:R-:W-:Y:S01]  /*1bfc0*/  ENDCOLLECTIVE ;  /* 0x000000000000791b */ /* 0x003fe20003800000 */
.L_x_5172:
[----:B------:R-:W-:Y:S02]  /*1bfd0*/  IMAD.MOV.U32 R13, RZ, RZ, R7 ;  /* 0x000000ffff0d7224 */ /* 0x000fe400078e0007 */
[----:B------:R-:W-:-:S07]  /*1bfe0*/  IMAD.MOV.U32 R5, RZ, RZ, R14 ;  /* 0x000000ffff057224 */ /* 0x000fce00078e000e */
[----:B------:R-:W-:Y:S05]  /*1bff0*/  WARPSYNC.COLLECTIVE R15, `(.L_x_5173) ;  /* 0x000000000f087348 */ /* 0x000fea0003c00000 */
[----:B------:R0:W1:Y:S02]  /*1c000*/  SHFL.IDX P6, R14, R13, R12, R11 ;  /* 0x0000000c0d0e7389 */ /* 0x00006400000c000b */
[----:B01----:R-:W-:Y:S01]  /*1c010*/  ENDCOLLECTIVE ;  /* 0x000000000000791b */ /* 0x003fe20003800000 */
.L_x_5173:
[----:B------:R-:W-:Y:S05]  /*1c020*/  BRA `(.L_x_5174) ;  /* 0xfffffea8005c7947 */ /* 0x000fea000383ffff */
.L_x_4926:
[----:B0-----:R0:W1:Y:S02]  /*1c030*/  SYNCS.PHASECHK.TRANS64.TRYWAIT P0, [R18+URZ+0x22800], R35 ;  /* 0x02280023120075a7 */ /* 0x001064000800017f */
[----:B-1----:R-:W-:Y:S05]  /*1c040*/  @!P0 NANOSLEEP.SYNCS 0x989680 ;  /* 0x009896800000895d */ /* 0x002fea0003900000 */
[----:B------:R-:W1:Y:S02]  /*1c050*/  @!P0 SYNCS.PHASECHK.TRANS64 P0, [R18+URZ+0x22800], R35 ;  /* 0x02280023120085a7 */ /* 0x000e64000800007f */
[----:B-1----:R-:W-:Y:S05]  /*1c060*/  @!P0 BRA `(.L_x_4926) ;  /* 0xfffffffc00f08947 */ /* 0x002fea000383ffff */
[----:B------:R-:W-:Y:S05]  /*1c070*/  BRA `(.L_x_5175) ;  /* 0xfffffeac00447947 */ /* 0x000fea000383ffff */
.L_x_4934:
        /* <DEDUP_REMOVED lines=9> */
.L_x_5177:
[----:B------:R-:W-:Y:S05]  /*1c110*/  BSYNC B1 ;  /* 0x0000000000017941 */ /* 0x000fea0003800000 */
.L_x_5176:
        /* <DEDUP_REMOVED lines=10> */
.L_x_5178:
        /* <DEDUP_REMOVED lines=8> */
.L_x_5179:
        /* <DEDUP_REMOVED lines=8> */
.L_x_5180:
        /* <DEDUP_REMOVED lines=10> */
.L_x_5181:
        /* <DEDUP_REMOVED lines=10> */
.L_x_5182:
        /* <DEDUP_REMOVED lines=8> */
.L_x_5183:
[----:B------:R-:W-:Y:S01]  /*1c480*/  @!P1 IMAD.MOV.U32 R38, RZ, RZ, R6 ;  /* 0x000000ffff269224 */ /* 0x000fe200078e0006 */
[----:B------:R-:W-:Y:S01]  /*1c490*/  CS2R R4, SRZ ;  /* 0x0000000000047805 */ /* 0x000fe2000001ff00 */
[----:B------:R-:W-:Y:S01]  /*1c4a0*/  @!P1 IMAD.MOV.U32 R39, RZ, RZ, R7 ;  /* 0x000000ffff279224 */ /* 0x000fe200078e0007 */
[----:B------:R-:W-:Y:S01]  /*1c4b0*/  CS2R R6, SRZ ;  /* 0x0000000000067805 */ /* 0x000fe2000001ff00 */
[----:B------:R-:W-:Y:S02]  /*1c4c0*/  IMAD.MOV.U32 R10, RZ, RZ, R38 ;  /* 0x000000ffff0a7224 */ /* 0x000fe400078e0026 */
[----:B------:R-:W-:Y:S02]  /*1c4d0*/  IMAD.MOV.U32 R21, RZ, RZ, R39 ;  /* 0x000000ffff157224 */ /* 0x000fe400078e0027 */
[----:B------:R-:W-:Y:S02]  /*1c4e0*/  @!P1 IMAD.MOV.U32 R6, RZ, RZ, R24 ;  /* 0x000000ffff069224 */ /* 0x000fe400078e0018 */
[----:B------:R-:W-:-:S02]  /*1c4f0*/  IMAD.MOV.U32 R13, RZ, RZ, R28 ;  /* 0x000000ffff0d7224 */ /* 0x000fc400078e001c */
        /* <DEDUP_REMOVED lines=9> */
.L_x_5184:
[----:B------:R-:W-:Y:S02]  /*1c590*/  PRMT R10, R21, 0x7610, R10 ;  /* 0x00007610150a7816 */ /* 0x000fe4000000000a */
[----:B------:R-:W-:Y:S01]  /*1c5a0*/  CS2R R24, SRZ ;  /* 0x0000000000187805 */ /* 0x000fe2000001ff00 */
[----:B------:R-:W-:Y:S02]  /*1c5b0*/  IMAD.MOV.U32 R11, RZ, RZ, R7 ;  /* 0x000000ffff0b7224 */ /* 0x000fe400078e0007 */
[----:B------:R-:W-:Y:S02]  /*1c5c0*/  IMAD.MOV.U32 R12, RZ, RZ, R4 ;  /* 0x000000ffff0c7224 */ /* 0x000fe400078e0004 */
[----:B------:R-:W-:Y:S01]  /*1c5d0*/  IMAD.MOV.U32 R13, RZ, RZ, R5 ;  /* 0x000000ffff0d7224 */ /* 0x000fe200078e0005 */
[----:B------:R-:W-:Y:S02]  /*1c5e0*/  PRMT R21, R20, 0x5410, R11 ;  /* 0x0000541014157816 */ /* 0x000fe4000000000b */
[----:B------:R-:W-:-:S02]  /*1c5f0*/  PRMT R9, R9, 0x5410, R12 ;  /* 0x0000541009097816 */ /* 0x000fc4000000000c */
[----:B------:R-:W-:Y:S01]  /*1c600*/  PRMT R42, R13, 0x7610, R42 ;  /* 0x000076100d2a7816 */ /* 0x000fe2000000002a */
[----:B------:R-:W-:Y:S06]  /*1c610*/  BRA `(.L_x_5185) ;  /* 0xfffffeb800507947 */ /* 0x000fec000383ffff */
.L_x_4938:
[----:B-1----:R1:W2:Y:S02]  /*1c620*/  SYNCS.PHASECHK.TRANS64.TRYWAIT P1, [R18+URZ+0x22800], R11 ;  /* 0x0228000b120075a7 */ /* 0x0022a4000802017f */
[----:B--2---:R-:W-:Y:S05]  /*1c630*/  @!P1 NANOSLEEP.SYNCS 0x989680 ;  /* 0x009896800000995d */ /* 0x004fea0003900000 */
[----:B------:R-:W2:Y:S02]  /*1c640*/  @!P1 SYNCS.PHASECHK.TRANS64 P1, [R18+URZ+0x22800], R11 ;  /* 0x0228000b120095a7 */ /* 0x000ea4000802007f */
[----:B--2---:R-:W-:Y:S05]  /*1c650*/  @!P1 BRA `(.L_x_4938) ;  /* 0xfffffffc00f09947 */ /* 0x004fea000383ffff */
[----:B------:R-:W-:Y:S05]  /*1c660*/  BRA `(.L_x_5186) ;  /* 0xfffffeb800ec7947 */ /* 0x000fea000383ffff */
.L_x_4944:
[----:B0-----:R0:W3:Y:S02]  /*1c670*/  SYNCS.PHASECHK.TRANS64.TRYWAIT P2, [R20+URZ+0x22830], R73 ;  /* 0x02283049140075a7 */ /* 0x0010e4000804017f */
[----:B---3--:R-:W-:Y:S05]  /*1c680*/  @!P2 NANOSLEEP.SYNCS 0x989680 ;  /* 0x009896800000a95d */ /* 0x008fea0003900000 */
[----:B------:R-:W3:Y:S02]  /*1c690*/  @!P2 SYNCS.PHASECHK.TRANS64 P2, [R20+URZ+0x22830], R73 ;  /* 0x022830491400a5a7 */ /* 0x000ee4000804007f */
[----:B---3--:R-:W-:Y:S05]  /*1c6a0*/  @!P2 BRA `(.L_x_4944) ;  /* 0xfffffffc00f0a947 */ /* 0x008fea000383ffff */
[----:B------:R-:W-:Y:S05]  /*1c6b0*/  BRA `(.L_x_4943) ;  /* 0xfffffec800987947 */ /* 0x000fea000383ffff */
.L_x_4949:
[----:B-1----:R1:W2:Y:S02]  /*1c6c0*/  SYNCS.PHASECHK.TRANS64.TRYWAIT P2, [R20+URZ+0x22850], R73 ;  /* 0x02285049140075a7 */ /* 0x0022a4000804017f */
[----:B--2---:R-:W-:Y:S05]  /*1c6d0*/  @!P2 NANOSLEEP.SYNCS 0x989680 ;  /* 0x009896800000a95d */ /* 0x004fea0003900000 */
[----:B------:R-:W2:Y:S02]  /*1c6e0*/  @!P2 SYNCS.PHASECHK.TRANS64 P2, [R20+URZ+0x22850], R73 ;  /* 0x022850491400a5a7 */ /* 0x000ea4000804007f */
[----:B--2---:R-:W-:Y:S05]  /*1c6f0*/  @!P2 BRA `(.L_x_4949) ;  /* 0xfffffffc00f0a947 */ /* 0x004fea000383ffff */
[----:B------:R-:W-:Y:S05]  /*1c700*/  BRA `(.L_x_4948) ;  /* 0xfffffee800607947 */ /* 0x000fea000383ffff */
.L_x_4954:
[----:B-1----:R1:W2:Y:S02]  /*1c710*/  SYNCS.PHASECHK.TRANS64.TRYWAIT P2, [R211+URZ+0x22830], R212 ;  /* 0x022830d4d30075a7 */ /* 0x0022a4000804017f */
[----:B--2---:R-:W-:Y:S05]  /*1c720*/  @!P2 NANOSLEEP.SYNCS 0x989680 ;  /* 0x009896800000a95d */ /* 0x004fea0003900000 */
[----:B------:R-:W2:Y:S02]  /*1c730*/  @!P2 SYNCS.PHASECHK.TRANS64 P2, [R211+URZ+0x22830], R212 ;  /* 0x022830d4d300a5a7 */ /* 0x000ea4000804007f */
[----:B--2---:R-:W-:Y:S05]  /*1c740*/  @!P2 BRA `(.L_x_4954) ;  /* 0xfffffffc00f0a947 */ /* 0x004fea000383ffff */
[----:B------:R-:W-:Y:S05]  /*1c750*/  BRA `(.L_x_4953) ;  /* 0xfffffeec00d87947 */ /* 0x000fea000383ffff */
.L_x_4959:
[----:B--2---:R2:W3:Y:S02]  /*1c760*/  SYNCS.PHASECHK.TRANS64.TRYWAIT P2, [R211+URZ+0x22850], R212 ;  /* 0x022850d4d30075a7 */ /* 0x0044e4000804017f */
[----:B---3--:R-:W-:Y:S05]  /*1c770*/  @!P2 NANOSLEEP.SYNCS 0x989680 ;  /* 0x009896800000a95d */ /* 0x008fea0003900000 */
[----:B------:R-:W3:Y:S02]  /*1c780*/  @!P2 SYNCS.PHASECHK.TRANS64 P2, [R211+URZ+0x22850], R212 ;  /* 0x022850d4d300a5a7 */ /* 0x000ee4000804007f */
[----:B---3--:R-:W-:Y:S05]  /*1c790*/  @!P2 BRA `(.L_x_4959) ;  /* 0xfffffffc00f0a947 */ /* 0x008fea000383ffff */
[----:B------:R-:W-:Y:S05]  /*1c7a0*/  BRA `(.L_x_4958) ;  /* 0xffffff1400a87947 */ /* 0x000fea000383ffff */
.L_x_4965:
[----:B-1----:R1:W2:Y:S02]  /*1c7b0*/  SYNCS.PHASECHK.TRANS64.TRYWAIT P2, [R20+URZ+0x22830], R207 ;  /* 0x022830cf140075a7 */ /* 0x0022a4000804017f */
[----:B--2---:R-:W-:Y:S05]  /*1c7c0*/  @!P2 NANOSLEEP.SYNCS 0x989680 ;  /* 0x009896800000a95d */ /* 0x004fea0003900000 */
[----:B------:R-:W2:Y:S02]  /*1c7d0*/  @!P2 SYNCS.PHASECHK.TRANS64 P2, [R20+URZ+0x22830], R207 ;  /* 0x022830cf1400a5a7 */ /* 0x000ea4000804007f */
[----:B--2---:R-:W-:Y:S05]  /*1c7e0*/  @!P2 BRA `(.L_x_4965) ;  /* 0xfffffffc00f0a947 */ /* 0x004fea000383ffff */
[----:B------:R-:W-:Y:S05]  /*1c7f0*/  BRA `(.L_x_4964) ;  /* 0xffffff1800dc7947 */ /* 0x000fea000383ffff */
.L_x_4970:
[----:B-1----:R1:W2:Y:S02]  /*1c800*/  SYNCS.PHASECHK.TRANS64.TRYWAIT P2, [R20+URZ+0x22850], R207 ;  /* 0x022850cf140075a7 */ /* 0x0022a4000804017f */
[----:B--2---:R-:W-:Y:S05]  /*1c810*/  @!P2 NANOSLEEP.SYNCS 0x989680 ;  /* 0x009896800000a95d */ /* 0x004fea0003900000 */
[----:B------:R-:W2:Y:S02]  /*1c820*/  @!P2 SYNCS.PHASECHK.TRANS64 P2, [R20+URZ+0x22850], R207 ;  /* 0x022850cf1400a5a7 */ /* 0x000ea4000804007f */
[----:B--2---:R-:W-:Y:S05]  /*1c830*/  @!P2 BRA `(.L_x_4970) ;  /* 0xfffffffc00f0a947 */ /* 0x004fea000383ffff */
[----:B------:R-:W-:Y:S05]  /*1c840*/  BRA `(.L_x_4969) ;  /* 0xffffff3800b87947 */ /* 0x000fea000383ffff */
.L_x_4985:
[----:B------:R-:W-:Y:S02]  /*1c850*/  IMAD.MOV.U32 R13, RZ, RZ, R4 ;  /* 0x000000ffff0d7224 */ /* 0x000fe400078e0004 */
[----:B------:R-:W-:Y:S02]  /*1c860*/  IMAD.MOV.U32 R12, RZ, RZ, RZ ;  /* 0x000000ffff0c7224 */ /* 0x000fe400078e00ff */
[----:B------:R-:W-:Y:S02]  /*1c870*/  IMAD.MOV.U32 R11, RZ, RZ, 0x181f ;  /* 0x0000181fff0b7424 */ /* 0x000fe400078e00ff */
[----:B------:R-:W-:-:S07]  /*1c880*/  IMAD.MOV.U32 R15, RZ, RZ, -0x1 ;  /* 0xffffffffff0f7424 */ /* 0x000fce00078e00ff */
[----:B-12---:R-:W-:Y:S05]  /*1c890*/  WARPSYNC.COLLECTIVE R15, `(.L_x_5187) ;  /* 0x000000000f087348 */ /* 0x006fea0003c00000 */
[----:B------:R0:W3:Y:S02]  /*1c8a0*/  SHFL.IDX P6, R14, R13, R12, R11 ;  /* 0x0000000c0d0e7389 */ /* 0x0000e400000c000b */
[----:B0123--:R-:W-:Y:S01]  /*1c8b0*/  ENDCOLLECTIVE ;  /* 0x000000000000791b */ /* 0x00ffe20003800000 */
.L_x_5187:
[----:B------:R-:W-:Y:S02]  /*1c8c0*/  IMAD.MOV.U32 R13, RZ, RZ, R3 ;  /* 0x000000ffff0d7224 */ /* 0x000fe400078e0003 */
[----:B------:R-:W-:-:S07]  /*1c8d0*/  IMAD.MOV.U32 R0, RZ, RZ, R14 ;  /* 0x000000ffff007224 */ /* 0x000fce00078e000e */
[----:B------:R-:W-:Y:S05]  /*1c8e0*/  WARPSYNC.COLLECTIVE R15, `(.L_x_5188) ;  /* 0x000000000f087348 */ /* 0x000fea0003c00000 */
[----:B------:R0:W1:Y:S02]  /*1c8f0*/  SHFL.IDX P6, R14, R13, R12, R11 ;  /* 0x0000000c0d0e7389 */ /* 0x00006400000c000b */
[----:B01----:R-:W-:Y:S01]  /*1c900*/  ENDCOLLECTIVE ;  /* 0x000000000000791b */ /* 0x003fe20003800000 */
.L_x_5188:
[----:B------:R-:W-:Y:S05]  /*1c910*/  BRA `(.L_x_5189) ;  /* 0xffffff6c00c87947 */ /* 0x000fea000383ffff */
.L_x_4988:
        /* <DEDUP_REMOVED lines=8> */
.L_x_5191:
[----:B------:R-:W-:Y:S05]  /*1c9a0*/  BSYNC B1 ;  /* 0x0000000000017941 */ /* 0x000fea0003800000 */
.L_x_5190:
        /* <DEDUP_REMOVED lines=8> */
.L_x_5192:
[----:B------:R-:W-:Y:S05]  /*1ca30*/  BRA `(.L_x_5193) ;  /* 0xffffff6c00fc7947 */ /* 0x000fea000383ffff */
.L_x_4991:
        /* <DEDUP_REMOVED lines=8> */
.L_x_5195:
[----:B------:R-:W-:Y:S05]  /*1cac0*/  BSYNC B1 ;  /* 0x0000000000017941 */ /* 0x000fea0003800000 */
.L_x_5194:
        /* <DEDUP_REMOVED lines=8> */
.L_x_5196:
[----:B------:R-:W-:Y:S05]  /*1cb50*/  BRA `(.L_x_5197) ;  /* 0xffffff70002c7947 */ /* 0x000fea000383ffff */
.L_x_4994:
        /* <DEDUP_REMOVED lines=8> */
.L_x_5199:
[----:B------:R-:W-:Y:S05]  /*1cbe0*/  BSYNC B1 ;  /* 0x0000000000017941 */ /* 0x000fea0003800000 */
.L_x_5198:
        /* <DEDUP_REMOVED lines=8> */
.L_x_5200:
[----:B------:R-:W-:Y:S05]  /*1cc70*/  BRA `(.L_x_5201) ;  /* 0xffffff70005c7947 */ /* 0x000fea000383ffff */
.L_x_5011:
[----:B------:R-:W2:Y:S01]  /*1cc80*/  S2R R9, SR_TID.X ;  /* 0x0000000000097919 */ /* 0x000ea20000002100 */
[----:B------:R-:W-:Y:S01]  /*1cc90*/  BSSY B1, `(.L_x_5202) ;  /* 0x000000a000017945 */ /* 0x000fe20003800000 */
[----:B------:R-:W-:Y:S02]  /*1cca0*/  IMAD.MOV.U32 R12, RZ, RZ, RZ ;  /* 0x000000ffff0c7224 */ /* 0x000fe400078e00ff */
[----:B-1----:R-:W-:Y:S02]  /*1ccb0*/  IMAD.MOV.U32 R11, RZ, RZ, 0x1f ;  /* 0x0000001fff0b7424 */ /* 0x002fe400078e00ff */
[----:B------:R-:W-:Y:S01]  /*1ccc0*/  IMAD.MOV.U32 R15, RZ, RZ, -0x1 ;  /* 0xffffffffff0f7424 */ /* 0x000fe200078e00ff */
[----:B--2---:R-:W-:-:S04]  /*1ccd0*/  SHF.R.U32.HI R9, RZ, 0x5, R9 ;  /* 0x00000005ff097819 */ /* 0x004fc80000011609 */
[----:B------:R-:W-:-:S05]  /*1cce0*/  LOP3.LUT R9, R9, 0x3, RZ, 0xc0, !PT ;  /* 0x0000000309097812 */ /* 0x000fca00078ec0ff */
[----:B------:R-:W-:-:S07]  /*1ccf0*/  IMAD.MOV.U32 R13, RZ, RZ, R9 ;  /* 0x000000ffff0d7224 */ /* 0x000fce00078e0009 */
[----:B0-----:R-:W-:Y:S05]  /*1cd00*/  WARPSYNC.COLLECTIVE R15, `(.L_x_5203) ;  /* 0x000000000f087348 */ /* 0x001fea0003c00000 */
[----:B0-----:R0:W1:Y:S02]  /*1cd10*/  SHFL.IDX P6, R14, R13, R12, R11 ;  /* 0x0000000c0d0e7389 */ /* 0x00106400000c000b */
[----:B01----:R-:W-:Y:S01]  /*1cd20*/  ENDCOLLECTIVE ;  /* 0x000000000000791b */ /* 0x003fe20003800000 */
.L_x_5203:
[----:B------:R-:W-:Y:S05]  /*1cd30*/  BSYNC B1 ;  /* 0x0000000000017941 */ /* 0x000fea0003800000 */
.L_x_5202:
[----:B------:R-:W-:Y:S05]  /*1cd40*/  BRA `(.L_x_5204) ;  /* 0xffffff8400e47947 */ /* 0x000fea000383ffff */
.L_x_5013:
[----:B------:R-:W-:Y:S01]  /*1cd50*/  BSSY B1, `(.L_x_5205) ;  /* 0x0000006000017945 */ /* 0x000fe20003800000 */
[----:B------:R-:W-:-:S07]  /*1cd60*/  IMAD.MOV.U32 R15, RZ, RZ, -0x1 ;  /* 0xffffffffff0f7424 */ /* 0x000fce00078e00ff */
[----:B01----:R-:W-:Y:S05]  /*1cd70*/  WARPSYNC.COLLECTIVE R15, `(.L_x_5206) ;  /* 0x000000000f0c7348 */ /* 0x003fea0003c00000 */
[----:B------:R-:W-:Y:S02]  /*1cd80*/  ELECT P6, UR62, PT ;  /* 0x00000000003e782f */ /* 0x000fe400038c0000 */
[----:B------:R-:W-:Y:S01]  /*1cd90*/  MOV R14, UR62 ;  /* 0x0000003e000e7c02 */ /* 0x000fe20008000f00 */
[----:B01----:R-:W-:Y:S10]  /*1cda0*/  ENDCOLLECTIVE ;  /* 0x000000000000791b */ /* 0x003ff40003800000 */
.L_x_5206:
[----:B------:R-:W-:Y:S05]  /*1cdb0*/  BSYNC B1 ;  /* 0x0000000000017941 */ /* 0x000fea0003800000 */
.L_x_5205:
[----:B------:R-:W-:Y:S05]  /*1cdc0*/  BRA `(.L_x_5012) ;  /* 0xffffff8400dc7947 */ /* 0x000fea000383ffff */
.L_x_5015:
[----:B0-----:R-:W2:Y:S02]  /*1cdd0*/  LDL R5, [R1+0x4] ;  /* 0x0000040001057983 */ /* 0x001ea40000100800 */
[----:B--2---:R0:W2:Y:S02]  /*1cde0*/  SYNCS.PHASECHK.TRANS64.TRYWAIT P0, [R5+URZ+0x22820], R4 ;  /* 0x02282004050075a7 */ /* 0x0040a4000800017f */
[----:B--2---:R-:W-:Y:S05]  /*1cdf0*/  @!P0 NANOSLEEP.SYNCS 0x989680 ;  /* 0x009896800000895d */ /* 0x004fea0003900000 */
[----:B------:R-:W2:Y:S02]  /*1ce00*/  @!P0 SYNCS.PHASECHK.TRANS64 P0, [R5+URZ+0x22820], R4 ;  /* 0x02282004050085a7 */ /* 0x000ea4000800007f */
[----:B--2---:R-:W-:Y:S05]  /*1ce10*/  @!P0 BRA `(.L_x_5015) ;  /* 0xfffffffc00ec8947 */ /* 0x004fea000383ffff */
[----:B------:R-:W-:Y:S05]  /*1ce20*/  BRA `(.L_x_5207) ;  /* 0xffffff8400ec7947 */ /* 0x000fea000383ffff */
.L_x_5019:
[----:B0-----:R0:W2:Y:S02]  /*1ce30*/  SYNCS.PHASECHK.TRANS64.TRYWAIT P0, [R4+URZ+0x228a0], R9 ;  /* 0x0228a009040075a7 */ /* 0x0010a4000800017f */
[----:B--2---:R-:W-:Y:S05]  /*1ce40*/  @!P0 NANOSLEEP.SYNCS 0x989680 ;  /* 0x009896800000895d */ /* 0x004fea0003900000 */
[----:B------:R-:W2:Y:S02]  /*1ce50*/  @!P0 SYNCS.PHASECHK.TRANS64 P0, [R4+URZ+0x228a0], R9 ;  /* 0x0228a009040085a7 */ /* 0x000ea4000800007f */
[----:B--2---:R-:W-:Y:S05]  /*1ce60*/  @!P0 BRA `(.L_x_5019) ;  /* 0xfffffffc00f08947 */ /* 0x004fea000383ffff */
[----:B------:R-:W-:Y:S05]  /*1ce70*/  BRA `(.L_x_5208) ;  /* 0xffffff8800107947 */ /* 0x000fea000383ffff */
.L_x_5024:
[----:B-1----:R1:W2:Y:S02]  /*1ce80*/  SYNCS.PHASECHK.TRANS64.TRYWAIT P0, [R4+URZ+0x228c0], R9 ;  /* 0x0228c009040075a7 */ /* 0x0022a4000800017f */
[----:B--2---:R-:W-:Y:S05]  /*1ce90*/  @!P0 NANOSLEEP.SYNCS 0x989680 ;  /* 0x009896800000895d */ /* 0x004fea0003900000 */
[----:B------:R-:W2:Y:S02]  /*1cea0*/  @!P0 SYNCS.PHASECHK.TRANS64 P0, [R4+URZ+0x228c0], R9 ;  /* 0x0228c009040085a7 */ /* 0x000ea4000800007f */
[----:B--2---:R-:W-:Y:S05]  /*1ceb0*/  @!P0 BRA `(.L_x_5024) ;  /* 0xfffffffc00f08947 */ /* 0x004fea000383ffff */
[----:B------:R-:W-:Y:S05]  /*1cec0*/  BRA `(.L_x_5209) ;  /* 0xffffff8800947947 */ /* 0x000fea000383ffff */
.L_x_5034:
[----:B0-----:R0:W2:Y:S02]  /*1ced0*/  SYNCS.PHASECHK.TRANS64.TRYWAIT P1, [R5+URZ+0x228a0], R6 ;  /* 0x0228a006050075a7 */ /* 0x0010a4000802017f */
[----:B--2---:R-:W-:Y:S05]  /*1cee0*/  @!P1 NANOSLEEP.SYNCS 0x989680 ;  /* 0x009896800000995d */ /* 0x004fea0003900000 */
[----:B------:R-:W2:Y:S02]  /*1cef0*/  @!P1 SYNCS.PHASECHK.TRANS64 P1, [R5+URZ+0x228a0], R6 ;  /* 0x0228a006050095a7 */ /* 0x000ea4000802007f */
[----:B--2---:R-:W-:Y:S05]  /*1cf00*/  @!P1 BRA `(.L_x_5034) ;  /* 0xfffffffc00f09947 */ /* 0x004fea000383ffff */
[----:B------:R-:W-:Y:S05]  /*1cf10*/  BRA `(.L_x_5210) ;  /* 0xffffff90002c7947 */ /* 0x000fea000383ffff */
.L_x_5039:
[----:B-1----:R1:W2:Y:S02]  /*1cf20*/  SYNCS.PHASECHK.TRANS64.TRYWAIT P1, [R5+URZ+0x228c0], R6 ;  /* 0x0228c006050075a7 */ /* 0x0022a4000802017f */
[----:B--2---:R-:W-:Y:S05]  /*1cf30*/  @!P1 NANOSLEEP.SYNCS 0x989680 ;  /* 0x009896800000995d */ /* 0x004fea0003900000 */
[----:B------:R-:W2:Y:S02]  /*1cf40*/  @!P1 SYNCS.PHASECHK.TRANS64 P1, [R5+URZ+0x228c0], R6 ;  /* 0x0228c006050095a7 */ /* 0x000ea4000802007f */
[----:B--2---:R-:W-:Y:S05]  /*1cf50*/  @!P1 BRA `(.L_x_5039) ;  /* 0xfffffffc00f09947 */ /* 0x004fea000383ffff */
[----:B------:R-:W-:Y:S05]  /*1cf60*/  BRA `(.L_x_5211) ;  /* 0xffffff9000ac7947 */ /* 0x000fea000383ffff */
.L_x_5055:
        /* <DEDUP_REMOVED lines=11> */
.L_x_5213:
[----:B------:R-:W-:Y:S05]  /*1d020*/  BSYNC B0 ;  /* 0x0000000000007941 */ /* 0x000fea0003800000 */
.L_x_5212:
[----:B------:R-:W-:Y:S05]  /*1d030*/  BRA `(.L_x_5214) ;  /* 0xffffff9c00cc7947 */ /* 0x000fea000383ffff */
.L_x_5057:
[----:B------:R-:W-:Y:S01]  /*1d040*/  BSSY B0, `(.L_x_5215) ;  /* 0x0000006000007945 */ /* 0x000fe20003800000 */
[----:B------:R-:W-:-:S07]  /*1d050*/  IMAD.MOV.U32 R15, RZ, RZ, -0x1 ;  /* 0xffffffffff0f7424 */ /* 0x000fce00078e00ff */
[----:B01----:R-:W-:Y:S05]  /*1d060*/  WARPSYNC.COLLECTIVE R15, `(.L_x_5216) ;  /* 0x000000000f0c7348 */ /* 0x003fea0003c00000 */
[----:B------:R-:W-:Y:S02]  /*1d070*/  ELECT P6, UR62, PT ;  /* 0x00000000003e782f */ /* 0x000fe400038c0000 */
[----:B------:R-:W-:Y:S01]  /*1d080*/  MOV R14, UR62 ;  /* 0x0000003e000e7c02 */ /* 0x000fe20008000f00 */
[----:B01----:R-:W-:Y:S10]  /*1d090*/  ENDCOLLECTIVE ;  /* 0x000000000000791b */ /* 0x003ff40003800000 */
.L_x_5216:
[----:B------:R-:W-:Y:S05]  /*1d0a0*/  BSYNC B0 ;  /* 0x0000000000007941 */ /* 0x000fea0003800000 */
.L_x_5215:
[----:B------:R-:W-:Y:S05]  /*1d0b0*/  BRA `(.L_x_5217) ;  /* 0xffffff9c00dc7947 */ /* 0x000fea000383ffff */
.L_x_5059:
[----:B0-----:R0:W2:Y:S02]  /*1d0c0*/  SYNCS.PHASECHK.TRANS64.TRYWAIT P0, [R0+URZ+0x22840], R2 ;  /* 0x02284002000075a7 */ /* 0x0010a4000800017f */
[----:B--2---:R-:W-:Y:S05]  /*1d0d0*/  @!P0 NANOSLEEP.SYNCS 0x989680 ;  /* 0x009896800000895d */ /* 0x004fea0003900000 */
[----:B------:R-:W2:Y:S02]  /*1d0e0*/  @!P0 SYNCS.PHASECHK.TRANS64 P0, [R0+URZ+0x22840], R2 ;  /* 0x02284002000085a7 */ /* 0x000ea4000800007f */
[----:B--2---:R-:W-:Y:S05]  /*1d0f0*/  @!P0 BRA `(.L_x_5059) ;  /* 0xfffffffc00f08947 */ /* 0x004fea000383ffff */
[----:B------:R-:W-:Y:S05]  /*1d100*/  BRA `(.L_x_5218) ;  /* 0xffffffa000487947 */ /* 0x000fea000383ffff */
.L_x_5063:
[----:B------:R-:W2:Y:S01]  /*1d110*/  LDL.LU R11, [R1+0x3c] ;  /* 0x00003c00010b7983 */ /* 0x000ea20000300800 */
[----:B------:R-:W-:Y:S02]  /*1d120*/  IMAD.MOV.U32 R13, RZ, RZ, R0 ;  /* 0x000000ffff0d7224 */ /* 0x000fe400078e0000 */
[----:B------:R-:W-:Y:S02]  /*1d130*/  IMAD.MOV.U32 R12, RZ, RZ, RZ ;  /* 0x000000ffff0c7224 */ /* 0x000fe400078e00ff */
[----:B------:R-:W-:Y:S02]  /*1d140*/  IMAD.MOV.U32 R15, RZ, RZ, -0x1 ;  /* 0xffffffffff0f7424 */ /* 0x000fe400078e00ff */
[----:B------:R-:W-:Y:S02]  /*1d150*/  IMAD R17, R17, 0x80, R8 ;  /* 0x0000008011117824 */ /* 0x000fe400078e0208 */
[----:B--2---:R-:W-:Y:S02]  /*1d160*/  IMAD R2, R11, R7, RZ ;  /* 0x000000070b027224 */ /* 0x004fe400078e02ff */
[----:B------:R-:W-:-:S03]  /*1d170*/  IMAD.MOV.U32 R11, RZ, RZ, 0x181f ;  /* 0x0000181fff0b7424 */ /* 0x000fc600078e00ff */
[----:B------:R-:W-:-:S13]  /*1d180*/  ISETP.GE.AND P1, PT, R17, R2, PT ;  /* 0x000000021100720c */ /* 0x000fda0003f26270 */
[----:B-----5:R-:W-:Y:S05]  /*1d190*/  WARPSYNC.COLLECTIVE R15, `(.L_x_5219) ;  /* 0x000000000f087348 */ /* 0x020fea0003c00000 */
[----:B------:R0:W1:Y:S02]  /*1d1a0*/  SHFL.IDX P6, R14, R13, R12, R11 ;  /* 0x0000000c0d0e7389 */ /* 0x00006400000c000b */
[----:B01---5:R-:W-:Y:S01]  /*1d1b0*/  ENDCOLLECTIVE ;  /* 0x000000000000791b */ /* 0x023fe20003800000 */
.L_x_5219:
[----:B------:R-:W-:Y:S02]  /*1d1c0*/  IMAD.MOV.U32 R13, RZ, RZ, R3 ;  /* 0x000000ffff0d7224 */ /* 0x000fe400078e0003 */
[----:B------:R-:W-:-:S07]  /*1d1d0*/  IMAD.MOV.U32 R4, RZ, RZ, R14 ;  /* 0x000000ffff047224 */ /* 0x000fce00078e000e */
[----:B------:R-:W-:Y:S05]  /*1d1e0*/  WARPSYNC.COLLECTIVE R15, `(.L_x_5220) ;  /* 0x000000000f087348 */ /* 0x000fea0003c00000 */
[----:B------:R0:W1:Y:S02]  /*1d1f0*/  SHFL.IDX P6, R14, R13, R12, R11 ;  /* 0x0000000c0d0e7389 */ /* 0x00006400000c000b */
[----:B01----:R-:W-:Y:S01]  /*1d200*/  ENDCOLLECTIVE ;  /* 0x000000000000791b */ /* 0x003fe20003800000 */
.L_x_5220:
[----:B------:R-:W-:Y:S02]  /*1d210*/  IMAD.MOV.U32 R13, RZ, RZ, R0 ;  /* 0x000000ffff0d7224 */ /* 0x000fe400078e0000 */
[----:B------:R-:W-:Y:S02]  /*1d220*/  IMAD.MOV.U32 R12, RZ, RZ, 0x1 ;  /* 0x00000001ff0c7424 */ /* 0x000fe400078e00ff */
[----:B------:R-:W-:-:S07]  /*1d230*/  IMAD.MOV.U32 R5, RZ, RZ, R14 ;  /* 0x000000ffff057224 */ /* 0x000fce00078e000e */
[----:B------:R-:W-:Y:S05]  /*1d240*/  WARPSYNC.COLLECTIVE R15, `(.L_x_5221) ;  /* 0x000000000f087348 */ /* 0x000fea0003c00000 */
[----:B------:R0:W1:Y:S02]  /*1d250*/  SHFL.IDX P6, R14, R13, R12, R11 ;  /* 0x0000000c0d0e7389 */ /* 0x00006400000c000b */
[----:B01----:R-:W-:Y:S01]  /*1d260*/  ENDCOLLECTIVE ;  /* 0x000000000000791b */ /* 0x003fe20003800000 */
.L_x_5221:
        /* <DEDUP_REMOVED lines=10> */
.L_x_5222:
        /* <DEDUP_REMOVED lines=8> */
[----:B------:R-:W-:-:S12]  /*1d390*/  IMAD.MOV.U32 R4, RZ, RZ, R14 ;  /* 0x000000ffff047224 */ /* 0x000fd800078e000e */
[----:B------:R-:W-:Y:S05]  /*1d3a0*/  WARPSYNC.COLLECTIVE R15, `(.L_x_5223) ;  /* 0x000000000f087348 */ /* 0x000fea0003c00000 */
[----:B------:R0:W1:Y:S02]  /*1d3b0*/  SHFL.IDX P6, R14, R13, R12, R11 ;  /* 0x0000000c0d0e7389 */ /* 0x00006400000c000b */
[----:B01----:R-:W-:Y:S01]  /*1d3c0*/  ENDCOLLECTIVE ;  /* 0x000000000000791b */ /* 0x003fe20003800000 */
.L_x_5223:
[----:B------:R-:W-:-:S05]  /*1d3d0*/  @!P1 LEA R5, P2, R10, R4, 0x1 ;  /* 0x000000040a059211 */ /* 0x000fca00078408ff */
[----:B------:R-:W-:Y:S02]  /*1d3e0*/  @!P1 IMAD.X R4, RZ, RZ, R6, P2 ;  /* 0x000000ffff049224 */ /* 0x000fe400010e0606 */
[----:B------:R-:W-:-:S03]  /*1d3f0*/  IMAD.MOV.U32 R13, RZ, RZ, R3 ;  /* 0x000000ffff0d7224 */ /* 0x000fc600078e0003 */
[----:B------:R-:W-:-:S04]  /*1d400*/  @!P1 LOP3.LUT R5, R5, R4, RZ, 0x3c, !PT ;  /* 0x0000000405059212 */ /* 0x000fc800078e3cff */
[----:B------:R-:W-:Y:S01]  /*1d410*/  @!P1 LOP3.LUT R4, R5, R4, RZ, 0x3c, !PT ;  /* 0x0000000405049212 */ /* 0x000fe200078e3cff */
[----:B------:R-:W-:-:S07]  /*1d420*/  IMAD.MOV.U32 R6, RZ, RZ, R14 ;  /* 0x000000ffff067224 */ /* 0x000fce00078e000e */
[----:B------:R-:W-:Y:S05]  /*1d430*/  WARPSYNC.COLLECTIVE R15, `(.L_x_5224) ;  /* 0x000000000f087348 */ /* 0x000fea0003c00000 */
[----:B------:R0:W1:Y:S02]  /*1d440*/  SHFL.IDX P6, R14, R13, R12, R11 ;  /* 0x0000000c0d0e7389 */ /* 0x00006400000c000b */
[----:B01----:R-:W-:Y:S01]  /*1d450*/  ENDCOLLECTIVE ;  /* 0x000000000000791b */ /* 0x003fe20003800000 */
.L_x_5224:
        /* <DEDUP_REMOVED lines=8> */
[----:B------:R-:W-:Y:S01]  /*1d4e0*/  ISETP.GE.AND P1, PT, R4, R2, PT ;  /* 0x000000020400720c */ /* 0x000fe20003f26270 */
[----:B------:R-:W-:-:S12]  /*1d4f0*/  IMAD.MOV.U32 R4, RZ, RZ, R14 ;  /* 0x000000ffff047224 */ /* 0x000fd800078e000e */
[----:B------:R-:W-:Y:S05]  /*1d500*/  WARPSYNC.COLLECTIVE R15, `(.L_x_5225) ;  /* 0x000000000f087348 */ /* 0x000fea0003c00000 */
[----:B------:R0:W1:Y:S02]  /*1d510*/  SHFL.IDX P6, R14, R13, R12, R11 ;  /* 0x0000000c0d0e7389 */ /* 0x00006400000c000b */
[----:B01----:R-:W-:Y:S01]  /*1d520*/  ENDCOLLECTIVE ;  /* 0x000000000000791b */ /* 0x003fe20003800000 */
.L_x_5225:
[----:B------:R-:W-:Y:S01]  /*1d530*/  @!P1 LEA R5, P2, R10, R4, 0x1 ;  /* 0x000000040a059211 */ /* 0x000fe200078408ff */
[----:B------:R-:W-:-:S04]  /*1d540*/  IMAD.MOV.U32 R13, RZ, RZ, R3 ;  /* 0x000000ffff0d7224 */ /* 0x000fc800078e0003 */
[----:B------:R-:W-:-:S05]  /*1d550*/  @!P1 IMAD.X R4, RZ, RZ, R6, P2 ;  /* 0x000000ffff049224 */ /* 0x000fca00010e0606 */
[----:B------:R-:W-:Y:S01]  /*1d560*/  @!P1 LOP3.LUT R5, R5, R4, RZ, 0x3c, !PT ;  /* 0x0000000405059212 */ /* 0x000fe200078e3cff */
[----:B------:R-:W-:-:S03]  /*1d570*/  IMAD.MOV.U32 R6, RZ, RZ, R14 ;  /* 0x000000ffff067224 */ /* 0x000fc600078e000e */
[----:B------:R-:W-:-:S07]  /*1d580*/  @!P1 LOP3.LUT R4, R5, R4, RZ, 0x3c, !PT ;  /* 0x0000000405049212 */ /* 0x000fce00078e3cff */
[----:B------:R-:W-:Y:S05]  /*1d590*/  WARPSYNC.COLLECTIVE R15, `(.L_x_5226) ;  /* 0x000000000f087348 */ /* 0x000fea0003c00000 */
[----:B------:R0:W1:Y:S02]  /*1d5a0*/  SHFL.IDX P6, R14, R13, R12, R11 ;  /* 0x0000000c0d0e7389 */ /* 0x00006400000c000b */
[----:B01----:R-:W-:Y:S01]  /*1d5b0*/  ENDCOLLECTIVE ;  /* 0x000000000000791b */ /* 0x003fe20003800000 */
.L_x_5226:
        /* <DEDUP_REMOVED lines=13> */
.L_x_5227:
        /* <DEDUP_REMOVED lines=9> */
.L_x_5228:
        /* <DEDUP_REMOVED lines=13> */
.L_x_5229:
        /* <DEDUP_REMOVED lines=9> */
.L_x_5230:
        /* <DEDUP_REMOVED lines=13> */
.L_x_5231:
        /* <DEDUP_REMOVED lines=9> */
.L_x_5232:
[----:B------:R-:W-:-:S05]  /*1d9e0*/  @!P1 LOP3.LUT R5, R5, R4, RZ, 0x3c, !PT ;  /* 0x0000000405059212 */ /* 0x000fca00078e3cff */
[----:B------:R-:W-:Y:S01]  /*1d9f0*/  @!PT LDS RZ, [RZ] ;  /* 0x00000000fffff984 */ /* 0x000fe20000000800 */
[----:B------:R-:W-:Y:S01]  /*1da00*/  @!PT LDS RZ, [RZ] ;  /* 0x00000000fffff984 */ /* 0x000fe20000000800 */
[----:B------:R-:W-:Y:S01]  /*1da10*/  @!PT LDS RZ, [RZ] ;  /* 0x00000000fffff984 */ /* 0x000fe20000000800 */
[----:B------:R0:W-:Y:S01]  /*1da20*/  @!P1 LDGSTS.E.BYPASS.LTC128B.128 [R9+0x1ac00], desc[UR40][R4.64], !P0 ;  /* 0x1ac0000004099fae */ /* 0x0001e2000c101d68 */
[----:B------:R-:W-:Y:S02]  /*1da30*/  IMAD.MOV.U32 R13, RZ, RZ, R0 ;  /* 0x000000ffff0d7224 */ /* 0x000fe400078e0000 */
[----:B------:R-:W-:Y:S02]  /*1da40*/  IMAD.MOV.U32 R12, RZ, RZ, 0x7 ;  /* 0x00000007ff0c7424 */ /* 0x000fe400078e00ff */
[----:B0-----:R-:W-:Y:S02]  /*1da50*/  VIADD R5, R17, 0x60 ;  /* 0x0000006011057836 */ /* 0x001fe40000000000 */
[----:B------:R-:W-:-:S03]  /*1da60*/  IMAD.MOV.U32 R4, RZ, RZ, R14 ;  /* 0x000000ffff047224 */ /* 0x000fc600078e000e */
[----:B------:R-:W-:-:S13]  /*1da70*/  ISETP.GE.AND P1, PT, R5, R2, PT ;  /* 0x000000020500720c */ /* 0x000fda0003f26270 */
[----:B------:R-:W-:Y:S05]  /*1da80*/  WARPSYNC.COLLECTIVE R15, `(.L_x_5233) ;  /* 0x000000000f087348 */ /* 0x000fea0003c00000 */
[----:B------:R0:W1:Y:S02]  /*1da90*/  SHFL.IDX P6, R14, R13, R12, R11 ;  /* 0x0000000c0d0e7389 */ /* 0x00006400000c000b */
[----:B01----:R-:W-:Y:S01]  /*1daa0*/  ENDCOLLECTIVE ;  /* 0x000000000000791b */ /* 0x003fe20003800000 */
.L_x_5233:
        /* <DEDUP_REMOVED lines=9> */
.L_x_5234:
[----:B------:R-:W-:-:S05]  /*1db40*/  @!P1 LOP3.LUT R5, R5, R4, RZ, 0x3c, !PT ;  /* 0x0000000405059212 */ /* 0x000fca00078e3cff */
[----:B------:R-:W-:Y:S01]  /*1db50*/  @!PT LDS RZ, [RZ] ;  /* 0x00000000fffff984 */ /* 0x000fe20000000800 */
[----:B------:R-:W-:Y:S01]  /*1db60*/  @!PT LDS RZ, [RZ] ;  /* 0x00000000fffff984 */ /* 0x000fe20000000800 */
[----:B------:R-:W-:Y:S01]  /*1db70*/  @!PT LDS RZ, [RZ] ;  /* 0x00000000fffff984 */ /* 0x000fe20000000800 */
[----:B------:R0:W-:Y:S01]  /*1db80*/  @!P1 LDGSTS.E.BYPASS.LTC128B.128 [R9+0x1b400], desc[UR40][R4.64], !P0 ;  /* 0x1b40000004099fae */ /* 0x0001e2000c101d68 */
[----:B------:R-:W-:Y:S01]  /*1db90*/  IMAD.MOV.U32 R3, RZ, RZ, R14 ;  /* 0x000000ffff037224 */ /* 0x000fe200078e000e */
[----:B------:R-:W-:Y:S06]  /*1dba0*/  BRA `(.L_x_5235) ;  /* 0xffffffa000f87947 */ /* 0x000fec000383ffff */
.L_x_5066:
[----:B-1----:R-:W3:Y:S02]  /*1dbb0*/  LDL R2, [R1+0x4] ;  /* 0x0000040001027983 */ /* 0x002ee40000100800 */
[----:B---3--:R1:W3:Y:S02]  /*1dbc0*/  SYNCS.PHASECHK.TRANS64.TRYWAIT P0, [R2+URZ+0x22820], R0 ;  /* 0x02282000020075a7 */ /* 0x0082e4000800017f */
[----:B---3--:R-:W-:Y:S05]  /*1dbd0*/  @!P0 NANOSLEEP.SYNCS 0x989680 ;  /* 0x009896800000895d */ /* 0x008fea0003900000 */
[----:B------:R-:W3:Y:S02]  /*1dbe0*/  @!P0 SYNCS.PHASECHK.TRANS64 P0, [R2+URZ+0x22820], R0 ;  /* 0x02282000020085a7 */ /* 0x000ee4000800007f */
[----:B---3--:R-:W-:Y:S05]  /*1dbf0*/  @!P0 BRA `(.L_x_5066) ;  /* 0xfffffffc00ec8947 */ /* 0x008fea000383ffff */
[----:B------:R-:W-:Y:S05]  /*1dc00*/  BRA `(.L_x_5236) ;  /* 0xffffffa400587947 */ /* 0x000fea000383ffff */
.L_x_5070:
[----:B0-----:R0:W1:Y:S02]  /*1dc10*/  SYNCS.PHASECHK.TRANS64.TRYWAIT P0, [R2+URZ+0x22860], R0 ;  /* 0x02286000020075a7 */ /* 0x001064000800017f */
[----:B-1----:R-:W-:Y:S05]  /*1dc20*/  @!P0 NANOSLEEP.SYNCS 0x989680 ;  /* 0x009896800000895d */ /* 0x002fea0003900000 */
[----:B------:R-:W1:Y:S02]  /*1dc30*/  @!P0 SYNCS.PHASECHK.TRANS64 P0, [R2+URZ+0x22860], R0 ;  /* 0x02286000020085a7 */ /* 0x000e64000800007f */
[----:B-1----:R-:W-:Y:S05]  /*1dc40*/  @!P0 BRA `(.L_x_5070) ;  /* 0xfffffffc00f08947 */ /* 0x002fea000383ffff */
[----:B------:R-:W-:Y:S05]  /*1dc50*/  BRA `(.L_x_5237) ;  /* 0xffffffa400847947 */ /* 0x000fea000383ffff */
.L_x_5085:
[----:B-1----:R1:W2:Y:S02]  /*1dc60*/  SYNCS.PHASECHK.TRANS64.TRYWAIT P0, [R2+URZ+0x22840], R6 ;  /* 0x02284006020075a7 */ /* 0x0022a4000800017f */
[----:B--2---:R-:W-:Y:S05]  /*1dc70*/  @!P0 NANOSLEEP.SYNCS 0x989680 ;  /* 0x009896800000895d */ /* 0x004fea0003900000 */
[----:B------:R-:W2:Y:S02]  /*1dc80*/  @!P0 SYNCS.PHASECHK.TRANS64 P0, [R2+URZ+0x22840], R6 ;  /* 0x02284006020085a7 */ /* 0x000ea4000800007f */
[----:B--2---:R-:W-:Y:S05]  /*1dc90*/  @!P0 BRA `(.L_x_5085) ;  /* 0xfffffffc00f08947 */ /* 0x004fea000383ffff */
[----:B------:R-:W-:Y:S05]  /*1dca0*/  BRA `(.L_x_5238) ;  /* 0xffffffac00ac7947 */ /* 0x000fea000383ffff */
.L_x_5090:
[----:B0-----:R0:W2:Y:S02]  /*1dcb0*/  SYNCS.PHASECHK.TRANS64.TRYWAIT P0, [R2+URZ+0x22860], R6 ;  /* 0x02286006020075a7 */ /* 0x0010a4000800017f */
[----:B--2---:R-:W-:Y:S05]  /*1dcc0*/  @!P0 NANOSLEEP.SYNCS 0x989680 ;  /* 0x009896800000895d */ /* 0x004fea0003900000 */
[----:B------:R-:W2:Y:S02]  /*1dcd0*/  @!P0 SYNCS.PHASECHK.TRANS64 P0, [R2+URZ+0x22860], R6 ;  /* 0x02286006020085a7 */ /* 0x000ea4000800007f */
[----:B--2---:R-:W-:Y:S05]  /*1dce0*/  @!P0 BRA `(.L_x_5090) ;  /* 0xfffffffc00f08947 */ /* 0x004fea000383ffff */
[----:B------:R-:W-:Y:S05]  /*1dcf0*/  BRA `(.L_x_5239) ;  /* 0xffffffb000347947 */ /* 0x000fea000383ffff */
.L_x_5101:
[----:B0-----:R0:W1:Y:S02]  /*1dd00*/  SYNCS.PHASECHK.TRANS64.TRYWAIT P0, [R3+URZ+0x22840], R2 ;  /* 0x02284002030075a7 */ /* 0x001064000800017f */
[----:B-1----:R-:W-:Y:S05]  /*1dd10*/  @!P0 NANOSLEEP.SYNCS 0x989680 ;  /* 0x009896800000895d */ /* 0x002fea0003900000 */
[----:B------:R-:W1:Y:S02]  /*1dd20*/  @!P0 SYNCS.PHASECHK.TRANS64 P0, [R3+URZ+0x22840], R2 ;  /* 0x02284002030085a7 */ /* 0x000e64000800007f */
[----:B-1----:R-:W-:Y:S05]  /*1dd30*/  @!P0 BRA `(.L_x_5101) ;  /* 0xfffffffc00f08947 */ /* 0x002fea000383ffff */
[----:B------:R-:W-:Y:S05]  /*1dd40*/  BRA `(.L_x_5240) ;  /* 0xffffffb8003c7947 */ /* 0x000fea000383ffff */
.L_x_5106:
[----:B-1----:R1:W2:Y:S02]  /*1dd50*/  SYNCS.PHASECHK.TRANS64.TRYWAIT P0, [R3+URZ+0x22860], R2 ;  /* 0x02286002030075a7 */ /* 0x0022a4000800017f */
[----:B--2---:R-:W-:Y:S05]  /*1dd60*/  @!P0 NANOSLEEP.SYNCS 0x989680 ;  /* 0x009896800000895d */ /* 0x004fea0003900000 */
[----:B------:R-:W2:Y:S02]  /*1dd70*/  @!P0 SYNCS.PHASECHK.TRANS64 P0, [R3+URZ+0x22860], R2 ;  /* 0x02286002030085a7 */ /* 0x000ea4000800007f */
[----:B--2---:R-:W-:Y:S05]  /*1dd80*/  @!P0 BRA `(.L_x_5106) ;  /* 0xfffffffc00f08947 */ /* 0x004fea000383ffff */
[----:B------:R-:W-:Y:S05]  /*1dd90*/  BRA `(.L_x_5241) ;  /* 0xffffffb800c07947 */ /* 0x000fea000383ffff */
.L_x_5117:
[----:B0-----:R0:W1:Y:S02]  /*1dda0*/  SYNCS.PHASECHK.TRANS64.TRYWAIT P0, [R3+URZ+0x22840], R2 ;  /* 0x02284002030075a7 */ /* 0x001064000800017f */
[----:B-1----:R-:W-:Y:S05]  /*1ddb0*/  @!P0 NANOSLEEP.SYNCS 0x989680 ;  /* 0x009896800000895d */ /* 0x002fea0003900000 */
[----:B------:R-:W1:Y:S02]  /*1ddc0*/  @!P0 SYNCS.PHASECHK.TRANS64 P0, [R3+URZ+0x22840], R2 ;  /* 0x02284002030085a7 */ /* 0x000e64000800007f */
[----:B-1----:R-:W-:Y:S05]  /*1ddd0*/  @!P0 BRA `(.L_x_5117) ;  /* 0xfffffffc00f08947 */ /* 0x002fea000383ffff */
[----:B------:R-:W-:Y:S05]  /*1dde0*/  BRA `(.L_x_5242) ;  /* 0xffffffc000ac7947 */ /* 0x000fea000383ffff */
.L_x_5122:
[----:B-1----:R1:W2:Y:S02]  /*1ddf0*/  SYNCS.PHASECHK.TRANS64.TRYWAIT P0, [R3+URZ+0x22860], R2 ;  /* 0x02286002030075a7 */ /* 0x0022a4000800017f */
[----:B--2---:R-:W-:Y:S05]  /*1de00*/  @!P0 NANOSLEEP.SYNCS 0x989680 ;  /* 0x009896800000895d */ /* 0x004fea0003900000 */
[----:B------:R-:W2:Y:S02]  /*1de10*/  @!P0 SYNCS.PHASECHK.TRANS64 P0, [R3+URZ+0x22860], R2 ;  /* 0x02286002030085a7 */ /* 0x000ea4000800007f */
[----:B--2---:R-:W-:Y:S05]  /*1de20*/  @!P0 BRA `(.L_x_5122) ;  /* 0xfffffffc00f08947 */ /* 0x004fea000383ffff */
[----:B------:R-:W-:Y:S05]  /*1de30*/  BRA `(.L_x_5243) ;  /* 0xffffffc400347947 */ /* 0x000fea000383ffff */
.L_x_5134:
[----:B------:R-:W-:Y:S01]  /*1de40*/  BSSY B0, `(.L_x_5244) ;  /* 0x0000008000007945 */ /* 0x000fe20003800000 */
[----:B------:R-:W-:Y:S02]  /*1de50*/  IMAD.MOV.U32 R13, RZ, RZ, R16 ;  /* 0x000000ffff0d7224 */ /* 0x000fe400078e0010 */
[----:B------:R-:W-:Y:S02]  /*1de60*/  IMAD.MOV.U32 R12, RZ, RZ, RZ ;  /* 0x000000ffff0c7224 */ /* 0x000fe400078e00ff */
[----:B-1----:R-:W-:Y:S02]  /*1de70*/  IMAD.MOV.U32 R11, RZ, RZ, 0x1f ;  /* 0x0000001fff0b7424 */ /* 0x002fe400078e00ff */
[----:B------:R-:W-:-:S07]  /*1de80*/  IMAD.MOV.U32 R15, RZ, RZ, -0x1 ;  /* 0xffffffffff0f7424 */ /* 0x000fce00078e00ff */
[----:B0----5:R-:W-:Y:S05]  /*1de90*/  WARPSYNC.COLLECTIVE R15, `(.L_x_5245) ;  /* 0x000000000f087348 */ /* 0x021fea0003c00000 */
[----:B0-----:R0:W1:Y:S02]  /*1dea0*/  SHFL.IDX P6, R14, R13, R12, R11 ;  /* 0x0000000c0d0e7389 */ /* 0x00106400000c000b */
[----:B01---5:R-:W-:Y:S01]  /*1deb0*/  ENDCOLLECTIVE ;  /* 0x000000000000791b */ /* 0x023fe20003800000 */
.L_x_5245:
[----:B------:R-:W-:Y:S05]  /*1dec0*/  BSYNC B0 ;  /* 0x0000000000007941 */ /* 0x000fea0003800000 */
.L_x_5244:
        /* <DEDUP_REMOVED lines=9> */
.L_x_5246:
        /* <DEDUP_REMOVED lines=18> */
.L_x_5247:
[----:B------:R-:W-:Y:S01]  /*1e080*/  IMAD.MOV.U32 R12, RZ, RZ, 0x2 ;  /* 0x00000002ff0c7424 */ /* 0x000fe200078e00ff */
[----:B------:R-:W-:-:S05]  /*1e090*/  SEL R7, R14, RZ, P1 ;  /* 0x000000ff0e077207 */ /* 0x000fca0000800000 */
[----:B------:R-:W-:-:S04]  /*1e0a0*/  IMAD.IADD R3, R2, 0x1, R7 ;  /* 0x0000000102037824 */ /* 0x000fc800078e0207 */
[----:B------:R-:W-:-:S07]  /*1e0b0*/  IMAD.MOV.U32 R13, RZ, RZ, R3 ;  /* 0x000000ffff0d7224 */ /* 0x000fce00078e0003 */
[----:B------:R-:W-:Y:S05]  /*1e0c0*/  WARPSYNC.COLLECTIVE R15, `(.L_x_5248) ;  /* 0x000000000f087348 */ /* 0x000fea0003c00000 */
[----:B------:R0:W1:Y:S02]  /*1e0d0*/  SHFL.UP P6, R14, R13, R12, R11 ;  /* 0x0400000c0d0e7389 */ /* 0x00006400000c000b */
[----:B01----:R-:W-:Y:S01]  /*1e0e0*/  ENDCOLLECTIVE ;  /* 0x000000000000791b */ /* 0x003fe20003800000 */
.L_x_5248:
        /* <DEDUP_REMOVED lines=8> */
.L_x_5249:
        /* <DEDUP_REMOVED lines=8> */
.L_x_5250:
        /* <DEDUP_REMOVED lines=8> */
.L_x_5251:
        /* <DEDUP_REMOVED lines=9> */
.L_x_5252:
[----:B------:R-:W-:Y:S01]  /*1e300*/  IMAD.MOV.U32 R16, RZ, RZ, R14 ;  /* 0x000000ffff107224 */ /* 0x000fe200078e000e */
[----:B------:R-:W-:Y:S06]  /*1e310*/  BRA `(.L_x_5253) ;  /* 0xffffffc800907947 */ /* 0x000fec000383ffff */
.L_x_5139:
        /* <DEDUP_REMOVED lines=8> */
.L_x_5255:
[----:B------:R-:W-:Y:S05]  /*1e3a0*/  BSYNC B0 ;  /* 0x0000000000007941 */ /* 0x000fea0003800000 */
.L_x_5254:
        /* <DEDUP_REMOVED lines=9> */
.L_x_5256:
[----:B------:R-:W-:Y:S01]  /*1e440*/  IMAD.MOV.U32 R12, RZ, RZ, 0x4 ;  /* 0x00000004ff0c7424 */ /* 0x000fe200078e00ff */
[----:B------:R-:W-:-:S05]  /*1e450*/  SEL R14, R14, RZ, P2 ;  /* 0x000000ff0e0e7207 */ /* 0x000fca0001000000 */
[----:B------:R-:W-:-:S04]  /*1e460*/  IMAD.IADD R3, R3, 0x1, R14 ;  /* 0x0000000103037824 */ /* 0x000fc800078e020e */
[----:B------:R-:W-:-:S07]  /*1e470*/  IMAD.MOV.U32 R13, RZ, RZ, R3 ;  /* 0x000000ffff0d7224 */ /* 0x000fce00078e0003 */
[----:B------:R-:W-:Y:S05]  /*1e480*/  WARPSYNC.COLLECTIVE R15, `(.L_x_5257) ;  /* 0x000000000f087348 */ /* 0x000fea0003c00000 */
[----:B------:R0:W1:Y:S02]  /*1e490*/  SHFL.UP P6, R14, R13, R12, R11 ;  /* 0x0400000c0d0e7389 */ /* 0x00006400000c000b */
[----:B01----:R-:W-:Y:S01]  /*1e4a0*/  ENDCOLLECTIVE ;  /* 0x000000000000791b */ /* 0x003fe20003800000 */
.L_x_5257:
[----:B------:R-:W-:Y:S01]  /*1e4b0*/  IMAD.MOV.U32 R12, RZ, RZ, 0x8 ;  /* 0x00000008ff0c7424 */ /* 0x000fe200078e00ff */
[----:B------:R-:W-:-:S05]  /*1e4c0*/  SEL R14, R14, RZ, P3 ;  /* 0x000000ff0e0e7207 */ /* 0x000fca0001800000 */
[----:B------:R-:W-:-:S04]  /*1e4d0*/  IMAD.IADD R3, R3, 0x1, R14 ;  /* 0x0000000103037824 */ /* 0x000fc800078e020e */
[----:B------:R-:W-:-:S07]  /*1e4e0*/  IMAD.MOV.U32 R13, RZ, RZ, R3 ;  /* 0x000000ffff0d7224 */ /* 0x000fce00078e0003 */
[----:B------:R-:W-:Y:S05]  /*1e4f0*/  WARPSYNC.COLLECTIVE R15, `(.L_x_5258) ;  /* 0x000000000f087348 */ /* 0x000fea0003c00000 */
[----:B------:R0:W1:Y:S02]  /*1e500*/  SHFL.UP P6, R14, R13, R12, R11 ;  /* 0x0400000c0d0e7389 */ /* 0x00006400000c000b */
[----:B01----:R-:W-:Y:S01]  /*1e510*/  ENDCOLLECTIVE ;  /* 0x000000000000791b */ /* 0x003fe20003800000 */
.L_x_5258:
[----:B------:R-:W-:Y:S01]  /*1e520*/  IMAD.MOV.U32 R12, RZ, RZ, 0x10 ;  /* 0x00000010ff0c7424 */ /* 0x000fe200078e00ff */
[----:B------:R-:W-:-:S05]  /*1e530*/  SEL R14, R14, RZ, P4 ;  /* 0x000000ff0e0e7207 */ /* 0x000fca0002000000 */
[----:B------:R-:W-:-:S04]  /*1e540*/  IMAD.IADD R3, R3, 0x1, R14 ;  /* 0x0000000103037824 */ /* 0x000fc800078e020e */
[----:B------:R-:W-:-:S07]  /*1e550*/  IMAD.MOV.U32 R13, RZ, RZ, R3 ;  /* 0x000000ffff0d7224 */ /* 0x000fce00078e0003 */
[----:B------:R-:W-:Y:S05]  /*1e560*/  WARPSYNC.COLLECTIVE R15, `(.L_x_5259) ;  /* 0x000000000f087348 */ /* 0x000fea0003c00000 */
[----:B------:R0:W1:Y:S02]  /*1e570*/  SHFL.UP P6, R14, R13, R12, R11 ;  /* 0x0400000c0d0e7389 */ /* 0x00006400000c000b */
[----:B01----:R-:W-:Y:S01]  /*1e580*/  ENDCOLLECTIVE ;  /* 0x000000000000791b */ /* 0x003fe20003800000 */
.L_x_5259:
        /* <DEDUP_REMOVED lines=8> */
.L_x_5260:
[----:B------:R-:W-:Y:S01]  /*1e610*/  IMAD.MOV.U32 R16, RZ, RZ, R14 ;  /* 0x000000ffff107224 */ /* 0x000fe200078e000e */
[----:B------:R-:W-:Y:S06]  /*1e620*/  BRA `(.L_x_5261) ;  /* 0xffffffc800687947 */ /* 0x000fec000383ffff */
.L_x_5141:
[----:B------:R-:W-:Y:S01]  /*1e630*/  BSSY B0, `(.L_x_5262) ;  /* 0x0000006000007945 */ /* 0x000fe20003800000 */
[----:B------:R-:W-:Y:S01]  /*1e640*/  PLOP3.LUT P6, PT, P6, PT, PT, 0x8, 0x0 ;  /* 0x000000000000781c */ /* 0x000fe200037ce170 */
[----:B------:R-:W-:-:S12]  /*1e650*/  IMAD.MOV.U32 R15, RZ, RZ, -0x1 ;  /* 0xffffffffff0f7424 */ /* 0x000fd800078e00ff */
[----:B0----5:R-:W-:Y:S05]  /*1e660*/  WARPSYNC.COLLECTIVE R15, `(.L_x_5263) ;  /* 0x000000000f087348 */ /* 0x021fea0003c00000 */
[----:B------:R-:W-:Y:S01]  /*1e670*/  VOTE.ANY R14, PT, P6 ;  /* 0x00000000000e7806 */ /* 0x000fe200030e0100 */
[----:B0----5:R-:W-:Y:S06]  /*1e680*/  ENDCOLLECTIVE ;  /* 0x000000000000791b */ /* 0x021fec0003800000 */
.L_x_5263:
[----:B------:R-:W-:Y:S05]  /*1e690*/  BSYNC B0 ;  /* 0x0000000000007941 */ /* 0x000fea0003800000 */
.L_x_5262:
        /* <DEDUP_REMOVED lines=9> */
.L_x_5264:
[----:B------:R-:W-:Y:S01]  /*1e730*/  IMAD.MOV.U32 R17, RZ, RZ, R14 ;  /* 0x000000ffff117224 */ /* 0x000fe200078e000e */
[----:B------:R-:W-:Y:S06]  /*1e740*/  BRA `(.L_x_5265) ;  /* 0xffffffc800587947 */ /* 0x000fec000383ffff */
.L_x_5143:
[----:B------:R-:W-:Y:S01]  /*1e750*/  BSSY B0, `(.L_x_5266) ;  /* 0x0000007000007945 */ /* 0x000fe20003800000 */
[----:B------:R-:W-:Y:S02]  /*1e760*/  IMAD.MOV.U32 R13, RZ, RZ, R3 ;  /* 0x000000ffff0d7224 */ /* 0x000fe400078e0003 */
[----:B------:R-:W-:Y:S02]  /*1e770*/  IMAD.MOV.U32 R11, RZ, RZ, 0x1f ;  /* 0x0000001fff0b7424 */ /* 0x000fe400078e00ff */
[----:B------:R-:W-:-:S07]  /*1e780*/  IMAD.MOV.U32 R15, RZ, RZ, -0x1 ;  /* 0xffffffffff0f7424 */ /* 0x000fce00078e00ff */
[----:B012--5:R-:W-:Y:S05]  /*1e790*/  WARPSYNC.COLLECTIVE R15, `(.L_x_5267) ;  /* 0x000000000f087348 */ /* 0x027fea0003c00000 */
[----:B------:R3:W4:Y:S02]  /*1e7a0*/  SHFL.IDX P6, R14, R13, R12, R11 ;  /* 0x0000000c0d0e7389 */ /* 0x00072400000c000b */
[----:B012345:R-:W-:Y:S01]  /*1e7b0*/  ENDCOLLECTIVE ;  /* 0x000000000000791b */ /* 0x03ffe20003800000 */
.L_x_5267:
[----:B------:R-:W-:Y:S05]  /*1e7c0*/  BSYNC B0 ;  /* 0x0000000000007941 */ /* 0x000fea0003800000 */
.L_x_5266:
[----:B------:R-:W-:Y:S01]  /*1e7d0*/  IMAD.MOV.U32 R3, RZ, RZ, R14 ;  /* 0x000000ffff037224 */ /* 0x000fe200078e000e */
[----:B------:R-:W-:Y:S06]  /*1e7e0*/  BRA `(.L_x_5268) ;  /* 0xffffffc8004c7947 */ /* 0x000fec000383ffff */
.L_x_5147:
[----:B0-----:R0:W1:Y:S02]  /*1e7f0*/  SYNCS.PHASECHK.TRANS64.TRYWAIT P0, [R0+URZ+0x22820], R3 ;  /* 0x02282003000075a7 */ /* 0x001064000800017f */
[----:B-1----:R-:W-:Y:S05]  /*1e800*/  @!P0 NANOSLEEP.SYNCS 0x989680 ;  /* 0x009896800000895d */ /* 0x002fea0003900000 */
[----:B------:R-:W1:Y:S02]  /*1e810*/  @!P0 SYNCS.PHASECHK.TRANS64 P0, [R0+URZ+0x22820], R3 ;  /* 0x02282003000085a7 */ /* 0x000e64000800007f */
[----:B-1----:R-:W-:Y:S05]  /*1e820*/  @!P0 BRA `(.L_x_5147) ;  /* 0xfffffffc00f08947 */ /* 0x002fea000383ffff */
[----:B------:R-:W-:Y:S05]  /*1e830*/  BRA `(.L_x_5269) ;  /* 0xffffffcc00d07947 */ /* 0x000fea000383ffff */
.L_x_5148:
        /* <DEDUP_REMOVED lines=11> */
.L_x_5271:
[----:B------:R-:W-:Y:S05]  /*1e8f0*/  BSYNC B0 ;  /* 0x0000000000007941 */ /* 0x000fea0003800000 */
.L_x_5270:
[----:B------:R-:W-:Y:S05]  /*1e900*/  BRA `(.L_x_5272) ;  /* 0xffffffcc00b87947 */ /* 0x000fea000383ffff */
.L_x_5149:
[----:B------:R-:W-:Y:S01]  /*1e910*/  BSSY B0, `(.L_x_5273) ;  /* 0x0000006000007945 */ /* 0x000fe20003800000 */
[----:B------:R-:W-:-:S07]  /*1e920*/  IMAD.MOV.U32 R15, RZ, RZ, -0x1 ;  /* 0xffffffffff0f7424 */ /* 0x000fce00078e00ff */
[----:B01---5:R-:W-:Y:S05]  /*1e930*/  WARPSYNC.COLLECTIVE R15, `(.L_x_5274) ;  /* 0x000000000f0c7348 */ /* 0x023fea0003c00000 */
[----:B------:R-:W-:Y:S02]  /*1e940*/  ELECT P6, UR62, PT ;  /* 0x00000000003e782f */ /* 0x000fe400038c0000 */
[----:B------:R-:W-:Y:S01]  /*1e950*/  MOV R14, UR62 ;  /* 0x0000003e000e7c02 */ /* 0x000fe20008000f00 */
[----:B01---5:R-:W-:Y:S10]  /*1e960*/  ENDCOLLECTIVE ;  /* 0x000000000000791b */ /* 0x023ff40003800000 */
.L_x_5274:
[----:B------:R-:W-:Y:S05]  /*1e970*/  BSYNC B0 ;  /* 0x0000000000007941 */ /* 0x000fea0003800000 */
.L_x_5273:
[----:B------:R-:W-:Y:S05]  /*1e980*/  BRA `(.L_x_5275) ;  /* 0xffffffcc00ac7947 */ /* 0x000fea000383ffff */
.L_x_5151:
[----:B0-----:R0:W1:Y:S02]  /*1e990*/  SYNCS.PHASECHK.TRANS64.TRYWAIT P0, [R6+URZ], R5 ;  /* 0x00000005060075a7 */ /* 0x001064000800017f */
[----:B-1----:R-:W-:Y:S05]  /*1e9a0*/  @!P0 NANOSLEEP.SYNCS 0x989680 ;  /* 0x009896800000895d */ /* 0x002fea0003900000 */
[----:B------:R-:W1:Y:S02]  /*1e9b0*/  @!P0 SYNCS.PHASECHK.TRANS64 P0, [R6+URZ], R5 ;  /* 0x00000005060085a7 */ /* 0x000e64000800007f */
[----:B-1----:R-:W-:Y:S05]  /*1e9c0*/  @!P0 BRA `(.L_x_5151) ;  /* 0xfffffffc00f08947 */ /* 0x002fea000383ffff */
[----:B------:R-:W-:Y:S05]  /*1e9d0*/  BRA `(.L_x_5276) ;  /* 0xffffffcc00e87947 */ /* 0x000fea000383ffff */
.L_x_5152:
[----:B-1----:R1:W2:Y:S02]  /*1e9e0*/  SYNCS.PHASECHK.TRANS64.TRYWAIT P0, [R7+URZ], R2 ;  /* 0x00000002070075a7 */ /* 0x0022a4000800017f */
[----:B--2---:R-:W-:Y:S05]  /*1e9f0*/  @!P0 NANOSLEEP.SYNCS 0x989680 ;  /* 0x009896800000895d */ /* 0x004fea0003900000 */
[----:B------:R-:W2:Y:S02]  /*1ea00*/  @!P0 SYNCS.PHASECHK.TRANS64 P0, [R7+URZ], R2 ;  /* 0x00000002070085a7 */ /* 0x000ea4000800007f */
[----:B--2---:R-:W-:Y:S05]  /*1ea10*/  @!P0 BRA `(.L_x_5152) ;  /* 0xfffffffc00f08947 */ /* 0x004fea000383ffff */
[----:B------:R-:W-:Y:S05]  /*1ea20*/  BRA `(.L_x_5277) ;  /* 0xffffffcc00dc7947 */ /* 0x000fea000383ffff */
.L_x_5154:
[----:B--2---:R2:W3:Y:S02]  /*1ea30*/  SYNCS.PHASECHK.TRANS64.TRYWAIT P0, [R4+URZ], R5 ;  /* 0x00000005040075a7 */ /* 0x0044e4000800017f */
[----:B---3--:R-:W-:Y:S05]  /*1ea40*/  @!P0 NANOSLEEP.SYNCS 0x989680 ;  /* 0x009896800000895d */ /* 0x008fea0003900000 */
[----:B------:R-:W3:Y:S02]  /*1ea50*/  @!P0 SYNCS.PHASECHK.TRANS64 P0, [R4+URZ], R5 ;  /* 0x00000005040085a7 */ /* 0x000ee4000800007f */
[----:B---3--:R-:W-:Y:S05]  /*1ea60*/  @!P0 BRA `(.L_x_5154) ;  /* 0xfffffffc00f08947 */ /* 0x008fea000383ffff */
[----:B------:R-:W-:Y:S05]  /*1ea70*/  BRA `(.L_x_5278) ;  /* 0xffffffcc00e47947 */ /* 0x000fea000383ffff */
.L_x_5279:
        /* <DEDUP_REMOVED lines=16> */
.L_x_6048:


//--------------------- .text._ZN7cutlass13device_kernelIN5flash11enable_sm90INS1_16FlashAttnFwdSm90INS1_25CollectiveMainloopFwdSm90ILi2EN4cute5tupleIJNS5_1CILi1EEES8_S8_EEENS6_IJNS7_ILi128EEENS7_ILi96EEENS7_ILi64EEEEEELi256ENS_10bfloat16_tEfNS_4arch4Sm90ELb1ELb0ELb1ELb1ELb0ELb0ELb1ELb1ELb0ELb1ELb0ELb0EEENS1_21CollectiveEpilogueFwdINS6_IJSA_NS7_ILi256EEESB_EEES9_SE_SG_Li256ELb1ELb1ELb0ELb0EEENS1_36VarlenDynamicPersistentTileSchedulerILi128ELi96ELi256ELi128ELb0ELb1ELb1ELb1ELb1ELb1EEEEEEEEEvNT_6ParamsE --------------------------
	.section	.text._ZN7cutlass13device_kernelIN5flash11enable_sm90INS1_16FlashAttnFwdSm90INS1_25CollectiveMainloopFwdSm90ILi2EN4cute5tupleIJNS5_1CILi1EEES8_S8_EEENS6_IJNS7_ILi128EEENS7_ILi96EEENS7_ILi64EEEEEELi256ENS_10bfloat16_tEfNS_4arch4Sm90ELb1ELb0ELb1ELb1ELb0ELb0ELb1ELb1ELb0ELb1ELb0ELb0EEENS1_21CollectiveEpilogueFwdINS6_IJSA_NS7_ILi256EEESB_EEES9_SE_SG_Li256ELb1ELb1ELb0ELb0EEENS1_36VarlenDynamicPersistentTileSchedulerILi128ELi96ELi256ELi128ELb0ELb1ELb1ELb1ELb1ELb1EEEEEEEEEvNT_6ParamsE,"ax",@progbits
	.align	128
.text._ZN7cutlass13device_kernelIN5flash11enable_sm90INS1_16FlashAttnFwdSm90INS1_25CollectiveMainloopFwdSm90ILi2EN4cute5tupleIJNS5_1CILi1EEES8_S8_EEENS6_IJNS7_ILi128EEENS7_ILi96EEENS7_ILi64EEEEEELi256ENS_10bfloat16_tEfNS_4arch4Sm90ELb1ELb0ELb1ELb1ELb0ELb0ELb1ELb1ELb0ELb1ELb0ELb0EEENS1_21CollectiveEpilogueFwdINS6_IJSA_NS7_ILi256EEESB_EEES9_SE_SG_Li256ELb1ELb1ELb0ELb0EEENS1_36VarlenDynamicPersistentTileSchedulerILi128ELi96ELi256ELi128ELb0ELb1ELb1ELb1ELb1ELb1EEEEEEEEEvNT_6ParamsE:
        .type           _ZN7cutlass13device_kernelIN5flash11enable_sm90INS1_16FlashAttnFwdSm90INS1_25CollectiveMainloopFwdSm90ILi2EN4cute5tupleIJNS5_1CILi1EEES8_S8_EEENS6_IJNS7_ILi128EEENS7_ILi96EEENS7_ILi64EEEEEELi256ENS_10bfloat16_tEfNS_4arch4Sm90ELb1ELb0ELb1ELb1ELb0ELb0ELb1ELb1ELb0ELb1ELb0ELb0EEENS1_21CollectiveEpilogueFwdINS6_IJSA_NS7_ILi256EEESB_EEES9_SE_SG_Li256ELb1ELb1ELb0ELb0EEENS1_36VarlenDynamicPersistentTileSchedulerILi128ELi96ELi256ELi128ELb0ELb1ELb1ELb1ELb1ELb1EEEEEEEEEvNT_6ParamsE,@function
        .size           _ZN7cutlass13device_kernelIN5flash11enable_sm90INS1_16FlashAttnFwdSm90INS1_25CollectiveMainloopFwdSm90ILi2EN4cute5tupleIJNS5_1CILi1EEES8_S8_EEENS6_IJNS7_ILi128EEENS7_ILi96EEENS7_ILi64EEEEEELi256ENS_10bfloat16_tEfNS_4arch4Sm90ELb1ELb0ELb1ELb1ELb0ELb0ELb1ELb1ELb0ELb1ELb0ELb0EEENS1_21CollectiveEpilogueFwdINS6_IJSA_NS7_ILi256EEESB_EEES9_SE_SG_Li256ELb1ELb1ELb0ELb0EEENS1_36VarlenDynamicPersistentTileSchedulerILi128ELi96ELi256ELi128ELb0ELb1ELb1ELb1ELb1ELb1EEEEEEEEEvNT_6ParamsE,(.L_x_6049 - _ZN7cutlass13device_kernelIN5flash11enable_sm90INS1_16FlashAttnFwdSm90INS1_25CollectiveMainloopFwdSm90ILi2EN4cute5tupleIJNS5_1CILi1EEES8_S8_EEENS6_IJNS7_ILi128EEENS7_ILi96EEENS7_ILi64EEEEEELi256ENS_10bfloat16_tEfNS_4arch4Sm90ELb1ELb0ELb1ELb1ELb0ELb0ELb1ELb1ELb0ELb1ELb0ELb0EEENS1_21CollectiveEpilogueFwdINS6_IJSA_NS7_ILi256EEESB_EEES9_SE_SG_Li256ELb1ELb1ELb0ELb0EEENS1_36VarlenDynamicPersistentTileSchedulerILi128ELi96ELi256ELi128ELb0ELb1ELb1ELb1ELb1ELb1EEEEEEEEEvNT_6ParamsE)
        .other          _ZN7cutlass13device_kernelIN5flash11enable_sm90INS1_16FlashAttnFwdSm90INS1_25CollectiveMainloopFwdSm90ILi2EN4cute5tupleIJNS5_1CILi1EEES8_S8_EEENS6_IJNS7_ILi128EEENS7_ILi96EEENS7_ILi64EEEEEELi256ENS_10bfloat16_tEfNS_4arch4Sm90ELb1ELb0ELb1ELb1ELb0ELb0ELb1ELb1ELb0ELb1ELb0ELb0EEENS1_21CollectiveEpilogueFwdINS6_IJSA_NS7_ILi256EEESB_EEES9_SE_SG_Li256ELb1ELb1ELb0ELb0EEENS1_36VarlenDynamicPersistentTileSchedulerILi128ELi96ELi256ELi128ELb0ELb1ELb1ELb1ELb1ELb1EEEEEEEEEvNT_6ParamsE,@"STO_CUDA_ENTRY STV_DEFAULT"
_ZN7cutlass13device_kernelIN5flash11enable_sm90INS1_16FlashAttnFwdSm90INS1_25CollectiveMainloopFwdSm90ILi2EN4cute5tupleIJNS5_1CILi1EEES8_S8_EEENS6_IJNS7_ILi128EEENS7_ILi96EEENS7_ILi64EEEEEELi256ENS_10bfloat16_tEfNS_4arch4Sm90ELb1ELb0ELb1ELb1ELb0ELb0ELb1ELb1ELb0ELb1ELb0ELb0EEENS1_21CollectiveEpilogueFwdINS6_IJSA_NS7_ILi256EEESB_EEES9_SE_SG_Li256ELb1ELb1ELb0ELb0EEENS1_36VarlenDynamicPersistentTileSchedulerILi128ELi96ELi256ELi128ELb0ELb1ELb1ELb1ELb1ELb1EEEEEEEEEvNT_6ParamsE:
        /* <DEDUP_REMOVED lines=18> */
.L_x_5281:
[----:B------:R-:W-:Y:S05]  /*0120*/  BSYNC B0 ;  /* 0x0000000000007941 */ /* 0x000fea0003800000 */
.L_x_5280:
        /* <DEDUP_REMOVED lines=43> */
.L_x_5282:
        /* <DEDUP_REMOVED lines=22> */
.L_x_5283:
        /* <DEDUP_REMOVED lines=18> */
.L_x_5284:
        /* <DEDUP_REMOVED lines=22> */
.L_x_5285:
        /* <DEDUP_REMOVED lines=22> */
.L_x_5286:
        /* <DEDUP_REMOVED lines=9> */
.L_x_5288:
        /* <DEDUP_REMOVED lines=40> */
[----:B------:R-:W-:-:S05]  /*0c30*/  IMAD.IADD R6, R237, 0x1, -R6 ;  /* 0x00000001ed067824 */ /* 0x000fca00078e0a06 */
[----:B------:R-:W-:-:S04]  /*0c40*/  LEA.HI R5, R6, R6, RZ, 0x1 ;  /* 0x0000000606057211 */ /* 0x000fc800078f08ff */
[----:B------:R-:W-:-:S05]  /*0c50*/  LOP3.LUT R5, R5, 0x1ffffffe, RZ, 0xc0, !PT ;  /* 0x1ffffffe05057812 */ /* 0x000fca00078ec0ff */
[----:B------:R-:W-:Y:S01]  /*0c60*/  IMAD.IADD R5, R6, 0x1, -R5 ;  /* 0x0000000106057824 */ /* 0x000fe200078e0a05 */
[----:B--2---:R-:W-:Y:S02]  /*0c70*/  R2UR UR4, R2 ;  /* 0x00000000020472ca */ /* 0x004fe400000e0000 */
[CC--:B------:R-:W-:Y:S02]  /*0c80*/  LEA.HI R2, R0.reuse, R237.reuse, RZ, 0x7 ;  /* 0x000000ed00027211 */ /* 0x0c0fe400078f38ff */
[----:B------:R-:W-:Y:S02]  /*0c90*/  LEA.HI R0, R0, R237, RZ, 0x3 ;  /* 0x000000ed00007211 */ /* 0x000fe400078f18ff */
[----:B------:R-:W-:Y:S02]  /*0ca0*/  LOP3.LUT R228, R2, 0xffffff80, RZ, 0xc0, !PT ;  /* 0xffffff8002e47812 */ /* 0x000fe400078ec0ff */
[----:B------:R-:W-:Y:S02]  /*0cb0*/  SHF.R.S32.HI R229, RZ, 0x7, R2 ;  /* 0x00000007ffe57819 */ /* 0x000fe40000011402 */
[----:B------:R-:W-:Y:S01]  /*0cc0*/  LOP3.LUT R208, R0, 0xfffffff8, RZ, 0xc0, !PT ;  /* 0xfffffff800d07812 */ /* 0x000fe200078ec0ff */
[C---:B------:R-:W-:Y:S01]  /*0cd0*/  IMAD.IADD R228, R237.reuse, 0x1, -R228 ;  /* 0x00000001ede47824 */ /* 0x040fe200078e0ae4 */
[----:B------:R-:W-:Y:S01]  /*0ce0*/  LEA.HI R2, R2, R229, RZ, 0x1 ;  /* 0x000000e502027211 */ /* 0x000fe200078f08ff */
[----:B------:R-:W-:Y:S01]  /*0cf0*/  ULOP3.LUT UR4, UR4, 0x1, URZ, 0xfc, !UPT ;  /* 0x0000000104047892 */ /* 0x000fe2000f8efc3f */
[----:B------:R-:W-:Y:S01]  /*0d00*/  SHF.R.S32.HI R225, RZ, 0x3, R0 ;  /* 0x00000003ffe17819 */ /* 0x000fe20000011400 */
[----:B------:R-:W-:Y:S01]  /*0d10*/  IMAD.IADD R208, R237, 0x1, -R208 ;  /* 0x00000001edd07824 */ /* 0x000fe200078e0ad0 */
[----:B------:R-:W-:-:S02]  /*0d20*/  SHF.R.S32.HI R7, RZ, 0x1f, R228 ;  /* 0x0000001fff077819 */ /* 0x000fc400000114e4 */
[----:B------:R-:W-:Y:S01]  /*0d30*/  LOP3.LUT R2, R2, 0x3fffffe, RZ, 0xc0, !PT ;  /* 0x03fffffe02027812 */ /* 0x000fe200078ec0ff */
[----:B------:R-:W-:Y:S01]  /*0d40*/  IMAD.SHL.U32 R200, R208, 0x8, RZ ;  /* 0x00000008d0c87824 */ /* 0x000fe200078e00ff */
[CC--:B------:R-:W-:Y:S01]  /*0d50*/  LEA.HI R8, R7.reuse, R228.reuse, RZ, 0x2 ;  /* 0x000000e407087211 */ /* 0x0c0fe200078f10ff */
[----:B------:R-:W-:Y:S01]  /*0d60*/  IMAD.U32 R232, RZ, RZ, UR4 ;  /* 0x00000004ffe87e24 */ /* 0x000fe2000f8e00ff */
[----:B------:R-:W-:Y:S01]  /*0d70*/  LEA.HI R7, R7, R228, RZ, 0x5 ;  /* 0x000000e407077211 */ /* 0x000fe200078f28ff */
[----:B------:R-:W-:Y:S01]  /*0d80*/  IMAD.IADD R2, R229, 0x1, -R2 ;  /* 0x00000001e5027824 */ /* 0x000fe200078e0a02 */
[--C-:B------:R-:W-:Y:S01]  /*0d90*/  SHF.R.S32.HI R9, RZ, 0x2, R8.reuse ;  /* 0x00000002ff097819 */ /* 0x100fe20000011408 */
[C---:B------:R-:W-:Y:S01]  /*0da0*/  VIADD R206, R200.reuse, 0x40 ;  /* 0x00000040c8ce7836 */ /* 0x040fe20000000000 */
[----:B------:R-:W-:Y:S01]  /*0db0*/  SHF.R.S32.HI R10, RZ, 0x1f, R8 ;  /* 0x0000001fff0a7819 */ /* 0x000fe20000011408 */
[C---:B------:R-:W-:Y:S01]  /*0dc0*/  VIADD R205, R200.reuse, 0x80 ;  /* 0x00000080c8cd7836 */ /* 0x040fe20000000000 */
[----:B------:R-:W-:Y:S01]  /*0dd0*/  SHF.R.S32.HI R7, RZ, 0x5, R7 ;  /* 0x00000005ff077819 */ /* 0x000fe20000011407 */
[----:B------:R-:W-:Y:S01]  /*0de0*/  VIADD R207, R200, 0xc0 ;  /* 0x000000c0c8cf7836 */ /* 0x000fe20000000000 */
[----:B------:R-:W-:Y:S01]  /*0df0*/  LEA.HI R10, R10, R9, RZ, 0x3 ;  /* 0x000000090a0a7211 */ /* 0x000fe200078f18ff */
[----:B------:R-:W-:Y:S01]  /*0e00*/  UMOV UR4, URZ ;  /* 0x0000003f00047c82 */ /* 0x000fe20008000000 */
[----:B------:R-:W-:Y:S01]  /*0e10*/  LOP3.LUT R3, R8, 0x7ffffffc, RZ, 0xc0, !PT ;  /* 0x7ffffffc08037812 */ /* 0x000fe200078ec0ff */
[----:B------:R-:W-:Y:S01]  /*0e20*/  IMAD.U32 R227, RZ, RZ, UR4 ;  /* 0x00000004ffe37e24 */ /* 0x000fe2000f8e00ff */
[----:B------:R-:W-:-:S02]  /*0e30*/  LOP3.LUT R10, R10, 0xfffffff8, RZ, 0xc0, !PT ;  /* 0xfffffff80a0a7812 */ /* 0x000fc400078ec0ff */
[----:B------:R-:W-:Y:S01]  /*0e40*/  SHF.R.S32.HI R236, RZ, 0x1f, R200 ;  /* 0x0000001fffec7819 */ /* 0x000fe200000114c8 */
[----:B------:R-:W-:Y:S01]  /*0e50*/  IMAD.IADD R204, R228, 0x1, -R3 ;  /* 0x00000001e4cc7824 */ /* 0x000fe200078e0a03 */
[----:B------:R-:W-:Y:S01]  /*0e60*/  SHF.R.S32.HI R235, RZ, 0x1f, R206 ;  /* 0x0000001fffeb7819 */ /* 0x000fe200000114ce */
[----:B------:R-:W-:Y:S01]  /*0e70*/  IMAD.IADD R10, R9, 0x1, -R10 ;  /* 0x00000001090a7824 */ /* 0x000fe200078e0a0a */
[----:B------:R-:W-:Y:S02]  /*0e80*/  SHF.R.S32.HI R234, RZ, 0x1f, R205 ;  /* 0x0000001fffea7819 */ /* 0x000fe400000114cd */
[----:B------:R-:W-:Y:S01]  /*0e90*/  SHF.R.S32.HI R233, RZ, 0x1f, R207 ;  /* 0x0000001fffe97819 */ /* 0x000fe200000114cf */
[----:B------:R-:W-:-:S04]  /*0ea0*/  IMAD R7, R7, 0x10, R10 ;  /* 0x0000001007077824 */ /* 0x000fc800078e020a */
[----:B------:R-:W-:Y:S02]  /*0eb0*/  IMAD R230, R2, 0x40, R7 ;  /* 0x0000004002e67824 */ /* 0x000fe400078e0207 */
[----:B------:R-:W-:Y:S02]  /*0ec0*/  IMAD.MOV.U32 R7, RZ, RZ, R15 ;  /* 0x000000ffff077224 */ /* 0x000fe400078e000f */
[----:B------:R-:W-:-:S07]  /*0ed0*/  IMAD R203, R5, 0x8, R230 ;  /* 0x0000000805cb7824 */ /* 0x000fce00078e02e6 */
.L_x_5343:
[----:B0-2-4-:R-:W0:Y:S01]  /*0ee0*/  LDC.64 R2, c[0x0][0xd88] ;  /* 0x00036200ff027b82 */ /* 0x015e220000000a00 */
[----:B------:R-:W-:Y:S01]  /*0ef0*/  ULDC.64 UR8, c[0x0][0xb20] ;  /* 0x0002c80000087ab9 */ /* 0x000fe20000000a00 */
[----:B------:R-:W-:Y:S01]  /*0f00*/  ULDC.64 UR10, c[0x0][0xb10] ;  /* 0x0002c400000a7ab9 */ /* 0x000fe20000000a00 */
[----:B0-----:R-:W-:-:S06]  /*0f10*/  IMAD.WIDE R2, R7, 0x4, R2 ;  /* 0x0000000407027825 */ /* 0x001fcc00078e0202 */
[----:B------:R-:W2:Y:S01]  /*0f20*/  LDG.E R2, desc[UR38][R2.64] ;  /* 0x0000002602027981 */ /* 0x000ea2000c1e1900 */
[----:B------:R-:W-:Y:S01]  /*0f30*/  UISETP.NE.U32.AND UP0, UPT, UR8, URZ, UPT ;  /* 0x0000003f0800728c */ /* 0x000fe2000bf05070 */
[----:B------:R-:W-:Y:S01]  /*0f40*/  IMAD.MOV.U32 R7, RZ, RZ, RZ ;  /* 0x000000ffff077224 */ /* 0x000fe200078e00ff */
[----:B------:R-:W-:Y:S02]  /*0f50*/  UISETP.NE.U32.AND UP1, UPT, UR10, URZ, UPT ;  /* 0x0000003f0a00728c */ /* 0x000fe4000bf25070 */
[----:B------:R-:W-:Y:S02]  /*0f60*/  UISETP.NE.AND.EX UP0, UPT, UR9, URZ, UPT, UP0 ;  /* 0x0000003f0900728c */ /* 0x000fe4000bf05300 */
[----:B------:R-:W-:-:S04]  /*0f70*/  UISETP.NE.AND.EX UP1, UPT, UR11, URZ, UPT, UP1 ;  /* 0x0000003f0b00728c */ /* 0x000fc8000bf25310 */
[----:B------:R-:W-:Y:S02]  /*0f80*/  PLOP3.LUT P0, PT, PT, PT, UP0, 0x80, 0x0 ;  /* 0x000000000000781c */ /* 0x000fe40003f0f008 */
[----:B------:R-:W-:Y:S02]  /*0f90*/  PLOP3.LUT P2, PT, PT, PT, UP1, 0x80, 0x0 ;  /* 0x000000000000781c */ /* 0x000fe40003f4f018 */
[----:B--2---:R-:W-:-:S13]  /*0fa0*/  R2UR UR4, R2 ;  /* 0x00000000020472ca */ /* 0x004fda00000e0000 */
[----:B------:R-:W-:Y:S02]  /*0fb0*/  USHF.R.S32.HI UR7, URZ, 0x1f, UR4 ;  /* 0x0000001f3f077899 */ /* 0x000fe40008011404 */
[----:B------:R-:W-:Y:S01]  /*0fc0*/  IMAD.U32 R209, RZ, RZ, UR4 ;  /* 0x00000004ffd17e24 */ /* 0x000fe2000f8e00ff */
[----:B------:R-:W-:-:S04]  /*0fd0*/  @UP0 ULEA UR8, UP2, UR4, UR8, 0x2 ;  /* 0x0000000804080291 */ /* 0x000fc8000f84103f */
[----:B------:R-:W-:Y:S02]  /*0fe0*/  @UP0 ULEA.HI.X UR9, UR4, UR9, UR7, 0x2, UP2 ;  /* 0x0000000904090291 */ /* 0x000fe400090f1407 */
[----:B------:R-:W-:Y:S01]  /*0ff0*/  IMAD.U32 R226, RZ, RZ, UR7 ;  /* 0x00000007ffe27e24 */ /* 0x000fe2000f8e00ff */
[----:B------:R-:W-:Y:S01]  /*1000*/  @UP1 ULEA UR10, UP0, UR4, UR10, 0x2 ;  /* 0x0000000a040a1291 */ /* 0x000fe2000f80103f */
[----:B------:R-:W-:-:S03]  /*1010*/  IMAD.U32 R2, RZ, RZ, UR8 ;  /* 0x00000008ff027e24 */ /* 0x000fc6000f8e00ff */
[----:B------:R-:W-:Y:S01]  /*1020*/  @UP1 ULEA.HI.X UR11, UR4, UR11, UR7, 0x2, UP0 ;  /* 0x0000000b040b1291 */ /* 0x000fe200080f1407 */
[----:B------:R-:W-:Y:S01]  /*1030*/  IMAD.U32 R3, RZ, RZ, UR9 ;  /* 0x00000009ff037e24 */ /* 0x000fe2000f8e00ff */
[----:B------:R-:W-:Y:S01]  /*1040*/  ULDC.64 UR8, c[0x0][0x418] ;  /* 0x0001060000087ab9 */ /* 0x000fe20000000a00 */
[----:B------:R-:W-:Y:S01]  /*1050*/  ULDC UR4, c[0x0][0x288] ;  /* 0x0000a20000047ab9 */ /* 0x000fe20000000800 */
[----:B---3--:R-:W-:Y:S01]  /*1060*/  IMAD.U32 R4, RZ, RZ, UR10 ;  /* 0x0000000aff047e24 */ /* 0x008fe2000f8e00ff */
[----:B------:R-:W-:Y:S01]  /*1070*/  ULDC UR7, c[0x0][0x2f0] ;  /* 0x0000bc0000077ab9 */ /* 0x000fe20000000800 */
[----:B------:R-:W-:Y:S01]  /*1080*/  IMAD.U32 R201, RZ, RZ, UR4 ;  /* 0x00000004ffc97e24 */ /* 0x000fe2000f8e00ff */
[----:B------:R0:W5:Y:S01]  /*1090*/  @P0 LDG.E R7, desc[UR38][R2.64] ;  /* 0x0000002602070981 */ /* 0x000162000c1e1900 */
[----:B------:R-:W-:Y:S01]  /*10a0*/  IMAD.U32 R5, RZ, RZ, UR11 ;  /* 0x0000000bff057e24 */ /* 0x000fe2000f8e00ff */
[----:B------:R-:W-:Y:S01]  /*10b0*/  UISETP.NE.U32.AND UP0, UPT, UR8, URZ, UPT ;  /* 0x0000003f0800728c */ /* 0x000fe2000bf05070 */
[----:B------:R-:W-:-:S03]  /*10c0*/  ULDC UR4, c[0x0][0x424] ;  /* 0x0001090000047ab9 */ /* 0x000fc60000000800 */
[----:B------:R0:W5:Y:S01]  /*10d0*/  @P2 LDG.E R201, desc[UR38][R4.64] ;  /* 0x0000002604c92981 */ /* 0x000162000c1e1900 */
[----:B------:R-:W-:Y:S01]  /*10e0*/  UISETP.NE.AND.EX UP0, UPT, UR9, URZ, UPT, UP0 ;  /* 0x0000003f0900728c */ /* 0x000fe2000bf05300 */
[----:B------:R-:W-:Y:S02]  /*10f0*/  IMAD.U32 R224, RZ, RZ, UR6 ;  /* 0x00000006ffe07e24 */ /* 0x000fe4000f8e00ff */
[----:B------:R-:W-:Y:S01]  /*1100*/  ULDC.64 UR8, c[0x0][0xb18] ;  /* 0x0002c60000087ab9 */ /* 0x000fe20000000a00 */
[----:B------:R-:W-:Y:S01]  /*1110*/  USEL UR4, UR4, 0x1, UP0 ;  /* 0x0000000104047887 */ /* 0x000fe20008000000 */
[----:B------:R-:W-:-:S03]  /*1120*/  ISETP.NE.U32.AND P1, PT, RZ, UR8, PT ;  /* 0x00000008ff007c0c */ /* 0x000fc6000bf25070 */
[----:B------:R-:W-:Y:S01]  /*1130*/  UIMAD UR4, UR4, UR7, URZ ;  /* 0x00000007040472a4 */ /* 0x000fe2000f8e023f */
[----:B------:R-:W-:Y:S01]  /*1140*/  ISETP.NE.AND.EX P1, PT, RZ, UR9, PT, P1 ;  /* 0x00000009ff007c0c */ /* 0x000fe2000bf25310 */
[----:B01----:R-:W-:-:S12]  /*1150*/  @P2 BRA `(.L_x_5289) ;  /* 0x0000000000302947 */ /* 0x003fd80003800000 */
[----:B------:R-:W-:Y:S02]  /*1160*/  ULDC.64 UR6, c[0x0][0xaf8] ;  /* 0x0002be0000067ab9 */ /* 0x000fe40000000a00 */
[----:B------:R-:W-:-:S04]  /*1170*/  ISETP.NE.U32.AND P0, PT, RZ, UR6, PT ;  /* 0x00000006ff007c0c */ /* 0x000fc8000bf05070 */
[----:B------:R-:W-:-:S13]  /*1180*/  ISETP.NE.AND.EX P0, PT, RZ, UR7, PT, P0 ;  /* 0x00000007ff007c0c */ /* 0x000fda000bf05300 */
[----:B------:R-:W-:Y:S05]  /*1190*/  @!P0 BRA `(.L_x_5289) ;  /* 0x0000000000208947 */ /* 0x000fea0003800000 */
[----:B------:R-:W-:Y:S01]  /*11a0*/  R2UR UR10, R209 ;  /* 0x00000000d10a72ca */ /* 0x000fe200000e0000 */
[----:B------:R-:W-:-:S12]  /*11b0*/  ULDC.64 UR6, c[0x0][0xaf8] ;  /* 0x0002be0000067ab9 */ /* 0x000fd80000000a00 */
[----:B------:R-:W-:-:S06]  /*11c0*/  UIMAD.WIDE UR6, UR10, 0x4, UR6 ;  /* 0x000000040a0678a5 */ /* 0x000fcc000f8e0206 */
[----:B------:R-:W-:Y:S02]  /*11d0*/  IMAD.U32 R2, RZ, RZ, UR6 ;  /* 0x00000006ff027e24 */ /* 0x000fe4000f8e00ff */
[----:B------:R-:W-:-:S05]  /*11e0*/  IMAD.U32 R3, RZ, RZ, UR7 ;  /* 0x00000007ff037e24 */ /* 0x000fca000f8e00ff */
[----:B-----5:R-:W2:Y:S04]  /*11f0*/  LDG.E R201, desc[UR38][R2.64] ;  /* 0x0000002602c97981 */ /* 0x020ea8000c1e1900 */
[----:B------:R-:W2:Y:S02]  /*1200*/  LDG.E R0, desc[UR38][R2.64+0x4] ;  /* 0x0000042602007981 */ /* 0x000ea4000c1e1900 */
[----:B--2---:R-:W-:-:S07]  /*1210*/  IMAD.IADD R201, R0, 0x1, -R201 ;  /* 0x0000000100c97824 */ /* 0x004fce00078e0ac9 */
.L_x_5289:
[----:B------:R-:W-:Y:S01]  /*1220*/  IMAD.U32 R202, RZ, RZ, UR4 ;  /* 0x00000004ffca7e24 */ /* 0x000fe2000f8e00ff */
[----:B------:R-:W-:Y:S06]  /*1230*/  @!P1 BRA `(.L_x_5290) ;  /* 0x0000000000209947 */ /* 0x000fec0003800000 */
[----:B------:R-:W-:Y:S02]  /*1240*/  R2UR UR6, R209 ;  /* 0x00000000d10672ca */ /* 0x000fe400000e0000 */
[----:B------:R-:W-:-:S11]  /*1250*/  R2UR UR7, R226 ;  /* 0x00000000e20772ca */ /* 0x000fd600000e0000 */
[----:B------:R-:W-:-:S04]  /*1260*/  ULEA UR4, UP0, UR6, UR8, 0x2 ;  /* 0x0000000806047291 */ /* 0x000fc8000f80103f */
[----:B------:R-:W-:Y:S02]  /*1270*/  ULEA.HI.X UR6, UR6, UR9, UR7, 0x2, UP0 ;  /* 0x0000000906067291 */ /* 0x000fe400080f1407 */
[----:B------:R-:W-:-:S04]  /*1280*/  IMAD.U32 R2, RZ, RZ, UR4 ;  /* 0x00000004ff027e24 */ /* 0x000fc8000f8e00ff */
[----:B------:R-:W-:-:S05]  /*1290*/  IMAD.U32 R3, RZ, RZ, UR6 ;  /* 0x00000006ff037e24 */ /* 0x000fca000f8e00ff */
[----:B------:R0:W5:Y:S01]  /*12a0*/  LDG.E R202, desc[UR38][R2.64] ;  /* 0x0000002602ca7981 */ /* 0x000162000c1e1900 */
[----:B------:R-:W-:Y:S05]  /*12b0*/  BRA `(.L_x_5291) ;  /* 0x0000000000307947 */ /* 0x000fea0003800000 */
.L_x_5290:
        /* <DEDUP_REMOVED lines=9> */
[----:B------:R-:W2:Y:S04]  /*1350*/  LDG.E R202, desc[UR38][R2.64] ;  /* 0x0000002602ca7981 */ /* 0x000ea8000c1e1900 */
[----:B------:R-:W2:Y:S02]  /*1360*/  LDG.E R5, desc[UR38][R2.64+0x4] ;  /* 0x0000042602057981 */ /* 0x000ea4000c1e1900 */
[----:B--2---:R-:W-:-:S07]  /*1370*/  IMAD.IADD R202, R5, 0x1, -R202 ;  /* 0x0000000105ca7824 */ /* 0x004fce00078e0aca */
.L_x_5291:
[----:B------:R-:W1:Y:S01]  /*1380*/  LDC R0, c[0x0][0x448] ;  /* 0x00011200ff007b82 */ /* 0x000e620000000800 */
[----:B------:R-:W-:Y:S01]  /*1390*/  USHF.L.U32 UR60, UR5, 0x7, URZ ;  /* 0x00000007053c7899 */ /* 0x000fe2000800063f */
[----:B-----5:R-:W-:Y:S01]  /*13a0*/  IMAD.IADD R202, R202, 0x1, -R7 ;  /* 0x00000001caca7824 */ /* 0x020fe200078e0a07 */
[----:B------:R-:W-:Y:S01]  /*13b0*/  CS2R R148, SRZ ;  /* 0x0000000000947805 */ /* 0x000fe2000001ff00 */
[----:B------:R-:W-:Y:S01]  /*13c0*/  IMAD.MOV.U32 R150, RZ, RZ, RZ ;  /* 0x000000ffff967224 */ /* 0x000fe200078e00ff */
[----:B------:R-:W-:Y:S01]  /*13d0*/  UIADD3 UR4, UR60, 0x7f, URZ ;  /* 0x0000007f3c047890 */ /* 0x000fe2000fffe03f */
[----:B------:R-:W-:Y:S02]  /*13e0*/  CS2R R146, SRZ ;  /* 0x0000000000927805 */ /* 0x000fe4000001ff00 */
[----:B0-----:R-:W-:Y:S02]  /*13f0*/  IADD3 R3, R202, 0x60, -R201 ;  /* 0x00000060ca037810 */ /* 0x001fe40007ffe8c9 */
        /* <DEDUP_REMOVED lines=16> */
[----:B-1----:R-:W-:Y:S01]  /*1500*/  ISETP.NE.AND P0, PT, R0, 0x1, PT ;  /* 0x000000010000780c */ /* 0x002fe20003f05270 */
[----:B------:R-:W-:Y:S01]  /*1510*/  IMAD.U32 R0, RZ, RZ, UR4 ;  /* 0x00000004ff007e24 */ /* 0x000fe2000f8e00ff */
        /* <DEDUP_REMOVED lines=36> */
[----:B------:R-:W-:-:S02]  /*1760*/  CS2R R48, SRZ ;  /* 0x0000000000307805 */ /* 0x000fc4000001ff00 */
[----:B------:R-:W-:Y:S02]  /*1770*/  CS2R R42, SRZ ;  /* 0x00000000002a7805 */ /* 0x000fe4000001ff00 */
[----:B------:R-:W-:Y:S02]  /*1780*/  CS2R R44, SRZ ;  /* 0x00000000002c7805 */ /* 0x000fe4000001ff00 */
[----:B------:R-:W-:Y:S02]  /*1790*/  CS2R R162, SRZ ;  /* 0x0000000000a27805 */ /* 0x000fe4000001ff00 */
[----:B------:R-:W-:Y:S02]  /*17a0*/  CS2R R40, SRZ ;  /* 0x0000000000287805 */ /* 0x000fe4000001ff00 */
[----:B------:R-:W-:Y:S02]  /*17b0*/  CS2R R34, SRZ ;  /* 0x0000000000227805 */ /* 0x000fe4000001ff00 */
[----:B------:R-:W-:-:S02]  /*17c0*/  CS2R R36, SRZ ;  /* 0x0000000000247805 */ /* 0x000fc4000001ff00 */
[----:B-1----:R-:W-:Y:S01]  /*17d0*/  @P0 SHF.R.U32.HI R0, RZ, R5, R2 ;  /* 0x00000005ff000219 */ /* 0x002fe20000011602 */
[----:B------:R-:W-:Y:S01]  /*17e0*/  VIADD R2, R202, 0x5f ;  /* 0x0000005fca027836 */ /* 0x000fe20000000000 */
[----:B------:R-:W-:Y:S02]  /*17f0*/  PLOP3.LUT P0, PT, PT, PT, PT, 0x80, 0x0 ;  /* 0x000000000000781c */ /* 0x000fe40003f0f070 */
[----:B------:R-:W-:Y:S02]  /*1800*/  CS2R R164, SRZ ;  /* 0x0000000000a47805 */ /* 0x000fe4000001ff00 */
[----:B------:R-:W-:Y:S01]  /*1810*/  CS2R R32, SRZ ;  /* 0x0000000000207805 */ /* 0x000fe2000001ff00 */
[----:B------:R-:W-:Y:S01]  /*1820*/  IMAD.IADD R0, R3, 0x1, R0 ;  /* 0x0000000103007824 */ /* 0x000fe200078e0200 */
[----:B------:R-:W-:Y:S01]  /*1830*/  CS2R R26, SRZ ;  /* 0x00000000001a7805 */ /* 0x000fe2000001ff00 */
[----:B------:R-:W-:Y:S01]  /*1840*/  IMAD.HI R2, R2, 0x2aaaaaab, RZ ;  /* 0x2aaaaaab02027827 */ /* 0x000fe200078e02ff */
[----:B------:R-:W-:-:S02]  /*1850*/  CS2R R28, SRZ ;  /* 0x00000000001c7805 */ /* 0x000fc4000001ff00 */
[----:B------:R-:W-:Y:S01]  /*1860*/  CS2R R24, SRZ ;  /* 0x0000000000187805 */ /* 0x000fe2000001ff00 */
[----:B------:R-:W-:Y:S01]  /*1870*/  IMAD.HI R0, R0, 0x2aaaaaab, RZ ;  /* 0x2aaaaaab00007827 */ /* 0x000fe200078e02ff */
[----:B------:R-:W-:-:S03]  /*1880*/  SHF.R.U32.HI R3, RZ, 0x1f, R2 ;  /* 0x0000001fff037819 */ /* 0x000fc60000011602 */
[----:B------:R-:W-:Y:S01]  /*1890*/  IMAD.MOV.U32 R10, RZ, RZ, RZ ;  /* 0x000000ffff0a7224 */ /* 0x000fe200078e00ff */
[----:B------:R-:W-:Y:S02]  /*18a0*/  SHF.R.U32.HI R5, RZ, 0x1f, R0 ;  /* 0x0000001fff057819 */ /* 0x000fe40000011600 */
[----:B------:R-:W-:Y:S02]  /*18b0*/  LEA.HI.SX32 R156, R2, R3, 0x1c ;  /* 0x00000003029c7211 */ /* 0x000fe400078fe2ff */
[----:B------:R-:W-:Y:S02]  /*18c0*/  CS2R R2, SRZ ;  /* 0x0000000000027805 */ /* 0x000fe4000001ff00 */
[----:B------:R-:W-:Y:S01]  /*18d0*/  LEA.HI.SX32 R5, R0, R5, 0x1c ;  /* 0x0000000500057211 */ /* 0x000fe200078fe2ff */
[----:B------:R-:W-:-:S03]  /*18e0*/  IMAD.MOV.U32 R0, RZ, RZ, RZ ;  /* 0x000000ffff007224 */ /* 0x000fc600078e00ff */
[----:B------:R-:W-:-:S04]  /*18f0*/  VIMNMX R156, R156, R5, PT ;  /* 0x000000059c9c7248 */ /* 0x000fc80003fe0100 */
[----:B------:R-:W-:-:S13]  /*1900*/  ISETP.GE.AND P1, PT, R156, 0x1, PT ;  /* 0x000000019c00780c */ /* 0x000fda0003f26270 */
[----:B------:R-:W-:Y:S05]  /*1910*/  @!P1 BRA `(.L_x_5292) ;  /* 0x0000009000b89947 */ /* 0x000fea0003800000 */
        /* <DEDUP_REMOVED lines=39> */
.L_x_5293:
        /* <DEDUP_REMOVED lines=14> */
.L_x_5474:
[----:B------:R-:W-:Y:S05]  /*1c70*/  WARPSYNC.ALL ;  /* 0x0000000000007948 */ /* 0x000fea0003800000 */
[----:B------:R-:W-:Y:S01]  /*1c80*/  R2UR UR4, R232 ;  /* 0x00000000e80472ca */ /* 0x000fe200000e0000 */
[----:B------:R1:W-:-:S12]  /*1c90*/  BAR.SYNC.DEFER_BLOCKING R176, 0x100 ;  /* 0x000400b00000751d */ /* 0x0003d80000010000 */
[----:B------:R-:W-:-:S05]  /*1ca0*/  IMAD.U32 R0, RZ, RZ, UR4 ;  /* 0x00000004ff007e24 */ /* 0x000fca000f8e00ff */
[----:B------:R-:W-:-:S13]  /*1cb0*/  ISETP.NE.AND P0, PT, R0, 0x3, PT ;  /* 0x000000030000780c */ /* 0x000fda0003f05270 */
[----:B-1----:R-:W-:Y:S05]  /*1cc0*/  @!P0 BRA `(.L_x_5295) ;  /* 0x0000000000048947 */ /* 0x002fea0003800000 */
[----:B------:R-:W-:Y:S01]  /*1cd0*/  BPT.TRAP 0x1 ;  /* 0x000000040000795c */ /* 0x000fe20000300000 */
.L_x_5295:
[----:B------:R-:W-:Y:S02]  /*1ce0*/  IMAD.U32 R3, RZ, RZ, UR37 ;  /* 0x00000025ff037e24 */ /* 0x000fe4000f8e00ff */
[----:B------:R-:W-:-:S03]  /*1cf0*/  IMAD.U32 R0, RZ, RZ, UR36 ;  /* 0x00000024ff007e24 */ /* 0x000fc6000f8e00ff */
[----:B------:R-:W-:Y:S01]  /*1d00*/  SHF.L.U32 R3, R3, 0x1f, RZ ;  /* 0x0000001f03037819 */ /* 0x000fe200000006ff */
[----:B------:R-:W-:-:S04]  /*1d10*/  IMAD R0, R0, 0x8, R5 ;  /* 0x0000000800007824 */ /* 0x000fc800078e0205 */
[----:B------:R1:W2:Y:S01]  /*1d20*/  SYNCS.PHASECHK.TRANS64.TRYWAIT P1, [R0+URZ+0x32430], R3 ;  /* 0x03243003000075a7 */ /* 0x0002a2000802017f */
[----:B------:R-:W-:Y:S05]  /*1d30*/  @!P0 BRA `(.L_x_5296) ;  /* 0x0000000000048947 */ /* 0x000fea0003800000 */
[----:B------:R-:W-:Y:S01]  /*1d40*/  BPT.TRAP 0x1 ;  /* 0x000000040000795c */ /* 0x000fe20000300000 */
.L_x_5296:
[----:B--2---:R-:W-:Y:S05]  /*1d50*/  @P1 BRA `(.L_x_5297) ;  /* 0x0000000000081947 */ /* 0x004fea0003800000 */
[----:B------:R-:W2:Y:S02]  /*1d60*/  SYNCS.PHASECHK.TRANS64.TRYWAIT P1, [R0+URZ+0x32430], R3 ;  /* 0x03243003000075a7 */ /* 0x000ea4000802017f */
[----:B--2---:R-:W-:Y:S05]  /*1d70*/  @!P1 BRA `(.L_x_5298) ;  /* 0x0000012c009c9947 */ /* 0x004fea0003800000 */
.L_x_5297:
        /* <DEDUP_REMOVED lines=48> */
.L_x_5475:
[----:B------:R-:W-:Y:S05]  /*2080*/  @!P0 BRA `(.L_x_5300) ;  /* 0x0000000000048947 */ /* 0x000fea0003800000 */
[----:B------:R-:W-:Y:S01]  /*2090*/  BPT.TRAP 0x1 ;  /* 0x000000040000795c */ /* 0x000fe20000300000 */
.L_x_5300:
[----:B------:R4:W0:Y:S01]  /*20a0*/  SYNCS.PHASECHK.TRANS64.TRYWAIT P1, [R0+URZ+0x32450], R3 ;  /* 0x03245003000075a7 */ /* 0x000822000802017f */
[----:B------:R-:W-:Y:S05]  /*20b0*/  @!P0 BRA `(.L_x_5301) ;  /* 0x0000000000048947 */ /* 0x000fea0003800000 */
[----:B------:R-:W-:Y:S01]  /*20c0*/  BPT.TRAP 0x1 ;  /* 0x000000040000795c */ /* 0x000fe20000300000 */
.L_x_5301:
[----:B0-----:R-:W-:Y:S05]  /*20d0*/  @P1 BRA `(.L_x_5302) ;  /* 0x0000000000081947 */ /* 0x001fea0003800000 */
[----:B------:R-:W0:Y:S02]  /*20e0*/  SYNCS.PHASECHK.TRANS64.TRYWAIT P1, [R0+URZ+0x32450], R3 ;  /* 0x03245003000075a7 */ /* 0x000e24000802017f */
[----:B0-----:R-:W-:Y:S05]  /*20f0*/  @!P1 BRA `(.L_x_5303) ;  /* 0x0000012800e49947 */ /* 0x001fea0003800000 */
.L_x_5302:
[----:B------:R-:W-:Y:S01]  /*2100*/  R2UR UR4, R5 ;  /* 0x00000000050472ca */ /* 0x000fe200000e0000 */
[----:B------:R-:W-:Y:S01]  /*2110*/  WARPGROUP.ARRIVE ;  /* 0x00000000000079c5 */ /* 0x000fe20000000000 */
        /* <DEDUP_REMOVED lines=16> */
[----:B------:R-:W5:Y:S01]  /*2220*/  S2R R73, SR_TID.X ;  /* 0x0000000000497919 */ /* 0x000f620000002100 */
[----:B------:R-:W-:Y:S01]  /*2230*/  UMOV UR31, 0x40000040 ;  /* 0x40000040001f7882 */ /* 0x000fe20000000000 */
[----:B------:R-:W-:Y:S01]  /*2240*/  UMOV UR33, 0x40000040 ;  /* 0x4000004000217882 */ /* 0x000fe20000000000 */
[----:B------:R-:W-:-:S02]  /*2250*/  ULOP3.LUT UR6, UR4, 0x3fff, URZ, 0xc0, !UPT ;  /* 0x00003fff04067892 */ /* 0x000fc4000f8ec03f */
[----:B------:R-:W-:Y:S02]  /*2260*/  ULOP3.LUT UR4, UR40, 0x10000, URZ, 0xfc, !UPT ;  /* 0x0001000028047892 */ /* 0x000fe4000f8efc3f */
[----:B------:R-:W-:Y:S02]  /*2270*/  ULOP3.LUT UR7, UR6, 0x10000, URZ, 0xfc, !UPT ;  /* 0x0001000006077892 */ /* 0x000fe4000f8efc3f */
[----:B------:R-:W-:Y:S02]  /*2280*/  UIADD3 UR16, UR4, 0x404, URZ ;  /* 0x0000040404107890 */ /* 0x000fe4000fffe03f */
[----:B------:R-:W-:Y:S01]  /*2290*/  UIMAD UR5, UR36, 0xc00, UR7 ;  /* 0x00000c00240578a4 */ /* 0x000fe2000f8e0207 */
[----:B------:R-:W-:Y:S01]  /*22a0*/  UMOV UR8, UR4 ;  /* 0x0000000400087c82 */ /* 0x000fe20008000000 */
[----:B------:R-:W-:Y:S01]  /*22b0*/  UIADD3 UR20, UR4, 0x406, URZ ;  /* 0x0000040604147890 */ /* 0x000fe2000fffe03f */
[----:B------:R-:W-:Y:S01]  /*22c0*/  IMAD.U32 R10, RZ, RZ, UR8 ;  /* 0x00000008ff0a7e24 */ /* 0x000fe2000f8e00ff */
[----:B------:R-:W-:-:S03]  /*22d0*/  UIADD3 UR18, UR5, 0x304, URZ ;  /* 0x0000030405127890 */ /* 0x000fc6000fffe03f */
[----:B------:R-:W-:Y:S01]  /*22e0*/  UMOV UR10, UR5 ;  /* 0x00000005000a7c82 */ /* 0x000fe20008000000 */
[----:B------:R-:W-:Y:S01]  /*22f0*/  UIADD3 UR22, UR5, 0x306, URZ ;  /* 0x0000030605167890 */ /* 0x000fe2000fffe03f */
[----:B------:R-:W-:Y:S01]  /*2300*/  HGMMA.64x96x16.F32.BF16 R24, gdesc[UR8], R24, gsb0 ;  /* 0x01600000081879f0 */ /* 0x000fe20008001818 */
[----:B------:R-:W-:Y:S01]  /*2310*/  UIADD3 UR8, UR4, 0x2, URZ ;  /* 0x0000000204087890 */ /* 0x000fe2000fffe03f */
[----:B0-----:R-:W-:Y:S01]  /*2320*/  ISETP.NE.AND P1, PT, R12, 0x1, PT ;  /* 0x000000010c00780c */ /* 0x001fe20003f25270 */
[----:B------:R-:W-:Y:S01]  /*2330*/  UIADD3 UR9, UR5, 0x2, URZ ;  /* 0x0000000205097890 */ /* 0x000fe2000fffe03f */
[----:B------:R-:W-:Y:S01]  /*2340*/  VIADD R12, R203, UR60 ;  /* 0x0000003ccb0c7c36 */ /* 0x000fe20008000000 */
[----:B------:R-:W-:Y:S01]  /*2350*/  UIADD3 UR10, UR5, 0x300, URZ ;  /* 0x00000300050a7890 */ /* 0x000fe2000fffe03f */
[----:B------:R-:W-:Y:S02]  /*2360*/  UMOV UR11, 0x40000040 ;  /* 0x40000040000b7882 */ /* 0x000fe40000000000 */
[----:B------:R-:W-:Y:S01]  /*2370*/  UMOV UR12, UR8 ;  /* 0x00000008000c7c82 */ /* 0x000fe20008000000 */
[----:B------:R-:W-:Y:S01]  /*2380*/  UIADD3 UR8, UR4, 0x4, URZ ;  /* 0x0000000404087890 */ /* 0x000fe2000fffe03f */
[----:B------:R-:W-:Y:S01]  /*2390*/  IMAD.U32 R8, RZ, RZ, UR12 ;  /* 0x0000000cff087e24 */ /* 0x000fe2000f8e00ff */
[----:B------:R-:W-:Y:S01]  /*23a0*/  UMOV UR14, UR9 ;  /* 0x00000009000e7c82 */ /* 0x000fe20008000000 */
[----:B------:R-:W-:-:S02]  /*23b0*/  UIADD3 UR9, UR5, 0x4, URZ ;  /* 0x0000000405097890 */ /* 0x000fc4000fffe03f */
[----:B------:R-:W-:Y:S01]  /*23c0*/  UIADD3 UR24, UR4, 0x800, URZ ;  /* 0x0000080004187890 */ /* 0x000fe2000fffe03f */
[----:B------:R-:W0:Y:S01]  /*23d0*/  @P1 LDC R13, c[0x0][0x44c] ;  /* 0x00011300ff0d1b82 */ /* 0x000e220000000800 */
[----:B------:R-:W-:Y:S02]  /*23e0*/  UIADD3 UR26, UR5, 0x600, URZ ;  /* 0x00000600051a7890 */ /* 0x000fe4000fffe03f */
[----:B------:R-:W-:Y:S02]  /*23f0*/  UIADD3 UR28, UR4, 0x802, URZ ;  /* 0x00000802041c7890 */ /* 0x000fe4000fffe03f */
[----:B------:R-:W-:Y:S02]  /*2400*/  UIADD3 UR30, UR5, 0x602, URZ ;  /* 0x00000602051e7890 */ /* 0x000fe4000fffe03f */
[----:B------:R-:W-:Y:S01]  /*2410*/  UIADD3 UR32, UR4, 0x804, URZ ;  /* 0x0000080404207890 */ /* 0x000fe2000fffe03f */
[----:B------:R-:W1:Y:S01]  /*2420*/  @P1 LDC R20, c[0x0][0x450] ;  /* 0x00011400ff141b82 */ /* 0x000e620000000800 */
[----:B------:R-:W-:Y:S01]  /*2430*/  UIADD3 UR34, UR5, 0x604, URZ ;  /* 0x0000060405227890 */ /* 0x000fe2000fffe03f */
        /* <DEDUP_REMOVED lines=10> */
[----:B0-----:R-:W-:Y:S01]  /*24e0*/  @P1 IMAD.HI.U32 R13, R12, R13, RZ ;  /* 0x0000000d0c0d1227 */ /* 0x001fe200078e00ff */
[----:B------:R-:W-:Y:S01]  /*24f0*/  UIADD3 UR50, UR5, 0x902, URZ ;  /* 0x0000090205327890 */ /* 0x000fe2000fffe03f */
[----:B------:R-:W-:Y:S01]  /*2500*/  UMOV UR49, 0x40000040 ;  /* 0x4000004000317882 */ /* 0x000fe20000000000 */
[----:B------:R-:W-:Y:S01]  /*2510*/  UMOV UR51, 0x40000040 ;  /* 0x4000004000337882 */ /* 0x000fe20000000000 */
[----:B------:R-:W-:-:S02]  /*2520*/  UIADD3 UR52, UR4, 0xc04, URZ ;  /* 0x00000c0404347890 */ /* 0x000fc4000fffe03f */
[----:B------:R-:W-:Y:S01]  /*2530*/  UIADD3 UR54, UR5, 0x904, URZ ;  /* 0x0000090405367890 */ /* 0x000fe2000fffe03f */
[----:B-1----:R-:W-:Y:S01]  /*2540*/  @P1 SHF.R.U32.HI R12, RZ, R20, R13 ;  /* 0x00000014ff0c1219 */ /* 0x002fe2000001160d */
[----:B------:R-:W-:Y:S01]  /*2550*/  UMOV UR53, 0x40000040 ;  /* 0x4000004000357882 */ /* 0x000fe20000000000 */
[----:B------:R-:W-:Y:S01]  /*2560*/  UMOV UR55, 0x40000040 ;  /* 0x4000004000377882 */ /* 0x000fe20000000000 */
[----:B------:R-:W-:Y:S01]  /*2570*/  UMOV UR57, 0x40000040 ;  /* 0x4000004000397882 */ /* 0x000fe20000000000 */
[----:B------:R-:W-:Y:S01]  /*2580*/  UMOV UR59, 0x40000040 ;  /* 0x40000040003b7882 */ /* 0x000fe20000000000 */
[----:B------:R-:W0:Y:S01]  /*2590*/  SHFL.IDX PT, R21, R12, RZ, 0x1c1f ;  /* 0x001c1fff0c157589 */ /* 0x000e2200000e0000 */
[----:B------:R-:W-:Y:S01]  /*25a0*/  IMAD R13, R156, -0x60, R202 ;  /* 0xffffffa09c0d7824 */ /* 0x000fe200078e02ca */
[----:B------:R-:W-:Y:S01]  /*25b0*/  ULOP3.LUT UR6, UR6, 0x3000000, URZ, 0xfc, !UPT ;  /* 0x0300000006067892 */ /* 0x000fe2000f8efc3f */
[----:B--2-4-:R-:W-:Y:S01]  /*25c0*/  IMAD.U32 R3, RZ, RZ, UR57 ;  /* 0x00000039ff037e24 */ /* 0x014fe2000f8e00ff */
[----:B------:R-:W1:Y:S01]  /*25d0*/  SHFL.IDX PT, R12, R12, 0x1, 0x1c1f ;  /* 0x003c1f000c0c7f89 */ /* 0x000e6200000e0000 */
[----:B------:R-:W-:-:S04]  /*25e0*/  VIADD R13, R13, 0x60 ;  /* 0x000000600d0d7836 */ /* 0x000fc80000000000 */
[----:B------:R-:W-:-:S05]  /*25f0*/  IMAD R20, R204, -0x2, R13 ;  /* 0xfffffffecc147824 */ /* 0x000fca00078e020d */
[----:B------:R-:W-:-:S04]  /*2600*/  IADD3 R13, -R201, 0x1, R20 ;  /* 0x00000001c90d7810 */ /* 0x000fc80007ffe114 */
[----:B0-----:R-:W-:-:S04]  /*2610*/  VIADDMNMX R21, R21, R13, R20, PT ;  /* 0x0000000d15157246 */ /* 0x001fc80003800114 */
[C---:B------:R-:W-:Y:S02]  /*2620*/  ISETP.GT.AND P6, PT, R21.reuse, RZ, PT ;  /* 0x000000ff1500720c */ /* 0x040fe40003fc4270 */
[----:B-1----:R-:W-:Y:S02]  /*2630*/  VIADDMNMX R12, R12, R13, R20, PT ;  /* 0x0000000d0c0c7246 */ /* 0x002fe40003800114 */
[C---:B------:R-:W-:Y:S02]  /*2640*/  ISETP.GT.AND P5, PT, R21.reuse, 0x1, PT ;  /* 0x000000011500780c */ /* 0x040fe40003fa4270 */
[C---:B------:R-:W-:Y:S02]  /*2650*/  ISETP.GT.AND P3, PT, R21.reuse, 0x10, PT ;  /* 0x000000101500780c */ /* 0x040fe40003f64270 */
[C---:B------:R-:W-:Y:S02]  /*2660*/  ISETP.GT.AND P2, PT, R21.reuse, 0x8, PT ;  /* 0x000000081500780c */ /* 0x040fe40003f44270 */
[----:B------:R-:W-:Y:S01]  /*2670*/  ISETP.GT.AND P4, PT, R21, 0x9, PT ;  /* 0x000000091500780c */ /* 0x000fe20003f84270 */
        /* <DEDUP_REMOVED lines=97> */
[----:B0-----:R-:W-:Y:S01]  /*2c90*/  FSEL R13, R24, -INF , P6 ;  /* 0xff800000180d7808 */ /* 0x001fe20003000000 */
[----:B------:R-:W-:Y:S01]  /*2ca0*/  FMUL.FTZ R26, R26, UR4 ;  /* 0x000000041a1a7c20 */ /* 0x000fe20008410000 */
[----:B------:R-:W-:Y:S01]  /*2cb0*/  FMUL.FTZ R65, R65, UR4 ;  /* 0x0000000441417c20 */ /* 0x000fe20008410000 */
[----:B------:R-:W-:Y:S01]  /*2cc0*/  ISETP.GT.AND P6, PT, R21, 0x11, PT ;  /* 0x000000111500780c */ /* 0x000fe20003fc4270 */
[----:B------:R-:W-:Y:S01]  /*2cd0*/  FMUL.FTZ R27, R27, UR4 ;  /* 0x000000041b1b7c20 */ /* 0x000fe20008410000 */
[----:B------:R-:W-:Y:S01]  /*2ce0*/  FMUL.FTZ R60, R60, UR4 ;  /* 0x000000043c3c7c20 */ /* 0x000fe20008410000 */
[----:B------:R-:W-:Y:S01]  /*2cf0*/  FMUL.FTZ R68, R68, UR4 ;  /* 0x0000000444447c20 */ /* 0x000fe20008410000 */
[----:B------:R-:W0:Y:S01]  /*2d00*/  MUFU.TANH R33, R33 ;  /* 0x0000002100217308 */ /* 0x000e220000002400 */
[----:B-1----:R-:W-:Y:S01]  /*2d10*/  FSEL R25, R25, -INF , P5 ;  /* 0xff80000019197808 */ /* 0x002fe20002800000 */
[----:B------:R-:W-:Y:S01]  /*2d20*/  FMUL.FTZ R30, R30, UR4 ;  /* 0x000000041e1e7c20 */ /* 0x000fe20008410000 */
[----:B------:R-:W-:Y:S01]  /*2d30*/  ISETP.GT.AND P5, PT, R21, 0x18, PT ;  /* 0x000000181500780c */ /* 0x000fe20003fa4270 */
[----:B------:R-:W-:Y:S01]  /*2d40*/  FMUL.FTZ R31, R31, UR4 ;  /* 0x000000041f1f7c20 */ /* 0x000fe20008410000 */
[----:B------:R-:W-:Y:S01]  /*2d50*/  FMNMX.FTZ R20, R13, R25, !PT ;  /* 0x000000190d147209 */ /* 0x000fe20007810000 */
[----:B------:R-:W-:Y:S01]  /*2d60*/  FMUL.FTZ R34, R34, UR4 ;  /* 0x0000000422227c20 */ /* 0x000fe20008410000 */
[----:B------:R-:W-:Y:S01]  /*2d70*/  FMUL.FTZ R35, R35, UR4 ;  /* 0x0000000423237c20 */ /* 0x000fe20008410000 */
[----:B------:R-:W-:Y:S01]  /*2d80*/  MUFU.TANH R28, R28 ;  /* 0x0000001c001c7308 */ /* 0x000fe20000002400 */
[----:B--2---:R-:W-:Y:S01]  /*2d90*/  FSEL R181, R32, -INF , P3 ;  /* 0xff80000020b57808 */ /* 0x004fe20001800000 */
[----:B------:R-:W-:Y:S01]  /*2da0*/  FMUL.FTZ R38, R38, UR4 ;  /* 0x0000000426267c20 */ /* 0x000fe20008410000 */
[----:B------:R-:W-:Y:S01]  /*2db0*/  ISETP.GT.AND P3, PT, R21, 0x21, PT ;  /* 0x000000211500780c */ /* 0x000fe20003f64270 */
[----:B------:R-:W-:Y:S01]  /*2dc0*/  FMUL.FTZ R39, R39, UR4 ;  /* 0x0000000427277c20 */ /* 0x000fe20008410000 */
[----:B------:R-:W-:Y:S01]  /*2dd0*/  FMUL.FTZ R42, R42, UR4 ;  /* 0x000000042a2a7c20 */ /* 0x000fe20008410000 */
        /* <DEDUP_REMOVED lines=19> */
[----:B-1----:R-:W-:Y:S01]  /*2f10*/  FSEL R179, R36, -INF , P5 ;  /* 0xff80000024b37808 */ /* 0x002fe20002800000 */
[----:B------:R-:W-:Y:S01]  /*2f20*/  FMUL.FTZ R70, R70, UR4 ;  /* 0x0000000446467c20 */ /* 0x000fe20008410000 */
[----:B------:R-:W-:Y:S01]  /*2f30*/  ISETP.GT.AND P5, PT, R21, 0x29, PT ;  /* 0x000000291500780c */ /* 0x000fe20003fa4270 */
[----:B------:R-:W-:Y:S01]  /*2f40*/  FMUL.FTZ R71, R71, UR4 ;  /* 0x0000000447477c20 */ /* 0x000fe20008410000 */
[----:B------:R-:W-:-:S03]  /*2f50*/  UIMAD UR4, UR36, 0xc00, UR6 ;  /* 0x00000c00240478a4 */ /* 0x000fc6000f8e0206 */
[----:B------:R-:W1:Y:S01]  /*2f60*/  MUFU.TANH R29, R29 ;  /* 0x0000001d001d7308 */ /* 0x000e620000002400 */
[----:B0-----:R-:W-:Y:S02]  /*2f70*/  FSEL R187, R41, -INF , P3 ;  /* 0xff80000029bb7808 */ /* 0x001fe40001800000 */
[----:B------:R-:W-:Y:S01]  /*2f80*/  ISETP.GT.AND P3, PT, R21, 0x38, PT ;  /* 0x000000381500780c */ /* 0x000fe20003f64270 */
[----:B------:R-:W-:-:S04]  /*2f90*/  UMOV UR10, UR4 ;  /* 0x00000004000a7c82 */ /* 0x000fc80008000000 */
[----:B------:R-:W-:Y:S01]  /*2fa0*/  MUFU.TANH R37, R37 ;  /* 0x0000002500257308 */ /* 0x000fe20000002400 */
[----:B--2---:R-:W-:Y:S02]  /*2fb0*/  FSEL R185, R44, -INF , P6 ;  /* 0xff8000002cb97808 */ /* 0x004fe40003000000 */
[----:B------:R-:W-:-:S05]  /*2fc0*/  ISETP.GT.AND P6, PT, R21, 0x39, PT ;  /* 0x000000391500780c */ /* 0x000fca0003fc4270 */
[----:B------:R-:W0:Y:S01]  /*2fd0*/  MUFU.TANH R45, R45 ;  /* 0x0000002d002d7308 */ /* 0x000e220000002400 */
[----:B-1----:R-:W-:Y:S02]  /*2fe0*/  FSEL R29, R29, -INF , P4 ;  /* 0xff8000001d1d7808 */ /* 0x002fe40002000000 */
[----:B------:R-:W-:-:S05]  /*2ff0*/  ISETP.GT.AND P4, PT, R21, 0x20, PT ;  /* 0x000000201500780c */ /* 0x000fca0003f84270 */
[----:B------:R-:W1:Y:S08]  /*3000*/  MUFU.TANH R52, R52 ;  /* 0x0000003400347308 */ /* 0x000e700000002400 */
[----:B------:R-:W2:Y:S01]  /*3010*/  MUFU.TANH R53, R53 ;  /* 0x0000003500357308 */ /* 0x000ea20000002400 */
[----:B0-----:R-:W-:Y:S02]  /*3020*/  FSEL R183, R45, -INF , P5 ;  /* 0xff8000002db77808 */ /* 0x001fe40002800000 */
[----:B------:R-:W-:-:S05]  /*3030*/  ISETP.GT.AND P5, PT, R21, 0x40, PT ;  /* 0x000000401500780c */ /* 0x000fca0003fa4270 */
[----:B------:R-:W0:Y:S01]  /*3040*/  MUFU.TANH R40, R40 ;  /* 0x0000002800287308 */ /* 0x000e220000002400 */
[----:B-1----:R-:W-:Y:S02]  /*3050*/  FSEL R214, R52, -INF , P3 ;  /* 0xff80000034d67808 */ /* 0x002fe40001800000 */
[----:B------:R-:W-:-:S05]  /*3060*/  ISETP.GT.AND P3, PT, R21, 0x49, PT ;  /* 0x000000491500780c */ /* 0x000fca0003f64270 */
[----:B------:R-:W-:Y:S01]  /*3070*/  MUFU.TANH R48, R48 ;  /* 0x0000003000307308 */ /* 0x000fe20000002400 */
[----:B--2---:R-:W-:Y:S02]  /*3080*/  FSEL R215, R53, -INF , P6 ;  /* 0xff80000035d77808 */ /* 0x004fe40003000000 */
[----:B------:R-:W-:-:S05]  /*3090*/  ISETP.GT.AND P6, PT, R21, 0x50, PT ;  /* 0x000000501500780c */ /* 0x000fca0003fc4270 */
[----:B------:R-:W1:Y:S01]  /*30a0*/  MUFU.TANH R56, R56 ;  /* 0x0000003800387308 */ /* 0x000e620000002400 */
[----:B0-----:R-:W-:Y:S02]  /*30b0*/  FSEL R197, R40, -INF , P4 ;  /* 0xff80000028c57808 */ /* 0x001fe40002000000 */
[----:B------:R-:W-:-:S05]  /*30c0*/  ISETP.GT.AND P4, PT, R21, 0x31, PT ;  /* 0x000000311500780c */ /* 0x000fca0003f84270 */
[----:B------:R-:W0:Y:S08]  /*30d0*/  MUFU.TANH R61, R61 ;  /* 0x0000003d003d7308 */ /* 0x000e300000002400 */
[----:B------:R-:W2:Y:S01]  /*30e0*/  MUFU.TANH R64, R64 ;  /* 0x0000004000407308 */ /* 0x000ea20000002400 */
[----:B-1----:R-:W-:Y:S02]  /*30f0*/  FSEL R195, R56, -INF , P5 ;  /* 0xff80000038c37808 */ /* 0x002fe40002800000 */
[----:B------:R-:W-:-:S05]  /*3100*/  ISETP.GT.AND P5, PT, R21, 0x51, PT ;  /* 0x000000511500780c */ /* 0x000fca0003fa4270 */
[----:B------:R-:W1:Y:S01]  /*3110*/  MUFU.TANH R49, R49 ;  /* 0x0000003100317308 */ /* 0x000e620000002400 */
[----:B0-----:R-:W-:Y:S02]  /*3120*/  FSEL R192, R61, -INF , P3 ;  /* 0xff8000003dc07808 */ /* 0x001fe40001800000 */
[----:B------:R-:W-:-:S05]  /*3130*/  ISETP.GT.AND P3, PT, R12, RZ, PT ;  /* 0x000000ff0c00720c */ /* 0x000fca0003f64270 */
[----:B------:R-:W-:Y:S01]  /*3140*/  MUFU.TANH R57, R57 ;  /* 0x0000003900397308 */ /* 0x000fe20000002400 */
[----:B--2---:R-:W-:Y:S02]  /*3150*/  FSEL R164, R64, -INF , P6 ;  /* 0xff80000040a47808 */ /* 0x004fe40003000000 */
[----:B------:R-:W-:-:S05]  /*3160*/  ISETP.GT.AND P6, PT, R12, 0x1, PT ;  /* 0x000000010c00780c */ /* 0x000fca0003fc4270 */
[----:B------:R-:W-:Y:S01]  /*3170*/  MUFU.TANH R26, R26 ;  /* 0x0000001a001a7308 */ /* 0x000fe20000002400 */
[----:B-1----:R-:W-:Y:S02]  /*3180*/  FSEL R213, R49, -INF , P4 ;  /* 0xff80000031d57808 */ /* 0x002fe40002000000 */
[----:B------:R-:W-:-:S05]  /*3190*/  ISETP.GT.AND P4, PT, R21, 0x48, PT ;  /* 0x000000481500780c */ /* 0x000fca0003f84270 */
[----:B------:R0:W-:Y:S08]  /*31a0*/  MUFU.TANH R72, R27 ;  /* 0x0000001b00487308 */ /* 0x0001f00000002400 */
[----:B------:R-:W1:Y:S01]  /*31b0*/  MUFU.TANH R65, R65 ;  /* 0x0000004100417308 */ /* 0x000e620000002400 */
[----:B0-----:R-:W-:Y:S02]  /*31c0*/  FSEL R27, R28, -INF , P2 ;  /* 0xff8000001c1b7808 */ /* 0x001fe40001000000 */
[----:B------:R-:W-:-:S02]  /*31d0*/  ISETP.GT.AND P2, PT, R21, 0x19, PT ;  /* 0x000000191500780c */ /* 0x000fc40003f44270 */
[----:B------:R-:W-:Y:S02]  /*31e0*/  FMNMX.FTZ R20, R27, R20, !PT ;  /* 0x000000141b147209 */ /* 0x000fe40007810000 */
[----:B------:R-:W-:Y:S01]  /*31f0*/  FSEL R177, R37, -INF , P2 ;  /* 0xff80000025b17808 */ /* 0x000fe20001000000 */
[----:B------:R-:W0:Y:S01]  /*3200*/  MUFU.TANH R60, R60 ;  /* 0x0000003c003c7308 */ /* 0x000e220000002400 */
[----:B------:R-:W-:Y:S02]  /*3210*/  ISETP.GT.AND P2, PT, R21, 0x30, PT ;  /* 0x000000301500780c */ /* 0x000fe40003f44270 */
[----:B------:R-:W-:Y:S02]  /*3220*/  FMNMX.FTZ R20, R29, R20, !PT ;  /* 0x000000141d147209 */ /* 0x000fe40007810000 */
[----:B------:R-:W-:Y:S02]  /*3230*/  FSEL R212, R48, -INF , P2 ;  /* 0xff80000030d47808 */ /* 0x000fe40001000000 */
[----:B------:R-:W-:Y:S01]  /*3240*/  ISETP.GT.AND P2, PT, R21, 0x41, PT ;  /* 0x000000411500780c */ /* 0x000fe20003f44270 */
[----:B------:R-:W2:Y:S01]  /*3250*/  MUFU.TANH R68, R68 ;  /* 0x0000004400447308 */ /* 0x000ea20000002400 */
[----:B-1----:R-:W-:-:S02]  /*3260*/  FSEL R165, R65, -INF , P5 ;  /* 0xff80000041a57808 */ /* 0x002fc40002800000 */
[----:B------:R-:W-:Y:S02]  /*3270*/  FSEL R188, R57, -INF , P2 ;  /* 0xff80000039bc7808 */ /* 0x000fe40001000000 */
[----:B------:R-:W-:Y:S02]  /*3280*/  ISETP.GT.AND P2, PT, R21, 0x58, PT ;  /* 0x000000581500780c */ /* 0x000fe40003f44270 */
[----:B------:R-:W-:Y:S01]  /*3290*/  FSEL R24, R26, -INF , P3 ;  /* 0xff8000001a187808 */ /* 0x000fe20001800000 */
[----:B------:R-:W1:Y:S01]  /*32a0*/  MUFU.TANH R30, R30 ;  /* 0x0000001e001e7308 */ /* 0x000e620000002400 */
[----:B------:R-:W-:Y:S02]  /*32b0*/  FMNMX.FTZ R20, R181, R20, !PT ;  /* 0x00000014b5147209 */ /* 0x000fe40007810000 */
[----:B------:R-:W-:Y:S02]  /*32c0*/  ISETP.GT.AND P5, PT, R12, 0x8, PT ;  /* 0x000000080c00780c */ /* 0x000fe40003fa4270 */
[----:B------:R-:W-:-:S02]  /*32d0*/  FSEL R26, R72, -INF , P6 ;  /* 0xff800000481a7808 */ /* 0x000fc40003000000 */
[----:B0-----:R-:W-:Y:S01]  /*32e0*/  FSEL R190, R60, -INF , P4 ;  /* 0xff8000003cbe7808 */ /* 0x001fe20002000000 */
[----:B------:R-:W0:Y:S01]  /*32f0*/  MUFU.TANH R31, R31 ;  /* 0x0000001f001f7308 */ /* 0x000e220000002400 */
[----:B------:R-:W-:Y:S02]  /*3300*/  ISETP.GT.AND P4, PT, R21, 0x59, PT ;  /* 0x000000591500780c */ /* 0x000fe40003f84270 */
[----:B--2---:R-:W-:Y:S02]  /*3310*/  FSEL R166, R68, -INF , P2 ;  /* 0xff80000044a67808 */ /* 0x004fe40001000000 */
[----:B------:R-:W-:Y:S02]  /*3320*/  FMNMX.FTZ R20, R175, R20, !PT ;  /* 0x00000014af147209 */ /* 0x000fe40007810000 */
[----:B------:R-:W-:Y:S01]  /*3330*/  ISETP.GT.AND P2, PT, R12, 0x9, PT ;  /* 0x000000090c00780c */ /* 0x000fe20003f44270 */
[----:B------:R-:W2:Y:S01]  /*3340*/  MUFU.TANH R34, R34 ;  /* 0x0000002200227308 */ /* 0x000ea20000002400 */
        /* <DEDUP_REMOVED lines=8> */
[----:B------:R-:W-:Y:S01]  /*33d0*/  ISETP.GT.AND P6, PT, R12, 0x11, PT ;  /* 0x000000110c00780c */ /* 0x000fe20003fc4270 */
[----:B------:R-:W0:Y:S01]  /*33e0*/  MUFU.TANH R38, R38 ;  /* 0x0000002600267308 */ /* 0x000e220000002400 */
[----:B--2---:R-:W-:Y:S02]  /*33f0*/  FSEL R178, R34, -INF , P3 ;  /* 0xff80000022b27808 */ /* 0x004fe40001800000 */
[----:B------:R-:W-:Y:S02]  /*3400*/  FMNMX.FTZ R21, R30, R21, !PT ;  /* 0x000000151e157209 */ /* 0x000fe40007810000 */
        /* <DEDUP_REMOVED lines=45> */
[----:B------:R-:W-:Y:S02]  /*36e0*/  ISETP.GT.AND P2, PT, R12, 0x39, PT ;  /* 0x000000390c00780c */ /* 0x000fe40003f44270 */
[----:B------:R-:W-:Y:S01]  /*36f0*/  FMNMX.FTZ R21, R199, R20, !PT ;  /* 0x00000014c7157209 */ /* 0x000fe20007810000 */
[----:B------:R-:W2:Y:S01]  /*3700*/  MUFU.TANH R58, R58 ;  /* 0x0000003a003a7308 */ /* 0x000ea20000002400 */
[----:B-1----:R-:W-:-:S02]  /*3710*/  FSEL R210, R54, -INF , P5 ;  /* 0xff80000036d27808 */ /* 0x002fc40002800000 */
[----:B------:R-:W-:Y:S02]  /*3720*/  FMNMX.FTZ R31, R188, R31, !PT ;  /* 0x0000001fbc1f7209 */ /* 0x000fe40007810000 */
[----:B------:R-:W-:Y:S02]  /*3730*/  ISETP.GT.AND P3, PT, R12, 0x40, PT ;  /* 0x000000400c00780c */ /* 0x000fe40003f64270 */
[----:B------:R-:W-:Y:S01]  /*3740*/  FMNMX.FTZ R20, R210, R21, !PT ;  /* 0x00000015d2147209 */ /* 0x000fe20007810000 */
[----:B------:R-:W1:Y:S01]  /*3750*/  MUFU.TANH R59, R59 ;  /* 0x0000003b003b7308 */ /* 0x000e620000002400 */
[----:B0-----:R-:W-:Y:S02]  /*3760*/  FSEL R211, R55, -INF , P2 ;  /* 0xff80000037d37808 */ /* 0x001fe40001000000 */
[----:B------:R-:W-:Y:S02]  /*3770*/  FMNMX.FTZ R31, R190, R31, !PT ;  /* 0x0000001fbe1f7209 */ /* 0x000fe40007810000 */
[----:B------:R-:W-:-:S02]  /*3780*/  ISETP.GT.AND P6, PT, R12, 0x41, PT ;  /* 0x000000410c00780c */ /* 0x000fc40003fc4270 */
[----:B------:R-:W-:Y:S01]  /*3790*/  FMNMX.FTZ R21, R211, R20, !PT ;  /* 0x00000014d3157209 */ /* 0x000fe20007810000 */
        /* <DEDUP_REMOVED lines=22> */
[----:B------:R-:W-:Y:S02]  /*3900*/  ISETP.GT.AND P3, PT, R12, 0x58, PT ;  /* 0x000000580c00780c */ /* 0x000fe40003f64270 */
[----:B------:R-:W-:-:S03]  /*3910*/  FMNMX.FTZ R20, R168, R21, !PT ;  /* 0x00000015a8147209 */ /* 0x000fc60007810000 */
[----:B------:R-:W1:Y:S01]  /*3920*/  MUFU.TANH R70, R70 ;  /* 0x0000004600467308 */ /* 0x000e620000002400 */
[----:B0-----:R-:W-:Y:S02]  /*3930*/  FSEL R169, R67, -INF , P2 ;  /* 0xff80000043a97808 */ /* 0x001fe40001000000 */
[----:B------:R-:W-:Y:S02]  /*3940*/  ISETP.GT.AND P2, PT, R12, 0x59, PT ;  /* 0x000000590c00780c */ /* 0x000fe40003f44270 */
[----:B------:R-:W-:-:S03]  /*3950*/  FMNMX.FTZ R21, R169, R20, !PT ;  /* 0x00000014a9157209 */ /* 0x000fc60007810000 */
[----:B------:R-:W0:Y:S01]  /*3960*/  MUFU.TANH R71, R71 ;  /* 0x0000004700477308 */ /* 0x000e220000002400 */
[----:B--2---:R-:W-:-:S04]  /*3970*/  FSEL R167, R69, -INF , P4 ;  /* 0xff80000045a77808 */ /* 0x004fc80002000000 */
[----:B------:R-:W-:Y:S02]  /*3980*/  FMNMX.FTZ R32, R167, R32, !PT ;  /* 0x00000020a7207209 */ /* 0x000fe40007810000 */
[----:B-1----:R-:W-:-:S03]  /*3990*/  FSEL R170, R70, -INF , P3 ;  /* 0xff80000046aa7808 */ /* 0x002fc60001800000 */
[----:B------:R-:W1:Y:S01]  /*39a0*/  SHFL.BFLY PT, R31, R32, 0x2, 0x1f ;  /* 0x0c401f00201f7f89 */ /* 0x000e6200000e0000 */
[----:B------:R-:W-:Y:S02]  /*39b0*/  FMNMX.FTZ R12, R170, R21, !PT ;  /* 0x00000015aa0c7209 */ /* 0x000fe40007810000 */
[----:B0-----:R-:W-:-:S04]  /*39c0*/  FSEL R171, R71, -INF , P2 ;  /* 0xff80000047ab7808 */ /* 0x001fc80001000000 */
[----:B------:R-:W-:-:S05]  /*39d0*/  FMNMX.FTZ R12, R171, R12, !PT ;  /* 0x0000000cab0c7209 */ /* 0x000fca0007810000 */
[----:B------:R-:W0:Y:S01]  /*39e0*/  SHFL.BFLY PT, R21, R12, 0x2, 0x1f ;  /* 0x0c401f000c157f89 */ /* 0x000e2200000e0000 */
[----:B-1----:R-:W-:-:S05]  /*39f0*/  FMNMX.FTZ R31, R32, R31, !PT ;  /* 0x0000001f201f7209 */ /* 0x002fca0007810000 */
[----:B------:R-:W1:Y:S01]  /*3a00*/  SHFL.BFLY PT, R20, R31, 0x1, 0x1f ;  /* 0x0c201f001f147f89 */ /* 0x000e6200000e0000 */
[----:B0-----:R-:W-:-:S05]  /*3a10*/  FMNMX.FTZ R32, R12, R21, !PT ;  /* 0x000000150c207209 */ /* 0x001fca0007810000 */
[----:B------:R-:W0:Y:S01]  /*3a20*/  SHFL.BFLY PT, R157, R32, 0x1, 0x1f ;  /* 0x0c201f00209d7f89 */ /* 0x000e2200000e0000 */
[----:B-1----:R-:W-:-:S04]  /*3a30*/  FMNMX.FTZ R21, R31, R20, !PT ;  /* 0x000000141f157209 */ /* 0x002fc80007810000 */
[C---:B------:R-:W-:Y:S01]  /*3a40*/  FSETP.NEU.FTZ.AND P2, PT, R21.reuse, -INF , PT ;  /* 0xff8000001500780b */ /* 0x040fe20003f5d000 */
[----:B------:R-:W-:-:S05]  /*3a50*/  FMUL.FTZ R172, R21, UR5 ;  /* 0x0000000515ac7c20 */ /* 0x000fca0008410000 */
[----:B------:R-:W-:-:S05]  /*3a60*/  FSEL R172, R172, RZ, P2 ;  /* 0x000000ffacac7208 */ /* 0x000fca0001000000 */
[--C-:B------:R-:W-:Y:S01]  /*3a70*/  FFMA.FTZ R33, R13, UR5, -R172.reuse ;  /* 0x000000050d217c23 */ /* 0x100fe200080108ac */
[----:B0-----:R-:W-:Y:S01]  /*3a80*/  FMNMX.FTZ R157, R32, R157, !PT ;  /* 0x0000009d209d7209 */ /* 0x001fe20007810000 */
        /* <DEDUP_REMOVED lines=11> */
[----:B-----5:R-:W-:Y:S01]  /*3b40*/  LOP3.LUT P2, RZ, R73, 0x7f, RZ, 0xc0, !PT ;  /* 0x0000007f49ff7812 */ /* 0x020fe2000784c0ff */
[--C-:B------:R-:W-:Y:S01]  /*3b50*/  FFMA.FTZ R212, R212, UR5, -R172.reuse ;  /* 0x00000005d4d47c23 */ /* 0x100fe200080108ac */
        /* <DEDUP_REMOVED lines=9> */
[----:B------:R-:W-:Y:S01]  /*3bf0*/  FFMA.FTZ R181, R182, UR5, -R173 ;  /* 0x00000005b6b57c23 */ /* 0x000fe200080108ad */
[----:B------:R-:W-:Y:S01]  /*3c00*/  FFMA.FTZ R182, R197, UR5, -R172 ;  /* 0x00000005c5b67c23 */ /* 0x000fe200080108ac */
[----:B------:R-:W-:-:S02]  /*3c10*/  @!P2 VIADD R24, R0, 0x32440 ;  /* 0x000324400018a836 */ /* 0x000fc40000000000 */
[----:B------:R-:W-:Y:S01]  /*3c20*/  FFMA.FTZ R197, R187, UR5, -R172 ;  /* 0x00000005bbc57c23 */ /* 0x000fe200080108ac */
[--C-:B------:R-:W-:Y:S01]  /*3c30*/  FFMA.FTZ R184, R184, UR5, -R173.reuse ;  /* 0x00000005b8b87c23 */ /* 0x100fe200080108ad */
[----:B------:R-:W-:Y:S01]  /*3c40*/  MUFU.EX2 R20, R20 ;  /* 0x0000001400147308 */ /* 0x000fe20000000800 */
[--C-:B------:R-:W-:Y:S01]  /*3c50*/  FFMA.FTZ R185, R218, UR5, -R173.reuse ;  /* 0x00000005dab97c23 */ /* 0x100fe200080108ad */
        /* <DEDUP_REMOVED lines=42> */
[----:B------:R-:W-:Y:S01]  /*3f00*/  IMAD.U32 R12, RZ, RZ, UR60 ;  /* 0x0000003cff0c7e24 */ /* 0x000fe2000f8e00ff */
[----:B------:R-:W-:Y:S01]  /*3f10*/  MUFU.EX2 R174, R174 ;  /* 0x000000ae00ae7308 */ /* 0x000fe20000000800 */
[----:B------:R-:W-:Y:S01]  /*3f20*/  FADD.FTZ R20, R20, R13 ;  /* 0x0000000d14147221 */ /* 0x000fe20000010000 */
[----:B------:R-:W-:Y:S01]  /*3f30*/  @!P2 VIADD R0, R0, 0x32460 ;  /* 0x000324600000a836 */ /* 0x000fe20000000000 */
[----:B------:R-:W0:Y:S02]  /*3f40*/  @P1 LDC R13, c[0x0][0x44c] ;  /* 0x00011300ff0d1b82 */ /* 0x000e240000000800 */
[----:B------:R-:W-:-:S02]  /*3f50*/  FADD.FTZ R159, R159, R20 ;  /* 0x000000149f9f7221 */ /* 0x000fc40000010000 */
[----:B------:R-:W-:Y:S01]  /*3f60*/  @!P2 PRMT R0, RZ, 0x654, R0 ;  /* 0x00000654ff00a816 */ /* 0x000fe20000000000 */
[----:B------:R-:W4:Y:S01]  /*3f70*/  MUFU.EX2 R175, R175 ;  /* 0x000000af00af7308 */ /* 0x000f220000000800 */
[C---:B---3--:R-:W-:Y:S01]  /*3f80*/  F2FP.BF16.F32.PACK_AB R155, R163.reuse, R162 ;  /* 0x000000a2a39b723e */ /* 0x048fe200000010ff */
[----:B------:R-:W-:Y:S01]  /*3f90*/  FADD.FTZ R162, R162, R161 ;  /* 0x000000a1a2a27221 */ /* 0x000fe20000010000 */
[----:B------:R-:W3:Y:S02]  /*3fa0*/  @P1 LDC R20, c[0x0][0x450] ;  /* 0x00011400ff141b82 */ /* 0x000ee40000000800 */
[----:B--2---:R-:W-:Y:S01]  /*3fb0*/  WARPGROUP.ARRIVE ;  /* 0x00000000000079c5 */ /* 0x004fe20000000000 */
[----:B------:R-:W-:Y:S02]  /*3fc0*/  FADD.FTZ R163, R163, R162 ;  /* 0x000000a2a3a37221 */ /* 0x000fe40000010000 */
[----:B------:R-:W-:Y:S03]  /*3fd0*/  MUFU.EX2 R176, R176 ;  /* 0x000000b000b07308 */ /* 0x000fe60000000800 */
[----:B------:R-:W-:Y:S01]  /*3fe0*/  HGMMA.64x256x16.F32.BF16 R24, R152, gdesc[UR8].tnspB, RZ, !UPT, gsb0 ;  /* 0x43e0000898187df0 */ /* 0x000fe2000c0018ff */
[----:B------:R-:W-:Y:S01]  /*3ff0*/  UIADD3 UR10, UR4, 0x80, URZ ;  /* 0x00000080040a7890 */ /* 0x000fe2000fffe03f */
[----:B------:R-:W-:-:S03]  /*4000*/  UMOV UR11, 0x40000040 ;  /* 0x40000040000b7882 */ /* 0x000fc60000000000 */
[----:B------:R-:W-:Y:S01]  /*4010*/  MUFU.EX2 R177, R177 ;  /* 0x000000b100b17308 */ /* 0x000fe20000000800 */
[----:B0-----:R-:W-:-:S07]  /*4020*/  @P1 IMAD.HI.U32 R13, R13, UR60, RZ ;  /* 0x0000003c0d0d1c27 */ /* 0x001fce000f8e00ff */
[----:B------:R-:W-:Y:S01]  /*4030*/  MUFU.EX2 R178, R178 ;  /* 0x000000b200b27308 */ /* 0x000fe20000000800 */
[----:B---3--:R-:W-:Y:S01]  /*4040*/  @P1 SHF.R.U32.HI R12, RZ, R20, R13 ;  /* 0x00000014ff0c1219 */ /* 0x008fe2000001160d */
[----:B------:R-:W-:-:S03]  /*4050*/  VIADD R20, R156, 0xfffffffe ;  /* 0xfffffffe9c147836 */ /* 0x000fc60000000000 */
[----:B------:R-:W-:-:S03]  /*4060*/  IADD3 R12, R12, R202, -R201 ;  /* 0x000000ca0c0c7210 */ /* 0x000fc60007ffe8c9 */
[----:B------:R-:W0:Y:S02]  /*4070*/  MUFU.EX2 R179, R179 ;  /* 0x000000b300b37308 */ /* 0x000e240000000800 */
[----:B------:R-:W-:-:S06]  /*4080*/  IMAD.HI R12, R12, 0x2aaaaaab, RZ ;  /* 0x2aaaaaab0c0c7827 */ /* 0x000fcc00078e02ff */
[----:B------:R-:W-:Y:S01]  /*4090*/  MUFU.EX2 R180, R180 ;  /* 0x000000b400b47308 */ /* 0x000fe20000000800 */
[----:B------:R-:W-:-:S04]  /*40a0*/  SHF.R.U32.HI R13, RZ, 0x1f, R12 ;  /* 0x0000001fff0d7819 */ /* 0x000fc8000001160c */
[----:B------:R-:W-:-:S03]  /*40b0*/  LEA.HI.SX32 R13, R12, R13, 0x1c ;  /* 0x0000000d0c0d7211 */ /* 0x000fc600078fe2ff */
[----:B------:R-:W2:Y:S01]  /*40c0*/  MUFU.EX2 R181, R181 ;  /* 0x000000b500b57308 */ /* 0x000ea20000000800 */
[----:B------:R-:W-:-:S04]  /*40d0*/  VIMNMX R13, RZ, R13, !PT ;  /* 0x0000000dff0d7248 */ /* 0x000fc80007fe0100 */
[----:B------:R-:W-:-:S03]  /*40e0*/  ISETP.GE.AND P3, PT, R20, R13, PT ;  /* 0x0000000d1400720c */ /* 0x000fc60003f66270 */
[----:B------:R-:W-:Y:S08]  /*40f0*/  MUFU.EX2 R182, R182 ;  /* 0x000000b600b67308 */ /* 0x000ff00000000800 */
[----:B------:R-:W3:Y:S08]  /*4100*/  MUFU.EX2 R197, R197 ;  /* 0x000000c500c57308 */ /* 0x000ef00000000800 */
        /* <DEDUP_REMOVED lines=28> */
[----:B----4-:R-:W-:Y:S01]  /*42d0*/  F2FP.BF16.F32.PACK_AB R152, R175, R174 ;  /* 0x000000aeaf98723e */ /* 0x010fe200000010ff */
[----:B------:R-:W-:Y:S01]  /*42e0*/  FADD.FTZ R174, R174, R159 ;  /* 0x0000009faeae7221 */ /* 0x000fe20000010000 */
[----:B0-----:R-:W-:Y:S01]  /*42f0*/  F2FP.BF16.F32.PACK_AB R153, R179, R178 ;  /* 0x000000b2b399723e */ /* 0x001fe200000010ff */
[----:B------:R-:W-:Y:S01]  /*4300*/  FADD.FTZ R178, R178, R163 ;  /* 0x000000a3b2b27221 */ /* 0x000fe20000010000 */
[----:B------:R-:W-:Y:S01]  /*4310*/  F2FP.BF16.F32.PACK_AB R154, R177, R176 ;  /* 0x000000b0b19a723e */ /* 0x000fe200000010ff */
[----:B------:R-:W0:Y:S01]  /*4320*/  MUFU.EX2 R167, R167 ;  /* 0x000000a700a77308 */ /* 0x000e220000000800 */
        /* <DEDUP_REMOVED lines=14> */
[----:B---3--:R-:W-:Y:S01]  /*4410*/  F2FP.BF16.F32.PACK_AB R152, R197, R182 ;  /* 0x000000b6c598723e */ /* 0x008fe200000010ff */
        /* <DEDUP_REMOVED lines=52> */
[C---:B0-----:R-:W-:Y:S01]  /*4760*/  F2FP.BF16.F32.PACK_AB R153, R167.reuse, R168 ;  /* 0x000000a8a799723e */ /* 0x041fe200000010ff */
        /* <DEDUP_REMOVED lines=11> */
[----:B------:R0:W-:Y:S02]  /*4820*/  @!P2 SYNCS.ARRIVE.TRANS64.RED.A1T0 RZ, [R0+URZ], RZ ;  /* 0x000000ff00ffa9a7 */ /* 0x0001e4000810043f */
[----:B0-----:R-:W-:Y:S01]  /*4830*/  FADD.FTZ R0, R166, R165 ;  /* 0x000000a5a6007221 */ /* 0x001fe20000010000 */
[----:B------:R-:W-:Y:S06]  /*4840*/  @!P3 BRA `(.L_x_5304) ;  /* 0x000000300010b947 */ /* 0x000fec0003800000 */
[----:B------:R-:W-:Y:S02]  /*4850*/  IMAD.MOV.U32 R211, RZ, RZ, R157 ;  /* 0x000000ffffd37224 */ /* 0x000fe400078e009d */
[----:B------:R-:W-:-:S07]  /*4860*/  IMAD.MOV.U32 R210, RZ, RZ, R21 ;  /* 0x000000ffffd27224 */ /* 0x000fce00078e0015 */
.L_x_5313:
[----:B------:R-:W-:-:S04]  /*4870*/  UIADD3 UR36, UR36, 0x1, URZ ;  /* 0x0000000124247890 */ /* 0x000fc8000fffe03f */
[----:B------:R-:W-:-:S04]  /*4880*/  UISETP.NE.AND UP0, UPT, UR36, 0x2, UPT ;  /* 0x000000022400788c */ /* 0x000fc8000bf05270 */
[----:B------:R-:W-:Y:S02]  /*4890*/  USEL UR4, URZ, 0x1, UP0 ;  /* 0x000000013f047887 */ /* 0x000fe40008000000 */
[----:B------:R-:W-:Y:S02]  /*48a0*/  USEL UR36, UR36, URZ, UP0 ;  /* 0x0000003f24247287 */ /* 0x000fe40008000000 */
[----:B------:R-:W-:Y:S01]  /*48b0*/  ULOP3.LUT UR37, UR37, UR4, URZ, 0x3c, !UPT ;  /* 0x0000000425257292 */ /* 0x000fe2000f8e3c3f */
[----:B0-----:R-:W-:Y:S11]  /*48c0*/  @!P0 BRA `(.L_x_5305) ;  /* 0x0000000000048947 */ /* 0x001ff60003800000 */
[----:B------:R-:W-:Y:S01]  /*48d0*/  BPT.TRAP 0x1 ;  /* 0x000000040000795c */ /* 0x000fe20000300000 */
.L_x_5305:
        /* <DEDUP_REMOVED lines=9> */
.L_x_5306:
[----:B-1----:R-:W-:Y:S05]  /*4970*/  @P3 BRA `(.L_x_5307) ;  /* 0x0000000000083947 */ /* 0x002fea0003800000 */
[----:B------:R-:W1:Y:S02]  /*4980*/  SYNCS.PHASECHK.TRANS64.TRYWAIT P3, [UR4+0x32430], R21 ;  /* 0x03243015ff0075a7 */ /* 0x000e640008060144 */
[----:B-1----:R-:W-:Y:S05]  /*4990*/  @!P3 BRA `(.L_x_5308) ;  /* 0x0000010000d0b947 */ /* 0x002fea0003800000 */
.L_x_5307:
        /* <DEDUP_REMOVED lines=31> */
.L_x_5309:
[----:B------:R1:W2:Y:S01]  /*4b90*/  SYNCS.PHASECHK.TRANS64.TRYWAIT P3, [UR4+0x32450], R21 ;  /* 0x03245015ff0075a7 */ /* 0x0002a20008060144 */
[----:B------:R-:W-:Y:S05]  /*4ba0*/  @!P0 BRA `(.L_x_5310) ;  /* 0x0000000000048947 */ /* 0x000fea0003800000 */
[----:B------:R-:W-:Y:S01]  /*4bb0*/  BPT.TRAP 0x1 ;  /* 0x000000040000795c */ /* 0x000fe20000300000 */
.L_x_5310:
[----:B--2---:R-:W-:Y:S05]  /*4bc0*/  @P3 BRA `(.L_x_5311) ;  /* 0x0000000000083947 */ /* 0x004fea0003800000 */
[----:B------:R-:W2:Y:S02]  /*4bd0*/  SYNCS.PHASECHK.TRANS64.TRYWAIT P3, [UR4+0x32450], R21 ;  /* 0x03245015ff0075a7 */ /* 0x000ea40008060144 */
[----:B--2---:R-:W-:Y:S05]  /*4be0*/  @!P3 BRA `(.L_x_5312) ;  /* 0x000001000054b947 */ /* 0x004fea0003800000 */
.L_x_5311:
        /* <DEDUP_REMOVED lines=13> */
[----:B------:R-:W-:-:S02]  /*4cc0*/  UMOV UR19, 0x40000040 ;  /* 0x4000004000137882 */ /* 0x000fc40000000000 */
[----:B------:R-:W-:Y:S01]  /*4cd0*/  HGMMA.64x96x16.F32.BF16 R152, gdesc[UR56], R152, gsb0 ;  /* 0x01600000389879f0 */ /* 0x000fe20008001898 */
[----:B------:R-:W-:Y:S01]  /*4ce0*/  R2UR UR56, R8 ;  /* 0x00000000083872ca */ /* 0x000fe200000e0000 */
[----:B------:R-:W-:Y:S01]  /*4cf0*/  UIADD3 UR58, UR5, 0x2, URZ ;  /* 0x00000002053a7890 */ /* 0x000fe2000fffe03f */
[----:B------:R-:W-:Y:S01]  /*4d00*/  R2UR UR57, R9 ;  /* 0x00000000093972ca */ /* 0x000fe200000e0000 */
[----:B------:R-:W-:Y:S01]  /*4d10*/  UMOV UR59, 0x40000040 ;  /* 0x40000040003b7882 */ /* 0x000fe20000000000 */
[----:B------:R-:W-:Y:S01]  /*4d20*/  UIADD3 UR22, UR5, 0x306, URZ ;  /* 0x0000030605167890 */ /* 0x000fe2000fffe03f */
[----:B--2---:R-:W2:Y:S01]  /*4d30*/  @P1 LDC R212, c[0x0][0x450] ;  /* 0x00011400ffd41b82 */ /* 0x004ea20000000800 */
        /* <DEDUP_REMOVED lines=11> */
[----:B------:R-:W-:Y:S01]  /*4df0*/  IMAD.MOV.U32 R213, RZ, RZ, R214 ;  /* 0x000000ffffd57224 */ /* 0x000fe200078e00d6 */
[----:B------:R-:W-:Y:S01]  /*4e00*/  UMOV UR47, 0x40000040 ;  /* 0x40000040002f7882 */ /* 0x000fe20000000000 */
[----:B------:R-:W-:Y:S01]  /*4e10*/  UIADD3 UR50, UR5, 0x902, URZ ;  /* 0x0000090205327890 */ /* 0x000fe2000fffe03f */
[----:B------:R-:W-:Y:S01]  /*4e20*/  UMOV UR51, 0x40000040 ;  /* 0x4000004000337882 */ /* 0x000fe20000000000 */
[----:B------:R-:W-:Y:S01]  /*4e30*/  UIADD3 UR54, UR5, 0x904, URZ ;  /* 0x0000090405367890 */ /* 0x000fe2000fffe03f */
[----:B------:R-:W-:Y:S01]  /*4e40*/  UMOV UR55, 0x40000040 ;  /* 0x4000004000377882 */ /* 0x000fe20000000000 */
[----:B--2---:R-:W-:Y:S01]  /*4e50*/  @P1 SHF.R.U32.HI R213, RZ, R212, R215 ;  /* 0x000000d4ffd51219 */ /* 0x004fe200000116d7 */
[----:B------:R-:W-:-:S04]  /*4e60*/  IMAD.MOV.U32 R215, RZ, RZ, -0x60 ;  /* 0xffffffa0ffd77424 */ /* 0x000fc800078e00ff */
[----:B------:R-:W-:-:S04]  /*4e70*/  IMAD R215, R20, R215, 0x1 ;  /* 0x0000000114d77424 */ /* 0x000fc800078e02d7 */
[----:B------:R-:W-:-:S05]  /*4e80*/  IMAD R212, R204, -0x2, R215 ;  /* 0xfffffffeccd47824 */ /* 0x000fca00078e02d7 */
[----:B------:R-:W-:Y:S01]  /*4e90*/  IADD3 R212, -R201, R212, R202 ;  /* 0x000000d4c9d47210 */ /* 0x000fe20007ffe1ca */
[----:B------:R-:W-:Y:S02]  /*4ea0*/  WARPGROUP.DEPBAR.LE gsb0, 0x0 ;  /* 0x00008000000079c5 */ /* 0x000fe40000010000 */
        /* <DEDUP_REMOVED lines=59> */
[----:B01----:R-:W-:Y:S01]  /*5260*/  FMUL.FTZ R21, R152, UR5 ;  /* 0x0000000598157c20 */ /* 0x003fe20008410000 */
        /* <DEDUP_REMOVED lines=24> */
[----:B------:R-:W0:Y:S01]  /*53f0*/  SHFL.IDX PT, R197, R213, RZ, 0x1c1f ;  /* 0x001c1fffd5c57589 */ /* 0x000e2200000e0000 */
[----:B------:R-:W-:Y:S01]  /*5400*/  FMUL.FTZ R167, R167, UR5 ;  /* 0x00000005a7a77c20 */ /* 0x000fe20008410000 */
[----:B------:R-:W-:Y:S01]  /*5410*/  FMUL.FTZ R219, R171, UR5 ;  /* 0x00000005abdb7c20 */ /* 0x000fe20008410000 */
[----:B------:R-:W-:Y:S01]  /*5420*/  FMUL.FTZ R220, R174, UR5 ;  /* 0x00000005aedc7c20 */ /* 0x000fe20008410000 */
[----:B------:R-:W1:Y:S01]  /*5430*/  SHFL.IDX PT, R213, R213, 0x1, 0x1c1f ;  /* 0x003c1f00d5d57f89 */ /* 0x000e6200000e0000 */
        /* <DEDUP_REMOVED lines=19> */
[----:B0-----:R-:W-:-:S02]  /*5570*/  IMAD.IADD R197, R212, 0x1, R197 ;  /* 0x00000001d4c57824 */ /* 0x001fc400078e02c5 */
[----:B------:R-:W-:Y:S01]  /*5580*/  FMUL.FTZ R191, R191, UR5 ;  /* 0x00000005bfbf7c20 */ /* 0x000fe20008410000 */
[----:B------:R-:W-:Y:S01]  /*5590*/  FMUL.FTZ R194, R194, UR5 ;  /* 0x00000005c2c27c20 */ /* 0x000fe20008410000 */
[----:B------:R-:W-:Y:S01]  /*55a0*/  FMUL.FTZ R195, R195, UR5 ;  /* 0x00000005c3c37c20 */ /* 0x000fe20008410000 */
[----:B-1----:R-:W-:Y:S01]  /*55b0*/  IMAD.IADD R170, R212, 0x1, R213 ;  /* 0x00000001d4aa7824 */ /* 0x002fe200078e02d5 */
[C---:B------:R-:W-:Y:S01]  /*55c0*/  ISETP.GT.AND P6, PT, R197.reuse, RZ, PT ;  /* 0x000000ffc500720c */ /* 0x040fe20003fc4270 */
[----:B------:R-:W-:Y:S01]  /*55d0*/  FMUL.FTZ R198, R198, UR5 ;  /* 0x00000005c6c67c20 */ /* 0x000fe20008410000 */
[----:B------:R-:W0:Y:S01]  /*55e0*/  MUFU.TANH R153, R153 ;  /* 0x0000009900997308 */ /* 0x000e220000002400 */
[----:B------:R-:W-:Y:S01]  /*55f0*/  ISETP.GT.AND P4, PT, R197, 0x9, PT ;  /* 0x00000009c500780c */ /* 0x000fe20003f84270 */
[----:B------:R-:W-:Y:S01]  /*5600*/  FMUL.FTZ R199, R199, UR5 ;  /* 0x00000005c7c77c20 */ /* 0x000fe20008410000 */
[----:B------:R-:W-:Y:S01]  /*5610*/  ISETP.GT.AND P5, PT, R197, 0x1, PT ;  /* 0x00000001c500780c */ /* 0x000fe20003fa4270 */
[----:B------:R-:W-:Y:S01]  /*5620*/  ULDC UR5, c[0x0][0xa80] ;  /* 0x0002a00000057ab9 */ /* 0x000fe20000000800 */
[----:B--2---:R-:W-:-:S02]  /*5630*/  FSEL R174, R156, -INF , P4 ;  /* 0xff8000009cae7808 */ /* 0x004fc40002000000 */
[C---:B------:R-:W-:Y:S01]  /*5640*/  ISETP.GT.AND P3, PT, R197.reuse, 0x8, PT ;  /* 0x00000008c500780c */ /* 0x040fe20003f64270 */
[----:B------:R-:W-:Y:S01]  /*5650*/  MUFU.TANH R165, R165 ;  /* 0x000000a500a57308 */ /* 0x000fe20000002400 */
[----:B---3--:R-:W-:Y:S02]  /*5660*/  FSEL R152, R152, -INF , P5 ;  /* 0xff80000098987808 */ /* 0x008fe40002800000 */
[C---:B------:R-:W-:Y:S02]  /*5670*/  ISETP.GT.AND P5, PT, R197.reuse, 0x11, PT ;  /* 0x00000011c500780c */ /* 0x040fe40003fa4270 */
[----:B------:R-:W-:-:S03]  /*5680*/  ISETP.GT.AND P4, PT, R197, 0x19, PT ;  /* 0x00000019c500780c */ /* 0x000fc60003f84270 */
[----:B------:R-:W1:Y:S01]  /*5690*/  MUFU.TANH R160, R160 ;  /* 0x000000a000a07308 */ /* 0x000e620000002400 */
[----:B0-----:R-:W-:Y:S02]  /*56a0*/  FSEL R153, R153, -INF , P3 ;  /* 0xff80000099997808 */ /* 0x001fe40001800000 */
[----:B------:R-:W-:-:S05]  /*56b0*/  ISETP.GT.AND P3, PT, R197, 0x18, PT ;  /* 0x00000018c500780c */ /* 0x000fca0003f64270 */
[----:B------:R-:W0:Y:S08]  /*56c0*/  MUFU.TANH R161, R161 ;  /* 0x000000a100a17308 */ /* 0x000e300000002400 */
[----:B------:R-:W-:Y:S01]  /*56d0*/  MUFU.TANH R173, R173 ;  /* 0x000000ad00ad7308 */ /* 0x000fe20000002400 */
[----:B-1----:R-:W-:Y:S02]  /*56e0*/  FSEL R160, R160, -INF , P5 ;  /* 0xff800000a0a07808 */ /* 0x002fe40002800000 */
[----:B------:R-:W-:-:S05]  /*56f0*/  ISETP.GT.AND P5, PT, R197, 0x21, PT ;  /* 0x00000021c500780c */ /* 0x000fca0003fa4270 */
[----:B------:R-:W1:Y:S01]  /*5700*/  MUFU.TANH R168, R168 ;  /* 0x000000a800a87308 */ /* 0x000e620000002400 */
[----:B0-----:R-:W-:Y:S02]  /*5710*/  FSEL R161, R161, -INF , P3 ;  /* 0xff800000a1a17808 */ /* 0x001fe40001800000 */
[----:B------:R-:W-:-:S05]  /*5720*/  ISETP.GT.AND P3, PT, R197, 0x28, PT ;  /* 0x00000028c500780c */ /* 0x000fca0003f64270 */
[----:B------:R0:W-:Y:S08]  /*5730*/  MUFU.TANH R171, R167 ;  /* 0x000000a700ab7308 */ /* 0x0001f00000002400 */
[----:B------:R-:W2:Y:S01]  /*5740*/  MUFU.TANH R164, R164 ;  /* 0x000000a400a47308 */ /* 0x000ea20000002400 */
[----:B0-----:R-:W-:Y:S02]  /*5750*/  FSEL R167, R21, -INF , P6 ;  /* 0xff80000015a77808 */ /* 0x001fe40003000000 */
[----:B------:R-:W-:-:S02]  /*5760*/  ISETP.GT.AND P6, PT, R197, 0x10, PT ;  /* 0x00000010c500780c */ /* 0x000fc40003fc4270 */
[----:B-1----:R-:W-:Y:S02]  /*5770*/  FSEL R168, R168, -INF , P5 ;  /* 0xff800000a8a87808 */ /* 0x002fe40002800000 */
[----:B------:R-:W-:Y:S01]  /*5780*/  FSEL R156, R157, -INF , P6 ;  /* 0xff8000009d9c7808 */ /* 0x000fe20003000000 */
[----:B------:R-:W0:Y:S01]  /*5790*/  MUFU.TANH R169, R169 ;  /* 0x000000a900a97308 */ /* 0x000e220000002400 */
[C---:B------:R-:W-:Y:S02]  /*57a0*/  ISETP.GT.AND P6, PT, R197.reuse, 0x20, PT ;  /* 0x00000020c500780c */ /* 0x040fe40003fc4270 */
[----:B------:R-:W-:Y:S02]  /*57b0*/  ISETP.GT.AND P5, PT, R197, 0x31, PT ;  /* 0x00000031c500780c */ /* 0x000fe40003fa4270 */
[----:B------:R-:W-:Y:S02]  /*57c0*/  FSEL R165, R165, -INF , P6 ;  /* 0xff800000a5a57808 */ /* 0x000fe40003000000 */
[----:B------:R-:W-:Y:S01]  /*57d0*/  ISETP.GT.AND P6, PT, R197, 0x30, PT ;  /* 0x00000030c500780c */ /* 0x000fe20003fc4270 */
[----:B------:R-:W1:Y:S01]  /*57e0*/  MUFU.TANH R181, R181 ;  /* 0x000000b500b57308 */ /* 0x000e620000002400 */
[----:B--2---:R-:W-:-:S02]  /*57f0*/  FSEL R164, R164, -INF , P4 ;  /* 0xff800000a4a47808 */ /* 0x004fc40002000000 */
[----:B------:R-:W-:Y:S02]  /*5800*/  FSEL R173, R173, -INF , P6 ;  /* 0xff800000adad7808 */ /* 0x000fe40003000000 */
[C---:B------:R-:W-:Y:S02]  /*5810*/  ISETP.GT.AND P6, PT, R197.reuse, 0x40, PT ;  /* 0x00000040c500780c */ /* 0x040fe40003fc4270 */
[----:B------:R-:W-:Y:S01]  /*5820*/  ISETP.GT.AND P4, PT, R197, 0x29, PT ;  /* 0x00000029c500780c */ /* 0x000fe20003f84270 */
[----:B------:R-:W2:Y:S01]  /*5830*/  MUFU.TANH R176, R176 ;  /* 0x000000b000b07308 */ /* 0x000ea20000002400 */
[----:B------:R-:W-:Y:S02]  /*5840*/  FMNMX.FTZ R157, R167, R210, !PT ;  /* 0x000000d2a79d7209 */ /* 0x000fe40007810000 */
[----:B0-----:R-:W-:Y:S02]  /*5850*/  FSEL R169, R169, -INF , P3 ;  /* 0xff800000a9a97808 */ /* 0x001fe40001800000 */
[----:B------:R-:W-:-:S02]  /*5860*/  ISETP.GT.AND P3, PT, R197, 0x38, PT ;  /* 0x00000038c500780c */ /* 0x000fc40003f64270 */
[----:B------:R-:W-:Y:S01]  /*5870*/  FMNMX.FTZ R212, R152, R157, !PT ;  /* 0x0000009d98d47209 */ /* 0x000fe20007810000 */
        /* <DEDUP_REMOVED lines=9> */
[----:B0-----:R-:W-:Y:S02]  /*5910*/  FSEL R172, R172, -INF , P4 ;  /* 0xff800000acac7808 */ /* 0x001fe40002000000 */
[----:B------:R-:W-:Y:S02]  /*5920*/  ISETP.GT.AND P4, PT, R197, 0x39, PT ;  /* 0x00000039c500780c */ /* 0x000fe40003f84270 */
[----:B------:R-:W-:-:S03]  /*5930*/  FMNMX.FTZ R157, R156, R157, !PT ;  /* 0x0000009d9c9d7209 */ /* 0x000fc60007810000 */
[----:B------:R-:W0:Y:S01]  /*5940*/  MUFU.TANH R184, R184 ;  /* 0x000000b800b87308 */ /* 0x000e220000002400 */
[----:B-1----:R-:W-:Y:S02]  /*5950*/  FSEL R177, R177, -INF , P3 ;  /* 0xff800000b1b17808 */ /* 0x002fe40001800000 */
[----:B------:R-:W-:Y:S02]  /*5960*/  ISETP.GT.AND P3, PT, R197, 0x48, PT ;  /* 0x00000048c500780c */ /* 0x000fe40003f64270 */
[----:B------:R-:W-:-:S03]  /*5970*/  FMNMX.FTZ R212, R160, R157, !PT ;  /* 0x0000009da0d47209 */ /* 0x000fc60007810000 */
[----:B------:R-:W1:Y:S01]  /*5980*/  MUFU.TANH R180, R180 ;  /* 0x000000b400b47308 */ /* 0x000e620000002400 */
[----:B--2---:R-:W-:Y:S02]  /*5990*/  FSEL R189, R189, -INF , P6 ;  /* 0xff800000bdbd7808 */ /* 0x004fe40003000000 */
[----:B------:R-:W-:-:S05]  /*59a0*/  ISETP.GT.AND P6, PT, R170, RZ, PT ;  /* 0x000000ffaa00720c */ /* 0x000fca0003fc4270 */
        /* <DEDUP_REMOVED lines=23> */
[----:B------:R-:W-:Y:S02]  /*5b20*/  FMNMX.FTZ R162, R154, R211, !PT ;  /* 0x000000d39aa27209 */ /* 0x000fe40007810000 */
[----:B------:R-:W-:-:S03]  /*5b30*/  ISETP.GT.AND P6, PT, R170, 0x20, PT ;  /* 0x00000020aa00780c */ /* 0x000fc60003fc4270 */
[----:B------:R-:W1:Y:S01]  /*5b40*/  MUFU.TANH R158, R158 ;  /* 0x0000009e009e7308 */ /* 0x000e620000002400 */
[----:B--2---:R-:W-:Y:S02]  /*5b50*/  FSEL R155, R155, -INF , P5 ;  /* 0xff8000009b9b7808 */ /* 0x004fe40002800000 */
[----:B------:R-:W-:Y:S02]  /*5b60*/  ISETP.GT.AND P5, PT, R170, 0x11, PT ;  /* 0x00000011aa00780c */ /* 0x000fe40003fa4270 */
[----:B------:R-:W-:-:S03]  /*5b70*/  FMNMX.FTZ R157, R155, R162, !PT ;  /* 0x000000a29b9d7209 */ /* 0x000fc60007810000 */
[----:B------:R-:W2:Y:S01]  /*5b80*/  MUFU.TANH R159, R159 ;  /* 0x0000009f009f7308 */ /* 0x000ea20000002400 */
[----:B0-----:R-:W-:Y:S02]  /*5b90*/  FSEL R196, R196, -INF , P4 ;  /* 0xff800000c4c47808 */ /* 0x001fe40002000000 */
[----:B------:R-:W-:-:S05]  /*5ba0*/  ISETP.GT.AND P4, PT, R170, 0x9, PT ;  /* 0x00000009aa00780c */ /* 0x000fca0003f84270 */
[----:B------:R-:W0:Y:S01]  /*5bb0*/  MUFU.TANH R163, R163 ;  /* 0x000000a300a37308 */ /* 0x000e220000002400 */
[----:B-1----:R-:W-:Y:S02]  /*5bc0*/  FSEL R158, R158, -INF , P3 ;  /* 0xff8000009e9e7808 */ /* 0x002fe40001800000 */
[----:B------:R-:W-:Y:S02]  /*5bd0*/  ISETP.GT.AND P3, PT, R170, 0x18, PT ;  /* 0x00000018aa00780c */ /* 0x000fe40003f64270 */
[----:B------:R-:W-:-:S03]  /*5be0*/  FMNMX.FTZ R162, R158, R157, !PT ;  /* 0x0000009d9ea27209 */ /* 0x000fc60007810000 */
[----:B------:R-:W1:Y:S01]  /*5bf0*/  MUFU.TANH R166, R166 ;  /* 0x000000a600a67308 */ /* 0x000e620000002400 */
[----:B--2---:R-:W-:Y:S02]  /*5c00*/  FSEL R223, R159, -INF , P4 ;  /* 0xff8000009fdf7808 */ /* 0x004fe40002000000 */
[----:B------:R-:W-:Y:S02]  /*5c10*/  FMNMX.FTZ R159, R161, R212, !PT ;  /* 0x000000d4a19f7209 */ /* 0x000fe40007810000 */
[----:B------:R-:W-:Y:S02]  /*5c20*/  FMNMX.FTZ R162, R223, R162, !PT ;  /* 0x000000a2dfa27209 */ /* 0x000fe40007810000 */
[----:B------:R-:W-:Y:S01]  /*5c30*/  FMNMX.FTZ R212, R164, R159, !PT ;  /* 0x0000009fa4d47209 */ /* 0x000fe20007810000 */
[----:B------:R-:W2:Y:S01]  /*5c40*/  MUFU.TANH R21, R214 ;  /* 0x000000d600157308 */ /* 0x000ea20000002400 */
[----:B0-----:R-:W-:Y:S02]  /*5c50*/  FSEL R215, R163, -INF , P5 ;  /* 0xff800000a3d77808 */ /* 0x001fe40002800000 */
[----:B------:R-:W-:-:S02]  /*5c60*/  FMNMX.FTZ R157, R165, R212, !PT ;  /* 0x000000d4a59d7209 */ /* 0x000fc40007810000 */
[----:B------:R-:W-:Y:S02]  /*5c70*/  FMNMX.FTZ R162, R197, R162, !PT ;  /* 0x000000a2c5a27209 */ /* 0x000fe40007810000 */
[----:B------:R-:W-:Y:S01]  /*5c80*/  ISETP.GT.AND P4, PT, R170, 0x19, PT ;  /* 0x00000019aa00780c */ /* 0x000fe20003f84270 */
[----:B------:R-:W0:Y:S01]  /*5c90*/  MUFU.TANH R219, R219 ;  /* 0x000000db00db7308 */ /* 0x000e220000002400 */
[----:B-1----:R-:W-:Y:S02]  /*5ca0*/  FSEL R218, R166, -INF , P3 ;  /* 0xff800000a6da7808 */ /* 0x002fe40001800000 */
[----:B------:R-:W-:Y:S02]  /*5cb0*/  FMNMX.FTZ R166, R168, R157, !PT ;  /* 0x0000009da8a67209 */ /* 0x000fe40007810000 */
[----:B------:R-:W-:Y:S02]  /*5cc0*/  FMNMX.FTZ R157, R215, R162, !PT ;  /* 0x000000a2d79d7209 */ /* 0x000fe40007810000 */
[----:B------:R-:W-:Y:S01]  /*5cd0*/  FMNMX.FTZ R159, R169, R166, !PT ;  /* 0x000000a6a99f7209 */ /* 0x000fe20007810000 */
[----:B------:R-:W1:Y:S01]  /*5ce0*/  MUFU.TANH R220, R220 ;  /* 0x000000dc00dc7308 */ /* 0x000e620000002400 */
[----:B------:R-:W-:-:S02]  /*5cf0*/  FSEL R222, R171, -INF , P4 ;  /* 0xff800000abde7808 */ /* 0x000fc40002000000 */
[----:B------:R-:W-:Y:S02]  /*5d00*/  FMNMX.FTZ R157, R218, R157, !PT ;  /* 0x0000009dda9d7209 */ /* 0x000fe40007810000 */
[----:B------:R-:W-:Y:S02]  /*5d10*/  FMNMX.FTZ R162, R172, R159, !PT ;  /* 0x0000009faca27209 */ /* 0x000fe40007810000 */
[----:B------:R-:W-:Y:S01]  /*5d20*/  ISETP.GT.AND P5, PT, R170, 0x21, PT ;  /* 0x00000021aa00780c */ /* 0x000fe20003fa4270 */
[----:B------:R-:W3:Y:S01]  /*5d30*/  MUFU.TANH R175, R175 ;  /* 0x000000af00af7308 */ /* 0x000ee20000002400 */
[----:B--2---:R-:W-:Y:S02]  /*5d40*/  FSEL R216, R21, -INF , P6 ;  /* 0xff80000015d87808 */ /* 0x004fe40003000000 */
[----:B------:R-:W-:Y:S02]  /*5d50*/  FMNMX.FTZ R157, R222, R157, !PT ;  /* 0x0000009dde9d7209 */ /* 0x000fe40007810000 */
[----:B------:R-:W-:-:S02]  /*5d60*/  FMNMX.FTZ R159, R173, R162, !PT ;  /* 0x000000a2ad9f7209 */ /* 0x000fc40007810000 */
[----:B------:R-:W-:Y:S01]  /*5d70*/  ISETP.GT.AND P3, PT, R170, 0x28, PT ;  /* 0x00000028aa00780c */ /* 0x000fe20003f64270 */
[----:B------:R-:W2:Y:S01]  /*5d80*/  MUFU.TANH R178, R178 ;  /* 0x000000b200b27308 */ /* 0x000ea20000002400 */
[----:B0-----:R-:W-:Y:S02]  /*5d90*/  FSEL R219, R219, -INF , P5 ;  /* 0xff800000dbdb7808 */ /* 0x001fe40002800000 */
[----:B------:R-:W-:Y:S02]  /*5da0*/  FMNMX.FTZ R162, R216, R157, !PT ;  /* 0x0000009dd8a27209 */ /* 0x000fe40007810000 */
[----:B------:R-:W-:Y:S02]  /*5db0*/  FMNMX.FTZ R166, R176, R159, !PT ;  /* 0x0000009fb0a67209 */ /* 0x000fe40007810000 */
[----:B------:R-:W-:Y:S01]  /*5dc0*/  ISETP.GT.AND P4, PT, R170, 0x29, PT ;  /* 0x00000029aa00780c */ /* 0x000fe20003f84270 */
[----:B------:R-:W0:Y:S01]  /*5dd0*/  MUFU.TANH R179, R179 ;  /* 0x000000b300b37308 */ /* 0x000e220000002400 */
[----:B-1----:R-:W-:-:S02]  /*5de0*/  FSEL R220, R220, -INF , P3 ;  /* 0xff800000dcdc7808 */ /* 0x002fc40001800000 */
[----:B------:R-:W-:Y:S02]  /*5df0*/  FMNMX.FTZ R159, R219, R162, !PT ;  /* 0x000000a2db9f7209 */ /* 0x000fe40007810000 */
[----:B------:R-:W-:Y:S02]  /*5e00*/  ISETP.GT.AND P6, PT, R170, 0x30, PT ;  /* 0x00000030aa00780c */ /* 0x000fe40003fc4270 */
[----:B---3--:R-:W-:Y:S01]  /*5e10*/  FSEL R221, R175, -INF , P4 ;  /* 0xff800000afdd7808 */ /* 0x008fe20002000000 */
[----:B------:R-:W1:Y:S01]  /*5e20*/  MUFU.TANH R182, R182 ;  /* 0x000000b600b67308 */ /* 0x000e620000002400 */
[----:B------:R-:W-:Y:S02]  /*5e30*/  FMNMX.FTZ R162, R220, R159, !PT ;  /* 0x0000009fdca27209 */ /* 0x000fe40007810000 */
[----:B------:R-:W-:Y:S02]  /*5e40*/  FMNMX.FTZ R163, R177, R166, !PT ;  /* 0x000000a6b1a37209 */ /* 0x000fe40007810000 */
[----:B------:R-:W-:-:S02]  /*5e50*/  ISETP.GT.AND P5, PT, R170, 0x31, PT ;  /* 0x00000031aa00780c */ /* 0x000fc40003fa4270 */
[----:B--2---:R-:W-:Y:S01]  /*5e60*/  FSEL R212, R178, -INF , P6 ;  /* 0xff800000b2d47808 */ /* 0x004fe20003000000 */
[----:B------:R-:W2:Y:S01]  /*5e70*/  MUFU.TANH R183, R183 ;  /* 0x000000b700b77308 */ /* 0x000ea20000002400 */
[----:B------:R-:W-:Y:S02]  /*5e80*/  FMNMX.FTZ R159, R221, R162, !PT ;  /* 0x000000a2dd9f7209 */ /* 0x000fe40007810000 */
[----:B------:R-:W-:Y:S02]  /*5e90*/  FMNMX.FTZ R166, R180, R163, !PT ;  /* 0x000000a3b4a67209 */ /* 0x000fe40007810000 */
[----:B------:R-:W-:Y:S02]  /*5ea0*/  ISETP.GT.AND P3, PT, R170, 0x38, PT ;  /* 0x00000038aa00780c */ /* 0x000fe40003f64270 */
[----:B0-----:R-:W-:Y:S01]  /*5eb0*/  FSEL R213, R179, -INF , P5 ;  /* 0xff800000b3d57808 */ /* 0x001fe20002800000 */
[----:B------:R-:W0:Y:S01]  /*5ec0*/  MUFU.TANH R186, R186 ;  /* 0x000000ba00ba7308 */ /* 0x000e220000002400 */
[----:B------:R-:W-:-:S02]  /*5ed0*/  FMNMX.FTZ R162, R212, R159, !PT ;  /* 0x0000009fd4a27209 */ /* 0x000fc40007810000 */
[----:B------:R-:W-:Y:S02]  /*5ee0*/  FMNMX.FTZ R171, R181, R166, !PT ;  /* 0x000000a6b5ab7209 */ /* 0x000fe40007810000 */
[----:B------:R-:W-:Y:S02]  /*5ef0*/  ISETP.GT.AND P4, PT, R170, 0x39, PT ;  /* 0x00000039aa00780c */ /* 0x000fe40003f84270 */
[----:B-1----:R-:W-:Y:S01]  /*5f00*/  FSEL R214, R182, -INF , P3 ;  /* 0xff800000b6d67808 */ /* 0x002fe20001800000 */
[----:B------:R-:W1:Y:S01]  /*5f10*/  MUFU.TANH R187, R187 ;  /* 0x000000bb00bb7308 */ /* 0x000e620000002400 */
[----:B------:R-:W-:Y:S02]  /*5f20*/  FMNMX.FTZ R159, R213, R162, !PT ;  /* 0x000000a2d59f7209 */ /* 0x000fe40007810000 */
[----:B------:R-:W-:Y:S02]  /*5f30*/  FMNMX.FTZ R166, R184, R171, !PT ;  /* 0x000000abb8a67209 */ /* 0x000fe40007810000 */
[----:B------:R-:W-:-:S02]  /*5f40*/  ISETP.GT.AND P6, PT, R170, 0x40, PT ;  /* 0x00000040aa00780c */ /* 0x000fc40003fc4270 */
[----:B--2---:R-:W-:Y:S01]  /*5f50*/  FSEL R217, R183, -INF , P4 ;  /* 0xff800000b7d97808 */ /* 0x004fe20002000000 */
[----:B------:R1:W2:Y:S01]  /*5f60*/  MUFU.TANH R21, R190 ;  /* 0x000000be00157308 */ /* 0x0002a20000002400 */
[----:B------:R-:W-:Y:S02]  /*5f70*/  FMNMX.FTZ R162, R214, R159, !PT ;  /* 0x0000009fd6a27209 */ /* 0x000fe40007810000 */
[----:B------:R-:W-:Y:S02]  /*5f80*/  FMNMX.FTZ R171, R185, R166, !PT ;  /* 0x000000a6b9ab7209 */ /* 0x000fe40007810000 */
[----:B------:R-:W-:Y:S02]  /*5f90*/  ISETP.GT.AND P5, PT, R170, 0x41, PT ;  /* 0x00000041aa00780c */ /* 0x000fe40003fa4270 */
[----:B0-----:R-:W-:Y:S01]  /*5fa0*/  FSEL R183, R186, -INF , P6 ;  /* 0xff800000bab77808 */ /* 0x001fe20003000000 */
[----:B------:R2:W-:Y:S01]  /*5fb0*/  MUFU.TANH R157, R191 ;  /* 0x000000bf009d7308 */ /* 0x0005e20000002400 */
[----:B------:R-:W-:-:S02]  /*5fc0*/  FMNMX.FTZ R162, R217, R162, !PT ;  /* 0x000000a2d9a27209 */ /* 0x000fc40007810000 */
[----:B------:R-:W-:Y:S02]  /*5fd0*/  FMNMX.FTZ R178, R188, R171, !PT ;  /* 0x000000abbcb27209 */ /* 0x000fe40007810000 */
[C---:B------:R-:W-:Y:S02]  /*5fe0*/  ISETP.GT.AND P3, PT, R170.reuse, 0x48, PT ;  /* 0x00000048aa00780c */ /* 0x040fe40003f64270 */
[----:B-1----:R-:W-:Y:S01]  /*5ff0*/  FSEL R190, R187, -INF , P5 ;  /* 0xff800000bbbe7808 */ /* 0x002fe20002800000 */
[----:B------:R0:W1:Y:S01]  /*6000*/  MUFU.TANH R163, R194 ;  /* 0x000000c200a37308 */ /* 0x0000620000002400 */
[----:B------:R-:W-:Y:S01]  /*6010*/  FMNMX.FTZ R171, R183, R162, !PT ;  /* 0x000000a2b7ab7209 */ /* 0x000fe20007810000 */
[----:B------:R-:W-:Y:S01]  /*6020*/  IMAD.U32 R187, RZ, RZ, UR4 ;  /* 0x00000004ffbb7e24 */ /* 0x000fe2000f8e00ff */
[----:B------:R-:W-:Y:S01]  /*6030*/  FMNMX.FTZ R175, R189, R178, !PT ;  /* 0x000000b2bdaf7209 */ /* 0x000fe20007810000 */
[----:B------:R-:W-:Y:S01]  /*6040*/  UIMAD UR4, UR36, 0xc00, UR6 ;  /* 0x00000c00240478a4 */ /* 0x000fe2000f8e0206 */
[----:B------:R-:W-:-:S02]  /*6050*/  ISETP.GT.AND P4, PT, R170, 0x49, PT ;  /* 0x00000049aa00780c */ /* 0x000fc40003f84270 */
[----:B--2---:R-:W-:Y:S01]  /*6060*/  FSEL R191, R21, -INF , P3 ;  /* 0xff80000015bf7808 */ /* 0x004fe20001800000 */
[----:B------:R-:W2:Y:S01]  /*6070*/  MUFU.TANH R166, R195 ;  /* 0x000000c300a67308 */ /* 0x000ea20000002400 */
[----:B------:R-:W-:Y:S01]  /*6080*/  FMNMX.FTZ R162, R190, R171, !PT ;  /* 0x000000abbea27209 */ /* 0x000fe20007810000 */
[----:B0-----:R-:W0:Y:S01]  /*6090*/  S2R R194, SR_TID.X ;  /* 0x0000000000c27919 */ /* 0x001e220000002100 */
[----:B------:R-:W-:Y:S01]  /*60a0*/  FMNMX.FTZ R178, R192, R175, !PT ;  /* 0x000000afc0b27209 */ /* 0x000fe20007810000 */
[----:B------:R-:W-:Y:S01]  /*60b0*/  UMOV UR10, UR4 ;  /* 0x00000004000a7c82 */ /* 0x000fe20008000000 */
[C---:B------:R-:W-:Y:S02]  /*60c0*/  ISETP.GT.AND P5, PT, R170.reuse, 0x50, PT ;  /* 0x00000050aa00780c */ /* 0x040fe40003fa4270 */
[----:B------:R-:W-:Y:S01]  /*60d0*/  FMNMX.FTZ R21, R193, R178, !PT ;  /* 0x000000b2c1157209 */ /* 0x000fe20007810000 */
[----:B------:R3:W4:Y:S01]  /*60e0*/  MUFU.TANH R159, R198 ;  /* 0x000000c6009f7308 */ /* 0x0007220000002400 */
[----:B------:R-:W-:-:S02]  /*60f0*/  ISETP.GT.AND P3, PT, R170, 0x51, PT ;  /* 0x00000051aa00780c */ /* 0x000fc40003f64270 */
[----:B-1----:R-:W-:Y:S02]  /*6100*/  FSEL R163, R163, -INF , P5 ;  /* 0xff800000a3a37808 */ /* 0x002fe40002800000 */
[----:B------:R-:W-:-:S03]  /*6110*/  FMNMX.FTZ R21, R196, R21, !PT ;  /* 0x00000015c4157209 */ /* 0x000fc60007810000 */
[----:B------:R-:W1:Y:S01]  /*6120*/  MUFU.TANH R171, R199 ;  /* 0x000000c700ab7308 */ /* 0x000e620000002400 */
[----:B---3--:R-:W-:Y:S02]  /*6130*/  FSEL R198, R157, -INF , P4 ;  /* 0xff8000009dc67808 */ /* 0x008fe40002000000 */
[----:B------:R-:W-:Y:S02]  /*6140*/  FMNMX.FTZ R157, R191, R162, !PT ;  /* 0x000000a2bf9d7209 */ /* 0x000fe40007810000 */
[----:B------:R-:W-:Y:S01]  /*6150*/  ISETP.GT.AND P4, PT, R170, 0x58, PT ;  /* 0x00000058aa00780c */ /* 0x000fe20003f84270 */
[----:B------:R-:W3:Y:S01]  /*6160*/  SHFL.BFLY PT, R162, R21, 0x2, 0x1f ;  /* 0x0c401f0015a27f89 */ /* 0x000ee200000e0000 */
[----:B------:R-:W-:Y:S02]  /*6170*/  FMNMX.FTZ R178, R198, R157, !PT ;  /* 0x0000009dc6b27209 */ /* 0x000fe40007810000 */
[----:B--2---:R-:W-:Y:S02]  /*6180*/  FSEL R166, R166, -INF , P3 ;  /* 0xff800000a6a67808 */ /* 0x004fe40001800000 */
[----:B------:R-:W-:-:S02]  /*6190*/  FMNMX.FTZ R157, R163, R178, !PT ;  /* 0x000000b2a39d7209 */ /* 0x000fc40007810000 */
[----:B------:R-:W-:Y:S02]  /*61a0*/  ISETP.GT.AND P3, PT, R170, 0x59, PT ;  /* 0x00000059aa00780c */ /* 0x000fe40003f64270 */
[----:B----4-:R-:W-:Y:S02]  /*61b0*/  FSEL R170, R159, -INF , P4 ;  /* 0xff8000009faa7808 */ /* 0x010fe40002000000 */
[----:B------:R-:W-:Y:S02]  /*61c0*/  FMNMX.FTZ R157, R166, R157, !PT ;  /* 0x0000009da69d7209 */ /* 0x000fe40007810000 */
[----:B-1----:R-:W-:Y:S02]  /*61d0*/  FSEL R171, R171, -INF , P3 ;  /* 0xff800000abab7808 */ /* 0x002fe40001800000 */
[----:B------:R-:W-:Y:S02]  /*61e0*/  FMNMX.FTZ R178, R170, R157, !PT ;  /* 0x0000009daab27209 */ /* 0x000fe40007810000 */
[----:B0-----:R-:W-:-:S02]  /*61f0*/  SHF.R.U32.HI R195, RZ, 0x7, R194 ;  /* 0x00000007ffc37819 */ /* 0x001fc400000116c2 */
[----:B------:R-:W-:-:S05]  /*6200*/  FMNMX.FTZ R178, R171, R178, !PT ;  /* 0x000000b2abb27209 */ /* 0x000fca0007810000 */
[----:B------:R-:W0:Y:S01]  /*6210*/  SHFL.BFLY PT, R157, R178, 0x2, 0x1f ;  /* 0x0c401f00b29d7f89 */ /* 0x000e2200000e0000 */
[----:B---3--:R-:W-:-:S05]  /*6220*/  FMNMX.FTZ R162, R21, R162, !PT ;  /* 0x000000a215a27209 */ /* 0x008fca0007810000 */
        /* <DEDUP_REMOVED lines=8> */
[--C-:B------:R-:W-:Y:S01]  /*62b0*/  FFMA.FTZ R167, R153, UR5, -R175.reuse ;  /* 0x0000000599a77c23 */ /* 0x100fe200080108af */
[----:B------:R-:W-:Y:S01]  /*62c0*/  FSEL R153, R21, RZ, P3 ;  /* 0x000000ff15997208 */ /* 0x000fe20001800000 */
[--C-:B------:R-:W-:Y:S01]  /*62d0*/  FFMA.FTZ R162, R152, UR5, -R175.reuse ;  /* 0x0000000598a27c23 */ /* 0x100fe200080108af */
[--C-:B------:R-:W-:Y:S01]  /*62e0*/  FFMA.FTZ R174, R174, UR5, -R175.reuse ;  /* 0x00000005aeae7c23 */ /* 0x100fe200080108af */
[--C-:B------:R-:W-:Y:S01]  /*62f0*/  FFMA.FTZ R156, R156, UR5, -R175.reuse ;  /* 0x000000059c9c7c23 */ /* 0x100fe200080108af */
[----:B------:R-:W-:Y:S01]  /*6300*/  MUFU.EX2 R159, R159 ;  /* 0x0000009f009f7308 */ /* 0x000fe20000000800 */
[----:B------:R-:W-:Y:S01]  /*6310*/  FADD.FTZ R153, -R153, R210 ;  /* 0x000000d299997221 */ /* 0x000fe20000010100 */
[----:B0-----:R-:W-:Y:S01]  /*6320*/  FMNMX.FTZ R157, R179, R182, !PT ;  /* 0x000000b6b39d7209 */ /* 0x001fe20007810000 */
[----:B------:R-:W-:Y:S02]  /*6330*/  VIADD R210, R195, 0x8 ;  /* 0x00000008c3d27836 */ /* 0x000fe40000000000 */
[--C-:B------:R-:W-:Y:S01]  /*6340*/  FFMA.FTZ R160, R160, UR5, -R175.reuse ;  /* 0x00000005a0a07c23 */ /* 0x100fe200080108af */
[----:B------:R-:W-:Y:S01]  /*6350*/  FMUL.FTZ R194, R153, UR5 ;  /* 0x0000000599c27c20 */ /* 0x000fe20008410000 */
[C---:B------:R-:W-:Y:S01]  /*6360*/  FSETP.NEU.FTZ.AND P4, PT, R157.reuse, -INF , PT ;  /* 0xff8000009d00780b */ /* 0x040fe20003f9d000 */
[----:B------:R-:W-:Y:S01]  /*6370*/  FMUL.FTZ R199, R157, UR5 ;  /* 0x000000059dc77c20 */ /* 0x000fe20008410000 */
[----:B------:R-:W-:Y:S01]  /*6380*/  @!P2 VIADD R153, R187, 0x32440 ;  /* 0x00032440bb99a836 */ /* 0x000fe20000000000 */
[----:B------:R-:W0:Y:S01]  /*6390*/  MUFU.EX2 R162, R162 ;  /* 0x000000a200a27308 */ /* 0x000e220000000800 */
[----:B------:R-:W-:Y:S01]  /*63a0*/  FSEL R152, R157, RZ, P4 ;  /* 0x000000ff9d987208 */ /* 0x000fe20002000000 */
[--C-:B------:R-:W-:Y:S01]  /*63b0*/  FFMA.FTZ R161, R161, UR5, -R175.reuse ;  /* 0x00000005a1a17c23 */ /* 0x100fe200080108af */
[----:B------:R-:W-:Y:S01]  /*63c0*/  FSEL R199, R199, RZ, P4 ;  /* 0x000000ffc7c77208 */ /* 0x000fe20002000000 */
[----:B------:R-:W-:Y:S01]  /*63d0*/  FFMA.FTZ R164, R164, UR5, -R175 ;  /* 0x00000005a4a47c23 */ /* 0x000fe200080108af */
[----:B------:R-:W-:Y:S01]  /*63e0*/  @!P2 PRMT R153, RZ, 0x654, R153 ;  /* 0x00000654ff99a816 */ /* 0x000fe20000000099 */
[----:B------:R-:W-:Y:S01]  /*63f0*/  FADD.FTZ R152, -R152, R211 ;  /* 0x000000d398987221 */ /* 0x000fe20000010100 */
[----:B------:R-:W-:Y:S01]  /*6400*/  FFMA.FTZ R165, R165, UR5, -R175 ;  /* 0x00000005a5a57c23 */ /* 0x000fe200080108af */
[--C-:B------:R-:W-:Y:S01]  /*6410*/  FFMA.FTZ R182, R158, UR5, -R199.reuse ;  /* 0x000000059eb67c23 */ /* 0x100fe200080108c7 */
[----:B------:R-:W-:Y:S01]  /*6420*/  IADD3 R158, -R195, 0xb, RZ ;  /* 0x0000000bc39e7810 */ /* 0x000fe20007ffe1ff */
[----:B------:R-:W-:Y:S01]  /*6430*/  FMUL.FTZ R195, R152, UR5 ;  /* 0x0000000598c37c20 */ /* 0x000fe20008410000 */
[--C-:B------:R-:W-:Y:S01]  /*6440*/  FFMA.FTZ R178, R154, UR5, -R199.reuse ;  /* 0x000000059ab27c23 */ /* 0x100fe200080108c7 */
[--C-:B------:R-:W-:Y:S01]  /*6450*/  FFMA.FTZ R179, R155, UR5, -R199.reuse ;  /* 0x000000059bb37c23 */ /* 0x100fe200080108c7 */
[--C-:B------:R-:W-:Y:S01]  /*6460*/  FFMA.FTZ R186, R223, UR5, -R199.reuse ;  /* 0x00000005dfba7c23 */ /* 0x100fe200080108c7 */
        /* <DEDUP_REMOVED lines=8> */
[----:B------:R-:W-:Y:S01]  /*64f0*/  FFMA.FTZ R219, R220, UR5, -R199 ;  /* 0x00000005dcdb7c23 */ /* 0x000fe200080108c7 */
[----:B------:R-:W-:Y:S01]  /*6500*/  FFMA.FTZ R168, R168, UR5, -R175 ;  /* 0x00000005a8a87c23 */ /* 0x000fe200080108af */
[----:B------:R-:W0:Y:S01]  /*6510*/  MUFU.EX2 R195, R195 ;  /* 0x000000c300c37308 */ /* 0x000e220000000800 */
[--C-:B----4-:R-:W-:Y:S01]  /*6520*/  FFMA.FTZ R210, R215, UR5, -R199.reuse ;  /* 0x00000005d7d27c23 */ /* 0x110fe200080108c7 */
[----:B------:R-:W-:Y:S01]  /*6530*/  FFMA.FTZ R215, R222, UR5, -R199 ;  /* 0x00000005ded77c23 */ /* 0x000fe200080108c7 */
[--C-:B------:R-:W-:Y:S01]  /*6540*/  FFMA.FTZ R169, R169, UR5, -R175.reuse ;  /* 0x00000005a9a97c23 */ /* 0x100fe200080108af */
[----:B------:R-:W-:Y:S01]  /*6550*/  FFMA.FTZ R172, R172, UR5, -R175 ;  /* 0x00000005acac7c23 */ /* 0x000fe200080108af */
[--C-:B------:R-:W-:Y:S01]  /*6560*/  FFMA.FTZ R216, R216, UR5, -R199.reuse ;  /* 0x00000005d8d87c23 */ /* 0x100fe200080108c7 */
[----:B------:R-:W-:Y:S01]  /*6570*/  FFMA.FTZ R220, R221, UR5, -R199 ;  /* 0x00000005dddc7c23 */ /* 0x000fe200080108c7 */
[--C-:B------:R-:W-:Y:S01]  /*6580*/  FFMA.FTZ R173, R173, UR5, -R175.reuse ;  /* 0x00000005adad7c23 */ /* 0x100fe200080108af */
[----:B------:R-:W-:Y:S01]  /*6590*/  MUFU.EX2 R167, R167 ;  /* 0x000000a700a77308 */ /* 0x000fe20000000800 */
[-C--:B---3--:R-:W-:Y:S01]  /*65a0*/  FMUL.FTZ R24, R24, R194.reuse ;  /* 0x000000c218187220 */ /* 0x088fe20000410000 */
        /* <DEDUP_REMOVED lines=132> */
[----:B---3--:R-:W-:Y:S01]  /*6df0*/  F2FP.BF16.F32.PACK_AB R154, R174, R167 ;  /* 0x000000a7ae9a723e */ /* 0x008fe200000010ff */
[----:B------:R-:W0:Y:S01]  /*6e00*/  MUFU.EX2 R156, R156 ;  /* 0x0000009c009c7308 */ /* 0x000e220000000800 */
[----:B--2---:R-:W-:Y:S01]  /*6e10*/  F2FP.BF16.F32.PACK_AB R153, R179, R178 ;  /* 0x000000b2b399723e */ /* 0x004fe200000010ff */
[--C-:B------:R-:W-:Y:S01]  /*6e20*/  FFMA.FTZ R176, R176, UR5, -R175.reuse ;  /* 0x00000005b0b07c23 */ /* 0x100fe200080108af */
[----:B----4-:R-:W-:Y:S01]  /*6e30*/  F2FP.BF16.F32.PACK_AB R155, R186, R182 ;  /* 0x000000b6ba9b723e */ /* 0x010fe200000010ff */
[--C-:B------:R-:W-:Y:S01]  /*6e40*/  FFMA.FTZ R177, R177, UR5, -R175.reuse ;  /* 0x00000005b1b17c23 */ /* 0x100fe200080108af */
[----:B------:R-:W-:Y:S01]  /*6e50*/  FFMA.FTZ R180, R180, UR5, -R175 ;  /* 0x00000005b4b47c23 */ /* 0x000fe200080108af */
[--C-:B------:R-:W-:Y:S01]  /*6e60*/  FFMA.FTZ R212, R212, UR5, -R199.reuse ;  /* 0x00000005d4d47c23 */ /* 0x100fe200080108c7 */
[----:B------:R-:W-:Y:S01]  /*6e70*/  WARPGROUP.ARRIVE ;  /* 0x00000000000079c5 */ /* 0x000fe20000000000 */
[----:B------:R-:W2:Y:S01]  /*6e80*/  MUFU.EX2 R160, R160 ;  /* 0x000000a000a07308 */ /* 0x000ea20000000800 */
[--C-:B------:R-:W-:Y:S01]  /*6e90*/  FFMA.FTZ R213, R213, UR5, -R199.reuse ;  /* 0x00000005d5d57c23 */ /* 0x100fe200080108c7 */
[--C-:B------:R-:W-:Y:S01]  /*6ea0*/  FFMA.FTZ R214, R214, UR5, -R199.reuse ;  /* 0x00000005d6d67c23 */ /* 0x100fe200080108c7 */
[----:B------:R-:W-:Y:S01]  /*6eb0*/  FFMA.FTZ R217, R217, UR5, -R199 ;  /* 0x00000005d9d97c23 */ /* 0x000fe200080108c7 */
[--C-:B------:R-:W-:Y:S01]  /*6ec0*/  FFMA.FTZ R181, R181, UR5, -R175.reuse ;  /* 0x00000005b5b57c23 */ /* 0x100fe200080108af */
[----:B------:R-:W-:Y:S01]  /*6ed0*/  HGMMA.64x256x16.F32.BF16 R24, R152, gdesc[UR8].tnspB, R24, gsb0 ;  /* 0x43e0000898187df0 */ /* 0x000fe20008001818 */
[----:B------:R-:W-:Y:S01]  /*6ee0*/  UIADD3 UR10, UR4, 0x80, URZ ;  /* 0x00000080040a7890 */ /* 0x000fe2000fffe03f */
[--C-:B------:R-:W-:Y:S01]  /*6ef0*/  FFMA.FTZ R184, R184, UR5, -R175.reuse ;  /* 0x00000005b8b87c23 */ /* 0x100fe200080108af */
[----:B------:R-:W-:Y:S01]  /*6f00*/  MUFU.EX2 R161, R161 ;  /* 0x000000a100a17308 */ /* 0x000fe20000000800 */
[----:B------:R-:W-:Y:S01]  /*6f10*/  UMOV UR11, 0x40000040 ;  /* 0x40000040000b7882 */ /* 0x000fe20000000000 */
[--C-:B------:R-:W-:Y:S01]  /*6f20*/  FFMA.FTZ R185, R185, UR5, -R175.reuse ;  /* 0x00000005b9b97c23 */ /* 0x100fe200080108af */
[----:B------:R-:W-:Y:S01]  /*6f30*/  FFMA.FTZ R188, R188, UR5, -R175 ;  /* 0x00000005bcbc7c23 */ /* 0x000fe200080108af */
        /* <DEDUP_REMOVED lines=9> */
[--C-:B------:R-:W-:Y:S01]  /*6fd0*/  FFMA.FTZ R163, R163, UR5, -R199.reuse ;  /* 0x00000005a3a37c23 */ /* 0x100fe200080108c7 */
[--C-:B------:R-:W-:Y:S01]  /*6fe0*/  FFMA.FTZ R166, R166, UR5, -R199.reuse ;  /* 0x00000005a6a67c23 */ /* 0x100fe200080108c7 */
[--C-:B------:R-:W-:Y:S01]  /*6ff0*/  FFMA.FTZ R170, R170, UR5, -R199.reuse ;  /* 0x00000005aaaa7c23 */ /* 0x100fe200080108c7 */
[----:B------:R-:W-:Y:S01]  /*7000*/  MUFU.EX2 R197, R197 ;  /* 0x000000c500c57308 */ /* 0x000fe20000000800 */
[----:B------:R-:W-:Y:S01]  /*7010*/  FFMA.FTZ R171, R171, UR5, -R199 ;  /* 0x00000005abab7c23 */ /* 0x000fe200080108c7 */
[----:B------:R-:W-:Y:S01]  /*7020*/  FFMA.FTZ R159, R194, R0, R159 ;  /* 0x00000000c29f7223 */ /* 0x000fe2000001009f */
[----:B------:R-:W-:Y:S01]  /*7030*/  FFMA.FTZ R12, R195, R12, R178 ;  /* 0x0000000cc30c7223 */ /* 0x000fe200000100b2 */
[----:B------:R-:W-:Y:S01]  /*7040*/  ISETP.GT.AND P3, PT, R20, R13, PT ;  /* 0x0000000d1400720c */ /* 0x000fe20003f64270 */
[----:B------:R-:W-:-:S02]  /*7050*/  @!P2 VIADD R187, R187, 0x32460 ;  /* 0x00032460bbbba836 */ /* 0x000fc40000000000 */
[----:B------:R-:W-:Y:S01]  /*7060*/  FADD.FTZ R162, R162, R159 ;  /* 0x0000009fa2a27221 */ /* 0x000fe20000010000 */
[----:B------:R-:W-:Y:S01]  /*7070*/  FADD.FTZ R179, R179, R12 ;  /* 0x0000000cb3b37221 */ /* 0x000fe20000010000 */
[----:B------:R-:W3:Y:S01]  /*7080*/  MUFU.EX2 R210, R210 ;  /* 0x000000d200d27308 */ /* 0x000ee20000000800 */
[----:B------:R-:W-:Y:S02]  /*7090*/  VIADD R20, R20, 0xffffffff ;  /* 0xffffffff14147836 */ /* 0x000fe40000000000 */
[----:B------:R-:W-:Y:S01]  /*70a0*/  FADD.FTZ R167, R167, R162 ;  /* 0x000000a2a7a77221 */ /* 0x000fe20000010000 */
[----:B------:R-:W-:Y:S01]  /*70b0*/  FADD.FTZ R179, R182, R179 ;  /* 0x000000b3b6b37221 */ /* 0x000fe20000010000 */
[----:B------:R-:W-:Y:S02]  /*70c0*/  @!P2 PRMT R187, RZ, 0x654, R187 ;  /* 0x00000654ffbba816 */ /* 0x000fe400000000bb */
[----:B------:R-:W-:Y:S01]  /*70d0*/  FADD.FTZ R167, R174, R167 ;  /* 0x000000a7aea77221 */ /* 0x000fe20000010000 */
[----:B------:R-:W-:Y:S01]  /*70e0*/  FADD.FTZ R186, R186, R179 ;  /* 0x000000b3baba7221 */ /* 0x000fe20000010000 */
[----:B------:R-:W-:Y:S02]  /*70f0*/  MUFU.EX2 R211, R211 ;  /* 0x000000d300d37308 */ /* 0x000fe40000000800 */
[----:B0-----:R-:W-:-:S06]  /*7100*/  FADD.FTZ R167, R156, R167 ;  /* 0x000000a79ca77221 */ /* 0x001fcc0000010000 */
[----:B------:R-:W0:Y:S08]  /*7110*/  MUFU.EX2 R215, R215 ;  /* 0x000000d700d77308 */ /* 0x000e300000000800 */
[----:B------:R-:W-:Y:S08]  /*7120*/  MUFU.EX2 R165, R165 ;  /* 0x000000a500a57308 */ /* 0x000ff00000000800 */
[----:B------:R-:W-:Y:S08]  /*7130*/  MUFU.EX2 R168, R168 ;  /* 0x000000a800a87308 */ /* 0x000ff00000000800 */
[----:B------:R-:W-:Y:S08]  /*7140*/  MUFU.EX2 R169, R169 ;  /* 0x000000a900a97308 */ /* 0x000ff00000000800 */
[----:B------:R-:W-:Y:S08]  /*7150*/  MUFU.EX2 R172, R172 ;  /* 0x000000ac00ac7308 */ /* 0x000ff00000000800 */
[----:B------:R-:W4:Y:S08]  /*7160*/  MUFU.EX2 R216, R216 ;  /* 0x000000d800d87308 */ /* 0x000f300000000800 */
        /* <DEDUP_REMOVED lines=22> */
[----:B------:R-:W-:Y:S01]  /*72d0*/  MUFU.EX2 R196, R196 ;  /* 0x000000c400c47308 */ /* 0x000fe20000000800 */
[----:B------:R-:W-:-:S02]  /*72e0*/  WARPGROUP.DEPBAR.LE gsb0, 0x0 ;  /* 0x00008000000079c5 */ /* 0x000fc40000010000 */
[C---:B--2---:R-:W-:Y:S01]  /*72f0*/  F2FP.BF16.F32.PACK_AB R152, R160.reuse, R156 ;  /* 0x0000009ca098723e */ /* 0x044fe200000010ff */
[----:B------:R-:W-:Y:S01]  /*7300*/  FADD.FTZ R160, R160, R167 ;  /* 0x000000a7a0a07221 */ /* 0x000fe20000010000 */
[----:B---3--:R-:W-:-:S03]  /*7310*/  F2FP.BF16.F32.PACK_AB R153, R210, R197 ;  /* 0x000000c5d299723e */ /* 0x008fc600000010ff */
[----:B------:R-:W-:Y:S01]  /*7320*/  MUFU.EX2 R163, R163 ;  /* 0x000000a300a37308 */ /* 0x000fe20000000800 */
[----:B------:R-:W-:Y:S01]  /*7330*/  F2FP.BF16.F32.PACK_AB R154, R164, R161 ;  /* 0x000000a1a49a723e */ /* 0x000fe200000010ff */
[----:B------:R-:W-:Y:S01]  /*7340*/  FADD.FTZ R197, R197, R186 ;  /* 0x000000bac5c57221 */ /* 0x000fe20000010000 */
[----:B0-----:R-:W-:Y:S01]  /*7350*/  F2FP.BF16.F32.PACK_AB R155, R215, R211 ;  /* 0x000000d3d79b723e */ /* 0x001fe200000010ff */
[----:B------:R-:W-:Y:S02]  /*7360*/  FADD.FTZ R161, R161, R160 ;  /* 0x000000a0a1a17221 */ /* 0x000fe40000010000 */
[----:B------:R-:W-:Y:S01]  /*7370*/  FADD.FTZ R210, R210, R197 ;  /* 0x000000c5d2d27221 */ /* 0x000fe20000010000 */
[----:B------:R-:W-:Y:S01]  /*7380*/  WARPGROUP.ARRIVE ;  /* 0x00000000000079c5 */ /* 0x000fe20000000000 */
[----:B------:R-:W0:Y:S01]  /*7390*/  MUFU.EX2 R166, R166 ;  /* 0x000000a600a67308 */ /* 0x000e220000000800 */
        /* <DEDUP_REMOVED lines=8> */
[----:B------:R-:W-:Y:S02]  /*7420*/  IMAD.MOV.U32 R210, RZ, RZ, R21 ;  /* 0x000000ffffd27224 */ /* 0x000fe400078e0015 */
[----:B----4-:R-:W-:-:S05]  /*7430*/  FADD.FTZ R215, R216, R215 ;  /* 0x000000d7d8d77221 */ /* 0x010fca0000010000 */
        /* <DEDUP_REMOVED lines=13> */
[----:B------:R-:W-:-:S03]  /*7510*/  FADD.FTZ R172, R172, R169 ;  /* 0x000000a9acac7221 */ /* 0x000fc60000010000 */
        /* <DEDUP_REMOVED lines=55> */
.L_x_5304:
[----:B------:R-:W-:-:S13]  /*7890*/  ISETP.GE.AND P1, PT, R20, RZ, PT ;  /* 0x000000ff1400720c */ /* 0x000fda0003f26270 */
[----:B------:R-:W-:Y:S05]  /*78a0*/  @!P1 BRA `(.L_x_5314) ;  /* 0x0000002800409947 */ /* 0x000fea0003800000 */
[----:B------:R-:W-:Y:S02]  /*78b0*/  IMAD.MOV.U32 R201, RZ, RZ, R157 ;  /* 0x000000ffffc97224 */ /* 0x000fe400078e009d */
[----:B------:R-:W-:-:S07]  /*78c0*/  IMAD.MOV.U32 R13, RZ, RZ, R21 ;  /* 0x000000ffff0d7224 */ /* 0x000fce00078e0015 */
.L_x_5323:
[----:B------:R-:W-:-:S04]  /*78d0*/  UIADD3 UR36, UR36, 0x1, URZ ;  /* 0x0000000124247890 */ /* 0x000fc8000fffe03f */
[----:B------:R-:W-:-:S04]  /*78e0*/  UISETP.NE.AND UP0, UPT, UR36, 0x2, UPT ;  /* 0x000000022400788c */ /* 0x000fc8000bf05270 */
[----:B------:R-:W-:Y:S02]  /*78f0*/  USEL UR4, URZ, 0x1, UP0 ;  /* 0x000000013f047887 */ /* 0x000fe40008000000 */
[----:B------:R-:W-:Y:S02]  /*7900*/  USEL UR36, UR36, URZ, UP0 ;  /* 0x0000003f24247287 */ /* 0x000fe40008000000 */
[----:B------:R-:W-:Y:S01]  /*7910*/  ULOP3.LUT UR37, UR37, UR4, URZ, 0x3c, !UPT ;  /* 0x0000000425257292 */ /* 0x000fe2000f8e3c3f */
[----:B-1----:R-:W-:Y:S11]  /*7920*/  @!P0 BRA `(.L_x_5315) ;  /* 0x0000000000048947 */ /* 0x002ff60003800000 */
[----:B------:R-:W-:Y:S01]  /*7930*/  BPT.TRAP 0x1 ;  /* 0x000000040000795c */ /* 0x000fe20000300000 */
.L_x_5315:
        /* <DEDUP_REMOVED lines=9> */
.L_x_5316:
[----:B--2---:R-:W-:Y:S05]  /*79d0*/  @P1 BRA `(.L_x_5317) ;  /* 0x0000000000081947 */ /* 0x004fea0003800000 */
[----:B------:R-:W2:Y:S02]  /*79e0*/  SYNCS.PHASECHK.TRANS64.TRYWAIT P1, [UR4+0x32430], R21 ;  /* 0x03243015ff0075a7 */ /* 0x000ea40008020144 */
[----:B--2---:R-:W-:Y:S05]  /*79f0*/  @!P1 BRA `(.L_x_5318) ;  /* 0x000000d000e89947 */ /* 0x004fea0003800000 */
.L_x_5317:
[----:B------:R-:W-:Y:S01]  /*7a00*/  R2UR UR56, R22 ;  /* 0x00000000163872ca */ /* 0x000fe200000e0000 */
[----:B------:R-:W-:Y:S01]  /*7a10*/  UIMAD UR5, UR36, 0x300, UR61 ;  /* 0x00000300240578a4 */ /* 0x000fe2000f8e023d */
[----:B------:R-:W-:Y:S01]  /*7a20*/  R2UR UR57, R23 ;  /* 0x00000000173972ca */ /* 0x000fe200000e0000 */
[----:B0-2---:R-:W-:Y:S01]  /*7a30*/  WARPGROUP.ARRIVE ;  /* 0x00000000000079c5 */ /* 0x005fe20000000000 */
        /* <DEDUP_REMOVED lines=27> */
.L_x_5319:
[----:B------:R0:W2:Y:S01]  /*7bf0*/  SYNCS.PHASECHK.TRANS64.TRYWAIT P1, [UR4+0x32450], R21 ;  /* 0x03245015ff0075a7 */ /* 0x0000a20008020144 */
[----:B------:R-:W-:Y:S05]  /*7c00*/  @!P0 BRA `(.L_x_5320) ;  /* 0x0000000000048947 */ /* 0x000fea0003800000 */
[----:B------:R-:W-:Y:S01]  /*7c10*/  BPT.TRAP 0x1 ;  /* 0x000000040000795c */ /* 0x000fe20000300000 */
.L_x_5320:
[----:B--2---:R-:W-:Y:S05]  /*7c20*/  @P1 BRA `(.L_x_5321) ;  /* 0x0000000000081947 */ /* 0x004fea0003800000 */
[----:B------:R-:W2:Y:S02]  /*7c30*/  SYNCS.PHASECHK.TRANS64.TRYWAIT P1, [UR4+0x32450], R21 ;  /* 0x03245015ff0075a7 */ /* 0x000ea40008020144 */
[----:B--2---:R-:W-:Y:S05]  /*7c40*/  @!P1 BRA `(.L_x_5322) ;  /* 0x000000d0006c9947 */ /* 0x004fea0003800000 */
.L_x_5321:
        /* <DEDUP_REMOVED lines=99> */
[----:B--2---:R-:W-:Y:S01]  /*8280*/  FMUL.FTZ R202, R156, UR5 ;  /* 0x000000059cca7c20 */ /* 0x004fe20008410000 */
        /* <DEDUP_REMOVED lines=48> */
[----:B------:R-:W-:-:S03]  /*8590*/  FMUL.FTZ R199, R199, UR5 ;  /* 0x00000005c7c77c20 */ /* 0x000fc60008410000 */
        /* <DEDUP_REMOVED lines=28> */
[----:B------:R-:W-:Y:S01]  /*8760*/  FMUL.FTZ R193, R197, UR5 ;  /* 0x00000005c5c17c20 */ /* 0x000fe20008410000 */
[----:B------:R-:W-:-:S04]  /*8770*/  FMUL.FTZ R197, R198, UR5 ;  /* 0x00000005c6c57c20 */ /* 0x000fc80008410000 */
        /* <DEDUP_REMOVED lines=50> */
[----:B0-----:R-:W-:-:S05]  /*8aa0*/  FMNMX.FTZ R196, R193, R196, !PT ;  /* 0x000000c4c1c47209 */ /* 0x001fca0007810000 */
[----:B------:R-:W0:Y:S02]  /*8ab0*/  SHFL.BFLY PT, R157, R196, 0x2, 0x1f ;  /* 0x0c401f00c49d7f89 */ /* 0x000e2400000e0000 */
[----:B------:R-:W3:Y:S01]  /*8ac0*/  MUFU.TANH R191, R191 ;  /* 0x000000bf00bf7308 */ /* 0x000ee20000002400 */
[----:B-1----:R-:W-:-:S07]  /*8ad0*/  FMNMX.FTZ R194, R184, R21, !PT ;  /* 0x00000015b8c27209 */ /* 0x002fce0007810000 */
[----:B------:R-:W1:Y:S01]  /*8ae0*/  MUFU.TANH R190, R190 ;  /* 0x000000be00be7308 */ /* 0x000e620000002400 */
[----:B--2---:R-:W-:-:S07]  /*8af0*/  FMNMX.FTZ R194, R189, R194, !PT ;  /* 0x000000c2bdc27209 */ /* 0x004fce0007810000 */
[----:B------:R-:W2:Y:S01]  /*8b00*/  MUFU.TANH R195, R195 ;  /* 0x000000c300c37308 */ /* 0x000ea20000002400 */
[----:B---3--:R-:W-:Y:S02]  /*8b10*/  FMNMX.FTZ R21, R191, R194, !PT ;  /* 0x000000c2bf157209 */ /* 0x008fe40007810000 */
[----:B0-----:R-:W-:-:S05]  /*8b20*/  FMNMX.FTZ R198, R196, R157, !PT ;  /* 0x0000009dc4c67209 */ /* 0x001fca0007810000 */
[----:B------:R-:W0:Y:S01]  /*8b30*/  MUFU.TANH R197, R197 ;  /* 0x000000c500c57308 */ /* 0x000e220000002400 */
[----:B-1----:R-:W-:Y:S02]  /*8b40*/  FMNMX.FTZ R194, R190, R21, !PT ;  /* 0x00000015bec27209 */ /* 0x002fe40007810000 */
[----:B------:R-:W1:Y:S05]  /*8b50*/  SHFL.BFLY PT, R21, R198, 0x1, 0x1f ;  /* 0x0c201f00c6157f89 */ /* 0x000e6a00000e0000 */
[----:B------:R-:W3:Y:S01]  /*8b60*/  MUFU.TANH R199, R199 ;  /* 0x000000c700c77308 */ /* 0x000ee20000002400 */
[----:B--2---:R-:W-:-:S04]  /*8b70*/  FMNMX.FTZ R194, R195, R194, !PT ;  /* 0x000000c2c3c27209 */ /* 0x004fc80007810000 */
[----:B0-----:R-:W-:-:S04]  /*8b80*/  FMNMX.FTZ R194, R197, R194, !PT ;  /* 0x000000c2c5c27209 */ /* 0x001fc80007810000 */
[----:B---3--:R-:W-:Y:S02]  /*8b90*/  FMNMX.FTZ R194, R199, R194, !PT ;  /* 0x000000c2c7c27209 */ /* 0x008fe40007810000 */
[----:B-1----:R-:W-:-:S03]  /*8ba0*/  FMNMX.FTZ R21, R198, R21, !PT ;  /* 0x00000015c6157209 */ /* 0x002fc60007810000 */
[----:B------:R-:W0:Y:S02]  /*8bb0*/  SHFL.BFLY PT, R157, R194, 0x2, 0x1f ;  /* 0x0c401f00c29d7f89 */ /* 0x000e2400000e0000 */
[C---:B------:R-:W-:Y:S01]  /*8bc0*/  FMUL.FTZ R213, R21.reuse, UR5 ;  /* 0x0000000515d57c20 */ /* 0x040fe20008410000 */
[----:B------:R-:W-:-:S03]  /*8bd0*/  FADD.FTZ R13, -R21, R13 ;  /* 0x0000000d150d7221 */ /* 0x000fc60000010100 */
[--C-:B------:R-:W-:Y:S01]  /*8be0*/  FFMA.FTZ R215, R152, UR5, -R213.reuse ;  /* 0x0000000598d77c23 */ /* 0x100fe200080108d5 */
[--C-:B------:R-:W-:Y:S01]  /*8bf0*/  FFMA.FTZ R196, R153, UR5, -R213.reuse ;  /* 0x0000000599c47c23 */ /* 0x100fe200080108d5 */
[----:B------:R-:W-:Y:S01]  /*8c00*/  FMUL.FTZ R13, R13, UR5 ;  /* 0x000000050d0d7c20 */ /* 0x000fe20008410000 */
[--C-:B------:R-:W-:Y:S01]  /*8c10*/  FFMA.FTZ R198, R202, UR5, -R213.reuse ;  /* 0x00000005cac67c23 */ /* 0x100fe200080108d5 */
[----:B------:R-:W-:Y:S02]  /*8c20*/  VIADD R153, R218, 0x8 ;  /* 0x00000008da997836 */ /* 0x000fe40000000000 */
        /* <DEDUP_REMOVED lines=13> */
[----:B0-----:R-:W-:Y:S01]  /*8d00*/  FMNMX.FTZ R157, R194, R157, !PT ;  /* 0x0000009dc29d7209 */ /* 0x001fe20007810000 */
[--C-:B------:R-:W-:Y:S01]  /*8d10*/  FFMA.FTZ R177, R177, UR5, -R213.reuse ;  /* 0x00000005b1b17c23 */ /* 0x100fe200080108d5 */
[--C-:B------:R-:W-:Y:S01]  /*8d20*/  FFMA.FTZ R179, R179, UR5, -R213.reuse ;  /* 0x00000005b3b37c23 */ /* 0x100fe200080108d5 */
[--C-:B------:R-:W-:Y:S01]  /*8d30*/  FFMA.FTZ R178, R178, UR5, -R213.reuse ;  /* 0x00000005b2b27c23 */ /* 0x100fe200080108d5 */
[--C-:B------:R-:W-:Y:S01]  /*8d40*/  FFMA.FTZ R180, R180, UR5, -R213.reuse ;  /* 0x00000005b4b47c23 */ /* 0x100fe200080108d5 */
[----:B------:R-:W0:Y:S01]  /*8d50*/  SHFL.BFLY PT, R214, R157, 0x1, 0x1f ;  /* 0x0c201f009dd67f89 */ /* 0x000e2200000e0000 */
[----:B------:R2:W-:Y:S01]  /*8d60*/  MUFU.EX2 R194, R215 ;  /* 0x000000d700c27308 */ /* 0x0005e20000000800 */
[--C-:B------:R-:W-:Y:S01]  /*8d70*/  FFMA.FTZ R185, R185, UR5, -R213.reuse ;  /* 0x00000005b9b97c23 */ /* 0x100fe200080108d5 */
[--C-:B------:R-:W-:Y:S01]  /*8d80*/  FFMA.FTZ R187, R187, UR5, -R213.reuse ;  /* 0x00000005bbbb7c23 */ /* 0x100fe200080108d5 */
[--C-:B------:R-:W-:Y:S01]  /*8d90*/  FFMA.FTZ R219, R188, UR5, -R213.reuse ;  /* 0x00000005bcdb7c23 */ /* 0x100fe200080108d5 */
[--C-:B------:R-:W-:Y:S01]  /*8da0*/  FFMA.FTZ R188, R192, UR5, -R213.reuse ;  /* 0x00000005c0bc7c23 */ /* 0x100fe200080108d5 */
[--C-:B------:R-:W-:Y:S01]  /*8db0*/  FFMA.FTZ R186, R186, UR5, -R213.reuse ;  /* 0x00000005baba7c23 */ /* 0x100fe200080108d5 */
[----:B------:R-:W-:-:S02]  /*8dc0*/  FFMA.FTZ R193, R193, UR5, -R213 ;  /* 0x00000005c1c17c23 */ /* 0x000fc400080108d5 */
[----:B------:R-:W-:Y:S01]  /*8dd0*/  MUFU.EX2 R198, R198 ;  /* 0x000000c600c67308 */ /* 0x000fe20000000800 */
        /* <DEDUP_REMOVED lines=14> */
[----:B0-----:R-:W-:Y:S01]  /*8ec0*/  FMNMX.FTZ R157, R157, R214, !PT ;  /* 0x000000d69d9d7209 */ /* 0x001fe20007810000 */
[----:B------:R-:W-:-:S02]  /*8ed0*/  IMAD.U32 R214, RZ, RZ, UR4 ;  /* 0x00000004ffd67e24 */ /* 0x000fc4000f8e00ff */
[-C--:B------:R-:W-:Y:S01]  /*8ee0*/  FMUL.FTZ R49, R49, R13.reuse ;  /* 0x0000000d31317220 */ /* 0x080fe20000410000 */
[-C--:B------:R-:W-:Y:S01]  /*8ef0*/  FMUL.FTZ R52, R52, R13.reuse ;  /* 0x0000000d34347220 */ /* 0x080fe20000410000 */
[-C--:B------:R-:W-:Y:S01]  /*8f00*/  FMUL.FTZ R53, R53, R13.reuse ;  /* 0x0000000d35357220 */ /* 0x080fe20000410000 */
[C---:B------:R-:W-:Y:S01]  /*8f10*/  FADD.FTZ R152, -R157.reuse, R201 ;  /* 0x000000c99d987221 */ /* 0x040fe20000010100 */
[----:B------:R-:W-:Y:S01]  /*8f20*/  FMUL.FTZ R217, R157, UR5 ;  /* 0x000000059dd97c20 */ /* 0x000fe20008410000 */
[-C--:B------:R-:W-:Y:S01]  /*8f30*/  FMUL.FTZ R56, R56, R13.reuse ;  /* 0x0000000d38387220 */ /* 0x080fe20000410000 */
[-C--:B------:R-:W-:Y:S01]  /*8f40*/  FMUL.FTZ R57, R57, R13.reuse ;  /* 0x0000000d39397220 */ /* 0x080fe20000410000 */
[----:B------:R-:W-:Y:S01]  /*8f50*/  FMUL.FTZ R201, R152, UR5 ;  /* 0x0000000598c97c20 */ /* 0x000fe20008410000 */
[----:B------:R-:W-:Y:S02]  /*8f60*/  @!P2 VIADD R152, R214, 0x32440 ;  /* 0x00032440d698a836 */ /* 0x000fe40000000000 */
[--C-:B------:R-:W-:Y:S01]  /*8f70*/  FFMA.FTZ R216, R158, UR5, -R217.reuse ;  /* 0x000000059ed87c23 */ /* 0x100fe200080108d9 */
[----:B------:R-:W-:Y:S01]  /*8f80*/  IADD3 R158, -R218, 0xb, RZ ;  /* 0x0000000bda9e7810 */ /* 0x000fe20007ffe1ff */
[--C-:B------:R-:W-:Y:S01]  /*8f90*/  FFMA.FTZ R210, R154, UR5, -R217.reuse ;  /* 0x000000059ad27c23 */ /* 0x100fe200080108d9 */
[--C-:B--2---:R-:W-:Y:S01]  /*8fa0*/  FFMA.FTZ R215, R155, UR5, -R217.reuse ;  /* 0x000000059bd77c23 */ /* 0x104fe200080108d9 */
[----:B------:R-:W-:Y:S01]  /*8fb0*/  @!P2 PRMT R152, RZ, 0x654, R152 ;  /* 0x00000654ff98a816 */ /* 0x000fe20000000098 */
[--C-:B------:R-:W-:Y:S01]  /*8fc0*/  FFMA.FTZ R211, R211, UR5, -R217.reuse ;  /* 0x00000005d3d37c23 */ /* 0x100fe200080108d9 */
[----:B------:R1:W-:Y:S06]  /*8fd0*/  BAR.ARV R158, 0x100 ;  /* 0x0004009e0000751d */ /* 0x0003ec0000002000 */
[----:B------:R0:W-:Y:S01]  /*8fe0*/  @!P2 SYNCS.ARRIVE.TRANS64.RED.A1T0 RZ, [R152+URZ], RZ ;  /* 0x000000ff98ffa9a7 */ /* 0x0001e2000810043f */
        /* <DEDUP_REMOVED lines=117> */
[----:B------:R-:W-:Y:S01]  /*9740*/  UIMAD UR4, UR36, 0xc00, UR6 ;  /* 0x00000c00240478a4 */ /* 0x000fe2000f8e0206 */
[----:B------:R-:W-:Y:S01]  /*9750*/  F2FP.BF16.F32.PACK_AB R154, R202, R198 ;  /* 0x000000c6ca9a723e */ /* 0x000fe200000010ff */
[--C-:B------:R-:W-:Y:S01]  /*9760*/  FFMA.FTZ R160, R160, UR5, -R217.reuse ;  /* 0x00000005a0a07c23 */ /* 0x100fe200080108d9 */
[----:B---3--:R-:W-:Y:S01]  /*9770*/  F2FP.BF16.F32.PACK_AB R153, R215, R210 ;  /* 0x000000d2d799723e */ /* 0x008fe200000010ff */
[--C-:B------:R-:W-:Y:S01]  /*9780*/  FFMA.FTZ R161, R161, UR5, -R217.reuse ;  /* 0x00000005a1a17c23 */ /* 0x100fe200080108d9 */
[----:B----4-:R-:W-:Y:S01]  /*9790*/  F2FP.BF16.F32.PACK_AB R155, R211, R216 ;  /* 0x000000d8d39b723e */ /* 0x010fe200000010ff */
[--C-:B------:R-:W-:Y:S01]  /*97a0*/  FFMA.FTZ R166, R166, UR5, -R217.reuse ;  /* 0x00000005a6a67c23 */ /* 0x100fe200080108d9 */
[----:B------:R-:W-:Y:S01]  /*97b0*/  UMOV UR10, UR4 ;  /* 0x00000004000a7c82 */ /* 0x000fe20008000000 */
[--C-:B------:R-:W-:Y:S01]  /*97c0*/  FFMA.FTZ R212, R212, UR5, -R217.reuse ;  /* 0x00000005d4d47c23 */ /* 0x100fe200080108d9 */
[----:B------:R-:W-:Y:S01]  /*97d0*/  WARPGROUP.ARRIVE ;  /* 0x00000000000079c5 */ /* 0x000fe20000000000 */
[----:B------:R-:W-:Y:S01]  /*97e0*/  MUFU.EX2 R156, R156 ;  /* 0x0000009c009c7308 */ /* 0x000fe20000000800 */
[--C-:B------:R-:W-:Y:S01]  /*97f0*/  FFMA.FTZ R167, R167, UR5, -R217.reuse ;  /* 0x00000005a7a77c23 */ /* 0x100fe200080108d9 */
[--C-:B------:R-:W-:Y:S01]  /*9800*/  FFMA.FTZ R168, R168, UR5, -R217.reuse ;  /* 0x00000005a8a87c23 */ /* 0x100fe200080108d9 */
[--C-:B------:R-:W-:Y:S01]  /*9810*/  FFMA.FTZ R173, R173, UR5, -R217.reuse ;  /* 0x00000005adad7c23 */ /* 0x100fe200080108d9 */
[--C-:B------:R-:W-:Y:S01]  /*9820*/  FFMA.FTZ R175, R175, UR5, -R217.reuse ;  /* 0x00000005afaf7c23 */ /* 0x100fe200080108d9 */
[----:B------:R-:W-:Y:S01]  /*9830*/  HGMMA.64x256x16.F32.BF16 R24, R152, gdesc[UR8].tnspB, R24, gsb0 ;  /* 0x43e0000898187df0 */ /* 0x000fe20008001818 */
[----:B------:R-:W-:Y:S01]  /*9840*/  UIADD3 UR10, UR4, 0x80, URZ ;  /* 0x00000080040a7890 */ /* 0x000fe2000fffe03f */
[--C-:B------:R-:W-:Y:S01]  /*9850*/  FFMA.FTZ R174, R174, UR5, -R217.reuse ;  /* 0x00000005aeae7c23 */ /* 0x100fe200080108d9 */
[----:B------:R-:W0:Y:S01]  /*9860*/  MUFU.EX2 R159, R159 ;  /* 0x0000009f009f7308 */ /* 0x000e220000000800 */
        /* <DEDUP_REMOVED lines=12> */
[----:B------:R-:W-:Y:S01]  /*9930*/  FFMA.FTZ R197, R199, UR5, -R217 ;  /* 0x00000005c7c57c23 */ /* 0x000fe200080108d9 */
[----:B------:R-:W-:Y:S01]  /*9940*/  FFMA.FTZ R13, R13, R0, R194 ;  /* 0x000000000d0d7223 */ /* 0x000fe200000100c2 */
[----:B------:R-:W-:Y:S01]  /*9950*/  FFMA.FTZ R12, R201, R12, R210 ;  /* 0x0000000cc90c7223 */ /* 0x000fe200000100d2 */
[----:B------:R-:W2:Y:S01]  /*9960*/  MUFU.EX2 R164, R164 ;  /* 0x000000a400a47308 */ /* 0x000ea20000000800 */
[----:B------:R-:W-:-:S02]  /*9970*/  @!P2 VIADD R214, R214, 0x32460 ;  /* 0x00032460d6d6a836 */ /* 0x000fc40000000000 */
[----:B------:R-:W-:Y:S01]  /*9980*/  FADD.FTZ R13, R196, R13 ;  /* 0x0000000dc40d7221 */ /* 0x000fe20000010000 */
[----:B------:R-:W-:Y:S01]  /*9990*/  FADD.FTZ R215, R215, R12 ;  /* 0x0000000cd7d77221 */ /* 0x000fe20000010000 */
[----:B------:R-:W-:Y:S02]  /*99a0*/  IMAD.MOV.U32 R201, RZ, RZ, R157 ;  /* 0x000000ffffc97224 */ /* 0x000fe400078e009d */
[----:B------:R-:W-:Y:S01]  /*99b0*/  FADD.FTZ R13, R198, R13 ;  /* 0x0000000dc60d7221 */ /* 0x000fe20000010000 */
[----:B------:R-:W-:Y:S01]  /*99c0*/  FADD.FTZ R216, R216, R215 ;  /* 0x000000d7d8d87221 */ /* 0x000fe20000010000 */
[----:B------:R-:W-:Y:S01]  /*99d0*/  MUFU.EX2 R160, R160 ;  /* 0x000000a000a07308 */ /* 0x000fe20000000800 */
[----:B------:R-:W-:Y:S01]  /*99e0*/  @!P2 PRMT R214, RZ, 0x654, R214 ;  /* 0x00000654ffd6a816 */ /* 0x000fe200000000d6 */
[----:B------:R-:W-:Y:S01]  /*99f0*/  FADD.FTZ R13, R202, R13 ;  /* 0x0000000dca0d7221 */ /* 0x000fe20000010000 */
[----:B------:R-:W-:-:S05]  /*9a00*/  FADD.FTZ R211, R211, R216 ;  /* 0x000000d8d3d37221 */ /* 0x000fca0000010000 */
[----:B------:R-:W3:Y:S08]  /*9a10*/  MUFU.EX2 R161, R161 ;  /* 0x000000a100a17308 */ /* 0x000ef00000000800 */
[----:B------:R-:W-:Y:S08]  /*9a20*/  MUFU.EX2 R166, R166 ;  /* 0x000000a600a67308 */ /* 0x000ff00000000800 */
[----:B------:R-:W4:Y:S08]  /*9a30*/  MUFU.EX2 R212, R212 ;  /* 0x000000d400d47308 */ /* 0x000f300000000800 */
[----:B------:R-:W5:Y:S08]  /*9a40*/  MUFU.EX2 R163, R163 ;  /* 0x000000a300a37308 */ /* 0x000f700000000800 */
[----:B------:R-:W1:Y:S08]  /*9a50*/  MUFU.EX2 R165, R165 ;  /* 0x000000a500a57308 */ /* 0x000e700000000800 */
[----:B------:R-:W1:Y:S08]  /*9a60*/  MUFU.EX2 R169, R169 ;  /* 0x000000a900a97308 */ /* 0x000e700000000800 */
        /* <DEDUP_REMOVED lines=28> */
[----:B------:R-:W0:Y:S01]  /*9c30*/  MUFU.EX2 R193, R193 ;  /* 0x000000c100c17308 */ /* 0x000e220000000800 */
[----:B---3--:R-:W-:Y:S01]  /*9c40*/  F2FP.BF16.F32.PACK_AB R153, R161, R160 ;  /* 0x000000a0a199723e */ /* 0x008fe200000010ff */
[----:B------:R-:W-:Y:S01]  /*9c50*/  FADD.FTZ R160, R160, R211 ;  /* 0x000000d3a0a07221 */ /* 0x000fe20000010000 */
[----:B----4-:R-:W-:Y:S01]  /*9c60*/  F2FP.BF16.F32.PACK_AB R155, R212, R166 ;  /* 0x000000a6d49b723e */ /* 0x010fe200000010ff */
[----:B------:R-:W-:Y:S01]  /*9c70*/  FADD.FTZ R159, R159, R156 ;  /* 0x0000009c9f9f7221 */ /* 0x000fe20000010000 */
[----:B------:R-:W-:Y:S02]  /*9c80*/  IMAD.MOV.U32 R13, RZ, RZ, R21 ;  /* 0x000000ffff0d7224 */ /* 0x000fe400078e0015 */
        /* <DEDUP_REMOVED lines=9> */
[----:B------:R-:W2:Y:S01]  /*9d20*/  MUFU.EX2 R195, R195 ;  /* 0x000000c300c37308 */ /* 0x000ea20000000800 */
[----:B------:R-:W-:Y:S01]  /*9d30*/  FADD.FTZ R212, R212, R161 ;  /* 0x000000a1d4d47221 */ /* 0x000fe20000010000 */
[----:B-----5:R-:W-:-:S04]  /*9d40*/  FADD.FTZ R164, R163, R164 ;  /* 0x000000a4a3a47221 */ /* 0x020fc80000010000 */
[----:B-1----:R-:W-:Y:S02]  /*9d50*/  FADD.FTZ R164, R165, R164 ;  /* 0x000000a4a5a47221 */ /* 0x002fe40000010000 */
[----:B------:R-:W-:Y:S02]  /*9d60*/  MUFU.EX2 R192, R192 ;  /* 0x000000c000c07308 */ /* 0x000fe40000000800 */
[----:B------:R-:W-:-:S06]  /*9d70*/  FADD.FTZ R164, R169, R164 ;  /* 0x000000a4a9a47221 */ /* 0x000fcc0000010000 */
[----:B------:R-:W1:Y:S01]  /*9d80*/  MUFU.EX2 R197, R197 ;  /* 0x000000c500c57308 */ /* 0x000e620000000800 */
[----:B------:R-:W-:Y:S02]  /*9d90*/  WARPGROUP.DEPBAR.LE gsb0, 0x0 ;  /* 0x00008000000079c5 */ /* 0x000fe40000010000 */
[----:B------:R-:W-:Y:S02]  /*9da0*/  F2FP.BF16.F32.PACK_AB R152, R165, R163 ;  /* 0x000000a3a598723e */ /* 0x000fe400000010ff */
[C---:B------:R-:W-:Y:S01]  /*9db0*/  F2FP.BF16.F32.PACK_AB R154, R171.reuse, R169 ;  /* 0x000000a9ab9a723e */ /* 0x040fe200000010ff */
[----:B------:R-:W-:Y:S01]  /*9dc0*/  FADD.FTZ R171, R171, R164 ;  /* 0x000000a4abab7221 */ /* 0x000fe20000010000 */
[----:B------:R-:W-:Y:S01]  /*9dd0*/  F2FP.BF16.F32.PACK_AB R153, R168, R167 ;  /* 0x000000a7a899723e */ /* 0x000fe200000010ff */
[----:B------:R-:W-:Y:S01]  /*9de0*/  FADD.FTZ R167, R167, R212 ;  /* 0x000000d4a7a77221 */ /* 0x000fe20000010000 */
[----:B------:R-:W-:Y:S01]  /*9df0*/  F2FP.BF16.F32.PACK_AB R155, R175, R173 ;  /* 0x000000adaf9b723e */ /* 0x000fe200000010ff */
[----:B------:R-:W-:-:S02]  /*9e00*/  FADD.FTZ R171, R170, R171 ;  /* 0x000000abaaab7221 */ /* 0x000fc40000010000 */
[----:B------:R-:W-:Y:S01]  /*9e10*/  FADD.FTZ R168, R168, R167 ;  /* 0x000000a7a8a87221 */ /* 0x000fe20000010000 */
[----:B------:R-:W-:-:S03]  /*9e20*/  WARPGROUP.ARRIVE ;  /* 0x00000000000079c5 */ /* 0x000fc60000000000 */
[----:B------:R-:W-:-:S03]  /*9e30*/  FADD.FTZ R168, R173, R168 ;  /* 0x000000a8ada87221 */ /* 0x000fc60000010000 */
        /* <DEDUP_REMOVED lines=21> */
[----:B------:R-:W-:Y:S01]  /*9f90*/  UMOV UR11, 0x40000040 ;  /* 0x40000040000b7882 */ /* 0x000fe20000000000 */
        /* <DEDUP_REMOVED lines=21> */
[----:B-1----:R-:W-:Y:S01]  /*a0f0*/  F2FP.BF16.F32.PACK_AB R155, R197, R192 ;  /* 0x000000c0c59b723e */ /* 0x002fe200000010ff */
        /* <DEDUP_REMOVED lines=11> */
.L_x_5314:
        /* <DEDUP_REMOVED lines=25> */
[----:B------:R-:W-:-:S06]  /*a340*/  IMAD.MOV.U32 R2, RZ, RZ, -0x800000 ;  /* 0xff800000ff027424 */ /* 0x000fcc00078e00ff */
[----:B------:R-:W2:Y:S01]  /*a350*/  @P1 MUFU.LG2 R5, R7 ;  /* 0x0000000700051308 */ /* 0x000ea20000000c00 */
[----:B------:R-:W-:Y:S01]  /*a360*/  FSETP.NE.FTZ.AND P2, PT, R6, RZ, PT ;  /* 0x000000ff0600720b */ /* 0x000fe20003f55000 */
        /* <DEDUP_REMOVED lines=8> */
[----:B------:R-:W-:-:S04]  /*a3f0*/  FMUL.FTZ R40, R40, R4 ;  /* 0x0000000428287220 */ /* 0x000fc80000410000 */
        /* <DEDUP_REMOVED lines=8> */
[----:B------:R-:W3:Y:S01]  /*a480*/  @P2 MUFU.LG2 R6, R6 ;  /* 0x0000000600062308 */ /* 0x000ee20000000c00 */
        /* <DEDUP_REMOVED lines=49> */
[----:B------:R-:W-:Y:S01]  /*a7a0*/  @P2 FMUL.FTZ R11, R11, 0.69314718246459960938 ;  /* 0x3f3172180b0b2820 */ /* 0x000fe20000410000 */
[----:B--2---:R-:W-:Y:S01]  /*a7b0*/  @P1 FMUL.FTZ R5, R5, 0.69314718246459960938 ;  /* 0x3f31721805051820 */ /* 0x004fe20000410000 */
[----:B---3--:R-:W-:Y:S01]  /*a7c0*/  @P2 FMUL.FTZ R6, R6, 0.69314718246459960938 ;  /* 0x3f31721806062820 */ /* 0x008fe20000410000 */
[----:B------:R-:W-:Y:S01]  /*a7d0*/  @P1 FMUL.FTZ R4, R4, 0.69314718246459960938 ;  /* 0x3f31721804041820 */ /* 0x000fe20000410000 */
[-C--:B------:R-:W-:Y:S01]  /*a7e0*/  FMUL.FTZ R8, R83, R0.reuse ;  /* 0x0000000053087220 */ /* 0x080fe20000410000 */
[-C--:B------:R-:W-:Y:S01]  /*a7f0*/  FMUL.FTZ R165, R27, R0.reuse ;  /* 0x000000001ba57220 */ /* 0x080fe20000410000 */
[-C--:B------:R-:W-:Y:S01]  /*a800*/  FMUL.FTZ R164, R35, R0.reuse ;  /* 0x0000000023a47220 */ /* 0x080fe20000410000 */
[-C--:B------:R-:W-:Y:S01]  /*a810*/  FMUL.FTZ R162, R43, R0.reuse ;  /* 0x000000002ba27220 */ /* 0x080fe20000410000 */
[-C--:B------:R-:W-:Y:S01]  /*a820*/  FMUL.FTZ R160, R51, R0.reuse ;  /* 0x0000000033a07220 */ /* 0x080fe20000410000 */
[-C--:B----4-:R-:W-:Y:S01]  /*a830*/  FMUL.FTZ R158, R59, R0.reuse ;  /* 0x000000003b9e7220 */ /* 0x090fe20000410000 */
        /* <DEDUP_REMOVED lines=60> */
.L_x_5292:
[----:B------:R-:W2:Y:S01]  /*ac00*/  S2R R4, SR_CgaCtaId ;  /* 0x0000000000047919 */ /* 0x000ea20000008800 */
[----:B------:R-:W-:Y:S01]  /*ac10*/  MOV R151, 0x400 ;  /* 0x0000040000977802 */ /* 0x000fe20000000f00 */
[----:B------:R-:W-:Y:S01]  /*ac20*/  BSSY B0, `(.L_x_5324) ;  /* 0x00002df000007945 */ /* 0x000fe20003800000 */
[----:B------:R-:W-:Y:S02]  /*ac30*/  BAR.SYNC.DEFER_BLOCKING 0x5, 0x180 ;  /* 0x0146000000007b1d */ /* 0x000fe40000010000 */
[----:B--2---:R-:W-:-:S05]  /*ac40*/  LEA R151, R4, R151, 0x18 ;  /* 0x0000009704977211 */ /* 0x004fca00078ec0ff */
[----:B------:R-:W2:Y:S02]  /*ac50*/  LDS.128 R4, [R151+0x324d0] ;  /* 0x0324d00097047984 */ /* 0x000ea40000000c00 */
[----:B--2---:R-:W-:Y:S02]  /*ac60*/  R2UR UR5, R5 ;  /* 0x00000000050572ca */ /* 0x004fe400000e0000 */
[----:B------:R-:W-:Y:S01]  /*ac70*/  R2UR UR6, R6 ;  /* 0x00000000060672ca */ /* 0x000fe200000e0000 */
[----:B------:R-:W-:Y:S06]  /*ac80*/  BAR.ARV 0x4, 0x180 ;  /* 0x0106000000007b1d */ /* 0x000fec0000002000 */
[----:B------:R-:W-:Y:S08]  /*ac90*/  @P0 BRA `(.L_x_5325) ;  /* 0x0000001c00e80947 */ /* 0x000ff00003800000 */
[----:B------:R-:W2:Y:S01]  /*aca0*/  S2R R6, SR_SWINHI ;  /* 0x0000000000067919 */ /* 0x000ea20000002f00 */
        /* <DEDUP_REMOVED lines=20> */
[----:B--2---:R-:W-:-:S02]  /*adf0*/  MOV R5, R6 ;  /* 0x0000000600057202 */ /* 0x004fc40000000f00 */
[----:B------:R-:W-:Y:S02]  /*ae00*/  F2FP.BF16.F32.PACK_AB R51, R159, R51 ;  /* 0x000000339f33723e */ /* 0x000fe400000010ff */
[----:B------:R-:W-:Y:S01]  /*ae10*/  F2FP.BF16.F32.PACK_AB R57, R158, R58 ;  /* 0x0000003a9e39723e */ /* 0x000fe200000010ff */
[----:B------:R-:W-:Y:S01]  /*ae20*/  IMAD.WIDE R98, R231, 0x2, R4 ;  /* 0x00000002e7627825 */ /* 0x000fe200078e0204 */
[----:B------:R-:W-:Y:S02]  /*ae30*/  F2FP.BF16.F32.PACK_AB R64, R65, R64 ;  /* 0x000000404140723e */ /* 0x000fe400000010ff */
[----:B------:R-:W-:Y:S02]  /*ae40*/  F2FP.BF16.F32.PACK_AB R58, R61, R60 ;  /* 0x0000003c3d3a723e */ /* 0x000fe400000010ff */
[C---:B------:R-:W-:Y:S02]  /*ae50*/  IADD3 R157, P1, R98.reuse, 0x20, RZ ;  /* 0x00000020629d7810 */ /* 0x040fe40007f3e0ff */
[----:B------:R-:W-:-:S02]  /*ae60*/  IADD3 R169, P0, R98, 0x40, RZ ;  /* 0x0000004062a97810 */ /* 0x000fc40007f1e0ff */
[C---:B------:R-:W-:Y:S01]  /*ae70*/  LOP3.LUT R11, R98.reuse, 0x380, RZ, 0xc0, !PT ;  /* 0x00000380620b7812 */ /* 0x040fe200078ec0ff */
[--C-:B------:R-:W-:Y:S01]  /*ae80*/  IMAD.X R13, RZ, RZ, R99.reuse, P1 ;  /* 0x000000ffff0d7224 */ /* 0x100fe200008e0663 */
        /* <DEDUP_REMOVED lines=15> */
[----:B------:R-:W-:-:S02]  /*af80*/  SHF.R.U64 R11, R11, 0x3, RZ ;  /* 0x000000030b0b7819 */ /* 0x000fc400000012ff */
[----:B------:R-:W-:Y:S02]  /*af90*/  LOP3.LUT R16, R171, 0x380, RZ, 0xc0, !PT ;  /* 0x00000380ab107812 */ /* 0x000fe400078ec0ff */
[----:B------:R-:W-:Y:S02]  /*afa0*/  LOP3.LUT R18, R173, 0x380, RZ, 0xc0, !PT ;  /* 0x00000380ad127812 */ /* 0x000fe400078ec0ff */
[----:B------:R-:W-:Y:S02]  /*afb0*/  IADD3 R183, P0, R98, 0x8020, RZ ;  /* 0x0000802062b77810 */ /* 0x000fe40007f1e0ff */
[----:B------:R-:W-:Y:S02]  /*afc0*/  SHF.R.U64 R12, R12, 0x3, RZ ;  /* 0x000000030c0c7819 */ /* 0x000fe400000012ff */
[----:B------:R-:W-:Y:S01]  /*afd0*/  LOP3.LUT R20, R175, 0x380, RZ, 0xc0, !PT ;  /* 0x00000380af147812 */ /* 0x000fe200078ec0ff */
[----:B------:R-:W-:Y:S01]  /*afe0*/  IMAD.X R47, RZ, RZ, R99, P0 ;  /* 0x000000ffff2f7224 */ /* 0x000fe200000e0663 */
[----:B------:R-:W-:-:S02]  /*aff0*/  IADD3 R185, P4, R98, 0x8040, RZ ;  /* 0x0000804062b97810 */ /* 0x000fc40007f9e0ff */
[C---:B0-----:R-:W-:Y:S02]  /*b000*/  IADD3 R187, P3, R98.reuse, 0x8060, RZ ;  /* 0x0000806062bb7810 */ /* 0x041fe40007f7e0ff */
        /* <DEDUP_REMOVED lines=15> */
[----:B------:R-:W-:Y:S02]  /*b100*/  SHF.R.U64 R18, R18, 0x3, RZ ;  /* 0x0000000312127819 */ /* 0x000fe400000012ff */
        /* <DEDUP_REMOVED lines=10> */
[----:B------:R-:W-:Y:S01]  /*b1b0*/  MOV R98, R98 ;  /* 0x0000006200627202 */ /* 0x000fe20000000f00 */
[----:B------:R-:W-:Y:S01]  /*b1c0*/  BAR.SYNC.DEFER_BLOCKING 0x1, 0x100 ;  /* 0x0044000000007b1d */ /* 0x000fe20000010000 */
[----:B------:R-:W-:Y:S02]  /*b1d0*/  LOP3.LUT R18, R18, R173, RZ, 0x3c, !PT ;  /* 0x000000ad12127212 */ /* 0x000fe400078e3cff */
[----:B------:R-:W-:Y:S02]  /*b1e0*/  SHF.R.U64 R38, R38, 0x3, RZ ;  /* 0x0000000326267819 */ /* 0x000fe400000012ff */
[----:B------:R-:W-:-:S02]  /*b1f0*/  LOP3.LUT R70, R189, 0x380, RZ, 0xc0, !PT ;  /* 0x00000380bd467812 */ /* 0x000fc400078ec0ff */
[----:B------:R-:W-:Y:S02]  /*b200*/  LOP3.LUT R99, R94, 0x380, RZ, 0xc0, !PT ;  /* 0x000003805e637812 */ /* 0x000fe400078ec0ff */
[----:B------:R-:W-:Y:S02]  /*b210*/  LOP3.LUT R20, R20, R175, RZ, 0x3c, !PT ;  /* 0x000000af14147212 */ /* 0x000fe400078e3cff */
[----:B------:R-:W-:Y:S02]  /*b220*/  SHF.R.U64 R46, R46, 0x3, RZ ;  /* 0x000000032e2e7819 */ /* 0x000fe400000012ff */
[----:B------:R-:W-:Y:S02]  /*b230*/  LOP3.LUT R78, R6, 0x380, RZ, 0xc0, !PT ;  /* 0x00000380064e7812 */ /* 0x000fe400078ec0ff */
[----:B------:R-:W-:Y:S02]  /*b240*/  MOV R12, R12 ;  /* 0x0000000c000c7202 */ /* 0x000fe40000000f00 */
[----:B------:R-:W-:-:S02]  /*b250*/  LOP3.LUT R22, R22, R177, RZ, 0x3c, !PT ;  /* 0x000000b116167212 */ /* 0x000fc400078e3cff */
[----:B------:R-:W-:Y:S02]  /*b260*/  SHF.R.U64 R54, R54, 0x3, RZ ;  /* 0x0000000336367819 */ /* 0x000fe400000012ff */
[----:B------:R-:W-:Y:S02]  /*b270*/  MOV R14, R14 ;  /* 0x0000000e000e7202 */ /* 0x000fe40000000f00 */
[----:B------:R-:W-:Y:S01]  /*b280*/  LOP3.LUT R30, R30, R179, RZ, 0x3c, !PT ;  /* 0x000000b31e1e7212 */ /* 0x000fe200078e3cff */
[----:B------:R-:W-:Y:S01]  /*b290*/  STSM.16.M88.4 [R98], R24 ;  /* 0x0000001862007844 */ /* 0x000fe20000000200 */
[----:B------:R-:W-:Y:S02]  /*b2a0*/  SHF.R.U64 R62, R62, 0x3, RZ ;  /* 0x000000033e3e7819 */ /* 0x000fe400000012ff */
[----:B------:R-:W-:Y:S01]  /*b2b0*/  LOP3.LUT R157, R156, 0x380, RZ, 0xc0, !PT ;  /* 0x000003809c9d7812 */ /* 0x000fe200078ec0ff */
[----:B------:R-:W-:Y:S01]  /*b2c0*/  STSM.16.M88.4 [R12], R32 ;  /* 0x000000200c007844 */ /* 0x000fe20000000200 */
[----:B------:R-:W-:-:S02]  /*b2d0*/  MOV R16, R16 ;  /* 0x0000001000107202 */ /* 0x000fc40000000f00 */
[----:B------:R-:W-:Y:S01]  /*b2e0*/  LOP3.LUT R38, R38, R181, RZ, 0x3c, !PT ;  /* 0x000000b526267212 */ /* 0x000fe200078e3cff */
[----:B------:R-:W-:Y:S01]  /*b2f0*/  STSM.16.M88.4 [R14], R40 ;  /* 0x000000280e007844 */ /* 0x000fe20000000200 */
[----:B------:R-:W-:Y:S02]  /*b300*/  SHF.R.U64 R70, R70, 0x3, RZ ;  /* 0x0000000346467819 */ /* 0x000fe400000012ff */
[----:B------:R-:W-:Y:S01]  /*b310*/  SHF.R.U64 R99, R99, 0x3, RZ ;  /* 0x0000000363637819 */ /* 0x000fe200000012ff */
[----:B------:R-:W-:Y:S01]  /*b320*/  STSM.16.M88.4 [R16], R48 ;  /* 0x0000003010007844 */ /* 0x000fe20000000200 */
[----:B------:R-:W-:Y:S02]  /*b330*/  MOV R18, R18 ;  /* 0x0000001200127202 */ /* 0x000fe40000000f00 */
[----:B------:R-:W-:Y:S02]  /*b340*/  F2FP.BF16.F32.PACK_AB R59, R155, R59 ;  /* 0x0000003b9b3b723e */ /* 0x000fe400000010ff */
[----:B------:R-:W-:-:S02]  /*b350*/  F2FP.BF16.F32.PACK_AB R65, R154, R66 ;  /* 0x000000429a41723e */ /* 0x000fc400000010ff */
[----:B------:R-:W-:Y:S01]  /*b360*/  F2FP.BF16.F32.PACK_AB R72, R73, R72 ;  /* 0x000000484948723e */ /* 0x000fe200000010ff */
[----:B------:R-:W-:Y:S01]  /*b370*/  STSM.16.M88.4 [R18], R56 ;  /* 0x0000003812007844 */ /* 0x000fe20000000200 */
[----:B------:R-:W-:Y:S02]  /*b380*/  LOP3.LUT R46, R46, R183, RZ, 0x3c, !PT ;  /* 0x000000b72e2e7212 */ /* 0x000fe400078e3cff */
[----:B------:R-:W-:Y:S02]  /*b390*/  SHF.R.U64 R29, R78, 0x3, RZ ;  /* 0x000000034e1d7819 */ /* 0x000fe400000012ff */
[----:B------:R-:W-:Y:S02]  /*b3a0*/  MOV R20, R20 ;  /* 0x0000001400147202 */ /* 0x000fe40000000f00 */
[----:B------:R-:W-:Y:S02]  /*b3b0*/  F2FP.BF16.F32.PACK_AB R66, R69, R68 ;  /* 0x000000444542723e */ /* 0x000fe400000010ff */
[----:B------:R-:W-:-:S02]  /*b3c0*/  F2FP.BF16.F32.PACK_AB R67, R153, R67 ;  /* 0x000000439943723e */ /* 0x000fc400000010ff */
[----:B------:R-:W-:Y:S02]  /*b3d0*/  F2FP.BF16.F32.PACK_AB R73, R152, R74 ;  /* 0x0000004a9849723e */ /* 0x000fe400000010ff */
[----:B------:R-:W-:Y:S01]  /*b3e0*/  F2FP.BF16.F32.PACK_AB R80, R81, R80 ;  /* 0x000000505150723e */ /* 0x000fe200000010ff */
[----:B------:R-:W-:Y:S01]  /*b3f0*/  STSM.16.M88.4 [R20], R64 ;  /* 0x0000004014007844 */ /* 0x000fe20000000200 */
[----:B------:R-:W-:Y:S02]  /*b400*/  LOP3.LUT R54, R54, R185, RZ, 0x3c, !PT ;  /* 0x000000b936367212 */ /* 0x000fe400078e3cff */
[----:B------:R-:W-:Y:S02]  /*b410*/  MOV R22, R22 ;  /* 0x0000001600167202 */ /* 0x000fe40000000f00 */
[----:B------:R-:W-:Y:S02]  /*b420*/  F2FP.BF16.F32.PACK_AB R74, R77, R76 ;  /* 0x0000004c4d4a723e */ /* 0x000fe400000010ff */
[----:B------:R-:W-:-:S02]  /*b430*/  F2FP.BF16.F32.PACK_AB R75, R9, R75 ;  /* 0x0000004b094b723e */ /* 0x000fc400000010ff */
[----:B------:R-:W-:Y:S02]  /*b440*/  F2FP.BF16.F32.PACK_AB R81, R8, R82 ;  /* 0x000000520851723e */ /* 0x000fe400000010ff */
[----:B------:R-:W-:Y:S01]  /*b450*/  LOP3.LUT R62, R62, R187, RZ, 0x3c, !PT ;  /* 0x000000bb3e3e7212 */ /* 0x000fe200078e3cff */
[----:B------:R0:W-:Y:S01]  /*b460*/  STSM.16.M88.4 [R22], R72 ;  /* 0x0000004816007844 */ /* 0x0001e20000000200 */
[----:B------:R-:W-:Y:S02]  /*b470*/  SHF.R.U64 R157, R157, 0x3, RZ ;  /* 0x000000039d9d7819 */ /* 0x000fe400000012ff */
[----:B------:R-:W-:Y:S02]  /*b480*/  MOV R30, R30 ;  /* 0x0000001e001e7202 */ /* 0x000fe40000000f00 */
[----:B------:R-:W-:Y:S02]  /*b490*/  F2FP.BF16.F32.PACK_AB R82, R85, R84 ;  /* 0x000000545552723e */ /* 0x000fe400000010ff */
[----:B------:R-:W-:-:S02]  /*b4a0*/  F2FP.BF16.F32.PACK_AB R83, R83, R86 ;  /* 0x000000565353723e */ /* 0x000fc400000010ff */
[----:B------:R-:W-:Y:S02]  /*b4b0*/  LOP3.LUT R70, R70, R189, RZ, 0x3c, !PT ;  /* 0x000000bd46467212 */ /* 0x000fe400078e3cff */
[----:B------:R-:W-:Y:S01]  /*b4c0*/  LOP3.LUT R94, R99, R94, RZ, 0x3c, !PT ;  /* 0x0000005e635e7212 */ /* 0x000fe200078e3cff */
[----:B------:R2:W-:Y:S01]  /*b4d0*/  STSM.16.M88.4 [R30], R80 ;  /* 0x000000501e007844 */ /* 0x0005e20000000200 */
[----:B------:R-:W-:Y:S02]  /*b4e0*/  MOV R38, R38 ;  /* 0x0000002600267202 */ /* 0x000fe40000000f00 */
[----:B------:R-:W-:Y:S01]  /*b4f0*/  F2FP.BF16.F32.PACK_AB R84, R89, R88 ;  /* 0x000000585954723e */ /* 0x000fe200000010ff */
[----:B0-----:R-:W0:Y:S01]  /*b500*/  LDC R73, c[0x0][0xce8] ;  /* 0x00033a00ff497b82 */ /* 0x001e220000000800 */
[----:B------:R-:W-:Y:S02]  /*b510*/  F2FP.BF16.F32.PACK_AB R85, R91, R90 ;  /* 0x0000005a5b55723e */ /* 0x000fe400000010ff */
[----:B------:R-:W-:-:S02]  /*b520*/  F2FP.BF16.F32.PACK_AB R86, R93, R92 ;  /* 0x0000005c5d56723e */ /* 0x000fc400000010ff */
[----:B------:R-:W-:Y:S02]  /*b530*/  F2FP.BF16.F32.PACK_AB R87, R166, R87 ;  /* 0x00000057a657723e */ /* 0x000fe400000010ff */
[----:B------:R-:W-:Y:S02]  /*b540*/  F2FP.BF16.F32.PACK_AB R96, R97, R96 ;  /* 0x000000606160723e */ /* 0x000fe400000010ff */
[----:B------:R-:W-:Y:S01]  /*b550*/  F2FP.BF16.F32.PACK_AB R104, R105, R104 ;  /* 0x000000686968723e */ /* 0x000fe200000010ff */
[----:B------:R2:W-:Y:S01]  /*b560*/  STSM.16.M88.4 [R38], R84 ;  /* 0x0000005426007844 */ /* 0x0005e20000000200 */
[----:B------:R-:W-:Y:S02]  /*b570*/  LOP3.LUT R78, R29, R6, RZ, 0x3c, !PT ;  /* 0x000000061d4e7212 */ /* 0x000fe400078e3cff */
[----:B------:R-:W-:Y:S02]  /*b580*/  MOV R46, R46 ;  /* 0x0000002e002e7202 */ /* 0x000fe40000000f00 */
[----:B------:R-:W-:-:S02]  /*b590*/  F2FP.BF16.F32.PACK_AB R97, R168, R167 ;  /* 0x000000a7a861723e */ /* 0x000fc400000010ff */
        /* <DEDUP_REMOVED lines=24> */
[----:B------:R-:W-:Y:S02]  /*b720*/  R2UR UR4, R209 ;  /* 0x00000000d10472ca */ /* 0x000fe400000e0000 */
[----:B------:R-:W-:Y:S02]  /*b730*/  MOV R78, R78 ;  /* 0x0000004e004e7202 */ /* 0x000fe40000000f00 */
[----:B------:R-:W-:Y:S02]  /*b740*/  F2FP.BF16.F32.PACK_AB R130, R133, R132 ;  /* 0x000000848582723e */ /* 0x000fe400000010ff */
[----:B------:R-:W-:-:S02]  /*b750*/  F2FP.BF16.F32.PACK_AB R131, R135, R134 ;  /* 0x000000868783723e */ /* 0x000fc400000010ff */
[----:B------:R-:W-:Y:S02]  /*b760*/  F2FP.BF16.F32.PACK_AB R137, R139, R138 ;  /* 0x0000008a8b89723e */ /* 0x000fe400000010ff */
[----:B------:R-:W-:Y:S01]  /*b770*/  F2FP.BF16.F32.PACK_AB R144, R145, R144 ;  /* 0x000000909190723e */ /* 0x000fe200000010ff */
[----:B------:R2:W-:Y:S01]  /*b780*/  STSM.16.M88.4 [R78], R128 ;  /* 0x000000804e007844 */ /* 0x0005e20000000200 */
[----:B------:R-:W-:Y:S01]  /*b790*/  MOV R94, R94 ;  /* 0x0000005e005e7202 */ /* 0x000fe20000000f00 */
[----:B------:R-:W-:Y:S01]  /*b7a0*/  USHF.L.U32 UR10, UR4, 0x2, URZ ;  /* 0x00000002040a7899 */ /* 0x000fe2000800063f */
[----:B------:R-:W-:Y:S02]  /*b7b0*/  F2FP.BF16.F32.PACK_AB R138, R141, R140 ;  /* 0x0000008c8d8a723e */ /* 0x000fe400000010ff */
[----:B------:R-:W-:Y:S02]  /*b7c0*/  F2FP.BF16.F32.PACK_AB R139, R143, R142 ;  /* 0x0000008e8f8b723e */ /* 0x000fe400000010ff */
[----:B------:R-:W-:-:S02]  /*b7d0*/  F2FP.BF16.F32.PACK_AB R145, R147, R146 ;  /* 0x000000929391723e */ /* 0x000fc400000010ff */
[----:B------:R-:W-:Y:S01]  /*b7e0*/  MOV R10, R10 ;  /* 0x0000000a000a7202 */ /* 0x000fe20000000f00 */
[----:B------:R2:W-:Y:S01]  /*b7f0*/  STSM.16.M88.4 [R94], R136 ;  /* 0x000000885e007844 */ /* 0x0005e20000000200 */
[----:B------:R-:W-:Y:S02]  /*b800*/  F2FP.BF16.F32.PACK_AB R146, R149, R148 ;  /* 0x000000949592723e */ /* 0x000fe400000010ff */
[----:B------:R-:W-:Y:S02]  /*b810*/  F2FP.BF16.F32.PACK_AB R147, R0, R150 ;  /* 0x000000960093723e */ /* 0x000fe400000010ff */
[----:B------:R-:W-:Y:S02]  /*b820*/  R2UR UR7, R226 ;  /* 0x00000000e20772ca */ /* 0x000fe400000e0000 */
[----:B------:R-:W-:Y:S01]  /*b830*/  PLOP3.LUT P0, PT, PT, PT, UP0, 0x80, 0x0 ;  /* 0x000000000000781c */ /* 0x000fe20003f0f008 */
[----:B------:R2:W-:Y:S10]  /*b840*/  STSM.16.M88.4 [R10], R144 ;  /* 0x000000900a007844 */ /* 0x0005f40000000200 */
[----:B------:R-:W-:-:S02]  /*b850*/  USHF.L.U64.HI UR11, UR4, 0x2, UR7 ;  /* 0x00000002040b7899 */ /* 0x000fc40008010207 */
        /* <DEDUP_REMOVED lines=8> */
[----:B0-----:R-:W-:Y:S01]  /*b8e0*/  ISETP.NE.AND P1, PT, R73, 0x1, PT ;  /* 0x000000014900780c */ /* 0x001fe20003f25270 */
[----:B------:R-:W-:Y:S01]  /*b8f0*/  ULDC UR7, c[0x0][0xb88] ;  /* 0x0002e20000077ab9 */ /* 0x000fe20000000800 */
[----:B------:R-:W-:Y:S01]  /*b900*/  UMOV UR4, URZ ;  /* 0x0000003f00047c82 */ /* 0x000fe20008000000 */
[----:B------:R-:W-:-:S06]  /*b910*/  UISETP.NE.AND.EX UP1, UPT, UR9, URZ, UPT, UP1 ;  /* 0x0000003f0900728c */ /* 0x000fcc000bf25310 */
[----:B------:R-:W-:-:S04]  /*b920*/  PLOP3.LUT P2, PT, PT, PT, UP1, 0x80, 0x0 ;  /* 0x000000000000781c */ /* 0x000fc80003f4f018 */
[----:B------:R-:W0:Y:S01]  /*b930*/  @P1 LDC R6, c[0x0][0xcec] ;  /* 0x00033b00ff061b82 */ /* 0x000e220000000800 */
[----:B------:R-:W-:-:S04]  /*b940*/  @UP1 UIADD3 UR8, UP2, UR10, UR8, URZ ;  /* 0x000000080a081290 */ /* 0x000fc8000ff5e03f */
[----:B------:R-:W-:Y:S02]  /*b950*/  @UP1 UIADD3.X UR9, UR11, UR9, URZ, UP2, !UPT ;  /* 0x000000090b091290 */ /* 0x000fe400097fe43f */
[----:B------:R-:W-:Y:S01]  /*b960*/  IMAD.U32 R12, RZ, RZ, UR8 ;  /* 0x00000008ff0c7e24 */ /* 0x000fe2000f8e00ff */
[----:B------:R-:W4:Y:S03]  /*b970*/  @P1 LDC R11, c[0x0][0xcf0] ;  /* 0x00033c00ff0b1b82 */ /* 0x000f260000000800 */
[----:B------:R-:W-:Y:S01]  /*b980*/  IMAD.U32 R13, RZ, RZ, UR9 ;  /* 0x00000009ff0d7e24 */ /* 0x000fe2000f8e00ff */
[----:B---3--:R-:W-:Y:S01]  /*b990*/  @P0 R2UR UR4, R0 ;  /* 0x00000000000402ca */ /* 0x008fe200000e0000 */
[----:B------:R-:W-:-:S06]  /*b9a0*/  IMAD.U32 R0, RZ, RZ, UR7 ;  /* 0x00000007ff007e24 */ /* 0x000fcc000f8e00ff */
[----:B------:R2:W5:Y:S01]  /*b9b0*/  @P2 LDG.E R0, desc[UR38][R12.64] ;  /* 0x000000260c002981 */ /* 0x000562000c1e1900 */
[----:B0---4-:R-:W-:Y:S07]  /*b9c0*/  @P2 BRA `(.L_x_5326) ;  /* 0x0000000000102947 */ /* 0x011fee0003800000 */
[----:B------:R-:W-:Y:S05]  /*b9d0*/  @!P0 BRA `(.L_x_5326) ;  /* 0x00000000000c8947 */ /* 0x000fea0003800000 */
[----:B--2---:R-:W2:Y:S04]  /*b9e0*/  LDG.E R13, desc[UR38][R8.64] ;  /* 0x00000026080d7981 */ /* 0x004ea8000c1e1900 */
[----:B-----5:R-:W2:Y:S02]  /*b9f0*/  LDG.E R0, desc[UR38][R8.64+0x4] ;  /* 0x0000042608007981 */ /* 0x020ea4000c1e1900 */
[----:B--2---:R-:W-:-:S07]  /*ba00*/  IMAD.IADD R0, R0, 0x1, -R13 ;  /* 0x0000000100007824 */ /* 0x004fce00078e0a0d */
.L_x_5326:
[----:B------:R-:W-:Y:S01]  /*ba10*/  R2UR UR17, R224 ;  /* 0x00000000e01172ca */ /* 0x000fe200000e0000 */
[----:B------:R-:W-:Y:S01]  /*ba20*/  ULDC.64 UR12, c[0x0][0xc90] ;  /* 0x00032400000c7ab9 */ /* 0x000fe20000000a00 */
[----:B------:R-:W-:Y:S01]  /*ba30*/  R2UR UR16, R226 ;  /* 0x00000000e21072ca */ /* 0x000fe200000e0000 */
[----:B--2---:R-:W-:Y:S01]  /*ba40*/  VIADD R13, R203, UR60 ;  /* 0x0000003ccb0d7c36 */ /* 0x004fe20008000000 */
[----:B------:R-:W-:Y:S01]  /*ba50*/  R2UR UR15, R209 ;  /* 0x00000000d10f72ca */ /* 0x000fe200000e0000 */
[----:B------:R-:W-:Y:S01]  /*ba60*/  USHF.R.S32.HI UR11, URZ, 0x1f, UR4 ;  /* 0x0000001f3f0b7899 */ /* 0x000fe20008011404 */
[----:B------:R-:W-:Y:S01]  /*ba70*/  IMAD R9, R225, 0x40, R200 ;  /* 0x00000040e1097824 */ /* 0x000fe200078e02c8 */
[----:B------:R-:W-:Y:S01]  /*ba80*/  UMOV UR10, UR4 ;  /* 0x00000004000a7c82 */ /* 0x000fe20008000000 */
[----:B------:R-:W-:Y:S01]  /*ba90*/  @P1 IMAD.HI.U32 R6, R13, R6, RZ ;  /* 0x000000060d061227 */ /* 0x000fe200078e00ff */
[----:B------:R-:W0:Y:S03]  /*baa0*/  @P1 LDC R75, c[0x0][0xcf0] ;  /* 0x00033c00ff4b1b82 */ /* 0x000e260000000800 */
[----:B------:R-:W-:Y:S01]  /*bab0*/  IMAD.MOV.U32 R8, RZ, RZ, R13 ;  /* 0x000000ffff087224 */ /* 0x000fe200078e000d */
[----:B------:R-:W-:Y:S01]  /*bac0*/  USHF.R.S32.HI UR14, URZ, 0x1f, UR17 ;  /* 0x0000001f3f0e7899 */ /* 0x000fe20008011411 */
[----:B------:R-:W-:Y:S01]  /*bad0*/  @P1 SHF.R.U32.HI R8, RZ, R11, R6 ;  /* 0x0000000bff081219 */ /* 0x000fe20000011606 */
[----:B------:R-:W-:Y:S01]  /*bae0*/  UIMAD.WIDE.U32 UR8, UR17, UR12, UR10 ;  /* 0x0000000c110872a5 */ /* 0x000fe2000f8e000a */
[----:B------:R-:W-:Y:S01]  /*baf0*/  IMAD.WIDE R4, R9, 0x2, R4 ;  /* 0x0000000209047825 */ /* 0x000fe200078e0204 */
[----:B------:R-:W-:Y:S01]  /*bb00*/  UIMAD UR7, UR14, UR12, URZ ;  /* 0x0000000c0e0772a4 */ /* 0x000fe2000f8e023f */
[--C-:B------:R-:W-:Y:S01]  /*bb10*/  SHF.R.S32.HI R9, RZ, 0x1f, R8.reuse ;  /* 0x0000001fff097819 */ /* 0x100fe20000011408 */
[----:B------:R-:W-:Y:S01]  /*bb20*/  USEL UR16, UR16, URZ, !UP0 ;  /* 0x0000003f10107287 */ /* 0x000fe2000c000000 */
[----:B------:R-:W-:Y:S01]  /*bb30*/  IMAD.MOV R6, RZ, RZ, -R8 ;  /* 0x000000ffff067224 */ /* 0x000fe200078e0a08 */
[----:B------:R-:W-:Y:S01]  /*bb40*/  UIMAD UR7, UR17, UR13, UR7 ;  /* 0x0000000d110772a4 */ /* 0x000fe2000f8e0207 */
[----:B------:R-:W-:Y:S01]  /*bb50*/  IADD3 R29, P2, R4, 0x5000, RZ ;  /* 0x00005000041d7810 */ /* 0x000fe20007f5e0ff */
[----:B------:R-:W-:Y:S01]  /*bb60*/  USEL UR15, UR15, URZ, !UP0 ;  /* 0x0000003f0f0f7287 */ /* 0x000fe2000c000000 */
[----:B------:R-:W-:Y:S01]  /*bb70*/  IMAD R11, R73, R6, R13 ;  /* 0x00000006490b7224 */ /* 0x000fe200078e020d */
[----:B------:R-:W-:Y:S01]  /*bb80*/  ULDC.64 UR12, c[0x0][0xc98] ;  /* 0x00032600000c7ab9 */ /* 0x000fe20000000a00 */
[----:B------:R-:W-:Y:S01]  /*bb90*/  UIADD3 UR9, UR9, UR7, URZ ;  /* 0x0000000709097290 */ /* 0x000fe2000fffe03f */
[----:B------:R-:W-:Y:S01]  /*bba0*/  LOP3.LUT R28, R29, 0x380, RZ, 0xc0, !PT ;  /* 0x000003801d1c7812 */ /* 0x000fe200078ec0ff */
[----:B------:R-:W-:Y:S01]  /*bbb0*/  UIMAD UR7, UR16, UR12, URZ ;  /* 0x0000000c100772a4 */ /* 0x000fe2000f8e023f */
[----:B------:R-:W-:Y:S01]  /*bbc0*/  SHF.R.S32.HI R6, RZ, 0x1f, R11 ;  /* 0x0000001fff067819 */ /* 0x000fe2000001140b */
[----:B------:R-:W-:Y:S01]  /*bbd0*/  UIMAD.WIDE.U32 UR8, UR15, UR12, UR8 ;  /* 0x0000000c0f0872a5 */ /* 0x000fe2000f8e0008 */
[----:B------:R-:W-:Y:S01]  /*bbe0*/  SHF.R.U64 R28, R28, 0x3, RZ ;  /* 0x000000031c1c7819 */ /* 0x000fe200000012ff */
[----:B------:R-:W-:Y:S01]  /*bbf0*/  UIMAD UR7, UR15, UR13, UR7 ;  /* 0x0000000d0f0772a4 */ /* 0x000fe2000f8e0207 */
[----:B------:R-:W-:Y:S01]  /*bc00*/  IADD3 R25, P3, R4, 0x4000, RZ ;  /* 0x0000400004197810 */ /* 0x000fe20007f7e0ff */
[----:B------:R-:W-:Y:S01]  /*bc10*/  VIADD R14, R230, UR60 ;  /* 0x0000003ce60e7c36 */ /* 0x000fe20008000000 */
[----:B------:R-:W-:Y:S01]  /*bc20*/  LOP3.LUT R28, R28, R29, RZ, 0x3c, !PT ;  /* 0x0000001d1c1c7212 */ /* 0x000fe200078e3cff */
[----:B------:R-:W-:Y:S01]  /*bc30*/  IMAD.X R29, RZ, RZ, R5, P2 ;  /* 0x000000ffff1d7224 */ /* 0x000fe200010e0605 */
[----:B------:R-:W-:Y:S01]  /*bc40*/  IADD3 R8, P0, R8, UR8, RZ ;  /* 0x0000000808087c10 */ /* 0x000fe2000ff1e0ff */
[----:B------:R-:W-:Y:S01]  /*bc50*/  IMAD.U32 R10, RZ, RZ, UR7 ;  /* 0x00000007ff0a7e24 */ /* 0x000fe2000f8e00ff */
[----:B------:R-:W-:Y:S01]  /*bc60*/  IADD3 R45, P2, R4, 0xb000, RZ ;  /* 0x0000b000042d7810 */ /* 0x000fe20007f5e0ff */
[----:B-----5:R-:W-:Y:S01]  /*bc70*/  IMAD R77, R0, R73, RZ ;  /* 0x00000049004d7224 */ /* 0x020fe200078e02ff */
[----:B------:R-:W-:Y:S01]  /*bc80*/  LOP3.LUT R24, R25, 0x380, RZ, 0xc0, !PT ;  /* 0x0000038019187812 */ /* 0x000fe200078ec0ff */
[----:B------:R-:W-:Y:S01]  /*bc90*/  ULDC.64 UR12, c[0x0][0xba0] ;  /* 0x0002e800000c7ab9 */ /* 0x000fe20000000a00 */
[----:B------:R-:W-:Y:S01]  /*bca0*/  IADD3.X R9, R9, UR9, R10, P0, !PT ;  /* 0x0000000909097c10 */ /* 0x000fe200087fe40a */
[----:B------:R-:W-:Y:S01]  /*bcb0*/  ULDC.64 UR8, c[0x0][0xc88] ;  /* 0x0003220000087ab9 */ /* 0x000fe20000000a00 */
[----:B------:R-:W-:Y:S01]  /*bcc0*/  LOP3.LUT R44, R45, 0x380, RZ, 0xc0, !PT ;  /* 0x000003802d2c7812 */ /* 0x000fe200078ec0ff */
[----:B------:R-:W-:Y:S01]  /*bcd0*/  IMAD R6, R6, UR8, RZ ;  /* 0x0000000806067c24 */ /* 0x000fe2000f8e02ff */
[----:B------:R-:W-:Y:S01]  /*bce0*/  SHF.R.U64 R24, R24, 0x3, RZ ;  /* 0x0000000318187819 */ /* 0x000fe200000012ff */
[----:B------:R-:W-:Y:S01]  /*bcf0*/  IMAD.WIDE.U32 R8, R11, UR8, R8 ;  /* 0x000000080b087c25 */ /* 0x000fe2000f8e0008 */
[----:B------:R-:W-:-:S02]  /*bd00*/  SHF.R.U64 R44, R44, 0x3, RZ ;  /* 0x000000032c2c7819 */ /* 0x000fc400000012ff */
[----:B------:R-:W-:Y:S01]  /*bd10*/  IADD3 R13, P5, R4, 0x1000, RZ ;  /* 0x00001000040d7810 */ /* 0x000fe20007fbe0ff */
[----:B------:R-:W-:Y:S01]  /*bd20*/  IMAD R15, R11, UR9, R6 ;  /* 0x000000090b0f7c24 */ /* 0x000fe2000f8e0206 */
[----:B------:R-:W-:Y:S01]  /*bd30*/  ULDC.64 UR8, c[0x0][0xc50] ;  /* 0x0003140000087ab9 */ /* 0x000fe20000000a00 */
[----:B------:R-:W-:Y:S01]  /*bd40*/  VIADD R6, R14, 0x8 ;  /* 0x000000080e067836 */ /* 0x000fe20000000000 */
[----:B------:R-:W-:Y:S01]  /*bd50*/  LEA R10, P0, R8, UR8, 0x2 ;  /* 0x00000008080a7c11 */ /* 0x000fe2000f8010ff */
[----:B------:R-:W-:Y:S01]  /*bd60*/  IMAD.IADD R9, R9, 0x1, R15 ;  /* 0x0000000109097824 */ /* 0x000fe200078e020f */
[----:B------:R-:W-:Y:S01]  /*bd70*/  LOP3.LUT R44, R44, R45, RZ, 0x3c, !PT ;  /* 0x0000002d2c2c7212 */ /* 0x000fe200078e3cff */
[----:B------:R-:W-:Y:S01]  /*bd80*/  IMAD.X R45, RZ, RZ, R5, P2 ;  /* 0x000000ffff2d7224 */ /* 0x000fe200010e0605 */
[----:B------:R-:W-:Y:S01]  /*bd90*/  IADD3 R17, P4, R4, 0x2000, RZ ;  /* 0x0000200004117810 */ /* 0x000fe20007f9e0ff */
[----:B------:R-:W-:Y:S01]  /*bda0*/  SHFL.IDX PT, R42, R10, RZ, 0x1c1f ;  /* 0x001c1fff0a2a7589 */ /* 0x000fe200000e0000 */
[----:B------:R-:W-:-:S02]  /*bdb0*/  LEA.HI.X R8, R8, UR9, R9, 0x2, P0 ;  /* 0x0000000908087c11 */ /* 0x000fc400080f1409 */
[----:B------:R-:W-:Y:S01]  /*bdc0*/  IADD3 R21, P0, R4, 0x3000, RZ ;  /* 0x0000300004157810 */ /* 0x000fe20007f1e0ff */
[----:B------:R-:W-:Y:S01]  /*bdd0*/  SHFL.IDX PT, R46, R10, 0x1, 0x1c1f ;  /* 0x003c1f000a2e7f89 */ /* 0x000fe200000e0000 */
[----:B------:R-:W-:Y:S01]  /*bde0*/  LOP3.LUT R24, R24, R25, RZ, 0x3c, !PT ;  /* 0x0000001918187212 */ /* 0x000fe200078e3cff */
[----:B------:R-:W-:Y:S01]  /*bdf0*/  IMAD.X R25, RZ, RZ, R5, P3 ;  /* 0x000000ffff197224 */ /* 0x000fe200018e0605 */
[----:B------:R-:W-:Y:S01]  /*be00*/  LOP3.LUT R20, R21, 0x380, RZ, 0xc0, !PT ;  /* 0x0000038015147812 */ /* 0x000fe200078ec0ff */
[----:B------:R-:W2:Y:S01]  /*be10*/  SHFL.IDX PT, R43, R8, RZ, 0x1c1f ;  /* 0x001c1fff082b7589 */ /* 0x000ea200000e0000 */
[----:B------:R-:W-:Y:S02]  /*be20*/  IADD3 R41, P3, R4, 0xa000, RZ ;  /* 0x0000a00004297810 */ /* 0x000fe40007f7e0ff */
[----:B------:R-:W-:Y:S01]  /*be30*/  SHF.R.U64 R20, R20, 0x3, RZ ;  /* 0x0000000314147819 */ /* 0x000fe200000012ff */
[----:B------:R-:W3:Y:S01]  /*be40*/  SHFL.IDX PT, R47, R8, 0x1, 0x1c1f ;  /* 0x003c1f00082f7f89 */ /* 0x000ee200000e0000 */
[----:B------:R-:W-:-:S02]  /*be50*/  LOP3.LUT R12, R13, 0x380, RZ, 0xc0, !PT ;  /* 0x000003800d0c7812 */ /* 0x000fc400078ec0ff */
[----:B------:R-:W-:Y:S01]  /*be60*/  LOP3.LUT R20, R20, R21, RZ, 0x3c, !PT ;  /* 0x0000001514147212 */ /* 0x000fe200078e3cff */
[----:B------:R-:W-:Y:S01]  /*be70*/  IMAD.X R21, RZ, RZ, R5, P0 ;  /* 0x000000ffff157224 */ /* 0x000fe200000e0605 */
[----:B------:R-:W-:Y:S02]  /*be80*/  IADD3 R53, P0, R4, 0x9000, RZ ;  /* 0x0000900004357810 */ /* 0x000fe40007f1e0ff */
[----:B------:R-:W-:Y:S02]  /*be90*/  LOP3.LUT R16, R17, 0x380, RZ, 0xc0, !PT ;  /* 0x0000038011107812 */ /* 0x000fe400078ec0ff */
[----:B------:R-:W-:Y:S02]  /*bea0*/  LOP3.LUT R52, R53, 0x380, RZ, 0xc0, !PT ;  /* 0x0000038035347812 */ /* 0x000fe400078ec0ff */
[----:B------:R-:W-:Y:S02]  /*beb0*/  LOP3.LUT R40, R41, 0x380, RZ, 0xc0, !PT ;  /* 0x0000038029287812 */ /* 0x000fe400078ec0ff */
[----:B------:R-:W-:-:S02]  /*bec0*/  SHF.R.U64 R52, R52, 0x3, RZ ;  /* 0x0000000334347819 */ /* 0x000fc400000012ff */
[----:B------:R-:W-:Y:S02]  /*bed0*/  SHF.R.U64 R12, R12, 0x3, RZ ;  /* 0x000000030c0c7819 */ /* 0x000fe400000012ff */
[----:B------:R-:W-:Y:S01]  /*bee0*/  LOP3.LUT R52, R52, R53, RZ, 0x3c, !PT ;  /* 0x0000003534347212 */ /* 0x000fe200078e3cff */
[----:B------:R-:W-:Y:S01]  /*bef0*/  IMAD.X R53, RZ, RZ, R5, P0 ;  /* 0x000000ffff357224 */ /* 0x000fe200000e0605 */
[----:B------:R-:W-:Y:S02]  /*bf00*/  LOP3.LUT P0, RZ, R228, 0x3, RZ, 0xc0, !PT ;  /* 0x00000003e4ff7812 */ /* 0x000fe4000780c0ff */
[----:B------:R-:W-:Y:S02]  /*bf10*/  SHF.R.U64 R16, R16, 0x3, RZ ;  /* 0x0000000310107819 */ /* 0x000fe400000012ff */
[-C--:B------:R-:W-:Y:S02]  /*bf20*/  ISETP.GE.OR P2, PT, R14, R77.reuse, P0 ;  /* 0x0000004d0e00720c */ /* 0x080fe40000746670 */
[----:B------:R-:W-:-:S02]  /*bf30*/  ISETP.GE.OR P0, PT, R6, R77, P0 ;  /* 0x0000004d0600720c */ /* 0x000fc40000706670 */
[----:B------:R-:W-:Y:S02]  /*bf40*/  SHF.R.U64 R40, R40, 0x3, RZ ;  /* 0x0000000328287819 */ /* 0x000fe400000012ff */
[----:B------:R-:W-:Y:S01]  /*bf50*/  LOP3.LUT R12, R12, R13, RZ, 0x3c, !PT ;  /* 0x0000000d0c0c7212 */ /* 0x000fe200078e3cff */
[--C-:B------:R-:W-:Y:S01]  /*bf60*/  IMAD.X R13, RZ, RZ, R5.reuse, P5 ;  /* 0x000000ffff0d7224 */ /* 0x100fe200028e0605 */
[----:B------:R-:W-:Y:S01]  /*bf70*/  LOP3.LUT R16, R16, R17, RZ, 0x3c, !PT ;  /* 0x0000001110107212 */ /* 0x000fe200078e3cff */
[----:B------:R-:W-:Y:S01]  /*bf80*/  IMAD.X R17, RZ, RZ, R5, P4 ;  /* 0x000000ffff117224 */ /* 0x000fe200020e0605 */
[C---:B------:R-:W-:Y:S02]  /*bf90*/  IADD3 R33, P6, R4.reuse, 0x6000, RZ ;  /* 0x0000600004217810 */ /* 0x040fe40007fde0ff */
[C---:B------:R-:W-:Y:S01]  /*bfa0*/  IADD3 R37, P5, R4.reuse, 0x7000, RZ ;  /* 0x0000700004257810 */ /* 0x040fe20007fbe0ff */
[----:B--2---:R-:W-:Y:S01]  /*bfb0*/  @!P2 ST.E desc[UR38][R42.64], R2 ;  /* 0x000000022a00a985 */ /* 0x004fe2000c101926 */
[----:B------:R-:W-:-:S02]  /*bfc0*/  IADD3 R61, P4, R4, 0x8000, RZ ;  /* 0x00008000043d7810 */ /* 0x000fc40007f9e0ff */
[----:B------:R-:W-:Y:S01]  /*bfd0*/  LOP3.LUT R40, R40, R41, RZ, 0x3c, !PT ;  /* 0x0000002928287212 */ /* 0x000fe200078e3cff */
[----:B---3--:R2:W-:Y:S01]  /*bfe0*/  @!P0 ST.E desc[UR38][R46.64], R3 ;  /* 0x000000032e008985 */ /* 0x0085e2000c101926 */
[--C-:B------:R-:W-:Y:S01]  /*bff0*/  IMAD.X R41, RZ, RZ, R5.reuse, P3 ;  /* 0x000000ffff297224 */ /* 0x100fe200018e0605 */
[----:B------:R-:W-:Y:S02]  /*c000*/  IADD3 R9, P3, R4, 0xf000, RZ ;  /* 0x0000f00004097810 */ /* 0x000fe40007f7e0ff */
[----:B------:R-:W-:Y:S01]  /*c010*/  LOP3.LUT R32, R33, 0x380, RZ, 0xc0, !PT ;  /* 0x0000038021207812 */ /* 0x000fe200078ec0ff */
[----:B------:R-:W-:Y:S01]  /*c020*/  UIMAD UR7, UR11, UR12, URZ ;  /* 0x0000000c0b0772a4 */ /* 0x000fe2000f8e023f */
[----:B------:R-:W-:Y:S01]  /*c030*/  LOP3.LUT R36, R37, 0x380, RZ, 0xc0, !PT ;  /* 0x0000038025247812 */ /* 0x000fe200078ec0ff */
[----:B------:R-:W-:Y:S01]  /*c040*/  UIMAD.WIDE.U32 UR8, UR4, UR12, URZ ;  /* 0x0000000c040872a5 */ /* 0x000fe2000f8e003f */
[----:B------:R-:W-:Y:S01]  /*c050*/  LOP3.LUT R60, R61, 0x380, RZ, 0xc0, !PT ;  /* 0x000003803d3c7812 */ /* 0x000fe200078ec0ff */
[----:B------:R-:W-:Y:S01]  /*c060*/  ULDC.64 UR10, c[0x0][0xbe8] ;  /* 0x0002fa00000a7ab9 */ /* 0x000fe20000000a00 */
[----:B------:R-:W-:Y:S01]  /*c070*/  LOP3.LUT R0, R9, 0x380, RZ, 0xc0, !PT ;  /* 0x0000038009007812 */ /* 0x000fe200078ec0ff */
[----:B------:R-:W-:Y:S01]  /*c080*/  IMAD.X R49, RZ, RZ, R5, P3 ;  /* 0x000000ffff317224 */ /* 0x000fe200018e0605 */
[----:B--2---:R-:W2:Y:S01]  /*c090*/  @P1 LDC R3, c[0x0][0xcec] ;  /* 0x00033b00ff031b82 */ /* 0x004ea20000000800 */
[----:B------:R-:W-:Y:S01]  /*c0a0*/  SHF.R.U64 R32, R32, 0x3, RZ ;  /* 0x0000000320207819 */ /* 0x000fe200000012ff */
[----:B------:R-:W5:Y:S01]  /*c0b0*/  LD.E.128 R12, desc[UR38][R12.64] ;  /* 0x000000260c0c7980 */ /* 0x000f62000c101d00 */
[----:B------:R-:W-:-:S02]  /*c0c0*/  SHF.R.U64 R36, R36, 0x3, RZ ;  /* 0x0000000324247819 */ /* 0x000fc400000012ff */
[----:B------:R-:W-:Y:S01]  /*c0d0*/  SHF.R.U64 R60, R60, 0x3, RZ ;  /* 0x000000033c3c7819 */ /* 0x000fe200000012ff */
[----:B------:R-:W5:Y:S01]  /*c0e0*/  LD.E.128 R16, desc[UR38][R16.64] ;  /* 0x0000002610107980 */ /* 0x000f62000c101d00 */
[----:B------:R-:W-:Y:S01]  /*c0f0*/  SHF.R.U64 R0, R0, 0x3, RZ ;  /* 0x0000000300007819 */ /* 0x000fe200000012ff */
[----:B------:R-:W-:Y:S01]  /*c100*/  UIMAD UR7, UR4, UR13, UR7 ;  /* 0x0000000d040772a4 */ /* 0x000fe2000f8e0207 */
[----:B------:R-:W-:Y:S01]  /*c110*/  LOP3.LUT R32, R32, R33, RZ, 0x3c, !PT ;  /* 0x0000002120207212 */ /* 0x000fe200078e3cff */
[--C-:B------:R-:W-:Y:S01]  /*c120*/  IMAD.X R33, RZ, RZ, R5.reuse, P6 ;  /* 0x000000ffff217224 */ /* 0x100fe200030e0605 */
[----:B------:R-:W-:Y:S01]  /*c130*/  LOP3.LUT R36, R36, R37, RZ, 0x3c, !PT ;  /* 0x0000002524247212 */ /* 0x000fe200078e3cff */
[--C-:B------:R-:W-:Y:S01]  /*c140*/  IMAD.X R37, RZ, RZ, R5.reuse, P5 ;  /* 0x000000ffff257224 */ /* 0x100fe200028e0605 */
[----:B------:R-:W-:Y:S01]  /*c150*/  LOP3.LUT R60, R60, R61, RZ, 0x3c, !PT ;  /* 0x0000003d3c3c7212 */ /* 0x000fe200078e3cff */
[----:B------:R-:W-:Y:S01]  /*c160*/  IMAD.X R61, RZ, RZ, R5, P4 ;  /* 0x000000ffff3d7224 */ /* 0x000fe200020e0605 */
[C---:B------:R-:W-:Y:S01]  /*c170*/  IADD3 R69, P6, R4.reuse, 0xc000, RZ ;  /* 0x0000c00004457810 */ /* 0x040fe20007fde0ff */
[----:B------:R-:W5:Y:S01]  /*c180*/  LD.E.128 R20, desc[UR38][R20.64] ;  /* 0x0000002614147980 */ /* 0x000f62000c101d00 */
[----:B------:R-:W-:-:S02]  /*c190*/  IADD3 R65, P5, R4, 0xd000, RZ ;  /* 0x0000d00004417810 */ /* 0x000fc40007fbe0ff */
[C---:B------:R-:W-:Y:S01]  /*c1a0*/  IADD3 R57, P4, R4.reuse, 0xe000, RZ ;  /* 0x0000e00004397810 */ /* 0x040fe20007f9e0ff */
[----:B------:R-:W5:Y:S01]  /*c1b0*/  LD.E.128 R24, desc[UR38][R24.64] ;  /* 0x0000002618187980 */ /* 0x000f62000c101d00 */
[----:B------:R-:W-:Y:S02]  /*c1c0*/  LOP3.LUT R11, R4, 0x380, RZ, 0xc0, !PT ;  /* 0x00000380040b7812 */ /* 0x000fe400078ec0ff */
[----:B------:R-:W-:Y:S01]  /*c1d0*/  LOP3.LUT R48, R0, R9, RZ, 0x3c, !PT ;  /* 0x0000000900307212 */ /* 0x000fe200078e3cff */
[----:B------:R-:W-:Y:S01]  /*c1e0*/  IMAD R0, R208, 0x20, R225 ;  /* 0x00000020d0007824 */ /* 0x000fe200078e02e1 */
[----:B------:R-:W-:Y:S01]  /*c1f0*/  UIADD3 UR9, UR9, UR7, URZ ;  /* 0x0000000709097290 */ /* 0x000fe2000fffe03f */
[----:B------:R-:W-:Y:S01]  /*c200*/  LOP3.LUT R68, R69, 0x380, RZ, 0xc0, !PT ;  /* 0x0000038045447812 */ /* 0x000fe200078ec0ff */
[----:B------:R-:W-:Y:S01]  /*c210*/  UIMAD UR4, UR14, UR10, URZ ;  /* 0x0000000a0e0472a4 */ /* 0x000fe2000f8e023f */
[----:B------:R-:W-:Y:S01]  /*c220*/  LOP3.LUT R64, R65, 0x380, RZ, 0xc0, !PT ;  /* 0x0000038041407812 */ /* 0x000fe200078ec0ff */
[----:B------:R-:W5:Y:S01]  /*c230*/  LD.E.128 R28, desc[UR38][R28.64] ;  /* 0x000000261c1c7980 */ /* 0x000f62000c101d00 */
[----:B------:R-:W-:-:S02]  /*c240*/  LOP3.LUT R56, R57, 0x380, RZ, 0xc0, !PT ;  /* 0x0000038039387812 */ /* 0x000fc400078ec0ff */
[----:B------:R-:W-:Y:S01]  /*c250*/  SHF.R.U64 R11, R11, 0x3, RZ ;  /* 0x000000030b0b7819 */ /* 0x000fe200000012ff */
[----:B------:R-:W-:Y:S01]  /*c260*/  VIADD R6, R0, UR60 ;  /* 0x0000003c00067c36 */ /* 0x000fe20008000000 */
[----:B------:R-:W-:Y:S01]  /*c270*/  UIMAD UR4, UR17, UR11, UR4 ;  /* 0x0000000b110472a4 */ /* 0x000fe2000f8e0204 */
[----:B------:R-:W-:Y:S01]  /*c280*/  SHF.R.U64 R68, R68, 0x3, RZ ;  /* 0x0000000344447819 */ /* 0x000fe200000012ff */
[----:B------:R-:W-:Y:S01]  /*c290*/  UIMAD.WIDE.U32 UR8, UR17, UR10, UR8 ;  /* 0x0000000a110872a5 */ /* 0x000fe2000f8e0008 */
[----:B------:R-:W-:Y:S01]  /*c2a0*/  SHF.R.U64 R64, R64, 0x3, RZ ;  /* 0x0000000340407819 */ /* 0x000fe200000012ff */
[----:B------:R-:W5:Y:S01]  /*c2b0*/  LD.E.128 R32, desc[UR38][R32.64] ;  /* 0x0000002620207980 */ /* 0x000f62000c101d00 */
[----:B------:R-:W-:Y:S01]  /*c2c0*/  SHF.R.U64 R56, R56, 0x3, RZ ;  /* 0x0000000338387819 */ /* 0x000fe200000012ff */
[----:B------:R-:W-:Y:S01]  /*c2d0*/  ULDC.64 UR10, c[0x0][0xbf0] ;  /* 0x0002fc00000a7ab9 */ /* 0x000fe20000000a00 */
[----:B------:R-:W-:Y:S01]  /*c2e0*/  LOP3.LUT R4, R11, R4, RZ, 0x3c, !PT ;  /* 0x000000040b047212 */ /* 0x000fe200078e3cff */
[----:B--2---:R-:W-:Y:S01]  /*c2f0*/  @P1 IMAD.HI.U32 R0, R6, R3, RZ ;  /* 0x0000000306001227 */ /* 0x004fe200078e00ff */
[----:B------:R-:W-:Y:S01]  /*c300*/  UIADD3 UR9, UR9, UR4, URZ ;  /* 0x0000000409097290 */ /* 0x000fe2000fffe03f */
[----:B------:R-:W-:Y:S01]  /*c310*/  LOP3.LUT R68, R68, R69, RZ, 0x3c, !PT ;  /* 0x0000004544447212 */ /* 0x000fe200078e3cff */
[----:B------:R-:W-:Y:S01]  /*c320*/  UIMAD UR4, UR16, UR10, URZ ;  /* 0x0000000a100472a4 */ /* 0x000fe2000f8e023f */
[----:B------:R-:W-:Y:S01]  /*c330*/  LOP3.LUT R64, R64, R65, RZ, 0x3c, !PT ;  /* 0x0000004140407212 */ /* 0x000fe200078e3cff */
[--C-:B------:R-:W-:Y:S01]  /*c340*/  IMAD.X R69, RZ, RZ, R5.reuse, P6 ;  /* 0x000000ffff457224 */ /* 0x100fe200030e0605 */
[----:B------:R-:W-:Y:S01]  /*c350*/  LOP3.LUT R56, R56, R57, RZ, 0x3c, !PT ;  /* 0x0000003938387212 */ /* 0x000fe200078e3cff */
[--C-:B------:R-:W-:Y:S01]  /*c360*/  IMAD.X R65, RZ, RZ, R5.reuse, P5 ;  /* 0x000000ffff417224 */ /* 0x100fe200028e0605 */
[----:B------:R2:W5:Y:S01]  /*c370*/  LD.E.128 R8, desc[UR38][R4.64] ;  /* 0x0000002604087980 */ /* 0x000562000c101d00 */
[----:B------:R-:W-:Y:S01]  /*c380*/  IMAD.X R57, RZ, RZ, R5, P4 ;  /* 0x000000ffff397224 */ /* 0x000fe200020e0605 */
[----:B------:R-:W-:-:S02]  /*c390*/  UIMAD UR4, UR15, UR11, UR4 ;  /* 0x0000000b0f0472a4 */ /* 0x000fc4000f8e0204 */
[----:B------:R-:W-:Y:S01]  /*c3a0*/  UIMAD.WIDE.U32 UR8, UR15, UR10, UR8 ;  /* 0x0000000a0f0872a5 */ /* 0x000fe2000f8e0008 */
[----:B------:R-:W5:Y:S02]  /*c3b0*/  LD.E.128 R36, desc[UR38][R36.64] ;  /* 0x0000002624247980 */ /* 0x000f64000c101d00 */
[----:B------:R-:W-:Y:S02]  /*c3c0*/  ULDC.64 UR10, c[0x0][0xbe0] ;  /* 0x0002f800000a7ab9 */ /* 0x000fe40000000a00 */
[----:B------:R-:W5:Y:S01]  /*c3d0*/  LD.E.128 R60, desc[UR38][R60.64] ;  /* 0x000000263c3c7980 */ /* 0x000f62000c101d00 */
[----:B--2---:R-:W-:Y:S01]  /*c3e0*/  IMAD.MOV.U32 R5, RZ, RZ, R6 ;  /* 0x000000ffff057224 */ /* 0x004fe200078e0006 */
[----:B0-----:R-:W-:Y:S01]  /*c3f0*/  @P1 SHF.R.U32.HI R5, RZ, R75, R0 ;  /* 0x0000004bff051219 */ /* 0x001fe20000011600 */
[----:B------:R-:W-:Y:S01]  /*c400*/  UIADD3 UR4, UR9, UR4, URZ ;  /* 0x0000000409047290 */ /* 0x000fe2000fffe03f */
[----:B------:R-:W5:Y:S02]  /*c410*/  LD.E.128 R52, desc[UR38][R52.64] ;  /* 0x0000002634347980 */ /* 0x000f64000c101d00 */
[--C-:B------:R-:W-:Y:S01]  /*c420*/  SHF.R.S32.HI R0, RZ, 0x1f, R5.reuse ;  /* 0x0000001fff007819 */ /* 0x100fe20000011405 */
[----:B------:R-:W-:Y:S01]  /*c430*/  IMAD.MOV R4, RZ, RZ, -R5 ;  /* 0x000000ffff047224 */ /* 0x000fe200078e0a05 */
[----:B------:R-:W5:Y:S01]  /*c440*/  LD.E.128 R40, desc[UR38][R40.64] ;  /* 0x0000002628287980 */ /* 0x000f62000c101d00 */
[----:B------:R-:W-:-:S02]  /*c450*/  IMAD.U32 R3, RZ, RZ, UR9 ;  /* 0x00000009ff037e24 */ /* 0x000fc4000f8e00ff */
[----:B------:R-:W-:Y:S01]  /*c460*/  IMAD R0, R0, UR10, RZ ;  /* 0x0000000a00007c24 */ /* 0x000fe2000f8e02ff */
[----:B------:R-:W5:Y:S01]  /*c470*/  LD.E.128 R44, desc[UR38][R44.64] ;  /* 0x000000262c2c7980 */ /* 0x000f62000c101d00 */
[----:B------:R-:W-:Y:S02]  /*c480*/  IMAD R73, R73, R4, R6 ;  /* 0x0000000449497224 */ /* 0x000fe400078e0206 */
        /* <DEDUP_REMOVED lines=9> */
[----:B------:R-:W5:Y:S01]  /*c520*/  LD.E.128 R48, desc[UR38][R48.64] ;  /* 0x0000002630307980 */ /* 0x000f62000c101d00 */
[----:B------:R-:W-:Y:S01]  /*c530*/  @!PT LDS RZ, [RZ] ;  /* 0x00000000fffff984 */ /* 0x000fe20000000800 */
[----:B------:R-:W-:Y:S01]  /*c540*/  @!PT LDS RZ, [RZ] ;  /* 0x00000000fffff984 */ /* 0x000fe20000000800 */
[----:B------:R-:W-:Y:S01]  /*c550*/  @!PT LDS RZ, [RZ] ;  /* 0x00000000fffff984 */ /* 0x000fe20000000800 */
[----:B------:R-:W-:Y:S01]  /*c560*/  @!PT LDS RZ, [RZ] ;  /* 0x00000000fffff984 */ /* 0x000fe20000000800 */
[----:B------:R0:W-:Y:S06]  /*c570*/  MEMBAR.ALL.CTA ;  /* 0x0000000000007992 */ /* 0x0001ec0000008000 */
[----:B0-----:R-:W0:Y:S01]  /*c580*/  FENCE.VIEW.ASYNC.S ;  /* 0x00000000000073c6 */ /* 0x001e220000000000 */
[----:B------:R-:W-:Y:S02]  /*c590*/  IMAD.IADD R3, R3, 0x1, R75 ;  /* 0x0000000103037824 */ /* 0x000fe400078e024b */
[----:B------:R-:W-:-:S02]  /*c5a0*/  IMAD R4, R0, UR8, RZ ;  /* 0x0000000800047c24 */ /* 0x000fc4000f8e02ff */
        /* <DEDUP_REMOVED lines=13> */
[----:B0-----:R0:W2:Y:S01]  /*c680*/  SHFL.IDX PT, R74, R6, RZ, 0x181f ;  /* 0x00181fff064a7589 */ /* 0x0010a200000e0000 */
[----:B------:R-:W-:Y:S01]  /*c690*/  ISETP.GE.AND P0, PT, R0, R77, PT ;  /* 0x0000004d0000720c */ /* 0x000fe20003f06270 */
[----:B------:R-:W-:Y:S01]  /*c6a0*/  BSSY B1, `(.L_x_5327) ;  /* 0x0000015000017945 */ /* 0x000fe20003800000 */
[----:B------:R0:W-:Y:S01]  /*c6b0*/  SYNCS.ARRIVE.TRANS64.RED.A1T0 RZ, [R151+URZ], RZ ;  /* 0x000000ff97ff79a7 */ /* 0x0001e2000810043f */
[----:B------:R0:W3:Y:S02]  /*c6c0*/  SHFL.IDX PT, R0, R76, RZ, 0x181f ;  /* 0x00181fff4c007589 */ /* 0x0000e400000e0000 */
[----:B------:R-:W-:Y:S08]  /*c6d0*/  @P2 BRA `(.L_x_5328) ;  /* 0x0000000000442947 */ /* 0x000ff00003800000 */
[----:B------:R-:W-:Y:S02]  /*c6e0*/  ULDC UR4, c[0x0][0xbc8] ;  /* 0x0002f20000047ab9 */ /* 0x000fe40000000800 */
        /* <DEDUP_REMOVED lines=16> */
.L_x_5328:
[----:B------:R-:W-:Y:S05]  /*c7f0*/  BSYNC B1 ;  /* 0x0000000000017941 */ /* 0x000fea0003800000 */
.L_x_5327:
[----:B---3--:R3:W0:Y:S01]  /*c800*/  SHFL.IDX PT, R0, R76, 0x1, 0x181f ;  /* 0x00381f004c007f89 */ /* 0x00862200000e0000 */
[----:B------:R-:W-:Y:S03]  /*c810*/  BSSY B1, `(.L_x_5329) ;  /* 0x0000014000017945 */ /* 0x000fe60003800000 */
[----:B----45:R3:W4:Y:S01]  /*c820*/  SHFL.IDX PT, R10, R6, 0x1, 0x181f ;  /* 0x00381f00060a7f89 */ /* 0x03072200000e0000 */
        /* <DEDUP_REMOVED lines=18> */
.L_x_5330:
[----:B------:R-:W-:Y:S05]  /*c950*/  BSYNC B1 ;  /* 0x0000000000017941 */ /* 0x000fea0003800000 */
.L_x_5329:
[----:B0-----:R0:W0:Y:S01]  /*c960*/  SHFL.IDX PT, R0, R76, 0x2, 0x181f ;  /* 0x00581f004c007f89 */ /* 0x00102200000e0000 */
[----:B------:R-:W-:Y:S03]  /*c970*/  BSSY B1, `(.L_x_5331) ;  /* 0x0000014000017945 */ /* 0x000fe60003800000 */
[----:B----4-:R4:W0:Y:S01]  /*c980*/  SHFL.IDX PT, R10, R6, 0x2, 0x181f ;  /* 0x00581f00060a7f89 */ /* 0x01082200000e0000 */
        /* <DEDUP_REMOVED lines=18> */
.L_x_5332:
[----:B------:R-:W-:Y:S05]  /*cab0*/  BSYNC B1 ;  /* 0x0000000000017941 */ /* 0x000fea0003800000 */
.L_x_5331:
[----:B0-----:R-:W-:Y:S01]  /*cac0*/  VIADD R0, R78, 0x60 ;  /* 0x000000604e007836 */ /* 0x001fe20000000000 */
[----:B---3--:R-:W0:Y:S04]  /*cad0*/  SHFL.IDX PT, R76, R76, 0x3, 0x181f ;  /* 0x00781f004c4c7f89 */ /* 0x008e2800000e0000 */
[----:B------:R-:W-:Y:S01]  /*cae0*/  ISETP.GE.AND P0, PT, R0, R77, PT ;  /* 0x0000004d0000720c */ /* 0x000fe20003f06270 */
[----:B----4-:R-:W3:-:S12]  /*caf0*/  SHFL.IDX PT, R6, R6, 0x3, 0x181f ;  /* 0x00781f0006067f89 */ /* 0x010ed800000e0000 */
        /* <DEDUP_REMOVED lines=20> */
.L_x_5325:
[----:B------:R-:W-:Y:S01]  /*cc40*/  R2UR UR4, R209 ;  /* 0x00000000d10472ca */ /* 0x000fe200000e0000 */
[----:B------:R-:W-:Y:S01]  /*cc50*/  ULDC.64 UR8, c[0x0][0xd00] ;  /* 0x0003400000087ab9 */ /* 0x000fe20000000a00 */
[----:B------:R-:W2:Y:S01]  /*cc60*/  LDC R13, c[0x0][0xce8] ;  /* 0x00033a00ff0d7b82 */ /* 0x000ea20000000800 */
[----:B------:R-:W-:Y:S01]  /*cc70*/  UISETP.NE.U32.AND UP0, UPT, UR8, URZ, UPT ;  /* 0x0000003f0800728c */ /* 0x000fe2000bf05070 */
[----:B------:R-:W-:-:S03]  /*cc80*/  R2UR UR7, R224 ;  /* 0x00000000e00772ca */ /* 0x000fc600000e0000 */
[----:B------:R-:W-:-:S03]  /*cc90*/  UISETP.NE.AND.EX UP0, UPT, UR9, URZ, UPT, UP0 ;  /* 0x0000003f0900728c */ /* 0x000fc6000bf05300 */
[----:B------:R-:W-:-:S03]  /*cca0*/  ULDC.64 UR8, c[0x0][0xd00] ;  /* 0x0003400000087ab9 */ /* 0x000fc60000000a00 */
[----:B------:R-:W-:Y:S01]  /*ccb0*/  UIMAD.WIDE UR8, UR4, 0x4, UR8 ;  /* 0x00000004040878a5 */ /* 0x000fe2000f8e0208 */
[----:B------:R-:W-:-:S05]  /*ccc0*/  PLOP3.LUT P2, PT, PT, PT, UP0, 0x80, 0x0 ;  /* 0x000000000000781c */ /* 0x000fca0003f4f008 */
[----:B------:R-:W-:Y:S02]  /*ccd0*/  IMAD.U32 R2, RZ, RZ, UR8 ;  /* 0x00000008ff027e24 */ /* 0x000fe4000f8e00ff */
[----:B------:R-:W-:Y:S01]  /*cce0*/  IMAD.U32 R3, RZ, RZ, UR9 ;  /* 0x00000009ff037e24 */ /* 0x000fe2000f8e00ff */
[----:B------:R-:W-:Y:S02]  /*ccf0*/  ULDC.64 UR8, c[0x0][0xd08] ;  /* 0x0003420000087ab9 */ /* 0x000fe40000000a00 */
[----:B------:R-:W-:-:S03]  /*cd00*/  UISETP.NE.U32.AND UP1, UPT, UR8, URZ, UPT ;  /* 0x0000003f0800728c */ /* 0x000fc6000bf25070 */
[----:B------:R-:W3:Y:S01]  /*cd10*/  @P2 LDG.E R6, desc[UR38][R2.64] ;  /* 0x0000002602062981 */ /* 0x000ee2000c1e1900 */
[----:B------:R-:W-:-:S06]  /*cd20*/  UISETP.NE.AND.EX UP1, UPT, UR9, URZ, UPT, UP1 ;  /* 0x0000003f0900728c */ /* 0x000fcc000bf25310 */
[----:B------:R-:W-:-:S05]  /*cd30*/  PLOP3.LUT P3, PT, PT, PT, UP1, 0x80, 0x0 ;  /* 0x000000000000781c */ /* 0x000fca0003f6f018 */
[----:B------:R-:W-:Y:S02]  /*cd40*/  @UP1 ULDC.64 UR8, c[0x0][0xd08] ;  /* 0x0003420000081ab9 */ /* 0x000fe40000000a00 */
[----:B------:R-:W-:-:S03]  /*cd50*/  @UP1 UIMAD.WIDE UR8, UR4, 0x4, UR8 ;  /* 0x00000004040818a5 */ /* 0x000fc6000f8e0208 */
[----:B------:R-:W-:Y:S02]  /*cd60*/  ULDC UR4, c[0x0][0xb88] ;  /* 0x0002e20000047ab9 */ /* 0x000fe40000000800 */
[----:B------:R-:W-:Y:S02]  /*cd70*/  IMAD.U32 R0, RZ, RZ, UR4 ;  /* 0x00000004ff007e24 */ /* 0x000fe4000f8e00ff */
[----:B------:R-:W-:Y:S02]  /*cd80*/  IMAD.U32 R4, RZ, RZ, UR8 ;  /* 0x00000008ff047e24 */ /* 0x000fe4000f8e00ff */
[----:B------:R-:W-:-:S05]  /*cd90*/  IMAD.U32 R5, RZ, RZ, UR9 ;  /* 0x00000009ff057e24 */ /* 0x000fca000f8e00ff */
[----:B------:R4:W5:Y:S01]  /*cda0*/  @P3 LDG.E R0, desc[UR38][R4.64] ;  /* 0x0000002604003981 */ /* 0x000962000c1e1900 */
[----:B--2---:R-:W-:Y:S01]  /*cdb0*/  ISETP.NE.AND P0, PT, R13, 0x1, PT ;  /* 0x000000010d00780c */ /* 0x004fe20003f05270 */
[----:B------:R-:W-:Y:S01]  /*cdc0*/  UMOV UR4, URZ ;  /* 0x0000003f00047c82 */ /* 0x000fe20008000000 */
[----:B------:R-:W-:Y:S01]  /*cdd0*/  USHF.R.S32.HI UR11, URZ, 0x1f, UR7 ;  /* 0x0000001f3f0b7899 */ /* 0x000fe20008011407 */
[----:B------:R-:W-:-:S10]  /*cde0*/  ISETP.GE.AND P1, PT, R237, 0x80, PT ;  /* 0x00000080ed00780c */ /* 0x000fd40003f26270 */
[----:B------:R-:W2:Y:S01]  /*cdf0*/  @P0 LDC R11, c[0x0][0xcec] ;  /* 0x00033b00ff0b0b82 */ /* 0x000ea20000000800 */
[----:B---3--:R-:W-:-:S13]  /*ce00*/  @P2 R2UR UR4, R6 ;  /* 0x00000000060422ca */ /* 0x008fda00000e0000 */
[----:B------:R-:W-:Y:S01]  /*ce10*/  USHF.R.S32.HI UR10, URZ, 0x1f, UR4 ;  /* 0x0000001f3f0a7899 */ /* 0x000fe20008011404 */
[----:B--2-4-:R-:W-:Y:S11]  /*ce20*/  @P3 BRA `(.L_x_5334) ;  /* 0x0000000000103947 */ /* 0x014ff60003800000 */
[----:B------:R-:W-:Y:S05]  /*ce30*/  @!P2 BRA `(.L_x_5334) ;  /* 0x00000000000ca947 */ /* 0x000fea0003800000 */
[----:B------:R-:W2:Y:S04]  /*ce40*/  LDG.E R5, desc[UR38][R2.64] ;  /* 0x0000002602057981 */ /* 0x000ea8000c1e1900 */
[----:B-----5:R-:W2:Y:S02]  /*ce50*/  LDG.E R0, desc[UR38][R2.64+0x4] ;  /* 0x0000042602007981 */ /* 0x020ea4000c1e1900 */
[----:B--2---:R-:W-:-:S07]  /*ce60*/  IMAD.IADD R0, R0, 0x1, -R5 ;  /* 0x0000000100007824 */ /* 0x004fce00078e0a05 */
.L_x_5334:
[----:B------:R-:W-:Y:S01]  /*ce70*/  R2UR UR8, R209 ;  /* 0x00000000d10872ca */ /* 0x000fe200000e0000 */
[----:B------:R-:W-:Y:S01]  /*ce80*/  BSSY B1, `(.L_x_5335) ;  /* 0x000002f000017945 */ /* 0x000fe20003800000 */
[----:B------:R-:W-:-:S11]  /*ce90*/  R2UR UR7, R226 ;  /* 0x00000000e20772ca */ /* 0x000fd600000e0000 */
[----:B------:R-:W-:Y:S02]  /*cea0*/  USEL UR12, UR8, URZ, !UP0 ;  /* 0x0000003f080c7287 */ /* 0x000fe4000c000000 */
[----:B------:R-:W-:Y:S01]  /*ceb0*/  USEL UR13, UR7, URZ, !UP0 ;  /* 0x0000003f070d7287 */ /* 0x000fe2000c000000 */
[----:B------:R-:W-:Y:S11]  /*cec0*/  @P1 BRA `(.L_x_5336) ;  /* 0x0000000000a81947 */ /* 0x000ff60003800000 */
[----:B------:R-:W2:Y:S01]  /*ced0*/  S2R R3, SR_TID.X ;  /* 0x0000000000037919 */ /* 0x000ea20000002100 */
[----:B------:R-:W3:Y:S01]  /*cee0*/  LDC R9, c[0x0][0xce8] ;  /* 0x00033a00ff097b82 */ /* 0x000ee20000000800 */
[----:B------:R-:W-:Y:S02]  /*cef0*/  IMAD.U32 R4, RZ, RZ, UR60 ;  /* 0x0000003cff047e24 */ /* 0x000fe4000f8e00ff */
[----:B---3-5:R-:W-:-:S03]  /*cf00*/  IMAD R2, R0, R9, RZ ;  /* 0x0000000900027224 */ /* 0x028fc600078e02ff */
[----:B--2---:R-:W-:-:S04]  /*cf10*/  IADD3 R4, R4, -0x80, R3 ;  /* 0xffffff8004047810 */ /* 0x004fc80007ffe003 */
[----:B------:R-:W-:-:S13]  /*cf20*/  ISETP.GE.AND P1, PT, R4, R2, PT ;  /* 0x000000020400720c */ /* 0x000fda0003f26270 */
[----:B------:R-:W-:Y:S05]  /*cf30*/  @P1 BRA `(.L_x_5336) ;  /* 0x00000000008c1947 */ /* 0x000fea0003800000 */
[----:B------:R-:W-:Y:S01]  /*cf40*/  ISETP.NE.AND P1, PT, R9, 0x1, PT ;  /* 0x000000010900780c */ /* 0x000fe20003f25270 */
[----:B------:R-:W-:Y:S01]  /*cf50*/  ULDC.64 UR14, c[0x0][0xc90] ;  /* 0x00032400000e7ab9 */ /* 0x000fe20000000a00 */
[----:B------:R-:W-:Y:S01]  /*cf60*/  R2UR UR16, R224 ;  /* 0x00000000e01072ca */ /* 0x000fe200000e0000 */
[----:B------:R-:W-:Y:S01]  /*cf70*/  UIMAD UR7, UR11, UR14, URZ ;  /* 0x0000000e0b0772a4 */ /* 0x000fe2000f8e023f */
[----:B------:R-:W-:Y:S01]  /*cf80*/  IMAD.MOV.U32 R2, RZ, RZ, R4 ;  /* 0x000000ffff027224 */ /* 0x000fe200078e0004 */
[----:B------:R-:W-:Y:S01]  /*cf90*/  UMOV UR8, UR4 ;  /* 0x0000000400087c82 */ /* 0x000fe20008000000 */
[----:B------:R-:W-:-:S07]  /*cfa0*/  UMOV UR9, UR10 ;  /* 0x0000000a00097c82 */ /* 0x000fce0008000000 */
[----:B------:R-:W2:Y:S02]  /*cfb0*/  @P1 LDC R3, c[0x0][0xcec] ;  /* 0x00033b00ff031b82 */ /* 0x000ea40000000800 */
[----:B------:R-:W-:Y:S02]  /*cfc0*/  UIMAD.WIDE.U32 UR8, UR16, UR14, UR8 ;  /* 0x0000000e100872a5 */ /* 0x000fe4000f8e0008 */
[----:B------:R-:W-:-:S03]  /*cfd0*/  UIMAD UR7, UR16, UR15, UR7 ;  /* 0x0000000f100772a4 */ /* 0x000fc6000f8e0207 */
[----:B------:R-:W-:Y:S01]  /*cfe0*/  ULDC.64 UR14, c[0x0][0xc98] ;  /* 0x00032600000e7ab9 */ /* 0x000fe20000000a00 */
[----:B------:R-:W3:Y:S01]  /*cff0*/  @P1 LDC R6, c[0x0][0xcf0] ;  /* 0x00033c00ff061b82 */ /* 0x000ee20000000800 */
[----:B------:R-:W-:Y:S02]  /*d000*/  UIADD3 UR9, UR9, UR7, URZ ;  /* 0x0000000709097290 */ /* 0x000fe4000fffe03f */
[----:B------:R-:W-:Y:S02]  /*d010*/  UIMAD UR7, UR13, UR14, URZ ;  /* 0x0000000e0d0772a4 */ /* 0x000fe4000f8e023f */
[----:B------:R-:W-:Y:S02]  /*d020*/  UIMAD.WIDE.U32 UR8, UR12, UR14, UR8 ;  /* 0x0000000e0c0872a5 */ /* 0x000fe4000f8e0008 */
[----:B------:R-:W-:-:S03]  /*d030*/  UIMAD UR7, UR12, UR15, UR7 ;  /* 0x0000000f0c0772a4 */ /* 0x000fc6000f8e0207 */
[----:B------:R-:W-:Y:S01]  /*d040*/  ULDC.64 UR14, c[0x0][0xc88] ;  /* 0x00032200000e7ab9 */ /* 0x000fe20000000a00 */
[----:B--2---:R-:W-:-:S05]  /*d050*/  @P1 IMAD.HI.U32 R3, R4, R3, RZ ;  /* 0x0000000304031227 */ /* 0x004fca00078e00ff */
[----:B---3--:R-:W-:Y:S01]  /*d060*/  @P1 SHF.R.U32.HI R2, RZ, R6, R3 ;  /* 0x00000006ff021219 */ /* 0x008fe20000011603 */
        /* <DEDUP_REMOVED lines=16> */
.L_x_5336:
[----:B------:R-:W-:Y:S05]  /*d170*/  BSYNC B1 ;  /* 0x0000000000017941 */ /* 0x000fea0003800000 */
.L_x_5335:
[----:B--2---:R-:W2:Y:S01]  /*d180*/  @P0 LDC R3, c[0x0][0xcf0] ;  /* 0x00033c00ff030b82 */ /* 0x004ea20000000800 */
[----:B------:R-:W-:Y:S01]  /*d190*/  ULDC.64 UR14, c[0x0][0xba0] ;  /* 0x0002e800000e7ab9 */ /* 0x000fe20000000a00 */
[----:B------:R-:W-:Y:S01]  /*d1a0*/  R2UR UR16, R224 ;  /* 0x00000000e01072ca */ /* 0x000fe200000e0000 */
[----:B------:R-:W-:Y:S01]  /*d1b0*/  UIMAD UR7, UR10, UR14, URZ ;  /* 0x0000000e0a0772a4 */ /* 0x000fe2000f8e023f */
[----:B------:R-:W-:Y:S01]  /*d1c0*/  IMAD R2, R208, 0x20, R225 ;  /* 0x00000020d0027824 */ /* 0x000fe200078e02e1 */
[----:B------:R-:W-:Y:S01]  /*d1d0*/  UIMAD.WIDE.U32 UR8, UR4, UR14, URZ ;  /* 0x0000000e040872a5 */ /* 0x000fe2000f8e003f */
[----:B------:R-:W-:Y:S01]  /*d1e0*/  BSSY B1, `(.L_x_5337) ;  /* 0x0000040000017945 */ /* 0x000fe20003800000 */
[----:B------:R-:W-:Y:S01]  /*d1f0*/  UIMAD UR7, UR4, UR15, UR7 ;  /* 0x0000000f040772a4 */ /* 0x000fe2000f8e0207 */
[----:B------:R-:W-:Y:S02]  /*d200*/  VIADD R6, R2, UR60 ;  /* 0x0000003c02067c36 */ /* 0x000fe40008000000 */
        /* <DEDUP_REMOVED lines=10> */
[----:B--2---:R-:W-:Y:S01]  /*d2b0*/  @P0 SHF.R.U32.HI R5, RZ, R3, R2 ;  /* 0x00000003ff050219 */ /* 0x004fe20000011602 */
        /* <DEDUP_REMOVED lines=29> */
[----:B------:R2:W3:Y:S02]  /*d490*/  SHFL.IDX PT, R2, R4, RZ, 0x181f ;  /* 0x00181fff04027589 */ /* 0x0004e400000e0000 */
[----:B------:R-:W-:Y:S02]  /*d4a0*/  ISETP.GE.AND P0, PT, R0, R13, PT ;  /* 0x0000000d0000720c */ /* 0x000fe40003f06270 */
[----:B------:R2:W4:Y:S01]  /*d4b0*/  SHFL.IDX PT, R0, R5, RZ, 0x181f ;  /* 0x00181fff05007589 */ /* 0x00052200000e0000 */
[----:B------:R-:W-:Y:S10]  /*d4c0*/  @P2 BRA `(.L_x_5338) ;  /* 0x0000000000442947 */ /* 0x000ff40003800000 */
        /* <DEDUP_REMOVED lines=17> */
.L_x_5338:
[----:B------:R-:W-:Y:S05]  /*d5e0*/  BSYNC B1 ;  /* 0x0000000000017941 */ /* 0x000fea0003800000 */
.L_x_5337:
        /* <DEDUP_REMOVED lines=21> */
.L_x_5340:
[----:B------:R-:W-:Y:S05]  /*d740*/  BSYNC B1 ;  /* 0x0000000000017941 */ /* 0x000fea0003800000 */
.L_x_5339:
[----:B0-----:R0:W0:Y:S01]  /*d750*/  SHFL.IDX PT, R0, R5, 0x2, 0x181f ;  /* 0x00581f0005007f89 */ /* 0x00102200000e0000 */
[----:B------:R-:W-:Y:S03]  /*d760*/  BSSY B1, `(.L_x_5341) ;  /* 0x0000014000017945 */ /* 0x000fe60003800000 */
[----:B---3--:R3:W0:Y:S01]  /*d770*/  SHFL.IDX PT, R2, R4, 0x2, 0x181f ;  /* 0x00581f0004027f89 */ /* 0x00862200000e0000 */
        /* <DEDUP_REMOVED lines=18> */
.L_x_5342:
[----:B------:R-:W-:Y:S05]  /*d8a0*/  BSYNC B1 ;  /* 0x0000000000017941 */ /* 0x000fea0003800000 */
.L_x_5341:
[----:B0-----:R-:W-:Y:S01]  /*d8b0*/  VIADD R0, R6, 0x60 ;  /* 0x0000006006007836 */ /* 0x001fe20000000000 */
[----:B--2-4-:R-:W0:Y:S04]  /*d8c0*/  SHFL.IDX PT, R5, R5, 0x3, 0x181f ;  /* 0x00781f0005057f89 */ /* 0x014e2800000e0000 */
[----:B------:R-:W-:Y:S01]  /*d8d0*/  ISETP.GE.AND P0, PT, R0, R13, PT ;  /* 0x0000000d0000720c */ /* 0x000fe20003f06270 */
[----:B------:R2:W4:-:S12]  /*d8e0*/  SHFL.IDX PT, R2, R4, 0x3, 0x181f ;  /* 0x00781f0004027f89 */ /* 0x00051800000e0000 */
[----:B--2---:R-:W-:Y:S05]  /*d8f0*/  @P0 BRA `(.L_x_5333) ;  /* 0x0000000000440947 */ /* 0x004fea0003800000 */
[----:B------:R-:W-:Y:S02]  /*d900*/  ULDC UR4, c[0x0][0xbc8] ;  /* 0x0002f20000047ab9 */ /* 0x000fe40000000800 */
[----:B------:R-:W-:Y:S02]  /*d910*/  ISETP.GE.AND P3, PT, R200, UR4, PT ;  /* 0x00000004c8007c0c */ /* 0x000fe4000bf66270 */
[----:B------:R-:W-:Y:S02]  /*d920*/  ISETP.GE.AND P2, PT, R206, UR4, PT ;  /* 0x00000004ce007c0c */ /* 0x000fe4000bf46270 */
[----:B------:R-:W-:Y:S02]  /*d930*/  ISETP.GE.AND P1, PT, R205, UR4, PT ;  /* 0x00000004cd007c0c */ /* 0x000fe4000bf26270 */
[----:B------:R-:W-:-:S07]  /*d940*/  ISETP.GE.AND P0, PT, R207, UR4, PT ;  /* 0x00000004cf007c0c */ /* 0x000fce000bf06270 */
[-C--:B----4-:R-:W-:Y:S02]  /*d950*/  @!P3 LEA R8, P6, R200, R2.reuse, 0x1 ;  /* 0x00000002c808b211 */ /* 0x090fe400078c08ff */
        /* <DEDUP_REMOVED lines=11> */
.L_x_5333:
[----:B------:R-:W-:Y:S05]  /*da10*/  BSYNC B0 ;  /* 0x0000000000007941 */ /* 0x000fea0003800000 */
.L_x_5324:
[----:B------:R-:W-:Y:S02]  /*da20*/  ULDC UR4, c[0x0][0xd3c] ;  /* 0x00034f0000047ab9 */ /* 0x000fe40000000800 */
[----:B------:R-:W-:-:S13]  /*da30*/  ISETP.GE.AND P0, PT, R7, UR4, PT ;  /* 0x0000000407007c0c */ /* 0x000fda000bf06270 */
[----:B------:R-:W-:Y:S05]  /*da40*/  @!P0 BRA `(.L_x_5343) ;  /* 0xffffff3400248947 */ /* 0x000fea000383ffff */
[----:B------:R-:W-:Y:S05]  /*da50*/  EXIT ;  /* 0x000000000000794d */ /* 0x000fea0003800000 */
.L_x_5287:
[----:B------:R-:W-:-:S08]  /*da60*/  NOP ;  /* 0x0000000000007918 */ /* 0x000fd00000000000 */
[----:B0-----:R-:W0:-:S00]  /*da70*/  USETMAXREG.DEALLOC.CTAPOOL 0x18 ;  /* 0x00000018000079c8 */ /* 0x001e0000080e0500 */
        /* <DEDUP_REMOVED lines=16> */
.L_x_5344:
        /* <DEDUP_REMOVED lines=42> */
.L_x_5350:
        /* <DEDUP_REMOVED lines=12> */
.L_x_5349:
[----:B------:R-:W-:Y:S05]  /*dee0*/  BSYNC B0 ;  /* 0x0000000000007941 */ /* 0x000fea0003800000 */
.L_x_5348:
        /* <DEDUP_REMOVED lines=21> */
.L_x_5346:
        /* <DEDUP_REMOVED lines=18> */
[----:B------:R-:W-:-:S05]  /*e160*/  VIADD R11, R6, 0xffffffff ;  /* 0xffffffff060b7836 */ /* 0x000fca0000000000 */
[----:B------:R2:W3:Y:S02]  /*e170*/  SHFL.IDX PT, R16, R4, R11, 0x1f ;  /* 0x00001f0b04107589 */ /* 0x0004e400000e0000 */
.L_x_5351:
[----:B-1----:R-:W-:Y:S01]  /*e180*/  IMAD.MOV R2, RZ, RZ, -R3 ;  /* 0x000000ffff027224 */ /* 0x002fe200078e0a03 */
[----:B--2---:R-:W-:Y:S01]  /*e190*/  IABS R4, R8 ;  /* 0x0000000800047213 */ /* 0x004fe20000000000 */
        /* <DEDUP_REMOVED lines=17> */
[----:B------:R-:W-:-:S04]  /*e2b0*/  IMAD.MOV.U32 R9, RZ, RZ, R2 ;  /* 0x000000ffff097224 */ /* 0x000fc800078e0002 */
[----:B------:R-:W-:Y:S01]  /*e2c0*/  @!P2 IMAD.MOV R9, RZ, RZ, -R9 ;  /* 0x000000ffff09a224 */ /* 0x000fe200078e0a09 */
[----:B------:R-:W-:-:S05]  /*e2d0*/  @!P1 LOP3.LUT R9, RZ, R8, RZ, 0x33, !PT ;  /* 0x00000008ff099212 */ /* 0x000fca00078e33ff */
[----:B------:R-:W-:Y:S02]  /*e2e0*/  IMAD R4, R10, R9, RZ ;  /* 0x000000090a047224 */ /* 0x000fe400078e02ff */
[----:B------:R-:W-:Y:S02]  /*e2f0*/  IMAD.MOV R9, RZ, RZ, -R9 ;  /* 0x000000ffff097224 */ /* 0x000fe400078e0a09 */
[----:B------:R-:W-:Y:S02]  /*e300*/  IMAD.MOV R3, RZ, RZ, -R4 ;  /* 0x000000ffff037224 */ /* 0x000fe400078e0a04 */
[----:B------:R-:W-:-:S03]  /*e310*/  IMAD R7, R8, R9, R7 ;  /* 0x0000000908077224 */ /* 0x000fc600078e0207 */
[----:B------:R-:W-:Y:S01]  /*e320*/  VIADDMNMX R10, R3, UR5, R10, PT ;  /* 0x00000005030a7c46 */ /* 0x000fe2000b80010a */
[----:B------:R-:W-:Y:S01]  /*e330*/  IMAD.IADD R4, R7, 0x1, R4 ;  /* 0x0000000107047824 */ /* 0x000fe200078e0204 */
[----:B------:R-:W-:Y:S02]  /*e340*/  IABS R8, R7 ;  /* 0x0000000700087213 */ /* 0x000fe40000000000 */
[----:B------:R-:W-:-:S04]  /*e350*/  IABS R6, R10 ;  /* 0x0000000a00067213 */ /* 0x000fc80000000000 */
[----:B------:R-:W1:Y:S08]  /*e360*/  I2F.RP R11, R6 ;  /* 0x00000006000b7306 */ /* 0x000e700000209400 */
[----:B-1----:R-:W1:Y:S02]  /*e370*/  MUFU.RCP R11, R11 ;  /* 0x0000000b000b7308 */ /* 0x002e640000001000 */
[----:B-1----:R-:W-:-:S06]  /*e380*/  VIADD R2, R11, 0xffffffe ;  /* 0x0ffffffe0b027836 */ /* 0x002fcc0000000000 */
[----:B------:R1:W2:Y:S02]  /*e390*/  F2I.FTZ.U32.TRUNC.NTZ R3, R2 ;  /* 0x0000000200037305 */ /* 0x0002a4000021f000 */
[----:B-1----:R-:W-:Y:S02]  /*e3a0*/  IMAD.MOV.U32 R2, RZ, RZ, RZ ;  /* 0x000000ffff027224 */ /* 0x002fe400078e00ff */
[----:B--2---:R-:W-:-:S04]  /*e3b0*/  IMAD.MOV R9, RZ, RZ, -R3 ;  /* 0x000000ffff097224 */ /* 0x004fc800078e0a03 */
[----:B------:R-:W-:-:S04]  /*e3c0*/  IMAD R9, R9, R6, RZ ;  /* 0x0000000609097224 */ /* 0x000fc800078e02ff */
[----:B------:R-:W-:Y:S01]  /*e3d0*/  IMAD.HI.U32 R3, R3, R9, R2 ;  /* 0x0000000903037227 */ /* 0x000fe200078e0002 */
[-C--:B------:R-:W-:Y:S02]  /*e3e0*/  IABS R9, R10.reuse ;  /* 0x0000000a00097213 */ /* 0x080fe40000000000 */
[----:B------:R-:W-:-:S03]  /*e3f0*/  LOP3.LUT R2, R7, R10, RZ, 0x3c, !PT ;  /* 0x0000000a07027212 */ /* 0x000fc600078e3cff */
[----:B------:R-:W-:Y:S01]  /*e400*/  IMAD.MOV R9, RZ, RZ, -R9 ;  /* 0x000000ffff097224 */ /* 0x000fe200078e0a09 */
[----:B------:R-:W-:Y:S01]  /*e410*/  ISETP.GE.AND P2, PT, R2, RZ, PT ;  /* 0x000000ff0200720c */ /* 0x000fe20003f46270 */
[----:B------:R-:W-:-:S04]  /*e420*/  IMAD.HI.U32 R3, R3, R8, RZ ;  /* 0x0000000803037227 */ /* 0x000fc800078e00ff */
        /* <DEDUP_REMOVED lines=14> */
.L_x_5347:
[----:B------:R-:W-:Y:S02]  /*e510*/  IMAD.MOV.U32 R17, RZ, RZ, RZ ;  /* 0x000000ffff117224 */ /* 0x000fe400078e00ff */
[----:B------:R-:W-:Y:S02]  /*e520*/  IMAD.U32 R16, RZ, RZ, UR6 ;  /* 0x00000006ff107e24 */ /* 0x000fe4000f8e00ff */
[----:B------:R-:W-:-:S07]  /*e530*/  IMAD.MOV.U32 R18, RZ, RZ, RZ ;  /* 0x000000ffff127224 */ /* 0x000fce00078e00ff */
.L_x_5352:
[----:B------:R-:W-:-:S13]  /*e540*/  ISETP.NE.AND P0, PT, R0, RZ, PT ;  /* 0x000000ff0000720c */ /* 0x000fda0003f05270 */
[----:B------:R-:W1:Y:S01]  /*e550*/  @!P0 S2R R3, SR_CgaCtaId ;  /* 0x0000000000038919 */ /* 0x000e620000008800 */
[----:B------:R-:W-:-:S04]  /*e560*/  @!P0 MOV R0, 0x400 ;  /* 0x0000040000008802 */ /* 0x000fc80000000f00 */
[----:B-1----:R-:W-:-:S05]  /*e570*/  @!P0 LEA R0, R3, R0, 0x18 ;  /* 0x0000000003008211 */ /* 0x002fca00078ec0ff */
[----:B------:R2:W-:Y:S01]  /*e580*/  @!P0 STS.128 [R0+0x324d0], R16 ;  /* 0x0324d01000008388 */ /* 0x0005e20000000c00 */
[----:B------:R-:W-:Y:S06]  /*e590*/  BAR.ARV 0x5, 0x180 ;  /* 0x0146000000007b1d */ /* 0x000fec0000002000 */
.L_x_5345:
        /* <DEDUP_REMOVED lines=35> */
.L_x_5461:
[----:B-1----:R-:W1:Y:S02]  /*e7d0*/  LDC.64 R2, c[0x0][0xd88] ;  /* 0x00036200ff027b82 */ /* 0x002e640000000a00 */
        /* <DEDUP_REMOVED lines=21> */
[----:B0-----:R-:W-:Y:S01]  /*e930*/  IMAD.MOV.U32 R8, RZ, RZ, RZ ;  /* 0x000000ffff087224 */ /* 0x001fe200078e00ff */
        /* <DEDUP_REMOVED lines=17> */
[----:B---3--:R-:W-:-:S05]  /*ea50*/  @P2 IADD3.X R7, R10, UR9, RZ, P3, !PT ;  /* 0x000000090a072c10 */ /* 0x008fca0009ffe4ff */
        /* <DEDUP_REMOVED lines=11> */
[----:B------:R-:W1:Y:S04]  /*eb10*/  LDG.E R7, desc[UR38][R2.64] ;  /* 0x0000002602077981 */ /* 0x000e68000c1e1900 */
[----:B------:R-:W1:Y:S02]  /*eb20*/  LDG.E R2, desc[UR38][R2.64+0x4] ;  /* 0x0000042602027981 */ /* 0x000e64000c1e1900 */
[----:B-1----:R-:W-:-:S05]  /*eb30*/  IMAD.IADD R9, R2, 0x1, -R7 ;  /* 0x0000000102097824 */ /* 0x002fca00078e0a07 */
[----:B------:R2:W-:Y:S02]  /*eb40*/  STL [R1+0x34], R9 ;  /* 0x0000340901007387 */ /* 0x0005e40000100800 */
.L_x_5354:
[----:B------:R-:W-:Y:S01]  /*eb50*/  IMAD.MOV.U32 R2, RZ, RZ, R12 ;  /* 0x000000ffff027224 */ /* 0x000fe200078e000c */
[----:B------:R-:W-:Y:S01]  /*eb60*/  ULDC.64 UR4, c[0x0][0xb18] ;  /* 0x0002c60000047ab9 */ /* 0x000fe20000000a00 */
[----:B-----5:R-:W-:Y:S01]  /*eb70*/  IMAD.IADD R3, R8, 0x1, R0 ;  /* 0x0000000108037824 */ /* 0x020fe200078e0200 */
[----:B------:R-:W-:Y:S02]  /*eb80*/  ISETP.NE.U32.AND P1, PT, RZ, UR4, PT ;  /* 0x00000004ff007c0c */ /* 0x000fe4000bf25070 */
[----:B------:R3:W-:Y:S02]  /*eb90*/  STL [R1+0xc], R2 ;  /* 0x00000c0201007387 */ /* 0x0007e40000100800 */
[----:B------:R-:W-:Y:S02]  /*eba0*/  ISETP.NE.AND.EX P1, PT, RZ, UR5, PT, P1 ;  /* 0x00000005ff007c0c */ /* 0x000fe4000bf25310 */
[----:B------:R3:W-:Y:S11]  /*ebb0*/  STL [R1+0x20], R3 ;  /* 0x0000200301007387 */ /* 0x0007f60000100800 */
[----:B---3--:R-:W-:Y:S05]  /*ebc0*/  @!P1 BRA `(.L_x_5355) ;  /* 0x0000000000109947 */ /* 0x008fea0003800000 */
[----:B------:R-:W-:-:S04]  /*ebd0*/  IADD3 R6, P0, R11, UR4, RZ ;  /* 0x000000040b067c10 */ /* 0x000fc8000ff1e0ff */
[----:B------:R-:W-:-:S05]  /*ebe0*/  IADD3.X R7, R10, UR5, RZ, P0, !PT ;  /* 0x000000050a077c10 */ /* 0x000fca00087fe4ff */
[----:B------:R3:W5:Y:S01]  /*ebf0*/  LDG.E R6, desc[UR38][R6.64] ;  /* 0x0000002606067981 */ /* 0x000762000c1e1900 */
[----:B------:R-:W-:Y:S05]  /*ec00*/  BRA `(.L_x_5356) ;  /* 0x0000000000107947 */ /* 0x000fea0003800000 */
.L_x_5355:
[----:B------:R-:W-:Y:S05]  /*ec10*/  @!P0 BRA `(.L_x_5356) ;  /* 0x00000000000c8947 */ /* 0x000fea0003800000 */
[----:B------:R-:W3:Y:S04]  /*ec20*/  LDG.E R6, desc[UR38][R4.64] ;  /* 0x0000002604067981 */ /* 0x000ee8000c1e1900 */
[----:B------:R-:W3:Y:S02]  /*ec30*/  LDG.E R4, desc[UR38][R4.64+0x4] ;  /* 0x0000042604047981 */ /* 0x000ee4000c1e1900 */
[----:B---3--:R-:W-:-:S07]  /*ec40*/  IMAD.IADD R6, R4, 0x1, -R6 ;  /* 0x0000000104067824 */ /* 0x008fce00078e0a06 */
.L_x_5356:
[----:B-----5:R-:W-:Y:S01]  /*ec50*/  IMAD.IADD R6, R6, 0x1, -R0 ;  /* 0x0000000106067824 */ /* 0x020fe200078e0a00 */
[----:B------:R-:W-:Y:S01]  /*ec60*/  BSSY B7, `(.L_x_5357) ;  /* 0x00004ed000077945 */ /* 0x000fe20003800000 */
[----:B------:R-:W4:Y:S02]  /*ec70*/  LDC R0, c[0x0][0x448] ;  /* 0x00011200ff007b82 */ /* 0x000f240000000800 */
[----:B----4-:R-:W-:Y:S01]  /*ec80*/  ISETP.NE.AND P0, PT, R0, 0x1, PT ;  /* 0x000000010000780c */ /* 0x010fe20003f05270 */
[----:B------:R-:W-:-:S04]  /*ec90*/  IMAD.SHL.U32 R0, R17, 0x80, RZ ;  /* 0x0000008011007824 */ /* 0x000fc800078e00ff */
[----:B------:R-:W-:-:S08]  /*eca0*/  VIADD R0, R0, 0x7f ;  /* 0x0000007f00007836 */ /* 0x000fd00000000000 */
[----:B------:R-:W4:Y:S08]  /*ecb0*/  @P0 LDC R2, c[0x0][0x44c] ;  /* 0x00011300ff020b82 */ /* 0x000f300000000800 */
[----:B------:R-:W0:Y:S01]  /*ecc0*/  @P0 LDC R3, c[0x0][0x450] ;  /* 0x00011400ff030b82 */ /* 0x000e220000000800 */
[----:B----4-:R-:W-:-:S05]  /*ecd0*/  @P0 IMAD.HI.U32 R2, R0, R2, RZ ;  /* 0x0000000200020227 */ /* 0x010fca00078e00ff */
[----:B0-----:R-:W-:Y:S01]  /*ece0*/  @P0 SHF.R.U32.HI R0, RZ, R3, R2 ;  /* 0x00000003ff000219 */ /* 0x001fe20000011602 */
        /* <DEDUP_REMOVED lines=12> */
[----:B0-----:R-:W-:Y:S05]  /*edb0*/  @P0 BRA `(.L_x_5358) ;  /* 0x0000000000440947 */ /* 0x001fea0003800000 */
[----:B------:R-:W0:Y:S02]  /*edc0*/  S2R R4, SR_TID.X ;  /* 0x0000000000047919 */ /* 0x000e240000002100 */
[----:B0-----:R-:W-:-:S04]  /*edd0*/  LOP3.LUT R4, R4, 0x7f, RZ, 0xc0, !PT ;  /* 0x0000007f04047812 */ /* 0x001fc800078ec0ff */
[----:B------:R-:W-:-:S13]  /*ede0*/  ISETP.NE.AND P0, PT, R4, RZ, PT ;  /* 0x000000ff0400720c */ /* 0x000fda0003f05270 */
[----:B------:R-:W-:Y:S05]  /*edf0*/  @P0 BRA `(.L_x_5359) ;  /* 0x0000004c004c0947 */ /* 0x000fea0003800000 */
[----:B------:R-:W0:Y:S01]  /*ee00*/  S2R R3, SR_LANEID ;  /* 0x0000000000037919 */ /* 0x000e220000000000 */
[----:B------:R-:W-:Y:S02]  /*ee10*/  VOTEU.ANY UR4, UPT, PT ;  /* 0x0000000000047886 */ /* 0x000fe400038e0100 */
[----:B------:R-:W0:Y:S08]  /*ee20*/  FLO.U32 R0, UR4 ;  /* 0x0000000400007d00 */ /* 0x000e3000080e0000 */
[----:B------:R-:W4:Y:S01]  /*ee30*/  POPC R5, UR4 ;  /* 0x0000000400057d09 */ /* 0x000f220008000000 */
[----:B0-----:R-:W-:-:S02]  /*ee40*/  ISETP.EQ.U32.AND P0, PT, R0, R3, PT ;  /* 0x000000030000720c */ /* 0x001fc40003f02070 */
[----:B------:R-:W4:Y:S11]  /*ee50*/  LDC.64 R2, c[0x0][0xd60] ;  /* 0x00035800ff027b82 */ /* 0x000f360000000a00 */
[----:B----4-:R-:W4:Y:S01]  /*ee60*/  @P0 ATOMG.E.ADD.STRONG.GPU PT, R3, desc[UR38][R2.64], R5 ;  /* 0x00000005020309a8 */ /* 0x010f2200081ee1e6 */
[----:B------:R-:W0:Y:S02]  /*ee70*/  S2R R4, SR_LTMASK ;  /* 0x0000000000047919 */ /* 0x000e240000003900 */
[----:B0-----:R-:W-:-:S04]  /*ee80*/  LOP3.LUT R4, R4, UR4, RZ, 0xc0, !PT ;  /* 0x0000000404047c12 */ /* 0x001fc8000f8ec0ff */
[----:B---3--:R-:W0:Y:S01]  /*ee90*/  POPC R7, R4 ;  /* 0x0000000400077309 */ /* 0x008e220000000000 */
[----:B----4-:R-:W0:Y:S02]  /*eea0*/  SHFL.IDX PT, R0, R3, R0, 0x1f ;  /* 0x00001f0003007589 */ /* 0x010e2400000e0000 */
[----:B0-----:R-:W-:Y:S01]  /*eeb0*/  IADD3 R16, R0, UR40, R7 ;  /* 0x0000002800107c10 */ /* 0x001fe2000fffe007 */
[----:B------:R-:W-:Y:S06]  /*eec0*/  BRA `(.L_x_5359) ;  /* 0x0000004c00187947 */ /* 0x000fec0003800000 */
.L_x_5358:
        /* <DEDUP_REMOVED lines=13> */
[----:B---3--:R-:W-:-:S02]  /*efa0*/  IMAD.U32 R7, RZ, RZ, UR9 ;  /* 0x00000009ff077e24 */ /* 0x008fc4000f8e00ff */
[----:B------:R-:W-:Y:S02]  /*efb0*/  IMAD.U32 R10, RZ, RZ, UR4 ;  /* 0x00000004ff0a7e24 */ /* 0x000fe4000f8e00ff */
[----:B------:R-:W-:Y:S02]  /*efc0*/  IMAD.U32 R11, RZ, RZ, UR5 ;  /* 0x00000005ff0b7e24 */ /* 0x000fe4000f8e00ff */
[----:B------:R-:W-:Y:S02]  /*efd0*/  IMAD.MOV.U32 R8, RZ, RZ, 0x70 ;  /* 0x00000070ff087424 */ /* 0x000fe400078e00ff */
[----:B------:R-:W-:Y:S02]  /*efe0*/  IMAD.MOV.U32 R12, RZ, RZ, 0x1 ;  /* 0x00000001ff0c7424 */ /* 0x000fe400078e00ff */
[----:B------:R-:W-:-:S07]  /*eff0*/  IMAD.MOV.U32 R13, RZ, RZ, RZ ;  /* 0x000000ffff0d7224 */ /* 0x000fce00078e00ff */
[----:B------:R-:W-:-:S07]  /*f000*/  LEPC R20, `(.L_x_5361) ;  /* 0x000000001014794e */ /* 0x000fce0000000000 */
[----:B012---:R-:W-:Y:S05]  /*f010*/  CALL.ABS.NOINC R2 ;  /* 0x0000000002007343 */ /* 0x007fea0003c00000 */
.L_x_5361:
[----:B------:R-:W-:Y:S05]  /*f020*/  BSYNC B6 ;  /* 0x0000000000067941 */ /* 0x000fea0003800000 */
.L_x_5360:
        /* <DEDUP_REMOVED lines=13> */
[----:B---3--:R-:W-:-:S02]  /*f100*/  IMAD.U32 R7, RZ, RZ, UR9 ;  /* 0x00000009ff077e24 */ /* 0x008fc4000f8e00ff */
[----:B------:R-:W-:Y:S02]  /*f110*/  IMAD.U32 R10, RZ, RZ, UR4 ;  /* 0x00000004ff0a7e24 */ /* 0x000fe4000f8e00ff */
[----:B------:R-:W-:Y:S02]  /*f120*/  IMAD.U32 R11, RZ, RZ, UR5 ;  /* 0x00000005ff0b7e24 */ /* 0x000fe4000f8e00ff */
[----:B------:R-:W-:Y:S02]  /*f130*/  IMAD.MOV.U32 R8, RZ, RZ, 0x70 ;  /* 0x00000070ff087424 */ /* 0x000fe400078e00ff */
[----:B------:R-:W-:Y:S02]  /*f140*/  IMAD.MOV.U32 R12, RZ, RZ, 0x1 ;  /* 0x00000001ff0c7424 */ /* 0x000fe400078e00ff */
[----:B0-----:R-:W-:-:S07]  /*f150*/  IMAD.MOV.U32 R13, RZ, RZ, RZ ;  /* 0x000000ffff0d7224 */ /* 0x001fce00078e00ff */
[----:B------:R-:W-:-:S07]  /*f160*/  LEPC R20, `(.L_x_5364) ;  /* 0x000000001014794e */ /* 0x000fce0000000000 */
[----:B-12-4-:R-:W-:Y:S05]  /*f170*/  CALL.ABS.NOINC R2 ;  /* 0x0000000002007343 */ /* 0x016fea0003c00000 */
.L_x_5364:
        /* <DEDUP_REMOVED lines=16> */
.L_x_5363:
[----:B------:R-:W-:Y:S05]  /*f280*/  BSYNC B6 ;  /* 0x0000000000067941 */ /* 0x000fea0003800000 */
.L_x_5362:
[----:B------:R-:W4:Y:S01]  /*f290*/  LDL.LU R2, [R1] ;  /* 0x0000000001027983 */ /* 0x000f220000300800 */
[----:B------:R-:W-:-:S03]  /*f2a0*/  ULDC.64 UR4, c[0x0][0xaf0] ;  /* 0x0002bc0000047ab9 */ /* 0x000fc60000000a00 */
[----:B------:R-:W5:Y:S04]  /*f2b0*/  LDL.LU R4, [R1+0x1c] ;  /* 0x00001c0001047983 */ /* 0x000f680000300800 */
[----:B---3--:R-:W3:Y:S01]  /*f2c0*/  LDL R7, [R1+0xc] ;  /* 0x00000c0001077983 */ /* 0x008ee20000100800 */
[----:B------:R-:W-:-:S03]  /*f2d0*/  ISETP.NE.U32.AND P0, PT, RZ, UR4, PT ;  /* 0x00000004ff007c0c */ /* 0x000fc6000bf05070 */
[----:B------:R-:W2:Y:S01]  /*f2e0*/  LDL R0, [R1+0x30] ;  /* 0x0000300001007983 */ /* 0x000ea20000100800 */
[----:B------:R-:W-:-:S13]  /*f2f0*/  ISETP.NE.AND.EX P0, PT, RZ, UR5, PT, P0 ;  /* 0x00000005ff007c0c */ /* 0x000fda000bf05300 */
[----:B----4-:R-:W-:-:S04]  /*f300*/  @P0 IADD3 R2, P1, R2, UR4, RZ ;  /* 0x0000000402020c10 */ /* 0x010fc8000ff3e0ff */
[----:B-----5:R-:W-:Y:S01]  /*f310*/  @P0 IADD3.X R3, R4, UR5, RZ, P1, !PT ;  /* 0x0000000504030c10 */ /* 0x020fe20008ffe4ff */
[----:B------:R-:W-:-:S04]  /*f320*/  ULDC.64 UR4, c[0x0][0xb00] ;  /* 0x0002c00000047ab9 */ /* 0x000fc80000000a00 */
[----:B---3--:R0:W3:Y:S02]  /*f330*/  @P0 LDG.E R7, desc[UR38][R2.64] ;  /* 0x0000002602070981 */ /* 0x0080e4000c1e1900 */
[----:B0-----:R-:W0:Y:S01]  /*f340*/  LDC.64 R2, c[0x0][0x418] ;  /* 0x00010600ff027b82 */ /* 0x001e220000000a00 */
[----:B--2---:R-:W-:Y:S01]  /*f350*/  VIADD R4, R0, 0xffffffff ;  /* 0xffffffff00047836 */ /* 0x004fe20000000000 */
[----:B---3--:R-:W-:Y:S01]  /*f360*/  SHF.R.S32.HI R8, RZ, 0x1f, R7 ;  /* 0x0000001fff087819 */ /* 0x008fe20000011407 */
[----:B------:R2:W-:Y:S04]  /*f370*/  @P0 STL [R1+0xc], R7 ;  /* 0x00000c0701000387 */ /* 0x0005e80000100800 */
[----:B------:R2:W-:Y:S01]  /*f380*/  STL [R1+0x1c], R8 ;  /* 0x00001c0801007387 */ /* 0x0005e20000100800 */
[----:B0-----:R-:W-:Y:S01]  /*f390*/  LOP3.LUT P0, RZ, R2, UR4, RZ, 0xfc, !PT ;  /* 0x0000000402ff7c12 */ /* 0x001fe2000f80fcff */
[----:B------:R-:W-:-:S03]  /*f3a0*/  UMOV UR4, 0xffffffff ;  /* 0xffffffff00047882 */ /* 0x000fc60000000000 */
[----:B------:R-:W-:-:S04]  /*f3b0*/  LOP3.LUT P0, RZ, R3, UR5, RZ, 0xfc, P0 ;  /* 0x0000000503ff7c12 */ /* 0x000fc8000800fcff */
[----:B------:R-:W-:Y:S01]  /*f3c0*/  SEL R0, R7, RZ, !P0 ;  /* 0x000000ff07007207 */ /* 0x000fe20004000000 */
[----:B--2---:R-:W-:Y:S08]  /*f3d0*/  BRA.DIV UR4, `(.L_x_5365) ;  /* 0x0000005a04a07947 */ /* 0x004ff0000b800000 */
[----:B------:R-:W0:Y:S02]  /*f3e0*/  S2R R5, SR_TID.X ;  /* 0x0000000000057919 */ /* 0x000e240000002100 */
[----:B0-----:R-:W-:-:S04]  /*f3f0*/  SHF.R.U32.HI R5, RZ, 0x5, R5 ;  /* 0x00000005ff057819 */ /* 0x001fc80000011605 */
[----:B------:R-:W-:-:S05]  /*f400*/  LOP3.LUT R5, R5, 0x3, RZ, 0xc0, !PT ;  /* 0x0000000305057812 */ /* 0x000fca00078ec0ff */
[----:B------:R0:W2:Y:S02]  /*f410*/  SHFL.IDX PT, R14, R5, RZ, 0x1f ;  /* 0x00001fff050e7589 */ /* 0x0000a400000e0000 */
.L_x_5478:
        /* <DEDUP_REMOVED lines=12> */
.L_x_5481:
[----:B------:R-:W-:Y:S05]  /*f4e0*/  @!P6 BRA `(.L_x_5366) ;  /* 0x000000040014e947 */ /* 0x000fea0003800000 */
[----:B------:R-:W-:-:S04]  /*f4f0*/  ISETP.NE.U32.AND P0, PT, R2, RZ, PT ;  /* 0x000000ff0200720c */ /* 0x000fc80003f05070 */
[----:B------:R-:W-:-:S13]  /*f500*/  ISETP.NE.AND.EX P0, PT, R3, RZ, PT, P0 ;  /* 0x000000ff0300720c */ /* 0x000fda0003f05300 */
[----:B------:R-:W-:Y:S05]  /*f510*/  @!P0 BRA `(.L_x_5368) ;  /* 0x0000000000548947 */ /* 0x000fea0003800000 */
[----:B------:R-:W2:Y:S01]  /*f520*/  LDC R6, c[0x0][0x43c] ;  /* 0x00010f00ff067b82 */ /* 0x000ea20000000800 */
[----:B-1----:R-:W-:Y:S01]  /*f530*/  IMAD.MOV.U32 R9, RZ, RZ, R4 ;  /* 0x000000ffff097224 */ /* 0x002fe200078e0004 */
        /* <DEDUP_REMOVED lines=19> */
.L_x_5368:
[----:B------:R-:W3:Y:S04]  /*f670*/  LDL R7, [R1+0x4] ;  /* 0x0000040001077983 */ /* 0x000ee80000100800 */
[----:B0-2---:R-:W3:Y:S04]  /*f680*/  LDL R0, [R1+0x8] ;  /* 0x0000080001007983 */ /* 0x005ee80000100800 */
[----:B------:R-:W2:Y:S01]  /*f690*/  LDL R2, [R1+0x18] ;  /* 0x0000180001027983 */ /* 0x000ea20000100800 */
[----:B---3--:R-:W-:Y:S01]  /*f6a0*/  IMAD R0, R0, 0x8, R7 ;  /* 0x0000000800007824 */ /* 0x008fe200078e0207 */
[----:B--2---:R-:W-:-:S04]  /*f6b0*/  SHF.L.U32 R2, R2, 0x1f, RZ ;  /* 0x0000001f02027819 */ /* 0x004fc800000006ff */
[----:B------:R-:W0:Y:S02]  /*f6c0*/  SYNCS.PHASECHK.TRANS64.TRYWAIT P0, [R0+URZ+0x32440], R2 ;  /* 0x03244002000075a7 */ /* 0x000e24000800017f */
[----:B0-----:R-:W-:Y:S05]  /*f6d0*/  @!P0 BRA `(.L_x_5369) ;  /* 0x0000005800348947 */ /* 0x001fea0003800000 */
.L_x_5482:
        /* <DEDUP_REMOVED lines=11> */
.L_x_5370:
        /* <DEDUP_REMOVED lines=27> */
.L_x_5366:
[----:B0-----:R-:W3:Y:S04]  /*f940*/  LDL R0, [R1+0x4] ;  /* 0x0000040001007983 */ /* 0x001ee80000100800 */
        /* <DEDUP_REMOVED lines=16> */
[----:B0-----:R-:W-:-:S05]  /*fa50*/  SHF.R.S32.HI R0, RZ, 0x1f, R18 ;  /* 0x0000001fff007819 */ /* 0x001fca0000011412 */
        /* <DEDUP_REMOVED lines=18> */
[----:B01----:R-:W-:Y:S05]  /*fb80*/  CALL.ABS.NOINC R2 ;  /* 0x0000000002007343 */ /* 0x003fea0003c00000 */
.L_x_5372:
[----:B------:R-:W-:Y:S05]  /*fb90*/  BSYNC B6 ;  /* 0x0000000000067941 */ /* 0x000fea0003800000 */
.L_x_5371:
[----:B------:R-:W3:Y:S01]  /*fba0*/  LDL R4, [R1+0x40] ;  /* 0x0000400001047983 */ /* 0x000ee20000100800 */
[----:B------:R-:W0:Y:S01]  /*fbb0*/  LDC R7, c[0x0][0x448] ;  /* 0x00011200ff077b82 */ /* 0x000e220000000800 */
[----:B------:R-:W-:Y:S01]  /*fbc0*/  ULDC.64 UR4, c[0x0][0x298] ;  /* 0x0000a60000047ab9 */ /* 0x000fe20000000a00 */
[----:B------:R-:W-:Y:S01]  /*fbd0*/  ULDC.64 UR6, c[0x0][0x280] ;  /* 0x0000a00000067ab9 */ /* 0x000fe20000000a00 */
[----:B------:R-:W4:Y:S04]  /*fbe0*/  LDL R10, [R1+0x28] ;  /* 0x00002800010a7983 */ /* 0x000f280000100800 */
[----:B-1----:R-:W4:Y:S01]  /*fbf0*/  LDL R9, [R1+0x4c] ;  /* 0x00004c0001097983 */ /* 0x002f220000100800 */
[----:B--2---:R-:W1:Y:S01]  /*fc00*/  S2R R2, SR_TID.X ;  /* 0x0000000000027919 */ /* 0x004e620000002100 */
[----:B------:R-:W2:Y:S02]  /*fc10*/  S2R R0, SR_TID.X ;  /* 0x0000000000007919 */ /* 0x000ea40000002100 */
[----:B------:R-:W4:Y:S04]  /*fc20*/  LDL R8, [R1+0x50] ;  /* 0x0000500001087983 */ /* 0x000f280000100800 */
[----:B------:R-:W4:Y:S01]  /*fc30*/  LDL R6, [R1+0x38] ;  /* 0x0000380001067983 */ /* 0x000f220000100800 */
[----:B0-----:R-:W-:-:S13]  /*fc40*/  ISETP.NE.AND P0, PT, R7, 0x1, PT ;  /* 0x000000010700780c */ /* 0x001fda0003f05270 */
[----:B------:R-:W0:Y:S01]  /*fc50*/  @P0 LDC R3, c[0x0][0x450] ;  /* 0x00011400ff030b82 */ /* 0x000e220000000800 */
[----:B-1----:R-:W-:-:S04]  /*fc60*/  LOP3.LUT R2, R2, 0x7f, RZ, 0xc0, !PT ;  /* 0x0000007f02027812 */ /* 0x002fc800078ec0ff */
[----:B------:R-:W-:Y:S01]  /*fc70*/  SHF.R.U32.HI R2, RZ, 0x3, R2 ;  /* 0x00000003ff027819 */ /* 0x000fe20000011602 */
[----:B--2---:R-:W-:-:S05]  /*fc80*/  IMAD.SHL.U32 R0, R0, 0x10, RZ ;  /* 0x0000001000007824 */ /* 0x004fca00078e00ff */
[----:B------:R-:W-:Y:S02]  /*fc90*/  LOP3.LUT R0, R2, 0x70, R0, 0xf8, !PT ;  /* 0x0000007002007812 */ /* 0x000fe400078ef800 */
[----:B------:R-:W1:Y:S03]  /*fca0*/  @P0 LDC R2, c[0x0][0x44c] ;  /* 0x00011300ff020b82 */ /* 0x000e660000000800 */
[----:B------:R-:W-:-:S04]  /*fcb0*/  IMAD R5, R17, 0x80, R0 ;  /* 0x0000008011057824 */ /* 0x000fc800078e0200 */
[----:B------:R-:W-:Y:S01]  /*fcc0*/  IMAD.MOV.U32 R0, RZ, RZ, R5 ;  /* 0x000000ffff007224 */ /* 0x000fe200078e0005 */
[----:B------:R2:W-:Y:S01]  /*fcd0*/  STL [R1+0x24], R5 ;  /* 0x0000240501007387 */ /* 0x0005e20000100800 */
[----:B-1----:R-:W-:-:S05]  /*fce0*/  @P0 IMAD.HI.U32 R2, R5, R2, RZ ;  /* 0x0000000205020227 */ /* 0x002fca00078e00ff */
[----:B0-----:R-:W-:Y:S01]  /*fcf0*/  @P0 SHF.R.U32.HI R0, RZ, R3, R2 ;  /* 0x00000003ff000219 */ /* 0x001fe20000011602 */
[----:B---3--:R-:W-:-:S04]  /*fd00*/  IMAD R2, R4, UR4, RZ ;  /* 0x0000000404027c24 */ /* 0x008fc8000f8e02ff */
[C---:B----4-:R-:W-:Y:S02]  /*fd10*/  IMAD R4, R10.reuse, UR5, R2 ;  /* 0x000000050a047c24 */ /* 0x050fe4000f8e0202 */
        /* <DEDUP_REMOVED lines=26> */
[----:B--2---:R-:W-:Y:S01]  /*fec0*/  IMAD.WIDE.U32 R4, R0, UR4, R2 ;  /* 0x0000000400047c25 */ /* 0x004fe2000f8e0002 */
        /* <DEDUP_REMOVED lines=12> */
[----:B------:R-:W-:-:S03]  /*ff90*/  IMAD R17, R17, 0x80, R8 ;  /* 0x0000008011117824 */ /* 0x000fc600078e0208 */
[----:B------:R-:W0:Y:S01]  /*ffa0*/  SHFL.IDX PT, R5, R3, RZ, 0x181f ;  /* 0x00181fff03057589 */ /* 0x000e2200000e0000 */
[----:B------:R-:W-:-:S03]  /*ffb0*/  VIADD R8, R17, 0x10 ;  /* 0x0000001011087836 */ /* 0x000fc60000000000 */
[----:B------:R-:W-:Y:S04]  /*ffc0*/  SHFL.IDX PT, R6, R3, 0x1, 0x181f ;  /* 0x00381f0003067f89 */ /* 0x000fe800000e0000 */
[----:B------:R1:W-:Y:S01]  /*ffd0*/  STL [R1+0x3c], R8 ;  /* 0x00003c0801007387 */ /* 0x0003e20000100800 */
[----:B--2---:R-:W-:-:S03]  /*ffe0*/  IMAD R2, R4, R7, RZ ;  /* 0x0000000704027224 */ /* 0x004fc600078e02ff */
[----:B------:R-:W2:Y:S02]  /*fff0*/  SHFL.IDX PT, R4, R0, RZ, 0x181f ;  /* 0x00181fff00047589 */ /* 0x000ea400000e0000 */
[CC--:B------:R-:W-:Y:S02]  /*10000*/  ISETP.GE.AND P1, PT, R17.reuse, R2.reuse, PT ;  /* 0x000000021100720c */ /* 0x0c0fe40003f26270 */
[----:B------:R-:W3:Y:S01]  /*10010*/  SHFL.IDX PT, R7, R0, 0x1, 0x181f ;  /* 0x00381f0000077f89 */ /* 0x000ee200000e0000 */
[----:B------:R-:W-:Y:S01]  /*10020*/  ISETP.GE.AND P2, PT, R8, R2, PT ;  /* 0x000000020800720c */ /* 0x000fe20003f46270 */
[----:B-1----:R-:W-:-:S05]  /*10030*/  VIADD R8, R17, 0x20 ;  /* 0x0000002011087836 */ /* 0x002fca0000000000 */
[----:B------:R-:W-:Y:S04]  /*10040*/  STL [R1+0x48], R8 ;  /* 0x0000480801007387 */ /* 0x000fe80000100800 */
[----:B0-----:R-:W-:-:S05]  /*10050*/  @!P1 LEA R5, P3, R10, R5, 0x1 ;  /* 0x000000050a059211 */ /* 0x001fca00078608ff */
[----:B--2---:R-:W-:-:S05]  /*10060*/  @!P1 IMAD.X R4, RZ, RZ, R4, P3 ;  /* 0x000000ffff049224 */ /* 0x004fca00018e0604 */
[----:B------:R-:W-:-:S04]  /*10070*/  @!P1 LOP3.LUT R5, R5, R4, RZ, 0x3c, !PT ;  /* 0x0000000405059212 */ /* 0x000fc800078e3cff */
[----:B------:R-:W-:-:S04]  /*10080*/  @!P1 LOP3.LUT R4, R5, R4, RZ, 0x3c, !PT ;  /* 0x0000000405049212 */ /* 0x000fc800078e3cff */
[----:B------:R-:W-:-:S05]  /*10090*/  @!P1 LOP3.LUT R5, R5, R4, RZ, 0x3c, !PT ;  /* 0x0000000405059212 */ /* 0x000fca00078e3cff */
[----:B-----5:R0:W-:Y:S02]  /*100a0*/  @!P1 LDGSTS.E.BYPASS.LTC128B.128 [R9+0x18400], desc[UR38][R4.64], !P0 ;  /* 0x1840000004099fae */ /* 0x0201e4000c101d66 */
[----:B0-----:R-:W-:Y:S02]  /*100b0*/  @!P2 LEA R5, P1, R10, R6, 0x1 ;  /* 0x000000060a05a211 */ /* 0x001fe400078208ff */
        /* <DEDUP_REMOVED lines=60> */
.L_x_5499:
[----:B------:R2:W5:Y:S01]  /*10480*/  LDL R8, [R1+0x4] ;  /* 0x0000040001087983 */ /* 0x0005620000100800 */
[----:B01----:R-:W-:-:S05]  /*10490*/  VIADD R4, R17, 0x70 ;  /* 0x0000007011047836 */ /* 0x003fca0000000000 */
        /* <DEDUP_REMOVED lines=10> */
.L_x_5374:
[----:B--2---:R-:W2:Y:S01]  /*10540*/  LDL R2, [R1+0x4] ;  /* 0x0000040001027983 */ /* 0x004ea20000100800 */
        /* <DEDUP_REMOVED lines=37> */
.L_x_5376:
[----:B------:R-:W-:Y:S05]  /*107a0*/  BSYNC B6 ;  /* 0x0000000000067941 */ /* 0x000fea0003800000 */
.L_x_5375:
        /* <DEDUP_REMOVED lines=134> */
.L_x_5517:
        /* <DEDUP_REMOVED lines=14> */
.L_x_5379:
[----:B------:R-:W-:Y:S05]  /*110f0*/  BSYNC B0 ;  /* 0x0000000000007941 */ /* 0x000fea0003800000 */
.L_x_5378:
[----:B------:R3:W5:Y:S01]  /*11100*/  LDL R7, [R1+0x4] ;  /* 0x0000040001077983 */ /* 0x0007620000100800 */
[----:B------:R-:W-:Y:S01]  /*11110*/  PLOP3.LUT P0, PT, PT, PT, PT, 0x80, 0x0 ;  /* 0x000000000000781c */ /* 0x000fe20003f0f070 */
[----:B------:R-:W-:-:S12]  /*11120*/  NOP ;  /* 0x0000000000007918 */ /* 0x000fd80000000000 */
.L_x_5380:
        /* <DEDUP_REMOVED lines=19> */
.L_x_5518:
[----:B------:R-:W-:Y:S05]  /*11260*/  BSYNC B0 ;  /* 0x0000000000007941 */ /* 0x000fea0003800000 */
.L_x_5381:
        /* <DEDUP_REMOVED lines=16> */
.L_x_5519:
[----:B------:R-:W-:Y:S05]  /*11370*/  BSYNC B1 ;  /* 0x0000000000017941 */ /* 0x000fea0003800000 */
.L_x_5385:
        /* <DEDUP_REMOVED lines=9> */
.L_x_5388:
[----:B------:R-:W-:Y:S05]  /*11410*/  BSYNC B1 ;  /* 0x0000000000017941 */ /* 0x000fea0003800000 */
.L_x_5387:
        /* <DEDUP_REMOVED lines=14> */
.L_x_5389:
        /* <DEDUP_REMOVED lines=16> */
.L_x_5390:
        /* <DEDUP_REMOVED lines=16> */
.L_x_5391:
        /* <DEDUP_REMOVED lines=16> */
.L_x_5392:
        /* <DEDUP_REMOVED lines=11> */
.L_x_5384:
[----:B------:R-:W-:Y:S05]  /*118b0*/  BSYNC B0 ;  /* 0x0000000000007941 */ /* 0x000fea0003800000 */
.L_x_5383:
[----:B------:R-:W4:Y:S01]  /*118c0*/  LDL R4, [R1+0x30] ;  /* 0x0000300001047983 */ /* 0x000f220000100800 */
[----:B------:R-:W-:Y:S01]  /*118d0*/  BSSY B0, `(.L_x_5393) ;  /* 0x000020a000007945 */ /* 0x000fe20003800000 */
[----:B----4-:R-:W-:-:S13]  /*118e0*/  ISETP.GE.AND P0, PT, R4, 0x2, PT ;  /* 0x000000020400780c */ /* 0x010fda0003f06270 */
[----:B------:R-:W-:Y:S05]  /*118f0*/  @!P0 BRA `(.L_x_5394) ;  /* 0x00000020001c8947 */ /* 0x000fea0003800000 */
[C---:B------:R-:W-:Y:S01]  /*11900*/  LOP3.LUT R0, R4.reuse, 0x1, RZ, 0xc0, !PT ;  /* 0x0000000104007812 */ /* 0x040fe200078ec0ff */
[----:B------:R-:W-:Y:S01]  /*11910*/  VIADD R4, R4, 0xfffffffe ;  /* 0xfffffffe04047836 */ /* 0x000fe20000000000 */
[----:B------:R-:W-:Y:S02]  /*11920*/  BSSY B2, `(.L_x_5395) ;  /* 0x00000b0000027945 */ /* 0x000fe40003800000 */
[----:B------:R-:W-:Y:S01]  /*11930*/  ISETP.NE.U32.AND P0, PT, R0, 0x1, PT ;  /* 0x000000010000780c */ /* 0x000fe20003f05070 */
[----:B------:R-:W-:-:S12]  /*11940*/  IMAD.MOV.U32 R0, RZ, RZ, R4 ;  /* 0x000000ffff007224 */ /* 0x000fd800078e0004 */
[----:B------:R-:W-:Y:S05]  /*11950*/  @!P0 BRA `(.L_x_5396) ;  /* 0x0000000800b08947 */ /* 0x000fea0003800000 */
[----:B--2---:R-:W2:Y:S04]  /*11960*/  LDL R6, [R1+0x14] ;  /* 0x0000140001067983 */ /* 0x004ea80000100800 */
[----:B------:R-:W4:Y:S04]  /*11970*/  LDL.LU R5, [R1+0x8] ;  /* 0x0000080001057983 */ /* 0x000f280000300800 */
[----:B------:R-:W3:Y:S01]  /*11980*/  LDL.LU R8, [R1+0x18] ;  /* 0x0000180001087983 */ /* 0x000ee20000300800 */
        /* <DEDUP_REMOVED lines=15> */
[----:B-----5:R-:W2:Y:S01]  /*11a80*/  LDL R7, [R1+0x1c] ;  /* 0x00001c0001077983 */ /* 0x020ea20000100800 */
        /* <DEDUP_REMOVED lines=19> */
.L_x_5399:
        /* <DEDUP_REMOVED lines=9> */
.L_x_5520:
[----:B------:R-:W-:Y:S05]  /*11c50*/  BSYNC B3 ;  /* 0x0000000000037941 */ /* 0x000fea0003800000 */
.L_x_5400:
        /* <DEDUP_REMOVED lines=9> */
.L_x_5403:
[----:B------:R-:W-:Y:S05]  /*11cf0*/  BSYNC B3 ;  /* 0x0000000000037941 */ /* 0x000fea0003800000 */
.L_x_5402:
[----:B-----5:R-:W2:Y:S04]  /*11d00*/  LDL R7, [R1+0x4] ;  /* 0x0000040001077983 */ /* 0x020ea80000100800 */
        /* <DEDUP_REMOVED lines=13> */
.L_x_5404:
        /* <DEDUP_REMOVED lines=14> */
.L_x_5521:
[----:B------:R-:W-:Y:S05]  /*11ec0*/  BSYNC B3 ;  /* 0x0000000000037941 */ /* 0x000fea0003800000 */
.L_x_5405:
        /* <DEDUP_REMOVED lines=11> */
.L_x_5408:
[----:B------:R-:W-:Y:S05]  /*11f80*/  BSYNC B3 ;  /* 0x0000000000037941 */ /* 0x000fea0003800000 */
.L_x_5407:
        /* <DEDUP_REMOVED lines=11> */
.L_x_5409:
        /* <DEDUP_REMOVED lines=16> */
.L_x_5410:
        /* <DEDUP_REMOVED lines=16> */
.L_x_5411:
        /* <DEDUP_REMOVED lines=16> */
.L_x_5412:
        /* <DEDUP_REMOVED lines=11> */
.L_x_5398:
[----:B------:R-:W-:Y:S05]  /*123f0*/  BSYNC B1 ;  /* 0x0000000000017941 */ /* 0x000fea0003800000 */
.L_x_5397:
[----:B------:R-:W2:Y:S02]  /*12400*/  LDL.LU R5, [R1+0x30] ;  /* 0x0000300001057983 */ /* 0x000ea40000300800 */
[----:B--2---:R-:W-:-:S07]  /*12410*/  VIADD R0, R5, 0xfffffffd ;  /* 0xfffffffd05007836 */ /* 0x004fce0000000000 */
.L_x_5396:
[----:B------:R-:W-:Y:S05]  /*12420*/  BSYNC B2 ;  /* 0x0000000000027941 */ /* 0x000fea0003800000 */
.L_x_5395:
[----:B------:R-:W-:-:S13]  /*12430*/  ISETP.NE.AND P0, PT, R4, RZ, PT ;  /* 0x000000ff0400720c */ /* 0x000fda0003f05270 */
[----:B------:R-:W-:Y:S05]  /*12440*/  @!P0 BRA `(.L_x_5394) ;  /* 0x0000001400488947 */ /* 0x000fea0003800000 */
.L_x_5445:
[----:B------:R-:W4:Y:S04]  /*12450*/  LDL R4, [R1+0x14] ;  /* 0x0000140001047983 */ /* 0x000f280000100800 */
[----:B------:R-:W2:Y:S04]  /*12460*/  LDL.LU R3, [R1+0x8] ;  /* 0x0000080001037983 */ /* 0x000ea80000300800 */
[----:B------:R-:W3:Y:S01]  /*12470*/  LDL.LU R2, [R1+0x18] ;  /* 0x0000180001027983 */ /* 0x000ee20000300800 */
[----:B------:R-:W-:Y:S05]  /*12480*/  YIELD ;  /* 0x0000000000007946 */ /* 0x000fea0003800000 */
[----:B------:R-:W-:Y:S01]  /*12490*/  BSSY B1, `(.L_x_5413) ;  /* 0x00000a2000017945 */ /* 0x000fe20003800000 */
[----:B----4-:R-:W-:Y:S01]  /*124a0*/  LOP3.LUT P1, RZ, R4, 0x1, RZ, 0xc0, !PT ;  /* 0x0000000104ff7812 */ /* 0x010fe2000782c0ff */
[----:B--2--5:R-:W-:-:S05]  /*124b0*/  VIADD R7, R3, 0x1 ;  /* 0x0000000103077836 */ /* 0x024fca0000000000 */
[----:B------:R-:W-:-:S04]  /*124c0*/  ISETP.NE.AND P0, PT, R7, 0x2, PT ;  /* 0x000000020700780c */ /* 0x000fc80003f05270 */
[----:B------:R-:W-:Y:S02]  /*124d0*/  SEL R6, RZ, 0x1, P0 ;  /* 0x00000001ff067807 */ /* 0x000fe40000000000 */
[----:B------:R-:W-:Y:S02]  /*124e0*/  SEL R7, R7, RZ, P0 ;  /* 0x000000ff07077207 */ /* 0x000fe40000000000 */
[----:B---3--:R-:W-:Y:S01]  /*124f0*/  LOP3.LUT R6, R2, R6, RZ, 0x3c, !PT ;  /* 0x0000000602067212 */ /* 0x008fe200078e3cff */
[----:B------:R-:W-:Y:S06]  /*12500*/  @!P1 BRA `(.L_x_5414) ;  /* 0x0000000800689947 */ /* 0x000fec0003800000 */
[----:B------:R-:W-:Y:S01]  /*12510*/  ULDC.64 UR4, c[0x0][0x418] ;  /* 0x0001060000047ab9 */ /* 0x000fe20000000a00 */
[----:B0-----:R-:W-:Y:S01]  /*12520*/  IMAD.MOV.U32 R8, RZ, RZ, R0 ;  /* 0x000000ffff087224 */ /* 0x001fe200078e0000 */
        /* <DEDUP_REMOVED lines=23> */
.L_x_5415:
        /* <DEDUP_REMOVED lines=9> */
.L_x_5522:
[----:B------:R-:W-:Y:S05]  /*12730*/  BSYNC B2 ;  /* 0x0000000000027941 */ /* 0x000fea0003800000 */
.L_x_5416:
        /* <DEDUP_REMOVED lines=9> */
.L_x_5419:
[----:B------:R-:W-:Y:S05]  /*127d0*/  BSYNC B2 ;  /* 0x0000000000027941 */ /* 0x000fea0003800000 */
.L_x_5418:
        /* <DEDUP_REMOVED lines=13> */
.L_x_5420:
        /* <DEDUP_REMOVED lines=14> */
.L_x_5523:
[----:B------:R-:W-:Y:S05]  /*12990*/  BSYNC B2 ;  /* 0x0000000000027941 */ /* 0x000fea0003800000 */
.L_x_5421:
        /* <DEDUP_REMOVED lines=11> */
.L_x_5424:
[----:B------:R-:W-:Y:S05]  /*12a50*/  BSYNC B2 ;  /* 0x0000000000027941 */ /* 0x000fea0003800000 */
.L_x_5423:
        /* <DEDUP_REMOVED lines=10> */
.L_x_5425:
        /* <DEDUP_REMOVED lines=16> */
.L_x_5426:
        /* <DEDUP_REMOVED lines=16> */
.L_x_5427:
        /* <DEDUP_REMOVED lines=16> */
.L_x_5428:
        /* <DEDUP_REMOVED lines=11> */
.L_x_5414:
[----:B------:R-:W-:Y:S05]  /*12eb0*/  BSYNC B1 ;  /* 0x0000000000017941 */ /* 0x000fea0003800000 */
.L_x_5413:
[----:B------:R-:W2:Y:S01]  /*12ec0*/  LDL R2, [R1+0x14] ;  /* 0x0000140001027983 */ /* 0x000ea20000100800 */
[----:B------:R-:W-:Y:S01]  /*12ed0*/  VIADD R7, R7, 0x1 ;  /* 0x0000000107077836 */ /* 0x000fe20000000000 */
[----:B------:R-:W-:Y:S04]  /*12ee0*/  BSSY B1, `(.L_x_5429) ;  /* 0x00000a5000017945 */ /* 0x000fe80003800000 */
[----:B------:R-:W-:-:S04]  /*12ef0*/  ISETP.NE.AND P0, PT, R7, 0x2, PT ;  /* 0x000000020700780c */ /* 0x000fc80003f05270 */
[----:B0-----:R-:W-:Y:S02]  /*12f00*/  SEL R9, R7, RZ, P0 ;  /* 0x000000ff07097207 */ /* 0x001fe40000000000 */
        /* <DEDUP_REMOVED lines=31> */
.L_x_5431:
        /* <DEDUP_REMOVED lines=9> */
.L_x_5524:
[----:B------:R-:W-:Y:S05]  /*13190*/  BSYNC B2 ;  /* 0x0000000000027941 */ /* 0x000fea0003800000 */
.L_x_5432:
        /* <DEDUP_REMOVED lines=9> */
.L_x_5435:
[----:B------:R-:W-:Y:S05]  /*13230*/  BSYNC B2 ;  /* 0x0000000000027941 */ /* 0x000fea0003800000 */
.L_x_5434:
        /* <DEDUP_REMOVED lines=14> */
.L_x_5436:
        /* <DEDUP_REMOVED lines=14> */
.L_x_5525:
[----:B------:R-:W-:Y:S05]  /*13400*/  BSYNC B2 ;  /* 0x0000000000027941 */ /* 0x000fea0003800000 */
.L_x_5437:
        /* <DEDUP_REMOVED lines=11> */
.L_x_5440:
[----:B------:R-:W-:Y:S05]  /*134c0*/  BSYNC B2 ;  /* 0x0000000000027941 */ /* 0x000fea0003800000 */
.L_x_5439:
        /* <DEDUP_REMOVED lines=11> */
.L_x_5441:
        /* <DEDUP_REMOVED lines=16> */
.L_x_5442:
        /* <DEDUP_REMOVED lines=16> */
.L_x_5443:
        /* <DEDUP_REMOVED lines=16> */
.L_x_5444:
        /* <DEDUP_REMOVED lines=11> */
.L_x_5430:
[----:B------:R-:W-:Y:S05]  /*13930*/  BSYNC B1 ;  /* 0x0000000000017941 */ /* 0x000fea0003800000 */
.L_x_5429:
[C---:B------:R-:W-:Y:S01]  /*13940*/  ISETP.GT.AND P0, PT, R0.reuse, 0x1, PT ;  /* 0x000000010000780c */ /* 0x040fe20003f04270 */
[----:B------:R-:W-:-:S12]  /*13950*/  VIADD R0, R0, 0xfffffffe ;  /* 0xfffffffe00007836 */ /* 0x000fd80000000000 */
[----:B------:R-:W-:Y:S05]  /*13960*/  @P0 BRA `(.L_x_5445) ;  /* 0xffffffe800b80947 */ /* 0x000fea000383ffff */
.L_x_5394:
[----:B------:R-:W-:Y:S05]  /*13970*/  BSYNC B0 ;  /* 0x0000000000007941 */ /* 0x000fea0003800000 */
.L_x_5393:
        /* <DEDUP_REMOVED lines=21> */
[----:B-----5:R-:W1:Y:S01]  /*13ad0*/  POPC R7, R6 ;  /* 0x0000000600077309 */ /* 0x020e620000000000 */
[----:B--2---:R-:W1:Y:S02]  /*13ae0*/  SHFL.IDX PT, R4, R3, R4, 0x1f ;  /* 0x00001f0403047589 */ /* 0x004e6400000e0000 */
[----:B-1----:R-:W-:-:S07]  /*13af0*/  IADD3 R16, R4, UR40, R7 ;  /* 0x0000002804107c10 */ /* 0x002fce000fffe007 */
.L_x_5447:
[----:B------:R-:W-:Y:S05]  /*13b00*/  BSYNC B0 ;  /* 0x0000000000007941 */ /* 0x000fea0003800000 */
.L_x_5446:
[----:B------:R-:W-:-:S05]  /*13b10*/  SEL R0, R0, RZ, P0 ;  /* 0x000000ff00007207 */ /* 0x000fca0000000000 */
[----:B------:R2:W-:Y:S02]  /*13b20*/  STL [R1+0x8], R0 ;  /* 0x0000080001007387 */ /* 0x0005e40000100800 */
.L_x_5359:
[----:B------:R-:W-:Y:S05]  /*13b30*/  BSYNC B7 ;  /* 0x0000000000077941 */ /* 0x000fea0003800000 */
.L_x_5357:
        /* <DEDUP_REMOVED lines=13> */
.L_x_5448:
        /* <DEDUP_REMOVED lines=36> */
.L_x_5535:
[----:B------:R-:W-:Y:S02]  /*13e50*/  ULDC UR4, c[0x0][0xd38] ;  /* 0x00034e0000047ab9 */ /* 0x000fe40000000800 */
[----:B------:R-:W-:-:S04]  /*13e60*/  IMAD.U32 R4, RZ, RZ, UR4 ;  /* 0x00000004ff047e24 */ /* 0x000fc8000f8e00ff */
[----:B--2---:R-:W-:-:S04]  /*13e70*/  IMAD R16, R16, R4, RZ ;  /* 0x0000000410107224 */ /* 0x004fc800078e02ff */
[----:B------:R-:W-:-:S05]  /*13e80*/  IMAD.IADD R5, R5, 0x1, R16 ;  /* 0x0000000105057824 */ /* 0x000fca00078e0210 */
[----:B------:R-:W-:-:S13]  /*13e90*/  ISETP.GT.AND P6, PT, R5, R0, PT ;  /* 0x000000000500720c */ /* 0x000fda0003fc4270 */
[----:B------:R-:W-:Y:S05]  /*13ea0*/  @P6 BRA `(.L_x_5451) ;  /* 0x00000000009c6947 */ /* 0x000fea0003800000 */
.L_x_5456:
[----:B-1----:R-:W1:Y:S01]  /*13eb0*/  LDC R3, c[0x0][0xd3c] ;  /* 0x00034f00ff037b82 */ /* 0x002e620000000800 */
        /* <DEDUP_REMOVED lines=13> */
.L_x_5454:
[----:B------:R-:W-:Y:S05]  /*13f90*/  BSYNC B0 ;  /* 0x0000000000007941 */ /* 0x000fea0003800000 */
.L_x_5453:
[----:B------:R-:W-:-:S03]  /*13fa0*/  UMOV UR4, 0xffffffff ;  /* 0xffffffff00047882 */ /* 0x000fc60000000000 */
[----:B------:R-:W-:Y:S05]  /*13fb0*/  BRA.DIV UR4, `(.L_x_5455) ;  /* 0x0000003204007947 */ /* 0x000fea000b800000 */
[----:B-----5:R-:W1:Y:S02]  /*13fc0*/  SHFL.UP PT, R14, R2, 0x1, RZ ;  /* 0x04200000020e7989 */ /* 0x020e6400000e00ff */
        /* <DEDUP_REMOVED lines=15> */
.L_x_5543:
[----:B------:R-:W-:Y:S02]  /*140c0*/  ULDC UR4, c[0x0][0xd38] ;  /* 0x00034e0000047ab9 */ /* 0x000fe40000000800 */
[----:B------:R-:W-:-:S04]  /*140d0*/  IMAD.U32 R4, RZ, RZ, UR4 ;  /* 0x00000004ff047e24 */ /* 0x000fc8000f8e00ff */
[----:B--2---:R-:W-:-:S04]  /*140e0*/  IMAD R16, R16, R4, RZ ;  /* 0x0000000410107224 */ /* 0x004fc800078e02ff */
[----:B------:R-:W-:-:S05]  /*140f0*/  IMAD.IADD R5, R16, 0x1, R5 ;  /* 0x0000000110057824 */ /* 0x000fca00078e0205 */
[----:B------:R-:W-:-:S13]  /*14100*/  ISETP.GT.AND P6, PT, R5, R0, PT ;  /* 0x000000000500720c */ /* 0x000fda0003fc4270 */
[----:B------:R-:W-:Y:S05]  /*14110*/  @!P6 BRA `(.L_x_5456) ;  /* 0xfffffffc0064e947 */ /* 0x000fea000383ffff */
.L_x_5451:
[----:B------:R-:W-:Y:S01]  /*14120*/  IMAD.IADD R16, R5, 0x1, -R16 ;  /* 0x0000000105107824 */ /* 0x000fe200078e0a10 */
[----:B------:R-:W-:-:S03]  /*14130*/  UMOV UR4, 0xffffffff ;  /* 0xffffffff00047882 */ /* 0x000fc60000000000 */
[----:B------:R-:W-:-:S05]  /*14140*/  IMAD R5, R3, R4, R16 ;  /* 0x0000000403057224 */ /* 0x000fca00078e0210 */
[----:B------:R-:W-:Y:S01]  /*14150*/  ISETP.GT.AND P6, PT, R5, R0, PT ;  /* 0x000000000500720c */ /* 0x000fe20003fc4270 */
[----:B------:R-:W-:-:S12]  /*14160*/  BRA.DIV UR4, `(.L_x_5457) ;  /* 0x0000003204687947 */ /* 0x000fd8000b800000 */
[----:B------:R-:W-:-:S04]  /*14170*/  VOTE.ANY R5, PT, !P6 ;  /* 0x0000000000057806 */ /* 0x000fc800070e0100 */
[----:B------:R-:W2:Y:S02]  /*14180*/  POPC R6, R5 ;  /* 0x0000000500067309 */ /* 0x000ea40000000000 */
[----:B--2---:R2:W4:Y:S02]  /*14190*/  SHFL.IDX PT, R17, R2, R6, 0x1f ;  /* 0x00001f0602117589 */ /* 0x00452400000e0000 */
.L_x_5547:
[----:B------:R-:W-:Y:S01]  /*141a0*/  ISETP.NE.AND P0, PT, R5, RZ, PT ;  /* 0x000000ff0500720c */ /* 0x000fe20003f05270 */
[----:B------:R-:W-:-:S12]  /*141b0*/  IMAD.MOV.U32 R5, RZ, RZ, RZ ;  /* 0x000000ffff057224 */ /* 0x000fd800078e00ff */
[----:B------:R-:W-:Y:S05]  /*141c0*/  @!P0 BRA `(.L_x_5458) ;  /* 0x0000000000148947 */ /* 0x000fea0003800000 */
[----:B------:R-:W-:Y:S01]  /*141d0*/  UMOV UR4, 0xffffffff ;  /* 0xffffffff00047882 */ /* 0x000fe20000000000 */
[----:B------:R-:W-:Y:S02]  /*141e0*/  VIADD R12, R6, 0xffffffff ;  /* 0xffffffff060c7836 */ /* 0x000fe40000000000 */
[----:B------:R-:W-:Y:S05]  /*141f0*/  BRA.DIV UR4, `(.L_x_5459) ;  /* 0x00000032048c7947 */ /* 0x000fea000b800000 */
[----:B-1----:R1:W0:Y:S02]  /*14200*/  SHFL.IDX PT, R3, R3, R12, 0x1f ;  /* 0x00001f0c03037589 */ /* 0x00222400000e0000 */
.L_x_5550:
[----:B0-----:R-:W-:-:S07]  /*14210*/  IMAD.MOV.U32 R5, RZ, RZ, R3 ;  /* 0x000000ffff057224 */ /* 0x001fce00078e0003 */
.L_x_5458:
[----:B-12---:R-:W1:Y:S01]  /*14220*/  LDC.64 R2, c[0x0][0xd90] ;  /* 0x00036400ff027b82 */ /* 0x006e620000000a00 */
[----:B------:R-:W-:-:S04]  /*14230*/  IMAD.IADD R19, R6, 0x1, R19 ;  /* 0x0000000106137824 */ /* 0x000fc800078e0213 */
[----:B-1----:R-:W-:-:S05]  /*14240*/  IMAD.WIDE R2, R19, 0x4, R2 ;  /* 0x0000000413027825 */ /* 0x002fca00078e0202 */
[----:B---3-5:R-:W4:Y:S01]  /*14250*/  LDG.E R7, desc[UR38][R2.64] ;  /* 0x0000002602077981 */ /* 0x028f22000c1e1900 */
[----:B------:R-:W-:-:S04]  /*14260*/  IMAD R16, R5, R4, R16 ;  /* 0x0000000405107224 */ /* 0x000fc800078e0210 */
[----:B------:R-:W-:Y:S02]  /*14270*/  IMAD.IADD R0, R0, 0x1, -R16 ;  /* 0x0000000100007824 */ /* 0x000fe400078e0a10 */
[----:B----4-:R-:W-:-:S05]  /*14280*/  IMAD R6, R17, R7, RZ ;  /* 0x0000000711067224 */ /* 0x010fca00078e02ff */
[----:B0-----:R-:W-:-:S04]  /*14290*/  IABS R8, R6 ;  /* 0x0000000600087213 */ /* 0x001fc80000000000 */
        /* <DEDUP_REMOVED lines=58> */
.L_x_5452:
[----:B------:R-:W-:Y:S01]  /*14640*/  UMOV UR4, URZ ;  /* 0x0000003f00047c82 */ /* 0x000fe20008000000 */
[----:B------:R-:W-:Y:S01]  /*14650*/  UMOV UR5, URZ ;  /* 0x0000003f00057c82 */ /* 0x000fe20008000000 */
[----:B------:R-:W-:Y:S01]  /*14660*/  ULDC UR6, c[0x0][0xd3c] ;  /* 0x00034f0000067ab9 */ /* 0x000fe20000000800 */
[----:B------:R-:W-:Y:S02]  /*14670*/  IMAD.MOV.U32 R16, RZ, RZ, R0 ;  /* 0x000000ffff107224 */ /* 0x000fe400078e0000 */
[----:B------:R-:W-:Y:S02]  /*14680*/  IMAD.U32 R17, RZ, RZ, UR4 ;  /* 0x00000004ff117e24 */ /* 0x000fe4000f8e00ff */
[----:B------:R-:W-:Y:S02]  /*14690*/  IMAD.U32 R18, RZ, RZ, UR5 ;  /* 0x00000005ff127e24 */ /* 0x000fe4000f8e00ff */
[----:B------:R-:W-:-:S07]  /*146a0*/  IMAD.U32 R19, RZ, RZ, UR6 ;  /* 0x00000006ff137e24 */ /* 0x000fce000f8e00ff */
.L_x_5460:
[----:B------:R1:W2:Y:S01]  /*146b0*/  LDL R3, [R1+0x4] ;  /* 0x0000040001037983 */ /* 0x0002a20000100800 */
[----:B------:R-:W4:Y:S01]  /*146c0*/  S2R R0, SR_TID.X ;  /* 0x0000000000007919 */ /* 0x000f220000002100 */
[----:B------:R-:W-:Y:S05]  /*146d0*/  WARPSYNC.ALL ;  /* 0x0000000000007948 */ /* 0x000fea0003800000 */
[----:B----4-:R-:W-:Y:S01]  /*146e0*/  LOP3.LUT R0, R0, 0x1f, RZ, 0xc0, !PT ;  /* 0x0000001f00007812 */ /* 0x010fe200078ec0ff */
        /* <DEDUP_REMOVED lines=8> */
.L_x_5449:
[----:B------:R-:W-:Y:S02]  /*14770*/  ULDC UR4, c[0x0][0xd3c] ;  /* 0x00034f0000047ab9 */ /* 0x000fe40000000800 */
[----:B----4-:R-:W-:-:S13]  /*14780*/  ISETP.GE.AND P0, PT, R19, UR4, PT ;  /* 0x0000000413007c0c */ /* 0x010fda000bf06270 */
[----:B------:R-:W-:Y:S05]  /*14790*/  @!P0 BRA `(.L_x_5461) ;  /* 0xffffffa0000c8947 */ /* 0x000fea000383ffff */
[----:B------:R-:W-:Y:S05]  /*147a0*/  BSYNC B8 ;  /* 0x0000000000087941 */ /* 0x000fea0003800000 */
.L_x_5353:
[----:B--2---:R-:W2:Y:S01]  /*147b0*/  LDL.LU R0, [R1+0x68] ;  /* 0x0000680001007983 */ /* 0x004ea20000300800 */
[----:B------:R-:W-:Y:S01]  /*147c0*/  BSSY B0, `(.L_x_5462) ;  /* 0x000000b000007945 */ /* 0x000fe20003800000 */
[----:B------:R-:W4:Y:S01]  /*147d0*/  S2R R5, SR_CgaCtaId ;  /* 0x0000000000057919 */ /* 0x000f220000008800 */
[----:B--2---:R-:W-:-:S05]  /*147e0*/  VIADD R0, R0, 0x1 ;  /* 0x0000000100007836 */ /* 0x004fca0000000000 */
        /* <DEDUP_REMOVED lines=8> */
.L_x_5551:
[----:B------:R-:W-:Y:S05]  /*14870*/  BSYNC B0 ;  /* 0x0000000000007941 */ /* 0x000fea0003800000 */
.L_x_5462:
[----:B------:R-:W-:-:S03]  /*14880*/  UMOV UR4, 0xffffffff ;  /* 0xffffffff00047882 */ /* 0x000fc60000000000 */
[----:B------:R-:W-:Y:S05]  /*14890*/  BRA.DIV UR4, `(.L_x_5464) ;  /* 0x0000002e04207947 */ /* 0x000fea000b800000 */
[----:B------:R-:W1:Y:S02]  /*148a0*/  S2R R2, SR_TID.X ;  /* 0x0000000000027919 */ /* 0x000e640000002100 */
[----:B-1----:R-:W-:-:S04]  /*148b0*/  SHF.R.U32.HI R2, RZ, 0x5, R2 ;  /* 0x00000005ff027819 */ /* 0x002fc80000011602 */
[----:B------:R-:W-:-:S05]  /*148c0*/  LOP3.LUT R2, R2, 0x3, RZ, 0xc0, !PT ;  /* 0x0000000302027812 */ /* 0x000fca00078ec0ff */
[----:B------:R1:W2:Y:S02]  /*148d0*/  SHFL.IDX PT, R14, R2, RZ, 0x1f ;  /* 0x00001fff020e7589 */ /* 0x0002a400000e0000 */
.L_x_5554:
[----:B--2---:R-:W-:Y:S01]  /*148e0*/  ISETP.NE.AND P0, PT, R14, RZ, PT ;  /* 0x000000ff0e00720c */ /* 0x004fe20003f05270 */
[----:B------:R-:W-:-:S12]  /*148f0*/  BSSY B0, `(.L_x_5465) ;  /* 0x0000029000007945 */ /* 0x000fd80003800000 */
[----:B------:R-:W-:Y:S05]  /*14900*/  @P0 BRA `(.L_x_5466) ;  /* 0x00000000009c0947 */ /* 0x000fea0003800000 */
[----:B------:R-:W-:-:S03]  /*14910*/  UMOV UR4, 0xffffffff ;  /* 0xffffffff00047882 */ /* 0x000fc60000000000 */
[----:B------:R-:W-:Y:S05]  /*14920*/  BRA.DIV UR4, `(.L_x_5467) ;  /* 0x0000002e04307947 */ /* 0x000fea000b800000 */
[----:B------:R-:W-:-:S13]  /*14930*/  ELECT P6, URZ, PT ;  /* 0x00000000003f782f */ /* 0x000fda00038c0000 */
.L_x_5557:
        /* <DEDUP_REMOVED lines=8> */
.L_x_5468:
[----:B0-----:R-:W2:Y:S04]  /*149c0*/  LDL R3, [R1+0x8] ;  /* 0x0000080001037983 */ /* 0x001ea80000100800 */
[----:B---3-5:R-:W3:Y:S01]  /*149d0*/  LDL.LU R7, [R1+0x18] ;  /* 0x0000180001077983 */ /* 0x028ee20000300800 */
        /* <DEDUP_REMOVED lines=12> */
.L_x_5558:
[----:B------:R-:W1:Y:S02]  /*14aa0*/  SYNCS.PHASECHK.TRANS64.TRYWAIT P0, [R7+URZ], R2 ;  /* 0x00000002070075a7 */ /* 0x000e64000800017f */
[----:B-1----:R-:W-:Y:S05]  /*14ab0*/  @!P0 BRA `(.L_x_5470) ;  /* 0x0000002c00008947 */ /* 0x002fea0003800000 */
.L_x_5559:
[----:B------:R-:W-:Y:S05]  /*14ac0*/  @!P2 BRA `(.L_x_5471) ;  /* 0x000000000004a947 */ /* 0x000fea0003800000 */
[----:B------:R-:W-:Y:S01]  /*14ad0*/  BPT.TRAP 0x1 ;  /* 0x000000040000795c */ /* 0x000fe20000300000 */
.L_x_5471:
[----:B------:R-:W2:Y:S01]  /*14ae0*/  LDL.LU R4, [R1+0x8] ;  /* 0x0000080001047983 */ /* 0x000ea20000300800 */
[----:B------:R-:W-:-:S04]  /*14af0*/  VIADD R0, R0, 0x32460 ;  /* 0x0003246000007836 */ /* 0x000fc80000000000 */
[----:B--2---:R-:W-:-:S04]  /*14b00*/  IMAD R4, R4, 0x8, R0 ;  /* 0x0000000804047824 */ /* 0x004fc800078e0200 */
[----:B------:R-:W2:Y:S02]  /*14b10*/  SYNCS.PHASECHK.TRANS64.TRYWAIT P0, [R4+URZ], R5 ;  /* 0x00000005040075a7 */ /* 0x000ea4000800017f */
[----:B--2---:R-:W-:Y:S05]  /*14b20*/  @!P0 BRA `(.L_x_5472) ;  /* 0x0000002800f88947 */ /* 0x004fea0003800000 */
.L_x_5560:
[----:B------:R-:W-:-:S07]  /*14b30*/  IMAD R3, R3, 0x8, R0 ;  /* 0x0000000803037824 */ /* 0x000fce00078e0200 */
.L_x_5473:
[----:B---3--:R3:W4:Y:S02]  /*14b40*/  SYNCS.PHASECHK.TRANS64.TRYWAIT P0, [R3+URZ], R2 ;  /* 0x00000002030075a7 */ /* 0x008724000800017f */
[----:B----4-:R-:W-:Y:S05]  /*14b50*/  @!P0 NANOSLEEP.SYNCS 0x989680 ;  /* 0x009896800000895d */ /* 0x010fea0003900000 */
[----:B------:R-:W4:Y:S02]  /*14b60*/  @!P0 SYNCS.PHASECHK.TRANS64 P0, [R3+URZ], R2 ;  /* 0x00000002030085a7 */ /* 0x000f24000800007f */
[----:B----4-:R-:W-:Y:S05]  /*14b70*/  @!P0 BRA `(.L_x_5473) ;  /* 0xfffffffc00f08947 */ /* 0x010fea000383ffff */
.L_x_5466:
[----:B------:R-:W-:Y:S05]  /*14b80*/  BSYNC B0 ;  /* 0x0000000000007941 */ /* 0x000fea0003800000 */
.L_x_5465:
[----:B------:R-:W-:Y:S05]  /*14b90*/  EXIT ;  /* 0x000000000000794d */ /* 0x000fea0003800000 */
.L_x_5294:
[----:B0-----:R0:W1:Y:S02]  /*14ba0*/  SYNCS.PHASECHK.TRANS64.TRYWAIT P0, [R5+URZ+0x32400], R2 ;  /* 0x03240002050075a7 */ /* 0x001064000800017f */
[----:B-1----:R-:W-:Y:S05]  /*14bb0*/  @!P0 NANOSLEEP.SYNCS 0x989680 ;  /* 0x009896800000895d */ /* 0x002fea0003900000 */
[----:B------:R-:W1:Y:S02]  /*14bc0*/  @!P0 SYNCS.PHASECHK.TRANS64 P0, [R5+URZ+0x32400], R2 ;  /* 0x03240002050085a7 */ /* 0x000e64000800007f */
[----:B-1----:R-:W-:Y:S05]  /*14bd0*/  @!P0 BRA `(.L_x_5294) ;  /* 0xfffffffc00f08947 */ /* 0x002fea000383ffff */
[----:B------:R-:W-:Y:S05]  /*14be0*/  BRA `(.L_x_5474) ;  /* 0xfffffed000207947 */ /* 0x000fea000383ffff */
.L_x_5298:
[----:B--2---:R2:W3:Y:S02]  /*14bf0*/  SYNCS.PHASECHK.TRANS64.TRYWAIT P1, [R0+URZ+0x32430], R3 ;  /* 0x03243003000075a7 */ /* 0x0044e4000802017f */
[----:B---3--:R-:W-:Y:S05]  /*14c00*/  @!P1 NANOSLEEP.SYNCS 0x989680 ;  /* 0x009896800000995d */ /* 0x008fea0003900000 */
[----:B------:R-:W3:Y:S02]  /*14c10*/  @!P1 SYNCS.PHASECHK.TRANS64 P1, [R0+URZ+0x32430], R3 ;  /* 0x03243003000095a7 */ /* 0x000ee4000802007f */
[----:B---3--:R-:W-:Y:S05]  /*14c20*/  @!P1 BRA `(.L_x_5298) ;  /* 0xfffffffc00f09947 */ /* 0x008fea000383ffff */
[----:B------:R-:W-:Y:S05]  /*14c30*/  BRA `(.L_x_5297) ;  /* 0xfffffed000507947 */ /* 0x000fea000383ffff */
.L_x_5299:
[----:B---3--:R3:W4:Y:S02]  /*14c40*/  SYNCS.PHASECHK.TRANS64.TRYWAIT P1, [R5+URZ+0x32410], R2 ;  /* 0x03241002050075a7 */ /* 0x008724000802017f */
[----:B----4-:R-:W-:Y:S05]  /*14c50*/  @!P1 NANOSLEEP.SYNCS 0x989680 ;  /* 0x009896800000995d */ /* 0x010fea0003900000 */
[----:B------:R-:W4:Y:S02]  /*14c60*/  @!P1 SYNCS.PHASECHK.TRANS64 P1, [R5+URZ+0x32410], R2 ;  /* 0x03241002050095a7 */ /* 0x000f24000802007f */
[----:B----4-:R-:W-:Y:S05]  /*14c70*/  @!P1 BRA `(.L_x_5299) ;  /* 0xfffffffc00f09947 */ /* 0x010fea000383ffff */
[----:B------:R-:W-:Y:S05]  /*14c80*/  BRA `(.L_x_5475) ;  /* 0xfffffed000fc7947 */ /* 0x000fea000383ffff */
.L_x_5303:
[----:B------:R0:W0:Y:S02]  /*14c90*/  SYNCS.PHASECHK.TRANS64.TRYWAIT P1, [R0+URZ+0x32450], R3 ;  /* 0x03245003000075a7 */ /* 0x000024000802017f */
[----:B0-----:R-:W-:Y:S05]  /*14ca0*/  @!P1 NANOSLEEP.SYNCS 0x989680 ;  /* 0x009896800000995d */ /* 0x001fea0003900000 */
[----:B------:R-:W0:Y:S02]  /*14cb0*/  @!P1 SYNCS.PHASECHK.TRANS64 P1, [R0+URZ+0x32450], R3 ;  /* 0x03245003000095a7 */ /* 0x000e24000802007f */
[----:B0-----:R-:W-:Y:S05]  /*14cc0*/  @!P1 BRA `(.L_x_5303) ;  /* 0xfffffffc00f09947 */ /* 0x001fea000383ffff */
[----:B------:R-:W-:Y:S05]  /*14cd0*/  BRA `(.L_x_5302) ;  /* 0xfffffed400087947 */ /* 0x000fea000383ffff */
.L_x_5308:
[----:B-1----:R-:W-:-:S04]  /*14ce0*/  IMAD.U32 R152, RZ, RZ, UR4 ;  /* 0x00000004ff987e24 */ /* 0x002fc8000f8e00ff */
[----:B------:R1:W2:Y:S03]  /*14cf0*/  SYNCS.PHASECHK.TRANS64.TRYWAIT P3, [R152+URZ+0x32430], R21 ;  /* 0x03243015980075a7 */ /* 0x0002a6000806017f */
[----:B--2---:R-:W-:Y:S05]  /*14d00*/  @!P3 NANOSLEEP.SYNCS 0x989680 ;  /* 0x009896800000b95d */ /* 0x004fea0003900000 */
[----:B------:R-:W2:Y:S02]  /*14d10*/  @!P3 SYNCS.PHASECHK.TRANS64 P3, [R152+URZ+0x32430], R21 ;  /* 0x032430159800b5a7 */ /* 0x000ea4000806007f */
[----:B--2---:R-:W-:Y:S05]  /*14d20*/  @!P3 BRA `(.L_x_5308) ;  /* 0xfffffffc00ecb947 */ /* 0x004fea000383ffff */
[----:B------:R-:W-:Y:S05]  /*14d30*/  BRA `(.L_x_5307) ;  /* 0xfffffefc00187947 */ /* 0x000fea000383ffff */
.L_x_5312:
[----:B--2---:R-:W-:-:S04]  /*14d40*/  IMAD.U32 R212, RZ, RZ, UR4 ;  /* 0x00000004ffd47e24 */ /* 0x004fc8000f8e00ff */
[----:B------:R2:W3:Y:S03]  /*14d50*/  SYNCS.PHASECHK.TRANS64.TRYWAIT P3, [R212+URZ+0x32450], R21 ;  /* 0x03245015d40075a7 */ /* 0x0004e6000806017f */
[----:B---3--:R-:W-:Y:S05]  /*14d60*/  @!P3 NANOSLEEP.SYNCS 0x989680 ;  /* 0x009896800000b95d */ /* 0x008fea0003900000 */
[----:B------:R-:W3:Y:S02]  /*14d70*/  @!P3 SYNCS.PHASECHK.TRANS64 P3, [R212+URZ+0x32450], R21 ;  /* 0x03245015d400b5a7 */ /* 0x000ee4000806007f */
[----:B---3--:R-:W-:Y:S05]  /*14d80*/  @!P3 BRA `(.L_x_5312) ;  /* 0xfffffffc00ecb947 */ /* 0x008fea000383ffff */
[----:B------:R-:W-:Y:S05]  /*14d90*/  BRA `(.L_x_5311) ;  /* 0xfffffefc00947947 */ /* 0x000fea000383ffff */
.L_x_5318:
[----:B--2---:R-:W-:-:S04]  /*14da0*/  IMAD.U32 R152, RZ, RZ, UR4 ;  /* 0x00000004ff987e24 */ /* 0x004fc8000f8e00ff */
[----:B------:R2:W3:Y:S03]  /*14db0*/  SYNCS.PHASECHK.TRANS64.TRYWAIT P1, [R152+URZ+0x32430], R21 ;  /* 0x03243015980075a7 */ /* 0x0004e6000802017f */
[----:B---3--:R-:W-:Y:S05]  /*14dc0*/  @!P1 NANOSLEEP.SYNCS 0x989680 ;  /* 0x009896800000995d */ /* 0x008fea0003900000 */
[----:B------:R-:W3:Y:S02]  /*14dd0*/  @!P1 SYNCS.PHASECHK.TRANS64 P1, [R152+URZ+0x32430], R21 ;  /* 0x03243015980095a7 */ /* 0x000ee4000802007f */
[----:B---3--:R-:W-:Y:S05]  /*14de0*/  @!P1 BRA `(.L_x_5318) ;  /* 0xfffffffc00ec9947 */ /* 0x008fea000383ffff */
[----:B------:R-:W-:Y:S05]  /*14df0*/  BRA `(.L_x_5317) ;  /* 0xffffff2c00007947 */ /* 0x000fea000383ffff */
.L_x_5322:
[----:B--2---:R-:W-:-:S04]  /*14e00*/  IMAD.U32 R202, RZ, RZ, UR4 ;  /* 0x00000004ffca7e24 */ /* 0x004fc8000f8e00ff */
[----:B------:R2:W3:Y:S03]  /*14e10*/  SYNCS.PHASECHK.TRANS64.TRYWAIT P1, [R202+URZ+0x32450], R21 ;  /* 0x03245015ca0075a7 */ /* 0x0004e6000802017f */
[----:B---3--:R-:W-:Y:S05]  /*14e20*/  @!P1 NANOSLEEP.SYNCS 0x989680 ;  /* 0x009896800000995d */ /* 0x008fea0003900000 */
[----:B------:R-:W3:Y:S02]  /*14e30*/  @!P1 SYNCS.PHASECHK.TRANS64 P1, [R202+URZ+0x32450], R21 ;  /* 0x03245015ca0095a7 */ /* 0x000ee4000802007f */
[----:B---3--:R-:W-:Y:S05]  /*14e40*/  @!P1 BRA `(.L_x_5322) ;  /* 0xfffffffc00ec9947 */ /* 0x008fea000383ffff */
[----:B------:R-:W-:Y:S05]  /*14e50*/  BRA `(.L_x_5321) ;  /* 0xffffff2c007c7947 */ /* 0x000fea000383ffff */
.L_x_5365:
        /* <DEDUP_REMOVED lines=8> */
[----:B-1----:R-:W-:Y:S05]  /*14ee0*/  WARPSYNC.COLLECTIVE R15, `(.L_x_5477) ;  /* 0x000000000f087348 */ /* 0x002fea0003c00000 */
[----:B------:R0:W2:Y:S02]  /*14ef0*/  SHFL.IDX P6, R14, R13, R12, R11 ;  /* 0x0000000c0d0e7389 */ /* 0x0000a400000c000b */
[----:B012---:R-:W-:Y:S01]  /*14f00*/  ENDCOLLECTIVE ;  /* 0x000000000000791b */ /* 0x007fe20003800000 */
.L_x_5477:
[----:B------:R-:W-:Y:S05]  /*14f10*/  BSYNC B0 ;  /* 0x0000000000007941 */ /* 0x000fea0003800000 */
.L_x_5476:
[----:B------:R-:W-:Y:S05]  /*14f20*/  BRA `(.L_x_5478) ;  /* 0xffffffa4003c7947 */ /* 0x000fea000383ffff */
.L_x_5367:
[----:B------:R-:W-:Y:S01]  /*14f30*/  BSSY B0, `(.L_x_5479) ;  /* 0x0000006000007945 */ /* 0x000fe20003800000 */
[----:B------:R-:W-:-:S07]  /*14f40*/  IMAD.MOV.U32 R15, RZ, RZ, -0x1 ;  /* 0xffffffffff0f7424 */ /* 0x000fce00078e00ff */
[----:B01----:R-:W-:Y:S05]  /*14f50*/  WARPSYNC.COLLECTIVE R15, `(.L_x_5480) ;  /* 0x000000000f0c7348 */ /* 0x003fea0003c00000 */
[----:B------:R-:W-:Y:S02]  /*14f60*/  ELECT P6, UR62, PT ;  /* 0x00000000003e782f */ /* 0x000fe400038c0000 */
[----:B------:R-:W-:Y:S01]  /*14f70*/  MOV R14, UR62 ;  /* 0x0000003e000e7c02 */ /* 0x000fe20008000f00 */
[----:B01----:R-:W-:Y:S10]  /*14f80*/  ENDCOLLECTIVE ;  /* 0x000000000000791b */ /* 0x003ff40003800000 */
.L_x_5480:
[----:B------:R-:W-:Y:S05]  /*14f90*/  BSYNC B0 ;  /* 0x0000000000007941 */ /* 0x000fea0003800000 */
.L_x_5479:
[----:B------:R-:W-:Y:S05]  /*14fa0*/  BRA `(.L_x_5481) ;  /* 0xffffffa4004c7947 */ /* 0x000fea000383ffff */
.L_x_5369:
[----:B0-----:R0:W2:Y:S02]  /*14fb0*/  SYNCS.PHASECHK.TRANS64.TRYWAIT P0, [R0+URZ+0x32440], R2 ;  /* 0x03244002000075a7 */ /* 0x0010a4000800017f */
[----:B--2---:R-:W-:Y:S05]  /*14fc0*/  @!P0 NANOSLEEP.SYNCS 0x989680 ;  /* 0x009896800000895d */ /* 0x004fea0003900000 */
[----:B------:R-:W2:Y:S02]  /*14fd0*/  @!P0 SYNCS.PHASECHK.TRANS64 P0, [R0+URZ+0x32440], R2 ;  /* 0x03244002000085a7 */ /* 0x000ea4000800007f */
[----:B--2---:R-:W-:Y:S05]  /*14fe0*/  @!P0 BRA `(.L_x_5369) ;  /* 0xfffffffc00f08947 */ /* 0x004fea000383ffff */
[----:B------:R-:W-:Y:S05]  /*14ff0*/  BRA `(.L_x_5482) ;  /* 0xffffffa400b87947 */ /* 0x000fea000383ffff */
.L_x_5373:
[----:B------:R0:W5:Y:S01]  /*15000*/  LDL R2, [R1+0x34] ;  /* 0x0000340001027983 */ /* 0x0001620000100800 */
[----:B------:R-:W-:Y:S02]  /*15010*/  IMAD.MOV.U32 R13, RZ, RZ, R0 ;  /* 0x000000ffff0d7224 */ /* 0x000fe400078e0000 */
[----:B------:R-:W-:Y:S02]  /*15020*/  IMAD.MOV.U32 R12, RZ, RZ, RZ ;  /* 0x000000ffff0c7224 */ /* 0x000fe400078e00ff */
[----:B------:R-:W-:Y:S02]  /*15030*/  IMAD.MOV.U32 R11, RZ, RZ, 0x181f ;  /* 0x0000181fff0b7424 */ /* 0x000fe400078e00ff */
[----:B------:R-:W-:Y:S02]  /*15040*/  IMAD.MOV.U32 R15, RZ, RZ, -0x1 ;  /* 0xffffffffff0f7424 */ /* 0x000fe400078e00ff */
[----:B0-----:R-:W-:-:S07]  /*15050*/  IMAD R17, R17, 0x80, R8 ;  /* 0x0000008011117824 */ /* 0x001fce00078e0208 */
[----:B-----5:R-:W-:Y:S05]  /*15060*/  WARPSYNC.COLLECTIVE R15, `(.L_x_5483) ;  /* 0x000000000f087348 */ /* 0x020fea0003c00000 */
[----:B------:R0:W1:Y:S02]  /*15070*/  SHFL.IDX P6, R14, R13, R12, R11 ;  /* 0x0000000c0d0e7389 */ /* 0x00006400000c000b */
[----:B01---5:R-:W-:Y:S01]  /*15080*/  ENDCOLLECTIVE ;  /* 0x000000000000791b */ /* 0x023fe20003800000 */
.L_x_5483:
[----:B------:R-:W-:-:S05]  /*15090*/  VIADD R8, R17, 0x10 ;  /* 0x0000001011087836 */ /* 0x000fca0000000000 */
[----:B------:R0:W-:Y:S01]  /*150a0*/  STL [R1+0x3c], R8 ;  /* 0x00003c0801007387 */ /* 0x0001e20000100800 */
[----:B------:R-:W-:Y:S02]  /*150b0*/  IMAD.MOV.U32 R13, RZ, RZ, R3 ;  /* 0x000000ffff0d7224 */ /* 0x000fe400078e0003 */
[----:B------:R-:W-:-:S07]  /*150c0*/  IMAD.MOV.U32 R4, RZ, RZ, R14 ;  /* 0x000000ffff047224 */ /* 0x000fce00078e000e */
[----:B0-----:R-:W-:Y:S05]  /*150d0*/  WARPSYNC.COLLECTIVE R15, `(.L_x_5484) ;  /* 0x000000000f087348 */ /* 0x001fea0003c00000 */
[----:B------:R1:W2:Y:S02]  /*150e0*/  SHFL.IDX P6, R14, R13, R12, R11 ;  /* 0x0000000c0d0e7389 */ /* 0x0002a400000c000b */
[----:B012---:R-:W-:Y:S01]  /*150f0*/  ENDCOLLECTIVE ;  /* 0x000000000000791b */ /* 0x007fe20003800000 */
.L_x_5484:
[----:B------:R-:W-:Y:S02]  /*15100*/  IMAD.MOV.U32 R13, RZ, RZ, R0 ;  /* 0x000000ffff0d7224 */ /* 0x000fe400078e0000 */
[----:B------:R-:W-:Y:S02]  /*15110*/  IMAD.MOV.U32 R12, RZ, RZ, 0x1 ;  /* 0x00000001ff0c7424 */ /* 0x000fe400078e00ff */
[----:B------:R-:W-:-:S07]  /*15120*/  IMAD.MOV.U32 R5, RZ, RZ, R14 ;  /* 0x000000ffff057224 */ /* 0x000fce00078e000e */
[----:B------:R-:W-:Y:S05]  /*15130*/  WARPSYNC.COLLECTIVE R15, `(.L_x_5485) ;  /* 0x000000000f087348 */ /* 0x000fea0003c00000 */
[----:B------:R0:W1:Y:S02]  /*15140*/  SHFL.IDX P6, R14, R13, R12, R11 ;  /* 0x0000000c0d0e7389 */ /* 0x00006400000c000b */
[----:B01----:R-:W-:Y:S01]  /*15150*/  ENDCOLLECTIVE ;  /* 0x000000000000791b */ /* 0x003fe20003800000 */
.L_x_5485:
[----:B------:R-:W-:Y:S02]  /*15160*/  IMAD.MOV.U32 R13, RZ, RZ, R3 ;  /* 0x000000ffff0d7224 */ /* 0x000fe400078e0003 */
[----:B------:R-:W-:Y:S02]  /*15170*/  IMAD R2, R2, R7, RZ ;  /* 0x0000000702027224 */ /* 0x000fe400078e02ff */
[----:B------:R-:W-:-:S07]  /*15180*/  IMAD.MOV.U32 R7, RZ, RZ, R14 ;  /* 0x000000ffff077224 */ /* 0x000fce00078e000e */
[----:B------:R-:W-:Y:S05]  /*15190*/  WARPSYNC.COLLECTIVE R15, `(.L_x_5486) ;  /* 0x000000000f087348 */ /* 0x000fea0003c00000 */
[----:B------:R0:W1:Y:S02]  /*151a0*/  SHFL.IDX P6, R14, R13, R12, R11 ;  /* 0x0000000c0d0e7389 */ /* 0x00006400000c000b */
[----:B01----:R-:W-:Y:S01]  /*151b0*/  ENDCOLLECTIVE ;  /* 0x000000000000791b */ /* 0x003fe20003800000 */
.L_x_5486:
        /* <DEDUP_REMOVED lines=13> */
.L_x_5487:
        /* <DEDUP_REMOVED lines=12> */
.L_x_5488:
        /* <DEDUP_REMOVED lines=17> */
.L_x_5489:
        /* <DEDUP_REMOVED lines=10> */
.L_x_5490:
        /* <DEDUP_REMOVED lines=13> */
.L_x_5491:
        /* <DEDUP_REMOVED lines=10> */
.L_x_5492:
        /* <DEDUP_REMOVED lines=13> */
.L_x_5493:
        /* <DEDUP_REMOVED lines=10> */
.L_x_5494:
        /* <DEDUP_REMOVED lines=13> */
.L_x_5495:
        /* <DEDUP_REMOVED lines=10> */
.L_x_5496:
        /* <DEDUP_REMOVED lines=11> */
.L_x_5497:
        /* <DEDUP_REMOVED lines=10> */
.L_x_5498:
[----:B------:R-:W-:Y:S01]  /*15aa0*/  @!PT LDS RZ, [RZ] ;  /* 0x00000000fffff984 */ /* 0x000fe20000000800 */
[----:B------:R-:W-:Y:S01]  /*15ab0*/  @!PT LDS RZ, [RZ] ;  /* 0x00000000fffff984 */ /* 0x000fe20000000800 */
[----:B------:R-:W-:Y:S01]  /*15ac0*/  @!PT LDS RZ, [RZ] ;  /* 0x00000000fffff984 */ /* 0x000fe20000000800 */
[----:B------:R1:W-:Y:S01]  /*15ad0*/  @!P1 LDGSTS.E.BYPASS.LTC128B.128 [R9+0x1b400], desc[UR38][R4.64], !P0 ;  /* 0x1b40000004099fae */ /* 0x0003e2000c101d66 */
[----:B------:R-:W-:Y:S01]  /*15ae0*/  IMAD.MOV.U32 R3, RZ, RZ, R14 ;  /* 0x000000ffff037224 */ /* 0x000fe200078e000e */
[----:B------:R-:W-:Y:S06]  /*15af0*/  BRA `(.L_x_5499) ;  /* 0xffffffa800607947 */ /* 0x000fec000383ffff */
.L_x_5377:
        /* <DEDUP_REMOVED lines=35> */
.L_x_5501:
[----:B------:R-:W-:Y:S05]  /*15d30*/  BSYNC B0 ;  /* 0x0000000000007941 */ /* 0x000fea0003800000 */
.L_x_5500:
        /* <DEDUP_REMOVED lines=12> */
.L_x_5502:
        /* <DEDUP_REMOVED lines=14> */
.L_x_5503:
[----:B------:R-:W-:-:S04]  /*15ee0*/  @!P5 LOP3.LUT R2, R3, R2, RZ, 0x3c, !PT ;  /* 0x000000020302d212 */ /* 0x000fc800078e3cff */
[----:B------:R-:W-:Y:S01]  /*15ef0*/  @!P5 LOP3.LUT R3, R3, R2, RZ, 0x3c, !PT ;  /* 0x000000020303d212 */ /* 0x000fe200078e3cff */
[----:B------:R-:W-:Y:S02]  /*15f00*/  IMAD.MOV.U32 R13, RZ, RZ, R4 ;  /* 0x000000ffff0d7224 */ /* 0x000fe400078e0004 */
[----:B------:R-:W-:-:S07]  /*15f10*/  IMAD.MOV.U32 R6, RZ, RZ, R14 ;  /* 0x000000ffff067224 */ /* 0x000fce00078e000e */
[----:B------:R-:W-:Y:S05]  /*15f20*/  WARPSYNC.COLLECTIVE R15, `(.L_x_5504) ;  /* 0x000000000f087348 */ /* 0x000fea0003c00000 */
[----:B------:R0:W1:Y:S02]  /*15f30*/  SHFL.IDX P6, R14, R13, R12, R11 ;  /* 0x0000000c0d0e7389 */ /* 0x00006400000c000b */
[----:B01----:R-:W-:Y:S01]  /*15f40*/  ENDCOLLECTIVE ;  /* 0x000000000000791b */ /* 0x003fe20003800000 */
.L_x_5504:
        /* <DEDUP_REMOVED lines=17> */
.L_x_5505:
        /* <DEDUP_REMOVED lines=12> */
.L_x_5506:
        /* <DEDUP_REMOVED lines=12> */
.L_x_5507:
        /* <DEDUP_REMOVED lines=12> */
.L_x_5508:
        /* <DEDUP_REMOVED lines=12> */
.L_x_5509:
        /* <DEDUP_REMOVED lines=12> */
.L_x_5510:
        /* <DEDUP_REMOVED lines=12> */
.L_x_5511:
        /* <DEDUP_REMOVED lines=11> */
.L_x_5512:
        /* <DEDUP_REMOVED lines=16> */
.L_x_5513:
[----:B------:R-:W-:Y:S02]  /*16690*/  IMAD.MOV.U32 R13, RZ, RZ, R4 ;  /* 0x000000ffff0d7224 */ /* 0x000fe400078e0004 */
[----:B------:R-:W-:-:S07]  /*166a0*/  IMAD.MOV.U32 R6, RZ, RZ, R14 ;  /* 0x000000ffff067224 */ /* 0x000fce00078e000e */
[----:B------:R-:W-:Y:S05]  /*166b0*/  WARPSYNC.COLLECTIVE R15, `(.L_x_5514) ;  /* 0x000000000f087348 */ /* 0x000fea0003c00000 */
[----:B------:R0:W1:Y:S02]  /*166c0*/  SHFL.IDX P6, R14, R13, R12, R11 ;  /* 0x0000000c0d0e7389 */ /* 0x00006400000c000b */
[----:B01----:R-:W-:Y:S01]  /*166d0*/  ENDCOLLECTIVE ;  /* 0x000000000000791b */ /* 0x003fe20003800000 */
.L_x_5514:
[----:B------:R-:W-:Y:S02]  /*166e0*/  IMAD.MOV.U32 R13, RZ, RZ, R0 ;  /* 0x000000ffff0d7224 */ /* 0x000fe400078e0000 */
[----:B------:R-:W-:Y:S02]  /*166f0*/  IMAD.MOV.U32 R12, RZ, RZ, 0x7 ;  /* 0x00000007ff0c7424 */ /* 0x000fe400078e00ff */
[----:B------:R-:W-:-:S07]  /*16700*/  IMAD.MOV.U32 R2, RZ, RZ, R14 ;  /* 0x000000ffff027224 */ /* 0x000fce00078e000e */
[----:B------:R-:W-:Y:S05]  /*16710*/  WARPSYNC.COLLECTIVE R15, `(.L_x_5515) ;  /* 0x000000000f087348 */ /* 0x000fea0003c00000 */
[----:B------:R0:W1:Y:S02]  /*16720*/  SHFL.IDX P6, R14, R13, R12, R11 ;  /* 0x0000000c0d0e7389 */ /* 0x00006400000c000b */
[----:B01----:R-:W-:Y:S01]  /*16730*/  ENDCOLLECTIVE ;  /* 0x000000000000791b */ /* 0x003fe20003800000 */
.L_x_5515:
        /* <DEDUP_REMOVED lines=14> */
.L_x_5516:
[----:B------:R-:W-:Y:S01]  /*16820*/  IMAD.MOV.U32 R2, RZ, RZ, R14 ;  /* 0x000000ffff027224 */ /* 0x000fe200078e000e */
[----:B------:R-:W-:Y:S06]  /*16830*/  BRA `(.L_x_5517) ;  /* 0xffffffa400f47947 */ /* 0x000fec000383ffff */
.L_x_5382:
[----:B0-----:R-:W4:Y:S02]  /*16840*/  LDL R2, [R1+0x4] ;  /* 0x0000040001027983 */ /* 0x001f240000100800 */
[----:B----4-:R0:W1:Y:S02]  /*16850*/  SYNCS.PHASECHK.TRANS64.TRYWAIT P0, [R2+URZ+0x32420], R0 ;  /* 0x03242000020075a7 */ /* 0x010064000800017f */
[----:B-1----:R-:W-:Y:S05]  /*16860*/  @!P0 NANOSLEEP.SYNCS 0x989680 ;  /* 0x009896800000895d */ /* 0x002fea0003900000 */
[----:B------:R-:W1:Y:S02]  /*16870*/  @!P0 SYNCS.PHASECHK.TRANS64 P0, [R2+URZ+0x32420], R0 ;  /* 0x03242000020085a7 */ /* 0x000e64000800007f */
[----:B-1----:R-:W-:Y:S05]  /*16880*/  @!P0 BRA `(.L_x_5382) ;  /* 0xfffffffc00ec8947 */ /* 0x002fea000383ffff */
[----:B------:R-:W-:Y:S05]  /*16890*/  BRA `(.L_x_5518) ;  /* 0xffffffa800707947 */ /* 0x000fea000383ffff */
.L_x_5386:
[----:B0-----:R0:W1:Y:S02]  /*168a0*/  SYNCS.PHASECHK.TRANS64.TRYWAIT P0, [R2+URZ+0x32460], R0 ;  /* 0x03246000020075a7 */ /* 0x001064000800017f */
[----:B-1----:R-:W-:Y:S05]  /*168b0*/  @!P0 NANOSLEEP.SYNCS 0x989680 ;  /* 0x009896800000895d */ /* 0x002fea0003900000 */
[----:B------:R-:W1:Y:S02]  /*168c0*/  @!P0 SYNCS.PHASECHK.TRANS64 P0, [R2+URZ+0x32460], R0 ;  /* 0x03246000020085a7 */ /* 0x000e64000800007f */
[----:B-1----:R-:W-:Y:S05]  /*168d0*/  @!P0 BRA `(.L_x_5386) ;  /* 0xfffffffc00f08947 */ /* 0x002fea000383ffff */
[----:B------:R-:W-:Y:S05]  /*168e0*/  BRA `(.L_x_5519) ;  /* 0xffffffa800a07947 */ /* 0x000fea000383ffff */
.L_x_5401:
[----:B-1----:R1:W2:Y:S02]  /*168f0*/  SYNCS.PHASECHK.TRANS64.TRYWAIT P0, [R3+URZ+0x32440], R2 ;  /* 0x03244002030075a7 */ /* 0x0022a4000800017f */
[----:B--2---:R-:W-:Y:S05]  /*16900*/  @!P0 NANOSLEEP.SYNCS 0x989680 ;  /* 0x009896800000895d */ /* 0x004fea0003900000 */
[----:B------:R-:W2:Y:S02]  /*16910*/  @!P0 SYNCS.PHASECHK.TRANS64 P0, [R3+URZ+0x32440], R2 ;  /* 0x03244002030085a7 */ /* 0x000ea4000800007f */
[----:B--2---:R-:W-:Y:S05]  /*16920*/  @!P0 BRA `(.L_x_5401) ;  /* 0xfffffffc00f08947 */ /* 0x004fea000383ffff */
[----:B------:R-:W-:Y:S05]  /*16930*/  BRA `(.L_x_5520) ;  /* 0xffffffb000c47947 */ /* 0x000fea000383ffff */
.L_x_5406:
[----:B0-----:R0:W2:Y:S02]  /*16940*/  SYNCS.PHASECHK.TRANS64.TRYWAIT P0, [R3+URZ+0x32460], R2 ;  /* 0x03246002030075a7 */ /* 0x0010a4000800017f */
[----:B--2---:R-:W-:Y:S05]  /*16950*/  @!P0 NANOSLEEP.SYNCS 0x989680 ;  /* 0x009896800000895d */ /* 0x004fea0003900000 */
[----:B------:R-:W2:Y:S02]  /*16960*/  @!P0 SYNCS.PHASECHK.TRANS64 P0, [R3+URZ+0x32460], R2 ;  /* 0x03246002030085a7 */ /* 0x000ea4000800007f */
[----:B--2---:R-:W-:Y:S05]  /*16970*/  @!P0 BRA `(.L_x_5406) ;  /* 0xfffffffc00f08947 */ /* 0x004fea000383ffff */
[----:B------:R-:W-:Y:S05]  /*16980*/  BRA `(.L_x_5521) ;  /* 0xffffffb4004c7947 */ /* 0x000fea000383ffff */
.L_x_5417:
[----:B0-----:R0:W1:Y:S02]  /*16990*/  SYNCS.PHASECHK.TRANS64.TRYWAIT P0, [R4+URZ+0x32440], R2 ;  /* 0x03244002040075a7 */ /* 0x001064000800017f */
[----:B-1----:R-:W-:Y:S05]  /*169a0*/  @!P0 NANOSLEEP.SYNCS 0x989680 ;  /* 0x009896800000895d */ /* 0x002fea0003900000 */
[----:B------:R-:W1:Y:S02]  /*169b0*/  @!P0 SYNCS.PHASECHK.TRANS64 P0, [R4+URZ+0x32440], R2 ;  /* 0x03244002040085a7 */ /* 0x000e64000800007f */
[----:B-1----:R-:W-:Y:S05]  /*169c0*/  @!P0 BRA `(.L_x_5417) ;  /* 0xfffffffc00f08947 */ /* 0x002fea000383ffff */
[----:B------:R-:W-:Y:S05]  /*169d0*/  BRA `(.L_x_5522) ;  /* 0xffffffbc00547947 */ /* 0x000fea000383ffff */
.L_x_5422:
[----:B-1----:R1:W2:Y:S02]  /*169e0*/  SYNCS.PHASECHK.TRANS64.TRYWAIT P0, [R4+URZ+0x32460], R2 ;  /* 0x03246002040075a7 */ /* 0x0022a4000800017f */
[----:B--2---:R-:W-:Y:S05]  /*169f0*/  @!P0 NANOSLEEP.SYNCS 0x989680 ;  /* 0x009896800000895d */ /* 0x004fea0003900000 */
[----:B------:R-:W2:Y:S02]  /*16a00*/  @!P0 SYNCS.PHASECHK.TRANS64 P0, [R4+URZ+0x32460], R2 ;  /* 0x03246002040085a7 */ /* 0x000ea4000800007f */
[----:B--2---:R-:W-:Y:S05]  /*16a10*/  @!P0 BRA `(.L_x_5422) ;  /* 0xfffffffc00f08947 */ /* 0x004fea000383ffff */
[----:B------:R-:W-:Y:S05]  /*16a20*/  BRA `(.L_x_5523) ;  /* 0xffffffbc00d87947 */ /* 0x000fea000383ffff */
.L_x_5433:
[----:B-1----:R1:W2:Y:S02]  /*16a30*/  SYNCS.PHASECHK.TRANS64.TRYWAIT P0, [R4+URZ+0x32440], R2 ;  /* 0x03244002040075a7 */ /* 0x0022a4000800017f */
[----:B--2---:R-:W-:Y:S05]  /*16a40*/  @!P0 NANOSLEEP.SYNCS 0x989680 ;  /* 0x009896800000895d */ /* 0x004fea0003900000 */
[----:B------:R-:W2:Y:S02]  /*16a50*/  @!P0 SYNCS.PHASECHK.TRANS64 P0, [R4+URZ+0x32440], R2 ;  /* 0x03244002040085a7 */ /* 0x000ea4000800007f */
[----:B--2---:R-:W-:Y:S05]  /*16a60*/  @!P0 BRA `(.L_x_5433) ;  /* 0xfffffffc00f08947 */ /* 0x004fea000383ffff */
[----:B------:R-:W-:Y:S05]  /*16a70*/  BRA `(.L_x_5524) ;  /* 0xffffffc400c47947 */ /* 0x000fea000383ffff */
.L_x_5438:
[----:B0-----:R0:W2:Y:S02]  /*16a80*/  SYNCS.PHASECHK.TRANS64.TRYWAIT P0, [R4+URZ+0x32460], R2 ;  /* 0x03246002040075a7 */ /* 0x0010a4000800017f */
[----:B--2---:R-:W-:Y:S05]  /*16a90*/  @!P0 NANOSLEEP.SYNCS 0x989680 ;  /* 0x009896800000895d */ /* 0x004fea0003900000 */
[----:B------:R-:W2:Y:S02]  /*16aa0*/  @!P0 SYNCS.PHASECHK.TRANS64 P0, [R4+URZ+0x32460], R2 ;  /* 0x03246002040085a7 */ /* 0x000ea4000800007f */
[----:B--2---:R-:W-:Y:S05]  /*16ab0*/  @!P0 BRA `(.L_x_5438) ;  /* 0xfffffffc00f08947 */ /* 0x004fea000383ffff */
[----:B------:R-:W-:Y:S05]  /*16ac0*/  BRA `(.L_x_5525) ;  /* 0xffffffc8004c7947 */ /* 0x000fea000383ffff */
.L_x_5450:
[----:B------:R-:W-:Y:S01]  /*16ad0*/  BSSY B0, `(.L_x_5526) ;  /* 0x0000008000007945 */ /* 0x000fe20003800000 */
[----:B------:R-:W-:Y:S02]  /*16ae0*/  IMAD.MOV.U32 R13, RZ, RZ, R16 ;  /* 0x000000ffff0d7224 */ /* 0x000fe400078e0010 */
[----:B------:R-:W-:Y:S02]  /*16af0*/  IMAD.MOV.U32 R12, RZ, RZ, RZ ;  /* 0x000000ffff0c7224 */ /* 0x000fe400078e00ff */
[----:B------:R-:W-:Y:S02]  /*16b00*/  IMAD.MOV.U32 R11, RZ, RZ, 0x1f ;  /* 0x0000001fff0b7424 */ /* 0x000fe400078e00ff */
[----:B------:R-:W-:-:S07]  /*16b10*/  IMAD.MOV.U32 R15, RZ, RZ, -0x1 ;  /* 0xffffffffff0f7424 */ /* 0x000fce00078e00ff */
[----:B01-3-5:R-:W-:Y:S05]  /*16b20*/  WARPSYNC.COLLECTIVE R15, `(.L_x_5527) ;  /* 0x000000000f087348 */ /* 0x02bfea0003c00000 */
[----:B------:R2:W4:Y:S02]  /*16b30*/  SHFL.IDX P6, R14, R13, R12, R11 ;  /* 0x0000000c0d0e7389 */ /* 0x00052400000c000b */
[----:B012345:R-:W-:Y:S01]  /*16b40*/  ENDCOLLECTIVE ;  /* 0x000000000000791b */ /* 0x03ffe20003800000 */
.L_x_5527:
[----:B------:R-:W-:Y:S05]  /*16b50*/  BSYNC B0 ;  /* 0x0000000000007941 */ /* 0x000fea0003800000 */
.L_x_5526:
        /* <DEDUP_REMOVED lines=9> */
.L_x_5528:
        /* <DEDUP_REMOVED lines=18> */
.L_x_5529:
        /* <DEDUP_REMOVED lines=8> */
.L_x_5530:
        /* <DEDUP_REMOVED lines=8> */
.L_x_5531:
        /* <DEDUP_REMOVED lines=8> */
.L_x_5532:
        /* <DEDUP_REMOVED lines=8> */
.L_x_5533:
        /* <DEDUP_REMOVED lines=9> */
.L_x_5534:
[----:B------:R-:W-:Y:S01]  /*16fa0*/  IMAD.MOV.U32 R16, RZ, RZ, R14 ;  /* 0x000000ffff107224 */ /* 0x000fe200078e000e */
[----:B------:R-:W-:Y:S06]  /*16fb0*/  BRA `(.L_x_5535) ;  /* 0xffffffcc00a47947 */ /* 0x000fec000383ffff */
.L_x_5455:
[----:B------:R-:W-:Y:S01]  /*16fc0*/  BSSY B0, `(.L_x_5536) ;  /* 0x0000008000007945 */ /* 0x000fe20003800000 */
[----:B-----5:R-:W-:Y:S02]  /*16fd0*/  IMAD.MOV.U32 R13, RZ, RZ, R2 ;  /* 0x000000ffff0d7224 */ /* 0x020fe400078e0002 */
[----:B------:R-:W-:Y:S02]  /*16fe0*/  IMAD.MOV.U32 R12, RZ, RZ, 0x1 ;  /* 0x00000001ff0c7424 */ /* 0x000fe400078e00ff */
[----:B------:R-:W-:Y:S02]  /*16ff0*/  IMAD.MOV.U32 R11, RZ, RZ, RZ ;  /* 0x000000ffff0b7224 */ /* 0x000fe400078e00ff */
[----:B------:R-:W-:-:S07]  /*17000*/  IMAD.MOV.U32 R15, RZ, RZ, -0x1 ;  /* 0xffffffffff0f7424 */ /* 0x000fce00078e00ff */
[----:B01-3--:R-:W-:Y:S05]  /*17010*/  WARPSYNC.COLLECTIVE R15, `(.L_x_5537) ;  /* 0x000000000f087348 */ /* 0x00bfea0003c00000 */
[----:B------:R2:W4:Y:S02]  /*17020*/  SHFL.UP P6, R14, R13, R12, R11 ;  /* 0x0400000c0d0e7389 */ /* 0x00052400000c000b */
[----:B01234-:R-:W-:Y:S01]  /*17030*/  ENDCOLLECTIVE ;  /* 0x000000000000791b */ /* 0x01ffe20003800000 */
.L_x_5537:
[----:B------:R-:W-:Y:S05]  /*17040*/  BSYNC B0 ;  /* 0x0000000000007941 */ /* 0x000fea0003800000 */
.L_x_5536:
        /* <DEDUP_REMOVED lines=9> */
.L_x_5538:
        /* <DEDUP_REMOVED lines=8> */
.L_x_5539:
        /* <DEDUP_REMOVED lines=8> */
.L_x_5540:
        /* <DEDUP_REMOVED lines=8> */
.L_x_5541:
        /* <DEDUP_REMOVED lines=9> */
.L_x_5542:
[----:B------:R-:W-:Y:S01]  /*172f0*/  IMAD.MOV.U32 R16, RZ, RZ, R14 ;  /* 0x000000ffff107224 */ /* 0x000fe200078e000e */
[----:B------:R-:W-:Y:S06]  /*17300*/  BRA `(.L_x_5543) ;  /* 0xffffffcc006c7947 */ /* 0x000fec000383ffff */
.L_x_5457:
[----:B------:R-:W-:Y:S01]  /*17310*/  BSSY B0, `(.L_x_5544) ;  /* 0x0000006000007945 */ /* 0x000fe20003800000 */
[----:B------:R-:W-:Y:S01]  /*17320*/  PLOP3.LUT P6, PT, P6, PT, PT, 0x8, 0x0 ;  /* 0x000000000000781c */ /* 0x000fe200037ce170 */
[----:B------:R-:W-:-:S12]  /*17330*/  IMAD.MOV.U32 R15, RZ, RZ, -0x1 ;  /* 0xffffffffff0f7424 */ /* 0x000fd800078e00ff */
[----:B01-3-5:R-:W-:Y:S05]  /*17340*/  WARPSYNC.COLLECTIVE R15, `(.L_x_5545) ;  /* 0x000000000f087348 */ /* 0x02bfea0003c00000 */
[----:B------:R-:W-:Y:S01]  /*17350*/  VOTE.ANY R14, PT, P6 ;  /* 0x00000000000e7806 */ /* 0x000fe200030e0100 */
[----:B01-3-5:R-:W-:Y:S06]  /*17360*/  ENDCOLLECTIVE ;  /* 0x000000000000791b */ /* 0x02bfec0003800000 */
.L_x_5545:
[----:B------:R-:W-:Y:S05]  /*17370*/  BSYNC B0 ;  /* 0x0000000000007941 */ /* 0x000fea0003800000 */
.L_x_5544:
        /* <DEDUP_REMOVED lines=9> */
.L_x_5546:
[----:B------:R-:W-:Y:S01]  /*17410*/  IMAD.MOV.U32 R17, RZ, RZ, R14 ;  /* 0x000000ffff117224 */ /* 0x000fe200078e000e */
[----:B------:R-:W-:Y:S06]  /*17420*/  BRA `(.L_x_5547) ;  /* 0xffffffcc005c7947 */ /* 0x000fec000383ffff */
.L_x_5459:
[----:B------:R-:W-:Y:S01]  /*17430*/  BSSY B0, `(.L_x_5548) ;  /* 0x0000007000007945 */ /* 0x000fe20003800000 */
[----:B------:R-:W-:Y:S02]  /*17440*/  IMAD.MOV.U32 R13, RZ, RZ, R3 ;  /* 0x000000ffff0d7224 */ /* 0x000fe400078e0003 */
[----:B------:R-:W-:Y:S02]  /*17450*/  IMAD.MOV.U32 R11, RZ, RZ, 0x1f ;  /* 0x0000001fff0b7424 */ /* 0x000fe400078e00ff */
[----:B------:R-:W-:-:S07]  /*17460*/  IMAD.MOV.U32 R15, RZ, RZ, -0x1 ;  /* 0xffffffffff0f7424 */ /* 0x000fce00078e00ff */
[----:B012345:R-:W-:Y:S05]  /*17470*/  WARPSYNC.COLLECTIVE R15, `(.L_x_5549) ;  /* 0x000000000f087348 */ /* 0x03ffea0003c00000 */
[----:B------:R0:W0:Y:S02]  /*17480*/  SHFL.IDX P6, R14, R13, R12, R11 ;  /* 0x0000000c0d0e7389 */ /* 0x00002400000c000b */
[----:B012345:R-:W-:Y:S01]  /*17490*/  ENDCOLLECTIVE ;  /* 0x000000000000791b */ /* 0x03ffe20003800000 */
.L_x_5549:
[----:B------:R-:W-:Y:S05]  /*174a0*/  BSYNC B0 ;  /* 0x0000000000007941 */ /* 0x000fea0003800000 */
.L_x_5548:
[----:B------:R-:W-:Y:S01]  /*174b0*/  IMAD.MOV.U32 R3, RZ, RZ, R14 ;  /* 0x000000ffff037224 */ /* 0x000fe200078e000e */
[----:B------:R-:W-:Y:S06]  /*174c0*/  BRA `(.L_x_5550) ;  /* 0xffffffcc00507947 */ /* 0x000fec000383ffff */
.L_x_5463:
[----:B0-----:R0:W1:Y:S02]  /*174d0*/  SYNCS.PHASECHK.TRANS64.TRYWAIT P0, [R0+URZ+0x32420], R3 ;  /* 0x03242003000075a7 */ /* 0x001064000800017f */
[----:B-1----:R-:W-:Y:S05]  /*174e0*/  @!P0 NANOSLEEP.SYNCS 0x989680 ;  /* 0x009896800000895d */ /* 0x002fea0003900000 */
[----:B------:R-:W1:Y:S02]  /*174f0*/  @!P0 SYNCS.PHASECHK.TRANS64 P0, [R0+URZ+0x32420], R3 ;  /* 0x03242003000085a7 */ /* 0x000e64000800007f */
[----:B-1----:R-:W-:Y:S05]  /*17500*/  @!P0 BRA `(.L_x_5463) ;  /* 0xfffffffc00f08947 */ /* 0x002fea000383ffff */
[----:B------:R-:W-:Y:S05]  /*17510*/  BRA `(.L_x_5551) ;  /* 0xffffffd000d47947 */ /* 0x000fea000383ffff */
.L_x_5464:
        /* <DEDUP_REMOVED lines=11> */
.L_x_5553:
[----:B------:R-:W-:Y:S05]  /*175d0*/  BSYNC B0 ;  /* 0x0000000000007941 */ /* 0x000fea0003800000 */
.L_x_5552:
[----:B------:R-:W-:Y:S05]  /*175e0*/  BRA `(.L_x_5554) ;  /* 0xffffffd000bc7947 */ /* 0x000fea000383ffff */
.L_x_5467:
[----:B------:R-:W-:Y:S01]  /*175f0*/  BSSY B1, `(.L_x_5555) ;  /* 0x0000006000017945 */ /* 0x000fe20003800000 */
[----:B------:R-:W-:-:S07]  /*17600*/  IMAD.MOV.U32 R15, RZ, RZ, -0x1 ;  /* 0xffffffffff0f7424 */ /* 0x000fce00078e00ff */
[----:B01-3-5:R-:W-:Y:S05]  /*17610*/  WARPSYNC.COLLECTIVE R15, `(.L_x_5556) ;  /* 0x000000000f0c7348 */ /* 0x02bfea0003c00000 */
[----:B------:R-:W-:Y:S02]  /*17620*/  ELECT P6, UR62, PT ;  /* 0x00000000003e782f */ /* 0x000fe400038c0000 */
[----:B------:R-:W-:Y:S01]  /*17630*/  MOV R14, UR62 ;  /* 0x0000003e000e7c02 */ /* 0x000fe20008000f00 */
[----:B01-3-5:R-:W-:Y:S10]  /*17640*/  ENDCOLLECTIVE ;  /* 0x000000000000791b */ /* 0x02bff40003800000 */
.L_x_5556:
[----:B------:R-:W-:Y:S05]  /*17650*/  BSYNC B1 ;  /* 0x0000000000017941 */ /* 0x000fea0003800000 */
.L_x_5555:
[----:B------:R-:W-:Y:S05]  /*17660*/  BRA `(.L_x_5557) ;  /* 0xffffffd000b47947 */ /* 0x000fea000383ffff */
.L_x_5469:
[----:B0-----:R0:W1:Y:S02]  /*17670*/  SYNCS.PHASECHK.TRANS64.TRYWAIT P0, [R6+URZ], R5 ;  /* 0x00000005060075a7 */ /* 0x001064000800017f */
[----:B-1----:R-:W-:Y:S05]  /*17680*/  @!P0 NANOSLEEP.SYNCS 0x989680 ;  /* 0x009896800000895d */ /* 0x002fea0003900000 */
[----:B------:R-:W1:Y:S02]  /*17690*/  @!P0 SYNCS.PHASECHK.TRANS64 P0, [R6+URZ], R5 ;  /* 0x00000005060085a7 */ /* 0x000e64000800007f */
[----:B-1----:R-:W-:Y:S05]  /*176a0*/  @!P0 BRA `(.L_x_5469) ;  /* 0xfffffffc00f08947 */ /* 0x002fea000383ffff */
[----:B------:R-:W-:Y:S05]  /*176b0*/  BRA `(.L_x_5558) ;  /* 0xffffffd000f87947 */ /* 0x000fea000383ffff */
.L_x_5470:
[----:B-1----:R1:W2:Y:S02]  /*176c0*/  SYNCS.PHASECHK.TRANS64.TRYWAIT P0, [R7+URZ], R2 ;  /* 0x00000002070075a7 */ /* 0x0022a4000800017f */
[----:B--2---:R-:W-:Y:S05]  /*176d0*/  @!P0 NANOSLEEP.SYNCS 0x989680 ;  /* 0x009896800000895d */ /* 0x004fea0003900000 */
[----:B------:R-:W2:Y:S02]  /*176e0*/  @!P0 SYNCS.PHASECHK.TRANS64 P0, [R7+URZ], R2 ;  /* 0x00000002070085a7 */ /* 0x000ea4000800007f */
[----:B--2---:R-:W-:Y:S05]  /*176f0*/  @!P0 BRA `(.L_x_5470) ;  /* 0xfffffffc00f08947 */ /* 0x004fea000383ffff */
[----:B------:R-:W-:Y:S05]  /*17700*/  BRA `(.L_x_5559) ;  /* 0xffffffd000ec7947 */ /* 0x000fea000383ffff */
.L_x_5472:
[----:B--2---:R2:W3:Y:S02]  /*17710*/  SYNCS.PHASECHK.TRANS64.TRYWAIT P0, [R4+URZ], R5 ;  /* 0x00000005040075a7 */ /* 0x0044e4000800017f */
[----:B---3--:R-:W-:Y:S05]  /*17720*/  @!P0 NANOSLEEP.SYNCS 0x989680 ;  /* 0x009896800000895d */ /* 0x008fea0003900000 */
[----:B------:R-:W3:Y:S02]  /*17730*/  @!P0 SYNCS.PHASECHK.TRANS64 P0, [R4+URZ], R5 ;  /* 0x00000005040085a7 */ /* 0x000ee4000800007f */
[----:B---3--:R-:W-:Y:S05]  /*17740*/  @!P0 BRA `(.L_x_5472) ;  /* 0xfffffffc00f08947 */ /* 0x008fea000383ffff */
[----:B------:R-:W-:Y:S05]  /*17750*/  BRA `(.L_x_5560) ;  /* 0xffffffd000f47947 */ /* 0x000fea000383ffff */
.L_x_5561:
        /* <DEDUP_REMOVED lines=10> */
.L_x_6049:


//--------------------- .text._ZN7cutlass13device_kernelIN5flash11enable_sm90INS1_16FlashAttnFwdSm90INS1_25CollectiveMainloopFwdSm90ILi2EN4cute5tupleIJNS5_1CILi1EEES8_S8_EEENS6_IJNS7_ILi128EEENS7_ILi96EEENS7_ILi64EEEEEELi256ENS_10bfloat16_tEfNS_4arch4Sm90ELb1ELb0ELb1ELb1ELb0ELb1ELb1ELb1ELb0ELb1ELb0ELb0EEENS1_21CollectiveEpilogueFwdINS6_IJSA_NS7_ILi256EEESB_EEES9_SE_SG_Li256ELb1ELb1ELb0ELb0EEENS1_36VarlenDynamicPersistentTileSchedulerILi128ELi96ELi256ELi128ELb0ELb1ELb1ELb1ELb1ELb1EEEEEEEEEvNT_6ParamsE --------------------------
	.section	.text._ZN7cutlass13device_kernelIN5flash11enable_sm90INS1_16FlashAttnFwdSm90INS1_25CollectiveMainloopFwdSm90ILi2EN4cute5tupleIJNS5_1CILi1EEES8_S8_EEENS6_IJNS7_ILi128EEENS7_ILi96EEENS7_ILi64EEEEEELi256ENS_10bfloat16_tEfNS_4arch4Sm90ELb1ELb0ELb1ELb1ELb0ELb1ELb1ELb1ELb0ELb1ELb0ELb0EEENS1_21CollectiveEpilogueFwdINS6_IJSA_NS7_ILi256EEESB_EEES9_SE_SG_Li256ELb1ELb1ELb0ELb0EEENS1_36VarlenDynamicPersistentTileSchedulerILi128ELi96ELi256ELi128ELb0ELb1ELb1ELb1ELb1ELb1EEEEEEEEEvNT_6ParamsE,"ax",@progbits
	.align	128
.text._ZN7cutlass13device_kernelIN5flash11enable_sm90INS1_16FlashAttnFwdSm90INS1_25CollectiveMainloopFwdSm90ILi2EN4cute5tupleIJNS5_1CILi1EEES8_S8_EEENS6_IJNS7_ILi128EEENS7_ILi96EEENS7_ILi64EEEEEELi256ENS_10bfloat16_tEfNS_4arch4Sm90ELb1ELb0ELb1ELb1ELb0ELb1ELb1ELb1ELb0ELb1ELb0ELb0EEENS1_21CollectiveEpilogueFwdINS6_IJSA_NS7_ILi256EEESB_EEES9_SE_SG_Li256ELb1ELb1ELb0ELb0EEENS1_36VarlenDynamicPersistentTileSchedulerILi128ELi96ELi256ELi128ELb0ELb1ELb1ELb1ELb1ELb1EEEEEEEEEvNT_6ParamsE:
        .type           _ZN7cutlass13device_kernelIN5flash11enable_sm90INS1_16FlashAttnFwdSm90INS1_25CollectiveMainloopFwdSm90ILi2EN4cute5tupleIJNS5_1CILi1EEES8_S8_EEENS6_IJNS7_ILi128EEENS7_ILi96EEENS7_ILi64EEEEEELi256ENS_10bfloat16_tEfNS_4arch4Sm90ELb1ELb0ELb1ELb1ELb0ELb1ELb1ELb1ELb0ELb1ELb0ELb0EEENS1_21CollectiveEpilogueFwdINS6_IJSA_NS7_ILi256EEESB_EEES9_SE_SG_Li256ELb1ELb1ELb0ELb0EEENS1_36VarlenDynamicPersistentTileSchedulerILi128ELi96ELi256ELi128ELb0ELb1ELb1ELb1ELb1ELb1EEEEEEEEEvNT_6ParamsE,@function
        .size           _ZN7cutlass13device_kernelIN5flash11enable_sm90INS1_16FlashAttnFwdSm90INS1_25CollectiveMainloopFwdSm90ILi2EN4cute5tupleIJNS5_1CILi1EEES8_S8_EEENS6_IJNS7_ILi128EEENS7_ILi96EEENS7_ILi64EEEEEELi256ENS_10bfloat16_tEfNS_4arch4Sm90ELb1ELb0ELb1ELb1ELb0ELb1ELb1ELb1ELb0ELb1ELb0ELb0EEENS1_21CollectiveEpilogueFwdINS6_IJSA_NS7_ILi256EEESB_EEES9_SE_SG_Li256ELb1ELb1ELb0ELb0EEENS1_36VarlenDynamicPersistentTileSchedulerILi128ELi96ELi256ELi128ELb0ELb1ELb1ELb1ELb1ELb1EEEEEEEEEvNT_6ParamsE,(.L_x_6050 - _ZN7cutlass13device_kernelIN5flash11enable_sm90INS1_16FlashAttnFwdSm90INS1_25CollectiveMainloopFwdSm90ILi2EN4cute5tupleIJNS5_1CILi1EEES8_S8_EEENS6_IJNS7_ILi128EEENS7_ILi96EEENS7_ILi64EEEEEELi256ENS_10bfloat16_tEfNS_4arch4Sm90ELb1ELb0ELb1ELb1ELb0ELb1ELb1ELb1ELb0ELb1ELb0ELb0EEENS1_21CollectiveEpilogueFwdINS6_IJSA_NS7_ILi256EEESB_EEES9_SE_SG_Li256ELb1ELb1ELb0ELb0EEENS1_36VarlenDynamicPersistentTileSchedulerILi128ELi96ELi256ELi128ELb0ELb1ELb1ELb1ELb1ELb1EEEEEEEEEvNT_6ParamsE)
        .other          _ZN7cutlass13device_kernelIN5flash11enable_sm90INS1_16FlashAttnFwdSm90INS1_25CollectiveMainloopFwdSm90ILi2EN4cute5tupleIJNS5_1CILi1EEES8_S8_EEENS6_IJNS7_ILi128EEENS7_ILi96EEENS7_ILi64EEEEEELi256ENS_10bfloat16_tEfNS_4arch4Sm90ELb1ELb0ELb1ELb1ELb0ELb1ELb1ELb1ELb0ELb1ELb0ELb0EEENS1_21CollectiveEpilogueFwdINS6_IJSA_NS7_ILi256EEESB_EEES9_SE_SG_Li256ELb1ELb1ELb0ELb0EEENS1_36VarlenDynamicPersistentTileSchedulerILi128ELi96ELi256ELi128ELb0ELb1ELb1ELb1ELb1ELb1EEEEEEEEEvNT_6ParamsE,@"STO_CUDA_ENTRY STV_DEFAULT"
_ZN7cutlass13device_kernelIN5flash11enable_sm90INS1_16FlashAttnFwdSm90INS1_25CollectiveMainloopFwdSm90ILi2EN4cute5tupleIJNS5_1CILi1EEES8_S8_EEENS6_IJNS7_ILi128EEENS7_ILi96EEENS7_ILi64EEEEEELi256ENS_10bfloat16_tEfNS_4arch4Sm90ELb1ELb0ELb1ELb1ELb0ELb1ELb1ELb1ELb0ELb1ELb0ELb0EEENS1_21CollectiveEpilogueFwdINS6_IJSA_NS7_ILi256EEESB_EEES9_SE_SG_Li256ELb1ELb1ELb0ELb0EEENS1_36VarlenDynamicPersistentTileSchedulerILi128ELi96ELi256ELi128ELb0ELb1ELb1ELb1ELb1ELb1EEEEEEEEEvNT_6ParamsE:
        /* <DEDUP_REMOVED lines=23> */
.L_x_5563:
[----:B------:R-:W-:Y:S05]  /*0170*/  BSYNC B0 ;  /* 0x0000000000007941 */ /* 0x000fea0003800000 */
.L_x_5562:
        /* <DEDUP_REMOVED lines=42> */
.L_x_5564:
        /* <DEDUP_REMOVED lines=22> */
.L_x_5565:
        /* <DEDUP_REMOVED lines=18> */
.L_x_5566:
        /* <DEDUP_REMOVED lines=22> */
.L_x_5567:
        /* <DEDUP_REMOVED lines=22> */
.L_x_5568:
        /* <DEDUP_REMOVED lines=9> */
.L_x_5571:
[----:B------:R-:W-:-:S08]  /*09f0*/  NOP ;  /* 0x0000000000007918 */ /* 0x000fd00000000000 */
[----:B------:R-:W0:Y:S02]  /*0a00*/  USETMAXREG.TRY_ALLOC.CTAPOOL UP0, 0xf0 ;  /* 0x000000f0000079c8 */ /* 0x000e240008000600 */
[----:B0-----:R-:W-:-:S13]  /*0a10*/  PLOP3.LUT P0, PT, PT, PT, UP0, 0x80, 0x0 ;  /* 0x000000000000781c */ /* 0x001fda0003f0f008 */
[----:B------:R-:W-:Y:S05]  /*0a20*/  @!P0 BRA `(.L_x_5571) ;  /* 0xfffffffc00f08947 */ /* 0x000fea000383ffff */
[----:B------:R-:W3:Y:S01]  /*0a30*/  LDL.LU R0, [R1+0x38] ;  /* 0x0000380001007983 */ /* 0x000ee20000300800 */
[----:B--2---:R-:W0:Y:S01]  /*0a40*/  S2R R2, SR_TID.X ;  /* 0x0000000000027919 */ /* 0x004e220000002100 */
[----:B------:R-:W1:Y:S01]  /*0a50*/  S2UR UR5, SR_CgaCtaId ;  /* 0x00000000000579c3 */ /* 0x000e620000008800 */
[----:B------:R-:W-:Y:S01]  /*0a60*/  UMOV UR4, 0x400 ;  /* 0x0000040000047882 */ /* 0x000fe20000000000 */
[----:B0-----:R-:W-:-:S06]  /*0a70*/  SHF.R.U32.HI R2, RZ, 0x7, R2 ;  /* 0x00000007ff027819 */ /* 0x001fcc0000011602 */
[----:B------:R-:W-:Y:S06]  /*0a80*/  BAR.ARV 0x8, 0x180 ;  /* 0x0206000000007b1d */ /* 0x000fec0000002000 */
[----:B------:R-:W-:-:S13]  /*0a90*/  ISETP.NE.AND P0, PT, R2, 0x1, PT ;  /* 0x000000010200780c */ /* 0x000fda0003f05270 */
[----:B------:R-:W-:Y:S08]  /*0aa0*/  @!P0 BAR.ARV 0x9, 0x100 ;  /* 0x0244000000008b1d */ /* 0x000ff00000002000 */
[----:B------:R-:W-:Y:S01]  /*0ab0*/  BAR.SYNC.DEFER_BLOCKING 0x5, 0x180 ;  /* 0x0146000000007b1d */ /* 0x000fe20000010000 */
[----:B-1----:R-:W-:-:S06]  /*0ac0*/  ULEA UR4, UR5, UR4, 0x18 ;  /* 0x0000000405047291 */ /* 0x002fcc000f8ec03f */
[----:B------:R-:W-:Y:S01]  /*0ad0*/  IMAD.U32 R19, RZ, RZ, UR4 ;  /* 0x00000004ff137e24 */ /* 0x000fe2000f8e00ff */
[----:B------:R-:W-:-:S04]  /*0ae0*/  ULDC UR4, c[0x0][0xd3c] ;  /* 0x00034f0000047ab9 */ /* 0x000fc80000000800 */
[----:B------:R-:W0:Y:S01]  /*0af0*/  LDS.128 R84, [R19+0x324d0] ;  /* 0x0324d00013547984 */ /* 0x000e220000000c00 */
[----:B------:R-:W-:Y:S06]  /*0b00*/  BAR.ARV 0x4, 0x180 ;  /* 0x0106000000007b1d */ /* 0x000fec0000002000 */
[----:B---3--:R-:W-:-:S04]  /*0b10*/  LOP3.LUT R0, R0, 0xfffffffb, RZ, 0xc0, !PT ;  /* 0xfffffffb00007812 */ /* 0x008fc800078ec0ff */
[----:B------:R-:W-:-:S05]  /*0b20*/  @P0 LOP3.LUT R0, R0, 0x4, RZ, 0xfc, !PT ;  /* 0x0000000400000812 */ /* 0x000fca00078efcff */
[----:B------:R1:W-:Y:S01]  /*0b30*/  STL [R1+0x38], R0 ;  /* 0x0000380001007387 */ /* 0x0003e20000100800 */
[----:B0-----:R-:W-:-:S13]  /*0b40*/  ISETP.GE.AND P0, PT, R87, UR4, PT ;  /* 0x0000000457007c0c */ /* 0x001fda000bf06270 */
[----:B-1----:R-:W-:Y:S05]  /*0b50*/  @P0 BRA `(.L_x_5572) ;  /* 0x000001e4004c0947 */ /* 0x002fea0003800000 */
[----:B------:R-:W2:Y:S01]  /*0b60*/  LDL.LU R12, [R1+0x8c] ;  /* 0x00008c00010c7983 */ /* 0x000ea20000300800 */
        /* <DEDUP_REMOVED lines=17> */
[----:B------:R-:W-:Y:S01]  /*0c80*/  LEA.HI R3, R3, R6, RZ, 0x1 ;  /* 0x0000000603037211 */ /* 0x000fe200078f08ff */
[----:B------:R-:W-:Y:S01]  /*0c90*/  IMAD.IADD R4, R13, 0x1, -R4 ;  /* 0x000000010d047824 */ /* 0x000fe200078e0a04 */
[----:B------:R-:W-:Y:S02]  /*0ca0*/  SHF.R.S32.HI R15, RZ, 0x5, R5 ;  /* 0x00000005ff0f7819 */ /* 0x000fe40000011405 */
[----:B------:R-:W-:-:S03]  /*0cb0*/  LOP3.LUT R3, R3, 0x1ffffffe, RZ, 0xc0, !PT ;  /* 0x1ffffffe03037812 */ /* 0x000fc600078ec0ff */
[----:B------:R-:W-:Y:S02]  /*0cc0*/  IMAD R4, R15, 0x10, R4 ;  /* 0x000000100f047824 */ /* 0x000fe400078e0204 */
[----:B------:R-:W-:Y:S01]  /*0cd0*/  IMAD.IADD R3, R6, 0x1, -R3 ;  /* 0x0000000106037824 */ /* 0x000fe200078e0a03 */
[----:B------:R-:W-:-:S03]  /*0ce0*/  SHF.R.S32.HI R14, RZ, 0x7, R2 ;  /* 0x00000007ff0e7819 */ /* 0x000fc60000011402 */
[----:B------:R-:W-:Y:S01]  /*0cf0*/  IMAD R6, R4, 0x8, R3 ;  /* 0x0000000804067824 */ /* 0x000fe200078e0203 */
[----:B------:R-:W-:Y:S02]  /*0d00*/  LEA.HI R4, R0, R13, RZ, 0x2 ;  /* 0x0000000d00047211 */ /* 0x000fe400078f10ff */
[----:B------:R-:W-:Y:S02]  /*0d10*/  LEA.HI R7, R7, R11, RZ, 0x5 ;  /* 0x0000000b07077211 */ /* 0x000fe400078f28ff */
[----:B------:R-:W-:Y:S02]  /*0d20*/  LEA.HI R2, R2, R14, RZ, 0x1 ;  /* 0x0000000e02027211 */ /* 0x000fe400078f08ff */
[----:B------:R-:W-:Y:S02]  /*0d30*/  LEA.HI R3, R0, R13, RZ, 0x3 ;  /* 0x0000000d00037211 */ /* 0x000fe400078f18ff */
[--C-:B------:R-:W-:Y:S02]  /*0d40*/  SHF.R.S32.HI R22, RZ, 0x2, R4.reuse ;  /* 0x00000002ff167819 */ /* 0x100fe40000011404 */
[----:B------:R-:W-:-:S02]  /*0d50*/  SHF.R.S32.HI R5, RZ, 0x1f, R4 ;  /* 0x0000001fff057819 */ /* 0x000fc40000011404 */
[----:B------:R-:W-:Y:S02]  /*0d60*/  SHF.R.S32.HI R7, RZ, 0x5, R7 ;  /* 0x00000005ff077819 */ /* 0x000fe40000011407 */
[----:B------:R-:W-:Y:S02]  /*0d70*/  LOP3.LUT R2, R2, 0x3fffffe, RZ, 0xc0, !PT ;  /* 0x03fffffe02027812 */ /* 0x000fe400078ec0ff */
[----:B------:R-:W-:Y:S02]  /*0d80*/  LOP3.LUT R0, R3, 0xfffffff8, RZ, 0xc0, !PT ;  /* 0xfffffff803007812 */ /* 0x000fe400078ec0ff */
[----:B------:R-:W-:Y:S01]  /*0d90*/  LEA.HI R5, R5, R22, RZ, 0x3 ;  /* 0x0000001605057211 */ /* 0x000fe200078f18ff */
[----:B------:R-:W-:Y:S01]  /*0da0*/  IMAD R7, R7, 0x10, R10 ;  /* 0x0000001007077824 */ /* 0x000fe200078e020a */
[----:B------:R-:W-:Y:S01]  /*0db0*/  LOP3.LUT R4, R4, 0xfffffffc, RZ, 0xc0, !PT ;  /* 0xfffffffc04047812 */ /* 0x000fe200078ec0ff */
[----:B------:R-:W-:Y:S01]  /*0dc0*/  IMAD.IADD R2, R14, 0x1, -R2 ;  /* 0x000000010e027824 */ /* 0x000fe200078e0a02 */
[----:B------:R-:W-:Y:S01]  /*0dd0*/  LOP3.LUT R5, R5, 0xfffffff8, RZ, 0xc0, !PT ;  /* 0xfffffff805057812 */ /* 0x000fe200078ec0ff */
[----:B------:R-:W-:-:S02]  /*0de0*/  VIADD R10, R22, 0x40 ;  /* 0x00000040160a7836 */ /* 0x000fc40000000000 */
[----:B------:R-:W-:Y:S02]  /*0df0*/  IMAD R7, R2, 0x40, R7 ;  /* 0x0000004002077824 */ /* 0x000fe400078e0207 */
[----:B------:R-:W-:Y:S01]  /*0e00*/  IMAD.IADD R9, R13, 0x1, -R4 ;  /* 0x000000010d097824 */ /* 0x000fe200078e0a04 */
[----:B------:R-:W-:Y:S01]  /*0e10*/  SHF.R.S32.HI R4, RZ, 0x1f, R10 ;  /* 0x0000001fff047819 */ /* 0x000fe2000001140a */
[----:B------:R-:W-:Y:S01]  /*0e20*/  IMAD.IADD R5, R22, 0x1, -R5 ;  /* 0x0000000116057824 */ /* 0x000fe200078e0a05 */
[----:B------:R-:W-:Y:S01]  /*0e30*/  STL [R1+0xa0], R7 ;  /* 0x0000a00701007387 */ /* 0x000fe20000100800 */
[----:B------:R-:W-:Y:S01]  /*0e40*/  IMAD.SHL.U32 R200, R9, 0x4, RZ ;  /* 0x0000000409c87824 */ /* 0x000fe200078e00ff */
[----:B------:R-:W-:Y:S02]  /*0e50*/  LEA.HI R4, R4, R10, RZ, 0x3 ;  /* 0x0000000a04047211 */ /* 0x000fe400078f18ff */
[----:B------:R-:W-:Y:S01]  /*0e60*/  STL [R1+0x8c], RZ ;  /* 0x00008cff01007387 */ /* 0x000fe20000100800 */
[----:B------:R-:W-:Y:S01]  /*0e70*/  SHF.R.S32.HI R3, RZ, 0x3, R3 ;  /* 0x00000003ff037819 */ /* 0x000fe20000011403 */
[----:B------:R-:W-:-:S02]  /*0e80*/  IMAD.SHL.U32 R3, R10, 0x40, RZ ;  /* 0x000000400a037824 */ /* 0x000fc400078e00ff */
[----:B------:R-:W-:Y:S02]  /*0e90*/  VIADD R211, R200, 0x10 ;  /* 0x00000010c8d37836 */ /* 0x000fe40000000000 */
[----:B------:R-:W-:Y:S01]  /*0ea0*/  IMAD.SHL.U32 R4, R4, 0x40, RZ ;  /* 0x0000004004047824 */ /* 0x000fe200078e00ff */
[----:B------:R-:W-:Y:S01]  /*0eb0*/  LOP3.LUT R3, R3, 0x1c0, RZ, 0xc0, !PT ;  /* 0x000001c003037812 */ /* 0x000fe200078ec0ff */
[----:B------:R-:W-:-:S03]  /*0ec0*/  IMAD.SHL.U32 R16, R9, 0x8, RZ ;  /* 0x0000000809107824 */ /* 0x000fc600078e00ff */
[----:B------:R-:W-:Y:S02]  /*0ed0*/  LOP3.LUT R4, R4, 0xfffffe00, RZ, 0xc0, !PT ;  /* 0xfffffe0004047812 */ /* 0x000fe400078ec0ff */
[----:B------:R-:W-:-:S05]  /*0ee0*/  LOP3.LUT R8, R8, 0x7ffffffc, RZ, 0xc0, !PT ;  /* 0x7ffffffc08087812 */ /* 0x000fca00078ec0ff */
[----:B------:R-:W-:Y:S01]  /*0ef0*/  IMAD.IADD R8, R11, 0x1, -R8 ;  /* 0x000000010b087824 */ /* 0x000fe200078e0a08 */
[----:B------:R-:W-:Y:S01]  /*0f00*/  SHF.R.S32.HI R17, RZ, 0x1f, R16 ;  /* 0x0000001fff117819 */ /* 0x000fe20000011410 */
[----:B------:R-:W-:Y:S02]  /*0f10*/  IMAD.MOV.U32 R18, RZ, RZ, RZ ;  /* 0x000000ffff127224 */ /* 0x000fe400078e00ff */
[----:B------:R-:W-:Y:S02]  /*0f20*/  IMAD.MOV.U32 R202, RZ, RZ, RZ ;  /* 0x000000ffffca7224 */ /* 0x000fe400078e00ff */
[----:B------:R-:W-:Y:S02]  /*0f30*/  IMAD.MOV.U32 R23, RZ, RZ, RZ ;  /* 0x000000ffff177224 */ /* 0x000fe400078e00ff */
[----:B------:R-:W-:Y:S01]  /*0f40*/  IMAD.MOV.U32 R2, RZ, RZ, RZ ;  /* 0x000000ffff027224 */ /* 0x000fe200078e00ff */
[----:B--2---:R-:W-:Y:S01]  /*0f50*/  LOP3.LUT R232, R12, 0x1, RZ, 0xfc, !PT ;  /* 0x000000010ce87812 */ /* 0x004fe200078efcff */
[----:B------:R-:W-:-:S04]  /*0f60*/  IMAD.IADD R12, R13, 0x1, -R0 ;  /* 0x000000010d0c7824 */ /* 0x000fc800078e0a00 */
[----:B------:R-:W-:Y:S01]  /*0f70*/  IMAD.SHL.U32 R13, R12, 0x8, RZ ;  /* 0x000000080c0d7824 */ /* 0x000fe200078e00ff */
[----:B------:R-:W-:Y:S02]  /*0f80*/  SHF.R.S32.HI R0, RZ, 0x1f, R22 ;  /* 0x0000001fff007819 */ /* 0x000fe40000011416 */
[----:B------:R-:W-:Y:S02]  /*0f90*/  LEA.HI R0, R9, R9, RZ, 0x1 ;  /* 0x0000000909007211 */ /* 0x000fe400078f08ff */
[----:B------:R-:W-:Y:S04]  /*0fa0*/  STL [R1+0x3c], R13 ;  /* 0x00003c0d01007387 */ /* 0x000fe80000100800 */
[----:B------:R0:W-:Y:S01]  /*0fb0*/  STL [R1+0x90], R5 ;  /* 0x0000900501007387 */ /* 0x0001e20000100800 */
[----:B------:R-:W-:Y:S01]  /*0fc0*/  LOP3.LUT R0, R0, 0x1ffffffe, RZ, 0xc0, !PT ;  /* 0x1ffffffe00007812 */ /* 0x000fe200078ec0ff */
[----:B------:R-:W-:-:S02]  /*0fd0*/  VIADD R12, R13, 0x40 ;  /* 0x000000400d0c7836 */ /* 0x000fc40000000000 */
[----:B------:R-:W-:Y:S01]  /*0fe0*/  VIADD R10, R13, 0x80 ;  /* 0x000000800d0a7836 */ /* 0x000fe20000000000 */
[----:B0-----:R-:W-:Y:S01]  /*0ff0*/  SHF.R.S32.HI R5, RZ, 0x1f, R13 ;  /* 0x0000001fff057819 */ /* 0x001fe2000001140d */
[----:B------:R-:W-:-:S04]  /*1000*/  IMAD.IADD R0, R9, 0x1, -R0 ;  /* 0x0000000109007824 */ /* 0x000fc800078e0a00 */
[----:B------:R0:W-:Y:S01]  /*1010*/  STL [R1+0xb4], R5 ;  /* 0x0000b40501007387 */ /* 0x0001e20000100800 */
[----:B------:R-:W-:Y:S02]  /*1020*/  SHF.R.U32.HI R9, RZ, 0x3, R3 ;  /* 0x00000003ff097819 */ /* 0x000fe40000011603 */
[----:B------:R-:W-:Y:S01]  /*1030*/  LOP3.LUT R3, R3, 0x38, R16, 0xf8, !PT ;  /* 0x0000003803037812 */ /* 0x000fe200078ef810 */
[----:B------:R1:W-:Y:S01]  /*1040*/  STL [R1+0x70], R12 ;  /* 0x0000700c01007387 */ /* 0x0003e20000100800 */
[----:B0-----:R-:W-:Y:S01]  /*1050*/  VIADD R5, R13, 0xc0 ;  /* 0x000000c00d057836 */ /* 0x001fe20000000000 */
[----:B------:R-:W-:Y:S02]  /*1060*/  SHF.R.S32.HI R13, RZ, 0x1f, R211 ;  /* 0x0000001fff0d7819 */ /* 0x000fe400000114d3 */
[----:B------:R0:W-:Y:S01]  /*1070*/  STL [R1+0x6c], R10 ;  /* 0x00006c0a01007387 */ /* 0x0001e20000100800 */
[----:B-1----:R-:W-:-:S03]  /*1080*/  SHF.R.S32.HI R12, RZ, 0x1f, R12 ;  /* 0x0000001fff0c7819 */ /* 0x002fc6000001140c */
[----:B------:R-:W-:Y:S04]  /*1090*/  STL [R1+0x74], R5 ;  /* 0x0000740501007387 */ /* 0x000fe80000100800 */
[----:B------:R-:W-:Y:S01]  /*10a0*/  STL [R1+0x98], R13 ;  /* 0x0000980d01007387 */ /* 0x000fe20000100800 */
[----:B0-----:R-:W-:-:S03]  /*10b0*/  SHF.R.S32.HI R10, RZ, 0x1f, R10 ;  /* 0x0000001fff0a7819 */ /* 0x001fc6000001140a */
[----:B------:R0:W-:Y:S01]  /*10c0*/  STL [R1+0x60], R4 ;  /* 0x0000600401007387 */ /* 0x0001e20000100800 */
[----:B------:R-:W-:-:S03]  /*10d0*/  IMAD R0, R0, 0x8, R7 ;  /* 0x0000000800007824 */ /* 0x000fc600078e0207 */
[----:B------:R-:W-:Y:S01]  /*10e0*/  STL [R1+0xb0], R12 ;  /* 0x0000b00c01007387 */ /* 0x000fe20000100800 */
[----:B0-----:R-:W-:Y:S02]  /*10f0*/  LOP3.LUT R4, R4, R3, R9, 0xf6, !PT ;  /* 0x0000000304047212 */ /* 0x001fe400078ef609 */
[----:B------:R-:W-:Y:S01]  /*1100*/  SHF.R.S32.HI R3, RZ, 0x1f, R5 ;  /* 0x0000001fff037819 */ /* 0x000fe20000011405 */
[----:B------:R-:W-:Y:S01]  /*1110*/  STL [R1+0xac], R10 ;  /* 0x0000ac0a01007387 */ /* 0x000fe20000100800 */
[----:B------:R-:W-:-:S03]  /*1120*/  IMAD.SHL.U32 R5, R6, 0x8, RZ ;  /* 0x0000000806057824 */ /* 0x000fc600078e00ff */
[----:B------:R0:W-:Y:S04]  /*1130*/  STL [R1+0xa8], R3 ;  /* 0x0000a80301007387 */ /* 0x0001e80000100800 */
[----:B------:R1:W-:Y:S01]  /*1140*/  STL [R1+0x68], R8 ;  /* 0x0000680801007387 */ /* 0x0003e20000100800 */
[----:B0-----:R-:W-:-:S03]  /*1150*/  IMAD R3, R4, 0x2, R19 ;  /* 0x0000000204037824 */ /* 0x001fc600078e0213 */
[----:B------:R1:W-:Y:S04]  /*1160*/  STL [R1+0xa4], R5 ;  /* 0x0000a40501007387 */ /* 0x0003e80000100800 */
[----:B------:R1:W-:Y:S04]  /*1170*/  STL [R1+0x64], R0 ;  /* 0x0000640001007387 */ /* 0x0003e80000100800 */
[----:B------:R1:W-:Y:S02]  /*1180*/  STL [R1+0x9c], R3 ;  /* 0x00009c0301007387 */ /* 0x0003e40000100800 */
.L_x_5721:
[----:B01--4-:R-:W0:Y:S02]  /*1190*/  LDC.64 R4, c[0x0][0xd88] ;  /* 0x00036200ff047b82 */ /* 0x013e240000000a00 */
        /* <DEDUP_REMOVED lines=8> */
[----:B------:R-:W-:-:S02]  /*1220*/  ISETP.NE.U32.AND P0, PT, RZ, UR6, PT ;  /* 0x00000006ff007c0c */ /* 0x000fc4000bf05070 */
[----:B------:R-:W-:Y:S02]  /*1230*/  ISETP.NE.AND.EX P1, PT, RZ, UR5, PT, P1 ;  /* 0x00000005ff007c0c */ /* 0x000fe4000bf25310 */
[----:B------:R-:W-:Y:S02]  /*1240*/  ISETP.NE.AND.EX P0, PT, RZ, UR7, PT, P0 ;  /* 0x00000007ff007c0c */ /* 0x000fe4000bf05300 */
[----:B--2---:R-:W-:Y:S01]  /*1250*/  SHF.R.S32.HI R3, RZ, 0x1f, R0 ;  /* 0x0000001fff037819 */ /* 0x004fe20000011400 */
[----:B------:R-:W-:Y:S08]  /*1260*/  STL [R1+0x88], R0 ;  /* 0x0000880001007387 */ /* 0x000ff00000100800 */
[C---:B------:R-:W-:Y:S01]  /*1270*/  @P1 LEA R6, P2, R0.reuse, UR4, 0x2 ;  /* 0x0000000400061c11 */ /* 0x040fe2000f8410ff */
[C---:B------:R-:W-:Y:S01]  /*1280*/  IMAD.SHL.U32 R36, R0.reuse, 0x4, RZ ;  /* 0x0000000400247824 */ /* 0x040fe200078e00ff */
[C-C-:B------:R-:W-:Y:S01]  /*1290*/  SHF.L.U64.HI R35, R0.reuse, 0x2, R3.reuse ;  /* 0x0000000200237819 */ /* 0x140fe20000010203 */
[----:B------:R0:W-:Y:S01]  /*12a0*/  STL [R1+0x94], R3 ;  /* 0x0000940301007387 */ /* 0x0001e20000100800 */
[----:B------:R-:W-:-:S02]  /*12b0*/  @P1 LEA.HI.X R7, R0, UR5, R3, 0x2, P2 ;  /* 0x0000000500071c11 */ /* 0x000fc400090f1403 */
[----:B------:R-:W-:Y:S01]  /*12c0*/  ISETP.NE.U32.AND P2, PT, RZ, UR8, PT ;  /* 0x00000008ff007c0c */ /* 0x000fe2000bf45070 */
[----:B------:R-:W-:Y:S01]  /*12d0*/  ULDC UR4, c[0x0][0x288] ;  /* 0x0000a20000047ab9 */ /* 0x000fe20000000800 */
[C---:B------:R-:W-:Y:S01]  /*12e0*/  IADD3 R8, P3, R36.reuse, UR6, RZ ;  /* 0x0000000624087c10 */ /* 0x040fe2000ff7e0ff */
[----:B------:R1:W-:Y:S01]  /*12f0*/  STL [R1+0x80], R36 ;  /* 0x0000802401007387 */ /* 0x0003e20000100800 */
[----:B------:R-:W-:Y:S01]  /*1300*/  ISETP.NE.AND.EX P2, PT, RZ, UR9, PT, P2 ;  /* 0x00000009ff007c0c */ /* 0x000fe2000bf45320 */
[----:B0-----:R-:W-:Y:S01]  /*1310*/  IMAD.MOV.U32 R3, RZ, RZ, RZ ;  /* 0x000000ffff037224 */ /* 0x001fe200078e00ff */
[C---:B------:R-:W-:Y:S01]  /*1320*/  IADD3.X R9, R35.reuse, UR7, RZ, P3, !PT ;  /* 0x0000000723097c10 */ /* 0x040fe20009ffe4ff */
[----:B---3--:R-:W-:Y:S01]  /*1330*/  IMAD.U32 R10, RZ, RZ, UR4 ;  /* 0x00000004ff0a7e24 */ /* 0x008fe2000f8e00ff */
[----:B------:R-:W-:Y:S01]  /*1340*/  ULDC.64 UR4, c[0x0][0x418] ;  /* 0x0001060000047ab9 */ /* 0x000fe20000000a00 */
[----:B------:R1:W-:Y:S04]  /*1350*/  STL [R1+0x84], R35 ;  /* 0x0000842301007387 */ /* 0x0003e80000100800 */
[----:B------:R1:W5:Y:S04]  /*1360*/  @P1 LDG.E R3, desc[UR40][R6.64] ;  /* 0x0000002806031981 */ /* 0x000368000c1e1900 */
[----:B------:R-:W-:Y:S01]  /*1370*/  @P2 IADD3 R4, P1, R36, UR8, RZ ;  /* 0x0000000824042c10 */ /* 0x000fe2000ff3e0ff */
[----:B------:R1:W5:Y:S03]  /*1380*/  @P0 LDG.E R33, desc[UR40][R8.64] ;  /* 0x0000002808210981 */ /* 0x000366000c1e1900 */
[----:B------:R-:W-:-:S05]  /*1390*/  @P2 IADD3.X R5, R35, UR9, RZ, P1, !PT ;  /* 0x0000000923052c10 */ /* 0x000fca0008ffe4ff */
[----:B------:R-:W2:Y:S01]  /*13a0*/  @P2 LDG.E R10, desc[UR40][R4.64] ;  /* 0x00000028040a2981 */ /* 0x000ea2000c1e1900 */
[----:B------:R-:W-:Y:S01]  /*13b0*/  UISETP.NE.U32.AND UP0, UPT, UR4, URZ, UPT ;  /* 0x0000003f0400728c */ /* 0x000fe2000bf05070 */
[----:B------:R-:W-:Y:S02]  /*13c0*/  IMAD.MOV.U32 R31, RZ, RZ, R0 ;  /* 0x000000ffff1f7224 */ /* 0x000fe400078e0000 */
        /* <DEDUP_REMOVED lines=8> */
[----:B--2---:R1:W-:Y:S01]  /*1450*/  STL [R1+0x30], R10 ;  /* 0x0000300a01007387 */ /* 0x0043e20000100800 */
[----:B------:R-:W-:Y:S05]  /*1460*/  @P2 BRA `(.L_x_5573) ;  /* 0x0000000000282947 */ /* 0x000fea0003800000 */
[----:B------:R-:W-:Y:S02]  /*1470*/  ULDC.64 UR4, c[0x0][0xaf8] ;  /* 0x0002be0000047ab9 */ /* 0x000fe40000000a00 */
[----:B------:R-:W-:-:S04]  /*1480*/  ISETP.NE.U32.AND P1, PT, RZ, UR4, PT ;  /* 0x00000004ff007c0c */ /* 0x000fc8000bf25070 */
[----:B------:R-:W-:-:S13]  /*1490*/  ISETP.NE.AND.EX P1, PT, RZ, UR5, PT, P1 ;  /* 0x00000005ff007c0c */ /* 0x000fda000bf25310 */
[----:B------:R-:W-:Y:S05]  /*14a0*/  @!P1 BRA `(.L_x_5573) ;  /* 0x0000000000189947 */ /* 0x000fea0003800000 */
[----:B------:R-:W0:Y:S02]  /*14b0*/  LDC.64 R4, c[0x0][0xaf8] ;  /* 0x0002be00ff047b82 */ /* 0x000e240000000a00 */
[----:B0-----:R-:W-:-:S05]  /*14c0*/  IMAD.WIDE R4, R31, 0x4, R4 ;  /* 0x000000041f047825 */ /* 0x001fca00078e0204 */
[----:B------:R-:W2:Y:S04]  /*14d0*/  LDG.E R0, desc[UR40][R4.64] ;  /* 0x0000002804007981 */ /* 0x000ea8000c1e1900 */
[----:B-1----:R-:W2:Y:S02]  /*14e0*/  LDG.E R7, desc[UR40][R4.64+0x4] ;  /* 0x0000042804077981 */ /* 0x002ea4000c1e1900 */
[----:B--2---:R-:W-:-:S05]  /*14f0*/  IMAD.IADD R10, R7, 0x1, -R0 ;  /* 0x00000001070a7824 */ /* 0x004fca00078e0a00 */
[----:B------:R0:W-:Y:S02]  /*1500*/  STL [R1+0x30], R10 ;  /* 0x0000300a01007387 */ /* 0x0001e40000100800 */
.L_x_5573:
[----:B------:R-:W-:Y:S01]  /*1510*/  ULDC.64 UR4, c[0x0][0xb18] ;  /* 0x0002c60000047ab9 */ /* 0x000fe20000000a00 */
[----:B------:R2:W-:Y:S01]  /*1520*/  STL [R1+0x7c], R86 ;  /* 0x00007c5601007387 */ /* 0x0005e20000100800 */
[----:B------:R-:W-:-:S04]  /*1530*/  ISETP.NE.U32.AND P1, PT, RZ, UR4, PT ;  /* 0x00000004ff007c0c */ /* 0x000fc8000bf25070 */
[----:B------:R-:W-:-:S13]  /*1540*/  ISETP.NE.AND.EX P1, PT, RZ, UR5, PT, P1 ;  /* 0x00000005ff007c0c */ /* 0x000fda000bf25310 */
[----:B--2---:R-:W-:Y:S05]  /*1550*/  @!P1 BRA `(.L_x_5574) ;  /* 0x0000000000109947 */ /* 0x004fea0003800000 */
[----:B------:R-:W-:-:S04]  /*1560*/  IADD3 R4, P0, R36, UR4, RZ ;  /* 0x0000000424047c10 */ /* 0x000fc8000ff1e0ff */
[----:B------:R-:W-:-:S05]  /*1570*/  IADD3.X R5, R35, UR5, RZ, P0, !PT ;  /* 0x0000000523057c10 */ /* 0x000fca00087fe4ff */
[----:B------:R2:W5:Y:S01]  /*1580*/  LDG.E R32, desc[UR40][R4.64] ;  /* 0x0000002804207981 */ /* 0x000562000c1e1900 */
[----:B------:R-:W-:Y:S05]  /*1590*/  BRA `(.L_x_5575) ;  /* 0x0000000000107947 */ /* 0x000fea0003800000 */
.L_x_5574:
[----:B------:R-:W-:Y:S05]  /*15a0*/  @!P0 BRA `(.L_x_5575) ;  /* 0x00000000000c8947 */ /* 0x000fea0003800000 */
[----:B------:R-:W2:Y:S04]  /*15b0*/  LDG.E R5, desc[UR40][R8.64] ;  /* 0x0000002808057981 */ /* 0x000ea8000c1e1900 */
[----:B------:R-:W2:Y:S02]  /*15c0*/  LDG.E R32, desc[UR40][R8.64+0x4] ;  /* 0x0000042808207981 */ /* 0x000ea4000c1e1900 */
[----:B--2---:R-:W-:-:S07]  /*15d0*/  IMAD.IADD R32, R32, 0x1, -R5 ;  /* 0x0000000120207824 */ /* 0x004fce00078e0a05 */
.L_x_5575:
[----:B------:R-:W-:Y:S01]  /*15e0*/  ULDC.64 UR4, c[0x0][0xb08] ;  /* 0x0002c20000047ab9 */ /* 0x000fe20000000a00 */
[----:B-1----:R-:W1:Y:S01]  /*15f0*/  LDC R8, c[0x0][0x448] ;  /* 0x00011200ff087b82 */ /* 0x002e620000000800 */
[----:B------:R-:W-:-:S04]  /*1600*/  ISETP.NE.U32.AND P0, PT, RZ, UR4, PT ;  /* 0x00000004ff007c0c */ /* 0x000fc8000bf05070 */
[----:B------:R-:W-:Y:S01]  /*1610*/  ISETP.NE.AND.EX P0, PT, RZ, UR5, PT, P0 ;  /* 0x00000005ff007c0c */ /* 0x000fe2000bf05300 */
[----:B------:R-:W-:-:S12]  /*1620*/  ULDC.64 UR4, c[0x0][0xb28] ;  /* 0x0002ca0000047ab9 */ /* 0x000fd80000000a00 */
[----:B--2---:R-:W2:Y:S02]  /*1630*/  @P0 LDC.64 R4, c[0x0][0xb08] ;  /* 0x0002c200ff040b82 */ /* 0x004ea40000000a00 */
[----:B--2---:R-:W-:-:S05]  /*1640*/  @P0 IMAD.WIDE R4, R31, 0x4, R4 ;  /* 0x000000041f040825 */ /* 0x004fca00078e0204 */
        /* <DEDUP_REMOVED lines=9> */
[----:B------:R-:W-:-:S04]  /*16e0*/  IMAD.SHL.U32 R12, R85, 0x80, RZ ;  /* 0x00000080550c7824 */ /* 0x000fc800078e00ff */
[----:B---3--:R-:W-:Y:S01]  /*16f0*/  VIADD R4, R12, 0x7f ;  /* 0x0000007f0c047836 */ /* 0x008fe20000000000 */
[----:B------:R1:W-:Y:S07]  /*1700*/  STL [R1+0x50], R12 ;  /* 0x0000500c01007387 */ /* 0x0003ee0000100800 */
[----:B------:R-:W3:Y:S08]  /*1710*/  @P1 LDC R11, c[0x0][0x44c] ;  /* 0x00011300ff0b1b82 */ /* 0x000ef00000000800 */
[----:B------:R-:W0:Y:S01]  /*1720*/  @P1 LDC R5, c[0x0][0x450] ;  /* 0x00011400ff051b82 */ /* 0x000e220000000800 */
[----:B--2---:R-:W-:-:S02]  /*1730*/  @P0 IMAD.IADD R24, R9, 0x1, -R0 ;  /* 0x0000000109180824 */ /* 0x004fc400078e0a00 */
[----:B------:R-:W-:Y:S02]  /*1740*/  IMAD.IADD R9, R32, 0x1, -R3 ;  /* 0x0000000120097824 */ /* 0x000fe400078e0a03 */
[----:B---3--:R-:W-:-:S04]  /*1750*/  @P1 IMAD.HI.U32 R0, R4, R11, RZ ;  /* 0x0000000b04001227 */ /* 0x008fc800078e00ff */
[----:B----4-:R-:W-:Y:S01]  /*1760*/  IMAD.IADD R6, R9, 0x1, R24 ;  /* 0x0000000109067824 */ /* 0x010fe200078e0218 */
[----:B0-----:R-:W-:-:S03]  /*1770*/  @P1 SHF.R.U32.HI R4, RZ, R5, R0 ;  /* 0x00000005ff041219 */ /* 0x001fc60000011600 */
[C---:B------:R-:W-:Y:S01]  /*1780*/  VIADD R0, R6.reuse, 0x5f ;  /* 0x0000005f06007836 */ /* 0x040fe20000000000 */
[----:B------:R-:W-:Y:S01]  /*1790*/  IADD3 R29, R6, 0x60, -R10 ;  /* 0x00000060061d7810 */ /* 0x000fe20007ffe80a */
[----:B------:R1:W-:Y:S02]  /*17a0*/  STL [R1+0x34], R6 ;  /* 0x0000340601007387 */ /* 0x0003e40000100800 */
[----:B------:R-:W-:-:S04]  /*17b0*/  IMAD.HI R0, R0, 0x2aaaaaab, RZ ;  /* 0x2aaaaaab00007827 */ /* 0x000fc800078e02ff */
[----:B------:R-:W-:Y:S01]  /*17c0*/  IMAD.IADD R4, R29, 0x1, R4 ;  /* 0x000000011d047824 */ /* 0x000fe200078e0204 */
[----:B------:R-:W-:-:S03]  /*17d0*/  SHF.R.U32.HI R203, RZ, 0x1f, R0 ;  /* 0x0000001fffcb7819 */ /* 0x000fc60000011600 */
[----:B------:R-:W-:Y:S01]  /*17e0*/  IMAD.HI R4, R4, 0x2aaaaaab, RZ ;  /* 0x2aaaaaab04047827 */ /* 0x000fe200078e02ff */
[----:B------:R-:W-:-:S03]  /*17f0*/  LEA.HI.SX32 R203, R0, R203, 0x1c ;  /* 0x000000cb00cb7211 */ /* 0x000fc600078fe2ff */
[----:B------:R-:W-:Y:S01]  /*1800*/  IMAD.MOV R0, RZ, RZ, -R9 ;  /* 0x000000ffff007224 */ /* 0x000fe200078e0a09 */
[----:B------:R-:W-:-:S04]  /*1810*/  SHF.R.U32.HI R3, RZ, 0x1f, R4 ;  /* 0x0000001fff037819 */ /* 0x000fc80000011604 */
[----:B------:R-:W-:-:S04]  /*1820*/  LEA.HI.SX32 R4, R4, R3, 0x1c ;  /* 0x0000000304047211 */ /* 0x000fc800078fe2ff */
[----:B------:R-:W-:-:S05]  /*1830*/  VIMNMX R4, R203, R4, PT ;  /* 0x00000004cb047248 */ /* 0x000fca0003fe0100 */
[----:B------:R-:W-:Y:S01]  /*1840*/  IMAD R3, R4, 0x60, -R9 ;  /* 0x0000006004037824 */ /* 0x000fe200078e0a09 */
[----:B------:R-:W-:-:S04]  /*1850*/  VIMNMX R4, RZ, R0, !PT ;  /* 0x00000000ff047248 */ /* 0x000fc80007fe0100 */
        /* <DEDUP_REMOVED lines=11> */
[----:B-1----:R-:W-:Y:S05]  /*1910*/  @!P1 BRA `(.L_x_5576) ;  /* 0x0000004000f89947 */ /* 0x002fea0003800000 */
        /* <DEDUP_REMOVED lines=20> */
.L_x_5578:
[----:B------:R-:W-:Y:S05]  /*1a60*/  BSYNC B6 ;  /* 0x0000000000067941 */ /* 0x000fea0003800000 */
.L_x_5577:
        /* <DEDUP_REMOVED lines=20> */
.L_x_5580:
[----:B------:R-:W-:Y:S05]  /*1bb0*/  BSYNC B6 ;  /* 0x0000000000067941 */ /* 0x000fea0003800000 */
.L_x_5579:
[----:B------:R-:W-:Y:S01]  /*1bc0*/  ULDC.64 UR4, c[0x0][0xaf0] ;  /* 0x0002bc0000047ab9 */ /* 0x000fe20000000a00 */
[----:B------:R-:W0:Y:S01]  /*1bd0*/  S2R R44, SR_TID.X ;  /* 0x00000000002c7919 */ /* 0x000e220000002100 */
[----:B------:R-:W-:Y:S01]  /*1be0*/  ISETP.NE.U32.AND P0, PT, RZ, UR4, PT ;  /* 0x00000004ff007c0c */ /* 0x000fe2000bf05070 */
[----:B------:R-:W1:Y:S01]  /*1bf0*/  LDC.64 R8, c[0x0][0x300] ;  /* 0x0000c000ff087b82 */ /* 0x000e620000000a00 */
[----:B------:R-:W-:Y:S01]  /*1c00*/  IMAD.IADD R61, R33, 0x1, R32 ;  /* 0x00000001213d7824 */ /* 0x000fe200078e0220 */
[----:B------:R-:W-:Y:S01]  /*1c10*/  ULDC.64 UR6, c[0x0][0xb00] ;  /* 0x0002c00000067ab9 */ /* 0x000fe20000000a00 */
[----:B------:R-:W-:Y:S01]  /*1c20*/  ISETP.NE.AND.EX P0, PT, RZ, UR5, PT, P0 ;  /* 0x00000005ff007c0c */ /* 0x000fe2000bf05300 */
[----:B------:R-:W2:Y:S01]  /*1c30*/  LDL R45, [R1+0x90] ;  /* 0x00009000012d7983 */ /* 0x000ea20000100800 */
[----:B------:R-:W-:Y:S02]  /*1c40*/  SHF.R.S32.HI R11, RZ, 0x1f, R86 ;  /* 0x0000001fff0b7819 */ /* 0x000fe40000011456 */
[----:B------:R-:W-:Y:S01]  /*1c50*/  SHF.R.S32.HI R42, RZ, 0x1f, R22 ;  /* 0x0000001fff2a7819 */ /* 0x000fe20000011416 */
[----:B------:R-:W-:Y:S01]  /*1c60*/  VIADD R62, R16, 0x20 ;  /* 0x00000020103e7836 */ /* 0x000fe20000000000 */
[----:B------:R-:W3:Y:S07]  /*1c70*/  LDC.64 R14, c[0x0][0x408] ;  /* 0x00010200ff0e7b82 */ /* 0x000eee0000000a00 */
[----:B------:R-:W-:Y:S01]  /*1c80*/  @P0 IADD3 R4, P1, R36, UR4, RZ ;  /* 0x0000000424040c10 */ /* 0x000fe2000ff3e0ff */
[----:B------:R-:W-:Y:S01]  /*1c90*/  VIADD R63, R16, 0x40 ;  /* 0x00000040103f7836 */ /* 0x000fe20000000000 */
[----:B------:R-:W4:Y:S02]  /*1ca0*/  LDC.64 R58, c[0x0][0x3f8] ;  /* 0x0000fe00ff3a7b82 */ /* 0x000f240000000a00 */
[----:B------:R-:W-:Y:S01]  /*1cb0*/  @P0 IADD3.X R5, R35, UR5, RZ, P1, !PT ;  /* 0x0000000523050c10 */ /* 0x000fe20008ffe4ff */
[----:B------:R-:W-:-:S04]  /*1cc0*/  ULDC.64 UR4, c[0x0][0x308] ;  /* 0x0000c20000047ab9 */ /* 0x000fc80000000a00 */
[----:B------:R0:W3:Y:S01]  /*1cd0*/  @P0 LDG.E R31, desc[UR40][R4.64] ;  /* 0x00000028041f0981 */ /* 0x0000e2000c1e1900 */
[----:B------:R-:W-:Y:S01]  /*1ce0*/  SHF.R.S32.HI R43, RZ, 0x1f, R61 ;  /* 0x0000001fff2b7819 */ /* 0x000fe2000001143d */
[-C--:B-1----:R-:W-:Y:S01]  /*1cf0*/  IMAD.WIDE.U32 R6, R61, R8.reuse, RZ ;  /* 0x000000083d067225 */ /* 0x082fe200078e00ff */
[----:B------:R-:W1:Y:S03]  /*1d00*/  LDC R41, c[0x0][0x3f4] ;  /* 0x0000fd00ff297b82 */ /* 0x000e660000000800 */
[----:B------:R-:W-:Y:S01]  /*1d10*/  IMAD R0, R43, R8, RZ ;  /* 0x000000082b007224 */ /* 0x000fe200078e02ff */
[----:B------:R-:W-:Y:S02]  /*1d20*/  ISETP.NE.U32.AND P0, PT, RZ, UR6, PT ;  /* 0x00000006ff007c0c */ /* 0x000fe4000bf05070 */
[----:B0-----:R-:W-:Y:S01]  /*1d30*/  SHF.R.U32.HI R40, RZ, 0x7, R44 ;  /* 0x00000007ff287819 */ /* 0x001fe2000001162c */
[----:B------:R-:W-:Y:S01]  /*1d40*/  IMAD R3, R61, R9, R0 ;  /* 0x000000093d037224 */ /* 0x000fe200078e0200 */
[----:B------:R-:W-:-:S02]  /*1d50*/  ISETP.NE.AND.EX P0, PT, RZ, UR7, PT, P0 ;  /* 0x00000007ff007c0c */ /* 0x000fc4000bf05300 */
[----:B------:R-:W-:Y:S01]  /*1d60*/  ISETP.NE.AND P6, PT, R40, 0x1, PT ;  /* 0x000000012800780c */ /* 0x000fe20003fc5270 */
[----:B------:R-:W-:Y:S02]  /*1d70*/  IMAD.IADD R7, R7, 0x1, R3 ;  /* 0x0000000107077824 */ /* 0x000fe400078e0203 */
[----:B------:R-:W-:Y:S02]  /*1d80*/  IMAD R3, R11, UR4, RZ ;  /* 0x000000040b037c24 */ /* 0x000fe4000f8e02ff */
[----:B------:R-:W-:-:S04]  /*1d90*/  IMAD.WIDE.U32 R4, R86, UR4, R6 ;  /* 0x0000000456047c25 */ /* 0x000fc8000f8e0006 */
[----:B------:R-:W-:Y:S01]  /*1da0*/  IMAD R3, R86, UR5, R3 ;  /* 0x0000000556037c24 */ /* 0x000fe2000f8e0203 */
[----:B------:R-:W-:-:S03]  /*1db0*/  ULDC.64 UR4, c[0x0][0x310] ;  /* 0x0000c40000047ab9 */ /* 0x000fc60000000a00 */
[----:B------:R-:W-:Y:S02]  /*1dc0*/  IMAD.IADD R5, R5, 0x1, R3 ;  /* 0x0000000105057824 */ /* 0x000fe400078e0203 */
[-C--:B------:R-:W-:Y:S02]  /*1dd0*/  IMAD R10, R42, R8.reuse, RZ ;  /* 0x000000082a0a7224 */ /* 0x080fe400078e02ff */
[----:B------:R-:W-:-:S04]  /*1de0*/  IMAD.WIDE.U32 R6, R22, R8, R16 ;  /* 0x0000000816067225 */ /* 0x000fc800078e0010 */
[C---:B------:R-:W-:Y:S02]  /*1df0*/  VIADD R64, R16.reuse, 0x60 ;  /* 0x0000006010407836 */ /* 0x040fe40000000000 */
[C---:B------:R-:W-:Y:S02]  /*1e00*/  VIADD R12, R16.reuse, 0xc0 ;  /* 0x000000c0100c7836 */ /* 0x040fe40000000000 */
[C---:B------:R-:W-:Y:S02]  /*1e10*/  VIADD R65, R16.reuse, 0x80 ;  /* 0x0000008010417836 */ /* 0x040fe40000000000 */
[C---:B------:R-:W-:Y:S02]  /*1e20*/  VIADD R66, R16.reuse, 0xa0 ;  /* 0x000000a010427836 */ /* 0x040fe40000000000 */
[----:B------:R-:W-:Y:S01]  /*1e30*/  VIADD R32, R16, 0xe0 ;  /* 0x000000e010207836 */ /* 0x000fe20000000000 */
[----:B------:R-:W-:Y:S02]  /*1e40*/  SHF.R.S32.HI R201, RZ, 0x1f, R200 ;  /* 0x0000001fffc97819 */ /* 0x000fe400000114c8 */
[----:B---3--:R-:W-:-:S04]  /*1e50*/  SHF.R.S32.HI R0, RZ, 0x1f, R31 ;  /* 0x0000001fff007819 */ /* 0x008fc8000001141f */
[----:B------:R-:W-:Y:S02]  /*1e60*/  SEL R20, R0, RZ, !P0 ;  /* 0x000000ff00147207 */ /* 0x000fe40004000000 */
[----:B------:R-:W-:-:S03]  /*1e70*/  SEL R21, R31, RZ, !P0 ;  /* 0x000000ff1f157207 */ /* 0x000fc60004000000 */
[----:B------:R-:W-:Y:S02]  /*1e80*/  IMAD R0, R20, UR4, RZ ;  /* 0x0000000414007c24 */ /* 0x000fe4000f8e02ff */
[----:B------:R-:W-:-:S04]  /*1e90*/  IMAD.WIDE.U32 R4, R21, UR4, R4 ;  /* 0x0000000415047c25 */ /* 0x000fc8000f8e0004 */
[----:B------:R-:W-:Y:S01]  /*1ea0*/  IMAD R3, R21, UR5, R0 ;  /* 0x0000000515037c24 */ /* 0x000fe2000f8e0200 */
[----:B------:R-:W-:Y:S05]  /*1eb0*/  @!P6 WARPSYNC.ALL ;  /* 0x000000000000e948 */ /* 0x000fea0003800000 */
[----:B------:R-:W-:Y:S01]  /*1ec0*/  ULDC UR4, c[0x0][0x320] ;  /* 0x0000c80000047ab9 */ /* 0x000fe20000000800 */
[----:B------:R-:W-:Y:S01]  /*1ed0*/  IMAD R0, R22, R9, R10 ;  /* 0x0000000916007224 */ /* 0x000fe200078e020a */
[----:B------:R-:W-:Y:S01]  /*1ee0*/  ISETP.GE.AND P1, PT, R62, UR4, PT ;  /* 0x000000043e007c0c */ /* 0x000fe2000bf26270 */
[----:B------:R-:W-:Y:S01]  /*1ef0*/  IMAD.IADD R3, R5, 0x1, R3 ;  /* 0x0000000105037824 */ /* 0x000fe200078e0203 */
[----:B------:R-:W-:Y:S01]  /*1f00*/  IADD3 R31, P0, R4, R6, RZ ;  /* 0x00000006041f7210 */ /* 0x000fe20007f1e0ff */
[----:B------:R-:W-:Y:S01]  /*1f10*/  ULDC.64 UR6, c[0x0][0x330] ;  /* 0x0000cc0000067ab9 */ /* 0x000fe20000000a00 */
[----:B------:R-:W-:-:S02]  /*1f20*/  SEL R6, RZ, 0xffffffff, P1 ;  /* 0xffffffffff067807 */ /* 0x000fc40000800000 */
[----:B------:R-:W-:Y:S02]  /*1f30*/  IADD3.X R0, R3, R7, R0, P0, !PT ;  /* 0x0000000703007210 */ /* 0x000fe400007fe400 */
[----:B------:R-:W-:Y:S01]  /*1f40*/  ISETP.GE.AND P0, PT, R16, UR4, PT ;  /* 0x0000000410007c0c */ /* 0x000fe2000bf06270 */
[----:B------:R-:W-:Y:S02]  /*1f50*/  IMAD R7, R11, UR6, RZ ;  /* 0x000000060b077c24 */ /* 0x000fe4000f8e02ff */
[----:B------:R-:W-:Y:S01]  /*1f60*/  IMAD.SHL.U32 R11, R6, 0x2, RZ ;  /* 0x00000002060b7824 */ /* 0x000fe200078e00ff */
[----:B------:R-:W-:Y:S02]  /*1f70*/  SEL R10, RZ, 0x1, P0 ;  /* 0x00000001ff0a7807 */ /* 0x000fe40000000000 */
[----:B------:R-:W-:Y:S02]  /*1f80*/  ISETP.GE.AND P0, PT, R63, UR4, PT ;  /* 0x000000043f007c0c */ /* 0x000fe4000bf06270 */
[----:B------:R-:W-:-:S02]  /*1f90*/  ISETP.GE.AND P1, PT, R64, UR4, PT ;  /* 0x0000000440007c0c */ /* 0x000fc4000bf26270 */
[----:B------:R-:W-:Y:S02]  /*1fa0*/  ISETP.GE.AND P2, PT, R12, UR4, PT ;  /* 0x000000040c007c0c */ /* 0x000fe4000bf46270 */
[----:B------:R-:W-:Y:S02]  /*1fb0*/  LOP3.LUT R10, R11, 0x2, R10, 0xe2, !PT ;  /* 0x000000020b0a7812 */ /* 0x000fe400078ee20a */
[----:B------:R-:W-:Y:S02]  /*1fc0*/  SEL R11, RZ, 0x4, P0 ;  /* 0x00000004ff0b7807 */ /* 0x000fe40000000000 */
[----:B------:R-:W-:Y:S02]  /*1fd0*/  SEL R12, RZ, 0x8, P1 ;  /* 0x00000008ff0c7807 */ /* 0x000fe40000800000 */
[----:B------:R-:W-:Y:S02]  /*1fe0*/  ISETP.GE.AND P0, PT, R65, UR4, PT ;  /* 0x0000000441007c0c */ /* 0x000fe4000bf06270 */
[----:B------:R-:W-:-:S02]  /*1ff0*/  ISETP.GE.AND P1, PT, R66, UR4, PT ;  /* 0x0000000442007c0c */ /* 0x000fc4000bf26270 */
[----:B------:R-:W-:Y:S02]  /*2000*/  LOP3.LUT R10, R12, R10, R11, 0xfe, !PT ;  /* 0x0000000a0c0a7212 */ /* 0x000fe400078efe0b */
[----:B------:R-:W-:Y:S02]  /*2010*/  SEL R11, RZ, 0x10, P0 ;  /* 0x00000010ff0b7807 */ /* 0x000fe40000000000 */
[----:B------:R-:W-:Y:S01]  /*2020*/  SEL R12, RZ, 0x20, P1 ;  /* 0x00000020ff0c7807 */ /* 0x000fe20000800000 */
[----:B------:R-:W-:Y:S01]  /*2030*/  IMAD R13, R86, UR7, R7 ;  /* 0x00000007560d7c24 */ /* 0x000fe2000f8e0207 */
[----:B------:R-:W-:Y:S02]  /*2040*/  ISETP.GE.AND P3, PT, R32, UR4, PT ;  /* 0x0000000420007c0c */ /* 0x000fe4000bf66270 */
[----:B------:R-:W-:Y:S01]  /*2050*/  LOP3.LUT R11, R12, R10, R11, 0xfe, !PT ;  /* 0x0000000a0c0b7212 */ /* 0x000fe200078efe0b */
[----:B------:R-:W-:Y:S01]  /*2060*/  IMAD.WIDE.U32 R6, R86, UR6, R16 ;  /* 0x0000000656067c25 */ /* 0x000fe2000f8e0010 */
[----:B------:R-:W-:Y:S01]  /*2070*/  SEL R10, RZ, 0x40, P2 ;  /* 0x00000040ff0a7807 */ /* 0x000fe20001000000 */
[----:B------:R-:W-:-:S02]  /*2080*/  ULDC.64 UR4, c[0x0][0x338] ;  /* 0x0000ce0000047ab9 */ /* 0x000fc40000000a00 */
[----:B------:R-:W-:Y:S01]  /*2090*/  IMAD R12, R20, UR4, RZ ;  /* 0x00000004140c7c24 */ /* 0x000fe2000f8e02ff */
[----:B------:R-:W-:Y:S01]  /*20a0*/  LOP3.LUT R95, R11, R10, RZ, 0xfc, !PT ;  /* 0x0000000a0b5f7212 */ /* 0x000fe200078efcff */
[----:B------:R-:W-:Y:S02]  /*20b0*/  IMAD.IADD R7, R7, 0x1, R13 ;  /* 0x0000000107077824 */ /* 0x000fe400078e020d */
[C---:B------:R-:W-:Y:S02]  /*20c0*/  IMAD R10, R42.reuse, R14, RZ ;  /* 0x0000000e2a0a7224 */ /* 0x040fe400078e02ff */
[----:B----4-:R-:W-:Y:S02]  /*20d0*/  IMAD R32, R42, R58, RZ ;  /* 0x0000003a2a207224 */ /* 0x010fe400078e02ff */
[C---:B------:R-:W-:Y:S02]  /*20e0*/  IMAD R93, R21.reuse, UR5, R12 ;  /* 0x00000005155d7c24 */ /* 0x040fe4000f8e020c */
[----:B------:R-:W-:Y:S01]  /*20f0*/  IMAD.WIDE.U32 R6, R21, UR4, R6 ;  /* 0x0000000415067c25 */ /* 0x000fe2000f8e0006 */
[----:B-1----:R-:W-:Y:S01]  /*2100*/  ISETP.GE.AND P0, PT, R16, R41, PT ;  /* 0x000000291000720c */ /* 0x002fe20003f06270 */
[----:B------:R-:W-:-:S02]  /*2110*/  ULDC UR4, c[0x0][0x2f4] ;  /* 0x0000bd0000047ab9 */ /* 0x000fc40000000800 */
[C---:B------:R-:W-:Y:S02]  /*2120*/  IMAD R35, R22.reuse, R15, R10 ;  /* 0x0000000f16237224 */ /* 0x040fe400078e020a */
[----:B------:R-:W-:-:S04]  /*2130*/  IMAD.WIDE.U32 R12, R22, R14, R200 ;  /* 0x0000000e160c7225 */ /* 0x000fc800078e00c8 */
[----:B------:R-:W-:-:S04]  /*2140*/  IMAD.WIDE.U32 R20, R22, R14, R16 ;  /* 0x0000000e16147225 */ /* 0x000fc800078e0010 */
        /* <DEDUP_REMOVED lines=9> */
[----:B------:R-:W-:Y:S02]  /*21e0*/  IMAD R38, R11, R58, RZ ;  /* 0x0000003a0b267224 */ /* 0x000fe400078e02ff */
[C---:B------:R-:W-:Y:S02]  /*21f0*/  IMAD R85, R30.reuse, R15, R10 ;  /* 0x0000000f1e557224 */ /* 0x040fe400078e020a */
[----:B------:R-:W-:-:S04]  /*2200*/  IMAD.WIDE.U32 R10, R30, R14, R12 ;  /* 0x0000000e1e0a7225 */ /* 0x000fc800078e000c */
[----:B------:R-:W-:Y:S02]  /*2210*/  IMAD.WIDE.U32 R12, R30, R14, R34 ;  /* 0x0000000e1e0c7225 */ /* 0x000fe400078e0022 */
[----:B------:R-:W3:Y:S01]  /*2220*/  LDL R34, [R1+0x60] ;  /* 0x0000600001227983 */ /* 0x000ee20000100800 */
[----:B------:R-:W-:Y:S02]  /*2230*/  IADD3 R60, P2, R22, R61, RZ ;  /* 0x0000003d163c7210 */ /* 0x000fe40007f5e0ff */
[----:B------:R-:W-:-:S03]  /*2240*/  SEL R37, R41, RZ, P0 ;  /* 0x000000ff29257207 */ /* 0x000fc60000000000 */
[----:B------:R-:W-:Y:S02]  /*2250*/  IMAD.X R61, R42, 0x1, R43, P2 ;  /* 0x000000012a3d7824 */ /* 0x000fe400010e062b */
[----:B------:R-:W-:Y:S02]  /*2260*/  IMAD.IADD R37, R16, 0x1, R37 ;  /* 0x0000000110257824 */ /* 0x000fe400078e0225 */
[C---:B------:R-:W-:Y:S02]  /*2270*/  VIADD R42, R22.reuse, 0x40 ;  /* 0x00000040162a7836 */ /* 0x040fe40000000000 */
[----:B------:R-:W-:Y:S01]  /*2280*/  IMAD.WIDE.U32 R32, R22, R58, R16 ;  /* 0x0000003a16207225 */ /* 0x000fe200078e0010 */
[----:B------:R-:W-:-:S03]  /*2290*/  SHF.R.S32.HI R36, RZ, 0x1f, R37 ;  /* 0x0000001fff247819 */ /* 0x000fc60000011425 */
[----:B------:R-:W-:Y:S01]  /*22a0*/  IMAD.SHL.U32 R42, R42, 0x40, RZ ;  /* 0x000000402a2a7824 */ /* 0x000fe200078e00ff */
[----:B------:R-:W-:Y:S01]  /*22b0*/  LEA.HI R36, R36, R37, RZ, 0x3 ;  /* 0x0000002524247211 */ /* 0x000fe200078f18ff */
[----:B------:R-:W-:Y:S02]  /*22c0*/  IMAD.IADD R33, R39, 0x1, R33 ;  /* 0x0000000127217824 */ /* 0x000fe400078e0221 */
[----:B--2---:R-:W-:Y:S01]  /*22d0*/  IMAD.SHL.U32 R71, R45, 0x40, RZ ;  /* 0x000000402d477824 */ /* 0x004fe200078e00ff */
[----:B------:R-:W-:Y:S01]  /*22e0*/  LOP3.LUT R42, R42, 0x1c0, RZ, 0xc0, !PT ;  /* 0x000001c02a2a7812 */ /* 0x000fe200078ec0ff */
[----:B------:R-:W-:Y:S02]  /*22f0*/  VIADD R44, R44, 0xffffff80 ;  /* 0xffffff802c2c7836 */ /* 0x000fe40000000000 */
[----:B------:R-:W-:Y:S01]  /*2300*/  IMAD.WIDE.U32 R56, R30, R58, R32 ;  /* 0x0000003a1e387225 */ /* 0x000fe200078e0020 */
[----:B------:R-:W-:Y:S02]  /*2310*/  LOP3.LUT R71, R71, 0x1c0, RZ, 0xc0, !PT ;  /* 0x000001c047477812 */ /* 0x000fe400078ec0ff */
[----:B------:R-:W-:Y:S01]  /*2320*/  LOP3.LUT R32, R42, 0x38, R36, 0xf8, !PT ;  /* 0x000000382a207812 */ /* 0x000fe200078ef824 */
[----:B------:R-:W-:Y:S01]  /*2330*/  VIADD R76, R40, 0x8 ;  /* 0x00000008284c7836 */ /* 0x000fe20000000000 */
[----:B------:R-:W-:Y:S01]  /*2340*/  SHF.R.S32.HI R40, RZ, 0x1f, R44 ;  /* 0x0000001fff287819 */ /* 0x000fe2000001142c */
[----:B------:R-:W-:Y:S01]  /*2350*/  VIADD R42, R22, 0x40 ;  /* 0x00000040162a7836 */ /* 0x000fe20000000000 */
[----:B------:R-:W-:-:S02]  /*2360*/  SHF.R.U32.HI R74, RZ, 0x3, R71 ;  /* 0x00000003ff4a7819 */ /* 0x000fc40000011647 */
[----:B------:R-:W-:Y:S01]  /*2370*/  LOP3.LUT R33, R71, 0x18, R16, 0xf8, !PT ;  /* 0x0000001847217812 */ /* 0x000fe200078ef810 */
[----:B------:R-:W-:Y:S01]  /*2380*/  IMAD.SHL.U32 R42, R42, 0x40, RZ ;  /* 0x000000402a2a7824 */ /* 0x000fe200078e00ff */
[----:B------:R-:W-:Y:S02]  /*2390*/  LEA.HI R40, R40, R44, RZ, 0x5 ;  /* 0x0000002c28287211 */ /* 0x000fe400078f28ff */
[----:B------:R-:W-:Y:S02]  /*23a0*/  LOP3.LUT R33, R33, R74, RZ, 0x3c, !PT ;  /* 0x0000004a21217212 */ /* 0x000fe400078e3cff */
[----:B------:R-:W-:Y:S02]  /*23b0*/  SHF.R.S32.HI R40, RZ, 0x5, R40 ;  /* 0x00000005ff287819 */ /* 0x000fe40000011428 */
[----:B------:R-:W-:Y:S01]  /*23c0*/  LOP3.LUT R42, R42, 0x1c0, RZ, 0xc0, !PT ;  /* 0x000001c02a2a7812 */ /* 0x000fe200078ec0ff */
[----:B------:R-:W-:Y:S01]  /*23d0*/  IMAD.MOV.U32 R77, RZ, RZ, 0x20 ;  /* 0x00000020ff4d7424 */ /* 0x000fe200078e00ff */
[----:B------:R-:W-:Y:S01]  /*23e0*/  LOP3.LUT P1, RZ, R45, 0x4, RZ, 0xc0, !PT ;  /* 0x000000042dff7812 */ /* 0x000fe2000782c0ff */
[----:B------:R-:W-:Y:S01]  /*23f0*/  IMAD R79, R40, 0x200, R33 ;  /* 0x00000200284f7824 */ /* 0x000fe200078e0221 */
[----:B------:R-:W-:-:S02]  /*2400*/  LOP3.LUT R33, R71, 0x38, R36, 0xf8, !PT ;  /* 0x0000003847217812 */ /* 0x000fc400078ef824 */
[----:B------:R-:W-:Y:S01]  /*2410*/  SHF.R.U32.HI R42, RZ, 0x3, R42 ;  /* 0x00000003ff2a7819 */ /* 0x000fe2000001162a */
[----:B------:R-:W-:Y:S01]  /*2420*/  IMAD R37, R9, 0x60, RZ ;  /* 0x0000006009257824 */ /* 0x000fe200078e02ff */
[C---:B------:R-:W-:Y:S01]  /*2430*/  SHF.L.U64.HI R67, R8.reuse, 0x6, R9 ;  /* 0x0000000608437819 */ /* 0x040fe20000010209 */
[----:B------:R-:W-:Y:S01]  /*2440*/  IMAD.SHL.U32 R68, R8, 0x40, RZ ;  /* 0x0000004008447824 */ /* 0x000fe200078e00ff */
[----:B------:R-:W-:Y:S01]  /*2450*/  SHF.L.U64.HI R69, R14, 0x6, R15 ;  /* 0x000000060e457819 */ /* 0x000fe2000001020f */
[----:B------:R-:W-:Y:S01]  /*2460*/  IMAD R81, R15, 0x60, RZ ;  /* 0x000000600f517824 */ /* 0x000fe200078e02ff */
[----:B------:R-:W-:Y:S01]  /*2470*/  SHF.L.U64.HI R72, R58, 0x6, R59 ;  /* 0x000000063a487819 */ /* 0x000fe2000001023b */
[----:B------:R-:W-:Y:S01]  /*2480*/  IMAD.SHL.U32 R70, R14, 0x40, RZ ;  /* 0x000000400e467824 */ /* 0x000fe200078e00ff */
[----:B------:R-:W-:Y:S01]  /*2490*/  SEL R77, R77, 0xffffffe0, !P1 ;  /* 0xffffffe04d4d7807 */ /* 0x000fe20004800000 */
[----:B------:R-:W-:Y:S01]  /*24a0*/  IMAD R87, R30, R59, R38 ;  /* 0x0000003b1e577224 */ /* 0x000fe200078e0226 */
[----:B------:R-:W-:Y:S01]  /*24b0*/  LOP3.LUT R33, R33, R74, RZ, 0x3c, !PT ;  /* 0x0000004a21217212 */ /* 0x000fe200078e3cff */
[----:B------:R-:W-:Y:S01]  /*24c0*/  IMAD R35, R59, 0x60, RZ ;  /* 0x000000603b237824 */ /* 0x000fe200078e02ff */
[----:B------:R-:W-:Y:S01]  /*24d0*/  LOP3.LUT R32, R32, R42, RZ, 0x3c, !PT ;  /* 0x0000002a20207212 */ /* 0x000fe200078e3cff */
[----:B------:R-:W-:Y:S01]  /*24e0*/  IMAD.SHL.U32 R73, R58, 0x40, RZ ;  /* 0x000000403a497824 */ /* 0x000fe200078e00ff */
[----:B------:R-:W-:Y:S01]  /*24f0*/  SEL R94, RZ, 0xffffff80, P3 ;  /* 0xffffff80ff5e7807 */ /* 0x000fe20001800000 */
[----:B------:R-:W-:Y:S01]  /*2500*/  IMAD.WIDE.U32 R20, R30, R58, R20 ;  /* 0x0000003a1e147225 */ /* 0x000fe200078e0014 */
[----:B------:R-:W-:-:S03]  /*2510*/  LOP3.LUT R89, R36, 0xfffffff8, RZ, 0xc0, !PT ;  /* 0xfffffff824597812 */ /* 0x000fc600078ec0ff */
[----:B------:R-:W-:Y:S02]  /*2520*/  VIADD R45, R22, 0x40 ;  /* 0x00000040162d7836 */ /* 0x000fe40000000000 */
[----:B------:R-:W-:Y:S01]  /*2530*/  IMAD.WIDE.U32 R8, R8, 0x60, RZ ;  /* 0x0000006008087825 */ /* 0x000fe200078e00ff */
[----:B------:R-:W-:-:S03]  /*2540*/  LOP3.LUT R94, R95, 0x80, R94, 0xc8, !PT ;  /* 0x000000805f5e7812 */ /* 0x000fc600078ec85e */
[----:B------:R-:W-:-:S04]  /*2550*/  IMAD.WIDE.U32 R14, R14, 0x60, RZ ;  /* 0x000000600e0e7825 */ /* 0x000fc800078e00ff */
[----:B------:R-:W-:Y:S01]  /*2560*/  IMAD.WIDE.U32 R58, R58, 0x60, RZ ;  /* 0x000000603a3a7825 */ /* 0x000fe200078e00ff */
[----:B------:R-:W-:Y:S02]  /*2570*/  SHF.R.S32.HI R75, RZ, 0x1f, R45 ;  /* 0x0000001fff4b7819 */ /* 0x000fe4000001142d */
[----:B------:R-:W-:Y:S01]  /*2580*/  SHF.R.S32.HI R88, RZ, 0x3, R36 ;  /* 0x00000003ff587819 */ /* 0x000fe20000011424 */
[----:B------:R-:W-:Y:S01]  /*2590*/  IMAD.IADD R84, R11, 0x1, R85 ;  /* 0x000000010b547824 */ /* 0x000fe200078e0255 */
[----:B------:R-:W-:Y:S01]  /*25a0*/  SHF.R.S32.HI R90, RZ, 0x1f, R89 ;  /* 0x0000001fff5a7819 */ /* 0x000fe20000011459 */
[----:B------:R-:W-:Y:S01]  /*25b0*/  IMAD.IADD R86, R21, 0x1, R87 ;  /* 0x0000000115567824 */ /* 0x000fe200078e0257 */
[----:B------:R-:W-:Y:S01]  /*25c0*/  ISETP.GE.AND P1, PT, R16, UR4, PT ;  /* 0x0000000410007c0c */ /* 0x000fe2000bf26270 */
[----:B------:R-:W-:Y:S01]  /*25d0*/  IMAD.SHL.U32 R78, R41, 0x2, RZ ;  /* 0x00000002294e7824 */ /* 0x000fe200078e00ff */
[----:B------:R-:W-:Y:S01]  /*25e0*/  ISETP.GE.AND P2, PT, R62, UR4, PT ;  /* 0x000000043e007c0c */ /* 0x000fe2000bf46270 */
[----:B------:R-:W-:Y:S01]  /*25f0*/  IMAD.IADD R80, R9, 0x1, R37 ;  /* 0x0000000109507824 */ /* 0x000fe200078e0225 */
[----:B------:R-:W-:Y:S01]  /*2600*/  LOP3.LUT R95, R95, 0x40, RZ, 0xc0, !PT ;  /* 0x000000405f5f7812 */ /* 0x000fe200078ec0ff */
[----:B------:R-:W-:-:S02]  /*2610*/  IMAD.IADD R81, R15, 0x1, R81 ;  /* 0x000000010f517824 */ /* 0x000fc400078e0251 */
[----:B------:R-:W-:Y:S02]  /*2620*/  IMAD.IADD R82, R59, 0x1, R35 ;  /* 0x000000013b527824 */ /* 0x000fe400078e0223 */
[----:B------:R-:W-:Y:S02]  /*2630*/  IMAD.IADD R83, R77, 0x1, R79 ;  /* 0x000000014d537824 */ /* 0x000fe400078e024f */
[----:B------:R-:W-:Y:S02]  /*2640*/  IMAD.IADD R85, R85, 0x1, R13 ;  /* 0x0000000155557824 */ /* 0x000fe400078e020d */
[----:B------:R-:W-:Y:S02]  /*2650*/  IMAD.IADD R87, R87, 0x1, R57 ;  /* 0x0000000157577824 */ /* 0x000fe400078e0239 */
[----:B------:R-:W-:Y:S02]  /*2660*/  IMAD R91, R40, 0x200, R33 ;  /* 0x00000200285b7824 */ /* 0x000fe400078e0221 */
[----:B------:R-:W-:Y:S01]  /*2670*/  IMAD.IADD R93, R7, 0x1, R93 ;  /* 0x00000001075d7824 */ /* 0x000fe200078e025d */
[----:B------:R-:W-:Y:S01]  /*2680*/  @!P6 BAR.SYNC.DEFER_BLOCKING 0x9, 0x100 ;  /* 0x024400000000eb1d */ /* 0x000fe20000010000 */
[----:B---3--:R-:W-:-:S07]  /*2690*/  IMAD.IADD R92, R34, 0x1, R32 ;  /* 0x00000001225c7824 */ /* 0x008fce00078e0220 */
.L_x_5628:
        /* <DEDUP_REMOVED lines=26> */
[----:B---3--:R-:W-:Y:S05]  /*2840*/  @!P3 BRA `(.L_x_5582) ;  /* 0x0000002800c4b947 */ /* 0x008fea0003800000 */
        /* <DEDUP_REMOVED lines=41> */
.L_x_5585:
[----:B------:R-:W-:Y:S05]  /*2ae0*/  BSYNC B1 ;  /* 0x0000000000017941 */ /* 0x000fea0003800000 */
.L_x_5584:
[----:B0-----:R-:W-:Y:S01]  /*2af0*/  VIADD R36, R22, 0x40 ;  /* 0x0000004016247836 */ /* 0x001fe20000000000 */
[----:B------:R-:W-:Y:S01]  /*2b00*/  BSSY B1, `(.L_x_5586) ;  /* 0x000001c000017945 */ /* 0x000fe20003800000 */
[----:B------:R-:W-:Y:S01]  /*2b10*/  CS2R R44, SRZ ;  /* 0x00000000002c7805 */ /* 0x000fe2000001ff00 */
[----:B-----5:R-:W-:Y:S01]  /*2b20*/  IMAD.MOV.U32 R98, RZ, RZ, R50 ;  /* 0x000000ffff627224 */ /* 0x020fe200078e0032 */
[----:B------:R-:W-:Y:S02]  /*2b30*/  CS2R R46, SRZ ;  /* 0x00000000002e7805 */ /* 0x000fe4000001ff00 */
[----:B------:R-:W-:Y:S02]  /*2b40*/  ISETP.GE.AND P5, PT, R36, R106, PT ;  /* 0x0000006a2400720c */ /* 0x000fe40003fa6270 */
[----:B------:R-:W-:Y:S01]  /*2b50*/  CS2R R36, SRZ ;  /* 0x0000000000247805 */ /* 0x000fe2000001ff00 */
[----:B------:R-:W-:-:S10]  /*2b60*/  IMAD.MOV.U32 R99, RZ, RZ, R51 ;  /* 0x000000ffff637224 */ /* 0x000fd400078e0033 */
        /* <DEDUP_REMOVED lines=21> */
.L_x_5587:
[----:B------:R-:W-:Y:S05]  /*2cc0*/  BSYNC B1 ;  /* 0x0000000000017941 */ /* 0x000fea0003800000 */
.L_x_5586:
        /* <DEDUP_REMOVED lines=33> */
.L_x_5588:
[----:B------:R-:W-:Y:S01]  /*2ee0*/  IMAD R96, R18, 0x8, R19 ;  /* 0x0000000812607824 */ /* 0x000fe200078e0213 */
[----:B------:R-:W-:Y:S01]  /*2ef0*/  SHF.L.U32 R107, R202, 0x1f, RZ ;  /* 0x0000001fca6b7819 */ /* 0x000fe200000006ff */
[----:B------:R-:W-:Y:S03]  /*2f00*/  BSSY B1, `(.L_x_5589) ;  /* 0x0000003000017945 */ /* 0x000fe60003800000 */
[----:B------:R-:W0:Y:S02]  /*2f10*/  SYNCS.PHASECHK.TRANS64.TRYWAIT P6, [R96+URZ+0x32490], R107 ;  /* 0x0324906b600075a7 */ /* 0x000e2400080c017f */
[----:B0-----:R-:W-:Y:S05]  /*2f20*/  @!P6 BRA `(.L_x_5590) ;  /* 0x000001c00060e947 */ /* 0x001fea0003800000 */
.L_x_5888:
[----:B------:R-:W-:Y:S05]  /*2f30*/  BSYNC B1 ;  /* 0x0000000000017941 */ /* 0x000fea0003800000 */
.L_x_5589:
        /* <DEDUP_REMOVED lines=54> */
.L_x_5596:
[----:B------:R-:W-:Y:S05]  /*32a0*/  BSYNC B3 ;  /* 0x0000000000037941 */ /* 0x000fea0003800000 */
.L_x_5595:
[----:B--2---:R1:W-:Y:S02]  /*32b0*/  STG.E.128 desc[UR40][R42.64], R32 ;  /* 0x000000202a007986 */ /* 0x0043e4000c101d28 */
.L_x_5594:
[----:B------:R-:W-:Y:S05]  /*32c0*/  BSYNC B2 ;  /* 0x0000000000027941 */ /* 0x000fea0003800000 */
.L_x_5593:
        /* <DEDUP_REMOVED lines=51> */
.L_x_5598:
[----:B------:R-:W-:Y:S05]  /*3600*/  BSYNC B2 ;  /* 0x0000000000027941 */ /* 0x000fea0003800000 */
.L_x_5597:
[----:B--2---:R2:W-:Y:S02]  /*3610*/  STG.E.128 desc[UR40][R42.64+0x40], R32 ;  /* 0x000040202a007986 */ /* 0x0045e4000c101d28 */
.L_x_5592:
[----:B------:R-:W-:Y:S05]  /*3620*/  BSYNC B1 ;  /* 0x0000000000017941 */ /* 0x000fea0003800000 */
.L_x_5591:
        /* <DEDUP_REMOVED lines=53> */
.L_x_5603:
[----:B------:R-:W-:Y:S05]  /*3980*/  BSYNC B2 ;  /* 0x0000000000027941 */ /* 0x000fea0003800000 */
.L_x_5602:
[----:B--2---:R3:W-:Y:S02]  /*3990*/  STG.E.128 desc[UR40][R40.64], R32 ;  /* 0x0000002028007986 */ /* 0x0047e4000c101d28 */
.L_x_5601:
[----:B------:R-:W-:Y:S05]  /*39a0*/  BSYNC B1 ;  /* 0x0000000000017941 */ /* 0x000fea0003800000 */
.L_x_5600:
        /* <DEDUP_REMOVED lines=51> */
.L_x_5605:
[----:B------:R-:W-:Y:S05]  /*3ce0*/  BSYNC B1 ;  /* 0x0000000000017941 */ /* 0x000fea0003800000 */
.L_x_5604:
[----:B--2---:R1:W-:Y:S01]  /*3cf0*/  STG.E.128 desc[UR40][R40.64+0x40], R32 ;  /* 0x0000402028007986 */ /* 0x0043e2000c101d28 */
[----:B------:R-:W-:Y:S05]  /*3d00*/  BRA `(.L_x_5599) ;  /* 0x0000001400fc7947 */ /* 0x000fea0003800000 */
.L_x_5583:
[----:B------:R-:W-:Y:S01]  /*3d10*/  VIADD R36, R22, 0x40 ;  /* 0x0000004016247836 */ /* 0x000fe20000000000 */
[----:B------:R-:W-:-:S04]  /*3d20*/  CS2R R38, SRZ ;  /* 0x0000000000267805 */ /* 0x000fc8000001ff00 */
[----:B------:R-:W-:Y:S02]  /*3d30*/  ISETP.GE.AND P3, PT, R36, R106, PT ;  /* 0x0000006a2400720c */ /* 0x000fe40003f66270 */
        /* <DEDUP_REMOVED lines=40> */
[----:B---3--:R-:W-:Y:S01]  /*3fc0*/  IMAD.MOV.U32 R53, RZ, RZ, R35 ;  /* 0x000000ffff357224 */ /* 0x008fe200078e0023 */
[----:B------:R-:W-:Y:S02]  /*3fd0*/  PRMT R116, R116, 0x5410, R50 ;  /* 0x0000541074747816 */ /* 0x000fe40000000032 */
[----:B------:R-:W-:Y:S02]  /*3fe0*/  PRMT R132, R48, 0x7610, R132 ;  /* 0x0000761030847816 */ /* 0x000fe40000000084 */
[----:B------:R-:W-:Y:S02]  /*3ff0*/  PRMT R133, R49, 0x7610, R133 ;  /* 0x0000761031857816 */ /* 0x000fe40000000085 */
[----:B------:R-:W-:Y:S01]  /*4000*/  PRMT R117, R117, 0x5410, R51 ;  /* 0x0000541075757816 */ /* 0x000fe20000000033 */
[----:B----4-:R-:W-:Y:S01]  /*4010*/  IMAD.MOV.U32 R48, RZ, RZ, R42 ;  /* 0x000000ffff307224 */ /* 0x010fe200078e002a */
[----:B------:R-:W-:Y:S01]  /*4020*/  PRMT R114, R114, 0x5410, R53 ;  /* 0x0000541072727816 */ /* 0x000fe20000000035 */
[----:B------:R-:W-:-:S02]  /*4030*/  IMAD.MOV.U32 R49, RZ, RZ, R43 ;  /* 0x000000ffff317224 */ /* 0x000fc400078e002b */
[----:B------:R-:W-:Y:S02]  /*4040*/  IMAD.MOV.U32 R50, RZ, RZ, R40 ;  /* 0x000000ffff327224 */ /* 0x000fe400078e0028 */
[----:B------:R-:W-:Y:S02]  /*4050*/  IMAD.MOV.U32 R51, RZ, RZ, R41 ;  /* 0x000000ffff337224 */ /* 0x000fe400078e0029 */
        /* <DEDUP_REMOVED lines=10> */
[----:B------:R-:W-:-:S02]  /*4100*/  IMAD.MOV.U32 R50, RZ, RZ, R44 ;  /* 0x000000ffff327224 */ /* 0x000fc400078e002c */
[----:B------:R-:W-:Y:S01]  /*4110*/  IMAD.MOV.U32 R51, RZ, RZ, R45 ;  /* 0x000000ffff337224 */ /* 0x000fe200078e002d */
[----:B------:R-:W-:Y:S02]  /*4120*/  PRMT R124, R52, 0x7610, R124 ;  /* 0x00007610347c7816 */ /* 0x000fe4000000007c */
[----:B------:R-:W-:Y:S02]  /*4130*/  PRMT R129, R55, 0x7610, R129 ;  /* 0x0000761037817816 */ /* 0x000fe40000000081 */
[----:B------:R-:W-:Y:S02]  /*4140*/  PRMT R115, R48, 0x7610, R115 ;  /* 0x0000761030737816 */ /* 0x000fe40000000073 */
[----:B------:R-:W-:Y:S02]  /*4150*/  PRMT R116, R49, 0x7610, R116 ;  /* 0x0000761031747816 */ /* 0x000fe40000000074 */
[----:B------:R-:W-:Y:S02]  /*4160*/  PRMT R121, R50, 0x7610, R121 ;  /* 0x0000761032797816 */ /* 0x000fe40000000079 */
[----:B------:R-:W-:Y:S01]  /*4170*/  PRMT R117, R51, 0x7610, R117 ;  /* 0x0000761033757816 */ /* 0x000fe20000000075 */
[----:B------:R-:W-:Y:S06]  /*4180*/  @!P3 BRA `(.L_x_5606) ;  /* 0x000000000004b947 */ /* 0x000fec0003800000 */
[----:B------:R-:W-:Y:S01]  /*4190*/  BPT.TRAP 0x1 ;  /* 0x000000040000795c */ /* 0x000fe20000300000 */
.L_x_5606:
        /* <DEDUP_REMOVED lines=9> */
.L_x_5889:
[----:B------:R-:W-:Y:S05]  /*4230*/  BSYNC B1 ;  /* 0x0000000000017941 */ /* 0x000fea0003800000 */
.L_x_5607:
[----:B------:R-:W-:Y:S01]  /*4240*/  ISETP.GE.OR P5, PT, R22, R106, P1 ;  /* 0x0000006a1600720c */ /* 0x000fe20000fa6670 */
[----:B------:R-:W-:-:S12]  /*4250*/  BSSY B1, `(.L_x_5609) ;  /* 0x0000086000017945 */ /* 0x000fd80003800000 */
[----:B------:R-:W-:Y:S05]  /*4260*/  @P5 BRA `(.L_x_5610) ;  /* 0x0000000800105947 */ /* 0x000fea0003800000 */
[----:B------:R-:W1:Y:S01]  /*4270*/  S2R R50, SR_TID.X ;  /* 0x0000000000327919 */ /* 0x000e620000002100 */
[----:B------:R-:W-:Y:S01]  /*4280*/  SHF.R.S32.HI R48, RZ, 0x1f, R22 ;  /* 0x0000001fff307819 */ /* 0x000fe20000011416 */
[-C--:B--2---:R-:W-:Y:S01]  /*4290*/  IMAD.WIDE.U32 R104, R22, R102.reuse, R100 ;  /* 0x0000006616687225 */ /* 0x084fe200078e0064 */
[----:B------:R-:W-:Y:S03]  /*42a0*/  BSSY B2, `(.L_x_5611) ;  /* 0x0000074000027945 */ /* 0x000fe60003800000 */
[----:B------:R-:W-:Y:S01]  /*42b0*/  IMAD R48, R48, R102, RZ ;  /* 0x0000006630307224 */ /* 0x000fe200078e02ff */
[----:B------:R-:W-:-:S03]  /*42c0*/  IADD3 R108, P5, P6, R4, R104, R89 ;  /* 0x00000068046c7210 */ /* 0x000fc60007ebe059 */
[----:B------:R-:W-:Y:S01]  /*42d0*/  IMAD R49, R22, R103, R48 ;  /* 0x0000006716317224 */ /* 0x000fe200078e0230 */
[----:B------:R-:W-:-:S03]  /*42e0*/  SEL R48, R78, R111, !P0 ;  /* 0x0000006f4e307207 */ /* 0x000fc60004000000 */
[----:B------:R-:W-:Y:S01]  /*42f0*/  IMAD.IADD R112, R49, 0x1, R105 ;  /* 0x0000000131707824 */ /* 0x000fe200078e0269 */
[----:B------:R-:W-:-:S04]  /*4300*/  SHF.R.S32.HI R49, RZ, 0x1f, R48 ;  /* 0x0000001fff317819 */ /* 0x000fc80000011430 */
[----:B------:R-:W-:Y:S01]  /*4310*/  LEA.HI R49, R49, R48, RZ, 0x4 ;  /* 0x0000003031317211 */ /* 0x000fe200078f20ff */
[----:B------:R-:W-:Y:S01]  /*4320*/  IMAD R48, R18, 0x1800, R91 ;  /* 0x0000180012307824 */ /* 0x000fe200078e025b */
[----:B------:R-:W-:Y:S02]  /*4330*/  IADD3.X R110, R3, R112, R90, P5, P6 ;  /* 0x00000070036e7210 */ /* 0x000fe40002fec45a */
[----:B------:R-:W-:Y:S01]  /*4340*/  LEA.HI.SX32 R49, R49, R88, 0x1c ;  /* 0x0000005831317211 */ /* 0x000fe200078fe2ff */
[----:B------:R-:W-:-:S04]  /*4350*/  IMAD R48, R48, 0x2, R19 ;  /* 0x0000000230307824 */ /* 0x000fc800078e0213 */
[----:B------:R-:W-:Y:S02]  /*4360*/  IMAD.SHL.U32 R113, R49, 0x8, RZ ;  /* 0x0000000831717824 */ /* 0x000fe400078e00ff */
[----:B-1----:R-:W-:-:S03]  /*4370*/  VIADD R51, R50, 0xffffff80 ;  /* 0xffffff8032337836 */ /* 0x002fc60000000000 */
[----:B------:R-:W-:Y:S02]  /*4380*/  LOP3.LUT R49, R71, 0x38, R113, 0xf8, !PT ;  /* 0x0000003847317812 */ /* 0x000fe400078ef871 */
[----:B------:R-:W-:Y:S02]  /*4390*/  SHF.R.S32.HI R50, RZ, 0x1f, R51 ;  /* 0x0000001fff327819 */ /* 0x000fe40000011433 */
[----:B------:R-:W-:Y:S02]  /*43a0*/  LOP3.LUT R49, R49, R74, RZ, 0x3c, !PT ;  /* 0x0000004a31317212 */ /* 0x000fe400078e3cff */
[----:B------:R-:W-:-:S04]  /*43b0*/  LEA.HI R50, R50, R51, RZ, 0x5 ;  /* 0x0000003332327211 */ /* 0x000fc800078f28ff */
[----:B------:R-:W-:-:S05]  /*43c0*/  SHF.R.S32.HI R50, RZ, 0x5, R50 ;  /* 0x00000005ff327819 */ /* 0x000fca0000011432 */
[----:B------:R-:W-:-:S04]  /*43d0*/  IMAD R49, R50, 0x200, R49 ;  /* 0x0000020032317824 */ /* 0x000fc800078e0231 */
        /* <DEDUP_REMOVED lines=96> */
.L_x_5612:
[----:B------:R-:W-:Y:S05]  /*49e0*/  BSYNC B2 ;  /* 0x0000000000027941 */ /* 0x000fea0003800000 */
.L_x_5611:
        /* <DEDUP_REMOVED lines=12> */
.L_x_5610:
[----:B------:R-:W-:Y:S05]  /*4ab0*/  BSYNC B1 ;  /* 0x0000000000017941 */ /* 0x000fea0003800000 */
.L_x_5609:
[----:B-1----:R-:W-:Y:S02]  /*4ac0*/  VIADD R33, R22, 0x40 ;  /* 0x0000004016217836 */ /* 0x002fe40000000000 */
[-C--:B--2---:R-:W-:Y:S02]  /*4ad0*/  IMAD R32, R75, R102.reuse, RZ ;  /* 0x000000664b207224 */ /* 0x084fe400078e02ff */
[C---:B------:R-:W-:Y:S01]  /*4ae0*/  IMAD.WIDE.U32 R100, R33.reuse, R102, R100 ;  /* 0x0000006621647225 */ /* 0x040fe200078e0064 */
[----:B------:R-:W-:-:S03]  /*4af0*/  ISETP.GE.OR P5, PT, R33, R106, P1 ;  /* 0x0000006a2100720c */ /* 0x000fc60000fa6670 */
[----:B------:R-:W-:-:S10]  /*4b00*/  IMAD R103, R33, R103, R32 ;  /* 0x0000006721677224 */ /* 0x000fd400078e0220 */
[----:B------:R-:W-:Y:S05]  /*4b10*/  @P5 BRA `(.L_x_5599) ;  /* 0x0000000800785947 */ /* 0x000fea0003800000 */
[----:B------:R-:W2:Y:S01]  /*4b20*/  LDL R34, [R1+0x60] ;  /* 0x0000600001227983 */ /* 0x000ea20000100800 */
[----:B------:R-:W-:Y:S01]  /*4b30*/  IMAD.IADD R50, R101, 0x1, R103 ;  /* 0x0000000165327824 */ /* 0x000fe200078e0267 */
[----:B------:R-:W-:Y:S01]  /*4b40*/  IADD3 R32, P5, P6, R4, R100, R89 ;  /* 0x0000006404207210 */ /* 0x000fe20007ebe059 */
[----:B------:R-:W-:Y:S01]  /*4b50*/  VIADD R35, R22, 0x40 ;  /* 0x0000004016237836 */ /* 0x000fe20000000000 */
[----:B------:R-:W-:Y:S01]  /*4b60*/  SEL R111, R78, R111, !P0 ;  /* 0x0000006f4e6f7207 */ /* 0x000fe20004000000 */
[----:B------:R-:W-:Y:S01]  /*4b70*/  VIADD R36, R22, 0x40 ;  /* 0x0000004016247836 */ /* 0x000fe20000000000 */
[----:B------:R-:W-:Y:S01]  /*4b80*/  IADD3.X R33, R3, R50, R90, P5, P6 ;  /* 0x0000003203217210 */ /* 0x000fe20002fec45a */
[----:B------:R-:W-:Y:S01]  /*4b90*/  IMAD.SHL.U32 R35, R35, 0x40, RZ ;  /* 0x0000004023237824 */ /* 0x000fe200078e00ff */
[----:B------:R-:W-:Y:S01]  /*4ba0*/  LEA R48, P5, R32, R98, 0x1 ;  /* 0x0000006220307211 */ /* 0x000fe200078a08ff */
[----:B------:R-:W-:Y:S01]  /*4bb0*/  IMAD.SHL.U32 R36, R36, 0x40, RZ ;  /* 0x0000004024247824 */ /* 0x000fe200078e00ff */
[----:B------:R-:W-:Y:S02]  /*4bc0*/  BSSY B1, `(.L_x_5613) ;  /* 0x000006f000017945 */ /* 0x000fe40003800000 */
[----:B------:R-:W-:-:S02]  /*4bd0*/  LEA.HI.X R49, R32, R99, R33, 0x1, P5 ;  /* 0x0000006320317211 */ /* 0x000fc400028f0c21 */
[----:B------:R-:W-:Y:S02]  /*4be0*/  SHF.R.S32.HI R32, RZ, 0x1f, R111 ;  /* 0x0000001fff207819 */ /* 0x000fe4000001146f */
[----:B------:R-:W-:Y:S02]  /*4bf0*/  LOP3.LUT R35, R35, 0x1c0, RZ, 0xc0, !PT ;  /* 0x000001c023237812 */ /* 0x000fe400078ec0ff */
[----:B------:R-:W-:Y:S02]  /*4c00*/  LEA.HI R111, R32, R111, RZ, 0x4 ;  /* 0x0000006f206f7211 */ /* 0x000fe400078f20ff */
[----:B------:R-:W-:Y:S02]  /*4c10*/  LOP3.LUT R36, R36, 0x1c0, RZ, 0xc0, !PT ;  /* 0x000001c024247812 */ /* 0x000fe400078ec0ff */
[----:B------:R-:W-:Y:S02]  /*4c20*/  LEA.HI.SX32 R51, R111, R88, 0x1c ;  /* 0x000000586f337211 */ /* 0x000fe400078fe2ff */
[----:B------:R-:W-:-:S03]  /*4c30*/  SHF.R.U32.HI R35, RZ, 0x3, R35 ;  /* 0x00000003ff237819 */ /* 0x000fc60000011623 */
[----:B------:R-:W-:-:S05]  /*4c40*/  IMAD.SHL.U32 R51, R51, 0x8, RZ ;  /* 0x0000000833337824 */ /* 0x000fca00078e00ff */
[----:B------:R-:W-:-:S04]  /*4c50*/  LOP3.LUT R32, R36, 0x38, R51, 0xf8, !PT ;  /* 0x0000003824207812 */ /* 0x000fc800078ef833 */
[----:B------:R-:W-:-:S05]  /*4c60*/  LOP3.LUT R32, R32, R35, RZ, 0x3c, !PT ;  /* 0x0000002320207212 */ /* 0x000fca00078e3cff */
[----:B--2---:R-:W-:Y:S02]  /*4c70*/  IMAD.IADD R33, R34, 0x1, R32 ;  /* 0x0000000122217824 */ /* 0x004fe400078e0220 */
        /* <DEDUP_REMOVED lines=8> */
[--C-:B------:R-:W-:Y:S02]  /*4d00*/  SHF.R.U32.HI R55, RZ, 0x10, R41.reuse ;  /* 0x00000010ff377819 */ /* 0x100fe40000011629 */
[----:B------:R-:W-:Y:S02]  /*4d10*/  PRMT R117, R117, 0x5410, R54 ;  /* 0x0000541075757816 */ /* 0x000fe40000000036 */
[----:B------:R-:W-:Y:S01]  /*4d20*/  SHF.R.U64 R103, R40, 0x10, R41 ;  /* 0x0000001028677819 */ /* 0x000fe20000001229 */
[----:B-1----:R-:W-:Y:S01]  /*4d30*/  IMAD.U32 R40, R33, 0x10000, RZ ;  /* 0x0001000021287824 */ /* 0x002fe200078e00ff */
[----:B------:R-:W-:Y:S02]  /*4d40*/  SHF.R.U32.HI R53, RZ, 0x10, R43 ;  /* 0x00000010ff357819 */ /* 0x000fe4000001162b */
[----:B------:R-:W-:Y:S01]  /*4d50*/  SHF.R.U64 R102, R44, 0x10, R45 ;  /* 0x000000102c667819 */ /* 0x000fe2000000122d */
[----:B--2---:R-:W-:Y:S01]  /*4d60*/  IMAD.U32 R44, R37, 0x10000, RZ ;  /* 0x00010000252c7824 */ /* 0x004fe200078e00ff */
[----:B------:R-:W-:Y:S01]  /*4d70*/  PRMT R120, R120, 0x5410, R55 ;  /* 0x0000541078787816 */ /* 0x000fe20000000037 */
[----:B------:R-:W-:Y:S01]  /*4d80*/  IMAD.U32 R55, R117, 0x10000, RZ ;  /* 0x0001000075377824 */ /* 0x000fe200078e00ff */
[----:B------:R-:W-:-:S02]  /*4d90*/  SHF.R.U32.HI R105, RZ, 0x10, R47 ;  /* 0x00000010ff697819 */ /* 0x000fc4000001162f */
[----:B------:R-:W-:Y:S01]  /*4da0*/  PRMT R118, R118, 0x5410, R103 ;  /* 0x0000541076767816 */ /* 0x000fe20000000067 */
[----:B------:R-:W-:Y:S01]  /*4db0*/  FMUL.FTZ R103, R44, R55 ;  /* 0x000000372c677220 */ /* 0x000fe20000410000 */
[----:B------:R-:W-:Y:S01]  /*4dc0*/  PRMT R114, R114, 0x5410, R53 ;  /* 0x0000541072727816 */ /* 0x000fe20000000035 */
[----:B------:R-:W-:Y:S01]  /*4dd0*/  IMAD.U32 R53, R120, 0x10000, RZ ;  /* 0x0001000078357824 */ /* 0x000fe200078e00ff */
[----:B------:R-:W-:Y:S01]  /*4de0*/  SHF.R.U64 R52, R46, 0x10, R47 ;  /* 0x000000102e347819 */ /* 0x000fe2000000122f */
[----:B------:R-:W-:Y:S01]  /*4df0*/  IMAD.U32 R46, R39, 0x10000, RZ ;  /* 0x00010000272e7824 */ /* 0x000fe200078e00ff */
        /* <DEDUP_REMOVED lines=9> */
[----:B------:R-:W-:Y:S01]  /*4e90*/  FFMA.FTZ R105, R40, R55, R105 ;  /* 0x0000003728697223 */ /* 0x000fe20000010069 */
[----:B------:R-:W-:Y:S01]  /*4ea0*/  SHF.R.U64 R104, R42, 0x10, R43 ;  /* 0x000000102a687819 */ /* 0x000fe2000000122b */
[----:B------:R-:W-:Y:S01]  /*4eb0*/  IMAD.U32 R42, R36, 0x10000, RZ ;  /* 0x00010000242a7824 */ /* 0x000fe200078e00ff */
[----:B------:R-:W-:Y:S01]  /*4ec0*/  LOP3.LUT R41, R33, 0xffff0000, RZ, 0xc0, !PT ;  /* 0xffff000021297812 */ /* 0x000fe200078ec0ff */
[----:B------:R-:W-:Y:S01]  /*4ed0*/  FMUL.FTZ R55, R46, R103 ;  /* 0x000000672e377220 */ /* 0x000fe20000410000 */
[----:B------:R-:W-:Y:S01]  /*4ee0*/  LOP3.LUT R43, R36, 0xffff0000, RZ, 0xc0, !PT ;  /* 0xffff0000242b7812 */ /* 0x000fe200078ec0ff */
[----:B------:R-:W-:Y:S01]  /*4ef0*/  IMAD.U32 R36, R35, 0x10000, RZ ;  /* 0x0001000023247824 */ /* 0x000fe200078e00ff */
[----:B------:R-:W-:Y:S01]  /*4f00*/  LOP3.LUT R47, R39, 0xffff0000, RZ, 0xc0, !PT ;  /* 0xffff0000272f7812 */ /* 0x000fe200078ec0ff */
[----:B------:R-:W-:Y:S01]  /*4f10*/  FMUL.FTZ R44, R45, R52 ;  /* 0x000000342d2c7220 */ /* 0x000fe20000410000 */
[----:B------:R-:W-:Y:S01]  /*4f20*/  LOP3.LUT R116, R116, 0xffff0000, RZ, 0xc0, !PT ;  /* 0xffff000074747812 */ /* 0x000fe200078ec0ff */
[-C--:B------:R-:W-:Y:S01]  /*4f30*/  FMUL.FTZ R46, R46, R53.reuse ;  /* 0x000000352e2e7220 */ /* 0x080fe20000410000 */
[----:B------:R-:W-:Y:S01]  /*4f40*/  PRMT R121, R121, 0x5410, R102 ;  /* 0x0000541079797816 */ /* 0x000fe20000000066 */
[-C--:B------:R-:W-:Y:S01]  /*4f50*/  FMUL.FTZ R40, R45, R120.reuse ;  /* 0x000000782d287220 */ /* 0x080fe20000410000 */
[----:B------:R-:W-:Y:S01]  /*4f60*/  LOP3.LUT R114, R114, 0xffff0000, RZ, 0xc0, !PT ;  /* 0xffff000072727812 */ /* 0x000fe200078ec0ff */
[----:B------:R-:W-:Y:S01]  /*4f70*/  FFMA.FTZ R45, R41, R120, -R44 ;  /* 0x00000078292d7223 */ /* 0x000fe2000001082c */
[----:B------:R-:W-:Y:S01]  /*4f80*/  LOP3.LUT R37, R35, 0xffff0000, RZ, 0xc0, !PT ;  /* 0xffff000023257812 */ /* 0x000fe200078ec0ff */
[C---:B------:R-:W-:Y:S01]  /*4f90*/  FFMA.FTZ R55, R36.reuse, R53, -R55 ;  /* 0x0000003524377223 */ /* 0x040fe20000010837 */
        /* <DEDUP_REMOVED lines=49> */
.L_x_5614:
[----:B------:R-:W-:Y:S05]  /*52b0*/  BSYNC B1 ;  /* 0x0000000000017941 */ /* 0x000fea0003800000 */
.L_x_5613:
        /* <DEDUP_REMOVED lines=10> */
.L_x_5582:
[----:B------:R-:W-:-:S13]  /*5360*/  ISETP.NE.AND P3, PT, R232, 0x3, PT ;  /* 0x00000003e800780c */ /* 0x000fda0003f65270 */
[----:B------:R-:W-:Y:S05]  /*5370*/  @!P3 BRA `(.L_x_5615) ;  /* 0x000000000004b947 */ /* 0x000fea0003800000 */
[----:B------:R-:W-:Y:S01]  /*5380*/  BPT.TRAP 0x1 ;  /* 0x000000040000795c */ /* 0x000fe20000300000 */
.L_x_5615:
[----:B------:R-:W-:Y:S01]  /*5390*/  IMAD R96, R18, 0x8, R19 ;  /* 0x0000000812607824 */ /* 0x000fe200078e0213 */
[----:B------:R-:W-:Y:S01]  /*53a0*/  SHF.L.U32 R107, R202, 0x1f, RZ ;  /* 0x0000001fca6b7819 */ /* 0x000fe200000006ff */
[----:B------:R-:W-:Y:S01]  /*53b0*/  IMAD R106, R27, -0x60, R24 ;  /* 0xffffffa01b6a7824 */ /* 0x000fe200078e0218 */
[----:B------:R-:W-:Y:S02]  /*53c0*/  BSSY B1, `(.L_x_5616) ;  /* 0x0000004000017945 */ /* 0x000fe40003800000 */
[----:B------:R-:W0:Y:S02]  /*53d0*/  SYNCS.PHASECHK.TRANS64.TRYWAIT P4, [R96+URZ+0x32490], R107 ;  /* 0x0324906b600075a7 */ /* 0x000e24000808017f */
[----:B------:R-:W-:Y:S01]  /*53e0*/  VIMNMX R106, R106, 0x60, PT ;  /* 0x000000606a6a7848 */ /* 0x000fe20003fe0100 */
[----:B0-----:R-:W-:Y:S06]  /*53f0*/  @!P4 BRA `(.L_x_5617) ;  /* 0x0000019c0054c947 */ /* 0x001fec0003800000 */
.L_x_5890:
[----:B------:R-:W-:Y:S05]  /*5400*/  BSYNC B1 ;  /* 0x0000000000017941 */ /* 0x000fea0003800000 */
.L_x_5616:
[CC--:B------:R-:W-:Y:S01]  /*5410*/  ISETP.GE.AND P5, PT, R22.reuse, R106.reuse, PT ;  /* 0x0000006a1600720c */ /* 0x0c0fe20003fa6270 */
[----:B------:R-:W-:Y:S01]  /*5420*/  VIADD R32, R22, 0x40 ;  /* 0x0000004016207836 */ /* 0x000fe20000000000 */
[----:B------:R-:W-:Y:S04]  /*5430*/  BSSY B1, `(.L_x_5618) ;  /* 0x0000007000017945 */ /* 0x000fe80003800000 */
[----:B------:R-:W-:-:S07]  /*5440*/  ISETP.GE.AND P4, PT, R32, R106, PT ;  /* 0x0000006a2000720c */ /* 0x000fce0003f86270 */
[----:B------:R-:W-:Y:S06]  /*5450*/  @P5 BRA `(.L_x_5619) ;  /* 0x0000000000105947 */ /* 0x000fec0003800000 */
[----:B------:R-:W1:Y:S04]  /*5460*/  @!P1 LDS.128 R32, [R104] ;  /* 0x0000000068209984 */ /* 0x000e680000000c00 */
[----:B------:R-:W2:Y:S04]  /*5470*/  @!P2 LDS.128 R36, [R102] ;  /* 0x000000006624a984 */ /* 0x000ea80000000c00 */
[----:B-1----:R1:W-:Y:S04]  /*5480*/  @!P1 STG.E.128 desc[UR40][R42.64], R32 ;  /* 0x000000202a009986 */ /* 0x0023e8000c101d28 */
[----:B--2---:R1:W-:Y:S02]  /*5490*/  @!P2 STG.E.128 desc[UR40][R42.64+0x40], R36 ;  /* 0x000040242a00a986 */ /* 0x0043e4000c101d28 */
.L_x_5619:
[----:B------:R-:W-:Y:S05]  /*54a0*/  BSYNC B1 ;  /* 0x0000000000017941 */ /* 0x000fea0003800000 */
.L_x_5618:
[----:B------:R-:W-:Y:S05]  /*54b0*/  @P4 BRA `(.L_x_5599) ;  /* 0x0000000000104947 */ /* 0x000fea0003800000 */
[----:B-1----:R-:W1:Y:S04]  /*54c0*/  @!P1 LDS.128 R32, [R104+0x2000] ;  /* 0x0020000068209984 */ /* 0x002e680000000c00 */
[----:B------:R-:W2:Y:S04]  /*54d0*/  @!P2 LDS.128 R36, [R102+0x2000] ;  /* 0x002000006624a984 */ /* 0x000ea80000000c00 */
[----:B-1----:R3:W-:Y:S04]  /*54e0*/  @!P1 STG.E.128 desc[UR40][R40.64], R32 ;  /* 0x0000002028009986 */ /* 0x0027e8000c101d28 */
[----:B--2---:R3:W-:Y:S02]  /*54f0*/  @!P2 STG.E.128 desc[UR40][R40.64+0x40], R36 ;  /* 0x000040242800a986 */ /* 0x0047e4000c101d28 */
.L_x_5599:
[----:B------:R-:W-:Y:S05]  /*5500*/  BSYNC B0 ;  /* 0x0000000000007941 */ /* 0x000fea0003800000 */
.L_x_5581:
        /* <DEDUP_REMOVED lines=17> */
.L_x_5621:
[----:B------:R-:W-:Y:S05]  /*5620*/  BSYNC B0 ;  /* 0x0000000000007941 */ /* 0x000fea0003800000 */
.L_x_5620:
[----:B------:R-:W2:Y:S01]  /*5630*/  SYNCS.PHASECHK.TRANS64.TRYWAIT P3, [R96+URZ+0x324b0], R107 ;  /* 0x0324b06b600075a7 */ /* 0x000ea2000806017f */
[----:B------:R-:W-:Y:S01]  /*5640*/  ULDC UR44, c[0x0][0x320] ;  /* 0x0000c800002c7ab9 */ /* 0x000fe20000000800 */
[----:B------:R-:W-:Y:S01]  /*5650*/  ULDC.64 UR38, c[0x0][0x328] ;  /* 0x0000ca0000267ab9 */ /* 0x000fe20000000a00 */
[----:B------:R-:W-:Y:S01]  /*5660*/  ULDC.64 UR36, c[0x0][0x318] ;  /* 0x0000c60000247ab9 */ /* 0x000fe20000000a00 */
[----:B------:R-:W-:Y:S01]  /*5670*/  BSSY B0, `(.L_x_5622) ;  /* 0x0000003000007945 */ /* 0x000fe20003800000 */
[----:B-1----:R-:W-:-:S03]  /*5680*/  IMAD R32, R18, 0x6000, R79 ;  /* 0x0000600012207824 */ /* 0x002fc600078e024f */
[----:B--2---:R-:W-:Y:S05]  /*5690*/  @!P3 BRA `(.L_x_5623) ;  /* 0x0000019800c0b947 */ /* 0x004fea0003800000 */
.L_x_5891:
[----:B------:R-:W-:Y:S05]  /*56a0*/  BSYNC B0 ;  /* 0x0000000000007941 */ /* 0x000fea0003800000 */
.L_x_5622:
        /* <DEDUP_REMOVED lines=39> */
.L_x_5625:
[----:B------:R-:W-:Y:S05]  /*5920*/  BSYNC B0 ;  /* 0x0000000000007941 */ /* 0x000fea0003800000 */
.L_x_5624:
[----:B--2---:R-:W-:Y:S01]  /*5930*/  VIADD R32, R22, 0x40 ;  /* 0x0000004016207836 */ /* 0x004fe20000000000 */
[----:B------:R-:W-:Y:S04]  /*5940*/  BSSY B0, `(.L_x_5626) ;  /* 0x0000025000007945 */ /* 0x000fe80003800000 */
[----:B------:R-:W-:-:S13]  /*5950*/  ISETP.GE.AND P3, PT, R32, R106, PT ;  /* 0x0000006a2000720c */ /* 0x000fda0003f66270 */
[----:B------:R-:W-:Y:S05]  /*5960*/  @P3 BRA `(.L_x_5627) ;  /* 0x0000000000883947 */ /* 0x000fea0003800000 */
[----:B------:R-:W-:Y:S01]  /*5970*/  IADD3 R35, P3, R36, 0x40, RZ ;  /* 0x0000004024237810 */ /* 0x000fe20007f7e0ff */
        /* <DEDUP_REMOVED lines=33> */
.L_x_5627:
[----:B------:R-:W-:Y:S05]  /*5b90*/  BSYNC B0 ;  /* 0x0000000000007941 */ /* 0x000fea0003800000 */
.L_x_5626:
[----:B------:R-:W-:Y:S01]  /*5ba0*/  @!PT LDS RZ, [RZ] ;  /* 0x00000000fffff984 */ /* 0x000fe20000000800 */
[----:B------:R-:W-:Y:S01]  /*5bb0*/  @!PT LDS RZ, [RZ] ;  /* 0x00000000fffff984 */ /* 0x000fe20000000800 */
[----:B------:R-:W-:Y:S01]  /*5bc0*/  @!PT LDS RZ, [RZ] ;  /* 0x00000000fffff984 */ /* 0x000fe20000000800 */
[----:B------:R-:W-:Y:S01]  /*5bd0*/  @!PT LDS RZ, [RZ] ;  /* 0x00000000fffff984 */ /* 0x000fe20000000800 */
[----:B------:R3:W-:Y:S06]  /*5be0*/  MEMBAR.ALL.CTA ;  /* 0x0000000000007992 */ /* 0x0007ec0000008000 */
[----:B---3--:R-:W3:Y:S02]  /*5bf0*/  FENCE.VIEW.ASYNC.S ;  /* 0x00000000000073c6 */ /* 0x008ee40000000000 */
[----:B---3--:R3:W-:Y:S01]  /*5c00*/  BAR.SYNC.DEFER_BLOCKING R76, 0x80 ;  /* 0x0002004c0000751d */ /* 0x0087e20000010000 */
[----:B------:R-:W-:Y:S01]  /*5c10*/  ISETP.NE.AND P5, PT, R97, RZ, PT ;  /* 0x000000ff6100720c */ /* 0x000fe20003fa5270 */
[----:B------:R-:W-:-:S02]  /*5c20*/  VIADD R18, R18, 0x1 ;  /* 0x0000000112127836 */ /* 0x000fc40000000000 */
[----:B01----:R-:W-:-:S03]  /*5c30*/  @!P4 VIADD R96, R96, 0x324c0 ;  /* 0x000324c06060c836 */ /* 0x003fc60000000000 */
[C---:B------:R-:W-:Y:S02]  /*5c40*/  ISETP.NE.AND P3, PT, R18.reuse, 0x2, PT ;  /* 0x000000021200780c */ /* 0x040fe40003f65270 */
[----:B------:R-:W-:Y:S02]  /*5c50*/  @!P4 PRMT R96, RZ, 0x654, R96 ;  /* 0x00000654ff60c816 */ /* 0x000fe40000000060 */
[----:B--2---:R-:W-:Y:S02]  /*5c60*/  SEL R33, RZ, 0x1, P3 ;  /* 0x00000001ff217807 */ /* 0x004fe40001800000 */
        /* <DEDUP_REMOVED lines=9> */
.L_x_5576:
[----:B------:R-:W2:Y:S01]  /*5d00*/  LDL R5, [R1+0x50] ;  /* 0x0000500001057983 */ /* 0x000ea20000100800 */
[----:B------:R-:W0:Y:S01]  /*5d10*/  LDC R0, c[0x0][0x448] ;  /* 0x00011200ff007b82 */ /* 0x000e220000000800 */
        /* <DEDUP_REMOVED lines=23> */
[----:B0-----:R-:W-:Y:S02]  /*5e90*/  ISETP.NE.AND P1, PT, R0, 0x1, PT ;  /* 0x000000010000780c */ /* 0x001fe40003f25270 */
        /* <DEDUP_REMOVED lines=9> */
[----:B---3--:R-:W-:Y:S02]  /*5f30*/  CS2R R96, SRZ ;  /* 0x0000000000607805 */ /* 0x008fe4000001ff00 */
[----:B------:R-:W-:Y:S02]  /*5f40*/  CS2R R92, SRZ ;  /* 0x00000000005c7805 */ /* 0x000fe4000001ff00 */
[----:B------:R-:W-:Y:S01]  /*5f50*/  CS2R R166, SRZ ;  /* 0x0000000000a67805 */ /* 0x000fe2000001ff00 */
[----:B------:R-:W0:Y:S01]  /*5f60*/  @P1 LDC R3, c[0x0][0x44c] ;  /* 0x00011300ff031b82 */ /* 0x000e220000000800 */
[----:B------:R-:W-:-:S02]  /*5f70*/  CS2R R78, SRZ ;  /* 0x00000000004e7805 */ /* 0x000fc4000001ff00 */
[----:B------:R-:W-:Y:S02]  /*5f80*/  CS2R R70, SRZ ;  /* 0x0000000000467805 */ /* 0x000fe4000001ff00 */
[----:B------:R-:W-:Y:S02]  /*5f90*/  CS2R R88, SRZ ;  /* 0x0000000000587805 */ /* 0x000fe4000001ff00 */
[----:B------:R-:W-:Y:S02]  /*5fa0*/  CS2R R62, SRZ ;  /* 0x00000000003e7805 */ /* 0x000fe4000001ff00 */
[----:B------:R-:W-:Y:S02]  /*5fb0*/  CS2R R54, SRZ ;  /* 0x0000000000367805 */ /* 0x000fe4000001ff00 */
[----:B------:R-:W-:Y:S02]  /*5fc0*/  CS2R R82, SRZ ;  /* 0x0000000000527805 */ /* 0x000fe4000001ff00 */
[----:B------:R-:W-:Y:S01]  /*5fd0*/  CS2R R80, SRZ ;  /* 0x0000000000507805 */ /* 0x000fe2000001ff00 */
[----:B------:R-:W1:Y:S01]  /*5fe0*/  @P1 LDC R4, c[0x0][0x450] ;  /* 0x00011400ff041b82 */ /* 0x000e620000000800 */
        /* <DEDUP_REMOVED lines=20> */
[----:B--2---:R-:W-:-:S04]  /*6130*/  VIADD R0, R5, 0x7f ;  /* 0x0000007f05007836 */ /* 0x004fc80000000000 */
[----:B0-----:R-:W-:-:S05]  /*6140*/  @P1 IMAD.HI.U32 R3, R0, R3, RZ ;  /* 0x0000000300031227 */ /* 0x001fca00078e00ff */
        /* <DEDUP_REMOVED lines=16> */
.L_x_5629:
        /* <DEDUP_REMOVED lines=10> */
.L_x_5894:
[----:B01----:R-:W-:Y:S01]  /*62f0*/  LEA.HI R0, R14, R14, RZ, 0x1 ;  /* 0x0000000e0e007211 */ /* 0x003fe200078f08ff */
[----:B------:R-:W-:Y:S01]  /*6300*/  VIADD R24, R19, 0x18400 ;  /* 0x0001840013187836 */ /* 0x000fe20000000000 */
[----:B------:R-:W-:Y:S01]  /*6310*/  BSSY B6, `(.L_x_5632) ;  /* 0x000001d000067945 */ /* 0x000fe20003800000 */
[----:B------:R-:W-:Y:S01]  /*6320*/  IMAD.MOV.U32 R225, RZ, RZ, 0x40000040 ;  /* 0x40000040ffe17424 */ /* 0x000fe200078e00ff */
[----:B------:R-:W-:Y:S02]  /*6330*/  LOP3.LUT R3, R0, 0x7fffe, RZ, 0xc0, !PT ;  /* 0x0007fffe00037812 */ /* 0x000fe400078ec0ff */
[----:B------:R-:W-:-:S03]  /*6340*/  LOP3.LUT P0, RZ, R24, 0x1bf, RZ, 0xc0, !PT ;  /* 0x000001bf18ff7812 */ /* 0x000fc6000780c0ff */
[----:B------:R-:W-:-:S04]  /*6350*/  IMAD.IADD R3, R14, 0x1, -R3 ;  /* 0x000000010e037824 */ /* 0x000fc800078e0a03 */
[----:B------:R-:W-:-:S05]  /*6360*/  IMAD R3, R3, 0x2000, R24 ;  /* 0x0000200003037824 */ /* 0x000fca00078e0218 */
[----:B------:R-:W-:Y:S01]  /*6370*/  SHF.R.U32.HI R0, RZ, 0x4, R3 ;  /* 0x00000004ff007819 */ /* 0x000fe20000011603 */
[----:B------:R-:W-:-:S03]  /*6380*/  VIADD R3, R3, 0xa000 ;  /* 0x0000a00003037836 */ /* 0x000fc60000000000 */
[----:B------:R-:W-:Y:S02]  /*6390*/  LOP3.LUT R0, R0, 0x3fff, RZ, 0xc0, !PT ;  /* 0x00003fff00007812 */ /* 0x000fe400078ec0ff */
[----:B------:R-:W-:Y:S02]  /*63a0*/  SHF.R.U32.HI R3, RZ, 0x4, R3 ;  /* 0x00000004ff037819 */ /* 0x000fe40000011603 */
[----:B------:R-:W-:Y:S02]  /*63b0*/  LOP3.LUT R224, R0, 0x10000, RZ, 0xfc, !PT ;  /* 0x0001000000e07812 */ /* 0x000fe400078efcff */
        /* <DEDUP_REMOVED lines=18> */
.L_x_5633:
[----:B------:R-:W-:Y:S05]  /*64e0*/  BSYNC B6 ;  /* 0x0000000000067941 */ /* 0x000fea0003800000 */
.L_x_5632:
[----:B------:R-:W-:Y:S02]  /*64f0*/  ULDC UR4, c[0x0][0x3f4] ;  /* 0x0000fd0000047ab9 */ /* 0x000fe40000000800 */
[----:B------:R-:W-:-:S13]  /*6500*/  ISETP.LT.AND P0, PT, RZ, UR4, PT ;  /* 0x00000004ff007c0c */ /* 0x000fda000bf01270 */
[----:B------:R-:W-:Y:S05]  /*6510*/  @P0 BRA `(.L_x_5634) ;  /* 0x0000000000400947 */ /* 0x000fea0003800000 */
[----:B------:R-:W2:Y:S02]  /*6520*/  LDL R20, [R1+0x8c] ;  /* 0x00008c0001147983 */ /* 0x000ea40000100800 */
[----:B--2---:R-:W-:-:S04]  /*6530*/  LEA.HI R0, R20, R20, RZ, 0x1 ;  /* 0x0000001414007211 */ /* 0x004fc800078f08ff */
        /* <DEDUP_REMOVED lines=8> */
.L_x_5637:
[----:B-1----:R1:W2:Y:S02]  /*65c0*/  SYNCS.PHASECHK.TRANS64.TRYWAIT P0, [R19+URZ+0x32400], R0 ;  /* 0x03240000130075a7 */ /* 0x0022a4000800017f */
[----:B--2---:R-:W-:Y:S05]  /*65d0*/  @!P0 NANOSLEEP.SYNCS 0x989680 ;  /* 0x009896800000895d */ /* 0x004fea0003900000 */
[----:B------:R-:W2:Y:S02]  /*65e0*/  @!P0 SYNCS.PHASECHK.TRANS64 P0, [R19+URZ+0x32400], R0 ;  /* 0x03240000130085a7 */ /* 0x000ea4000800007f */
[----:B--2---:R-:W-:Y:S05]  /*65f0*/  @!P0 BRA `(.L_x_5637) ;  /* 0xfffffffc00f08947 */ /* 0x004fea000383ffff */
.L_x_5636:
[----:B------:R-:W-:Y:S05]  /*6600*/  BSYNC B0 ;  /* 0x0000000000007941 */ /* 0x000fea0003800000 */
.L_x_5635:
[----:B------:R-:W-:Y:S05]  /*6610*/  BRA `(.L_x_5638) ;  /* 0x00000030000c7947 */ /* 0x000fea0003800000 */
.L_x_5634:
        /* <DEDUP_REMOVED lines=30> */
.L_x_5640:
[----:B------:R-:W-:Y:S05]  /*6800*/  BSYNC B6 ;  /* 0x0000000000067941 */ /* 0x000fea0003800000 */
.L_x_5639:
[----:B------:R-:W2:Y:S01]  /*6810*/  LDL R47, [R1+0x50] ;  /* 0x00005000012f7983 */ /* 0x000ea20000100800 */
[----:B------:R-:W-:Y:S01]  /*6820*/  ULDC.U8 UR4, c[0x0][0x410] ;  /* 0x0001040000047ab9 */ /* 0x000fe20000000000 */
[----:B------:R-:W-:Y:S01]  /*6830*/  BSSY B0, `(.L_x_5641) ;  /* 0x00002d9000007945 */ /* 0x000fe20003800000 */
[----:B------:R-:W-:Y:S01]  /*6840*/  ISETP.NE.AND P0, PT, RZ, UR4, PT ;  /* 0x00000004ff007c0c */ /* 0x000fe2000bf05270 */
[----:B--2---:R-:W-:-:S12]  /*6850*/  IMAD.IADD R41, R22, 0x1, R47 ;  /* 0x0000000116297824 */ /* 0x004fd800078e022f */
[----:B------:R-:W-:Y:S05]  /*6860*/  @!P0 BRA `(.L_x_5642) ;  /* 0x0000001400d08947 */ /* 0x000fea0003800000 */
[----:B------:R-:W0:Y:S01]  /*6870*/  LDC R35, c[0x0][0x448] ;  /* 0x00011200ff237b82 */ /* 0x000e220000000800 */
[----:B------:R-:W1:Y:S01]  /*6880*/  S2R R20, SR_TID.X ;  /* 0x0000000000147919 */ /* 0x000e620000002100 */
[----:B------:R-:W-:Y:S01]  /*6890*/  ULDC.64 UR4, c[0x0][0x3f8] ;  /* 0x0000fe0000047ab9 */ /* 0x000fe20000000a00 */
[----:B------:R-:W-:Y:S01]  /*68a0*/  ULDC.64 UR6, c[0x0][0x408] ;  /* 0x0001020000067ab9 */ /* 0x000fe20000000a00 */
[----:B------:R-:W-:Y:S02]  /*68b0*/  IMAD.MOV.U32 R6, RZ, RZ, R24 ;  /* 0x000000ffff067224 */ /* 0x000fe400078e0018 */
[----:B------:R-:W-:Y:S02]  /*68c0*/  IMAD.MOV.U32 R7, RZ, RZ, R29 ;  /* 0x000000ffff077224 */ /* 0x000fe400078e001d */
[----:B------:R-:W-:Y:S02]  /*68d0*/  IMAD.MOV.U32 R8, RZ, RZ, R30 ;  /* 0x000000ffff087224 */ /* 0x000fe400078e001e */
[----:B------:R-:W-:Y:S01]  /*68e0*/  IMAD.MOV.U32 R9, RZ, RZ, R27 ;  /* 0x000000ffff097224 */ /* 0x000fe200078e001b */
[----:B0-----:R-:W-:Y:S01]  /*68f0*/  ISETP.NE.AND P0, PT, R35, 0x1, PT ;  /* 0x000000012300780c */ /* 0x001fe20003f05270 */
[----:B-1----:R-:W-:-:S12]  /*6900*/  VIADD R21, R20, 0xffffff80 ;  /* 0xffffff8014157836 */ /* 0x002fd80000000000 */
[----:B------:R-:W0:Y:S01]  /*6910*/  @P0 LDC R0, c[0x0][0x44c] ;  /* 0x00011300ff000b82 */ /* 0x000e220000000800 */
[----:B------:R-:W-:-:S04]  /*6920*/  SHF.R.S32.HI R20, RZ, 0x1f, R21 ;  /* 0x0000001fff147819 */ /* 0x000fc80000011415 */
[----:B------:R-:W-:-:S03]  /*6930*/  LEA.HI R20, R20, R21, RZ, 0x2 ;  /* 0x0000001514147211 */ /* 0x000fc600078f10ff */
[----:B------:R-:W1:Y:S01]  /*6940*/  @P0 LDC R5, c[0x0][0x450] ;  /* 0x00011400ff050b82 */ /* 0x000e620000000800 */
[----:B------:R-:W-:-:S05]  /*6950*/  LOP3.LUT R20, R20, 0xfffffffc, RZ, 0xc0, !PT ;  /* 0xfffffffc14147812 */ /* 0x000fca00078ec0ff */
[----:B------:R-:W-:-:S04]  /*6960*/  IMAD.IADD R20, R21, 0x1, -R20 ;  /* 0x0000000115147824 */ /* 0x000fc800078e0a14 */
[----:B------:R-:W-:-:S04]  /*6970*/  IMAD R3, R20, 0x40, R41 ;  /* 0x0000004014037824 */ /* 0x000fc800078e0229 */
        /* <DEDUP_REMOVED lines=23> */
.L_x_5900:
[----:B------:R-:W5:Y:S01]  /*6af0*/  LDL R9, [R1+0x30] ;  /* 0x0000300001097983 */ /* 0x000f620000100800 */
[----:B------:R-:W-:Y:S01]  /*6b00*/  BSSY B1, `(.L_x_5644) ;  /* 0x000001f000017945 */ /* 0x000fe20003800000 */
[----:B------:R-:W-:Y:S02]  /*6b10*/  CS2R R30, SRZ ;  /* 0x00000000001e7805 */ /* 0x000fe4000001ff00 */
[----:B------:R-:W-:Y:S02]  /*6b20*/  CS2R R20, SRZ ;  /* 0x0000000000147805 */ /* 0x000fe4000001ff00 */
[----:B------:R-:W-:Y:S02]  /*6b30*/  CS2R R28, SRZ ;  /* 0x00000000001c7805 */ /* 0x000fe4000001ff00 */
[----:B------:R-:W-:Y:S01]  /*6b40*/  CS2R R24, SRZ ;  /* 0x0000000000187805 */ /* 0x000fe2000001ff00 */
[----:B-----5:R-:W-:-:S05]  /*6b50*/  IMAD R35, R9, R35, RZ ;  /* 0x0000002309237224 */ /* 0x020fca00078e02ff */
[----:B------:R-:W-:-:S13]  /*6b60*/  ISETP.GE.AND P0, PT, R41, R35, PT ;  /* 0x000000232900720c */ /* 0x000fda0003f06270 */
[----:B------:R-:W-:Y:S05]  /*6b70*/  @P0 BRA `(.L_x_5645) ;  /* 0x00000000005c0947 */ /* 0x000fea0003800000 */
[----:B------:R-:W4:Y:S01]  /*6b80*/  LDL R9, [R1+0x98] ;  /* 0x0000980001097983 */ /* 0x000f220000100800 */
        /* <DEDUP_REMOVED lines=8> */
[----:B------:R-:W-:Y:S02]  /*6c10*/  CS2R R30, SRZ ;  /* 0x00000000001e7805 */ /* 0x000fe4000001ff00 */
[----:B------:R-:W-:Y:S01]  /*6c20*/  CS2R R24, SRZ ;  /* 0x0000000000187805 */ /* 0x000fe2000001ff00 */
[----:B------:R-:W-:Y:S01]  /*6c30*/  @!P2 IMAD.WIDE R10, R200, 0x2, R10 ;  /* 0x00000002c80aa825 */ /* 0x000fe200078e020a */
[-C--:B------:R-:W-:Y:S02]  /*6c40*/  @!P3 IADD3 R26, P0, R0, R33.reuse, RZ ;  /* 0x00000021001ab210 */ /* 0x080fe40007f1e0ff */
[----:B----4-:R-:W-:Y:S01]  /*6c50*/  @!P3 IADD3 R32, P1, R14, R33, RZ ;  /* 0x000000210e20b210 */ /* 0x010fe20007f3e0ff */
[----:B------:R-:W-:Y:S01]  /*6c60*/  @!P2 IMAD.WIDE R12, R200, 0x2, R14 ;  /* 0x00000002c80ca825 */ /* 0x000fe200078e020e */
[----:B------:R1:W5:Y:S04]  /*6c70*/  @!P2 LD.E.64 R28, desc[UR40][R10.64] ;  /* 0x000000280a1ca980 */ /* 0x000368000c101b00 */
[----:B------:R1:W5:Y:S01]  /*6c80*/  @!P2 LD.E.64 R30, desc[UR40][R12.64] ;  /* 0x000000280c1ea980 */ /* 0x000362000c101b00 */
[----:B------:R-:W-:-:S05]  /*6c90*/  @!P3 SHF.L.U64.HI R20, R211, 0x1, R9 ;  /* 0x00000001d314b819 */ /* 0x000fca0000010209 */
[--C-:B------:R-:W-:Y:S02]  /*6ca0*/  @!P3 IMAD.X R27, R3, 0x1, R20.reuse, P0 ;  /* 0x00000001031bb824 */ /* 0x100fe400000e0614 */
[----:B------:R-:W-:Y:S01]  /*6cb0*/  @!P3 IMAD.X R33, R5, 0x1, R20, P1 ;  /* 0x000000010521b824 */ /* 0x000fe200008e0614 */
[----:B------:R-:W-:Y:S02]  /*6cc0*/  CS2R R20, SRZ ;  /* 0x0000000000147805 */ /* 0x000fe4000001ff00 */
[----:B------:R1:W5:Y:S04]  /*6cd0*/  @!P3 LD.E.64 R24, desc[UR40][R26.64] ;  /* 0x000000281a18b980 */ /* 0x000368000c101b00 */
[----:B------:R1:W5:Y:S02]  /*6ce0*/  @!P3 LD.E.64 R20, desc[UR40][R32.64] ;  /* 0x000000282014b980 */ /* 0x000364000c101b00 */
.L_x_5645:
[----:B------:R-:W-:Y:S05]  /*6cf0*/  BSYNC B1 ;  /* 0x0000000000017941 */ /* 0x000fea0003800000 */
.L_x_5644:
        /* <DEDUP_REMOVED lines=20> */
.L_x_5906:
[----:B01----:R-:W5:Y:S04]  /*6e40*/  LDL R7, [R1+0x8c] ;  /* 0x00008c0001077983 */ /* 0x003f680000100800 */
[----:B------:R-:W2:Y:S01]  /*6e50*/  LDL R46, [R1+0x90] ;  /* 0x00009000012e7983 */ /* 0x000ea20000100800 */
[----:B------:R-:W-:Y:S01]  /*6e60*/  VIADD R4, R41, 0x40 ;  /* 0x0000004029047836 */ /* 0x000fe20000000000 */
[----:B------:R-:W-:Y:S01]  /*6e70*/  BSSY B1, `(.L_x_5647) ;  /* 0x0000022000017945 */ /* 0x000fe20003800000 */
[----:B------:R-:W-:Y:S02]  /*6e80*/  CS2R R8, SRZ ;  /* 0x0000000000087805 */ /* 0x000fe4000001ff00 */
[----:B------:R-:W-:Y:S02]  /*6e90*/  CS2R R12, SRZ ;  /* 0x00000000000c7805 */ /* 0x000fe4000001ff00 */
[----:B------:R-:W-:-:S02]  /*6ea0*/  CS2R R10, SRZ ;  /* 0x00000000000a7805 */ /* 0x000fc4000001ff00 */
[----:B------:R-:W-:Y:S02]  /*6eb0*/  ISETP.GE.AND P0, PT, R4, R35, PT ;  /* 0x000000230400720c */ /* 0x000fe40003f06270 */
[----:B-----5:R-:W-:-:S04]  /*6ec0*/  LEA.HI R6, R7, R7, RZ, 0x1 ;  /* 0x0000000707067211 */ /* 0x020fc800078f08ff */
[----:B------:R-:W-:Y:S01]  /*6ed0*/  LOP3.LUT R6, R6, 0xfffffffe, RZ, 0xc0, !PT ;  /* 0xfffffffe06067812 */ /* 0x000fe200078ec0ff */
[----:B--2---:R-:W-:-:S04]  /*6ee0*/  IMAD.SHL.U32 R36, R46, 0x40, RZ ;  /* 0x000000402e247824 */ /* 0x004fc800078e00ff */
[----:B------:R-:W-:-:S05]  /*6ef0*/  IMAD.IADD R73, R7, 0x1, -R6 ;  /* 0x0000000107497824 */ /* 0x000fca00078e0a06 */
[----:B------:R-:W-:Y:S01]  /*6f00*/  SHF.L.U32 R34, R73, 0x1f, RZ ;  /* 0x0000001f49227819 */ /* 0x000fe200000006ff */
[----:B------:R-:W-:Y:S06]  /*6f10*/  @P0 BRA `(.L_x_5648) ;  /* 0x00000000005c0947 */ /* 0x000fec0003800000 */
[----:B------:R-:W2:Y:S01]  /*6f20*/  LDL R15, [R1+0x98] ;  /* 0x00009800010f7983 */ /* 0x000ea20000100800 */
[----:B------:R-:W-:Y:S01]  /*6f30*/  ULDC UR4, c[0x0][0x3f4] ;  /* 0x0000fd0000047ab9 */ /* 0x000fe20000000800 */
[----:B---3--:R-:W-:Y:S01]  /*6f40*/  IMAD.MOV.U32 R6, RZ, RZ, R0 ;  /* 0x000000ffff067224 */ /* 0x008fe200078e0000 */
[----:B------:R-:W-:Y:S01]  /*6f50*/  ISETP.GE.AND P3, PT, R211, UR4, PT ;  /* 0x00000004d3007c0c */ /* 0x000fe2000bf66270 */
[----:B------:R-:W-:Y:S01]  /*6f60*/  IMAD.MOV.U32 R7, RZ, RZ, R3 ;  /* 0x000000ffff077224 */ /* 0x000fe200078e0003 */
[----:B------:R-:W-:Y:S02]  /*6f70*/  ISETP.GE.AND P2, PT, R200, UR4, PT ;  /* 0x00000004c8007c0c */ /* 0x000fe4000bf46270 */
[----:B------:R-:W-:-:S09]  /*6f80*/  CS2R R12, SRZ ;  /* 0x00000000000c7805 */ /* 0x000fd2000001ff00 */
[C---:B------:R-:W-:Y:S01]  /*6f90*/  @!P3 IMAD.SHL.U32 R9, R211.reuse, 0x2, RZ ;  /* 0x00000002d309b824 */ /* 0x040fe200078e00ff */
[----:B------:R-:W-:Y:S02]  /*6fa0*/  CS2R R26, SRZ ;  /* 0x00000000001a7805 */ /* 0x000fe4000001ff00 */
[----:B------:R-:W-:Y:S01]  /*6fb0*/  CS2R R10, SRZ ;  /* 0x00000000000a7805 */ /* 0x000fe2000001ff00 */
[----:B------:R-:W-:Y:S01]  /*6fc0*/  @!P2 IMAD.WIDE R6, R200, 0x2, R6 ;  /* 0x00000002c806a825 */ /* 0x000fe200078e0206 */
[-C--:B------:R-:W-:Y:S02]  /*6fd0*/  @!P3 IADD3 R32, P0, R0, R9.reuse, RZ ;  /* 0x000000090020b210 */ /* 0x080fe40007f1e0ff */
[----:B----4-:R-:W-:Y:S02]  /*6fe0*/  @!P3 IADD3 R4, P1, R14, R9, RZ ;  /* 0x000000090e04b210 */ /* 0x010fe40007f3e0ff */
[----:B------:R0:W5:Y:S01]  /*6ff0*/  @!P2 LD.E.64 R12, desc[UR40][R6.64] ;  /* 0x00000028060ca980 */ /* 0x000162000c101b00 */
[----:B--2---:R-:W-:Y:S01]  /*7000*/  @!P3 SHF.L.U64.HI R8, R211, 0x1, R15 ;  /* 0x00000001d308b819 */ /* 0x004fe2000001020f */
[----:B------:R-:W-:-:S04]  /*7010*/  IMAD.MOV.U32 R15, RZ, RZ, R5 ;  /* 0x000000ffff0f7224 */ /* 0x000fc800078e0005 */
[--C-:B------:R-:W-:Y:S02]  /*7020*/  @!P3 IMAD.X R33, R3, 0x1, R8.reuse, P0 ;  /* 0x000000010321b824 */ /* 0x100fe400000e0608 */
[----:B------:R-:W-:Y:S01]  /*7030*/  @!P3 IMAD.X R5, R5, 0x1, R8, P1 ;  /* 0x000000010505b824 */ /* 0x000fe200008e0608 */
[----:B------:R-:W-:Y:S01]  /*7040*/  CS2R R8, SRZ ;  /* 0x0000000000087805 */ /* 0x000fe2000001ff00 */
[----:B------:R-:W-:Y:S01]  /*7050*/  @!P2 IMAD.WIDE R14, R200, 0x2, R14 ;  /* 0x00000002c80ea825 */ /* 0x000fe200078e020e */
[----:B------:R0:W5:Y:S04]  /*7060*/  @!P3 LD.E.64 R10, desc[UR40][R32.64] ;  /* 0x00000028200ab980 */ /* 0x000168000c101b00 */
[----:B------:R0:W5:Y:S04]  /*7070*/  @!P2 LD.E.64 R26, desc[UR40][R14.64] ;  /* 0x000000280e1aa980 */ /* 0x000168000c101b00 */
[----:B------:R0:W5:Y:S02]  /*7080*/  @!P3 LD.E.64 R8, desc[UR40][R4.64] ;  /* 0x000000280408b980 */ /* 0x000164000c101b00 */
.L_x_5648:
[----:B------:R-:W-:Y:S05]  /*7090*/  BSYNC B1 ;  /* 0x0000000000017941 */ /* 0x000fea0003800000 */
.L_x_5647:
[----:B0-----:R-:W4:Y:S01]  /*70a0*/  S2R R7, SR_TID.X ;  /* 0x0000000000077919 */ /* 0x001f220000002100 */
[----:B------:R-:W0:Y:S01]  /*70b0*/  SYNCS.PHASECHK.TRANS64.TRYWAIT P0, [R19+URZ+0x32400], R34 ;  /* 0x03240022130075a7 */ /* 0x000e22000800017f */
[----:B------:R-:W-:Y:S01]  /*70c0*/  LOP3.LUT R3, R36, 0x1c0, RZ, 0xc0, !PT ;  /* 0x000001c024037812 */ /* 0x000fe200078ec0ff */
[----:B-----5:R-:W-:Y:S01]  /*70d0*/  IMAD.MOV.U32 R4, RZ, RZ, R26 ;  /* 0x000000ffff047224 */ /* 0x020fe200078e001a */
        /* <DEDUP_REMOVED lines=12> */
[----:B------:R-:W-:Y:S01]  /*71a0*/  IMAD.MOV.U32 R4, RZ, RZ, R13 ;  /* 0x000000ffff047224 */ /* 0x000fe200078e000d */
[----:B------:R-:W-:Y:S01]  /*71b0*/  PRMT R43, R5, 0x5410, R3 ;  /* 0x00005410052b7816 */ /* 0x000fe20000000003 */
[----:B------:R-:W-:Y:S01]  /*71c0*/  IMAD.MOV.U32 R5, RZ, RZ, R10 ;  /* 0x000000ffff057224 */ /* 0x000fe200078e000a */
[----:B------:R-:W-:Y:S02]  /*71d0*/  LOP3.LUT P2, RZ, R46, 0x4, RZ, 0xc0, !PT ;  /* 0x000000042eff7812 */ /* 0x000fe4000784c0ff */
[----:B------:R-:W-:Y:S02]  /*71e0*/  PRMT R44, R4, 0x7610, R44 ;  /* 0x00007610042c7816 */ /* 0x000fe4000000002c */
[----:B------:R-:W-:Y:S01]  /*71f0*/  PRMT R45, R5, 0x7610, R45 ;  /* 0x00007610052d7816 */ /* 0x000fe2000000002d */
[----:B------:R-:W-:Y:S01]  /*7200*/  IMAD.MOV.U32 R5, RZ, RZ, R11 ;  /* 0x000000ffff057224 */ /* 0x000fe200078e000b */
[----:B------:R-:W-:Y:S01]  /*7210*/  ISETP.GE.AND P1, PT, R22, R41, PT ;  /* 0x000000291600720c */ /* 0x000fe20003f26270 */
[----:B----4-:R-:W-:-:S05]  /*7220*/  VIADD R14, R7, 0xffffff80 ;  /* 0xffffff80070e7836 */ /* 0x010fca0000000000 */
[----:B------:R-:W-:-:S04]  /*7230*/  SHF.R.S32.HI R7, RZ, 0x1f, R14 ;  /* 0x0000001fff077819 */ /* 0x000fc8000001140e */
[----:B------:R-:W-:-:S04]  /*7240*/  LEA.HI R7, R7, R14, RZ, 0x5 ;  /* 0x0000000e07077211 */ /* 0x000fc800078f28ff */
[----:B------:R-:W-:-:S05]  /*7250*/  SHF.R.S32.HI R7, RZ, 0x5, R7 ;  /* 0x00000005ff077819 */ /* 0x000fca0000011407 */
[----:B------:R-:W-:-:S04]  /*7260*/  IMAD R0, R7, 0x200, R0 ;  /* 0x0000020007007824 */ /* 0x000fc800078e0200 */
[----:B------:R-:W-:-:S04]  /*7270*/  IMAD R3, R0, 0x2, R19 ;  /* 0x0000000200037824 */ /* 0x000fc800078e0213 */
[C---:B------:R-:W-:Y:S02]  /*7280*/  VIADD R4, R3.reuse, 0x18400 ;  /* 0x0001840003047836 */ /* 0x040fe40000000000 */
[----:B------:R-:W-:Y:S01]  /*7290*/  VIADD R0, R3, 0x18440 ;  /* 0x0001844003007836 */ /* 0x000fe20000000000 */
[----:B0-----:R-:W-:Y:S06]  /*72a0*/  @!P0 BRA `(.L_x_5650) ;  /* 0x0000018000ec8947 */ /* 0x001fec0003800000 */
.L_x_5907:
[----:B------:R-:W-:Y:S05]  /*72b0*/  BSYNC B1 ;  /* 0x0000000000017941 */ /* 0x000fea0003800000 */
.L_x_5649:
        /* <DEDUP_REMOVED lines=10> */
[----:B------:R-:W-:Y:S02]  /*7360*/  SHF.R.U64 R14, R28, 0x10, R29 ;  /* 0x000000101c0e7819 */ /* 0x000fe4000000121d */
[----:B0-----:R-:W-:Y:S02]  /*7370*/  SHF.R.U32.HI R34, RZ, 0x10, R31 ;  /* 0x00000010ff227819 */ /* 0x001fe4000001161f */
[----:B------:R-:W-:Y:S02]  /*7380*/  SHF.R.U32.HI R28, RZ, 0x10, R29 ;  /* 0x00000010ff1c7819 */ /* 0x000fe4000001161d */
[----:B------:R-:W-:Y:S02]  /*7390*/  SHF.R.U64 R33, R30, 0x10, R31 ;  /* 0x000000101e217819 */ /* 0x000fe4000000121f */
[----:B------:R-:W-:Y:S02]  /*73a0*/  PRMT R34, R37, 0x5432, R34 ;  /* 0x0000543225227816 */ /* 0x000fe40000000022 */
[----:B------:R-:W-:-:S02]  /*73b0*/  PRMT R31, R40, 0x5432, R28 ;  /* 0x00005432281f7816 */ /* 0x000fc4000000001c */
[----:B------:R-:W-:Y:S01]  /*73c0*/  PRMT R30, R39, 0x5432, R14 ;  /* 0x00005432271e7816 */ /* 0x000fe2000000000e */
[C---:B------:R-:W-:Y:S01]  /*73d0*/  IMAD.U32 R35, R34.reuse, 0x10000, RZ ;  /* 0x0001000022237824 */ /* 0x040fe200078e00ff */
[----:B------:R-:W-:Y:S01]  /*73e0*/  LOP3.LUT R34, R34, 0xffff0000, RZ, 0xc0, !PT ;  /* 0xffff000022227812 */ /* 0x000fe200078ec0ff */
[----:B------:R-:W-:Y:S01]  /*73f0*/  IMAD.U32 R32, R31, 0x10000, RZ ;  /* 0x000100001f207824 */ /* 0x000fe200078e00ff */
        /* <DEDUP_REMOVED lines=35> */
.L_x_5654:
[----:B------:R-:W-:Y:S05]  /*7630*/  BSYNC B2 ;  /* 0x0000000000027941 */ /* 0x000fea0003800000 */
.L_x_5653:
        /* <DEDUP_REMOVED lines=47> */
.L_x_5652:
[----:B------:R-:W-:Y:S05]  /*7930*/  BSYNC B1 ;  /* 0x0000000000017941 */ /* 0x000fea0003800000 */
.L_x_5651:
[----:B-12---:R-:W-:-:S05]  /*7940*/  VIADD R4, R22, 0x40 ;  /* 0x0000004016047836 */ /* 0x006fca0000000000 */
[----:B------:R-:W-:-:S13]  /*7950*/  ISETP.GE.AND P0, PT, R4, R41, PT ;  /* 0x000000290400720c */ /* 0x000fda0003f06270 */
[----:B------:R-:W-:Y:S05]  /*7960*/  @P0 BRA `(.L_x_5655) ;  /* 0x0000001c00140947 */ /* 0x000fea0003800000 */
[----:B------:R-:W1:Y:S01]  /*7970*/  LDC R4, c[0x0][0x3f4] ;  /* 0x0000fd00ff047b82 */ /* 0x000e620000000800 */
        /* <DEDUP_REMOVED lines=50> */
.L_x_5657:
[----:B------:R-:W-:Y:S05]  /*7ca0*/  BSYNC B1 ;  /* 0x0000000000017941 */ /* 0x000fea0003800000 */
.L_x_5656:
[----:B------:R-:W-:Y:S05]  /*7cb0*/  @P1 BRA `(.L_x_5655) ;  /* 0x0000001800401947 */ /* 0x000fea0003800000 */
[----:B-1----:R-:W1:Y:S01]  /*7cc0*/  LDS.128 R4, [R0+0x2000] ;  /* 0x0020000000047984 */ /* 0x002e620000000c00 */
[----:B------:R-:W-:Y:S02]  /*7cd0*/  SHF.R.U32.HI R15, RZ, 0x10, R9 ;  /* 0x00000010ff0f7819 */ /* 0x000fe40000011609 */
[----:B------:R-:W-:Y:S02]  /*7ce0*/  SHF.R.U32.HI R12, RZ, 0x10, R11 ;  /* 0x00000010ff0c7819 */ /* 0x000fe4000001160b */
[----:B------:R-:W-:Y:S02]  /*7cf0*/  PRMT R15, R43, 0x5410, R15 ;  /* 0x000054102b0f7816 */ /* 0x000fe4000000000f */
[----:B------:R-:W-:Y:S02]  /*7d00*/  PRMT R12, R46, 0x5432, R12 ;  /* 0x000054322e0c7816 */ /* 0x000fe4000000000c */
[----:B------:R-:W-:Y:S01]  /*7d10*/  SHF.R.U64 R14, R8, 0x10, R9 ;  /* 0x00000010080e7819 */ /* 0x000fe20000001209 */
        /* <DEDUP_REMOVED lines=41> */
.L_x_5642:
[----:B------:R-:W0:Y:S01]  /*7fb0*/  S2R R0, SR_TID.X ;  /* 0x0000000000007919 */ /* 0x000e220000002100 */
[----:B------:R-:W1:Y:S01]  /*7fc0*/  LDC R6, c[0x0][0x448] ;  /* 0x00011200ff067b82 */ /* 0x000e620000000800 */
[----:B------:R-:W-:Y:S01]  /*7fd0*/  ULDC.64 UR4, c[0x0][0x3f8] ;  /* 0x0000fe0000047ab9 */ /* 0x000fe20000000a00 */
[----:B------:R-:W-:Y:S01]  /*7fe0*/  ULDC.64 UR6, c[0x0][0x408] ;  /* 0x0001020000067ab9 */ /* 0x000fe20000000a00 */
[----:B------:R-:W-:Y:S02]  /*7ff0*/  IMAD.MOV.U32 R28, RZ, RZ, R24 ;  /* 0x000000ffff1c7224 */ /* 0x000fe400078e0018 */
[----:B------:R-:W-:Y:S02]  /*8000*/  IMAD.MOV.U32 R20, RZ, RZ, R30 ;  /* 0x000000ffff147224 */ /* 0x000fe400078e001e */
[----:B------:R-:W-:Y:S01]  /*8010*/  IMAD.MOV.U32 R21, RZ, RZ, R27 ;  /* 0x000000ffff157224 */ /* 0x000fe200078e001b */
[----:B-1----:R-:W-:Y:S01]  /*8020*/  ISETP.NE.AND P0, PT, R6, 0x1, PT ;  /* 0x000000010600780c */ /* 0x002fe20003f05270 */
[----:B0-----:R-:W-:-:S05]  /*8030*/  VIADD R0, R0, 0xffffff80 ;  /* 0xffffff8000007836 */ /* 0x001fca0000000000 */
[----:B------:R-:W-:-:S07]  /*8040*/  SHF.R.S32.HI R3, RZ, 0x1f, R0 ;  /* 0x0000001fff037819 */ /* 0x000fce0000011400 */
[----:B------:R-:W0:Y:S01]  /*8050*/  @P0 LDC R5, c[0x0][0x450] ;  /* 0x00011400ff050b82 */ /* 0x000e220000000800 */
[----:B------:R-:W-:-:S04]  /*8060*/  LEA.HI R3, R3, R0, RZ, 0x2 ;  /* 0x0000000003037211 */ /* 0x000fc800078f10ff */
[----:B------:R-:W-:-:S05]  /*8070*/  LOP3.LUT R3, R3, 0xfffffffc, RZ, 0xc0, !PT ;  /* 0xfffffffc03037812 */ /* 0x000fca00078ec0ff */
[----:B------:R-:W-:Y:S02]  /*8080*/  IMAD.IADD R3, R0, 0x1, -R3 ;  /* 0x0000000100037824 */ /* 0x000fe400078e0a03 */
[----:B------:R-:W1:Y:S02]  /*8090*/  @P0 LDC R0, c[0x0][0x44c] ;  /* 0x00011300ff000b82 */ /* 0x000e640000000800 */
[----:B------:R-:W-:-:S04]  /*80a0*/  IMAD R3, R3, 0x40, R41 ;  /* 0x0000004003037824 */ /* 0x000fc800078e0229 */
[----:B-1----:R-:W-:-:S05]  /*80b0*/  @P0 IMAD.HI.U32 R0, R3, R0, RZ ;  /* 0x0000000003000227 */ /* 0x002fca00078e00ff */
[----:B0-----:R-:W-:-:S04]  /*80c0*/  @P0 SHF.R.U32.HI R3, RZ, R5, R0 ;  /* 0x00000005ff030219 */ /* 0x001fc80000011600 */
        /* <DEDUP_REMOVED lines=17> */
[----:B------:R-:W2:Y:S01]  /*81e0*/  LDL R11, [R1+0x30] ;  /* 0x00003000010b7983 */ /* 0x000ea20000100800 */
[----:B------:R-:W0:Y:S03]  /*81f0*/  LDC R35, c[0x0][0x3f4] ;  /* 0x0000fd00ff237b82 */ /* 0x000e260000000800 */
[----:B------:R-:W1:Y:S04]  /*8200*/  SHFL.IDX PT, R3, R10, RZ, 0x1c1f ;  /* 0x001c1fff0a037589 */ /* 0x000e6800000e0000 */
[----:B------:R-:W3:Y:S04]  /*8210*/  SHFL.IDX PT, R0, R28, RZ, 0x1c1f ;  /* 0x001c1fff1c007589 */ /* 0x000ee800000e0000 */
[----:B------:R-:W4:Y:S04]  /*8220*/  SHFL.IDX PT, R14, R29, RZ, 0x1c1f ;  /* 0x001c1fff1d0e7589 */ /* 0x000f2800000e0000 */
[----:B------:R-:W5:Y:S01]  /*8230*/  SHFL.IDX PT, R8, R20, RZ, 0x1c1f ;  /* 0x001c1fff14087589 */ /* 0x000f6200000e0000 */
[----:B0-----:R-:W-:Y:S01]  /*8240*/  ISETP.GE.AND P0, PT, R16, R35, PT ;  /* 0x000000231000720c */ /* 0x001fe20003f06270 */
[----:B--2---:R-:W-:-:S05]  /*8250*/  IMAD R30, R11, R6, RZ ;  /* 0x000000060b1e7224 */ /* 0x004fca00078e02ff */
[----:B------:R-:W-:-:S13]  /*8260*/  ISETP.GE.OR P1, PT, R41, R30, P0 ;  /* 0x0000001e2900720c */ /* 0x000fda0000726670 */
[C---:B------:R-:W-:Y:S01]  /*8270*/  @!P1 IMAD.SHL.U32 R9, R16.reuse, 0x2, RZ ;  /* 0x0000000210099824 */ /* 0x040fe200078e00ff */
[----:B------:R-:W-:-:S04]  /*8280*/  @!P1 SHF.L.U64.HI R21, R16, 0x1, R17 ;  /* 0x0000000110159819 */ /* 0x000fc80000010211 */
[----:B-1----:R-:W-:-:S05]  /*8290*/  @!P1 IADD3 R4, P2, R3, R9, RZ ;  /* 0x0000000903049210 */ /* 0x002fca0007f5e0ff */
[----:B---3--:R-:W-:-:S06]  /*82a0*/  @!P1 IMAD.X R5, R0, 0x1, R21, P2 ;  /* 0x0000000100059824 */ /* 0x008fcc00010e0615 */
[----:B------:R-:W2:Y:S01]  /*82b0*/  @!P1 LD.E.128 R4, desc[UR40][R4.64] ;  /* 0x0000002804049980 */ /* 0x000ea2000c101d00 */
[----:B----4-:R-:W-:-:S05]  /*82c0*/  @!P1 IADD3 R14, P2, R14, R9, RZ ;  /* 0x000000090e0e9210 */ /* 0x010fca0007f5e0ff */
[----:B-----5:R-:W-:-:S04]  /*82d0*/  @!P1 IMAD.X R3, R8, 0x1, R21, P2 ;  /* 0x0000000108039824 */ /* 0x020fc800010e0615 */
[----:B------:R-:W-:-:S05]  /*82e0*/  @!P1 IMAD.MOV.U32 R15, RZ, RZ, R3 ;  /* 0x000000ffff0f9224 */ /* 0x000fca00078e0003 */
[----:B------:R-:W3:Y:S01]  /*82f0*/  @!P1 LD.E.128 R24, desc[UR40][R14.64] ;  /* 0x000000280e189980 */ /* 0x000ee2000c101d00 */
[----:B------:R-:W-:Y:S02]  /*8300*/  CS2R R38, SRZ ;  /* 0x0000000000267805 */ /* 0x000fe4000001ff00 */
[----:B------:R-:W-:Y:S01]  /*8310*/  CS2R R36, SRZ ;  /* 0x0000000000247805 */ /* 0x000fe2000001ff00 */
[----:B------:R-:W0:Y:S04]  /*8320*/  SHFL.IDX PT, R21, R29, 0x1, 0x1c1f ;  /* 0x003c1f001d157f89 */ /* 0x000e2800000e0000 */
[----:B------:R-:W1:Y:S01]  /*8330*/  SHFL.IDX PT, R20, R20, 0x1, 0x1c1f ;  /* 0x003c1f0014147f89 */ /* 0x000e6200000e0000 */
[----:B--2---:R-:W-:Y:S02]  /*8340*/  @!P1 IMAD.MOV.U32 R38, RZ, RZ, R4 ;  /* 0x000000ffff269224 */ /* 0x004fe400078e0004 */
[----:B------:R-:W-:Y:S01]  /*8350*/  @!P1 IMAD.MOV.U32 R39, RZ, RZ, R5 ;  /* 0x000000ffff279224 */ /* 0x000fe200078e0005 */
[----:B------:R-:W-:Y:S01]  /*8360*/  CS2R R4, SRZ ;  /* 0x0000000000047805 */ /* 0x000fe2000001ff00 */
[----:B------:R-:W-:-:S02]  /*8370*/  IMAD.MOV.U32 R0, RZ, RZ, R38 ;  /* 0x000000ffff007224 */ /* 0x000fc400078e0026 */
[----:B------:R-:W-:Y:S02]  /*8380*/  @!P1 IMAD.MOV.U32 R36, RZ, RZ, R6 ;  /* 0x000000ffff249224 */ /* 0x000fe400078e0006 */
[----:B------:R-:W-:Y:S01]  /*8390*/  @!P1 IMAD.MOV.U32 R37, RZ, RZ, R7 ;  /* 0x000000ffff259224 */ /* 0x000fe200078e0007 */
[----:B------:R-:W-:Y:S01]  /*83a0*/  PRMT R40, R40, 0x5410, R0 ;  /* 0x0000541028287816 */ /* 0x000fe20000000000 */
[----:B------:R-:W-:Y:S01]  /*83b0*/  IMAD.MOV.U32 R3, RZ, RZ, R39 ;  /* 0x000000ffff037224 */ /* 0x000fe200078e0027 */
[----:B------:R-:W2:Y:S01]  /*83c0*/  SHFL.IDX PT, R0, R28, 0x1, 0x1c1f ;  /* 0x003c1f001c007f89 */ /* 0x000ea200000e0000 */
[----:B------:R-:W-:Y:S01]  /*83d0*/  CS2R R6, SRZ ;  /* 0x0000000000067805 */ /* 0x000fe2000001ff00 */
[----:B------:R-:W-:Y:S02]  /*83e0*/  IMAD.MOV.U32 R8, RZ, RZ, R36 ;  /* 0x000000ffff087224 */ /* 0x000fe400078e0024 */
[----:B------:R-:W-:Y:S01]  /*83f0*/  IMAD.MOV.U32 R9, RZ, RZ, R37 ;  /* 0x000000ffff097224 */ /* 0x000fe200078e0025 */
[----:B------:R-:W-:Y:S01]  /*8400*/  PRMT R45, R45, 0x5410, R3 ;  /* 0x000054102d2d7816 */ /* 0x000fe20000000003 */
[----:B---3--:R-:W-:Y:S01]  /*8410*/  @!P1 IMAD.MOV.U32 R6, RZ, RZ, R24 ;  /* 0x000000ffff069224 */ /* 0x008fe200078e0018 */
[----:B------:R-:W-:Y:S01]  /*8420*/  PRMT R32, R8, 0x7610, R32 ;  /* 0x0000761008207816 */ /* 0x000fe20000000020 */
[----:B------:R-:W-:Y:S01]  /*8430*/  @!P1 IMAD.MOV.U32 R7, RZ, RZ, R25 ;  /* 0x000000ffff079224 */ /* 0x000fe200078e0019 */
[----:B------:R-:W-:Y:S01]  /*8440*/  PRMT R33, R9, 0x7610, R33 ;  /* 0x0000761009217816 */ /* 0x000fe20000000021 */
[----:B------:R-:W-:Y:S01]  /*8450*/  @!P1 IMAD.MOV.U32 R4, RZ, RZ, R26 ;  /* 0x000000ffff049224 */ /* 0x000fe200078e001a */
[----:B------:R3:W4:Y:S01]  /*8460*/  SHFL.IDX PT, R3, R10, 0x1, 0x1c1f ;  /* 0x003c1f000a037f89 */ /* 0x00072200000e0000 */
[----:B------:R-:W-:-:S02]  /*8470*/  @!P1 IMAD.MOV.U32 R5, RZ, RZ, R27 ;  /* 0x000000ffff059224 */ /* 0x000fc400078e001b */
[----:B------:R-:W-:Y:S02]  /*8480*/  IMAD.MOV.U32 R8, RZ, RZ, R6 ;  /* 0x000000ffff087224 */ /* 0x000fe400078e0006 */
[----:B------:R-:W-:Y:S02]  /*8490*/  IMAD.MOV.U32 R9, RZ, RZ, R7 ;  /* 0x000000ffff097224 */ /* 0x000fe400078e0007 */
[----:B------:R-:W-:Y:S01]  /*84a0*/  IMAD.MOV.U32 R11, RZ, RZ, R5 ;  /* 0x000000ffff0b7224 */ /* 0x000fe200078e0005 */
[----:B------:R-:W-:Y:S01]  /*84b0*/  PRMT R40, R8, 0x7610, R40 ;  /* 0x0000761008287816 */ /* 0x000fe20000000028 */
[----:B---3--:R-:W-:Y:S01]  /*84c0*/  IMAD.MOV.U32 R10, RZ, RZ, R4 ;  /* 0x000000ffff0a7224 */ /* 0x008fe200078e0004 */
[----:B------:R-:W-:Y:S02]  /*84d0*/  PRMT R32, R32, 0x5410, R9 ;  /* 0x0000541020207816 */ /* 0x000fe40000000009 */
[----:B------:R-:W-:Y:S02]  /*84e0*/  CS2R R8, SRZ ;  /* 0x0000000000087805 */ /* 0x000fe4000001ff00 */
[----:B------:R-:W-:-:S02]  /*84f0*/  PRMT R33, R33, 0x5410, R11 ;  /* 0x0000541021217816 */ /* 0x000fc4000000000b */
[----:B012---:R-:W-:-:S07]  /*8500*/  PRMT R45, R10, 0x7610, R45 ;  /* 0x000076100a2d7816 */ /* 0x007fce000000002d */
.L_x_5917:
        /* <DEDUP_REMOVED lines=23> */
[----:B------:R-:W5:Y:S02]  /*8680*/  LD.E.128 R8, desc[UR40][R8.64] ;  /* 0x0000002808087980 */ /* 0x000f64000c101d00 */
.L_x_5660:
[----:B------:R-:W-:Y:S05]  /*8690*/  BSYNC B1 ;  /* 0x0000000000017941 */ /* 0x000fea0003800000 */
.L_x_5659:
[----:B------:R-:W4:Y:S01]  /*86a0*/  LDL R0, [R1+0x50] ;  /* 0x0000500001007983 */ /* 0x000f220000100800 */
[----:B------:R-:W0:Y:S01]  /*86b0*/  SYNCS.PHASECHK.TRANS64.TRYWAIT P1, [R19+URZ+0x32400], R24 ;  /* 0x03240018130075a7 */ /* 0x000e22000802017f */
[----:B------:R-:W-:Y:S01]  /*86c0*/  VIADD R21, R22, 0x40 ;  /* 0x0000004016157836 */ /* 0x000fe20000000000 */
[----:B------:R-:W-:Y:S01]  /*86d0*/  BSSY B1, `(.L_x_5661) ;  /* 0x0000011000017945 */ /* 0x000fe20003800000 */
[----:B-----5:R-:W-:Y:S02]  /*86e0*/  IMAD.MOV.U32 R20, RZ, RZ, R9 ;  /* 0x000000ffff147224 */ /* 0x020fe400078e0009 */
[----:B------:R-:W-:Y:S02]  /*86f0*/  IMAD.MOV.U32 R54, RZ, RZ, R14 ;  /* 0x000000ffff367224 */ /* 0x000fe400078e000e */
[----:B------:R-:W-:Y:S01]  /*8700*/  IMAD.MOV.U32 R55, RZ, RZ, R15 ;  /* 0x000000ffff377224 */ /* 0x000fe200078e000f */
[----:B----4-:R-:W-:Y:S01]  /*8710*/  VIADDMNMX R3, R30, -R0, 0x80, PT ;  /* 0x000000801e037446 */ /* 0x010fe20003800900 */
[----:B------:R-:W-:-:S03]  /*8720*/  IMAD.MOV.U32 R0, RZ, RZ, R8 ;  /* 0x000000ffff007224 */ /* 0x000fc600078e0008 */
[-C--:B------:R-:W-:Y:S02]  /*8730*/  ISETP.GE.OR P2, PT, R22, R3.reuse, P0 ;  /* 0x000000031600720c */ /* 0x080fe40000746670 */
[----:B------:R-:W-:Y:S01]  /*8740*/  ISETP.GE.OR P0, PT, R21, R3, P0 ;  /* 0x000000031500720c */ /* 0x000fe20000706670 */
[----:B------:R-:W-:Y:S01]  /*8750*/  IMAD.MOV.U32 R3, RZ, RZ, R11 ;  /* 0x000000ffff037224 */ /* 0x000fe200078e000b */
[----:B------:R-:W-:Y:S01]  /*8760*/  PRMT R50, R20, 0x5410, R0 ;  /* 0x0000541014327816 */ /* 0x000fe20000000000 */
[----:B------:R-:W-:Y:S02]  /*8770*/  IMAD.MOV.U32 R0, RZ, RZ, R10 ;  /* 0x000000ffff007224 */ /* 0x000fe400078e000a */
[----:B------:R-:W-:Y:S02]  /*8780*/  IMAD.MOV.U32 R20, RZ, RZ, R12 ;  /* 0x000000ffff147224 */ /* 0x000fe400078e000c */
[----:B------:R-:W-:Y:S01]  /*8790*/  IMAD.MOV.U32 R21, RZ, RZ, R13 ;  /* 0x000000ffff157224 */ /* 0x000fe200078e000d */
[----:B------:R-:W-:-:S02]  /*87a0*/  PRMT R51, R0, 0x5410, R3 ;  /* 0x0000541000337816 */ /* 0x000fc40000000003 */
[----:B------:R-:W-:Y:S02]  /*87b0*/  PRMT R52, R20, 0x7610, R52 ;  /* 0x0000761014347816 */ /* 0x000fe40000000034 */
[----:B------:R-:W-:Y:S01]  /*87c0*/  PRMT R53, R21, 0x7610, R53 ;  /* 0x0000761015357816 */ /* 0x000fe20000000035 */
[----:B0-----:R-:W-:Y:S06]  /*87d0*/  @!P1 BRA `(.L_x_5662) ;  /* 0x0000017400289947 */ /* 0x001fec0003800000 */
.L_x_5918:
[----:B------:R-:W-:Y:S05]  /*87e0*/  BSYNC B1 ;  /* 0x0000000000017941 */ /* 0x000fea0003800000 */
.L_x_5661:
[----:B------:R-:W-:Y:S04]  /*87f0*/  BSSY B1, `(.L_x_5663) ;  /* 0x0000070000017945 */ /* 0x000fe80003800000 */
[----:B------:R-:W-:Y:S05]  /*8800*/  @P2 BRA `(.L_x_5664) ;  /* 0x0000000400b82947 */ /* 0x000fea0003800000 */
[----:B------:R-:W2:Y:S01]  /*8810*/  LDL R0, [R1+0x90] ;  /* 0x0000900001007983 */ /* 0x000ea20000100800 */
[----:B------:R-:W-:Y:S02]  /*8820*/  SHF.R.U64 R34, R38, 0x10, R39 ;  /* 0x0000001026227819 */ /* 0x000fe40000001227 */
[----:B------:R-:W-:Y:S01]  /*8830*/  SHF.R.U32.HI R38, RZ, 0x10, R37 ;  /* 0x00000010ff267819 */ /* 0x000fe20000011625 */
[----:B------:R-:W1:Y:S01]  /*8840*/  S2R R3, SR_TID.X ;  /* 0x0000000000037919 */ /* 0x000e620000002100 */
[----:B------:R-:W-:Y:S02]  /*8850*/  SHF.R.U32.HI R44, RZ, 0x10, R5 ;  /* 0x00000010ff2c7819 */ /* 0x000fe40000011605 */
[----:B------:R-:W-:Y:S02]  /*8860*/  PRMT R34, R40, 0x5432, R34 ;  /* 0x0000543228227816 */ /* 0x000fe40000000022 */
[----:B------:R-:W-:Y:S02]  /*8870*/  SHF.R.U32.HI R42, RZ, 0x10, R7 ;  /* 0x00000010ff2a7819 */ /* 0x000fe40000011607 */
[----:B------:R-:W-:-:S02]  /*8880*/  SHF.R.U64 R43, R4, 0x10, R5 ;  /* 0x00000010042b7819 */ /* 0x000fc40000001205 */
[C---:B------:R-:W-:Y:S02]  /*8890*/  PRMT R38, R33.reuse, 0x5410, R38 ;  /* 0x0000541021267816 */ /* 0x040fe40000000026 */
[----:B------:R-:W-:Y:S01]  /*88a0*/  PRMT R44, R33, 0x5432, R44 ;  /* 0x00005432212c7816 */ /* 0x000fe2000000002c */
[----:B------:R-:W-:Y:S01]  /*88b0*/  IMAD.U32 R33, R34, 0x10000, RZ ;  /* 0x0001000022217824 */ /* 0x000fe200078e00ff */
[----:B------:R-:W-:Y:S02]  /*88c0*/  PRMT R42, R32, 0x5432, R42 ;  /* 0x00005432202a7816 */ /* 0x000fe4000000002a */
[----:B------:R-:W-:Y:S02]  /*88d0*/  PRMT R43, R45, 0x5410, R43 ;  /* 0x000054102d2b7816 */ /* 0x000fe4000000002b */
[----:B------:R-:W-:Y:S01]  /*88e0*/  LOP3.LUT R34, R34, 0xffff0000, RZ, 0xc0, !PT ;  /* 0xffff000022227812 */ /* 0x000fe200078ec0ff */
[----:B-1----:R-:W-:-:S05]  /*88f0*/  VIADD R3, R3, 0xffffff80 ;  /* 0xffffff8003037836 */ /* 0x002fca0000000000 */
[----:B------:R-:W-:-:S04]  /*8900*/  SHF.R.S32.HI R25, RZ, 0x1f, R3 ;  /* 0x0000001fff197819 */ /* 0x000fc80000011403 */
[----:B------:R-:W-:Y:S01]  /*8910*/  LEA.HI R25, R25, R3, RZ, 0x5 ;  /* 0x0000000319197211 */ /* 0x000fe200078f28ff */
[----:B------:R-:W-:-:S03]  /*8920*/  IMAD.IADD R3, R16, 0x1, R35 ;  /* 0x0000000110037824 */ /* 0x000fc600078e0223 */
[----:B------:R-:W-:Y:S01]  /*8930*/  SHF.R.S32.HI R25, RZ, 0x5, R25 ;  /* 0x00000005ff197819 */ /* 0x000fe20000011419 */
[----:B--2---:R-:W-:-:S05]  /*8940*/  IMAD.SHL.U32 R0, R0, 0x40, RZ ;  /* 0x0000004000007824 */ /* 0x004fca00078e00ff */
[----:B------:R-:W-:-:S04]  /*8950*/  LOP3.LUT R20, R0, 0x1c0, RZ, 0xc0, !PT ;  /* 0x000001c000147812 */ /* 0x000fc800078ec0ff */
[C---:B------:R-:W-:Y:S02]  /*8960*/  LOP3.LUT R0, R20.reuse, 0x38, R16, 0xf8, !PT ;  /* 0x0000003814007812 */ /* 0x040fe400078ef810 */
[----:B------:R-:W-:Y:S02]  /*8970*/  SHF.R.U32.HI R21, RZ, 0x3, R20 ;  /* 0x00000003ff157819 */ /* 0x000fe40000011614 */
[----:B------:R-:W-:Y:S02]  /*8980*/  LOP3.LUT R3, R20, 0x38, R3, 0xf8, !PT ;  /* 0x0000003814037812 */ /* 0x000fe400078ef803 */
[-C--:B------:R-:W-:Y:S02]  /*8990*/  LOP3.LUT R0, R0, R21.reuse, RZ, 0x3c, !PT ;  /* 0x0000001500007212 */ /* 0x080fe400078e3cff */
[----:B------:R-:W-:-:S03]  /*89a0*/  LOP3.LUT R3, R3, R21, RZ, 0x3c, !PT ;  /* 0x0000001503037212 */ /* 0x000fc600078e3cff */
[----:B------:R-:W-:-:S04]  /*89b0*/  IMAD R0, R25, 0x200, R0 ;  /* 0x0000020019007824 */ /* 0x000fc800078e0200 */
[----:B------:R-:W-:Y:S02]  /*89c0*/  IMAD R47, R0, 0x2, R19 ;  /* 0x00000002002f7824 */ /* 0x000fe400078e0213 */
[----:B------:R-:W-:Y:S01]  /*89d0*/  IMAD R0, R25, 0x200, R3 ;  /* 0x0000020019007824 */ /* 0x000fe200078e0203 */
[----:B------:R-:W-:Y:S02]  /*89e0*/  SHF.R.U64 R3, R36, 0x10, R37 ;  /* 0x0000001024037819 */ /* 0x000fe40000001225 */
[----:B0-----:R-:W0:Y:S01]  /*89f0*/  LDS.128 R24, [R47+0x18400] ;  /* 0x018400002f187984 */ /* 0x001e220000000c00 */
[----:B------:R-:W-:Y:S01]  /*8a00*/  IMAD R49, R0, 0x2, R19 ;  /* 0x0000000200317824 */ /* 0x000fe200078e0213 */
[----:B------:R-:W-:Y:S02]  /*8a10*/  SHF.R.U32.HI R0, RZ, 0x10, R39 ;  /* 0x00000010ff007819 */ /* 0x000fe40000011627 */
[----:B------:R-:W-:Y:S02]  /*8a20*/  SHF.R.U64 R39, R6, 0x10, R7 ;  /* 0x0000001006277819 */ /* 0x000fe40000001207 */
[----:B------:R-:W1:Y:S01]  /*8a30*/  LDS.128 R28, [R49+0x18400] ;  /* 0x01840000311c7984 */ /* 0x000e620000000c00 */
[----:B------:R-:W-:-:S02]  /*8a40*/  PRMT R36, R45, 0x5432, R0 ;  /* 0x000054322d247816 */ /* 0x000fc40000000000 */
[----:B------:R-:W-:Y:S02]  /*8a50*/  PRMT R39, R40, 0x5410, R39 ;  /* 0x0000541028277816 */ /* 0x000fe40000000027 */
[----:B------:R-:W-:Y:S02]  /*8a60*/  PRMT R37, R32, 0x5410, R3 ;  /* 0x0000541020257816 */ /* 0x000fe40000000003 */
[C---:B------:R-:W-:Y:S01]  /*8a70*/  LOP3.LUT R40, R39.reuse, 0xffff0000, RZ, 0xc0, !PT ;  /* 0xffff000027287812 */ /* 0x040fe200078ec0ff */
[----:B------:R-:W-:Y:S02]  /*8a80*/  IMAD.U32 R41, R39, 0x10000, RZ ;  /* 0x0001000027297824 */ /* 0x000fe400078e00ff */
        /* <DEDUP_REMOVED lines=19> */
[C---:B------:R-:W-:Y:S01]  /*8bc0*/  FMUL.FTZ R46, R21.reuse, R40 ;  /* 0x00000028152e7220 */ /* 0x040fe20000410000 */
[C---:B------:R-:W-:Y:S01]  /*8bd0*/  FFMA.FTZ R45, R0.reuse, R33, -R45 ;  /* 0x00000021002d7223 */ /* 0x040fe2000001082d */
[----:B------:R-:W-:Y:S01]  /*8be0*/  FFMA.FTZ R31, R0, R41, R31 ;  /* 0x00000029001f7223 */ /* 0x000fe2000001001f */
[----:B------:R-:W-:Y:S02]  /*8bf0*/  IMAD.U32 R0, R36, 0x10000, RZ ;  /* 0x0001000024007824 */ /* 0x000fe400078e00ff */
[----:B------:R-:W-:Y:S01]  /*8c00*/  FMUL.FTZ R48, R21, R34 ;  /* 0x0000002215307220 */ /* 0x000fe20000410000 */
[----:B------:R-:W-:Y:S01]  /*8c10*/  FMUL.FTZ R33, R25, R20 ;  /* 0x0000001419217220 */ /* 0x000fe20000410000 */
[----:B------:R-:W-:Y:S01]  /*8c20*/  FFMA.FTZ R46, R3, R34, -R46 ;  /* 0x00000022032e7223 */ /* 0x000fe2000001082e */
[----:B------:R-:W-:Y:S01]  /*8c30*/  LOP3.LUT R21, R42, 0xffff0000, RZ, 0xc0, !PT ;  /* 0xffff00002a157812 */ /* 0x000fe200078ec0ff */
[----:B------:R-:W-:Y:S01]  /*8c40*/  FMUL.FTZ R25, R25, R0 ;  /* 0x0000000019197220 */ /* 0x000fe20000410000 */
        /* <DEDUP_REMOVED lines=11> */
[----:B------:R-:W-:Y:S02]  /*8d00*/  IMAD.U32 R3, R38, 0x10000, RZ ;  /* 0x0001000026037824 */ /* 0x000fe400078e00ff */
[----:B------:R-:W-:Y:S01]  /*8d10*/  FMUL.FTZ R27, R27, R0 ;  /* 0x000000001b1b7220 */ /* 0x000fe20000410000 */
[----:B------:R-:W-:Y:S01]  /*8d20*/  FFMA.FTZ R34, R24, R21, R41 ;  /* 0x0000001518227223 */ /* 0x000fe20000010029 */
[C---:B------:R-:W-:Y:S01]  /*8d30*/  FMUL.FTZ R24, R32.reuse, R20 ;  /* 0x0000001420187220 */ /* 0x040fe20000410000 */
[C---:B------:R-:W-:Y:S01]  /*8d40*/  FFMA.FTZ R36, R5.reuse, R0, -R36 ;  /* 0x0000000005247223 */ /* 0x040fe20000010824 */
[----:B------:R-:W-:Y:S01]  /*8d50*/  FFMA.FTZ R27, R5, R4, R27 ;  /* 0x00000004051b7223 */ /* 0x000fe2000001001b */
[-C--:B------:R-:W-:Y:S01]  /*8d60*/  FMUL.FTZ R32, R32, R3.reuse ;  /* 0x0000000320207220 */ /* 0x080fe20000410000 */
[----:B------:R-:W-:Y:S01]  /*8d70*/  LOP3.LUT R43, R43, 0xffff0000, RZ, 0xc0, !PT ;  /* 0xffff00002b2b7812 */ /* 0x000fe200078ec0ff */
[----:B------:R-:W-:Y:S01]  /*8d80*/  FFMA.FTZ R21, R7, R3, -R24 ;  /* 0x0000000307157223 */ /* 0x000fe20000010818 */
[----:B------:R-:W-:Y:S01]  /*8d90*/  LOP3.LUT R37, R37, 0xffff0000, RZ, 0xc0, !PT ;  /* 0xffff000025257812 */ /* 0x000fe200078ec0ff */
[----:B------:R-:W-:Y:S01]  /*8da0*/  FFMA.FTZ R32, R7, R20, R32 ;  /* 0x0000001407207223 */ /* 0x000fe20000010020 */
[----:B------:R-:W-:Y:S01]  /*8db0*/  LOP3.LUT R5, R44, 0xffff0000, RZ, 0xc0, !PT ;  /* 0xffff00002c057812 */ /* 0x000fe200078ec0ff */
[C---:B------:R-:W-:Y:S01]  /*8dc0*/  FMUL.FTZ R7, R29.reuse, R43 ;  /* 0x0000002b1d077220 */ /* 0x040fe20000410000 */
[----:B------:R-:W-:Y:S01]  /*8dd0*/  LOP3.LUT R3, R38, 0xffff0000, RZ, 0xc0, !PT ;  /* 0xffff000026037812 */ /* 0x000fe200078ec0ff */
[----:B------:R-:W-:Y:S01]  /*8de0*/  FMUL.FTZ R0, R29, R37 ;  /* 0x000000251d007220 */ /* 0x000fe20000410000 */
[----:B------:R-:W-:Y:S01]  /*8df0*/  F2FP.BF16.F32.PACK_AB R4, R46, R45 ;  /* 0x0000002d2e04723e */ /* 0x000fe200000010ff */
[----:B------:R-:W-:Y:S01]  /*8e00*/  FMUL.FTZ R29, R30, R5 ;  /* 0x000000051e1d7220 */ /* 0x000fe20000410000 */
[----:B------:R-:W-:Y:S01]  /*8e10*/  FFMA.FTZ R7, R6, R37, -R7 ;  /* 0x0000002506077223 */ /* 0x000fe20000010807 */
[----:B------:R-:W-:Y:S01]  /*8e20*/  FMUL.FTZ R30, R30, R3 ;  /* 0x000000031e1e7220 */ /* 0x000fe20000410000 */
[----:B------:R-:W-:Y:S01]  /*8e30*/  FFMA.FTZ R0, R6, R43, R0 ;  /* 0x0000002b06007223 */ /* 0x000fe20000010000 */
[----:B------:R-:W-:Y:S01]  /*8e40*/  FFMA.FTZ R20, R26, R3, -R29 ;  /* 0x000000031a147223 */ /* 0x000fe2000001081d */
[----:B------:R-:W-:Y:S01]  /*8e50*/  F2FP.BF16.F32.PACK_AB R24, R48, R31 ;  /* 0x0000001f3018723e */ /* 0x000fe200000010ff */
[----:B------:R-:W-:Y:S01]  /*8e60*/  FFMA.FTZ R3, R26, R5, R30 ;  /* 0x000000051a037223 */ /* 0x000fe2000001001e */
[----:B------:R-:W-:-:S02]  /*8e70*/  F2FP.BF16.F32.PACK_AB R6, R7, R36 ;  /* 0x000000240706723e */ /* 0x000fc400000010ff */
[----:B------:R-:W-:Y:S02]  /*8e80*/  F2FP.BF16.F32.PACK_AB R5, R28, R33 ;  /* 0x000000211c05723e */ /* 0x000fe400000010ff */
[----:B------:R-:W-:Y:S02]  /*8e90*/  F2FP.BF16.F32.PACK_AB R26, R0, R27 ;  /* 0x0000001b001a723e */ /* 0x000fe400000010ff */
[----:B------:R-:W-:Y:S02]  /*8ea0*/  F2FP.BF16.F32.PACK_AB R7, R20, R21 ;  /* 0x000000151407723e */ /* 0x000fe400000010ff */
[----:B------:R-:W-:Y:S02]  /*8eb0*/  F2FP.BF16.F32.PACK_AB R25, R34, R25 ;  /* 0x000000192219723e */ /* 0x000fe400000010ff */
[----:B------:R-:W-:Y:S01]  /*8ec0*/  F2FP.BF16.F32.PACK_AB R27, R3, R32 ;  /* 0x00000020031b723e */ /* 0x000fe200000010ff */
[----:B------:R1:W-:Y:S04]  /*8ed0*/  STS.128 [R47+0x18400], R4 ;  /* 0x018400042f007388 */ /* 0x0003e80000000c00 */
[----:B------:R1:W-:Y:S02]  /*8ee0*/  STS.128 [R49+0x18400], R24 ;  /* 0x0184001831007388 */ /* 0x0003e40000000c00 */
.L_x_5664:
[----:B------:R-:W-:Y:S05]  /*8ef0*/  BSYNC B1 ;  /* 0x0000000000017941 */ /* 0x000fea0003800000 */
.L_x_5663:
[----:B------:R-:W-:Y:S01]  /*8f00*/  PRMT R3, R55, 0x5410, R54 ;  /* 0x0000541037037816 */ /* 0x000fe20000000036 */
[----:B------:R-:W-:Y:S06]  /*8f10*/  @P0 BRA `(.L_x_5655) ;  /* 0x0000000400a80947 */ /* 0x000fec0003800000 */
[----:B-1----:R-:W2:Y:S01]  /*8f20*/  LDL R4, [R1+0x60] ;  /* 0x0000600001047983 */ /* 0x002ea20000100800 */
[C---:B------:R-:W-:Y:S02]  /*8f30*/  VIADD R5, R22.reuse, 0x40 ;  /* 0x0000004016057836 */ /* 0x040fe40000000000 */
[----:B------:R-:W-:Y:S01]  /*8f40*/  VIADD R6, R22, 0x40 ;  /* 0x0000004016067836 */ /* 0x000fe20000000000 */
[----:B------:R-:W3:Y:S01]  /*8f50*/  LDL R41, [R1+0x9c] ;  /* 0x00009c0001297983 */ /* 0x000ee20000100800 */
[----:B------:R-:W-:Y:S02]  /*8f60*/  IMAD.SHL.U32 R5, R5, 0x40, RZ ;  /* 0x0000004005057824 */ /* 0x000fe400078e00ff */
[----:B------:R-:W-:Y:S02]  /*8f70*/  IMAD.SHL.U32 R6, R6, 0x40, RZ ;  /* 0x0000004006067824 */ /* 0x000fe400078e00ff */
[----:B------:R-:W-:Y:S01]  /*8f80*/  IMAD.IADD R0, R16, 0x1, R35 ;  /* 0x0000000110007824 */ /* 0x000fe200078e0223 */
[----:B------:R-:W-:-:S02]  /*8f90*/  LOP3.LUT R5, R5, 0x1c0, RZ, 0xc0, !PT ;  /* 0x000001c005057812 */ /* 0x000fc400078ec0ff */
[----:B------:R-:W-:Y:S02]  /*8fa0*/  LOP3.LUT R6, R6, 0x1c0, RZ, 0xc0, !PT ;  /* 0x000001c006067812 */ /* 0x000fe400078ec0ff */
[----:B------:R-:W-:Y:S02]  /*8fb0*/  SHF.R.U32.HI R5, RZ, 0x3, R5 ;  /* 0x00000003ff057819 */ /* 0x000fe40000011605 */
[----:B------:R-:W-:-:S04]  /*8fc0*/  LOP3.LUT R0, R6, 0x38, R0, 0xf8, !PT ;  /* 0x0000003806007812 */ /* 0x000fc800078ef800 */
[----:B------:R-:W-:Y:S02]  /*8fd0*/  LOP3.LUT R0, R0, R5, RZ, 0x3c, !PT ;  /* 0x0000000500007212 */ /* 0x000fe400078e3cff */
[----:B------:R-:W-:Y:S02]  /*8fe0*/  SHF.R.U64 R21, R12, 0x10, R13 ;  /* 0x000000100c157819 */ /* 0x000fe4000000120d */
[--C-:B------:R-:W-:Y:S02]  /*8ff0*/  SHF.R.U64 R32, R8, 0x10, R9.reuse ;  /* 0x0000001008207819 */ /* 0x100fe40000001209 */
[----:B------:R-:W-:Y:S02]  /*9000*/  SHF.R.U32.HI R33, RZ, 0x10, R9 ;  /* 0x00000010ff217819 */ /* 0x000fe40000011609 */
[----:B------:R-:W-:Y:S02]  /*9010*/  PRMT R21, R52, 0x5410, R21 ;  /* 0x0000541034157816 */ /* 0x000fe40000000015 */
[----:B------:R-:W-:-:S02]  /*9020*/  PRMT R32, R50, 0x5432, R32 ;  /* 0x0000543232207816 */ /* 0x000fc40000000020 */
[----:B------:R-:W-:Y:S02]  /*9030*/  SHF.R.U32.HI R29, RZ, 0x10, R13 ;  /* 0x00000010ff1d7819 */ /* 0x000fe4000001160d */
[----:B------:R-:W-:Y:S02]  /*9040*/  PRMT R33, R50, 0x5410, R33 ;  /* 0x0000541032217816 */ /* 0x000fe40000000021 */
[--C-:B------:R-:W-:Y:S02]  /*9050*/  SHF.R.U32.HI R36, RZ, 0x10, R11.reuse ;  /* 0x00000010ff247819 */ /* 0x100fe4000001160b */
[----:B------:R-:W-:Y:S01]  /*9060*/  SHF.R.U64 R35, R10, 0x10, R11 ;  /* 0x000000100a237819 */ /* 0x000fe2000000120b */
[----:B------:R-:W-:Y:S01]  /*9070*/  IMAD.U32 R34, R32, 0x10000, RZ ;  /* 0x0001000020227824 */ /* 0x000fe200078e00ff */
[--C-:B------:R-:W-:Y:S01]  /*9080*/  SHF.R.U64 R30, R14, 0x10, R15.reuse ;  /* 0x000000100e1e7819 */ /* 0x100fe2000000120f */
[----:B------:R-:W-:Y:S01]  /*9090*/  IMAD.U32 R28, R21, 0x10000, RZ ;  /* 0x00010000151c7824 */ /* 0x000fe200078e00ff */
[----:B------:R-:W-:-:S02]  /*90a0*/  SHF.R.U32.HI R31, RZ, 0x10, R15 ;  /* 0x00000010ff1f7819 */ /* 0x000fc4000001160f */
[----:B------:R-:W-:Y:S02]  /*90b0*/  PRMT R29, R53, 0x5410, R29 ;  /* 0x00005410351d7816 */ /* 0x000fe4000000001d */
[----:B------:R-:W-:Y:S02]  /*90c0*/  PRMT R36, R51, 0x5432, R36 ;  /* 0x0000543233247816 */ /* 0x000fe40000000024 */
[C---:B------:R-:W-:Y:S02]  /*90d0*/  PRMT R30, R3.reuse, 0x5432, R30 ;  /* 0x00005432031e7816 */ /* 0x040fe4000000001e */
[----:B------:R-:W-:Y:S02]  /*90e0*/  PRMT R31, R3, 0x5410, R31 ;  /* 0x00005410031f7816 */ /* 0x000fe4000000001f */
[----:B------:R-:W-:Y:S02]  /*90f0*/  LOP3.LUT R21, R21, 0xffff0000, RZ, 0xc0, !PT ;  /* 0xffff000015157812 */ /* 0x000fe400078ec0ff */
[----:B------:R-:W-:Y:S01]  /*9100*/  PRMT R35, R51, 0x5410, R35 ;  /* 0x0000541033237816 */ /* 0x000fe20000000023 */
[----:B--2---:R-:W-:-:S04]  /*9110*/  IMAD.IADD R0, R4, 0x1, R0 ;  /* 0x0000000104007824 */ /* 0x004fc800078e0200 */
[----:B------:R-:W-:Y:S01]  /*9120*/  IMAD R0, R0, 0x2, R19 ;  /* 0x0000000200007824 */ /* 0x000fe200078e0213 */
[----:B---3--:R-:W-:Y:S04]  /*9130*/  LDS.128 R4, [R41+0x18400] ;  /* 0x0184000029047984 */ /* 0x008fe80000000c00 */
[----:B0-----:R-:W0:Y:S02]  /*9140*/  LDS.128 R24, [R0+0x18400] ;  /* 0x0184000000187984 */ /* 0x001e240000000c00 */
[C---:B0-----:R-:W-:Y:S01]  /*9150*/  IMAD.U32 R11, R24.reuse, 0x10000, RZ ;  /* 0x00010000180b7824 */ /* 0x041fe200078e00ff */
[----:B------:R-:W-:Y:S01]  /*9160*/  LOP3.LUT R12, R24, 0xffff0000, RZ, 0xc0, !PT ;  /* 0xffff0000180c7812 */ /* 0x000fe200078ec0ff */
[C---:B------:R-:W-:Y:S01]  /*9170*/  IMAD.U32 R13, R25.reuse, 0x10000, RZ ;  /* 0x00010000190d7824 */ /* 0x040fe200078e00ff */
[----:B------:R-:W-:Y:S01]  /*9180*/  LOP3.LUT R24, R25, 0xffff0000, RZ, 0xc0, !PT ;  /* 0xffff000019187812 */ /* 0x000fe200078ec0ff */
[----:B------:R-:W-:Y:S01]  /*9190*/  IMAD.U32 R25, R33, 0x10000, RZ ;  /* 0x0001000021197824 */ /* 0x000fe200078e00ff */
[C---:B------:R-:W-:Y:S01]  /*91a0*/  LOP3.LUT R15, R26.reuse, 0xffff0000, RZ, 0xc0, !PT ;  /* 0xffff00001a0f7812 */ /* 0x040fe200078ec0ff */
[----:B------:R-:W-:-:S02]  /*91b0*/  IMAD.U32 R14, R26, 0x10000, RZ ;  /* 0x000100001a0e7824 */ /* 0x000fc400078e00ff */
[C---:B------:R-:W-:Y:S01]  /*91c0*/  FMUL.FTZ R38, R11.reuse, R34 ;  /* 0x000000220b267220 */ /* 0x040fe20000410000 */
[----:B------:R-:W-:Y:S01]  /*91d0*/  FMUL.FTZ R40, R11, R28 ;  /* 0x0000001c0b287220 */ /* 0x000fe20000410000 */
[----:B------:R-:W-:Y:S01]  /*91e0*/  IMAD.U32 R3, R4, 0x10000, RZ ;  /* 0x0001000004037824 */ /* 0x000fe200078e00ff */
[----:B------:R-:W-:Y:S01]  /*91f0*/  LOP3.LUT R26, R27, 0xffff0000, RZ, 0xc0, !PT ;  /* 0xffff00001b1a7812 */ /* 0x000fe200078ec0ff */
[----:B------:R-:W-:Y:S02]  /*9200*/  IMAD.U32 R8, R5, 0x10000, RZ ;  /* 0x0001000005087824 */ /* 0x000fe400078e00ff */
[----:B------:R-:W-:Y:S01]  /*9210*/  FMUL.FTZ R37, R13, R25 ;  /* 0x000000190d257220 */ /* 0x000fe20000410000 */
[----:B------:R-:W-:Y:S02]  /*9220*/  IMAD.U32 R20, R27, 0x10000, RZ ;  /* 0x000100001b147824 */ /* 0x000fe400078e00ff */
[----:B------:R-:W-:Y:S02]  /*9230*/  IMAD.U32 R11, R29, 0x10000, RZ ;  /* 0x000100001d0b7824 */ /* 0x000fe400078e00ff */
[----:B------:R-:W-:-:S02]  /*9240*/  IMAD.U32 R27, R36, 0x10000, RZ ;  /* 0x00010000241b7824 */ /* 0x000fc400078e00ff */
[C---:B------:R-:W-:Y:S01]  /*9250*/  FFMA.FTZ R38, R3.reuse, R28, -R38 ;  /* 0x0000001c03267223 */ /* 0x040fe20000010826 */
[----:B------:R-:W-:Y:S01]  /*9260*/  FFMA.FTZ R40, R3, R34, R40 ;  /* 0x0000002203287223 */ /* 0x000fe20000010028 */
[-C--:B------:R-:W-:Y:S01]  /*9270*/  FMUL.FTZ R13, R13, R11.reuse ;  /* 0x0000000b0d0d7220 */ /* 0x080fe20000410000 */
[----:B------:R-:W-:Y:S01]  /*9280*/  FFMA.FTZ R37, R8, R11, -R37 ;  /* 0x0000000b08257223 */ /* 0x000fe20000010825 */
[----:B------:R-:W-:Y:S02]  /*9290*/  IMAD.U32 R10, R7, 0x10000, RZ ;  /* 0x00010000070a7824 */ /* 0x000fe400078e00ff */
[----:B------:R-:W-:Y:S01]  /*92a0*/  FMUL.FTZ R39, R20, R27 ;  /* 0x0000001b14277220 */ /* 0x000fe20000410000 */
[----:B------:R-:W-:Y:S01]  /*92b0*/  IMAD.U32 R3, R31, 0x10000, RZ ;  /* 0x000100001f037824 */ /* 0x000fe200078e00ff */
[----:B------:R-:W-:Y:S02]  /*92c0*/  LOP3.LUT R11, R32, 0xffff0000, RZ, 0xc0, !PT ;  /* 0xffff0000200b7812 */ /* 0x000fe400078ec0ff */
[----:B------:R-:W-:Y:S01]  /*92d0*/  LOP3.LUT R4, R4, 0xffff0000, RZ, 0xc0, !PT ;  /* 0xffff000004047812 */ /* 0x000fe200078ec0ff */
[-C--:B------:R-:W-:Y:S01]  /*92e0*/  FMUL.FTZ R20, R20, R3.reuse ;  /* 0x0000000314147220 */ /* 0x080fe20000410000 */
[----:B------:R-:W-:Y:S01]  /*92f0*/  FFMA.FTZ R39, R10, R3, -R39 ;  /* 0x000000030a277223 */ /* 0x000fe20000010827 */
[----:B------:R-:W-:Y:S01]  /*9300*/  FMUL.FTZ R3, R12, R11 ;  /* 0x0000000b0c037220 */ /* 0x000fe20000410000 */
[----:B------:R-:W-:Y:S01]  /*9310*/  FFMA.FTZ R25, R8, R25, R13 ;  /* 0x0000001908197223 */ /* 0x000fe2000001000d */
[----:B------:R-:W-:Y:S01]  /*9320*/  LOP3.LUT R33, R33, 0xffff0000, RZ, 0xc0, !PT ;  /* 0xffff000021217812 */ /* 0x000fe200078ec0ff */
[-C--:B------:R-:W-:Y:S01]  /*9330*/  FMUL.FTZ R13, R12, R21.reuse ;  /* 0x000000150c0d7220 */ /* 0x080fe20000410000 */
[----:B------:R-:W-:Y:S01]  /*9340*/  LOP3.LUT R29, R29, 0xffff0000, RZ, 0xc0, !PT ;  /* 0xffff00001d1d7812 */ /* 0x000fe200078ec0ff */
[----:B------:R-:W-:Y:S01]  /*9350*/  FFMA.FTZ R21, R4, R21, -R3 ;  /* 0x0000001504157223 */ /* 0x000fe20000010803 */
[----:B------:R-:W-:-:S02]  /*9360*/  IMAD.U32 R8, R35, 0x10000, RZ ;  /* 0x0001000023087824 */ /* 0x000fc400078e00ff */
[----:B------:R-:W-:Y:S02]  /*9370*/  IMAD.U32 R3, R30, 0x10000, RZ ;  /* 0x000100001e037824 */ /* 0x000fe400078e00ff */
[----:B------:R-:W-:Y:S01]  /*9380*/  FFMA.FTZ R20, R10, R27, R20 ;  /* 0x0000001b0a147223 */ /* 0x000fe20000010014 */
[----:B------:R-:W-:Y:S01]  /*9390*/  FFMA.FTZ R13, R4, R11, R13 ;  /* 0x0000000b040d7223 */ /* 0x000fe2000001000d */
[----:B------:R-:W-:Y:S01]  /*93a0*/  LOP3.LUT R5, R5, 0xffff0000, RZ, 0xc0, !PT ;  /* 0xffff000005057812 */ /* 0x000fe200078ec0ff */
[----:B------:R-:W-:Y:S01]  /*93b0*/  FMUL.FTZ R10, R24, R33 ;  /* 0x00000021180a7220 */ /* 0x000fe20000410000 */
[----:B------:R-:W-:Y:S01]  /*93c0*/  FMUL.FTZ R4, R14, R8 ;  /* 0x000000080e047220 */ /* 0x000fe20000410000 */
[----:B------:R-:W-:Y:S02]  /*93d0*/  IMAD.U32 R9, R6, 0x10000, RZ ;  /* 0x0001000006097824 */ /* 0x000fe400078e00ff */
[----:B------:R-:W-:Y:S01]  /*93e0*/  FMUL.FTZ R24, R24, R29 ;  /* 0x0000001d18187220 */ /* 0x000fe20000410000 */
[----:B------:R-:W-:Y:S01]  /*93f0*/  FMUL.FTZ R14, R14, R3 ;  /* 0x000000030e0e7220 */ /* 0x000fe20000410000 */
[----:B------:R-:W-:-:S02]  /*9400*/  LOP3.LUT R35, R35, 0xffff0000, RZ, 0xc0, !PT ;  /* 0xffff000023237812 */ /* 0x000fc400078ec0ff */
[----:B------:R-:W-:Y:S02]  /*9410*/  LOP3.LUT R36, R36, 0xffff0000, RZ, 0xc0, !PT ;  /* 0xffff000024247812 */ /* 0x000fe400078ec0ff */
[----:B------:R-:W-:Y:S02]  /*9420*/  LOP3.LUT R30, R30, 0xffff0000, RZ, 0xc0, !PT ;  /* 0xffff00001e1e7812 */ /* 0x000fe400078ec0ff */
[----:B------:R-:W-:Y:S01]  /*9430*/  LOP3.LUT R31, R31, 0xffff0000, RZ, 0xc0, !PT ;  /* 0xffff00001f1f7812 */ /* 0x000fe200078ec0ff */
[C---:B------:R-:W-:Y:S01]  /*9440*/  FFMA.FTZ R10, R5.reuse, R29, -R10 ;  /* 0x0000001d050a7223 */ /* 0x040fe2000001080a */
[----:B------:R-:W-:Y:S01]  /*9450*/  LOP3.LUT R6, R6, 0xffff0000, RZ, 0xc0, !PT ;  /* 0xffff000006067812 */ /* 0x000fe200078ec0ff */
[----:B------:R-:W-:Y:S01]  /*9460*/  FFMA.FTZ R24, R5, R33, R24 ;  /* 0x0000002105187223 */ /* 0x000fe20000010018 */
[----:B------:R-:W-:Y:S01]  /*9470*/  LOP3.LUT R7, R7, 0xffff0000, RZ, 0xc0, !PT ;  /* 0xffff000007077812 */ /* 0x000fe200078ec0ff */
[C---:B------:R-:W-:Y:S01]  /*9480*/  FFMA.FTZ R14, R9.reuse, R8, R14 ;  /* 0x00000008090e7223 */ /* 0x040fe2000001000e */
[----:B------:R-:W-:Y:S01]  /*9490*/  FFMA.FTZ R3, R9, R3, -R4 ;  /* 0x0000000309037223 */ /* 0x000fe20000010804 */
        /* <DEDUP_REMOVED lines=18> */
.L_x_5655:
[----:B------:R-:W-:Y:S05]  /*95c0*/  BSYNC B0 ;  /* 0x0000000000007941 */ /* 0x000fea0003800000 */
.L_x_5641:
        /* <DEDUP_REMOVED lines=8> */
.L_x_5638:
[----:B0123--:R-:W0:Y:S01]  /*9650*/  S2R R0, SR_TID.X ;  /* 0x0000000000007919 */ /* 0x00fe220000002100 */
[----:B------:R-:W-:Y:S01]  /*9660*/  ISETP.NE.AND P1, PT, R232, 0x3, PT ;  /* 0x00000003e800780c */ /* 0x000fe20003f25270 */
[----:B------:R-:W-:Y:S05]  /*9670*/  WARPSYNC.ALL ;  /* 0x0000000000007948 */ /* 0x000fea0003800000 */
[----:B0-----:R-:W-:-:S05]  /*9680*/  SHF.R.U32.HI R0, RZ, 0x7, R0 ;  /* 0x00000007ff007819 */ /* 0x001fca0000011600 */
[----:B------:R-:W-:-:S05]  /*9690*/  VIADD R0, R0, 0x8 ;  /* 0x0000000800007836 */ /* 0x000fca0000000000 */
[----:B------:R0:W-:Y:S06]  /*96a0*/  BAR.SYNC.DEFER_BLOCKING R0, 0x100 ;  /* 0x000400000000751d */ /* 0x0001ec0000010000 */
[----:B------:R-:W-:Y:S05]  /*96b0*/  @!P1 BRA `(.L_x_5665) ;  /* 0x0000000000049947 */ /* 0x000fea0003800000 */
[----:B------:R-:W-:Y:S01]  /*96c0*/  BPT.TRAP 0x1 ;  /* 0x000000040000795c */ /* 0x000fe20000300000 */
.L_x_5665:
[----:B------:R-:W-:Y:S01]  /*96d0*/  IMAD R180, R2, 0x8, R19 ;  /* 0x0000000802b47824 */ /* 0x000fe200078e0213 */
[----:B------:R-:W-:-:S04]  /*96e0*/  SHF.L.U32 R7, R23, 0x1f, RZ ;  /* 0x0000001f17077819 */ /* 0x000fc800000006ff */
[----:B------:R1:W2:Y:S01]  /*96f0*/  SYNCS.PHASECHK.TRANS64.TRYWAIT P0, [R180+URZ+0x32430], R7 ;  /* 0x03243007b40075a7 */ /* 0x0002a2000800017f */
[----:B------:R-:W-:Y:S05]  /*9700*/  @!P1 BRA `(.L_x_5666) ;  /* 0x0000000000049947 */ /* 0x000fea0003800000 */
[----:B------:R-:W-:Y:S01]  /*9710*/  BPT.TRAP 0x1 ;  /* 0x000000040000795c */ /* 0x000fe20000300000 */
.L_x_5666:
[----:B------:R-:W-:-:S05]  /*9720*/  VIADD R3, R19, 0x1c400 ;  /* 0x0001c40013037836 */ /* 0x000fca0000000000 */
[----:B------:R-:W-:-:S04]  /*9730*/  SHF.R.U32.HI R3, RZ, 0x4, R3 ;  /* 0x00000004ff037819 */ /* 0x000fc80000011603 */
[----:B------:R-:W-:-:S04]  /*9740*/  LOP3.LUT R3, R3, 0x3fff, RZ, 0xc0, !PT ;  /* 0x00003fff03037812 */ /* 0x000fc800078ec0ff */
[----:B------:R-:W-:-:S05]  /*9750*/  LOP3.LUT R3, R3, 0x10000, RZ, 0xfc, !PT ;  /* 0x0001000003037812 */ /* 0x000fca00078efcff */
[----:B------:R3:W-:Y:S01]  /*9760*/  STL [R1+0x44], R3 ;  /* 0x0000440301007387 */ /* 0x0007e20000100800 */
[----:B--2---:R-:W-:Y:S05]  /*9770*/  @P0 BRA `(.L_x_5667) ;  /* 0x0000000000080947 */ /* 0x004fea0003800000 */
[----:B------:R-:W2:Y:S02]  /*9780*/  SYNCS.PHASECHK.TRANS64.TRYWAIT P0, [R180+URZ+0x32430], R7 ;  /* 0x03243007b40075a7 */ /* 0x000ea4000800017f */
[----:B--2---:R-:W-:Y:S05]  /*9790*/  @!P0 BRA `(.L_x_5668) ;  /* 0x00000164004c8947 */ /* 0x004fea0003800000 */
.L_x_5667:
[----:B---3--:R-:W3:Y:S01]  /*97a0*/  LDL R3, [R1+0x44] ;  /* 0x0000440001037983 */ /* 0x008ee20000100800 */
[----:B------:R-:W-:Y:S01]  /*97b0*/  IMAD.MOV.U32 R5, RZ, RZ, 0x40000040 ;  /* 0x40000040ff057424 */ /* 0x000fe200078e00ff */
[----:B------:R-:W-:Y:S05]  /*97c0*/  WARPSYNC.ALL ;  /* 0x0000000000007948 */ /* 0x000fea0003800000 */
[C---:B------:R-:W-:Y:S01]  /*97d0*/  R2UR UR4, R224.reuse ;  /* 0x00000000e00472ca */ /* 0x040fe200000e0000 */
[----:B-----5:R-:W-:Y:S01]  /*97e0*/  WARPGROUP.ARRIVE ;  /* 0x00000000000079c5 */ /* 0x020fe20000000000 */
[----:B------:R-:W-:Y:S01]  /*97f0*/  R2UR UR5, R225 ;  /* 0x00000000e10572ca */ /* 0x000fe200000e0000 */
[----:B------:R-:W-:Y:S01]  /*9800*/  VIADD R14, R224, 0x2 ;  /* 0x00000002e00e7836 */ /* 0x000fe20000000000 */
[----:B------:R-:W-:Y:S01]  /*9810*/  R2UR UR7, R5 ;  /* 0x00000000050772ca */ /* 0x000fe200000e0000 */
[----:B------:R-:W-:Y:S01]  /*9820*/  IMAD.MOV.U32 R15, RZ, RZ, 0x40000040 ;  /* 0x40000040ff0f7424 */ /* 0x000fe200078e00ff */
[----:B------:R-:W-:Y:S01]  /*9830*/  BSSY B0, `(.L_x_5669) ;  /* 0x000002a000007945 */ /* 0x000fe20003800000 */
[----:B------:R-:W-:-:S02]  /*9840*/  IMAD.MOV.U32 R9, RZ, RZ, 0x40000040 ;  /* 0x40000040ff097424 */ /* 0x000fc400078e00ff */
[C---:B------:R-:W-:Y:S01]  /*9850*/  VIADD R12, R224.reuse, 0x4 ;  /* 0x00000004e00c7836 */ /* 0x040fe20000000000 */
[----:B------:R4:W-:Y:S01]  /*9860*/  STL.64 [R1+0x18], R14 ;  /* 0x0000180e01007387 */ /* 0x0009e20000100a00 */
[----:B------:R-:W-:Y:S02]  /*9870*/  IMAD.MOV.U32 R13, RZ, RZ, 0x40000040 ;  /* 0x40000040ff0d7424 */ /* 0x000fe400078e00ff */
[----:B------:R-:W-:Y:S02]  /*9880*/  VIADD R10, R224, 0x6 ;  /* 0x00000006e00a7836 */ /* 0x000fe40000000000 */
[----:B------:R-:W-:Y:S01]  /*9890*/  IMAD.MOV.U32 R11, RZ, RZ, 0x40000040 ;  /* 0x40000040ff0b7424 */ /* 0x000fe200078e00ff */
[----:B------:R4:W-:Y:S01]  /*98a0*/  STL.64 [R1+0x10], R12 ;  /* 0x0000100c01007387 */ /* 0x0009e20000100a00 */
[----:B------:R-:W-:-:S03]  /*98b0*/  IMAD.MOV.U32 R5, RZ, RZ, 0x40000040 ;  /* 0x40000040ff057424 */ /* 0x000fc600078e00ff */
[----:B------:R4:W-:Y:S01]  /*98c0*/  STL.64 [R1+0x8], R10 ;  /* 0x0000080a01007387 */ /* 0x0009e20000100a00 */
[----:B---3--:R-:W-:-:S04]  /*98d0*/  IMAD R4, R2, 0x300, R3 ;  /* 0x0000030002047824 */ /* 0x008fc800078e0203 */
[C---:B------:R-:W-:Y:S01]  /*98e0*/  VIADD R8, R4.reuse, 0x2 ;  /* 0x0000000204087836 */ /* 0x040fe20000000000 */
[----:B------:R-:W-:-:S13]  /*98f0*/  R2UR UR6, R4 ;  /* 0x00000000040672ca */ /* 0x000fda00000e0000 */
        /* <DEDUP_REMOVED lines=22> */
[----:B------:R-:W-:Y:S01]  /*9a60*/  SHF.L.U32 R4, R73, 0x1f, RZ ;  /* 0x0000001f49047819 */ /* 0x000fe200000006ff */
[----:B------:R-:W-:-:S02]  /*9a70*/  WARPGROUP.DEPBAR.LE gsb0, 0x0 ;  /* 0x00008000000079c5 */ /* 0x000fc40000010000 */
[----:B------:R-:W-:-:S08]  /*9a80*/  WARPGROUP.ARRIVE ;  /* 0x00000000000079c5 */ /* 0x000fd00000000000 */
[----:B------:R-:W-:Y:S03]  /*9a90*/  HGMMA.64x96x16.F32.BF16 R24, gdesc[UR4], R24, gsb0 ;  /* 0x01600000041879f0 */ /* 0x000fe60008001818 */
[----:B------:R-:W-:Y:S02]  /*9aa0*/  WARPGROUP.DEPBAR.LE gsb0, 0x0 ;  /* 0x00008000000079c5 */ /* 0x000fe40000010000 */
[----:B------:R-:W3:Y:S02]  /*9ab0*/  SYNCS.PHASECHK.TRANS64.TRYWAIT P0, [R19+URZ+0x32410], R4 ;  /* 0x03241004130075a7 */ /* 0x000ee4000800017f */
[----:B---34-:R-:W-:Y:S05]  /*9ac0*/  @!P0 BRA `(.L_x_5670) ;  /* 0x0000016000948947 */ /* 0x018fea0003800000 */
.L_x_5919:
[----:B------:R-:W-:Y:S05]  /*9ad0*/  BSYNC B0 ;  /* 0x0000000000007941 */ /* 0x000fea0003800000 */
.L_x_5669:
[----:B------:R-:W-:Y:S05]  /*9ae0*/  @!P1 BRA `(.L_x_5671) ;  /* 0x0000000000049947 */ /* 0x000fea0003800000 */
[----:B------:R-:W-:Y:S01]  /*9af0*/  BPT.TRAP 0x1 ;  /* 0x000000040000795c */ /* 0x000fe20000300000 */
.L_x_5671:
[----:B------:R4:W0:Y:S01]  /*9b00*/  SYNCS.PHASECHK.TRANS64.TRYWAIT P2, [R180+URZ+0x32450], R7 ;  /* 0x03245007b40075a7 */ /* 0x000822000804017f */
[----:B------:R-:W-:Y:S05]  /*9b10*/  @!P1 BRA `(.L_x_5672) ;  /* 0x0000000000049947 */ /* 0x000fea0003800000 */
[----:B------:R-:W-:Y:S01]  /*9b20*/  BPT.TRAP 0x1 ;  /* 0x000000040000795c */ /* 0x000fe20000300000 */
.L_x_5672:
[----:B------:R-:W5:Y:S01]  /*9b30*/  S2R R3, SR_TID.X ;  /* 0x0000000000037919 */ /* 0x000f620000002100 */
[----:B------:R-:W-:Y:S01]  /*9b40*/  BSSY B0, `(.L_x_5673) ;  /* 0x0000006000007945 */ /* 0x000fe20003800000 */
[----:B-----5:R-:W-:-:S04]  /*9b50*/  LOP3.LUT R3, R3, 0x7f, RZ, 0xc0, !PT ;  /* 0x0000007f03037812 */ /* 0x020fc800078ec0ff */
[----:B------:R-:W-:Y:S01]  /*9b60*/  ISETP.NE.AND P0, PT, R3, RZ, PT ;  /* 0x000000ff0300720c */ /* 0x000fe20003f05270 */
[----:B0-----:R-:W-:-:S12]  /*9b70*/  @P2 BRA `(.L_x_5674) ;  /* 0x0000000000082947 */ /* 0x001fd80003800000 */
[----:B------:R-:W0:Y:S02]  /*9b80*/  SYNCS.PHASECHK.TRANS64.TRYWAIT P2, [R180+URZ+0x32450], R7 ;  /* 0x03245007b40075a7 */ /* 0x000e24000804017f */
[----:B0-----:R-:W-:Y:S05]  /*9b90*/  @!P2 BRA `(.L_x_5675) ;  /* 0x000001600074a947 */ /* 0x001fea0003800000 */
.L_x_5674:
[----:B------:R-:W-:Y:S05]  /*9ba0*/  BSYNC B0 ;  /* 0x0000000000007941 */ /* 0x000fea0003800000 */
.L_x_5673:
[----:B------:R-:W-:Y:S05]  /*9bb0*/  WARPSYNC.ALL ;  /* 0x0000000000007948 */ /* 0x000fea0003800000 */
[----:B------:R-:W-:Y:S01]  /*9bc0*/  VIADD R3, R19, 0x400 ;  /* 0x0000040013037836 */ /* 0x000fe20000000000 */
[----:B---3--:R-:W-:Y:S01]  /*9bd0*/  LOP3.LUT R4, R72, 0x10000, RZ, 0xfc, !PT ;  /* 0x0001000048047812 */ /* 0x008fe200078efcff */
[----:B------:R-:W-:Y:S01]  /*9be0*/  IMAD.MOV.U32 R5, RZ, RZ, 0x40000040 ;  /* 0x40000040ff057424 */ /* 0x000fe200078e00ff */
[----:B------:R-:W-:Y:S01]  /*9bf0*/  WARPGROUP.ARRIVE ;  /* 0x00000000000079c5 */ /* 0x000fe20000000000 */
[----:B------:R-:W-:Y:S01]  /*9c00*/  IMAD.MOV.U32 R73, RZ, RZ, 0x40000040 ;  /* 0x40000040ff497424 */ /* 0x000fe200078e00ff */
[----:B------:R-:W-:Y:S01]  /*9c10*/  SHF.R.U32.HI R3, RZ, 0x4, R3 ;  /* 0x00000004ff037819 */ /* 0x000fe20000011603 */
[C---:B------:R-:W-:Y:S01]  /*9c20*/  VIADD R74, R4.reuse, 0x2 ;  /* 0x00000002044a7836 */ /* 0x040fe20000000000 */
[----:B------:R-:W-:Y:S01]  /*9c30*/  R2UR UR4, R4 ;  /* 0x00000000040472ca */ /* 0x000fe200000e0000 */
[----:B------:R-:W-:Y:S01]  /*9c40*/  IMAD.MOV.U32 R75, RZ, RZ, 0x40000040 ;  /* 0x40000040ff4b7424 */ /* 0x000fe200078e00ff */
[----:B------:R-:W-:Y:S01]  /*9c50*/  LOP3.LUT R3, R3, 0x3fff, RZ, 0xc0, !PT ;  /* 0x00003fff03037812 */ /* 0x000fe200078ec0ff */
[----:B-12-4-:R-:W-:Y:S01]  /*9c60*/  IMAD.MOV.U32 R7, RZ, RZ, 0x40000040 ;  /* 0x40000040ff077424 */ /* 0x016fe200078e00ff */
[----:B------:R-:W-:Y:S01]  /*9c70*/  R2UR UR5, R5 ;  /* 0x00000000050572ca */ /* 0x000fe200000e0000 */
[----:B------:R-:W-:Y:S01]  /*9c80*/  IMAD.MOV.U32 R231, RZ, RZ, 0x40000040 ;  /* 0x40000040ffe77424 */ /* 0x000fe200078e00ff */
[----:B------:R-:W-:Y:S01]  /*9c90*/  LOP3.LUT R6, R3, 0x10000, RZ, 0xfc, !PT ;  /* 0x0001000003067812 */ /* 0x000fe200078efcff */
[----:B------:R-:W-:Y:S01]  /*9ca0*/  IMAD.MOV.U32 R229, RZ, RZ, 0x40000040 ;  /* 0x40000040ffe57424 */ /* 0x000fe200078e00ff */
[----:B------:R-:W-:Y:S01]  /*9cb0*/  R2UR UR7, R73 ;  /* 0x00000000490772ca */ /* 0x000fe200000e0000 */
[----:B------:R-:W-:Y:S01]  /*9cc0*/  IMAD.MOV.U32 R227, RZ, RZ, 0x40000040 ;  /* 0x40000040ffe37424 */ /* 0x000fe200078e00ff */
[----:B------:R-:W0:Y:S01]  /*9cd0*/  LDC R77, c[0x0][0x448] ;  /* 0x00011200ff4d7b82 */ /* 0x000e220000000800 */
[----:B------:R-:W-:Y:S01]  /*9ce0*/  IMAD R72, R2, 0xc00, R6 ;  /* 0x00000c0002487824 */ /* 0x000fe200078e0206 */
[----:B------:R1:W-:Y:S01]  /*9cf0*/  STL [R1+0x48], R6 ;  /* 0x0000480601007387 */ /* 0x0003e20000100800 */
[----:B------:R-:W-:Y:S01]  /*9d00*/  IMAD.MOV.U32 R215, RZ, RZ, 0x40000040 ;  /* 0x40000040ffd77424 */ /* 0x000fe200078e00ff */
[----:B------:R-:W-:Y:S01]  /*9d10*/  ULDC UR42, c[0x0][0xad0] ;  /* 0x0002b400002a7ab9 */ /* 0x000fe20000000800 */
[----:B------:R-:W-:Y:S01]  /*9d20*/  IMAD.MOV.U32 R213, RZ, RZ, 0x40000040 ;  /* 0x40000040ffd57424 */ /* 0x000fe200078e00ff */
[----:B------:R-:W-:Y:S01]  /*9d30*/  R2UR UR6, R72 ;  /* 0x00000000480672ca */ /* 0x000fe200000e0000 */
[----:B------:R-:W-:Y:S01]  /*9d40*/  VIADD R230, R4, 0x4 ;  /* 0x0000000404e67836 */ /* 0x000fe20000000000 */
[----:B------:R2:W-:Y:S01]  /*9d50*/  STL.64 [R1], R74 ;  /* 0x0000004a01007387 */ /* 0x0005e20000100a00 */
[----:B------:R-:W-:Y:S01]  /*9d60*/  IMAD.MOV.U32 R209, RZ, RZ, 0x40000040 ;  /* 0x40000040ffd17424 */ /* 0x000fe200078e00ff */
[----:B------:R-:W-:Y:S01]  /*9d70*/  ULDC UR43, c[0x0][0xad0] ;  /* 0x0002b400002b7ab9 */ /* 0x000fe20000000800 */
[----:B-1----:R-:W-:-:S08]  /*9d80*/  VIADD R6, R72, 0x2 ;  /* 0x0000000248067836 */ /* 0x002fd00000000000 */
[----:B------:R-:W-:Y:S01]  /*9d90*/  HGMMA.64x96x16.F32.BF16 R24, gdesc[UR4], R24, gsb0 ;  /* 0x01600000041879f0 */ /* 0x000fe20008001818 */
[----:B------:R-:W-:Y:S02]  /*9da0*/  R2UR UR4, R74 ;  /* 0x000000004a0472ca */ /* 0x000fe400000e0000 */
[----:B------:R-:W-:Y:S02]  /*9db0*/  R2UR UR5, R75 ;  /* 0x000000004b0572ca */ /* 0x000fe400000e0000 */
[----:B------:R-:W-:Y:S02]  /*9dc0*/  R2UR UR6, R6 ;  /* 0x00000000060672ca */ /* 0x000fe400000e0000 */
[----:B------:R-:W-:Y:S01]  /*9dd0*/  R2UR UR7, R7 ;  /* 0x00000000070772ca */ /* 0x000fe200000e0000 */
[----:B------:R-:W-:Y:S01]  /*9de0*/  VIADD R6, R72, 0x4 ;  /* 0x0000000448067836 */ /* 0x000fe20000000000 */
[----:B--2---:R-:W2:Y:S01]  /*9df0*/  LDL.LU R75, [R1+0x38] ;  /* 0x00003800014b7983 */ /* 0x004ea20000300800 */
[----:B------:R-:W-:-:S02]  /*9e00*/  IMAD.MOV.U32 R7, RZ, RZ, 0x40000040 ;  /* 0x40000040ff077424 */ /* 0x000fc400078e00ff */
[C---:B------:R-:W-:Y:S01]  /*9e10*/  VIADD R228, R4.reuse, 0x6 ;  /* 0x0000000604e47836 */ /* 0x040fe20000000000 */
[----:B------:R-:W3:Y:S01]  /*9e20*/  LDL R79, [R1+0x64] ;  /* 0x00006400014f7983 */ /* 0x000ee20000100800 */
[C---:B------:R-:W-:Y:S02]  /*9e30*/  VIADD R226, R4.reuse, 0x400 ;  /* 0x0000040004e27836 */ /* 0x040fe40000000000 */
[C---:B------:R-:W-:Y:S01]  /*9e40*/  VIADD R214, R4.reuse, 0x402 ;  /* 0x0000040204d67836 */ /* 0x040fe20000000000 */
[----:B------:R-:W3:Y:S01]  /*9e50*/  LDL R76, [R1+0x50] ;  /* 0x00005000014c7983 */ /* 0x000ee20000100800 */
[C---:B------:R-:W-:Y:S02]  /*9e60*/  VIADD R212, R4.reuse, 0x404 ;  /* 0x0000040404d47836 */ /* 0x040fe40000000000 */
[C---:B------:R-:W-:Y:S01]  /*9e70*/  VIADD R208, R4.reuse, 0x406 ;  /* 0x0000040604d07836 */ /* 0x040fe20000000000 */
[----:B------:R-:W4:Y:S01]  /*9e80*/  LDL R182, [R1+0x34] ;  /* 0x0000340001b67983 */ /* 0x000f220000100800 */
[----:B------:R-:W-:-:S02]  /*9e90*/  VIADD R206, R4, 0x800 ;  /* 0x0000080004ce7836 */ /* 0x000fc40000000000 */
[----:B------:R-:W-:Y:S01]  /*9ea0*/  IMAD.MOV.U32 R207, RZ, RZ, 0x40000040 ;  /* 0x40000040ffcf7424 */ /* 0x000fe200078e00ff */
[----:B------:R-:W5:Y:S01]  /*9eb0*/  LDL R78, [R1+0x68] ;  /* 0x00006800014e7983 */ /* 0x000f620000100800 */
[----:B------:R-:W-:Y:S02]  /*9ec0*/  VIADD R204, R4, 0x802 ;  /* 0x0000080204cc7836 */ /* 0x000fe40000000000 */
[----:B------:R-:W-:Y:S01]  /*9ed0*/  IMAD.MOV.U32 R205, RZ, RZ, 0x40000040 ;  /* 0x40000040ffcd7424 */ /* 0x000fe200078e00ff */
[----:B------:R-:W5:Y:S01]  /*9ee0*/  LDL R183, [R1+0x30] ;  /* 0x0000300001b77983 */ /* 0x000f620000100800 */
[----:B------:R-:W-:Y:S02]  /*9ef0*/  WARPGROUP.DEPBAR.LE gsb0, 0x0 ;  /* 0x00008000000079c5 */ /* 0x000fe40000010000 */
[----:B------:R-:W-:-:S06]  /*9f00*/  WARPGROUP.ARRIVE ;  /* 0x00000000000079c5 */ /* 0x000fcc0000000000 */
        /* <DEDUP_REMOVED lines=69> */
[----:B------:R-:W-:-:S02]  /*a360*/  VIADD R6, R72, 0x604 ;  /* 0x0000060448067836 */ /* 0x000fc40000000000 */
[----:B------:R-:W-:Y:S02]  /*a370*/  IMAD.MOV.U32 R21, RZ, RZ, 0x40000040 ;  /* 0x40000040ff157424 */ /* 0x000fe400078e00ff */
[----:B------:R-:W-:Y:S01]  /*a380*/  IMAD.MOV.U32 R7, RZ, RZ, 0x40000040 ;  /* 0x40000040ff077424 */ /* 0x000fe200078e00ff */
        /* <DEDUP_REMOVED lines=61> */
[----:B------:R-:W-:Y:S02]  /*a760*/  R2UR UR7, R73 ;  /* 0x00000000490772ca */ /* 0x000fe400000e0000 */
[----:B0-----:R-:W-:-:S13]  /*a770*/  ISETP.NE.AND P5, PT, R77, 0x1, PT ;  /* 0x000000014d00780c */ /* 0x001fda0003fa5270 */
[----:B------:R-:W0:Y:S01]  /*a780*/  @P5 LDC R77, c[0x0][0x44c] ;  /* 0x00011300ff4d5b82 */ /* 0x000e220000000800 */
[----:B------:R-:W-:Y:S02]  /*a790*/  WARPGROUP.DEPBAR.LE gsb0, 0x0 ;  /* 0x00008000000079c5 */ /* 0x000fe40000010000 */
[----:B------:R-:W-:-:S06]  /*a7a0*/  WARPGROUP.ARRIVE ;  /* 0x00000000000079c5 */ /* 0x000fcc0000000000 */
[----:B------:R-:W-:Y:S01]  /*a7b0*/  HGMMA.64x96x16.F32.BF16 R24, gdesc[UR4], R24, gsb0 ;  /* 0x01600000041879f0 */ /* 0x000fe20008001818 */
[----:B------:R-:W-:Y:S01]  /*a7c0*/  ULDC UR4, c[0x0][0xad0] ;  /* 0x0002b40000047ab9 */ /* 0x000fe20000000800 */
[----:B--2---:R-:W-:-:S04]  /*a7d0*/  LOP3.LUT R75, R75, 0xfffffffe, RZ, 0xc0, !PT ;  /* 0xfffffffe4b4b7812 */ /* 0x004fc800078ec0ff */
[----:B------:R-:W-:-:S05]  /*a7e0*/  @P5 LOP3.LUT R75, R75, 0x1, RZ, 0xfc, !PT ;  /* 0x000000014b4b5812 */ /* 0x000fca00078efcff */
[----:B------:R1:W-:Y:S01]  /*a7f0*/  STL [R1+0x38], R75 ;  /* 0x0000384b01007387 */ /* 0x0003e20000100800 */
[----:B------:R-:W-:Y:S02]  /*a800*/  WARPGROUP.DEPBAR.LE gsb0, 0x0 ;  /* 0x00008000000079c5 */ /* 0x000fe40000010000 */
[----:B------:R-:W-:-:S04]  /*a810*/  FMUL.FTZ R72, R24, UR4 ;  /* 0x0000000418487c20 */ /* 0x000fc80008410000 */
[----:B------:R2:W5:Y:S01]  /*a820*/  MUFU.TANH R74, R72 ;  /* 0x00000048004a7308 */ /* 0x0005620000002400 */
[----:B------:R-:W-:Y:S01]  /*a830*/  FMUL.FTZ R28, R28, UR4 ;  /* 0x000000041c1c7c20 */ /* 0x000fe20008410000 */
[----:B--2---:R-:W2:Y:S06]  /*a840*/  @P5 LDC R72, c[0x0][0x450] ;  /* 0x00011400ff485b82 */ /* 0x004eac0000000800 */
[----:B------:R3:W-:Y:S01]  /*a850*/  MUFU.TANH R87, R28 ;  /* 0x0000001c00577308 */ /* 0x0007e20000002400 */
[----:B------:R-:W-:Y:S01]  /*a860*/  FMUL.FTZ R33, R33, UR4 ;  /* 0x0000000421217c20 */ /* 0x000fe20008410000 */
[----:B---3--:R-:W-:Y:S01]  /*a870*/  FMUL.FTZ R28, R35, UR4 ;  /* 0x00000004231c7c20 */ /* 0x008fe20008410000 */
[----:B------:R-:W-:Y:S01]  /*a880*/  FMUL.FTZ R35, R36, UR4 ;  /* 0x0000000424237c20 */ /* 0x000fe20008410000 */
[----:B------:R-:W-:-:S04]  /*a890*/  IMAD.IADD R36, R79, 0x1, R76 ;  /* 0x000000014f247824 */ /* 0x000fc800078e024c */
[----:B------:R0:W-:Y:S02]  /*a8a0*/  MUFU.TANH R81, R33 ;  /* 0x0000002100517308 */ /* 0x0001e40000002400 */
[----:B0-----:R-:W-:-:S06]  /*a8b0*/  @P5 IMAD.HI.U32 R33, R36, R77, RZ ;  /* 0x0000004d24215227 */ /* 0x001fcc00078e00ff */
[----:B-1----:R0:W-:Y:S01]  /*a8c0*/  MUFU.TANH R75, R35 ;  /* 0x00000023004b7308 */ /* 0x0021e20000002400 */
[----:B--2---:R-:W-:-:S05]  /*a8d0*/  @P5 SHF.R.U32.HI R36, RZ, R72, R33 ;  /* 0x00000048ff245219 */ /* 0x004fca0000011621 */
[----:B0-----:R-:W0:Y:S01]  /*a8e0*/  SHFL.IDX PT, R35, R36, RZ, 0x1c1f ;  /* 0x001c1fff24237589 */ /* 0x001e2200000e0000 */
[----:B----4-:R-:W-:Y:S02]  /*a8f0*/  IMAD R33, R203, -0x60, R182 ;  /* 0xffffffa0cb217824 */ /* 0x010fe400078e02b6 */
[----:B------:R-:W-:Y:S01]  /*a900*/  FMUL.FTZ R73, R25, UR4 ;  /* 0x0000000419497c20 */ /* 0x000fe20008410000 */
[----:B------:R-:W-:Y:S01]  /*a910*/  FMUL.FTZ R40, R40, UR4 ;  /* 0x0000000428287c20 */ /* 0x000fe20008410000 */
[----:B------:R-:W-:Y:S01]  /*a920*/  FMUL.FTZ R25, R27, UR4 ;  /* 0x000000041b197c20 */ /* 0x000fe20008410000 */
[----:B------:R-:W-:Y:S02]  /*a930*/  VIADD R33, R33, 0x60 ;  /* 0x0000006021217836 */ /* 0x000fe40000000000 */
[----:B------:R-:W-:Y:S01]  /*a940*/  FMUL.FTZ R27, R30, UR4 ;  /* 0x000000041e1b7c20 */ /* 0x000fe20008410000 */
[----:B------:R-:W-:Y:S01]  /*a950*/  FMUL.FTZ R30, R39, UR4 ;  /* 0x00000004271e7c20 */ /* 0x000fe20008410000 */
[----:B------:R-:W1:Y:S01]  /*a960*/  MUFU.TANH R73, R73 ;  /* 0x0000004900497308 */ /* 0x000e620000002400 */
[----:B------:R-:W-:-:S07]  /*a970*/  FMUL.FTZ R29, R29, UR4 ;  /* 0x000000041d1d7c20 */ /* 0x000fce0008410000 */
[----:B------:R5:W-:Y:S01]  /*a980*/  MUFU.TANH R39, R40 ;  /* 0x0000002800277308 */ /* 0x000be20000002400 */
[----:B------:R-:W-:Y:S01]  /*a990*/  FMUL.FTZ R32, R32, UR4 ;  /* 0x0000000420207c20 */ /* 0x000fe20008410000 */
[----:B-----5:R-:W-:-:S06]  /*a9a0*/  IMAD R40, R78, -0x2, R33 ;  /* 0xfffffffe4e287824 */ /* 0x020fcc00078e0221 */
[----:B------:R-:W2:Y:S01]  /*a9b0*/  MUFU.TANH R85, R29 ;  /* 0x0000001d00557308 */ /* 0x000ea20000002400 */
[----:B------:R-:W-:-:S04]  /*a9c0*/  IADD3 R91, -R183, 0x1, R40 ;  /* 0x00000001b75b7810 */ /* 0x000fc80007ffe128 */
[----:B0-----:R-:W-:-:S03]  /*a9d0*/  VIADDMNMX R72, R35, R91, R40, PT ;  /* 0x0000005b23487246 */ /* 0x001fc60003800128 */
[----:B------:R0:W3:Y:S01]  /*a9e0*/  MUFU.TANH R83, R32 ;  /* 0x0000002000537308 */ /* 0x0000e20000002400 */
[----:B------:R-:W-:Y:S01]  /*a9f0*/  FMUL.FTZ R24, R26, UR4 ;  /* 0x000000041a187c20 */ /* 0x000fe20008410000 */
[C---:B------:R-:W-:Y:S02]  /*aa00*/  ISETP.GT.AND P3, PT, R72.reuse, RZ, PT ;  /* 0x000000ff4800720c */ /* 0x040fe40003f64270 */
[----:B------:R-:W-:Y:S01]  /*aa10*/  ISETP.GT.AND P4, PT, R72, 0x1, PT ;  /* 0x000000014800780c */ /* 0x000fe20003f84270 */
[----:B------:R-:W-:Y:S01]  /*aa20*/  FMUL.FTZ R26, R31, UR4 ;  /* 0x000000041f1a7c20 */ /* 0x000fe20008410000 */
[----:B------:R-:W-:Y:S01]  /*aa30*/  FMUL.FTZ R31, R38, UR4 ;  /* 0x00000004261f7c20 */ /* 0x000fe20008410000 */
[----:B------:R-:W-:Y:S01]  /*aa40*/  ISETP.GT.AND P2, PT, R72, 0x8, PT ;  /* 0x000000084800780c */ /* 0x000fe20003f44270 */
[----:B------:R-:W-:Y:S01]  /*aa50*/  FMUL.FTZ R37, R37, UR4 ;  /* 0x0000000425257c20 */ /* 0x000fe20008410000 */
[----:B------:R-:W-:Y:S02]  /*aa60*/  FSEL R38, R74, -INF , P3 ;  /* 0xff8000004a267808 */ /* 0x000fe40001800000 */
[----:B-1----:R-:W-:Y:S01]  /*aa70*/  FSEL R89, R73, -INF , P4 ;  /* 0xff80000049597808 */ /* 0x002fe20002000000 */
[----:B0-----:R-:W-:Y:S01]  /*aa80*/  FMUL.FTZ R32, R42, UR4 ;  /* 0x000000042a207c20 */ /* 0x001fe20008410000 */
[----:B------:R-:W-:-:S02]  /*aa90*/  ISETP.GT.AND P3, PT, R72, 0x9, PT ;  /* 0x000000094800780c */ /* 0x000fc40003f64270 */
[----:B------:R-:W-:Y:S02]  /*aaa0*/  FSEL R87, R87, -INF , P2 ;  /* 0xff80000057577808 */ /* 0x000fe40001000000 */
[----:B------:R-:W-:Y:S01]  /*aab0*/  FMNMX.FTZ R42, R38, R89, !PT ;  /* 0x00000059262a7209 */ /* 0x000fe20007810000 */
[----:B------:R-:W0:Y:S01]  /*aac0*/  MUFU.TANH R37, R37 ;  /* 0x0000002500257308 */ /* 0x000e220000002400 */
[----:B------:R-:W-:Y:S01]  /*aad0*/  ISETP.GT.AND P2, PT, R72, 0x10, PT ;  /* 0x000000104800780c */ /* 0x000fe20003f44270 */
[----:B------:R-:W-:Y:S01]  /*aae0*/  FMUL.FTZ R41, R41, UR4 ;  /* 0x0000000429297c20 */ /* 0x000fe20008410000 */
[----:B--2---:R-:W-:Y:S02]  /*aaf0*/  FSEL R85, R85, -INF , P3 ;  /* 0xff80000055557808 */ /* 0x004fe40001800000 */
[----:B------:R-:W-:Y:S01]  /*ab00*/  FMNMX.FTZ R42, R87, R42, !PT ;  /* 0x0000002a572a7209 */ /* 0x000fe20007810000 */
[----:B------:R-:W-:Y:S01]  /*ab10*/  FMUL.FTZ R44, R44, UR4 ;  /* 0x000000042c2c7c20 */ /* 0x000fe20008410000 */
[----:B------:R-:W-:-:S02]  /*ab20*/  ISETP.GT.AND P3, PT, R72, 0x11, PT ;  /* 0x000000114800780c */ /* 0x000fc40003f64270 */
[----:B---3--:R-:W-:Y:S02]  /*ab30*/  FSEL R83, R83, -INF , P2 ;  /* 0xff80000053537808 */ /* 0x008fe40001000000 */
[----:B------:R-:W-:Y:S01]  /*ab40*/  FMNMX.FTZ R42, R85, R42, !PT ;  /* 0x0000002a552a7209 */ /* 0x000fe20007810000 */
[----:B------:R-:W1:Y:S01]  /*ab50*/  MUFU.TANH R41, R41 ;  /* 0x0000002900297308 */ /* 0x000e620000002400 */
[----:B------:R-:W-:Y:S01]  /*ab60*/  ISETP.GT.AND P2, PT, R72, 0x18, PT ;  /* 0x000000184800780c */ /* 0x000fe20003f44270 */
[----:B------:R-:W-:Y:S01]  /*ab70*/  FMUL.FTZ R45, R45, UR4 ;  /* 0x000000042d2d7c20 */ /* 0x000fe20008410000 */
[----:B------:R-:W-:Y:S02]  /*ab80*/  FSEL R81, R81, -INF , P3 ;  /* 0xff80000051517808 */ /* 0x000fe40001800000 */
[----:B------:R-:W-:Y:S01]  /*ab90*/  FMNMX.FTZ R42, R83, R42, !PT ;  /* 0x0000002a532a7209 */ /* 0x000fe20007810000 */
[----:B------:R-:W-:Y:S01]  /*aba0*/  FMUL.FTZ R34, R34, UR4 ;  /* 0x0000000422227c20 */ /* 0x000fe20008410000 */
[----:B------:R-:W-:Y:S01]  /*abb0*/  ISETP.GT.AND P3, PT, R72, 0x19, PT ;  /* 0x000000194800780c */ /* 0x000fe20003f64270 */
[----:B------:R-:W2:Y:S01]  /*abc0*/  MUFU.TANH R44, R44 ;  /* 0x0000002c002c7308 */ /* 0x000ea20000002400 */
[----:B------:R-:W-:Y:S01]  /*abd0*/  FSEL R73, R75, -INF , P2 ;  /* 0xff8000004b497808 */ /* 0x000fe20001000000 */
[----:B------:R-:W-:Y:S01]  /*abe0*/  FMUL.FTZ R48, R48, UR4 ;  /* 0x0000000430307c20 */ /* 0x000fe20008410000 */
[----:B------:R-:W-:Y:S01]  /*abf0*/  FMNMX.FTZ R42, R81, R42, !PT ;  /* 0x0000002a512a7209 */ /* 0x000fe20007810000 */
[----:B------:R-:W-:Y:S01]  /*ac00*/  FMUL.FTZ R49, R49, UR4 ;  /* 0x0000000431317c20 */ /* 0x000fe20008410000 */
[----:B------:R-:W-:-:S03]  /*ac10*/  ISETP.GT.AND P2, PT, R72, 0x20, PT ;  /* 0x000000204800780c */ /* 0x000fc60003f44270 */
[----:B------:R3:W-:Y:S01]  /*ac20*/  MUFU.TANH R29, R34 ;  /* 0x00000022001d7308 */ /* 0x0007e20000002400 */
[----:B------:R-:W-:Y:S01]  /*ac30*/  FMNMX.FTZ R42, R73, R42, !PT ;  /* 0x0000002a492a7209 */ /* 0x000fe20007810000 */
[----:B------:R-:W-:-:S06]  /*ac40*/  FMUL.FTZ R52, R52, UR4 ;  /* 0x0000000434347c20 */ /* 0x000fcc0008410000 */
[----:B------:R-:W4:Y:S01]  /*ac50*/  MUFU.TANH R45, R45 ;  /* 0x0000002d002d7308 */ /* 0x000f220000002400 */
[----:B---3--:R-:W-:Y:S01]  /*ac60*/  FMUL.FTZ R34, R43, UR4 ;  /* 0x000000042b227c20 */ /* 0x008fe20008410000 */
[----:B0-----:R-:W-:Y:S02]  /*ac70*/  FSEL R43, R37, -INF , P3 ;  /* 0xff800000252b7808 */ /* 0x001fe40001800000 */
[C---:B------:R-:W-:Y:S02]  /*ac80*/  ISETP.GT.AND P3, PT, R72.reuse, 0x21, PT ;  /* 0x000000214800780c */ /* 0x040fe40003f64270 */
[----:B------:R-:W-:Y:S02]  /*ac90*/  FSEL R37, R39, -INF , P2 ;  /* 0xff80000027257808 */ /* 0x000fe40001000000 */
[----:B------:R-:W0:Y:S01]  /*aca0*/  MUFU.TANH R48, R48 ;  /* 0x0000003000307308 */ /* 0x000e220000002400 */
[----:B------:R-:W-:Y:S01]  /*acb0*/  FMNMX.FTZ R42, R43, R42, !PT ;  /* 0x0000002a2b2a7209 */ /* 0x000fe20007810000 */
[----:B------:R-:W-:Y:S01]  /*acc0*/  FMUL.FTZ R53, R53, UR4 ;  /* 0x0000000435357c20 */ /* 0x000fe20008410000 */
[----:B------:R-:W-:-:S02]  /*acd0*/  ISETP.GT.AND P2, PT, R72, 0x28, PT ;  /* 0x000000284800780c */ /* 0x000fc40003f44270 */
[----:B-1----:R-:W-:Y:S02]  /*ace0*/  FSEL R35, R41, -INF , P3 ;  /* 0xff80000029237808 */ /* 0x002fe40001800000 */
[----:B------:R-:W-:Y:S01]  /*acf0*/  FMNMX.FTZ R42, R37, R42, !PT ;  /* 0x0000002a252a7209 */ /* 0x000fe20007810000 */
[----:B------:R-:W1:Y:S01]  /*ad00*/  MUFU.TANH R49, R49 ;  /* 0x0000003100317308 */ /* 0x000e620000002400 */
[----:B------:R-:W-:Y:S01]  /*ad10*/  ISETP.GT.AND P3, PT, R72, 0x29, PT ;  /* 0x000000294800780c */ /* 0x000fe20003f64270 */
[----:B------:R-:W-:Y:S01]  /*ad20*/  FMUL.FTZ R56, R56, UR4 ;  /* 0x0000000438387c20 */ /* 0x000fe20008410000 */
[----:B--2---:R-:W-:Y:S02]  /*ad30*/  FSEL R33, R44, -INF , P2 ;  /* 0xff8000002c217808 */ /* 0x004fe40001000000 */
[----:B------:R-:W-:-:S03]  /*ad40*/  FMNMX.FTZ R42, R35, R42, !PT ;  /* 0x0000002a232a7209 */ /* 0x000fc60007810000 */
[----:B------:R-:W2:Y:S01]  /*ad50*/  MUFU.TANH R52, R52 ;  /* 0x0000003400347308 */ /* 0x000ea20000002400 */
[----:B------:R-:W-:Y:S02]  /*ad60*/  ISETP.GT.AND P2, PT, R72, 0x30, PT ;  /* 0x000000304800780c */ /* 0x000fe40003f44270 */
[----:B----4-:R-:W-:Y:S02]  /*ad70*/  FSEL R39, R45, -INF , P3 ;  /* 0xff8000002d277808 */ /* 0x010fe40001800000 */
[----:B------:R-:W-:-:S03]  /*ad80*/  FMNMX.FTZ R42, R33, R42, !PT ;  /* 0x0000002a212a7209 */ /* 0x000fc60007810000 */
[----:B------:R-:W3:Y:S01]  /*ad90*/  MUFU.TANH R53, R53 ;  /* 0x0000003500357308 */ /* 0x000ee20000002400 */
[----:B------:R-:W-:Y:S01]  /*ada0*/  FMUL.FTZ R57, R57, UR4 ;  /* 0x0000000439397c20 */ /* 0x000fe20008410000 */
[----:B------:R-:W-:Y:S01]  /*adb0*/  ISETP.GT.AND P3, PT, R72, 0x31, PT ;  /* 0x000000314800780c */ /* 0x000fe20003f64270 */
[----:B------:R-:W-:Y:S01]  /*adc0*/  FMUL.FTZ R60, R60, UR4 ;  /* 0x000000043c3c7c20 */ /* 0x000fe20008410000 */
[----:B0-----:R-:W-:Y:S02]  /*add0*/  FSEL R41, R48, -INF , P2 ;  /* 0xff80000030297808 */ /* 0x001fe40001000000 */
[----:B------:R-:W-:Y:S02]  /*ade0*/  FMNMX.FTZ R42, R39, R42, !PT ;  /* 0x0000002a272a7209 */ /* 0x000fe40007810000 */
[----:B------:R-:W0:Y:S01]  /*adf0*/  MUFU.TANH R56, R56 ;  /* 0x0000003800387308 */ /* 0x000e220000002400 */
[----:B------:R-:W-:Y:S02]  /*ae00*/  ISETP.GT.AND P2, PT, R72, 0x38, PT ;  /* 0x000000384800780c */ /* 0x000fe40003f44270 */
[----:B-1----:R-:W-:-:S02]  /*ae10*/  FSEL R45, R49, -INF , P3 ;  /* 0xff800000312d7808 */ /* 0x002fc40001800000 */
[----:B------:R-:W-:-:S03]  /*ae20*/  FMNMX.FTZ R42, R41, R42, !PT ;  /* 0x0000002a292a7209 */ /* 0x000fc60007810000 */
[----:B------:R0:W1:Y:S01]  /*ae30*/  MUFU.TANH R74, R57 ;  /* 0x00000039004a7308 */ /* 0x0000620000002400 */
[----:B------:R-:W-:Y:S01]  /*ae40*/  FMUL.FTZ R61, R61, UR4 ;  /* 0x000000043d3d7c20 */ /* 0x000fe20008410000 */
[----:B------:R-:W-:Y:S01]  /*ae50*/  ISETP.GT.AND P3, PT, R72, 0x39, PT ;  /* 0x000000394800780c */ /* 0x000fe20003f64270 */
[----:B------:R-:W-:Y:S01]  /*ae60*/  FMUL.FTZ R64, R64, UR4 ;  /* 0x0000000440407c20 */ /* 0x000fe20008410000 */
[----:B--2---:R-:W-:Y:S02]  /*ae70*/  FSEL R49, R52, -INF , P2 ;  /* 0xff80000034317808 */ /* 0x004fe40001000000 */
[----:B------:R-:W-:Y:S02]  /*ae80*/  FMNMX.FTZ R42, R45, R42, !PT ;  /* 0x0000002a2d2a7209 */ /* 0x000fe40007810000 */
[----:B------:R-:W2:Y:S01]  /*ae90*/  MUFU.TANH R60, R60 ;  /* 0x0000003c003c7308 */ /* 0x000ea20000002400 */
[----:B------:R-:W-:Y:S02]  /*aea0*/  ISETP.GT.AND P2, PT, R72, 0x40, PT ;  /* 0x000000404800780c */ /* 0x000fe40003f44270 */
[----:B---3--:R-:W-:-:S02]  /*aeb0*/  FSEL R53, R53, -INF , P3 ;  /* 0xff80000035357808 */ /* 0x008fc40001800000 */
[----:B------:R-:W-:-:S03]  /*aec0*/  FMNMX.FTZ R42, R49, R42, !PT ;  /* 0x0000002a312a7209 */ /* 0x000fc60007810000 */
[----:B------:R1:W3:Y:S01]  /*aed0*/  MUFU.TANH R75, R61 ;  /* 0x0000003d004b7308 */ /* 0x0002e20000002400 */
        /* <DEDUP_REMOVED lines=11> */
[----:B------:R-:W-:Y:S02]  /*af90*/  ISETP.GT.AND P3, PT, R72, 0x49, PT ;  /* 0x000000494800780c */ /* 0x000fe40003f64270 */
[----:B------:R-:W-:-:S04]  /*afa0*/  FMNMX.FTZ R44, R61, R44, !PT ;  /* 0x0000002c3d2c7209 */ /* 0x000fc80007810000 */
[----:B------:R-:W4:Y:S01]  /*afb0*/  MUFU.TANH R68, R68 ;  /* 0x0000004400447308 */ /* 0x000f220000002400 */
[----:B--2---:R-:W-:Y:S02]  /*afc0*/  FSEL R65, R60, -INF , P2 ;  /* 0xff8000003c417808 */ /* 0x004fe40001000000 */
[C---:B------:R-:W-:Y:S02]  /*afd0*/  ISETP.GT.AND P2, PT, R72.reuse, 0x50, PT ;  /* 0x000000504800780c */ /* 0x040fe40003f44270 */
[----:B---3--:R-:W-:Y:S02]  /*afe0*/  FSEL R69, R75, -INF , P3 ;  /* 0xff8000004b457808 */ /* 0x008fe40001800000 */
[----:B------:R-:W-:Y:S01]  /*aff0*/  FMNMX.FTZ R44, R65, R44, !PT ;  /* 0x0000002c412c7209 */ /* 0x000fe20007810000 */
[----:B------:R2:W3:Y:S01]  /*b000*/  MUFU.TANH R79, R42 ;  /* 0x0000002a004f7308 */ /* 0x0004e20000002400 */
[----:B------:R-:W-:Y:S02]  /*b010*/  ISETP.GT.AND P3, PT, R72, 0x51, PT ;  /* 0x000000514800780c */ /* 0x000fe40003f64270 */
[----:B0-----:R-:W-:-:S02]  /*b020*/  FSEL R75, R64, -INF , P2 ;  /* 0xff800000404b7808 */ /* 0x001fc40001000000 */
[----:B------:R-:W-:Y:S02]  /*b030*/  FMNMX.FTZ R44, R69, R44, !PT ;  /* 0x0000002c452c7209 */ /* 0x000fe40007810000 */
[C---:B------:R-:W-:Y:S02]  /*b040*/  ISETP.GT.AND P2, PT, R72.reuse, 0x58, PT ;  /* 0x000000584800780c */ /* 0x040fe40003f44270 */
[----:B-1----:R-:W-:Y:S02]  /*b050*/  FSEL R77, R77, -INF , P3 ;  /* 0xff8000004d4d7808 */ /* 0x002fe40001800000 */
[----:B------:R-:W-:Y:S01]  /*b060*/  FMNMX.FTZ R44, R75, R44, !PT ;  /* 0x0000002c4b2c7209 */ /* 0x000fe20007810000 */
[----:B--2---:R-:W-:Y:S01]  /*b070*/  FMUL.FTZ R42, R47, UR4 ;  /* 0x000000042f2a7c20 */ /* 0x004fe20008410000 */
[----:B------:R-:W-:Y:S02]  /*b080*/  ISETP.GT.AND P3, PT, R72, 0x59, PT ;  /* 0x000000594800780c */ /* 0x000fe40003f64270 */
[----:B----4-:R-:W-:-:S02]  /*b090*/  FSEL R47, R68, -INF , P2 ;  /* 0xff800000442f7808 */ /* 0x010fc40001000000 */
[----:B------:R-:W-:Y:S02]  /*b0a0*/  FMNMX.FTZ R44, R77, R44, !PT ;  /* 0x0000002c4d2c7209 */ /* 0x000fe40007810000 */
[----:B---3--:R-:W-:Y:S02]  /*b0b0*/  FSEL R79, R79, -INF , P3 ;  /* 0xff8000004f4f7808 */ /* 0x008fe40001800000 */
[----:B------:R-:W-:Y:S01]  /*b0c0*/  FMNMX.FTZ R44, R47, R44, !PT ;  /* 0x0000002c2f2c7209 */ /* 0x000fe20007810000 */
[----:B------:R-:W0:Y:S03]  /*b0d0*/  SHFL.IDX PT, R36, R36, 0x1, 0x1c1f ;  /* 0x003c1f0024247f89 */ /* 0x000e2600000e0000 */
[----:B------:R-:W-:-:S05]  /*b0e0*/  FMNMX.FTZ R44, R79, R44, !PT ;  /* 0x0000002c4f2c7209 */ /* 0x000fca0007810000 */
[----:B------:R-:W1:Y:S01]  /*b0f0*/  SHFL.BFLY PT, R93, R44, 0x2, 0x1f ;  /* 0x0c401f002c5d7f89 */ /* 0x000e6200000e0000 */
[----:B------:R-:W-:Y:S08]  /*b100*/  MUFU.TANH R24, R24 ;  /* 0x0000001800187308 */ /* 0x000ff00000002400 */
[----:B------:R-:W2:Y:S08]  /*b110*/  MUFU.TANH R25, R25 ;  /* 0x0000001900197308 */ /* 0x000eb00000002400 */
[----:B------:R-:W3:Y:S01]  /*b120*/  MUFU.TANH R27, R27 ;  /* 0x0000001b001b7308 */ /* 0x000ee20000002400 */
[----:B0-----:R-:W-:Y:S01]  /*b130*/  VIADDMNMX R36, R36, R91, R40, PT ;  /* 0x0000005b24247246 */ /* 0x001fe20003800128 */
[----:B------:R-:W-:-:S06]  /*b140*/  FMUL.FTZ R51, R51, UR4 ;  /* 0x0000000433337c20 */ /* 0x000fcc0008410000 */
[----:B------:R-:W0:Y:S01]  /*b150*/  MUFU.TANH R26, R26 ;  /* 0x0000001a001a7308 */ /* 0x000e220000002400 */
[----:B-1----:R-:W-:Y:S02]  /*b160*/  FMNMX.FTZ R93, R44, R93, !PT ;  /* 0x0000005d2c5d7209 */ /* 0x002fe40007810000 */
[C---:B------:R-:W-:Y:S02]  /*b170*/  ISETP.GT.AND P2, PT, R36.reuse, RZ, PT ;  /* 0x000000ff2400720c */ /* 0x040fe40003f44270 */
[C---:B------:R-:W-:Y:S01]  /*b180*/  ISETP.GT.AND P3, PT, R36.reuse, 0x1, PT ;  /* 0x000000012400780c */ /* 0x040fe20003f64270 */
[----:B------:R-:W-:Y:S01]  /*b190*/  FMUL.FTZ R55, R55, UR4 ;  /* 0x0000000437377c20 */ /* 0x000fe20008410000 */
[----:B------:R-:W-:Y:S01]  /*b1a0*/  ISETP.GT.AND P4, PT, R36, 0x8, PT ;  /* 0x000000082400780c */ /* 0x000fe20003f84270 */
[----:B------:R-:W1:Y:S01]  /*b1b0*/  MUFU.TANH R28, R28 ;  /* 0x0000001c001c7308 */ /* 0x000e620000002400 */
[----:B--2---:R-:W-:Y:S01]  /*b1c0*/  FSEL R25, R25, -INF , P3 ;  /* 0xff80000019197808 */ /* 0x004fe20001800000 */
[----:B------:R-:W-:-:S06]  /*b1d0*/  FMUL.FTZ R59, R59, UR4 ;  /* 0x000000043b3b7c20 */ /* 0x000fcc0008410000 */
[----:B------:R2:W-:Y:S08]  /*b1e0*/  MUFU.TANH R48, R42 ;  /* 0x0000002a00307308 */ /* 0x0005f00000002400 */
[----:B------:R4:W-:Y:S01]  /*b1f0*/  MUFU.TANH R52, R51 ;  /* 0x0000003300347308 */ /* 0x0009e20000002400 */
[----:B--2---:R-:W2:Y:S01]  /*b200*/  SHFL.BFLY PT, R42, R93, 0x1, 0x1f ;  /* 0x0c201f005d2a7f89 */ /* 0x004ea200000e0000 */
[----:B----4-:R-:W-:-:S06]  /*b210*/  FSEL R51, R24, -INF , P2 ;  /* 0xff80000018337808 */ /* 0x010fcc0001000000 */
[----:B------:R-:W-:Y:S01]  /*b220*/  MUFU.TANH R31, R31 ;  /* 0x0000001f001f7308 */ /* 0x000fe20000002400 */
[----:B------:R-:W-:Y:S02]  /*b230*/  ISETP.GT.AND P2, PT, R36, 0x9, PT ;  /* 0x000000092400780c */ /* 0x000fe40003f44270 */
[----:B------:R-:W-:-:S05]  /*b240*/  FMNMX.FTZ R40, R51, R25, !PT ;  /* 0x0000001933287209 */ /* 0x000fca0007810000 */
[----:B------:R3:W-:Y:S01]  /*b250*/  MUFU.TANH R56, R55 ;  /* 0x0000003700387308 */ /* 0x0007e20000002400 */
[----:B------:R-:W-:Y:S01]  /*b260*/  ISETP.GT.AND P3, PT, R36, 0x10, PT ;  /* 0x000000102400780c */ /* 0x000fe20003f64270 */
[----:B------:R-:W-:Y:S01]  /*b270*/  FMUL.FTZ R63, R63, UR4 ;  /* 0x000000043f3f7c20 */ /* 0x000fe20008410000 */
[----:B---3--:R-:W-:-:S05]  /*b280*/  FSEL R55, R27, -INF , P4 ;  /* 0xff8000001b377808 */ /* 0x008fca0002000000 */
[----:B------:R-:W3:Y:S01]  /*b290*/  MUFU.TANH R30, R30 ;  /* 0x0000001e001e7308 */ /* 0x000ee20000002400 */
[----:B------:R-:W-:-:S07]  /*b2a0*/  FMNMX.FTZ R40, R55, R40, !PT ;  /* 0x0000002837287209 */ /* 0x000fce0007810000 */
[----:B------:R0:W-:Y:S01]  /*b2b0*/  MUFU.TANH R44, R59 ;  /* 0x0000003b002c7308 */ /* 0x0001e20000002400 */
[----:B------:R-:W-:Y:S01]  /*b2c0*/  FSEL R29, R29, -INF , P3 ;  /* 0xff8000001d1d7808 */ /* 0x000fe20001800000 */
[----:B------:R-:W-:Y:S01]  /*b2d0*/  FMUL.FTZ R46, R46, UR4 ;  /* 0x000000042e2e7c20 */ /* 0x000fe20008410000 */
[----:B0-----:R-:W-:-:S05]  /*b2e0*/  FSEL R59, R26, -INF , P2 ;  /* 0xff8000001a3b7808 */ /* 0x001fca0001000000 */
[----:B------:R-:W0:Y:S01]  /*b2f0*/  MUFU.TANH R32, R32 ;  /* 0x0000002000207308 */ /* 0x000e220000002400 */
[C---:B------:R-:W-:Y:S02]  /*b300*/  ISETP.GT.AND P2, PT, R36.reuse, 0x11, PT ;  /* 0x000000112400780c */ /* 0x040fe40003f44270 */
[----:B------:R-:W-:Y:S01]  /*b310*/  FMNMX.FTZ R40, R59, R40, !PT ;  /* 0x000000283b287209 */ /* 0x000fe20007810000 */
[----:B------:R-:W-:Y:S01]  /*b320*/  FMUL.FTZ R67, R67, UR4 ;  /* 0x0000000443437c20 */ /* 0x000fe20008410000 */
[----:B------:R-:W-:Y:S02]  /*b330*/  ISETP.GT.AND P3, PT, R36, 0x18, PT ;  /* 0x000000182400780c */ /* 0x000fe40003f64270 */
[----:B------:R-:W-:Y:S01]  /*b340*/  FMNMX.FTZ R40, R29, R40, !PT ;  /* 0x000000281d287209 */ /* 0x000fe20007810000 */
[----:B------:R-:W4:Y:S01]  /*b350*/  MUFU.TANH R34, R34 ;  /* 0x0000002200227308 */ /* 0x000f220000002400 */
[----:B------:R-:W-:-:S07]  /*b360*/  FMUL.FTZ R50, R50, UR4 ;  /* 0x0000000432327c20 */ /* 0x000fce0008410000 */
[----:B------:R1:W-:Y:S01]  /*b370*/  MUFU.TANH R103, R63 ;  /* 0x0000003f00677308 */ /* 0x0003e20000002400 */
[----:B------:R-:W-:Y:S01]  /*b380*/  FMUL.FTZ R54, R54, UR4 ;  /* 0x0000000436367c20 */ /* 0x000fe20008410000 */
[----:B------:R-:W-:Y:S01]  /*b390*/  FMUL.FTZ R58, R58, UR4 ;  /* 0x000000043a3a7c20 */ /* 0x000fe20008410000 */
[----:B------:R-:W-:Y:S01]  /*b3a0*/  FMUL.FTZ R62, R62, UR4 ;  /* 0x000000043e3e7c20 */ /* 0x000fe20008410000 */
[----:B-1----:R-:W-:-:S04]  /*b3b0*/  FSEL R63, R28, -INF , P2 ;  /* 0xff8000001c3f7808 */ /* 0x002fc80001000000 */
[----:B------:R-:W1:Y:S01]  /*b3c0*/  MUFU.TANH R46, R46 ;  /* 0x0000002e002e7308 */ /* 0x000e620000002400 */
[----:B------:R-:W-:Y:S01]  /*b3d0*/  ISETP.GT.AND P2, PT, R36, 0x19, PT ;  /* 0x000000192400780c */ /* 0x000fe20003f44270 */
[----:B------:R-:W-:Y:S01]  /*b3e0*/  FMUL.FTZ R66, R66, UR4 ;  /* 0x0000000442427c20 */ /* 0x000fe20008410000 */
[----:B------:R-:W-:Y:S01]  /*b3f0*/  FMNMX.FTZ R40, R63, R40, !PT ;  /* 0x000000283f287209 */ /* 0x000fe20007810000 */
[----:B------:R-:W-:Y:S01]  /*b400*/  FMUL.FTZ R70, R70, UR4 ;  /* 0x0000000446467c20 */ /* 0x000fe20008410000 */
[----:B------:R-:W-:Y:S01]  /*b410*/  FMUL.FTZ R71, R71, UR4 ;  /* 0x0000000447477c20 */ /* 0x000fe20008410000 */
[----:B------:R-:W-:Y:S02]  /*b420*/  ULDC UR4, c[0x0][0xa80] ;  /* 0x0002a00000047ab9 */ /* 0x000fe40000000800 */
[----:B------:R5:W-:Y:S01]  /*b430*/  MUFU.TANH R107, R67 ;  /* 0x00000043006b7308 */ /* 0x000be20000002400 */
[----:B--2---:R-:W-:Y:S01]  /*b440*/  FMNMX.FTZ R177, R93, R42, !PT ;  /* 0x0000002a5db17209 */ /* 0x004fe20007810000 */
[----:B------:R-:W-:Y:S01]  /*b450*/  IMAD.U32 R176, RZ, RZ, UR4 ;  /* 0x00000004ffb07e24 */ /* 0x000fe2000f8e00ff */
[----:B---3--:R-:W-:Y:S01]  /*b460*/  FSEL R95, R30, -INF , P2 ;  /* 0xff8000001e5f7808 */ /* 0x008fe20001000000 */
[----:B------:R-:W2:Y:S01]  /*b470*/  S2R R78, SR_TID.X ;  /* 0x00000000004e7919 */ /* 0x000ea20000002100 */
[----:B------:R-:W3:Y:S01]  /*b480*/  @P5 LDC R28, c[0x0][0x450] ;  /* 0x00011400ff1c5b82 */ /* 0x000ee20000000800 */
[----:B-----5:R-:W-:-:S02]  /*b490*/  FSEL R67, R31, -INF , P3 ;  /* 0xff8000001f437808 */ /* 0x020fc40001800000 */
[C---:B------:R-:W-:Y:S02]  /*b4a0*/  ISETP.GT.AND P3, PT, R36.reuse, 0x20, PT ;  /* 0x000000202400780c */ /* 0x040fe40003f64270 */
[----:B------:R-:W-:Y:S01]  /*b4b0*/  FMNMX.FTZ R40, R67, R40, !PT ;  /* 0x0000002843287209 */ /* 0x000fe20007810000 */
[----:B------:R-:W5:Y:S01]  /*b4c0*/  MUFU.TANH R50, R50 ;  /* 0x0000003200327308 */ /* 0x000f620000002400 */
[----:B------:R-:W-:Y:S01]  /*b4d0*/  ISETP.GT.AND P2, PT, R36, 0x21, PT ;  /* 0x000000212400780c */ /* 0x000fe20003f44270 */
[----:B------:R-:W-:Y:S01]  /*b4e0*/  FMUL.FTZ R24, R177, R176 ;  /* 0x000000b0b1187220 */ /* 0x000fe20000410000 */
[----:B0-----:R-:W-:Y:S02]  /*b4f0*/  FSEL R97, R32, -INF , P3 ;  /* 0xff80000020617808 */ /* 0x001fe40001800000 */
[----:B------:R-:W-:Y:S02]  /*b500*/  FMNMX.FTZ R40, R95, R40, !PT ;  /* 0x000000285f287209 */ /* 0x000fe40007810000 */
[----:B------:R-:W-:-:S02]  /*b510*/  FSETP.NEU.FTZ.AND P4, PT, R177, -INF , PT ;  /* 0xff800000b100780b */ /* 0x000fc40003f9d000 */
[----:B------:R-:W-:Y:S02]  /*b520*/  ISETP.GT.AND P3, PT, R36, 0x28, PT ;  /* 0x000000282400780c */ /* 0x000fe40003f64270 */
[----:B----4-:R-:W-:Y:S02]  /*b530*/  FSEL R99, R34, -INF , P2 ;  /* 0xff80000022637808 */ /* 0x010fe40001000000 */
[----:B------:R-:W-:Y:S01]  /*b540*/  FMNMX.FTZ R40, R97, R40, !PT ;  /* 0x0000002861287209 */ /* 0x000fe20007810000 */
[----:B------:R-:W0:Y:S01]  /*b550*/  MUFU.TANH R54, R54 ;  /* 0x0000003600367308 */ /* 0x000e220000002400 */
[----:B------:R-:W-:Y:S02]  /*b560*/  FSEL R24, R24, RZ, P4 ;  /* 0x000000ff18187208 */ /* 0x000fe40002000000 */
[----:B------:R-:W-:Y:S02]  /*b570*/  ISETP.GT.AND P2, PT, R36, 0x29, PT ;  /* 0x000000292400780c */ /* 0x000fe40003f44270 */
[----:B-1----:R-:W-:-:S02]  /*b580*/  FSEL R101, R46, -INF , P3 ;  /* 0xff8000002e657808 */ /* 0x002fc40001800000 */
[----:B------:R-:W-:Y:S01]  /*b590*/  FMNMX.FTZ R40, R99, R40, !PT ;  /* 0x0000002863287209 */ /* 0x000fe20007810000 */
[--C-:B------:R-:W-:Y:S01]  /*b5a0*/  FFMA.FTZ R154, R87, R176, -R24.reuse ;  /* 0x000000b0579a7223 */ /* 0x100fe20000010818 */
[----:B------:R-:W-:Y:S02]  /*b5b0*/  ISETP.GT.AND P3, PT, R36, 0x30, PT ;  /* 0x000000302400780c */ /* 0x000fe40003f64270 */
[----:B------:R-:W-:Y:S02]  /*b5c0*/  FSEL R87, R48, -INF , P2 ;  /* 0xff80000030577808 */ /* 0x000fe40001000000 */
[----:B------:R-:W-:Y:S01]  /*b5d0*/  FMNMX.FTZ R40, R101, R40, !PT ;  /* 0x0000002865287209 */ /* 0x000fe20007810000 */
[----:B------:R-:W1:Y:S01]  /*b5e0*/  MUFU.TANH R58, R58 ;  /* 0x0000003a003a7308 */ /* 0x000e620000002400 */
[----:B------:R-:W-:Y:S01]  /*b5f0*/  FFMA.FTZ R31, R85, R176, -R24 ;  /* 0x000000b0551f7223 */ /* 0x000fe20000010818 */
[----:B------:R-:W-:Y:S02]  /*b600*/  ISETP.GT.AND P2, PT, R36, 0x31, PT ;  /* 0x000000312400780c */ /* 0x000fe40003f44270 */
[----:B-----5:R-:W-:-:S02]  /*b610*/  FSEL R85, R50, -INF , P3 ;  /* 0xff80000032557808 */ /* 0x020fc40001800000 */
[----:B------:R-:W-:Y:S01]  /*b620*/  FMNMX.FTZ R40, R87, R40, !PT ;  /* 0x0000002857287209 */ /* 0x000fe20007810000 */
[--C-:B------:R-:W-:Y:S01]  /*b630*/  FFMA.FTZ R156, R83, R176, -R24.reuse ;  /* 0x000000b0539c7223 */ /* 0x100fe20000010818 */
[----:B------:R-:W-:Y:S02]  /*b640*/  ISETP.GT.AND P3, PT, R36, 0x38, PT ;  /* 0x000000382400780c */ /* 0x000fe40003f64270 */
[----:B------:R-:W-:Y:S02]  /*b650*/  FSEL R83, R52, -INF , P2 ;  /* 0xff80000034537808 */ /* 0x000fe40001000000 */
[----:B------:R-:W-:Y:S01]  /*b660*/  FMNMX.FTZ R40, R85, R40, !PT ;  /* 0x0000002855287209 */ /* 0x000fe20007810000 */
[----:B------:R-:W4:Y:S01]  /*b670*/  MUFU.TANH R62, R62 ;  /* 0x0000003e003e7308 */ /* 0x000f220000002400 */
[----:B------:R-:W-:Y:S01]  /*b680*/  FFMA.FTZ R27, R89, R176, -R24 ;  /* 0x000000b0591b7223 */ /* 0x000fe20000010818 */
[----:B------:R-:W-:Y:S02]  /*b690*/  ISETP.GT.AND P2, PT, R36, 0x39, PT ;  /* 0x000000392400780c */ /* 0x000fe40003f44270 */
[----:B0-----:R-:W-:-:S02]  /*b6a0*/  FSEL R89, R54, -INF , P3 ;  /* 0xff80000036597808 */ /* 0x001fc40001800000 */
[----:B------:R-:W-:Y:S02]  /*b6b0*/  FMNMX.FTZ R40, R83, R40, !PT ;  /* 0x0000002853287209 */ /* 0x000fe40007810000 */
[----:B------:R0:W-:Y:S01]  /*b6c0*/  MUFU.TANH R111, R71 ;  /* 0x00000047006f7308 */ /* 0x0001e20000002400 */
[----:B------:R-:W-:Y:S02]  /*b6d0*/  ISETP.GT.AND P3, PT, R36, 0x40, PT ;  /* 0x000000402400780c */ /* 0x000fe40003f64270 */
[----:B------:R-:W-:Y:S01]  /*b6e0*/  FMNMX.FTZ R40, R89, R40, !PT ;  /* 0x0000002859287209 */ /* 0x000fe20007810000 */
[----:B0-----:R-:W-:Y:S01]  /*b6f0*/  FFMA.FTZ R71, R81, R176, -R24 ;  /* 0x000000b051477223 */ /* 0x001fe20000010818 */
[----:B------:R-:W-:-:S03]  /*b700*/  FSEL R81, R56, -INF , P2 ;  /* 0xff80000038517808 */ /* 0x000fc60001000000 */
[----:B------:R-:W0:Y:S01]  /*b710*/  MUFU.TANH R66, R66 ;  /* 0x0000004200427308 */ /* 0x000e220000002400 */
[----:B------:R-:W-:Y:S02]  /*b720*/  ISETP.GT.AND P2, PT, R36, 0x41, PT ;  /* 0x000000412400780c */ /* 0x000fe40003f44270 */
[----:B-1----:R-:W-:Y:S02]  /*b730*/  FSEL R91, R58, -INF , P3 ;  /* 0xff8000003a5b7808 */ /* 0x002fe40001800000 */
[----:B------:R-:W-:Y:S01]  /*b740*/  FMNMX.FTZ R40, R81, R40, !PT ;  /* 0x0000002851287209 */ /* 0x000fe20007810000 */
[----:B------:R-:W-:Y:S01]  /*b750*/  FFMA.FTZ R158, R73, R176, -R24 ;  /* 0x000000b0499e7223 */ /* 0x000fe20000010818 */
[----:B------:R-:W-:Y:S02]  /*b760*/  ISETP.GT.AND P3, PT, R36, 0x48, PT ;  /* 0x000000482400780c */ /* 0x000fe40003f64270 */
[----:B------:R-:W-:Y:S02]  /*b770*/  FSEL R73, R44, -INF , P2 ;  /* 0xff8000002c497808 */ /* 0x000fe40001000000 */
[----:B------:R-:W-:Y:S01]  /*b780*/  FMNMX.FTZ R40, R91, R40, !PT ;  /* 0x000000285b287209 */ /* 0x000fe20007810000 */
[----:B------:R-:W1:Y:S01]  /*b790*/  MUFU.TANH R70, R70 ;  /* 0x0000004600467308 */ /* 0x000e620000002400 */
[----:B------:R-:W-:-:S02]  /*b7a0*/  ISETP.GT.AND P2, PT, R36, 0x49, PT ;  /* 0x000000492400780c */ /* 0x000fc40003f44270 */
[----:B----4-:R-:W-:Y:S02]  /*b7b0*/  FSEL R93, R62, -INF , P3 ;  /* 0xff8000003e5d7808 */ /* 0x010fe40001800000 */
[----:B------:R-:W-:Y:S02]  /*b7c0*/  FMNMX.FTZ R40, R73, R40, !PT ;  /* 0x0000002849287209 */ /* 0x000fe40007810000 */
[C---:B------:R-:W-:Y:S02]  /*b7d0*/  ISETP.GT.AND P3, PT, R36.reuse, 0x50, PT ;  /* 0x000000502400780c */ /* 0x040fe40003f64270 */
[----:B------:R-:W-:Y:S02]  /*b7e0*/  FSEL R103, R103, -INF , P2 ;  /* 0xff80000067677808 */ /* 0x000fe40001000000 */
[----:B------:R-:W-:Y:S02]  /*b7f0*/  FMNMX.FTZ R40, R93, R40, !PT ;  /* 0x000000285d287209 */ /* 0x000fe40007810000 */
[----:B------:R-:W-:-:S02]  /*b800*/  ISETP.GT.AND P2, PT, R36, 0x51, PT ;  /* 0x000000512400780c */ /* 0x000fc40003f44270 */
[----:B0-----:R-:W-:Y:S02]  /*b810*/  FSEL R105, R66, -INF , P3 ;  /* 0xff80000042697808 */ /* 0x001fe40001800000 */
[----:B------:R-:W-:Y:S02]  /*b820*/  FMNMX.FTZ R40, R103, R40, !PT ;  /* 0x0000002867287209 */ /* 0x000fe40007810000 */
[C---:B------:R-:W-:Y:S02]  /*b830*/  ISETP.GT.AND P3, PT, R36.reuse, 0x58, PT ;  /* 0x000000582400780c */ /* 0x040fe40003f64270 */
[----:B------:R-:W-:Y:S02]  /*b840*/  FSEL R107, R107, -INF , P2 ;  /* 0xff8000006b6b7808 */ /* 0x000fe40001000000 */
[----:B------:R-:W-:Y:S02]  /*b850*/  FMNMX.FTZ R40, R105, R40, !PT ;  /* 0x0000002869287209 */ /* 0x000fe40007810000 */
[----:B------:R-:W-:-:S02]  /*b860*/  ISETP.GT.AND P2, PT, R36, 0x59, PT ;  /* 0x000000592400780c */ /* 0x000fc40003f44270 */
[----:B-1----:R-:W-:Y:S02]  /*b870*/  FSEL R109, R70, -INF , P3 ;  /* 0xff800000466d7808 */ /* 0x002fe40001800000 */
[----:B------:R-:W-:Y:S02]  /*b880*/  FMNMX.FTZ R40, R107, R40, !PT ;  /* 0x000000286b287209 */ /* 0x000fe40007810000 */
[----:B------:R-:W-:Y:S02]  /*b890*/  FSEL R111, R111, -INF , P2 ;  /* 0xff8000006f6f7808 */ /* 0x000fe40001000000 */
[----:B------:R-:W-:-:S04]  /*b8a0*/  FMNMX.FTZ R40, R109, R40, !PT ;  /* 0x000000286d287209 */ /* 0x000fc80007810000 */
[----:B------:R-:W-:Y:S01]  /*b8b0*/  FMNMX.FTZ R40, R111, R40, !PT ;  /* 0x000000286f287209 */ /* 0x000fe20007810000 */
[----:B------:R-:W-:-:S04]  /*b8c0*/  FFMA.FTZ R162, R33, R176, -R24 ;  /* 0x000000b021a27223 */ /* 0x000fc80000010818 */
[----:B------:R-:W0:Y:S02]  /*b8d0*/  SHFL.BFLY PT, R33, R40, 0x2, 0x1f ;  /* 0x0c401f0028217f89 */ /* 0x000e2400000e0000 */
[----:B0-----:R-:W-:-:S05]  /*b8e0*/  FMNMX.FTZ R33, R40, R33, !PT ;  /* 0x0000002128217209 */ /* 0x001fca0007810000 */
[----:B------:R-:W0:Y:S02]  /*b8f0*/  SHFL.BFLY PT, R178, R33, 0x1, 0x1f ;  /* 0x0c201f0021b27f89 */ /* 0x000e2400000e0000 */
[----:B0-----:R-:W-:-:S04]  /*b900*/  FMNMX.FTZ R178, R33, R178, !PT ;  /* 0x000000b221b27209 */ /* 0x001fc80007810000 */
[C---:B------:R-:W-:Y:S01]  /*b910*/  FSETP.NEU.FTZ.AND P2, PT, R178.reuse, -INF , PT ;  /* 0xff800000b200780b */ /* 0x040fe20003f5d000 */
[----:B------:R-:W-:-:S05]  /*b920*/  FMUL.FTZ R26, R178, R176 ;  /* 0x000000b0b21a7220 */ /* 0x000fca0000410000 */
[----:B------:R-:W-:-:S05]  /*b930*/  FSEL R26, R26, RZ, P2 ;  /* 0x000000ff1a1a7208 */ /* 0x000fca0001000000 */
[----:B------:R-:W-:-:S04]  /*b940*/  FFMA.FTZ R25, R25, R176, -R26 ;  /* 0x000000b019197223 */ /* 0x000fc8000001081a */
[----:B------:R0:W-:Y:S01]  /*b950*/  MUFU.EX2 R30, R25 ;  /* 0x00000019001e7308 */ /* 0x0001e20000000800 */
[-C--:B------:R-:W-:Y:S01]  /*b960*/  FFMA.FTZ R152, R38, R176.reuse, -R24 ;  /* 0x000000b026987223 */ /* 0x080fe20000010818 */
[----:B0-----:R-:W0:Y:S01]  /*b970*/  @P5 LDC R25, c[0x0][0x44c] ;  /* 0x00011300ff195b82 */ /* 0x001e220000000800 */
[----:B------:R-:W-:-:S05]  /*b980*/  FFMA.FTZ R153, R51, R176, -R26 ;  /* 0x000000b033997223 */ /* 0x000fca000001081a */
[----:B------:R-:W-:Y:S01]  /*b990*/  MUFU.EX2 R152, R152 ;  /* 0x0000009800987308 */ /* 0x000fe20000000800 */
[----:B------:R-:W-:-:S07]  /*b9a0*/  FFMA.FTZ R55, R55, R176, -R26 ;  /* 0x000000b037377223 */ /* 0x000fce000001081a */
[----:B------:R-:W1:Y:S01]  /*b9b0*/  MUFU.EX2 R27, R27 ;  /* 0x0000001b001b7308 */ /* 0x000e620000000800 */
[-CC-:B------:R-:W-:Y:S01]  /*b9c0*/  FFMA.FTZ R160, R37, R176.reuse, -R24.reuse ;  /* 0x000000b025a07223 */ /* 0x180fe20000010818 */
[-CC-:B------:R-:W-:Y:S01]  /*b9d0*/  FFMA.FTZ R37, R39, R176.reuse, -R24.reuse ;  /* 0x000000b027257223 */ /* 0x180fe20000010818 */
[-C--:B------:R-:W-:Y:S01]  /*b9e0*/  FFMA.FTZ R164, R41, R176.reuse, -R24 ;  /* 0x000000b029a47223 */ /* 0x080fe20000010818 */
[----:B------:R-:W-:-:S04]  /*b9f0*/  FFMA.FTZ R59, R59, R176, -R26 ;  /* 0x000000b03b3b7223 */ /* 0x000fc8000001081a */
[----:B------:R-:W-:Y:S01]  /*ba00*/  MUFU.EX2 R154, R154 ;  /* 0x0000009a009a7308 */ /* 0x000fe20000000800 */
[-CC-:B------:R-:W-:Y:S01]  /*ba10*/  FFMA.FTZ R39, R45, R176.reuse, -R24.reuse ;  /* 0x000000b02d277223 */ /* 0x180fe20000010818 */
[-CC-:B------:R-:W-:Y:S01]  /*ba20*/  FFMA.FTZ R166, R49, R176.reuse, -R24.reuse ;  /* 0x000000b031a67223 */ /* 0x180fe20000010818 */
[----:B------:R-:W-:-:S05]  /*ba30*/  FFMA.FTZ R41, R53, R176, -R24 ;  /* 0x000000b035297223 */ /* 0x000fca0000010818 */
[----:B------:R-:W4:Y:S01]  /*ba40*/  MUFU.EX2 R153, R153 ;  /* 0x0000009900997308 */ /* 0x000f220000000800 */
[-CC-:B------:R-:W-:Y:S01]  /*ba50*/  FFMA.FTZ R174, R47, R176.reuse, -R24.reuse ;  /* 0x000000b02fae7223 */ /* 0x180fe20000010818 */
[-CC-:B------:R-:W-:Y:S01]  /*ba60*/  FFMA.FTZ R43, R43, R176.reuse, -R24.reuse ;  /* 0x000000b02b2b7223 */ /* 0x180fe20000010818 */
[-CC-:B------:R-:W-:Y:S01]  /*ba70*/  FFMA.FTZ R35, R35, R176.reuse, -R24.reuse ;  /* 0x000000b023237223 */ /* 0x180fe20000010818 */
[-CC-:B------:R-:W-:Y:S01]  /*ba80*/  FFMA.FTZ R168, R57, R176.reuse, -R24.reuse ;  /* 0x000000b039a87223 */ /* 0x180fe20000010818 */
[-CC-:B------:R-:W-:Y:S01]  /*ba90*/  FFMA.FTZ R45, R61, R176.reuse, -R24.reuse ;  /* 0x000000b03d2d7223 */ /* 0x180fe20000010818 */
[-CC-:B------:R-:W-:Y:S02]  /*baa0*/  FFMA.FTZ R170, R65, R176.reuse, -R24.reuse ;  /* 0x000000b041aa7223 */ /* 0x180fe40000010818 */
[----:B------:R-:W-:Y:S01]  /*bab0*/  MUFU.EX2 R31, R31 ;  /* 0x0000001f001f7308 */ /* 0x000fe20000000800 */
[-CC-:B------:R-:W-:Y:S01]  /*bac0*/  FFMA.FTZ R49, R69, R176.reuse, -R24.reuse ;  /* 0x000000b045317223 */ /* 0x180fe20000010818 */
[-CC-:B------:R-:W-:Y:S01]  /*bad0*/  FFMA.FTZ R172, R75, R176.reuse, -R24.reuse ;  /* 0x000000b04bac7223 */ /* 0x180fe20000010818 */
[-CC-:B------:R-:W-:Y:S01]  /*bae0*/  FFMA.FTZ R53, R77, R176.reuse, -R24.reuse ;  /* 0x000000b04d357223 */ /* 0x180fe20000010818 */
[----:B------:R-:W-:Y:S01]  /*baf0*/  FFMA.FTZ R47, R79, R176, -R24 ;  /* 0x000000b04f2f7223 */ /* 0x000fe20000010818 */
[----:B--2---:R-:W-:-:S03]  /*bb00*/  SHF.R.U32.HI R78, RZ, 0x7, R78 ;  /* 0x00000007ff4e7819 */ /* 0x004fc6000001164e */
[----:B------:R-:W2:Y:S01]  /*bb10*/  MUFU.EX2 R55, R55 ;  /* 0x0000003700377308 */ /* 0x000ea20000000800 */
[----:B------:R-:W-:Y:S01]  /*bb20*/  LOP3.LUT R32, R3, 0x3000000, RZ, 0xfc, !PT ;  /* 0x0300000003207812 */ /* 0x000fe200078efcff */
[----:B------:R-:W-:Y:S02]  /*bb30*/  @!P0 VIADD R24, R180, 0x32440 ;  /* 0x00032440b4188836 */ /* 0x000fe40000000000 */
[-C--:B------:R-:W-:Y:S01]  /*bb40*/  FFMA.FTZ R29, R29, R176.reuse, -R26 ;  /* 0x000000b01d1d7223 */ /* 0x080fe2000001081a */
[----:B0-----:R-:W-:Y:S01]  /*bb50*/  @P5 IMAD.HI.U32 R3, R76, R25, RZ ;  /* 0x000000194c035227 */ /* 0x001fe200078e00ff */
[----:B------:R-:W-:Y:S02]  /*bb60*/  IADD3 R179, -R78, 0xb, RZ ;  /* 0x0000000b4eb37810 */ /* 0x000fe40007ffe1ff */
[----:B------:R-:W-:Y:S01]  /*bb70*/  MUFU.EX2 R156, R156 ;  /* 0x0000009c009c7308 */ /* 0x000fe20000000800 */
[----:B------:R-:W-:Y:S02]  /*bb80*/  IMAD.MOV.U32 R181, RZ, RZ, R76 ;  /* 0x000000ffffb57224 */ /* 0x000fe400078e004c */
[-C--:B------:R-:W-:Y:S01]  /*bb90*/  FFMA.FTZ R63, R63, R176.reuse, -R26 ;  /* 0x000000b03f3f7223 */ /* 0x080fe2000001081a */
[----:B------:R-:W-:Y:S01]  /*bba0*/  @!P0 PRMT R24, RZ, 0x654, R24 ;  /* 0x00000654ff188816 */ /* 0x000fe20000000018 */
[----:B------:R-:W-:-:S03]  /*bbb0*/  FFMA.FTZ R67, R67, R176, -R26 ;  /* 0x000000b043437223 */ /* 0x000fc6000001081a */
[----:B------:R-:W0:Y:S01]  /*bbc0*/  MUFU.EX2 R34, R59 ;  /* 0x0000003b00227308 */ /* 0x000e220000000800 */
[----:B---3--:R-:W-:Y:S01]  /*bbd0*/  @P5 SHF.R.U32.HI R181, RZ, R28, R3 ;  /* 0x0000001cffb55219 */ /* 0x008fe20000011603 */
[----:B-1----:R-:W-:Y:S01]  /*bbe0*/  FADD.FTZ R3, R152, R27 ;  /* 0x0000001b98037221 */ /* 0x002fe20000010000 */
[----:B------:R1:W-:Y:S06]  /*bbf0*/  BAR.ARV R179, 0x100 ;  /* 0x000400b30000751d */ /* 0x0003ec0000002000 */
[----:B------:R-:W-:Y:S01]  /*bc00*/  MUFU.EX2 R71, R71 ;  /* 0x0000004700477308 */ /* 0x000fe20000000800 */
[----:B------:R-:W-:-:S02]  /*bc10*/  IMAD.MOV.U32 R25, RZ, RZ, 0x40000040 ;  /* 0x40000040ff197424 */ /* 0x000fc400078e00ff */
[-CC-:B------:R-:W-:Y:S01]  /*bc20*/  FFMA.FTZ R95, R95, R176.reuse, -R26.reuse ;  /* 0x000000b05f5f7223 */ /* 0x180fe2000001081a */
[-CC-:B------:R-:W-:Y:S01]  /*bc30*/  FFMA.FTZ R161, R97, R176.reuse, -R26.reuse ;  /* 0x000000b061a17223 */ /* 0x180fe2000001081a */
[-CC-:B------:R-:W-:Y:S01]  /*bc40*/  FFMA.FTZ R99, R99, R176.reuse, -R26.reuse ;  /* 0x000000b063637223 */ /* 0x180fe2000001081a */
[-CC-:B------:R-:W-:Y:S01]  /*bc50*/  FFMA.FTZ R101, R101, R176.reuse, -R26.reuse ;  /* 0x000000b065657223 */ /* 0x180fe2000001081a */
[----:B------:R3:W-:Y:S01]  /*bc60*/  @!P0 SYNCS.ARRIVE.TRANS64.RED.A1T0 RZ, [R24+URZ], RZ ;  /* 0x000000ff18ff89a7 */ /* 0x0007e2000810043f */
        /* <DEDUP_REMOVED lines=14> */
[----:B------:R-:W-:Y:S01]  /*bd50*/  FFMA.FTZ R111, R111, R176, -R26 ;  /* 0x000000b06f6f7223 */ /* 0x000fe2000001081a */
[----:B---3--:R-:W-:Y:S01]  /*bd60*/  IMAD R24, R2, 0xc00, R32 ;  /* 0x00000c0002187824 */ /* 0x008fe200078e0220 */
[----:B------:R-:W3:Y:S01]  /*bd70*/  MUFU.EX2 R36, R63 ;  /* 0x0000003f00247308 */ /* 0x000ee20000000800 */
[----:B----4-:R-:W-:Y:S01]  /*bd80*/  FADD.FTZ R26, R153, R30 ;  /* 0x0000001e991a7221 */ /* 0x010fe20000010000 */
[----:B------:R-:W-:Y:S01]  /*bd90*/  FADD.FTZ R44, R154, R3 ;  /* 0x000000039a2c7221 */ /* 0x000fe20000010000 */
[----:B------:R4:W-:Y:S01]  /*bda0*/  STL [R1+0x40], R32 ;  /* 0x0000402001007387 */ /* 0x0009e20000100800 */
[----:B------:R-:W-:Y:S01]  /*bdb0*/  R2UR UR7, R25 ;  /* 0x00000000190772ca */ /* 0x000fe200000e0000 */
[----:B--2---:R-:W-:Y:S01]  /*bdc0*/  FADD.FTZ R3, R55, R26 ;  /* 0x0000001a37037221 */ /* 0x004fe20000010000 */
[----:B------:R-:W-:Y:S01]  /*bdd0*/  FADD.FTZ R25, R31, R44 ;  /* 0x0000002c1f197221 */ /* 0x000fe20000010000 */
[----:B------:R2:W-:Y:S06]  /*bde0*/  BAR.SYNC.DEFER_BLOCKING R0, 0x100 ;  /* 0x000400000000751d */ /* 0x0005ec0000010000 */
[----:B------:R-:W-:Y:S01]  /*bdf0*/  MUFU.EX2 R43, R43 ;  /* 0x0000002b002b7308 */ /* 0x000fe20000000800 */
[----:B----4-:R-:W-:-:S02]  /*be00*/  VIADD R32, R24, 0x80 ;  /* 0x0000008018207836 */ /* 0x010fc40000000000 */
[----:B0-----:R-:W-:Y:S01]  /*be10*/  FADD.FTZ R44, R34, R3 ;  /* 0x00000003222c7221 */ /* 0x001fe20000010000 */
[----:B------:R-:W-:-:S04]  /*be20*/  FADD.FTZ R46, R156, R25 ;  /* 0x000000199c2e7221 */ /* 0x000fc80000010000 */
[----:B------:R-:W0:Y:S01]  /*be30*/  MUFU.EX2 R67, R67 ;  /* 0x0000004300437308 */ /* 0x000e220000000800 */
[----:B------:R-:W-:Y:S01]  /*be40*/  R2UR UR10, R32 ;  /* 0x00000000200a72ca */ /* 0x000fe200000e0000 */
[----:B------:R-:W-:Y:S02]  /*be50*/  VIADD R32, R24, 0x180 ;  /* 0x0000018018207836 */ /* 0x000fe40000000000 */
[----:B-----5:R-:W-:-:S04]  /*be60*/  FADD.FTZ R3, R157, R44 ;  /* 0x0000002c9d037221 */ /* 0x020fc80000010000 */
[----:B------:R-:W-:Y:S01]  /*be70*/  MUFU.EX2 R160, R160 ;  /* 0x000000a000a07308 */ /* 0x000fe20000000800 */
[----:B------:R-:W-:Y:S02]  /*be80*/  VIADD R28, R24, 0x100 ;  /* 0x00000100181c7836 */ /* 0x000fe40000000000 */
[----:B------:R-:W-:-:S05]  /*be90*/  FADD.FTZ R25, R71, R46 ;  /* 0x0000002e47197221 */ /* 0x000fca0000010000 */
[----:B------:R-:W4:Y:S01]  /*bea0*/  MUFU.EX2 R38, R95 ;  /* 0x0000005f00267308 */ /* 0x000f220000000800 */
[----:B------:R-:W-:Y:S01]  /*beb0*/  R2UR UR18, R32 ;  /* 0x00000000201272ca */ /* 0x000fe200000e0000 */
[----:B---3--:R-:W-:Y:S01]  /*bec0*/  FADD.FTZ R44, R36, R3 ;  /* 0x00000003242c7221 */ /* 0x008fe20000010000 */
[----:B------:R-:W-:-:S05]  /*bed0*/  FADD.FTZ R32, R158, R25 ;  /* 0x000000199e207221 */ /* 0x000fca0000010000 */
[----:B------:R-:W3:Y:S01]  /*bee0*/  MUFU.EX2 R161, R161 ;  /* 0x000000a100a17308 */ /* 0x000ee20000000800 */
[----:B------:R-:W-:Y:S01]  /*bef0*/  R2UR UR14, R28 ;  /* 0x000000001c0e72ca */ /* 0x000fe200000e0000 */
[----:B------:R-:W-:-:S06]  /*bf00*/  VIADD R28, R24, 0x200 ;  /* 0x00000200181c7836 */ /* 0x000fcc0000000000 */
[----:B------:R-:W5:Y:S01]  /*bf10*/  MUFU.EX2 R35, R35 ;  /* 0x0000002300237308 */ /* 0x000f620000000800 */
[----:B0-----:R-:W-:Y:S01]  /*bf20*/  FADD.FTZ R3, R67, R44 ;  /* 0x0000002c43037221 */ /* 0x001fe20000010000 */
[----:B------:R-:W-:-:S06]  /*bf30*/  FADD.FTZ R25, R43, R32 ;  /* 0x000000202b197221 */ /* 0x000fcc0000010000 */
[----:B------:R-:W0:Y:S01]  /*bf40*/  MUFU.EX2 R40, R99 ;  /* 0x0000006300287308 */ /* 0x000e220000000800 */
[----:B------:R-:W-:Y:S01]  /*bf50*/  R2UR UR22, R28 ;  /* 0x000000001c1672ca */ /* 0x000fe200000e0000 */
[----:B----4-:R-:W-:-:S06]  /*bf60*/  FADD.FTZ R44, R38, R3 ;  /* 0x00000003262c7221 */ /* 0x010fcc0000010000 */
[----:B------:R-:W4:Y:S01]  /*bf70*/  MUFU.EX2 R162, R162 ;  /* 0x000000a200a27308 */ /* 0x000f220000000800 */
[----:B------:R-:W-:Y:S01]  /*bf80*/  FADD.FTZ R28, R160, R25 ;  /* 0x00000019a01c7221 */ /* 0x000fe20000010000 */
[----:B------:R-:W-:-:S06]  /*bf90*/  R2UR UR6, R24 ;  /* 0x00000000180672ca */ /* 0x000fcc00000e0000 */
[----:B------:R-:W1:Y:S01]  /*bfa0*/  MUFU.EX2 R101, R101 ;  /* 0x0000006500657308 */ /* 0x000e620000000800 */
[----:B------:R-:W-:Y:S02]  /*bfb0*/  IMAD.MOV.U32 R25, RZ, RZ, 0x40000040 ;  /* 0x40000040ff197424 */ /* 0x000fe400078e00ff */
[----:B------:R-:W-:-:S05]  /*bfc0*/  VIADD R24, R24, 0x280 ;  /* 0x0000028018187836 */ /* 0x000fca0000000000 */
[----:B------:R-:W2:Y:S01]  /*bfd0*/  MUFU.EX2 R37, R37 ;  /* 0x0000002500257308 */ /* 0x000ea20000000800 */
[----:B---3--:R-:W-:-:S07]  /*bfe0*/  FADD.FTZ R3, R161, R44 ;  /* 0x0000002ca1037221 */ /* 0x008fce0000010000 */
[----:B------:R-:W3:Y:S01]  /*bff0*/  MUFU.EX2 R42, R87 ;  /* 0x00000057002a7308 */ /* 0x000ee20000000800 */
[----:B------:R-:W-:Y:S01]  /*c000*/  R2UR UR27, R25 ;  /* 0x00000000191b72ca */ /* 0x000fe200000e0000 */
[----:B-----5:R-:W-:Y:S01]  /*c010*/  FADD.FTZ R25, R35, R28 ;  /* 0x0000001c23197221 */ /* 0x020fe20000010000 */
[----:B------:R-:W-:-:S05]  /*c020*/  R2UR UR26, R24 ;  /* 0x00000000181a72ca */ /* 0x000fca00000e0000 */
[----:B------:R-:W5:Y:S01]  /*c030*/  MUFU.EX2 R164, R164 ;  /* 0x000000a400a47308 */ /* 0x000f620000000800 */
[----:B0-----:R-:W-:-:S07]  /*c040*/  FADD.FTZ R24, R40, R3 ;  /* 0x0000000328187221 */ /* 0x001fce0000010000 */
[----:B------:R-:W0:Y:S01]  /*c050*/  MUFU.EX2 R85, R85 ;  /* 0x0000005500557308 */ /* 0x000e220000000800 */
[----:B----4-:R-:W-:Y:S01]  /*c060*/  FADD.FTZ R28, R162, R25 ;  /* 0x00000019a21c7221 */ /* 0x010fe20000010000 */
[----:B-1----:R-:W-:-:S06]  /*c070*/  FADD.FTZ R3, R101, R24 ;  /* 0x0000001865037221 */ /* 0x002fcc0000010000 */
[----:B------:R-:W1:Y:S08]  /*c080*/  MUFU.EX2 R39, R39 ;  /* 0x0000002700277308 */ /* 0x000e700000000800 */
[----:B--2---:R-:W2:Y:S01]  /*c090*/  MUFU.EX2 R0, R83 ;  /* 0x0000005300007308 */ /* 0x004ea20000000800 */
[----:B------:R-:W-:Y:S01]  /*c0a0*/  FADD.FTZ R25, R37, R28 ;  /* 0x0000001c25197221 */ /* 0x000fe20000010000 */
[----:B---3--:R-:W-:-:S06]  /*c0b0*/  FADD.FTZ R28, R42, R3 ;  /* 0x000000032a1c7221 */ /* 0x008fcc0000010000 */
[----:B------:R-:W3:Y:S01]  /*c0c0*/  MUFU.EX2 R166, R166 ;  /* 0x000000a600a67308 */ /* 0x000ee20000000800 */
[----:B------:R-:W-:-:S07]  /*c0d0*/  F2FP.BF16.F32.PACK_AB R153, R30, R153 ;  /* 0x000000991e99723e */ /* 0x000fce00000010ff */
[----:B------:R-:W4:Y:S01]  /*c0e0*/  MUFU.EX2 R89, R89 ;  /* 0x0000005900597308 */ /* 0x000f220000000800 */
[----:B-----5:R-:W-:Y:S01]  /*c0f0*/  FADD.FTZ R30, R164, R25 ;  /* 0x00000019a41e7221 */ /* 0x020fe20000010000 */
[----:B0-----:R-:W-:-:S06]  /*c100*/  FADD.FTZ R3, R85, R28 ;  /* 0x0000001c55037221 */ /* 0x001fcc0000010000 */
[----:B------:R-:W0:Y:S08]  /*c110*/  MUFU.EX2 R41, R41 ;  /* 0x0000002900297308 */ /* 0x000e300000000800 */
[----:B------:R-:W5:Y:S01]  /*c120*/  MUFU.EX2 R26, R81 ;  /* 0x00000051001a7308 */ /* 0x000f620000000800 */
[----:B-1----:R-:W-:Y:S01]  /*c130*/  FADD.FTZ R25, R39, R30 ;  /* 0x0000001e27197221 */ /* 0x002fe20000010000 */
[----:B--2---:R-:W-:-:S06]  /*c140*/  FADD.FTZ R28, R0, R3 ;  /* 0x00000003001c7221 */ /* 0x004fcc0000010000 */
[----:B------:R-:W1:Y:S08]  /*c150*/  MUFU.EX2 R168, R168 ;  /* 0x000000a800a87308 */ /* 0x000e700000000800 */
[----:B------:R-:W2:Y:S01]  /*c160*/  MUFU.EX2 R91, R91 ;  /* 0x0000005b005b7308 */ /* 0x000ea20000000800 */
[----:B---3--:R-:W-:Y:S01]  /*c170*/  FADD.FTZ R30, R166, R25 ;  /* 0x00000019a61e7221 */ /* 0x008fe20000010000 */
[----:B----4-:R-:W-:-:S06]  /*c180*/  FADD.FTZ R3, R89, R28 ;  /* 0x0000001c59037221 */ /* 0x010fcc0000010000 */
[----:B------:R-:W3:Y:S08]  /*c190*/  MUFU.EX2 R45, R45 ;  /* 0x0000002d002d7308 */ /* 0x000ef00000000800 */
[----:B------:R-:W4:Y:S01]  /*c1a0*/  MUFU.EX2 R32, R73 ;  /* 0x0000004900207308 */ /* 0x000f220000000800 */
[----:B0-----:R-:W-:Y:S01]  /*c1b0*/  FADD.FTZ R25, R41, R30 ;  /* 0x0000001e29197221 */ /* 0x001fe20000010000 */
[----:B-----5:R-:W-:-:S06]  /*c1c0*/  FADD.FTZ R30, R26, R3 ;  /* 0x000000031a1e7221 */ /* 0x020fcc0000010000 */
[----:B------:R-:W0:Y:S01]  /*c1d0*/  MUFU.EX2 R170, R170 ;  /* 0x000000aa00aa7308 */ /* 0x000e220000000800 */
[----:B------:R-:W-:-:S07]  /*c1e0*/  F2FP.BF16.F32.PACK_AB R155, R34, R55 ;  /* 0x00000037229b723e */ /* 0x000fce00000010ff */
        /* <DEDUP_REMOVED lines=13> */
[----:B------:R-:W-:Y:S01]  /*c2c0*/  F2FP.BF16.F32.PACK_AB R165, R0, R85 ;  /* 0x0000005500a5723e */ /* 0x000fe200000010ff */
[----:B-1----:R-:W-:-:S06]  /*c2d0*/  FADD.FTZ R25, R49, R34 ;  /* 0x0000002231197221 */ /* 0x002fcc0000010000 */
[----:B------:R-:W1:Y:S01]  /*c2e0*/  MUFU.EX2 R174, R174 ;  /* 0x000000ae00ae7308 */ /* 0x000e620000000800 */
[----:B--2---:R-:W-:-:S07]  /*c2f0*/  FADD.FTZ R0, R24, R3 ;  /* 0x0000000318007221 */ /* 0x004fce0000010000 */
[----:B------:R-:W2:Y:S01]  /*c300*/  MUFU.EX2 R109, R109 ;  /* 0x0000006d006d7308 */ /* 0x000ea20000000800 */
[----:B------:R-:W-:Y:S01]  /*c310*/  F2FP.BF16.F32.PACK_AB R167, R26, R89 ;  /* 0x000000591aa7723e */ /* 0x000fe200000010ff */
[----:B---3--:R-:W-:Y:S01]  /*c320*/  FADD.FTZ R26, R172, R25 ;  /* 0x00000019ac1a7221 */ /* 0x008fe20000010000 */
[----:B----4-:R-:W-:-:S05]  /*c330*/  FADD.FTZ R3, R105, R0 ;  /* 0x0000000069037221 */ /* 0x010fca0000010000 */
[----:B------:R-:W3:Y:S01]  /*c340*/  MUFU.EX2 R47, R47 ;  /* 0x0000002f002f7308 */ /* 0x000ee20000000800 */
[----:B------:R-:W-:-:S07]  /*c350*/  IMAD.MOV.U32 R33, RZ, RZ, 0x40000040 ;  /* 0x40000040ff217424 */ /* 0x000fce00078e00ff */
[----:B------:R-:W4:Y:S01]  /*c360*/  MUFU.EX2 R30, R111 ;  /* 0x0000006f001e7308 */ /* 0x000f220000000800 */
[----:B------:R-:W-:Y:S02]  /*c370*/  IMAD.MOV.U32 R29, RZ, RZ, 0x40000040 ;  /* 0x40000040ff1d7424 */ /* 0x000fe400078e00ff */
[----:B0-----:R-:W-:Y:S01]  /*c380*/  FADD.FTZ R25, R53, R26 ;  /* 0x0000001a35197221 */ /* 0x001fe20000010000 */
[----:B-----5:R-:W-:Y:S01]  /*c390*/  FADD.FTZ R0, R28, R3 ;  /* 0x000000031c007221 */ /* 0x020fe20000010000 */
[----:B------:R-:W-:Y:S01]  /*c3a0*/  R2UR UR11, R33 ;  /* 0x00000000210b72ca */ /* 0x000fe200000e0000 */
[----:B------:R-:W-:Y:S01]  /*c3b0*/  IMAD.MOV.U32 R33, RZ, RZ, 0x40000040 ;  /* 0x40000040ff217424 */ /* 0x000fe200078e00ff */
[----:B------:R-:W-:Y:S01]  /*c3c0*/  R2UR UR15, R29 ;  /* 0x000000001d0f72ca */ /* 0x000fe200000e0000 */
[----:B------:R-:W-:Y:S01]  /*c3d0*/  IMAD.MOV.U32 R29, RZ, RZ, 0x40000040 ;  /* 0x40000040ff1d7424 */ /* 0x000fe200078e00ff */
[----:B------:R-:W-:Y:S01]  /*c3e0*/  F2FP.BF16.F32.PACK_AB R171, R24, R93 ;  /* 0x0000005d18ab723e */ /* 0x000fe200000010ff */
[----:B-1----:R-:W-:Y:S01]  /*c3f0*/  FADD.FTZ R24, R174, R25 ;  /* 0x00000019ae187221 */ /* 0x002fe20000010000 */
[----:B--2---:R-:W-:Y:S01]  /*c400*/  FADD.FTZ R3, R109, R0 ;  /* 0x000000006d037221 */ /* 0x004fe20000010000 */
[----:B------:R-:W-:-:S02]  /*c410*/  F2FP.BF16.F32.PACK_AB R152, R27, R152 ;  /* 0x000000981b98723e */ /* 0x000fc400000010ff */
[----:B------:R-:W-:Y:S01]  /*c420*/  F2FP.BF16.F32.PACK_AB R154, R31, R154 ;  /* 0x0000009a1f9a723e */ /* 0x000fe200000010ff */
[----:B---3--:R-:W-:Y:S01]  /*c430*/  FADD.FTZ R0, R47, R24 ;  /* 0x000000182f007221 */ /* 0x008fe20000010000 */
[----:B------:R-:W-:Y:S02]  /*c440*/  R2UR UR19, R33 ;  /* 0x00000000211372ca */ /* 0x000fe400000e0000 */
[----:B------:R-:W-:Y:S01]  /*c450*/  R2UR UR23, R29 ;  /* 0x000000001d1772ca */ /* 0x000fe200000e0000 */
[----:B----4-:R-:W-:Y:S01]  /*c460*/  FADD.FTZ R3, R30, R3 ;  /* 0x000000031e037221 */ /* 0x010fe20000010000 */
        /* <DEDUP_REMOVED lines=17> */
[----:B------:R-:W-:-:S06]  /*c580*/  WARPGROUP.ARRIVE ;  /* 0x00000000000079c5 */ /* 0x000fcc0000000000 */
[----:B------:R-:W-:Y:S03]  /*c590*/  HGMMA.64x256x16.F32.BF16 R24, R152, gdesc[UR4].tnspB, RZ, !UPT, gsb0 ;  /* 0x43e0000498187df0 */ /* 0x000fe6000c0018ff */
[----:B------:R-:W-:Y:S02]  /*c5a0*/  WARPGROUP.DEPBAR.LE gsb0, 0x0 ;  /* 0x00008000000079c5 */ /* 0x000fe40000010000 */
[----:B------:R-:W-:-:S15]  /*c5b0*/  WARPGROUP.ARRIVE ;  /* 0x00000000000079c5 */ /* 0x000fde0000000000 */
[----:B------:R-:W-:-:S08]  /*c5c0*/  NOP ;  /* 0x0000000000007918 */ /* 0x000fd00000000000 */
[----:B------:R-:W-:Y:S03]  /*c5d0*/  HGMMA.64x256x16.F32.BF16 R24, R156, gdesc[UR8].tnspB, R24, gsb0 ;  /* 0x43e000089c187df0 */ /* 0x000fe60008001818 */
        /* <DEDUP_REMOVED lines=11> */
[----:B------:R-:W-:Y:S01]  /*c690*/  HGMMA.64x256x16.F32.BF16 R24, R168, gdesc[UR20].tnspB, R24, gsb0 ;  /* 0x43e00014a8187df0 */ /* 0x000fe20008001818 */
[----:B------:R-:W-:-:S05]  /*c6a0*/  IADD3 R152, R181, R182, -R183 ;  /* 0x000000b6b5987210 */ /* 0x000fca0007ffe8b7 */
[----:B------:R-:W-:-:S05]  /*c6b0*/  IMAD.HI R152, R152, 0x2aaaaaab, RZ ;  /* 0x2aaaaaab98987827 */ /* 0x000fca00078e02ff */
[----:B------:R-:W-:-:S04]  /*c6c0*/  SHF.R.U32.HI R153, RZ, 0x1f, R152 ;  /* 0x0000001fff997819 */ /* 0x000fc80000011698 */
[----:B------:R-:W-:-:S04]  /*c6d0*/  LEA.HI.SX32 R153, R152, R153, 0x1c ;  /* 0x0000009998997211 */ /* 0x000fc800078fe2ff */
[----:B------:R-:W-:Y:S01]  /*c6e0*/  VIMNMX R154, RZ, R153, !PT ;  /* 0x00000099ff9a7248 */ /* 0x000fe20007fe0100 */
[----:B------:R-:W-:-:S04]  /*c6f0*/  VIADD R203, R203, 0xfffffffe ;  /* 0xfffffffecbcb7836 */ /* 0x000fc80000000000 */
[----:B------:R0:W-:Y:S01]  /*c700*/  STL [R1+0x54], R154 ;  /* 0x0000549a01007387 */ /* 0x0001e20000100800 */
[----:B------:R-:W-:Y:S01]  /*c710*/  ISETP.GE.AND P2, PT, R203, R154, PT ;  /* 0x0000009acb00720c */ /* 0x000fe20003f46270 */
[----:B------:R-:W-:-:S05]  /*c720*/  @!P0 VIADD R180, R180, 0x32460 ;  /* 0x00032460b4b48836 */ /* 0x000fca0000000000 */
[----:B------:R-:W-:Y:S01]  /*c730*/  @!P0 PRMT R180, RZ, 0x654, R180 ;  /* 0x00000654ffb48816 */ /* 0x000fe200000000b4 */
[----:B------:R-:W-:Y:S02]  /*c740*/  WARPGROUP.DEPBAR.LE gsb0, 0x0 ;  /* 0x00008000000079c5 */ /* 0x000fe40000010000 */
[----:B------:R-:W-:-:S06]  /*c750*/  WARPGROUP.ARRIVE ;  /* 0x00000000000079c5 */ /* 0x000fcc0000000000 */
[----:B------:R-:W-:Y:S03]  /*c760*/  HGMMA.64x256x16.F32.BF16 R24, R172, gdesc[UR24].tnspB, R24, gsb0 ;  /* 0x43e00018ac187df0 */ /* 0x000fe60008001818 */
[----:B------:R-:W-:Y:S02]  /*c770*/  WARPGROUP.DEPBAR.LE gsb0, 0x0 ;  /* 0x00008000000079c5 */ /* 0x000fe40000010000 */
[----:B------:R0:W-:Y:S01]  /*c780*/  @!P0 SYNCS.ARRIVE.TRANS64.RED.A1T0 RZ, [R180+URZ], RZ ;  /* 0x000000ffb4ff89a7 */ /* 0x0001e2000810043f */
[----:B------:R-:W-:Y:S05]  /*c790*/  @!P2 BRA `(.L_x_5676) ;  /* 0x000000340080a947 */ /* 0x000fea0003800000 */
[----:B------:R-:W-:Y:S02]  /*c7a0*/  IMAD.MOV.U32 R216, RZ, RZ, R178 ;  /* 0x000000ffffd87224 */ /* 0x000fe400078e00b2 */
[----:B------:R-:W-:-:S07]  /*c7b0*/  IMAD.MOV.U32 R217, RZ, RZ, R177 ;  /* 0x000000ffffd97224 */ /* 0x000fce00078e00b1 */
.L_x_5686:
        /* <DEDUP_REMOVED lines=8> */
.L_x_5677:
[----:B------:R-:W-:Y:S01]  /*c840*/  IMAD R210, R2, 0x8, R19 ;  /* 0x0000000802d27824 */ /* 0x000fe200078e0213 */
[----:B------:R-:W-:-:S04]  /*c850*/  SHF.L.U32 R218, R23, 0x1f, RZ ;  /* 0x0000001f17da7819 */ /* 0x000fc800000006ff */
[----:B------:R1:W2:Y:S01]  /*c860*/  SYNCS.PHASECHK.TRANS64.TRYWAIT P2, [R210+URZ+0x32430], R218 ;  /* 0x032430dad20075a7 */ /* 0x0002a2000804017f */
[----:B------:R-:W-:Y:S05]  /*c870*/  @!P1 BRA `(.L_x_5678) ;  /* 0x0000000000049947 */ /* 0x000fea0003800000 */
[----:B------:R-:W-:Y:S01]  /*c880*/  BPT.TRAP 0x1 ;  /* 0x000000040000795c */ /* 0x000fe20000300000 */
.L_x_5678:
[----:B------:R-:W3:Y:S01]  /*c890*/  LDL R152, [R1+0x44] ;  /* 0x0000440001987983 */ /* 0x000ee20000100800 */
[----:B------:R-:W-:Y:S02]  /*c8a0*/  IMAD.MOV.U32 R157, RZ, RZ, 0x40000040 ;  /* 0x40000040ff9d7424 */ /* 0x000fe400078e00ff */
[----:B---3--:R-:W-:Y:S01]  /*c8b0*/  IMAD R156, R2, 0x300, R152 ;  /* 0x00000300029c7824 */ /* 0x008fe200078e0298 */
[----:B--2---:R-:W-:Y:S06]  /*c8c0*/  @P2 BRA `(.L_x_5679) ;  /* 0x0000000000082947 */ /* 0x004fec0003800000 */
[----:B------:R-:W2:Y:S02]  /*c8d0*/  SYNCS.PHASECHK.TRANS64.TRYWAIT P2, [R210+URZ+0x32430], R218 ;  /* 0x032430dad20075a7 */ /* 0x000ea4000804017f */
[----:B--2---:R-:W-:Y:S05]  /*c8e0*/  @!P2 BRA `(.L_x_5680) ;  /* 0x000001340034a947 */ /* 0x004fea0003800000 */
.L_x_5679:
[----:B------:R-:W3:Y:S04]  /*c8f0*/  LDL.64 R234, [R1+0x18] ;  /* 0x0000180001ea7983 */ /* 0x000ee80000100a00 */
[----:B------:R-:W4:Y:S01]  /*c900*/  LDL.64 R222, [R1+0x10] ;  /* 0x0000100001de7983 */ /* 0x000f220000100a00 */
[----:B------:R-:W-:Y:S05]  /*c910*/  WARPSYNC.ALL ;  /* 0x0000000000007948 */ /* 0x000fea0003800000 */
[----:B------:R-:W5:Y:S01]  /*c920*/  LDL.64 R220, [R1+0x8] ;  /* 0x0000080001dc7983 */ /* 0x000f620000100a00 */
[C---:B------:R-:W-:Y:S01]  /*c930*/  R2UR UR6, R156.reuse ;  /* 0x000000009c0672ca */ /* 0x040fe200000e0000 */
[C---:B0-----:R-:W-:Y:S01]  /*c940*/  VIADD R154, R156.reuse, 0x2 ;  /* 0x000000029c9a7836 */ /* 0x041fe20000000000 */
        /* <DEDUP_REMOVED lines=14> */
[----:B------:R-:W-:-:S06]  /*ca30*/  WARPGROUP.ARRIVE ;  /* 0x00000000000079c5 */ /* 0x000fcc0000000000 */
[----:B------:R-:W-:Y:S03]  /*ca40*/  HGMMA.64x96x16.F32.BF16 R152, gdesc[UR4], RZ, !UPT, gsb0 ;  /* 0x01600000049879f0 */ /* 0x000fe6000c0018ff */
[----:B------:R-:W-:Y:S02]  /*ca50*/  WARPGROUP.DEPBAR.LE gsb0, 0x0 ;  /* 0x00008000000079c5 */ /* 0x000fe40000010000 */
[----:B------:R-:W-:Y:S01]  /*ca60*/  WARPGROUP.ARRIVE ;  /* 0x00000000000079c5 */ /* 0x000fe20000000000 */
[----:B---3--:R-:W-:Y:S02]  /*ca70*/  R2UR UR8, R234 ;  /* 0x00000000ea0872ca */ /* 0x008fe400000e0000 */
[----:B------:R-:W-:Y:S02]  /*ca80*/  R2UR UR9, R235 ;  /* 0x00000000eb0972ca */ /* 0x000fe400000e0000 */
[----:B----4-:R-:W-:-:S02]  /*ca90*/  R2UR UR12, R222 ;  /* 0x00000000de0c72ca */ /* 0x010fc400000e0000 */
[----:B------:R-:W-:Y:S02]  /*caa0*/  R2UR UR13, R223 ;  /* 0x00000000df0d72ca */ /* 0x000fe400000e0000 */
[----:B-----5:R-:W-:Y:S02]  /*cab0*/  R2UR UR16, R220 ;  /* 0x00000000dc1072ca */ /* 0x020fe400000e0000 */
[----:B------:R-:W-:-:S05]  /*cac0*/  R2UR UR17, R221 ;  /* 0x00000000dd1172ca */ /* 0x000fca00000e0000 */
        /* <DEDUP_REMOVED lines=10> */
.L_x_5681:
[----:B------:R0:W3:Y:S01]  /*cb70*/  SYNCS.PHASECHK.TRANS64.TRYWAIT P2, [R210+URZ+0x32450], R218 ;  /* 0x032450dad20075a7 */ /* 0x0000e2000804017f */
[----:B------:R-:W-:Y:S05]  /*cb80*/  @!P1 BRA `(.L_x_5682) ;  /* 0x0000000000049947 */ /* 0x000fea0003800000 */
[----:B------:R-:W-:Y:S01]  /*cb90*/  BPT.TRAP 0x1 ;  /* 0x000000040000795c */ /* 0x000fe20000300000 */
.L_x_5682:
[----:B------:R-:W-:Y:S04]  /*cba0*/  BSSY B0, `(.L_x_5683) ;  /* 0x0000004000007945 */ /* 0x000fe80003800000 */
[----:B---3--:R-:W-:Y:S05]  /*cbb0*/  @P2 BRA `(.L_x_5684) ;  /* 0x0000000000082947 */ /* 0x008fea0003800000 */
[----:B------:R-:W3:Y:S02]  /*cbc0*/  SYNCS.PHASECHK.TRANS64.TRYWAIT P2, [R210+URZ+0x32450], R218 ;  /* 0x032450dad20075a7 */ /* 0x000ee4000804017f */
[----:B---3--:R-:W-:Y:S05]  /*cbd0*/  @!P2 BRA `(.L_x_5685) ;  /* 0x00000130008ca947 */ /* 0x008fea0003800000 */
.L_x_5684:
[----:B------:R-:W-:Y:S05]  /*cbe0*/  BSYNC B0 ;  /* 0x0000000000007941 */ /* 0x000fea0003800000 */
.L_x_5683:
[----:B------:R-:W-:Y:S05]  /*cbf0*/  WARPSYNC.ALL ;  /* 0x0000000000007948 */ /* 0x000fea0003800000 */
[----:B0123--:R-:W2:Y:S01]  /*cc00*/  LDL R218, [R1+0x50] ;  /* 0x0000500001da7983 */ /* 0x00fea20000100800 */
[----:B------:R-:W0:Y:S03]  /*cc10*/  LDC R219, c[0x0][0x448] ;  /* 0x00011200ffdb7b82 */ /* 0x000e260000000800 */
[----:B------:R-:W2:Y:S04]  /*cc20*/  LDL R233, [R1+0x64] ;  /* 0x0000640001e97983 */ /* 0x000ea80000100800 */
[----:B------:R-:W3:Y:S04]  /*cc30*/  LDL R222, [R1+0x48] ;  /* 0x0000480001de7983 */ /* 0x000ee80000100800 */
[----:B------:R-:W4:Y:S01]  /*cc40*/  LDL.64 R234, [R1] ;  /* 0x0000000001ea7983 */ /* 0x000f220000100a00 */
[----:B------:R-:W-:Y:S01]  /*cc50*/  IMAD.MOV.U32 R221, RZ, RZ, 0x40000040 ;  /* 0x40000040ffdd7424 */ /* 0x000fe200078e00ff */
[----:B------:R-:W-:Y:S01]  /*cc60*/  R2UR UR4, R4 ;  /* 0x00000000040472ca */ /* 0x000fe200000e0000 */
[----:B------:R-:W-:Y:S01]  /*cc70*/  WARPGROUP.ARRIVE ;  /* 0x00000000000079c5 */ /* 0x000fe20000000000 */
[----:B------:R-:W-:Y:S01]  /*cc80*/  R2UR UR5, R5 ;  /* 0x00000000050572ca */ /* 0x000fe200000e0000 */
[----:B------:R-:W-:Y:S01]  /*cc90*/  IMAD.MOV.U32 R223, RZ, RZ, 0x40000040 ;  /* 0x40000040ffdf7424 */ /* 0x000fe200078e00ff */
[----:B------:R-:W-:Y:S01]  /*cca0*/  R2UR UR7, R221 ;  /* 0x00000000dd0772ca */ /* 0x000fe200000e0000 */
[----:B------:R-:W-:Y:S01]  /*ccb0*/  IMAD.MOV.U32 R221, RZ, RZ, 0x40000040 ;  /* 0x40000040ffdd7424 */ /* 0x000fe200078e00ff */
[----:B0-----:R-:W-:-:S13]  /*ccc0*/  ISETP.NE.AND P2, PT, R219, 0x1, PT ;  /* 0x00000001db00780c */ /* 0x001fda0003f45270 */
[----:B------:R-:W0:Y:S08]  /*ccd0*/  @P2 LDC R220, c[0x0][0x44c] ;  /* 0x00011300ffdc2b82 */ /* 0x000e300000000800 */
[----:B------:R-:W1:Y:S01]  /*cce0*/  @P2 LDC R219, c[0x0][0x450] ;  /* 0x00011400ffdb2b82 */ /* 0x000e620000000800 */
[----:B--2---:R-:W-:-:S04]  /*ccf0*/  IMAD.IADD R218, R233, 0x1, R218 ;  /* 0x00000001e9da7824 */ /* 0x004fc800078e02da */
[----:B0-----:R-:W-:-:S05]  /*cd00*/  @P2 IMAD.HI.U32 R220, R218, R220, RZ ;  /* 0x000000dcdadc2227 */ /* 0x001fca00078e00ff */
[----:B-1----:R-:W-:Y:S01]  /*cd10*/  @P2 SHF.R.U32.HI R218, RZ, R219, R220 ;  /* 0x000000dbffda2219 */ /* 0x002fe200000116dc */
[----:B---3--:R-:W-:-:S04]  /*cd20*/  IMAD R220, R2, 0xc00, R222 ;  /* 0x00000c0002dc7824 */ /* 0x008fc800078e02de */
[C---:B------:R-:W-:Y:S01]  /*cd30*/  VIADD R222, R220.reuse, 0x2 ;  /* 0x00000002dcde7836 */ /* 0x040fe20000000000 */
[----:B------:R-:W-:-:S13]  /*cd40*/  R2UR UR6, R220 ;  /* 0x00000000dc0672ca */ /* 0x000fda00000e0000 */
[----:B------:R-:W-:Y:S01]  /*cd50*/  HGMMA.64x96x16.F32.BF16 R152, gdesc[UR4], R152, gsb0 ;  /* 0x01600000049879f0 */ /* 0x000fe20008001898 */
[----:B------:R-:W-:Y:S01]  /*cd60*/  R2UR UR6, R222 ;  /* 0x00000000de0672ca */ /* 0x000fe200000e0000 */
[----:B------:R-:W-:Y:S01]  /*cd70*/  VIADD R222, R220, 0x4 ;  /* 0x00000004dcde7836 */ /* 0x000fe20000000000 */
[----:B------:R-:W-:Y:S01]  /*cd80*/  R2UR UR7, R223 ;  /* 0x00000000df0772ca */ /* 0x000fe200000e0000 */
[----:B------:R-:W-:Y:S01]  /*cd90*/  IMAD.MOV.U32 R223, RZ, RZ, 0x40000040 ;  /* 0x40000040ffdf7424 */ /* 0x000fe200078e00ff */
[----:B----4-:R-:W-:Y:S02]  /*cda0*/  R2UR UR4, R234 ;  /* 0x00000000ea0472ca */ /* 0x010fe400000e0000 */
[----:B------:R-:W-:Y:S01]  /*cdb0*/  R2UR UR5, R235 ;  /* 0x00000000eb0572ca */ /* 0x000fe200000e0000 */
[----:B------:R-:W-:Y:S02]  /*cdc0*/  WARPGROUP.DEPBAR.LE gsb0, 0x0 ;  /* 0x00008000000079c5 */ /* 0x000fe40000010000 */
[----:B------:R-:W-:-:S10]  /*cdd0*/  WARPGROUP.ARRIVE ;  /* 0x00000000000079c5 */ /* 0x000fd40000000000 */
[----:B------:R-:W-:Y:S01]  /*cde0*/  HGMMA.64x96x16.F32.BF16 R152, gdesc[UR4], R152, gsb0 ;  /* 0x01600000049879f0 */ /* 0x000fe20008001898 */
[----:B------:R-:W-:Y:S01]  /*cdf0*/  R2UR UR6, R222 ;  /* 0x00000000de0672ca */ /* 0x000fe200000e0000 */
[----:B------:R-:W-:Y:S01]  /*ce00*/  VIADD R222, R220, 0x6 ;  /* 0x00000006dcde7836 */ /* 0x000fe20000000000 */
[----:B------:R-:W-:Y:S01]  /*ce10*/  R2UR UR7, R223 ;  /* 0x00000000df0772ca */ /* 0x000fe200000e0000 */
[----:B------:R-:W-:Y:S01]  /*ce20*/  IMAD.MOV.U32 R223, RZ, RZ, 0x40000040 ;  /* 0x40000040ffdf7424 */ /* 0x000fe200078e00ff */
[----:B------:R-:W-:Y:S02]  /*ce30*/  R2UR UR4, R230 ;  /* 0x00000000e60472ca */ /* 0x000fe400000e0000 */
        /* <DEDUP_REMOVED lines=98> */
[----:B------:R-:W-:Y:S01]  /*d460*/  R2UR UR4, R10 ;  /* 0x000000000a0472ca */ /* 0x000fe200000e0000 */
[----:B------:R-:W-:Y:S01]  /*d470*/  VIADD R220, R220, 0x906 ;  /* 0x00000906dcdc7836 */ /* 0x000fe20000000000 */
[----:B------:R-:W-:Y:S01]  /*d480*/  R2UR UR5, R11 ;  /* 0x000000000b0572ca */ /* 0x000fe200000e0000 */
[----:B------:R-:W-:Y:S02]  /*d490*/  WARPGROUP.DEPBAR.LE gsb0, 0x0 ;  /* 0x00008000000079c5 */ /* 0x000fe40000010000 */
[----:B------:R-:W-:-:S10]  /*d4a0*/  WARPGROUP.ARRIVE ;  /* 0x00000000000079c5 */ /* 0x000fd40000000000 */
        /* <DEDUP_REMOVED lines=14> */
[----:B------:R-:W-:Y:S03]  /*d590*/  HGMMA.64x96x16.F32.BF16 R152, gdesc[UR4], R152, gsb0 ;  /* 0x01600000049879f0 */ /* 0x000fe60008001898 */
[----:B------:R-:W-:Y:S02]  /*d5a0*/  WARPGROUP.DEPBAR.LE gsb0, 0x0 ;  /* 0x00008000000079c5 */ /* 0x000fe40000010000 */
[----:B------:R-:W-:Y:S01]  /*d5b0*/  FMUL.FTZ R158, R158, UR43 ;  /* 0x0000002b9e9e7c20 */ /* 0x000fe20008410000 */
[----:B------:R-:W-:Y:S01]  /*d5c0*/  FMUL.FTZ R159, R159, UR43 ;  /* 0x0000002b9f9f7c20 */ /* 0x000fe20008410000 */
[----:B------:R-:W-:Y:S01]  /*d5d0*/  FMUL.FTZ R219, R162, UR43 ;  /* 0x0000002ba2db7c20 */ /* 0x000fe20008410000 */
[----:B------:R-:W-:Y:S01]  /*d5e0*/  FMUL.FTZ R162, R168, UR43 ;  /* 0x0000002ba8a27c20 */ /* 0x000fe20008410000 */
[----:B------:R0:W1:Y:S01]  /*d5f0*/  MUFU.TANH R234, R158 ;  /* 0x0000009e00ea7308 */ /* 0x0000620000002400 */
[----:B------:R-:W-:Y:S01]  /*d600*/  FMUL.FTZ R235, R170, UR43 ;  /* 0x0000002baaeb7c20 */ /* 0x000fe20008410000 */
[----:B------:R-:W2:Y:S01]  /*d610*/  LDL R168, [R1+0x68] ;  /* 0x0000680001a87983 */ /* 0x000ea20000100800 */
[----:B------:R-:W-:Y:S01]  /*d620*/  FMUL.FTZ R154, R154, UR43 ;  /* 0x0000002b9a9a7c20 */ /* 0x000fe20008410000 */
[----:B------:R-:W-:Y:S01]  /*d630*/  FMUL.FTZ R152, R152, UR43 ;  /* 0x0000002b98987c20 */ /* 0x000fe20008410000 */
[----:B------:R-:W-:Y:S01]  /*d640*/  FMUL.FTZ R155, R155, UR43 ;  /* 0x0000002b9b9b7c20 */ /* 0x000fe20008410000 */
[----:B------:R-:W-:Y:S01]  /*d650*/  FMUL.FTZ R163, R163, UR43 ;  /* 0x0000002ba3a37c20 */ /* 0x000fe20008410000 */
[----:B------:R-:W-:Y:S01]  /*d660*/  FMUL.FTZ R153, R153, UR43 ;  /* 0x0000002b99997c20 */ /* 0x000fe20008410000 */
[----:B------:R3:W4:Y:S01]  /*d670*/  MUFU.TANH R223, R159 ;  /* 0x0000009f00df7308 */ /* 0x0007220000002400 */
[----:B0-----:R-:W-:Y:S01]  /*d680*/  FMUL.FTZ R158, R164, UR43 ;  /* 0x0000002ba49e7c20 */ /* 0x001fe20008410000 */
[----:B------:R-:W-:Y:S01]  /*d690*/  FMUL.FTZ R164, R173, UR43 ;  /* 0x0000002bada47c20 */ /* 0x000fe20008410000 */
[----:B------:R-:W-:Y:S01]  /*d6a0*/  FMUL.FTZ R237, R166, UR43 ;  /* 0x0000002ba6ed7c20 */ /* 0x000fe20008410000 */
[----:B------:R-:W5:Y:S01]  /*d6b0*/  LDL R173, [R1+0x30] ;  /* 0x0000300001ad7983 */ /* 0x000f620000100800 */
[----:B------:R-:W-:-:S03]  /*d6c0*/  FMUL.FTZ R236, R167, UR43 ;  /* 0x0000002ba7ec7c20 */ /* 0x000fc60008410000 */
[----:B------:R0:W-:Y:S01]  /*d6d0*/  MUFU.TANH R221, R154 ;  /* 0x0000009a00dd7308 */ /* 0x0001e20000002400 */
[----:B-1----:R-:W-:Y:S02]  /*d6e0*/  IMAD.MOV.U32 R170, RZ, RZ, R234 ;  /* 0x000000ffffaa7224 */ /* 0x002fe400078e00ea */
[----:B------:R-:W-:Y:S01]  /*d6f0*/  FMUL.FTZ R234, R171, UR43 ;  /* 0x0000002babea7c20 */ /* 0x000fe20008410000 */
[----:B---3--:R-:W-:Y:S01]  /*d700*/  FMUL.FTZ R159, R161, UR43 ;  /* 0x0000002ba19f7c20 */ /* 0x008fe20008410000 */
[----:B------:R-:W-:-:S03]  /*d710*/  FMUL.FTZ R161, R169, UR43 ;  /* 0x0000002ba9a17c20 */ /* 0x000fc60008410000 */
[----:B------:R-:W-:Y:S01]  /*d720*/  MUFU.TANH R152, R152 ;  /* 0x0000009800987308 */ /* 0x000fe20000002400 */
[----:B----4-:R-:W-:Y:S02]  /*d730*/  IMAD.MOV.U32 R171, RZ, RZ, R223 ;  /* 0x000000ffffab7224 */ /* 0x010fe400078e00df */
[----:B------:R-:W-:Y:S01]  /*d740*/  FMUL.FTZ R223, R174, UR43 ;  /* 0x0000002baedf7c20 */ /* 0x000fe20008410000 */
[----:B0-----:R-:W-:Y:S01]  /*d750*/  FMUL.FTZ R154, R157, UR43 ;  /* 0x0000002b9d9a7c20 */ /* 0x001fe20008410000 */
[----:B------:R-:W5:Y:S01]  /*d760*/  LDL R174, [R1+0x34] ;  /* 0x0000340001ae7983 */ /* 0x000f620000100800 */
[----:B------:R-:W-:-:S03]  /*d770*/  FMUL.FTZ R157, R165, UR43 ;  /* 0x0000002ba59d7c20 */ /* 0x000fc60008410000 */
[----:B------:R-:W0:Y:S01]  /*d780*/  SHFL.IDX PT, R169, R218, RZ, 0x1c1f ;  /* 0x001c1fffdaa97589 */ /* 0x000e2200000e0000 */
[----:B------:R-:W-:Y:S01]  /*d790*/  FMUL.FTZ R165, R176, UR43 ;  /* 0x0000002bb0a57c20 */ /* 0x000fe20008410000 */
[----:B------:R-:W-:Y:S01]  /*d7a0*/  IMAD.MOV.U32 R176, RZ, RZ, -0x60 ;  /* 0xffffffa0ffb07424 */ /* 0x000fe200078e00ff */
[----:B------:R1:W-:Y:S03]  /*d7b0*/  MUFU.TANH R220, R155 ;  /* 0x0000009b00dc7308 */ /* 0x0003e60000002400 */
[----:B------:R-:W-:-:S05]  /*d7c0*/  IMAD R176, R203, R176, 0x1 ;  /* 0x00000001cbb07424 */ /* 0x000fca00078e02b0 */
[----:B------:R-:W3:Y:S01]  /*d7d0*/  MUFU.TANH R233, R163 ;  /* 0x000000a300e97308 */ /* 0x000ee20000002400 */
[----:B-1----:R-:W-:Y:S01]  /*d7e0*/  FMUL.FTZ R155, R156, UR43 ;  /* 0x0000002b9c9b7c20 */ /* 0x002fe20008410000 */
[----:B------:R-:W-:Y:S01]  /*d7f0*/  FMUL.FTZ R156, R160, UR43 ;  /* 0x0000002ba09c7c20 */ /* 0x000fe20008410000 */
[----:B------:R-:W-:-:S05]  /*d800*/  FMUL.FTZ R160, R172, UR43 ;  /* 0x0000002baca07c20 */ /* 0x000fca0008410000 */
[----:B------:R-:W1:Y:S08]  /*d810*/  MUFU.TANH R154, R154 ;  /* 0x0000009a009a7308 */ /* 0x000e700000002400 */
[----:B------:R-:W4:Y:S01]  /*d820*/  MUFU.TANH R153, R153 ;  /* 0x0000009900997308 */ /* 0x000f220000002400 */
[----:B---3--:R-:W-:-:S07]  /*d830*/  IMAD.MOV.U32 R172, RZ, RZ, R233 ;  /* 0x000000ffffac7224 */ /* 0x008fce00078e00e9 */
[----:B------:R-:W3:Y:S08]  /*d840*/  MUFU.TANH R155, R155 ;  /* 0x0000009b009b7308 */ /* 0x000ef00000002400 */
[----:B------:R-:W3:Y:S01]  /*d850*/  MUFU.TANH R158, R158 ;  /* 0x0000009e009e7308 */ /* 0x000ee20000002400 */
[----:B------:R-:W-:-:S07]  /*d860*/  FMUL.FTZ R166, R181, UR43 ;  /* 0x0000002bb5a67c20 */ /* 0x000fce0008410000 */
[----:B------:R-:W3:Y:S08]  /*d870*/  MUFU.TANH R156, R156 ;  /* 0x0000009c009c7308 */ /* 0x000ef00000002400 */
[----:B------:R-:W3:Y:S01]  /*d880*/  MUFU.TANH R159, R159 ;  /* 0x0000009f009f7308 */ /* 0x000ee20000002400 */
[----:B------:R-:W-:-:S07]  /*d890*/  FMUL.FTZ R163, R177, UR43 ;  /* 0x0000002bb1a37c20 */ /* 0x000fce0008410000 */
[----:B------:R-:W3:Y:S01]  /*d8a0*/  MUFU.TANH R161, R161 ;  /* 0x000000a100a17308 */ /* 0x000ee20000002400 */
[----:B------:R-:W-:Y:S01]  /*d8b0*/  FMUL.FTZ R167, R180, UR43 ;  /* 0x0000002bb4a77c20 */ /* 0x000fe20008410000 */
[----:B------:R-:W-:-:S06]  /*d8c0*/  IMAD.MOV.U32 R180, RZ, RZ, R172 ;  /* 0x000000ffffb47224 */ /* 0x000fcc00078e00ac */
[----:B------:R-:W3:Y:S01]  /*d8d0*/  MUFU.TANH R157, R157 ;  /* 0x0000009d009d7308 */ /* 0x000ee20000002400 */
[----:B------:R-:W3:Y:S01]  /*d8e0*/  SHFL.IDX PT, R218, R218, 0x1, 0x1c1f ;  /* 0x003c1f00dada7f89 */ /* 0x000ee200000e0000 */
[----:B------:R-:W-:-:S06]  /*d8f0*/  FMUL.FTZ R172, R188, UR43 ;  /* 0x0000002bbcac7c20 */ /* 0x000fcc0008410000 */
[----:B------:R-:W3:Y:S08]  /*d900*/  MUFU.TANH R162, R162 ;  /* 0x000000a200a27308 */ /* 0x000ef00000002400 */
[----:B------:R-:W3:Y:S08]  /*d910*/  MUFU.TANH R165, R165 ;  /* 0x000000a500a57308 */ /* 0x000ef00000002400 */
[----:B------:R-:W3:Y:S08]  /*d920*/  MUFU.TANH R160, R160 ;  /* 0x000000a000a07308 */ /* 0x000ef00000002400 */
[----:B------:R-:W3:Y:S01]  /*d930*/  MUFU.TANH R164, R164 ;  /* 0x000000a400a47308 */ /* 0x000ee20000002400 */
[----:B------:R-:W-:-:S07]  /*d940*/  IMAD.MOV.U32 R181, RZ, RZ, R171 ;  /* 0x000000ffffb57224 */ /* 0x000fce00078e00ab */
[----:B------:R-:W3:Y:S01]  /*d950*/  MUFU.TANH R166, R166 ;  /* 0x000000a600a67308 */ /* 0x000ee20000002400 */
[----:B------:R-:W-:-:S07]  /*d960*/  FMUL.FTZ R171, R189, UR43 ;  /* 0x0000002bbdab7c20 */ /* 0x000fce0008410000 */
[----:B------:R-:W3:Y:S08]  /*d970*/  MUFU.TANH R163, R163 ;  /* 0x000000a300a37308 */ /* 0x000ef00000002400 */
[----:B------:R-:W3:Y:S08]  /*d980*/  MUFU.TANH R167, R167 ;  /* 0x000000a700a77308 */ /* 0x000ef00000002400 */
[----:B------:R-:W3:Y:S08]  /*d990*/  MUFU.TANH R172, R172 ;  /* 0x000000ac00ac7308 */ /* 0x000ef00000002400 */
[----:B------:R-:W-:Y:S01]  /*d9a0*/  MUFU.TANH R171, R171 ;  /* 0x000000ab00ab7308 */ /* 0x000fe20000002400 */
[----:B------:R-:W-:-:S07]  /*d9b0*/  FMUL.FTZ R222, R178, UR43 ;  /* 0x0000002bb2de7c20 */ /* 0x000fce0008410000 */
[----:B------:R-:W-:Y:S01]  /*d9c0*/  MUFU.TANH R237, R237 ;  /* 0x000000ed00ed7308 */ /* 0x000fe20000002400 */
[----:B------:R-:W-:-:S07]  /*d9d0*/  FMUL.FTZ R177, R183, UR43 ;  /* 0x0000002bb7b17c20 */ /* 0x000fce0008410000 */
[----:B------:R-:W-:Y:S01]  /*d9e0*/  MUFU.TANH R234, R234 ;  /* 0x000000ea00ea7308 */ /* 0x000fe20000002400 */
[----:B------:R-:W-:Y:S01]  /*d9f0*/  FMUL.FTZ R233, R175, UR43 ;  /* 0x0000002bafe97c20 */ /* 0x000fe20008410000 */
[----:B------:R-:W-:-:S06]  /*da00*/  IMAD.MOV.U32 R175, RZ, RZ, R170 ;  /* 0x000000ffffaf7224 */ /* 0x000fcc00078e00aa */
[----:B------:R-:W-:Y:S01]  /*da10*/  MUFU.TANH R222, R222 ;  /* 0x000000de00de7308 */ /* 0x000fe20000002400 */
[----:B------:R-:W-:Y:S02]  /*da20*/  IMAD.MOV.U32 R170, RZ, RZ, R220 ;  /* 0x000000ffffaa7224 */ /* 0x000fe400078e00dc */
[----:B------:R-:W-:-:S05]  /*da30*/  FMUL.FTZ R220, R182, UR43 ;  /* 0x0000002bb6dc7c20 */ /* 0x000fca0008410000 */
[----:B------:R-:W-:Y:S01]  /*da40*/  MUFU.TANH R177, R177 ;  /* 0x000000b100b17308 */ /* 0x000fe20000002400 */
[----:B------:R-:W-:Y:S01]  /*da50*/  FMUL.FTZ R188, R197, UR43 ;  /* 0x0000002bc5bc7c20 */ /* 0x000fe20008410000 */
[----:B------:R-:W-:-:S06]  /*da60*/  FMUL.FTZ R197, R191, UR43 ;  /* 0x0000002bbfc57c20 */ /* 0x000fcc0008410000 */
[----:B------:R-:W-:Y:S08]  /*da70*/  MUFU.TANH R219, R219 ;  /* 0x000000db00db7308 */ /* 0x000ff00000002400 */
[----:B------:R-:W-:Y:S08]  /*da80*/  MUFU.TANH R236, R236 ;  /* 0x000000ec00ec7308 */ /* 0x000ff00000002400 */
[----:B------:R-:W-:Y:S01]  /*da90*/  MUFU.TANH R235, R235 ;  /* 0x000000eb00eb7308 */ /* 0x000fe20000002400 */
[----:B--2---:R-:W-:-:S02]  /*daa0*/  IMAD R176, R168, -0x2, R176 ;  /* 0xfffffffea8b07824 */ /* 0x004fc400078e02b0 */
[----:B------:R-:W-:-:S03]  /*dab0*/  FMUL.FTZ R168, R184, UR43 ;  /* 0x0000002bb8a87c20 */ /* 0x000fc60008410000 */
[----:B-----5:R-:W-:-:S05]  /*dac0*/  IADD3 R176, -R173, R176, R174 ;  /* 0x000000b0adb07210 */ /* 0x020fca0007ffe1ae */
[----:B0-----:R-:W-:-:S05]  /*dad0*/  IMAD.IADD R169, R176, 0x1, R169 ;  /* 0x00000001b0a97824 */ /* 0x001fca00078e02a9 */
[----:B------:R-:W-:-:S04]  /*dae0*/  ISETP.GT.AND P3, PT, R169, RZ, PT ;  /* 0x000000ffa900720c */ /* 0x000fc80003f64270 */
[----:B------:R-:W-:Y:S02]  /*daf0*/  FSEL R152, R152, -INF , P3 ;  /* 0xff80000098987808 */ /* 0x000fe40001800000 */
[C---:B------:R-:W-:Y:S02]  /*db00*/  ISETP.GT.AND P3, PT, R169.reuse, 0x9, PT ;  /* 0x00000009a900780c */ /* 0x040fe40003f64270 */
[C---:B------:R-:W-:Y:S02]  /*db10*/  ISETP.GT.AND P4, PT, R169.reuse, 0x1, PT ;  /* 0x00000001a900780c */ /* 0x040fe40003f84270 */
[C---:B------:R-:W-:Y:S02]  /*db20*/  ISETP.GT.AND P2, PT, R169.reuse, 0x8, PT ;  /* 0x00000008a900780c */ /* 0x040fe40003f44270 */
[----:B-1----:R-:W-:Y:S02]  /*db30*/  FSEL R154, R154, -INF , P3 ;  /* 0xff8000009a9a7808 */ /* 0x002fe40001800000 */
[----:B------:R-:W-:-:S02]  /*db40*/  ISETP.GT.AND P3, PT, R169, 0x18, PT ;  /* 0x00000018a900780c */ /* 0x000fc40003f64270 */
[----:B----4-:R-:W-:Y:S02]  /*db50*/  FSEL R153, R153, -INF , P4 ;  /* 0xff80000099997808 */ /* 0x010fe40002000000 */
[----:B---3--:R-:W-:Y:S01]  /*db60*/  FSEL R155, R155, -INF , P2 ;  /* 0xff8000009b9b7808 */ /* 0x008fe20001000000 */
[----:B------:R-:W-:Y:S01]  /*db70*/  FMUL.FTZ R174, R185, UR43 ;  /* 0x0000002bb9ae7c20 */ /* 0x000fe20008410000 */
[C---:B------:R-:W-:Y:S02]  /*db80*/  ISETP.GT.AND P4, PT, R169.reuse, 0x10, PT ;  /* 0x00000010a900780c */ /* 0x040fe40003f84270 */
[----:B------:R-:W-:Y:S02]  /*db90*/  ISETP.GT.AND P2, PT, R169, 0x11, PT ;  /* 0x00000011a900780c */ /* 0x000fe40003f44270 */
[----:B------:R-:W-:Y:S01]  /*dba0*/  FSEL R158, R158, -INF , P3 ;  /* 0xff8000009e9e7808 */ /* 0x000fe20001800000 */
[----:B------:R-:W-:Y:S01]  /*dbb0*/  FMUL.FTZ R185, R193, UR43 ;  /* 0x0000002bc1b97c20 */ /* 0x000fe20008410000 */
[----:B------:R-:W-:-:S02]  /*dbc0*/  ISETP.GT.AND P3, PT, R169, 0x21, PT ;  /* 0x00000021a900780c */ /* 0x000fc40003f64270 */
[----:B------:R-:W-:Y:S02]  /*dbd0*/  FSEL R156, R156, -INF , P4 ;  /* 0xff8000009c9c7808 */ /* 0x000fe40002000000 */
[----:B------:R-:W-:Y:S01]  /*dbe0*/  FSEL R159, R159, -INF , P2 ;  /* 0xff8000009f9f7808 */ /* 0x000fe20001000000 */
[----:B------:R-:W-:Y:S01]  /*dbf0*/  FMUL.FTZ R173, R192, UR43 ;  /* 0x0000002bc0ad7c20 */ /* 0x000fe20008410000 */
[C---:B------:R-:W-:Y:S02]  /*dc00*/  ISETP.GT.AND P4, PT, R169.reuse, 0x19, PT ;  /* 0x00000019a900780c */ /* 0x040fe40003f84270 */
[----:B------:R-:W-:Y:S01]  /*dc10*/  ISETP.GT.AND P2, PT, R169, 0x20, PT ;  /* 0x00000020a900780c */ /* 0x000fe20003f44270 */
[----:B------:R-:W0:Y:S01]  /*dc20*/  MUFU.TANH R168, R168 ;  /* 0x000000a800a87308 */ /* 0x000e220000002400 */
[----:B------:R-:W-:Y:S02]  /*dc30*/  FSEL R161, R161, -INF , P3 ;  /* 0xff800000a1a17808 */ /* 0x000fe40001800000 */
[----:B------:R-:W-:-:S02]  /*dc40*/  ISETP.GT.AND P3, PT, R169, 0x30, PT ;  /* 0x00000030a900780c */ /* 0x000fc40003f64270 */
[----:B------:R-:W-:-:S03]  /*dc50*/  FSEL R157, R157, -INF , P4 ;  /* 0xff8000009d9d7808 */ /* 0x000fc60002000000 */
[----:B------:R-:W1:Y:S01]  /*dc60*/  MUFU.TANH R174, R174 ;  /* 0x000000ae00ae7308 */ /* 0x000e620000002400 */
[----:B------:R-:W-:Y:S02]  /*dc70*/  FSEL R162, R162, -INF , P2 ;  /* 0xff800000a2a27808 */ /* 0x000fe40001000000 */
[C---:B------:R-:W-:Y:S02]  /*dc80*/  ISETP.GT.AND P4, PT, R169.reuse, 0x28, PT ;  /* 0x00000028a900780c */ /* 0x040fe40003f84270 */
[----:B------:R-:W-:-:S03]  /*dc90*/  ISETP.GT.AND P2, PT, R169, 0x29, PT ;  /* 0x00000029a900780c */ /* 0x000fc60003f44270 */
[----:B------:R-:W2:Y:S01]  /*dca0*/  MUFU.TANH R185, R185 ;  /* 0x000000b900b97308 */ /* 0x000ea20000002400 */
[----:B------:R-:W-:Y:S02]  /*dcb0*/  FSEL R165, R165, -INF , P3 ;  /* 0xff800000a5a57808 */ /* 0x000fe40001800000 */
[----:B------:R-:W-:Y:S02]  /*dcc0*/  ISETP.GT.AND P3, PT, R169, 0x39, PT ;  /* 0x00000039a900780c */ /* 0x000fe40003f64270 */
[----:B------:R-:W-:-:S03]  /*dcd0*/  FSEL R160, R160, -INF , P4 ;  /* 0xff800000a0a07808 */ /* 0x000fc60002000000 */
[----:B------:R-:W3:Y:S01]  /*dce0*/  MUFU.TANH R173, R173 ;  /* 0x000000ad00ad7308 */ /* 0x000ee20000002400 */
[----:B------:R-:W-:Y:S02]  /*dcf0*/  FSEL R164, R164, -INF , P2 ;  /* 0xff800000a4a47808 */ /* 0x000fe40001000000 */
[C---:B------:R-:W-:Y:S02]  /*dd00*/  ISETP.GT.AND P4, PT, R169.reuse, 0x31, PT ;  /* 0x00000031a900780c */ /* 0x040fe40003f84270 */
[C---:B------:R-:W-:Y:S02]  /*dd10*/  ISETP.GT.AND P2, PT, R169.reuse, 0x38, PT ;  /* 0x00000038a900780c */ /* 0x040fe40003f44270 */
[----:B------:R-:W-:Y:S02]  /*dd20*/  FSEL R166, R166, -INF , P3 ;  /* 0xff800000a6a67808 */ /* 0x000fe40001800000 */
[----:B------:R-:W-:Y:S02]  /*dd30*/  ISETP.GT.AND P3, PT, R169, 0x48, PT ;  /* 0x00000048a900780c */ /* 0x000fe40003f64270 */
[----:B------:R-:W-:-:S02]  /*dd40*/  FSEL R163, R163, -INF , P4 ;  /* 0xff800000a3a37808 */ /* 0x000fc40002000000 */
[----:B------:R-:W-:Y:S02]  /*dd50*/  FSEL R167, R167, -INF , P2 ;  /* 0xff800000a7a77808 */ /* 0x000fe40001000000 */
[C---:B------:R-:W-:Y:S02]  /*dd60*/  ISETP.GT.AND P4, PT, R169.reuse, 0x40, PT ;  /* 0x00000040a900780c */ /* 0x040fe40003f84270 */
[C---:B------:R-:W-:Y:S01]  /*dd70*/  ISETP.GT.AND P2, PT, R169.reuse, 0x41, PT ;  /* 0x00000041a900780c */ /* 0x040fe20003f44270 */
[----:B------:R-:W-:Y:S01]  /*dd80*/  IMAD.IADD R176, R176, 0x1, R218 ;  /* 0x00000001b0b07824 */ /* 0x000fe200078e02da */
[----:B------:R-:W-:Y:S02]  /*dd90*/  FSEL R172, R172, -INF , P3 ;  /* 0xff800000acac7808 */ /* 0x000fe40001800000 */
[----:B------:R-:W-:Y:S02]  /*dda0*/  ISETP.GT.AND P3, PT, R169, 0x51, PT ;  /* 0x00000051a900780c */ /* 0x000fe40003f64270 */
[----:B0-----:R-:W-:-:S02]  /*ddb0*/  FSEL R168, R168, -INF , P4 ;  /* 0xff800000a8a87808 */ /* 0x001fc40002000000 */
[----:B-1----:R-:W-:Y:S01]  /*ddc0*/  FSEL R174, R174, -INF , P2 ;  /* 0xff800000aeae7808 */ /* 0x002fe20001000000 */
[----:B------:R-:W-:Y:S01]  /*ddd0*/  IMAD.MOV.U32 R184, RZ, RZ, R221 ;  /* 0x000000ffffb87224 */ /* 0x000fe200078e00dd */
[C---:B------:R-:W-:Y:S02]  /*dde0*/  ISETP.GT.AND P4, PT, R169.reuse, 0x49, PT ;  /* 0x00000049a900780c */ /* 0x040fe40003f84270 */
[----:B------:R-:W-:Y:S02]  /*ddf0*/  ISETP.GT.AND P2, PT, R169, 0x50, PT ;  /* 0x00000050a900780c */ /* 0x000fe40003f44270 */
[----:B--2---:R-:W-:Y:S02]  /*de00*/  FSEL R185, R185, -INF , P3 ;  /* 0xff800000b9b97808 */ /* 0x004fe40001800000 */
[----:B------:R-:W-:Y:S02]  /*de10*/  ISETP.GT.AND P3, PT, R176, RZ, PT ;  /* 0x000000ffb000720c */ /* 0x000fe40003f64270 */
[----:B------:R-:W-:-:S02]  /*de20*/  FSEL R171, R171, -INF , P4 ;  /* 0xff800000abab7808 */ /* 0x000fc40002000000 */
[----:B---3--:R-:W-:Y:S02]  /*de30*/  FSEL R173, R173, -INF , P2 ;  /* 0xff800000adad7808 */ /* 0x008fe40001000000 */
[C---:B------:R-:W-:Y:S02]  /*de40*/  ISETP.GT.AND P4, PT, R169.reuse, 0x58, PT ;  /* 0x00000058a900780c */ /* 0x040fe40003f84270 */
[----:B------:R-:W-:Y:S02]  /*de50*/  ISETP.GT.AND P2, PT, R169, 0x59, PT ;  /* 0x00000059a900780c */ /* 0x000fe40003f44270 */
[----:B------:R-:W-:Y:S02]  /*de60*/  FSEL R169, R184, -INF , P3 ;  /* 0xff800000b8a97808 */ /* 0x000fe40001800000 */
[----:B------:R-:W-:Y:S01]  /*de70*/  ISETP.GT.AND P3, PT, R176, 0x9, PT ;  /* 0x00000009b000780c */ /* 0x000fe20003f64270 */
[----:B------:R-:W-:-:S03]  /*de80*/  FMUL.FTZ R221, R179, UR43 ;  /* 0x0000002bb3dd7c20 */ /* 0x000fc60008410000 */
[----:B------:R-:W-:Y:S02]  /*de90*/  FSEL R179, R181, -INF , P3 ;  /* 0xff800000b5b37808 */ /* 0x000fe40001800000 */
[----:B------:R-:W-:-:S04]  /*dea0*/  ISETP.GT.AND P3, PT, R176, 0x18, PT ;  /* 0x00000018b000780c */ /* 0x000fc80003f64270 */
[----:B------:R-:W-:Y:S02]  /*deb0*/  FSEL R182, R237, -INF , P3 ;  /* 0xff800000edb67808 */ /* 0x000fe40001800000 */
[----:B------:R-:W-:-:S04]  /*dec0*/  ISETP.GT.AND P3, PT, R176, 0x21, PT ;  /* 0x00000021b000780c */ /* 0x000fc80003f64270 */
[----:B------:R-:W-:Y:S02]  /*ded0*/  FSEL R193, R234, -INF , P3 ;  /* 0xff800000eac17808 */ /* 0x000fe40001800000 */
[----:B------:R-:W-:-:S04]  /*dee0*/  ISETP.GT.AND P3, PT, R176, 0x30, PT ;  /* 0x00000030b000780c */ /* 0x000fc80003f64270 */
[----:B------:R-:W-:Y:S02]  /*def0*/  FSEL R189, R222, -INF , P3 ;  /* 0xff800000debd7808 */ /* 0x000fe40001800000 */
[----:B------:R-:W-:-:S04]  /*df00*/  ISETP.GT.AND P3, PT, R176, 0x39, PT ;  /* 0x00000039b000780c */ /* 0x000fc80003f64270 */
[----:B------:R-:W-:Y:S02]  /*df10*/  FSEL R191, R177, -INF , P3 ;  /* 0xff800000b1bf7808 */ /* 0x000fe40001800000 */
[----:B------:R-:W-:-:S04]  /*df20*/  FMNMX.FTZ R177, R152, R217, !PT ;  /* 0x000000d998b17209 */ /* 0x000fc80007810000 */
[----:B------:R-:W-:-:S04]  /*df30*/  FMNMX.FTZ R177, R153, R177, !PT ;  /* 0x000000b199b17209 */ /* 0x000fc80007810000 */
[----:B------:R-:W-:-:S04]  /*df40*/  FMNMX.FTZ R177, R155, R177, !PT ;  /* 0x000000b19bb17209 */ /* 0x000fc80007810000 */
[----:B------:R-:W-:-:S04]  /*df50*/  FMNMX.FTZ R177, R154, R177, !PT ;  /* 0x000000b19ab17209 */ /* 0x000fc80007810000 */
[----:B------:R-:W-:-:S04]  /*df60*/  FMNMX.FTZ R177, R156, R177, !PT ;  /* 0x000000b19cb17209 */ /* 0x000fc80007810000 */
[----:B------:R-:W-:-:S04]  /*df70*/  FMNMX.FTZ R177, R159, R177, !PT ;  /* 0x000000b19fb17209 */ /* 0x000fc80007810000 */
[----:B------:R-:W-:Y:S01]  /*df80*/  FMNMX.FTZ R177, R158, R177, !PT ;  /* 0x000000b19eb17209 */ /* 0x000fe20007810000 */
[----:B------:R-:W-:-:S03]  /*df90*/  FMUL.FTZ R178, R196, UR43 ;  /* 0x0000002bc4b27c20 */ /* 0x000fc60008410000 */
[----:B------:R-:W-:-:S04]  /*dfa0*/  FMNMX.FTZ R177, R157, R177, !PT ;  /* 0x000000b19db17209 */ /* 0x000fc80007810000 */
[----:B------:R-:W-:Y:S01]  /*dfb0*/  FMNMX.FTZ R177, R162, R177, !PT ;  /* 0x000000b1a2b17209 */ /* 0x000fe20007810000 */
[----:B------:R-:W0:Y:S03]  /*dfc0*/  MUFU.TANH R178, R178 ;  /* 0x000000b200b27308 */ /* 0x000e260000002400 */
[----:B------:R-:W-:-:S04]  /*dfd0*/  FMNMX.FTZ R177, R161, R177, !PT ;  /* 0x000000b1a1b17209 */ /* 0x000fc80007810000 */
[----:B------:R-:W-:Y:S01]  /*dfe0*/  FMNMX.FTZ R177, R160, R177, !PT ;  /* 0x000000b1a0b17209 */ /* 0x000fe20007810000 */
[----:B------:R-:W1:Y:S03]  /*dff0*/  MUFU.TANH R188, R188 ;  /* 0x000000bc00bc7308 */ /* 0x000e660000002400 */
[----:B------:R-:W-:-:S04]  /*e000*/  FMNMX.FTZ R177, R164, R177, !PT ;  /* 0x000000b1a4b17209 */ /* 0x000fc80007810000 */
[----:B------:R-:W-:Y:S02]  /*e010*/  FMNMX.FTZ R177, R165, R177, !PT ;  /* 0x000000b1a5b17209 */ /* 0x000fe40007810000 */
[----:B0-----:R-:W-:Y:S02]  /*e020*/  FSEL R178, R178, -INF , P4 ;  /* 0xff800000b2b27808 */ /* 0x001fe40002000000 */
[----:B------:R-:W-:Y:S02]  /*e030*/  ISETP.GT.AND P4, PT, R176, 0x1, PT ;  /* 0x00000001b000780c */ /* 0x000fe40003f84270 */
[----:B------:R-:W-:Y:S01]  /*e040*/  FMNMX.FTZ R177, R163, R177, !PT ;  /* 0x000000b1a3b17209 */ /* 0x000fe20007810000 */
[----:B------:R-:W0:Y:S01]  /*e050*/  MUFU.TANH R223, R223 ;  /* 0x000000df00df7308 */ /* 0x000e220000002400 */
[----:B------:R-:W-:Y:S02]  /*e060*/  FSEL R170, R170, -INF , P4 ;  /* 0xff800000aaaa7808 */ /* 0x000fe40002000000 */
[----:B-1----:R-:W-:-:S02]  /*e070*/  FSEL R188, R188, -INF , P2 ;  /* 0xff800000bcbc7808 */ /* 0x002fc40001000000 */
[----:B------:R-:W-:Y:S01]  /*e080*/  FMNMX.FTZ R177, R167, R177, !PT ;  /* 0x000000b1a7b17209 */ /* 0x000fe20007810000 */
[----:B------:R-:W-:Y:S01]  /*e090*/  FMUL.FTZ R192, R186, UR43 ;  /* 0x0000002bbac07c20 */ /* 0x000fe20008410000 */
[C---:B------:R-:W-:Y:S02]  /*e0a0*/  ISETP.GT.AND P2, PT, R176.reuse, 0x8, PT ;  /* 0x00000008b000780c */ /* 0x040fe40003f44270 */
[----:B------:R-:W-:Y:S01]  /*e0b0*/  ISETP.GT.AND P4, PT, R176, 0x10, PT ;  /* 0x00000010b000780c */ /* 0x000fe20003f84270 */
[----:B------:R-:W1:Y:S01]  /*e0c0*/  MUFU.TANH R233, R233 ;  /* 0x000000e900e97308 */ /* 0x000e620000002400 */
[----:B------:R-:W-:Y:S02]  /*e0d0*/  FMNMX.FTZ R177, R166, R177, !PT ;  /* 0x000000b1a6b17209 */ /* 0x000fe40007810000 */
[----:B------:R-:W-:Y:S02]  /*e0e0*/  FSEL R175, R175, -INF , P2 ;  /* 0xff800000afaf7808 */ /* 0x000fe40001000000 */
[----:B------:R-:W-:-:S03]  /*e0f0*/  FSEL R181, R219, -INF , P4 ;  /* 0xff800000dbb57808 */ /* 0x000fc60002000000 */
[----:B------:R-:W2:Y:S01]  /*e100*/  MUFU.TANH R221, R221 ;  /* 0x000000dd00dd7308 */ /* 0x000ea20000002400 */
[----:B------:R-:W-:Y:S01]  /*e110*/  ISETP.GT.AND P2, PT, R176, 0x11, PT ;  /* 0x00000011b000780c */ /* 0x000fe20003f44270 */
[----:B------:R-:W-:Y:S01]  /*e120*/  FMUL.FTZ R196, R190, UR43 ;  /* 0x0000002bbec47c20 */ /* 0x000fe20008410000 */
[----:B------:R-:W-:Y:S01]  /*e130*/  ISETP.GT.AND P4, PT, R176, 0x19, PT ;  /* 0x00000019b000780c */ /* 0x000fe20003f84270 */
[----:B------:R-:W-:Y:S01]  /*e140*/  FMUL.FTZ R187, R187, UR43 ;  /* 0x0000002bbbbb7c20 */ /* 0x000fe20008410000 */
[----:B------:R-:W-:-:S03]  /*e150*/  FMNMX.FTZ R177, R168, R177, !PT ;  /* 0x000000b1a8b17209 */ /* 0x000fc60007810000 */
[----:B------:R-:W3:Y:S01]  /*e160*/  MUFU.TANH R220, R220 ;  /* 0x000000dc00dc7308 */ /* 0x000ee20000002400 */
[----:B------:R-:W-:Y:S02]  /*e170*/  FSEL R180, R180, -INF , P2 ;  /* 0xff800000b4b47808 */ /* 0x000fe40001000000 */
[----:B------:R-:W-:Y:S02]  /*e180*/  FSEL R183, R236, -INF , P4 ;  /* 0xff800000ecb77808 */ /* 0x000fe40002000000 */
[----:B------:R-:W-:-:S03]  /*e190*/  ISETP.GT.AND P2, PT, R176, 0x20, PT ;  /* 0x00000020b000780c */ /* 0x000fc60003f44270 */
[----:B------:R-:W4:Y:S01]  /*e1a0*/  MUFU.TANH R192, R192 ;  /* 0x000000c000c07308 */ /* 0x000f220000002400 */
[----:B------:R-:W-:Y:S02]  /*e1b0*/  ISETP.GT.AND P4, PT, R176, 0x28, PT ;  /* 0x00000028b000780c */ /* 0x000fe40003f84270 */
[----:B------:R-:W-:Y:S02]  /*e1c0*/  FMNMX.FTZ R177, R174, R177, !PT ;  /* 0x000000b1aeb17209 */ /* 0x000fe40007810000 */
[----:B------:R-:W-:-:S03]  /*e1d0*/  FSEL R184, R235, -INF , P2 ;  /* 0xff800000ebb87808 */ /* 0x000fc60001000000 */
[----:B------:R1:W5:Y:S01]  /*e1e0*/  MUFU.TANH R219, R187 ;  /* 0x000000bb00db7308 */ /* 0x0003620000002400 */
[----:B0-----:R-:W-:Y:S02]  /*e1f0*/  FSEL R186, R223, -INF , P4 ;  /* 0xff800000dfba7808 */ /* 0x001fe40002000000 */
[C---:B------:R-:W-:Y:S02]  /*e200*/  ISETP.GT.AND P2, PT, R176.reuse, 0x29, PT ;  /* 0x00000029b000780c */ /* 0x040fe40003f44270 */
[----:B------:R-:W-:-:S03]  /*e210*/  ISETP.GT.AND P4, PT, R176, 0x31, PT ;  /* 0x00000031b000780c */ /* 0x000fc60003f84270 */
[----:B------:R-:W0:Y:S01]  /*e220*/  MUFU.TANH R196, R196 ;  /* 0x000000c400c47308 */ /* 0x000e220000002400 */
[----:B------:R-:W-:-:S07]  /*e230*/  FMNMX.FTZ R177, R172, R177, !PT ;  /* 0x000000b1acb17209 */ /* 0x000fce0007810000 */
[----:B------:R-:W0:Y:S01]  /*e240*/  MUFU.TANH R197, R197 ;  /* 0x000000c500c57308 */ /* 0x000e220000002400 */
[----:B-1----:R-:W-:Y:S02]  /*e250*/  FSEL R187, R233, -INF , P2 ;  /* 0xff800000e9bb7808 */ /* 0x002fe40001000000 */
[----:B--2---:R-:W-:Y:S02]  /*e260*/  FSEL R218, R221, -INF , P4 ;  /* 0xff800000ddda7808 */ /* 0x004fe40002000000 */
[----:B------:R-:W-:Y:S02]  /*e270*/  FMNMX.FTZ R177, R171, R177, !PT ;  /* 0x000000b1abb17209 */ /* 0x000fe40007810000 */
[C---:B------:R-:W-:Y:S02]  /*e280*/  ISETP.GT.AND P2, PT, R176.reuse, 0x38, PT ;  /* 0x00000038b000780c */ /* 0x040fe40003f44270 */
[----:B------:R-:W-:Y:S02]  /*e290*/  ISETP.GT.AND P4, PT, R176, 0x40, PT ;  /* 0x00000040b000780c */ /* 0x000fe40003f84270 */
[----:B------:R-:W-:-:S02]  /*e2a0*/  FMNMX.FTZ R177, R173, R177, !PT ;  /* 0x000000b1adb17209 */ /* 0x000fc40007810000 */
[----:B---3--:R-:W-:Y:S02]  /*e2b0*/  FSEL R190, R220, -INF , P2 ;  /* 0xff800000dcbe7808 */ /* 0x008fe40001000000 */
[----:B----4-:R-:W-:Y:S02]  /*e2c0*/  FSEL R192, R192, -INF , P4 ;  /* 0xff800000c0c07808 */ /* 0x010fe40002000000 */
[C---:B------:R-:W-:Y:S02]  /*e2d0*/  ISETP.GT.AND P2, PT, R176.reuse, 0x41, PT ;  /* 0x00000041b000780c */ /* 0x040fe40003f44270 */
[C---:B------:R-:W-:Y:S02]  /*e2e0*/  ISETP.GT.AND P3, PT, R176.reuse, 0x48, PT ;  /* 0x00000048b000780c */ /* 0x040fe40003f64270 */
[----:B------:R-:W-:Y:S02]  /*e2f0*/  ISETP.GT.AND P4, PT, R176, 0x49, PT ;  /* 0x00000049b000780c */ /* 0x000fe40003f84270 */
[----:B------:R-:W-:-:S02]  /*e300*/  FMNMX.FTZ R177, R185, R177, !PT ;  /* 0x000000b1b9b17209 */ /* 0x000fc40007810000 */
[----:B-----5:R-:W-:Y:S02]  /*e310*/  FSEL R219, R219, -INF , P2 ;  /* 0xff800000dbdb7808 */ /* 0x020fe40001000000 */
[----:B0-----:R-:W-:Y:S02]  /*e320*/  FSEL R196, R196, -INF , P3 ;  /* 0xff800000c4c47808 */ /* 0x001fe40001800000 */
[----:B------:R-:W-:Y:S02]  /*e330*/  FSEL R197, R197, -INF , P4 ;  /* 0xff800000c5c57808 */ /* 0x000fe40002000000 */
[C---:B------:R-:W-:Y:S02]  /*e340*/  ISETP.GT.AND P2, PT, R176.reuse, 0x50, PT ;  /* 0x00000050b000780c */ /* 0x040fe40003f44270 */
[C---:B------:R-:W-:Y:S02]  /*e350*/  ISETP.GT.AND P3, PT, R176.reuse, 0x51, PT ;  /* 0x00000051b000780c */ /* 0x040fe40003f64270 */
[----:B------:R-:W-:-:S02]  /*e360*/  ISETP.GT.AND P4, PT, R176, 0x58, PT ;  /* 0x00000058b000780c */ /* 0x000fc40003f84270 */
[----:B------:R-:W-:Y:S02]  /*e370*/  ISETP.GT.AND P5, PT, R176, 0x59, PT ;  /* 0x00000059b000780c */ /* 0x000fe40003fa4270 */
[----:B------:R-:W-:-:S04]  /*e380*/  FMNMX.FTZ R176, R178, R177, !PT ;  /* 0x000000b1b2b07209 */ /* 0x000fc80007810000 */
[----:B------:R-:W-:-:S05]  /*e390*/  FMNMX.FTZ R176, R188, R176, !PT ;  /* 0x000000b0bcb07209 */ /* 0x000fca0007810000 */
[----:B------:R-:W0:Y:S02]  /*e3a0*/  SHFL.BFLY PT, R177, R176, 0x2, 0x1f ;  /* 0x0c401f00b0b17f89 */ /* 0x000e2400000e0000 */
[----:B0-----:R-:W-:-:S05]  /*e3b0*/  FMNMX.FTZ R177, R176, R177, !PT ;  /* 0x000000b1b0b17209 */ /* 0x001fca0007810000 */
[----:B------:R-:W0:Y:S02]  /*e3c0*/  SHFL.BFLY PT, R176, R177, 0x1, 0x1f ;  /* 0x0c201f00b1b07f89 */ /* 0x000e2400000e0000 */
[----:B0-----:R-:W-:Y:S02]  /*e3d0*/  FMNMX.FTZ R177, R177, R176, !PT ;  /* 0x000000b0b1b17209 */ /* 0x001fe40007810000 */
[----:B------:R-:W0:Y:S02]  /*e3e0*/  LDC R176, c[0x0][0xa80] ;  /* 0x0002a000ffb07b82 */ /* 0x000e240000000800 */
[----:B------:R-:W-:-:S04]  /*e3f0*/  FSETP.NEU.FTZ.AND P6, PT, R177, -INF , PT ;  /* 0xff800000b100780b */ /* 0x000fc80003fdd000 */
[----:B------:R-:W-:-:S05]  /*e400*/  FSEL R220, R177, RZ, P6 ;  /* 0x000000ffb1dc7208 */ /* 0x000fca0003000000 */
[----:B------:R-:W-:Y:S01]  /*e410*/  FADD.FTZ R220, -R220, R217 ;  /* 0x000000d9dcdc7221 */ /* 0x000fe20000010100 */
[----:B0-----:R-:W-:-:S05]  /*e420*/  FMUL.FTZ R217, R177, R176 ;  /* 0x000000b0b1d97220 */ /* 0x001fca0000410000 */
[----:B------:R-:W-:-:S05]  /*e430*/  FSEL R217, R217, RZ, P6 ;  /* 0x000000ffd9d97208 */ /* 0x000fca0003000000 */
        /* <DEDUP_REMOVED lines=23> */
[----:B------:R-:W-:-:S02]  /*e5b0*/  FFMA.FTZ R188, R188, R176, -R217 ;  /* 0x000000b0bcbc7223 */ /* 0x000fc400000108d9 */
[----:B------:R-:W2:Y:S01]  /*e5c0*/  LDL R217, [R1+0x40] ;  /* 0x0000400001d97983 */ /* 0x000ea20000100800 */
[----:B------:R-:W-:Y:S01]  /*e5d0*/  FMUL.FTZ R156, R220, R176 ;  /* 0x000000b0dc9c7220 */ /* 0x000fe20000410000 */
[----:B------:R-:W-:Y:S08]  /*e5e0*/  MUFU.EX2 R152, R152 ;  /* 0x0000009800987308 */ /* 0x000ff00000000800 */
[----:B------:R-:W0:Y:S08]  /*e5f0*/  MUFU.EX2 R156, R156 ;  /* 0x0000009c009c7308 */ /* 0x000e300000000800 */
[----:B------:R-:W1:Y:S01]  /*e600*/  MUFU.EX2 R153, R153 ;  /* 0x0000009900997308 */ /* 0x000e620000000800 */
[----:B0-----:R-:W-:-:S04]  /*e610*/  FFMA.FTZ R0, R156, R0, R152 ;  /* 0x000000009c007223 */ /* 0x001fc80000010098 */
[C---:B-1----:R-:W-:Y:S01]  /*e620*/  FADD.FTZ R0, R153.reuse, R0 ;  /* 0x0000000099007221 */ /* 0x042fe20000010000 */
[----:B------:R-:W-:Y:S02]  /*e630*/  F2FP.BF16.F32.PACK_AB R152, R153, R152 ;  /* 0x000000989998723e */ /* 0x000fe400000010ff */
        /* <DEDUP_REMOVED lines=9> */
[----:B------:R-:W0:Y:S03]  /*e6d0*/  MUFU.EX2 R155, R155 ;  /* 0x0000009b009b7308 */ /* 0x000e260000000800 */
[----:B------:R-:W-:-:S04]  /*e6e0*/  FMNMX.FTZ R153, R193, R153, !PT ;  /* 0x00000099c1997209 */ /* 0x000fc80007810000 */
[----:B------:R-:W-:Y:S01]  /*e6f0*/  FMNMX.FTZ R153, R186, R153, !PT ;  /* 0x00000099ba997209 */ /* 0x000fe20007810000 */
[----:B------:R-:W1:Y:S03]  /*e700*/  MUFU.EX2 R154, R154 ;  /* 0x0000009a009a7308 */ /* 0x000e660000000800 */
[----:B------:R-:W-:-:S04]  /*e710*/  FMNMX.FTZ R153, R187, R153, !PT ;  /* 0x00000099bb997209 */ /* 0x000fc80007810000 */
[----:B------:R-:W-:Y:S01]  /*e720*/  FMNMX.FTZ R153, R189, R153, !PT ;  /* 0x00000099bd997209 */ /* 0x000fe20007810000 */
[----:B------:R-:W-:-:S03]  /*e730*/  FMUL.FTZ R194, R194, UR43 ;  /* 0x0000002bc2c27c20 */ /* 0x000fc60008410000 */
[----:B------:R-:W-:Y:S01]  /*e740*/  FMNMX.FTZ R153, R218, R153, !PT ;  /* 0x00000099da997209 */ /* 0x000fe20007810000 */
[----:B0-----:R-:W-:Y:S01]  /*e750*/  FADD.FTZ R0, R155, R0 ;  /* 0x000000009b007221 */ /* 0x001fe20000010000 */
[----:B------:R-:W-:Y:S02]  /*e760*/  FMUL.FTZ R162, R195, UR43 ;  /* 0x0000002bc3a27c20 */ /* 0x000fe40008410000 */
[----:B------:R-:W-:Y:S01]  /*e770*/  FMNMX.FTZ R153, R190, R153, !PT ;  /* 0x00000099be997209 */ /* 0x000fe20007810000 */
[----:B------:R-:W0:Y:S01]  /*e780*/  MUFU.TANH R194, R194 ;  /* 0x000000c200c27308 */ /* 0x000e220000002400 */
[C---:B-1----:R-:W-:Y:S01]  /*e790*/  FADD.FTZ R0, R154.reuse, R0 ;  /* 0x000000009a007221 */ /* 0x042fe20000010000 */
[----:B------:R-:W-:Y:S01]  /*e7a0*/  F2FP.BF16.F32.PACK_AB R154, R154, R155 ;  /* 0x0000009b9a9a723e */ /* 0x000fe200000010ff */
[----:B------:R-:W-:Y:S01]  /*e7b0*/  FMUL.FTZ R155, R198, UR43 ;  /* 0x0000002bc69b7c20 */ /* 0x000fe20008410000 */
[----:B------:R-:W-:-:S04]  /*e7c0*/  FMNMX.FTZ R153, R191, R153, !PT ;  /* 0x00000099bf997209 */ /* 0x000fc80007810000 */
[----:B------:R-:W1:Y:S01]  /*e7d0*/  MUFU.TANH R162, R162 ;  /* 0x000000a200a27308 */ /* 0x000e620000002400 */
[----:B------:R-:W-:Y:S01]  /*e7e0*/  FMNMX.FTZ R153, R192, R153, !PT ;  /* 0x00000099c0997209 */ /* 0x000fe20007810000 */
[----:B------:R-:W-:-:S03]  /*e7f0*/  FMUL.FTZ R199, R199, UR43 ;  /* 0x0000002bc7c77c20 */ /* 0x000fc60008410000 */
[----:B------:R-:W-:-:S03]  /*e800*/  FMNMX.FTZ R160, R219, R153, !PT ;  /* 0x00000099dba07209 */ /* 0x000fc60007810000 */
[----:B------:R-:W3:Y:S01]  /*e810*/  MUFU.TANH R155, R155 ;  /* 0x0000009b009b7308 */ /* 0x000ee20000002400 */
[----:B------:R-:W-:Y:S02]  /*e820*/  FMNMX.FTZ R160, R196, R160, !PT ;  /* 0x000000a0c4a07209 */ /* 0x000fe40007810000 */
[----:B0-----:R-:W-:-:S05]  /*e830*/  FSEL R194, R194, -INF , P2 ;  /* 0xff800000c2c27808 */ /* 0x001fca0001000000 */
[----:B------:R-:W0:Y:S01]  /*e840*/  MUFU.TANH R153, R199 ;  /* 0x000000c700997308 */ /* 0x000e220000002400 */
[----:B------:R-:W-:Y:S02]  /*e850*/  FMNMX.FTZ R160, R197, R160, !PT ;  /* 0x000000a0c5a07209 */ /* 0x000fe40007810000 */
[----:B-1----:R-:W-:Y:S02]  /*e860*/  FSEL R162, R162, -INF , P3 ;  /* 0xff800000a2a27808 */ /* 0x002fe40001800000 */
[----:B------:R-:W-:Y:S02]  /*e870*/  FMNMX.FTZ R160, R194, R160, !PT ;  /* 0x000000a0c2a07209 */ /* 0x000fe40007810000 */
[----:B---3--:R-:W-:Y:S02]  /*e880*/  FSEL R155, R155, -INF , P4 ;  /* 0xff8000009b9b7808 */ /* 0x008fe40002000000 */
[----:B------:R-:W-:-:S04]  /*e890*/  FMNMX.FTZ R160, R162, R160, !PT ;  /* 0x000000a0a2a07209 */ /* 0x000fc80007810000 */
[----:B------:R-:W-:Y:S02]  /*e8a0*/  FMNMX.FTZ R160, R155, R160, !PT ;  /* 0x000000a09ba07209 */ /* 0x000fe40007810000 */
[----:B0-----:R-:W-:-:S04]  /*e8b0*/  FSEL R153, R153, -INF , P5 ;  /* 0xff80000099997808 */ /* 0x001fc80002800000 */
[----:B------:R-:W-:-:S05]  /*e8c0*/  FMNMX.FTZ R160, R153, R160, !PT ;  /* 0x000000a099a07209 */ /* 0x000fca0007810000 */
[----:B------:R-:W0:Y:S02]  /*e8d0*/  SHFL.BFLY PT, R161, R160, 0x2, 0x1f ;  /* 0x0c401f00a0a17f89 */ /* 0x000e2400000e0000 */
[----:B0-----:R-:W-:-:S05]  /*e8e0*/  FMNMX.FTZ R161, R160, R161, !PT ;  /* 0x000000a1a0a17209 */ /* 0x001fca0007810000 */
[----:B------:R-:W0:Y:S02]  /*e8f0*/  SHFL.BFLY PT, R178, R161, 0x1, 0x1f ;  /* 0x0c201f00a1b27f89 */ /* 0x000e2400000e0000 */
[----:B0-----:R-:W-:-:S04]  /*e900*/  FMNMX.FTZ R178, R161, R178, !PT ;  /* 0x000000b2a1b27209 */ /* 0x001fc80007810000 */
[C---:B------:R-:W-:Y:S01]  /*e910*/  FSETP.NEU.FTZ.AND P2, PT, R178.reuse, -INF , PT ;  /* 0xff800000b200780b */ /* 0x040fe20003f5d000 */
[----:B------:R-:W-:-:S03]  /*e920*/  FMUL.FTZ R161, R178, R176 ;  /* 0x000000b0b2a17220 */ /* 0x000fc60000410000 */
[----:B------:R-:W-:Y:S02]  /*e930*/  FSEL R160, R178, RZ, P2 ;  /* 0x000000ffb2a07208 */ /* 0x000fe40001000000 */
[----:B------:R-:W-:-:S03]  /*e940*/  FSEL R161, R161, RZ, P2 ;  /* 0x000000ffa1a17208 */ /* 0x000fc60001000000 */
[----:B------:R-:W-:Y:S02]  /*e950*/  FADD.FTZ R160, -R160, R216 ;  /* 0x000000d8a0a07221 */ /* 0x000fe40000010100 */
[-CC-:B------:R-:W-:Y:S02]  /*e960*/  FFMA.FTZ R165, R155, R176.reuse, -R161.reuse ;  /* 0x000000b09ba57223 */ /* 0x180fe400000108a1 */
[-C--:B------:R-:W-:Y:S01]  /*e970*/  FMUL.FTZ R155, R160, R176.reuse ;  /* 0x000000b0a09b7220 */ /* 0x080fe20000410000 */
[-CC-:B------:R-:W-:Y:S01]  /*e980*/  FFMA.FTZ R169, R169, R176.reuse, -R161.reuse ;  /* 0x000000b0a9a97223 */ /* 0x180fe200000108a1 */
[----:B------:R-:W-:-:S03]  /*e990*/  FFMA.FTZ R167, R153, R176, -R161 ;  /* 0x000000b099a77223 */ /* 0x000fc600000108a1 */
[----:B------:R0:W-:Y:S08]  /*e9a0*/  MUFU.EX2 R153, R169 ;  /* 0x000000a900997308 */ /* 0x0001f00000000800 */
[----:B------:R-:W1:Y:S01]  /*e9b0*/  MUFU.EX2 R155, R155 ;  /* 0x0000009b009b7308 */ /* 0x000e620000000800 */
        /* <DEDUP_REMOVED lines=39> */
[----:B--2---:R-:W-:-:S02]  /*ec30*/  IMAD R160, R2, 0xc00, R217 ;  /* 0x00000c0002a07824 */ /* 0x004fc400078e02d9 */
[----:B------:R-:W0:Y:S01]  /*ec40*/  S2R R217, SR_TID.X ;  /* 0x0000000000d97919 */ /* 0x000e220000002100 */
        /* <DEDUP_REMOVED lines=25> */
[----:B------:R-:W-:-:S02]  /*ede0*/  @!P0 VIADD R156, R210, 0x32440 ;  /* 0x00032440d29c8836 */ /* 0x000fc40000000000 */
[----:B------:R-:W-:Y:S01]  /*edf0*/  FFMA.FTZ R163, R179, R176, -R161 ;  /* 0x000000b0b3a37223 */ /* 0x000fe200000108a1 */
[----:B0-----:R-:W-:Y:S01]  /*ee00*/  SHF.R.U32.HI R169, RZ, 0x7, R217 ;  /* 0x00000007ffa97819 */ /* 0x001fe200000116d9 */
[----:B-1----:R-:W-:Y:S01]  /*ee10*/  FFMA.FTZ R3, R155, R3, R153 ;  /* 0x000000039b037223 */ /* 0x002fe20000010099 */
[-C--:B------:R-:W-:Y:S01]  /*ee20*/  FMUL.FTZ R26, R26, R155.reuse ;  /* 0x0000009b1a1a7220 */ /* 0x080fe20000410000 */
[-C--:B------:R-:W-:Y:S01]  /*ee30*/  FMUL.FTZ R27, R27, R155.reuse ;  /* 0x0000009b1b1b7220 */ /* 0x080fe20000410000 */
[----:B------:R-:W-:Y:S01]  /*ee40*/  IADD3 R179, -R169, 0xb, RZ ;  /* 0x0000000ba9b37810 */ /* 0x000fe20007ffe1ff */
        /* <DEDUP_REMOVED lines=62> */
[----:B------:R-:W-:Y:S01]  /*f230*/  @!P0 PRMT R156, RZ, 0x654, R156 ;  /* 0x00000654ff9c8816 */ /* 0x000fe2000000009c */
[----:B------:R-:W-:-:S02]  /*f240*/  VIADD R155, R169, 0x8 ;  /* 0x00000008a99b7836 */ /* 0x000fc40000000000 */
[-CC-:B------:R-:W-:Y:S01]  /*f250*/  FFMA.FTZ R170, R170, R176.reuse, -R161.reuse ;  /* 0x000000b0aaaa7223 */ /* 0x180fe200000108a1 */
[-CC-:B------:R-:W-:Y:S01]  /*f260*/  FFMA.FTZ R175, R175, R176.reuse, -R161.reuse ;  /* 0x000000b0afaf7223 */ /* 0x180fe200000108a1 */
[----:B------:R1:W-:Y:S06]  /*f270*/  BAR.ARV R179, 0x100 ;  /* 0x000400b30000751d */ /* 0x0003ec0000002000 */
[----:B------:R0:W-:Y:S01]  /*f280*/  @!P0 SYNCS.ARRIVE.TRANS64.RED.A1T0 RZ, [R156+URZ], RZ ;  /* 0x000000ff9cff89a7 */ /* 0x0001e2000810043f */
        /* <DEDUP_REMOVED lines=17> */
[----:B------:R3:W-:Y:S01]  /*f3a0*/  BAR.SYNC.DEFER_BLOCKING R155, 0x100 ;  /* 0x0004009b0000751d */ /* 0x0007e20000010000 */
[-CC-:B------:R-:W-:Y:S01]  /*f3b0*/  FFMA.FTZ R196, R196, R176.reuse, -R161.reuse ;  /* 0x000000b0c4c47223 */ /* 0x180fe200000108a1 */
[-CC-:B------:R-:W-:Y:S01]  /*f3c0*/  FFMA.FTZ R197, R197, R176.reuse, -R161.reuse ;  /* 0x000000b0c5c57223 */ /* 0x180fe200000108a1 */
[-CC-:B------:R-:W-:Y:S01]  /*f3d0*/  FFMA.FTZ R194, R194, R176.reuse, -R161.reuse ;  /* 0x000000b0c2c27223 */ /* 0x180fe200000108a1 */
[----:B------:R-:W-:Y:S01]  /*f3e0*/  FFMA.FTZ R162, R162, R176, -R161 ;  /* 0x000000b0a2a27223 */ /* 0x000fe200000108a1 */
[----:B------:R-:W-:Y:S01]  /*f3f0*/  IMAD.MOV.U32 R161, RZ, RZ, 0x40000040 ;  /* 0x40000040ffa17424 */ /* 0x000fe200078e00ff */
[----:B------:R-:W-:Y:S01]  /*f400*/  R2UR UR6, R160 ;  /* 0x00000000a00672ca */ /* 0x000fe200000e0000 */
[----:B------:R-:W4:Y:S01]  /*f410*/  MUFU.EX2 R222, R222 ;  /* 0x000000de00de7308 */ /* 0x000f220000000800 */
[----:B0-----:R-:W5:Y:S02]  /*f420*/  LDL R156, [R1+0x54] ;  /* 0x00005400019c7983 */ /* 0x001f640000100800 */
[----:B------:R-:W-:-:S02]  /*f430*/  R2UR UR7, R161 ;  /* 0x00000000a10772ca */ /* 0x000fc400000e0000 */
[----:B--2---:R-:W-:Y:S02]  /*f440*/  F2FP.BF16.F32.PACK_AB R153, R170, R153 ;  /* 0x00000099aa99723e */ /* 0x004fe400000010ff */
[----:B---3--:R-:W-:-:S04]  /*f450*/  F2FP.BF16.F32.PACK_AB R155, R163, R175 ;  /* 0x000000afa39b723e */ /* 0x008fc800000010ff */
[----:B------:R-:W-:-:S06]  /*f460*/  WARPGROUP.ARRIVE ;  /* 0x00000000000079c5 */ /* 0x000fcc0000000000 */
[----:B------:R-:W-:Y:S01]  /*f470*/  HGMMA.64x256x16.F32.BF16 R24, R152, gdesc[UR4].tnspB, R24, gsb0 ;  /* 0x43e0000498187df0 */ /* 0x000fe20008001818 */
[----:B------:R-:W0:Y:S08]  /*f480*/  MUFU.EX2 R159, R159 ;  /* 0x0000009f009f7308 */ /* 0x000e300000000800 */
[----:B------:R-:W-:Y:S08]  /*f490*/  MUFU.EX2 R157, R157 ;  /* 0x0000009d009d7308 */ /* 0x000ff00000000800 */
[----:B------:R-:W-:Y:S08]  /*f4a0*/  MUFU.EX2 R181, R181 ;  /* 0x000000b500b57308 */ /* 0x000ff00000000800 */
[----:B------:R-:W2:Y:S08]  /*f4b0*/  MUFU.EX2 R180, R180 ;  /* 0x000000b400b47308 */ /* 0x000eb00000000800 */
[----:B------:R-:W-:Y:S08]  /*f4c0*/  MUFU.EX2 R182, R182 ;  /* 0x000000b600b67308 */ /* 0x000ff00000000800 */
[----:B------:R-:W3:Y:S01]  /*f4d0*/  MUFU.EX2 R183, R183 ;  /* 0x000000b700b77308 */ /* 0x000ee20000000800 */
[----:B----4-:R-:W-:-:S04]  /*f4e0*/  FADD.FTZ R0, R222, R0 ;  /* 0x00000000de007221 */ /* 0x010fc80000010000 */
[----:B0-----:R-:W-:-:S03]  /*f4f0*/  FADD.FTZ R0, R159, R0 ;  /* 0x000000009f007221 */ /* 0x001fc60000010000 */
[----:B------:R-:W-:Y:S08]  /*f500*/  MUFU.EX2 R234, R234 ;  /* 0x000000ea00ea7308 */ /* 0x000ff00000000800 */
[----:B------:R-:W-:Y:S08]  /*f510*/  MUFU.EX2 R223, R223 ;  /* 0x000000df00df7308 */ /* 0x000ff00000000800 */
[----:B------:R-:W-:Y:S08]  /*f520*/  MUFU.EX2 R164, R164 ;  /* 0x000000a400a47308 */ /* 0x000ff00000000800 */
[----:B------:R-:W-:Y:S01]  /*f530*/  MUFU.EX2 R184, R184 ;  /* 0x000000b800b87308 */ /* 0x000fe20000000800 */
[----:B------:R-:W-:-:S07]  /*f540*/  WARPGROUP.DEPBAR.LE gsb0, 0x0 ;  /* 0x00008000000079c5 */ /* 0x000fce0000010000 */
[----:B------:R-:W0:Y:S01]  /*f550*/  MUFU.EX2 R154, R158 ;  /* 0x0000009e009a7308 */ /* 0x000e220000000800 */
[----:B------:R-:W-:Y:S02]  /*f560*/  VIADD R152, R160, 0x80 ;  /* 0x00000080a0987836 */ /* 0x000fe40000000000 */
[----:B------:R-:W-:-:S03]  /*f570*/  IMAD.MOV.U32 R153, RZ, RZ, 0x40000040 ;  /* 0x40000040ff997424 */ /* 0x000fc600078e00ff */
[----:B------:R-:W-:Y:S02]  /*f580*/  R2UR UR6, R152 ;  /* 0x00000000980672ca */ /* 0x000fe400000e0000 */
[----:B------:R-:W-:Y:S02]  /*f590*/  R2UR UR7, R153 ;  /* 0x00000000990772ca */ /* 0x000fe400000e0000 */
[----:B------:R-:W-:Y:S02]  /*f5a0*/  F2FP.BF16.F32.PACK_AB R152, R159, R222 ;  /* 0x000000de9f98723e */ /* 0x000fe400000010ff */
[----:B--2---:R-:W-:Y:S02]  /*f5b0*/  F2FP.BF16.F32.PACK_AB R153, R180, R181 ;  /* 0x000000b5b499723e */ /* 0x004fe400000010ff */
[----:B---3--:R-:W-:Y:S01]  /*f5c0*/  F2FP.BF16.F32.PACK_AB R155, R183, R182 ;  /* 0x000000b6b79b723e */ /* 0x008fe200000010ff */
[----:B0-----:R-:W-:Y:S01]  /*f5d0*/  FADD.FTZ R0, R154, R0 ;  /* 0x000000009a007221 */ /* 0x001fe20000010000 */
[----:B------:R-:W-:-:S04]  /*f5e0*/  F2FP.BF16.F32.PACK_AB R154, R157, R154 ;  /* 0x0000009a9d9a723e */ /* 0x000fc800000010ff */
[----:B------:R-:W-:-:S06]  /*f5f0*/  WARPGROUP.ARRIVE ;  /* 0x00000000000079c5 */ /* 0x000fcc0000000000 */
[----:B------:R-:W-:Y:S01]  /*f600*/  HGMMA.64x256x16.F32.BF16 R24, R152, gdesc[UR4].tnspB, R24, gsb0 ;  /* 0x43e0000498187df0 */ /* 0x000fe20008001818 */
[----:B------:R-:W0:Y:S01]  /*f610*/  MUFU.EX2 R193, R193 ;  /* 0x000000c100c17308 */ /* 0x000e220000000800 */
[----:B------:R-:W-:-:S07]  /*f620*/  FADD.FTZ R0, R157, R0 ;  /* 0x000000009d007221 */ /* 0x000fce0000010000 */
[----:B------:R-:W-:Y:S08]  /*f630*/  MUFU.EX2 R186, R186 ;  /* 0x000000ba00ba7308 */ /* 0x000ff00000000800 */
[----:B------:R-:W2:Y:S01]  /*f640*/  MUFU.EX2 R187, R187 ;  /* 0x000000bb00bb7308 */ /* 0x000ea20000000800 */
[----:B------:R-:W-:-:S04]  /*f650*/  FADD.FTZ R0, R234, R0 ;  /* 0x00000000ea007221 */ /* 0x000fc80000010000 */
[----:B------:R-:W-:-:S03]  /*f660*/  FADD.FTZ R0, R223, R0 ;  /* 0x00000000df007221 */ /* 0x000fc60000010000 */
        /* <DEDUP_REMOVED lines=8> */
[----:B------:R-:W3:Y:S01]  /*f6f0*/  MUFU.EX2 R154, R221 ;  /* 0x000000dd009a7308 */ /* 0x000ee20000000800 */
[----:B------:R-:W-:Y:S02]  /*f700*/  VIADD R152, R160, 0x100 ;  /* 0x00000100a0987836 */ /* 0x000fe40000000000 */
[----:B------:R-:W-:-:S03]  /*f710*/  IMAD.MOV.U32 R153, RZ, RZ, 0x40000040 ;  /* 0x40000040ff997424 */ /* 0x000fc600078e00ff */
[----:B------:R-:W-:Y:S02]  /*f720*/  R2UR UR6, R152 ;  /* 0x00000000980672ca */ /* 0x000fe400000e0000 */
[----:B------:R-:W-:Y:S02]  /*f730*/  R2UR UR7, R153 ;  /* 0x00000000990772ca */ /* 0x000fe400000e0000 */
[----:B------:R-:W-:Y:S02]  /*f740*/  F2FP.BF16.F32.PACK_AB R152, R223, R234 ;  /* 0x000000eadf98723e */ /* 0x000fe400000010ff */
[----:B0-----:R-:W-:Y:S02]  /*f750*/  F2FP.BF16.F32.PACK_AB R153, R193, R184 ;  /* 0x000000b8c199723e */ /* 0x001fe400000010ff */
[----:B--2---:R-:W-:Y:S01]  /*f760*/  F2FP.BF16.F32.PACK_AB R155, R187, R186 ;  /* 0x000000babb9b723e */ /* 0x004fe200000010ff */
[----:B---3--:R-:W-:Y:S01]  /*f770*/  FADD.FTZ R0, R154, R0 ;  /* 0x000000009a007221 */ /* 0x008fe20000010000 */
[----:B------:R-:W-:-:S04]  /*f780*/  F2FP.BF16.F32.PACK_AB R154, R164, R154 ;  /* 0x0000009aa49a723e */ /* 0x000fc800000010ff */
[----:B------:R-:W-:-:S06]  /*f790*/  WARPGROUP.ARRIVE ;  /* 0x00000000000079c5 */ /* 0x000fcc0000000000 */
[----:B------:R-:W-:Y:S01]  /*f7a0*/  HGMMA.64x256x16.F32.BF16 R24, R152, gdesc[UR4].tnspB, R24, gsb0 ;  /* 0x43e0000498187df0 */ /* 0x000fe20008001818 */
[----:B------:R-:W-:-:S04]  /*f7b0*/  FADD.FTZ R0, R164, R0 ;  /* 0x00000000a4007221 */ /* 0x000fc80000010000 */
[----:B------:R-:W-:-:S04]  /*f7c0*/  FADD.FTZ R0, R236, R0 ;  /* 0x00000000ec007221 */ /* 0x000fc80000010000 */
[----:B------:R-:W-:Y:S01]  /*f7d0*/  FADD.FTZ R0, R235, R0 ;  /* 0x00000000eb007221 */ /* 0x000fe20000010000 */
        /* <DEDUP_REMOVED lines=14> */
[----:B------:R-:W-:Y:S02]  /*f8c0*/  F2FP.BF16.F32.PACK_AB R153, R218, R189 ;  /* 0x000000bdda99723e */ /* 0x000fe400000010ff */
[----:B------:R-:W-:Y:S01]  /*f8d0*/  F2FP.BF16.F32.PACK_AB R155, R191, R190 ;  /* 0x000000bebf9b723e */ /* 0x000fe200000010ff */
[----:B0-----:R-:W-:Y:S01]  /*f8e0*/  FADD.FTZ R0, R154, R0 ;  /* 0x000000009a007221 */ /* 0x001fe20000010000 */
        /* <DEDUP_REMOVED lines=11> */
[----:B------:R-:W-:Y:S01]  /*f9a0*/  MUFU.EX2 R167, R167 ;  /* 0x000000a700a77308 */ /* 0x000fe20000000800 */
[----:B------:R-:W-:Y:S01]  /*f9b0*/  IMAD.MOV.U32 R161, RZ, RZ, 0x40000040 ;  /* 0x40000040ffa17424 */ /* 0x000fe200078e00ff */
[----:B------:R-:W-:-:S06]  /*f9c0*/  WARPGROUP.DEPBAR.LE gsb0, 0x0 ;  /* 0x00008000000079c5 */ /* 0x000fcc0000010000 */
        /* <DEDUP_REMOVED lines=12> */
[----:B------:R-:W-:Y:S01]  /*fa90*/  FADD.FTZ R0, R171, R0 ;  /* 0x00000000ab007221 */ /* 0x000fe20000010000 */
[----:B------:R-:W-:Y:S01]  /*faa0*/  VIADD R160, R160, 0x280 ;  /* 0x00000280a0a07836 */ /* 0x000fe20000000000 */
        /* <DEDUP_REMOVED lines=20> */
[----:B-----5:R-:W-:-:S03]  /*fbf0*/  ISETP.GT.AND P2, PT, R203, R156, PT ;  /* 0x0000009ccb00720c */ /* 0x020fc60003f44270 */
[----:B------:R-:W-:Y:S01]  /*fc00*/  FADD.FTZ R3, R197, R3 ;  /* 0x00000003c5037221 */ /* 0x000fe20000010000 */
[----:B------:R-:W-:Y:S02]  /*fc10*/  WARPGROUP.DEPBAR.LE gsb0, 0x0 ;  /* 0x00008000000079c5 */ /* 0x000fe40000010000 */
[----:B------:R-:W0:Y:S08]  /*fc20*/  MUFU.EX2 R152, R173 ;  /* 0x000000ad00987308 */ /* 0x000e300000000800 */
[----:B------:R-:W2:Y:S01]  /*fc30*/  MUFU.EX2 R154, R168 ;  /* 0x000000a8009a7308 */ /* 0x000ea20000000800 */
[----:B0-----:R-:W-:-:S04]  /*fc40*/  FADD.FTZ R0, R152, R0 ;  /* 0x0000000098007221 */ /* 0x001fc80000010000 */
[C---:B------:R-:W-:Y:S01]  /*fc50*/  FADD.FTZ R0, R185.reuse, R0 ;  /* 0x00000000b9007221 */ /* 0x040fe20000010000 */
[----:B------:R-:W-:Y:S02]  /*fc60*/  F2FP.BF16.F32.PACK_AB R152, R185, R152 ;  /* 0x00000098b998723e */ /* 0x000fe400000010ff */
[----:B------:R-:W-:Y:S01]  /*fc70*/  F2FP.BF16.F32.PACK_AB R153, R162, R194 ;  /* 0x000000c2a299723e */ /* 0x000fe200000010ff */
[----:B--2---:R-:W-:Y:S01]  /*fc80*/  FADD.FTZ R0, R154, R0 ;  /* 0x000000009a007221 */ /* 0x004fe20000010000 */
[----:B------:R-:W-:Y:S02]  /*fc90*/  F2FP.BF16.F32.PACK_AB R154, R188, R154 ;  /* 0x0000009abc9a723e */ /* 0x000fe400000010ff */
[----:B------:R-:W-:-:S04]  /*fca0*/  F2FP.BF16.F32.PACK_AB R155, R167, R165 ;  /* 0x000000a5a79b723e */ /* 0x000fc800000010ff */
[----:B------:R-:W-:-:S06]  /*fcb0*/  WARPGROUP.ARRIVE ;  /* 0x00000000000079c5 */ /* 0x000fcc0000000000 */
[----:B------:R-:W-:Y:S01]  /*fcc0*/  HGMMA.64x256x16.F32.BF16 R24, R152, gdesc[UR4].tnspB, R24, gsb0 ;  /* 0x43e0000498187df0 */ /* 0x000fe20008001818 */
[----:B------:R-:W-:Y:S02]  /*fcd0*/  @!P0 VIADD R210, R210, 0x32460 ;  /* 0x00032460d2d28836 */ /* 0x000fe40000000000 */
[----:B------:R-:W-:-:S04]  /*fce0*/  FADD.FTZ R3, R194, R3 ;  /* 0x00000003c2037221 */ /* 0x000fc80000010000 */
[----:B------:R-:W-:Y:S01]  /*fcf0*/  FADD.FTZ R162, R162, R3 ;  /* 0x00000003a2a27221 */ /* 0x000fe20000010000 */
[----:B------:R-:W-:-:S03]  /*fd00*/  @!P0 PRMT R210, RZ, 0x654, R210 ;  /* 0x00000654ffd28816 */ /* 0x000fc600000000d2 */
[----:B------:R-:W-:Y:S01]  /*fd10*/  FADD.FTZ R162, R165, R162 ;  /* 0x000000a2a5a27221 */ /* 0x000fe20000010000 */
[----:B------:R-:W-:Y:S01]  /*fd20*/  FADD.FTZ R0, R188, R0 ;  /* 0x00000000bc007221 */ /* 0x000fe20000010000 */
[----:B------:R-:W-:Y:S02]  /*fd30*/  VIADD R203, R203, 0xffffffff ;  /* 0xffffffffcbcb7836 */ /* 0x000fe40000000000 */
[----:B------:R-:W-:Y:S01]  /*fd40*/  FADD.FTZ R3, R167, R162 ;  /* 0x000000a2a7037221 */ /* 0x000fe20000010000 */
[----:B------:R-:W-:Y:S02]  /*fd50*/  IMAD.MOV.U32 R216, RZ, RZ, R178 ;  /* 0x000000ffffd87224 */ /* 0x000fe400078e00b2 */
[----:B------:R-:W-:Y:S01]  /*fd60*/  IMAD.MOV.U32 R217, RZ, RZ, R177 ;  /* 0x000000ffffd97224 */ /* 0x000fe200078e00b1 */
[----:B------:R-:W-:Y:S02]  /*fd70*/  WARPGROUP.DEPBAR.LE gsb0, 0x0 ;  /* 0x00008000000079c5 */ /* 0x000fe40000010000 */
[----:B------:R1:W-:Y:S01]  /*fd80*/  @!P0 SYNCS.ARRIVE.TRANS64.RED.A1T0 RZ, [R210+URZ], RZ ;  /* 0x000000ffd2ff89a7 */ /* 0x0003e2000810043f */
[----:B------:R-:W-:Y:S05]  /*fd90*/  @P2 BRA `(.L_x_5686) ;  /* 0xffffffc800882947 */ /* 0x000fea000383ffff */
.L_x_5676:
[----:B------:R-:W-:-:S13]  /*fda0*/  ISETP.GE.AND P2, PT, R203, RZ, PT ;  /* 0x000000ffcb00720c */ /* 0x000fda0003f46270 */
[----:B------:R-:W-:Y:S05]  /*fdb0*/  @!P2 BRA `(.L_x_5687) ;  /* 0x0000002c009ca947 */ /* 0x000fea0003800000 */
[----:B------:R-:W-:Y:S02]  /*fdc0*/  IMAD.MOV.U32 R216, RZ, RZ, R178 ;  /* 0x000000ffffd87224 */ /* 0x000fe400078e00b2 */
[----:B------:R-:W-:-:S07]  /*fdd0*/  IMAD.MOV.U32 R217, RZ, RZ, R177 ;  /* 0x000000ffffd97224 */ /* 0x000fce00078e00b1 */
.L_x_5697:
        /* <DEDUP_REMOVED lines=8> */
.L_x_5688:
[----:B-1----:R-:W-:Y:S01]  /*fe60*/  IMAD R210, R2, 0x8, R19 ;  /* 0x0000000802d27824 */ /* 0x002fe200078e0213 */
[----:B------:R-:W-:-:S04]  /*fe70*/  SHF.L.U32 R218, R23, 0x1f, RZ ;  /* 0x0000001f17da7819 */ /* 0x000fc800000006ff */
[----:B------:R1:W2:Y:S01]  /*fe80*/  SYNCS.PHASECHK.TRANS64.TRYWAIT P2, [R210+URZ+0x32430], R218 ;  /* 0x032430dad20075a7 */ /* 0x0002a2000804017f */
[----:B------:R-:W-:Y:S05]  /*fe90*/  @!P1 BRA `(.L_x_5689) ;  /* 0x0000000000049947 */ /* 0x000fea0003800000 */
[----:B------:R-:W-:Y:S01]  /*fea0*/  BPT.TRAP 0x1 ;  /* 0x000000040000795c */ /* 0x000fe20000300000 */
.L_x_5689:
[----:B------:R-:W3:Y:S01]  /*feb0*/  LDL R152, [R1+0x44] ;  /* 0x0000440001987983 */ /* 0x000ee20000100800 */
[----:B------:R-:W-:Y:S02]  /*fec0*/  IMAD.MOV.U32 R157, RZ, RZ, 0x40000040 ;  /* 0x40000040ff9d7424 */ /* 0x000fe400078e00ff */
[----:B---3--:R-:W-:Y:S01]  /*fed0*/  IMAD R156, R2, 0x300, R152 ;  /* 0x00000300029c7824 */ /* 0x008fe200078e0298 */
[----:B--2---:R-:W-:Y:S06]  /*fee0*/  @P2 BRA `(.L_x_5690) ;  /* 0x0000000000082947 */ /* 0x004fec0003800000 */
[----:B------:R-:W2:Y:S02]  /*fef0*/  SYNCS.PHASECHK.TRANS64.TRYWAIT P2, [R210+URZ+0x32430], R218 ;  /* 0x032430dad20075a7 */ /* 0x000ea4000804017f */
[----:B--2---:R-:W-:Y:S05]  /*ff00*/  @!P2 BRA `(.L_x_5691) ;  /* 0x000000fc00d4a947 */ /* 0x004fea0003800000 */
.L_x_5690:
        /* <DEDUP_REMOVED lines=40> */
.L_x_5692:
[----:B------:R0:W3:Y:S01]  /*10190*/  SYNCS.PHASECHK.TRANS64.TRYWAIT P2, [R210+URZ+0x32450], R218 ;  /* 0x032450dad20075a7 */ /* 0x0000e2000804017f */
[----:B------:R-:W-:Y:S05]  /*101a0*/  @!P1 BRA `(.L_x_5693) ;  /* 0x0000000000049947 */ /* 0x000fea0003800000 */
[----:B------:R-:W-:Y:S01]  /*101b0*/  BPT.TRAP 0x1 ;  /* 0x000000040000795c */ /* 0x000fe20000300000 */
.L_x_5693:
[----:B------:R-:W-:Y:S04]  /*101c0*/  BSSY B0, `(.L_x_5694) ;  /* 0x0000004000007945 */ /* 0x000fe80003800000 */
[----:B---3--:R-:W-:Y:S05]  /*101d0*/  @P2 BRA `(.L_x_5695) ;  /* 0x0000000000082947 */ /* 0x008fea0003800000 */
[----:B------:R-:W3:Y:S02]  /*101e0*/  SYNCS.PHASECHK.TRANS64.TRYWAIT P2, [R210+URZ+0x32450], R218 ;  /* 0x032450dad20075a7 */ /* 0x000ee4000804017f */
[----:B---3--:R-:W-:Y:S05]  /*101f0*/  @!P2 BRA `(.L_x_5696) ;  /* 0x000000fc002ca947 */ /* 0x008fea0003800000 */
.L_x_5695:
[----:B------:R-:W-:Y:S05]  /*10200*/  BSYNC B0 ;  /* 0x0000000000007941 */ /* 0x000fea0003800000 */
.L_x_5694:
[----:B------:R-:W-:Y:S05]  /*10210*/  WARPSYNC.ALL ;  /* 0x0000000000007948 */ /* 0x000fea0003800000 */
[----:B------:R-:W0:Y:S04]  /*10220*/  LDL R220, [R1+0x48] ;  /* 0x0000480001dc7983 */ /* 0x000e280000100800 */
[----:B------:R-:W4:Y:S01]  /*10230*/  LDL.64 R222, [R1] ;  /* 0x0000000001de7983 */ /* 0x000f220000100a00 */
[----:B------:R-:W-:Y:S01]  /*10240*/  IMAD.MOV.U32 R219, RZ, RZ, 0x40000040 ;  /* 0x40000040ffdb7424 */ /* 0x000fe200078e00ff */
[----:B------:R-:W-:Y:S01]  /*10250*/  R2UR UR4, R4 ;  /* 0x00000000040472ca */ /* 0x000fe200000e0000 */
[----:B------:R-:W-:Y:S01]  /*10260*/  WARPGROUP.ARRIVE ;  /* 0x00000000000079c5 */ /* 0x000fe20000000000 */
[----:B------:R-:W-:Y:S01]  /*10270*/  R2UR UR5, R5 ;  /* 0x00000000050572ca */ /* 0x000fe200000e0000 */
[----:B------:R-:W-:Y:S01]  /*10280*/  IMAD.MOV.U32 R221, RZ, RZ, 0x40000040 ;  /* 0x40000040ffdd7424 */ /* 0x000fe200078e00ff */
[----:B------:R-:W-:Y:S01]  /*10290*/  R2UR UR7, R219 ;  /* 0x00000000db0772ca */ /* 0x000fe200000e0000 */
[----:B------:R-:W-:-:S02]  /*102a0*/  IMAD.MOV.U32 R219, RZ, RZ, 0x40000040 ;  /* 0x40000040ffdb7424 */ /* 0x000fc400078e00ff */
[----:B0123--:R-:W-:-:S04]  /*102b0*/  IMAD R218, R2, 0xc00, R220 ;  /* 0x00000c0002da7824 */ /* 0x00ffc800078e02dc */
        /* <DEDUP_REMOVED lines=196> */
[----:B------:R0:W3:Y:S01]  /*10f00*/  MUFU.TANH R168, R181 ;  /* 0x000000b500a87308 */ /* 0x0000e20000002400 */
[----:B-1----:R-:W-:-:S07]  /*10f10*/  FMNMX.FTZ R172, R165, R172, !PT ;  /* 0x000000aca5ac7209 */ /* 0x002fce0007810000 */
[----:B------:R-:W1:Y:S01]  /*10f20*/  MUFU.TANH R184, R184 ;  /* 0x000000b800b87308 */ /* 0x000e620000002400 */
[----:B--2---:R-:W-:Y:S01]  /*10f30*/  FMNMX.FTZ R172, R164, R172, !PT ;  /* 0x000000aca4ac7209 */ /* 0x004fe20007810000 */
[----:B0-----:R-:W-:Y:S01]  /*10f40*/  FMUL.FTZ R181, R192, UR42 ;  /* 0x0000002ac0b57c20 */ /* 0x001fe20008410000 */
[----:B------:R-:W-:-:S05]  /*10f50*/  FMUL.FTZ R192, R197, UR42 ;  /* 0x0000002ac5c07c20 */ /* 0x000fca0008410000 */
[----:B------:R-:W0:Y:S01]  /*10f60*/  MUFU.TANH R169, R185 ;  /* 0x000000b900a97308 */ /* 0x000e220000002400 */
[----:B---3--:R-:W-:-:S07]  /*10f70*/  FMNMX.FTZ R172, R168, R172, !PT ;  /* 0x000000aca8ac7209 */ /* 0x008fce0007810000 */
[----:B------:R-:W2:Y:S01]  /*10f80*/  MUFU.TANH R235, R235 ;  /* 0x000000eb00eb7308 */ /* 0x000ea20000002400 */
[----:B-1----:R-:W-:-:S07]  /*10f90*/  FMNMX.FTZ R176, R184, R172, !PT ;  /* 0x000000acb8b07209 */ /* 0x002fce0007810000 */
[----:B------:R-:W1:Y:S01]  /*10fa0*/  MUFU.TANH R234, R234 ;  /* 0x000000ea00ea7308 */ /* 0x000e620000002400 */
[----:B0-----:R-:W-:-:S07]  /*10fb0*/  FMNMX.FTZ R176, R169, R176, !PT ;  /* 0x000000b0a9b07209 */ /* 0x001fce0007810000 */
[----:B------:R-:W0:Y:S01]  /*10fc0*/  MUFU.TANH R181, R181 ;  /* 0x000000b500b57308 */ /* 0x000e220000002400 */
[----:B--2---:R-:W-:-:S07]  /*10fd0*/  FMNMX.FTZ R176, R235, R176, !PT ;  /* 0x000000b0ebb07209 */ /* 0x004fce0007810000 */
[----:B------:R-:W2:Y:S01]  /*10fe0*/  MUFU.TANH R173, R173 ;  /* 0x000000ad00ad7308 */ /* 0x000ea20000002400 */
[----:B-1----:R-:W-:-:S07]  /*10ff0*/  FMNMX.FTZ R176, R234, R176, !PT ;  /* 0x000000b0eab07209 */ /* 0x002fce0007810000 */
[----:B------:R-:W1:Y:S01]  /*11000*/  MUFU.TANH R172, R196 ;  /* 0x000000c400ac7308 */ /* 0x000e620000002400 */
[----:B0-----:R-:W-:-:S07]  /*11010*/  FMNMX.FTZ R176, R181, R176, !PT ;  /* 0x000000b0b5b07209 */ /* 0x001fce0007810000 */
[----:B------:R-:W0:Y:S01]  /*11020*/  MUFU.TANH R192, R192 ;  /* 0x000000c000c07308 */ /* 0x000e220000002400 */
[----:B--2---:R-:W-:-:S07]  /*11030*/  FMNMX.FTZ R176, R173, R176, !PT ;  /* 0x000000b0adb07209 */ /* 0x004fce0007810000 */
[----:B------:R-:W-:Y:S01]  /*11040*/  MUFU.TANH R180, R162 ;  /* 0x000000a200b47308 */ /* 0x000fe20000002400 */
[----:B-1----:R-:W-:-:S07]  /*11050*/  FMNMX.FTZ R176, R172, R176, !PT ;  /* 0x000000b0acb07209 */ /* 0x002fce0007810000 */
[----:B------:R-:W1:Y:S01]  /*11060*/  MUFU.TANH R185, R154 ;  /* 0x0000009a00b97308 */ /* 0x000e620000002400 */
[----:B0-----:R-:W-:-:S05]  /*11070*/  FMNMX.FTZ R176, R192, R176, !PT ;  /* 0x000000b0c0b07209 */ /* 0x001fca0007810000 */
[----:B------:R-:W0:Y:S02]  /*11080*/  SHFL.BFLY PT, R177, R176, 0x2, 0x1f ;  /* 0x0c401f00b0b17f89 */ /* 0x000e2400000e0000 */
[----:B------:R-:W2:Y:S08]  /*11090*/  MUFU.TANH R154, R163 ;  /* 0x000000a3009a7308 */ /* 0x000eb00000002400 */
[----:B------:R-:W-:Y:S01]  /*110a0*/  MUFU.TANH R193, R155 ;  /* 0x0000009b00c17308 */ /* 0x000fe20000002400 */
[----:B-1----:R-:W-:-:S07]  /*110b0*/  IMAD.MOV.U32 R162, RZ, RZ, R185 ;  /* 0x000000ffffa27224 */ /* 0x002fce00078e00b9 */
[----:B------:R-:W-:Y:S01]  /*110c0*/  MUFU.TANH R196, R158 ;  /* 0x0000009e00c47308 */ /* 0x000fe20000002400 */
[----:B0-----:R-:W-:-:S07]  /*110d0*/  FMNMX.FTZ R176, R176, R177, !PT ;  /* 0x000000b1b0b07209 */ /* 0x001fce0007810000 */
[----:B------:R0:W1:Y:S01]  /*110e0*/  MUFU.TANH R158, R166 ;  /* 0x000000a6009e7308 */ /* 0x0000620000002400 */
[----:B------:R-:W3:Y:S07]  /*110f0*/  SHFL.BFLY PT, R177, R176, 0x1, 0x1f ;  /* 0x0c201f00b0b17f89 */ /* 0x000eee00000e0000 */
[----:B------:R4:W-:Y:S01]  /*11100*/  MUFU.TANH R197, R159 ;  /* 0x0000009f00c57308 */ /* 0x0009e20000002400 */
[----:B0-----:R-:W-:-:S07]  /*11110*/  IMAD.MOV.U32 R166, RZ, RZ, R180 ;  /* 0x000000ffffa67224 */ /* 0x001fce00078e00b4 */
[----:B------:R-:W-:Y:S08]  /*11120*/  MUFU.TANH R237, R237 ;  /* 0x000000ed00ed7308 */ /* 0x000ff00000002400 */
[----:B------:R-:W-:Y:S01]  /*11130*/  MUFU.TANH R236, R236 ;  /* 0x000000ec00ec7308 */ /* 0x000fe20000002400 */
[----:B---3--:R-:W-:Y:S02]  /*11140*/  FMNMX.FTZ R177, R176, R177, !PT ;  /* 0x000000b1b0b17209 */ /* 0x008fe40007810000 */
[----:B------:R-:W0:Y:S03]  /*11150*/  LDC R176, c[0x0][0xa80] ;  /* 0x0002a000ffb07b82 */ /* 0x000e260000000800 */
[----:B------:R-:W-:Y:S01]  /*11160*/  FADD.FTZ R155, -R177, R217 ;  /* 0x000000d9b19b7221 */ /* 0x000fe20000010100 */
[----:B--2---:R-:W-:-:S02]  /*11170*/  IMAD.MOV.U32 R217, RZ, RZ, R154 ;  /* 0x000000ffffd97224 */ /* 0x004fc400078e009a */
[-C--:B0-----:R-:W-:Y:S01]  /*11180*/  FMUL.FTZ R180, R177, R176.reuse ;  /* 0x000000b0b1b47220 */ /* 0x081fe20000410000 */
[----:B------:R-:W-:-:S03]  /*11190*/  FMUL.FTZ R155, R155, R176 ;  /* 0x000000b09b9b7220 */ /* 0x000fc60000410000 */
[-CC-:B------:R-:W-:Y:S01]  /*111a0*/  FFMA.FTZ R188, R233, R176.reuse, -R180.reuse ;  /* 0x000000b0e9bc7223 */ /* 0x180fe200000108b4 */
[-CC-:B------:R-:W-:Y:S01]  /*111b0*/  FFMA.FTZ R154, R222, R176.reuse, -R180.reuse ;  /* 0x000000b0de9a7223 */ /* 0x180fe200000108b4 */
[-C--:B------:R-:W-:Y:S01]  /*111c0*/  FFMA.FTZ R189, R223, R176.reuse, -R180 ;  /* 0x000000b0dfbd7223 */ /* 0x080fe200000108b4 */
[----:B------:R-:W-:Y:S02]  /*111d0*/  IMAD.MOV.U32 R222, RZ, RZ, R162 ;  /* 0x000000ffffde7224 */ /* 0x000fe400078e00a2 */
[-CC-:B------:R-:W-:Y:S01]  /*111e0*/  FFMA.FTZ R162, R152, R176.reuse, -R180.reuse ;  /* 0x000000b098a27223 */ /* 0x180fe200000108b4 */
[----:B------:R-:W-:Y:S01]  /*111f0*/  MUFU.EX2 R155, R155 ;  /* 0x0000009b009b7308 */ /* 0x000fe20000000800 */
[-CC-:B------:R-:W-:Y:S01]  /*11200*/  FFMA.FTZ R185, R221, R176.reuse, -R180.reuse ;  /* 0x000000b0ddb97223 */ /* 0x180fe200000108b4 */
[-C--:B------:R-:W-:Y:S01]  /*11210*/  FFMA.FTZ R163, R218, R176.reuse, -R180 ;  /* 0x000000b0daa37223 */ /* 0x080fe200000108b4 */
[----:B------:R-:W-:Y:S02]  /*11220*/  IMAD.MOV.U32 R218, RZ, RZ, R166 ;  /* 0x000000ffffda7224 */ /* 0x000fe400078e00a6 */
[----:B------:R-:W-:Y:S01]  /*11230*/  FFMA.FTZ R166, R168, R176, -R180 ;  /* 0x000000b0a8a67223 */ /* 0x000fe200000108b4 */
[----:B-1----:R-:W-:-:S02]  /*11240*/  IMAD.MOV.U32 R233, RZ, RZ, R158 ;  /* 0x000000ffffe97224 */ /* 0x002fc400078e009e */
[-CC-:B------:R-:W-:Y:S01]  /*11250*/  FFMA.FTZ R156, R156, R176.reuse, -R180.reuse ;  /* 0x000000b09c9c7223 */ /* 0x180fe200000108b4 */
[-CC-:B------:R-:W-:Y:S01]  /*11260*/  FFMA.FTZ R157, R157, R176.reuse, -R180.reuse ;  /* 0x000000b09d9d7223 */ /* 0x180fe200000108b4 */
[----:B------:R0:W1:Y:S01]  /*11270*/  MUFU.EX2 R152, R188 ;  /* 0x000000bc00987308 */ /* 0x0000620000000800 */
[-CC-:B------:R-:W-:Y:S01]  /*11280*/  FFMA.FTZ R158, R220, R176.reuse, -R180.reuse ;  /* 0x000000b0dc9e7223 */ /* 0x180fe200000108b4 */
[-CC-:B----4-:R-:W-:Y:S01]  /*11290*/  FFMA.FTZ R159, R219, R176.reuse, -R180.reuse ;  /* 0x000000b0db9f7223 */ /* 0x190fe200000108b4 */
[-CC-:B------:R-:W-:Y:S01]  /*112a0*/  FFMA.FTZ R161, R161, R176.reuse, -R180.reuse ;  /* 0x000000b0a1a17223 */ /* 0x180fe200000108b4 */
[-CC-:B------:R-:W-:Y:S01]  /*112b0*/  FFMA.FTZ R160, R160, R176.reuse, -R180.reuse ;  /* 0x000000b0a0a07223 */ /* 0x180fe200000108b4 */
[-CC-:B------:R-:W-:Y:S01]  /*112c0*/  FFMA.FTZ R167, R153, R176.reuse, -R180.reuse ;  /* 0x000000b099a77223 */ /* 0x180fe200000108b4 */
[-CC-:B------:R-:W-:Y:S01]  /*112d0*/  FFMA.FTZ R165, R165, R176.reuse, -R180.reuse ;  /* 0x000000b0a5a57223 */ /* 0x180fe200000108b4 */
[----:B------:R-:W-:Y:S01]  /*112e0*/  FFMA.FTZ R164, R164, R176, -R180 ;  /* 0x000000b0a4a47223 */ /* 0x000fe200000108b4 */
[----:B------:R-:W2:Y:S01]  /*112f0*/  MUFU.EX2 R189, R189 ;  /* 0x000000bd00bd7308 */ /* 0x000ea20000000800 */
[----:B0-----:R-:W-:Y:S01]  /*11300*/  FMUL.FTZ R188, R179, UR42 ;  /* 0x0000002ab3bc7c20 */ /* 0x001fe20008410000 */
[----:B------:R-:W-:-:S02]  /*11310*/  IMAD.MOV.U32 R179, RZ, RZ, R222 ;  /* 0x000000ffffb37224 */ /* 0x000fc400078e00de */
[-CC-:B------:R-:W-:Y:S01]  /*11320*/  FFMA.FTZ R184, R184, R176.reuse, -R180.reuse ;  /* 0x000000b0b8b87223 */ /* 0x180fe200000108b4 */
[-CC-:B------:R-:W-:Y:S01]  /*11330*/  FFMA.FTZ R169, R169, R176.reuse, -R180.reuse ;  /* 0x000000b0a9a97223 */ /* 0x180fe200000108b4 */
[-CC-:B------:R-:W-:Y:S01]  /*11340*/  FFMA.FTZ R168, R235, R176.reuse, -R180.reuse ;  /* 0x000000b0eba87223 */ /* 0x180fe200000108b4 */
[-CC-:B------:R-:W-:Y:S01]  /*11350*/  FFMA.FTZ R170, R234, R176.reuse, -R180.reuse ;  /* 0x000000b0eaaa7223 */ /* 0x180fe200000108b4 */
[----:B------:R-:W-:Y:S01]  /*11360*/  FFMA.FTZ R181, R181, R176, -R180 ;  /* 0x000000b0b5b57223 */ /* 0x000fe200000108b4 */
[----:B------:R-:W0:Y:S01]  /*11370*/  MUFU.EX2 R154, R154 ;  /* 0x0000009a009a7308 */ /* 0x000e220000000800 */
[----:B-1----:R-:W-:Y:S01]  /*11380*/  FFMA.FTZ R0, R155, R0, R152 ;  /* 0x000000009b007223 */ /* 0x002fe20000010098 */
[-CC-:B------:R-:W-:Y:S01]  /*11390*/  FFMA.FTZ R173, R173, R176.reuse, -R180.reuse ;  /* 0x000000b0adad7223 */ /* 0x180fe200000108b4 */
[-CC-:B------:R-:W-:Y:S01]  /*113a0*/  FFMA.FTZ R172, R172, R176.reuse, -R180.reuse ;  /* 0x000000b0acac7223 */ /* 0x180fe200000108b4 */
[----:B------:R-:W-:Y:S01]  /*113b0*/  FFMA.FTZ R180, R192, R176, -R180 ;  /* 0x000000b0c0b47223 */ /* 0x000fe200000108b4 */
[----:B------:R-:W-:-:S02]  /*113c0*/  IMAD.MOV.U32 R234, RZ, RZ, R193 ;  /* 0x000000ffffea7224 */ /* 0x000fc400078e00c1 */
[----:B------:R-:W-:Y:S01]  /*113d0*/  FMUL.FTZ R223, R171, UR42 ;  /* 0x0000002aabdf7c20 */ /* 0x000fe20008410000 */
[----:B------:R-:W-:Y:S01]  /*113e0*/  IMAD.MOV.U32 R220, RZ, RZ, R196 ;  /* 0x000000ffffdc7224 */ /* 0x000fe200078e00c4 */
[----:B------:R-:W1:Y:S01]  /*113f0*/  MUFU.EX2 R185, R185 ;  /* 0x000000b900b97308 */ /* 0x000e620000000800 */
[----:B--2---:R-:W-:Y:S01]  /*11400*/  FADD.FTZ R0, R189, R0 ;  /* 0x00000000bd007221 */ /* 0x004fe20000010000 */
[----:B------:R-:W-:Y:S02]  /*11410*/  IMAD.MOV.U32 R235, RZ, RZ, R197 ;  /* 0x000000ffffeb7224 */ /* 0x000fe400078e00c5 */
[----:B------:R-:W-:Y:S01]  /*11420*/  FMUL.FTZ R197, R174, UR42 ;  /* 0x0000002aaec57c20 */ /* 0x000fe20008410000 */
[----:B------:R-:W-:Y:S01]  /*11430*/  FMUL.FTZ R196, R175, UR42 ;  /* 0x0000002aafc47c20 */ /* 0x000fe20008410000 */
[----:B------:R-:W-:Y:S01]  /*11440*/  FMUL.FTZ R193, R178, UR42 ;  /* 0x0000002ab2c17c20 */ /* 0x000fe20008410000 */
[----:B------:R-:W-:Y:S01]  /*11450*/  FMUL.FTZ R175, R182, UR42 ;  /* 0x0000002ab6af7c20 */ /* 0x000fe20008410000 */
[----:B------:R-:W-:Y:S01]  /*11460*/  FMUL.FTZ R171, R186, UR42 ;  /* 0x0000002abaab7c20 */ /* 0x000fe20008410000 */
[----:B------:R-:W2:Y:S01]  /*11470*/  MUFU.TANH R223, R223 ;  /* 0x000000df00df7308 */ /* 0x000ea20000002400 */
[----:B0-----:R-:W-:Y:S01]  /*11480*/  FADD.FTZ R0, R154, R0 ;  /* 0x000000009a007221 */ /* 0x001fe20000010000 */
[----:B------:R-:W-:Y:S01]  /*11490*/  FMUL.FTZ R222, R187, UR42 ;  /* 0x0000002abbde7c20 */ /* 0x000fe20008410000 */
[----:B------:R-:W-:Y:S01]  /*114a0*/  F2FP.BF16.F32.PACK_AB R152, R189, R152 ;  /* 0x00000098bd98723e */ /* 0x000fe200000010ff */
[----:B------:R-:W-:Y:S01]  /*114b0*/  FMUL.FTZ R189, R190, UR42 ;  /* 0x0000002abebd7c20 */ /* 0x000fe20008410000 */
[----:B------:R-:W-:Y:S01]  /*114c0*/  FMUL.FTZ R190, R191, UR42 ;  /* 0x0000002abfbe7c20 */ /* 0x000fe20008410000 */
[----:B------:R-:W-:Y:S01]  /*114d0*/  FMUL.FTZ R221, R194, UR42 ;  /* 0x0000002ac2dd7c20 */ /* 0x000fe20008410000 */
[----:B------:R-:W-:Y:S01]  /*114e0*/  FMUL.FTZ R182, R195, UR42 ;  /* 0x0000002ac3b67c20 */ /* 0x000fe20008410000 */
[----:B------:R-:W0:Y:S01]  /*114f0*/  MUFU.TANH R197, R197 ;  /* 0x000000c500c57308 */ /* 0x000e220000002400 */
[----:B-1----:R-:W-:Y:S01]  /*11500*/  FADD.FTZ R192, R185, R0 ;  /* 0x00000000b9c07221 */ /* 0x002fe20000010000 */
[----:B------:R-:W-:Y:S01]  /*11510*/  FMNMX.FTZ R0, R179, R216, !PT ;  /* 0x000000d8b3007209 */ /* 0x000fe20007810000 */
[----:B------:R-:W-:Y:S01]  /*11520*/  FMUL.FTZ R186, R199, UR42 ;  /* 0x0000002ac7ba7c20 */ /* 0x000fe20008410000 */
[----:B------:R-:W-:-:S02]  /*11530*/  F2FP.BF16.F32.PACK_AB R154, R185, R154 ;  /* 0x0000009ab99a723e */ /* 0x000fc400000010ff */
[----:B------:R-:W-:Y:S02]  /*11540*/  FMNMX.FTZ R0, R234, R0, !PT ;  /* 0x00000000ea007209 */ /* 0x000fe40007810000 */
[----:B------:R-:W1:Y:S02]  /*11550*/  MUFU.TANH R196, R196 ;  /* 0x000000c400c47308 */ /* 0x000e640000002400 */
[----:B------:R-:W-:-:S04]  /*11560*/  FMNMX.FTZ R153, R220, R0, !PT ;  /* 0x00000000dc997209 */ /* 0x000fc80007810000 */
[----:B------:R-:W-:Y:S02]  /*11570*/  FMNMX.FTZ R153, R235, R153, !PT ;  /* 0x00000099eb997209 */ /* 0x000fe40007810000 */
[----:B------:R-:W3:Y:S02]  /*11580*/  MUFU.TANH R193, R193 ;  /* 0x000000c100c17308 */ /* 0x000ee40000002400 */
[----:B------:R-:W-:-:S04]  /*11590*/  FMNMX.FTZ R153, R218, R153, !PT ;  /* 0x00000099da997209 */ /* 0x000fc80007810000 */
[----:B------:R-:W-:Y:S02]  /*115a0*/  FMNMX.FTZ R153, R217, R153, !PT ;  /* 0x00000099d9997209 */ /* 0x000fe40007810000 */
[----:B------:R-:W4:Y:S02]  /*115b0*/  MUFU.TANH R188, R188 ;  /* 0x000000bc00bc7308 */ /* 0x000f240000002400 */
[----:B------:R-:W-:-:S04]  /*115c0*/  FMNMX.FTZ R153, R233, R153, !PT ;  /* 0x00000099e9997209 */ /* 0x000fc80007810000 */
[----:B------:R-:W-:Y:S02]  /*115d0*/  FMNMX.FTZ R153, R237, R153, !PT ;  /* 0x00000099ed997209 */ /* 0x000fe40007810000 */
[----:B------:R-:W5:Y:S02]  /*115e0*/  MUFU.TANH R175, R175 ;  /* 0x000000af00af7308 */ /* 0x000f640000002400 */
[----:B------:R-:W-:-:S04]  /*115f0*/  FMNMX.FTZ R153, R236, R153, !PT ;  /* 0x00000099ec997209 */ /* 0x000fc80007810000 */
[----:B--2---:R-:W-:Y:S02]  /*11600*/  FMNMX.FTZ R153, R223, R153, !PT ;  /* 0x00000099df997209 */ /* 0x004fe40007810000 */
[----:B------:R2:W5:Y:S02]  /*11610*/  MUFU.TANH R0, R183 ;  /* 0x000000b700007308 */ /* 0x0005640000002400 */
[----:B0-----:R-:W-:-:S04]  /*11620*/  FMNMX.FTZ R153, R197, R153, !PT ;  /* 0x00000099c5997209 */ /* 0x001fc80007810000 */
[----:B-1----:R-:W-:Y:S02]  /*11630*/  FMNMX.FTZ R153, R196, R153, !PT ;  /* 0x00000099c4997209 */ /* 0x002fe40007810000 */
[----:B------:R-:W0:Y:S01]  /*11640*/  MUFU.TANH R171, R171 ;  /* 0x000000ab00ab7308 */ /* 0x000e220000002400 */
[----:B--2---:R-:W-:Y:S01]  /*11650*/  FMUL.FTZ R183, R198, UR42 ;  /* 0x0000002ac6b77c20 */ /* 0x004fe20008410000 */
[----:B---3--:R-:W-:-:S04]  /*11660*/  FMNMX.FTZ R153, R193, R153, !PT ;  /* 0x00000099c1997209 */ /* 0x008fc80007810000 */
[----:B----4-:R-:W-:Y:S02]  /*11670*/  FMNMX.FTZ R153, R188, R153, !PT ;  /* 0x00000099bc997209 */ /* 0x010fe40007810000 */
[----:B------:R-:W1:Y:S02]  /*11680*/  MUFU.TANH R222, R222 ;  /* 0x000000de00de7308 */ /* 0x000e640000002400 */
[----:B-----5:R-:W-:-:S04]  /*11690*/  FMNMX.FTZ R153, R175, R153, !PT ;  /* 0x00000099af997209 */ /* 0x020fc80007810000 */
[----:B------:R-:W-:Y:S02]  /*116a0*/  FMNMX.FTZ R153, R0, R153, !PT ;  /* 0x0000009900997209 */ /* 0x000fe40007810000 */
[----:B------:R-:W2:Y:S02]  /*116b0*/  MUFU.TANH R189, R189 ;  /* 0x000000bd00bd7308 */ /* 0x000ea40000002400 */
[----:B0-----:R-:W-:-:S06]  /*116c0*/  FMNMX.FTZ R153, R171, R153, !PT ;  /* 0x00000099ab997209 */ /* 0x001fcc0007810000 */
        /* <DEDUP_REMOVED lines=9> */
[----:B--2---:R-:W-:-:S04]  /*11760*/  FMNMX.FTZ R153, R182, R153, !PT ;  /* 0x00000099b6997209 */ /* 0x004fc80007810000 */
[----:B0-----:R-:W-:-:S04]  /*11770*/  FMNMX.FTZ R153, R183, R153, !PT ;  /* 0x00000099b7997209 */ /* 0x001fc80007810000 */
[----:B-1----:R-:W-:-:S05]  /*11780*/  FMNMX.FTZ R153, R186, R153, !PT ;  /* 0x00000099ba997209 */ /* 0x002fca0007810000 */
[----:B------:R-:W0:Y:S02]  /*11790*/  SHFL.BFLY PT, R174, R153, 0x2, 0x1f ;  /* 0x0c401f0099ae7f89 */ /* 0x000e2400000e0000 */
[----:B0-----:R-:W-:-:S05]  /*117a0*/  FMNMX.FTZ R174, R153, R174, !PT ;  /* 0x000000ae99ae7209 */ /* 0x001fca0007810000 */
[----:B------:R-:W0:Y:S02]  /*117b0*/  SHFL.BFLY PT, R178, R174, 0x1, 0x1f ;  /* 0x0c201f00aeb27f89 */ /* 0x000e2400000e0000 */
[----:B0-----:R-:W-:-:S05]  /*117c0*/  FMNMX.FTZ R178, R174, R178, !PT ;  /* 0x000000b2aeb27209 */ /* 0x001fca0007810000 */
[C---:B------:R-:W-:Y:S01]  /*117d0*/  FMUL.FTZ R185, R178.reuse, R176 ;  /* 0x000000b0b2b97220 */ /* 0x040fe20000410000 */
[----:B------:R-:W-:-:S03]  /*117e0*/  FADD.FTZ R219, -R178, R216 ;  /* 0x000000d8b2db7221 */ /* 0x000fc60000010100 */
[-CC-:B------:R-:W-:Y:S01]  /*117f0*/  FFMA.FTZ R216, R233, R176.reuse, -R185.reuse ;  /* 0x000000b0e9d87223 */ /* 0x180fe200000108b9 */
[-C--:B------:R-:W-:Y:S01]  /*11800*/  FMUL.FTZ R219, R219, R176.reuse ;  /* 0x000000b0dbdb7220 */ /* 0x080fe20000410000 */
[----:B------:R-:W2:Y:S01]  /*11810*/  LDL R233, [R1+0x40] ;  /* 0x0000400001e97983 */ /* 0x000ea20000100800 */
        /* <DEDUP_REMOVED lines=8> */
[----:B------:R-:W-:-:S04]  /*118a0*/  FFMA.FTZ R217, R217, R176, -R185 ;  /* 0x000000b0d9d97223 */ /* 0x000fc800000108b9 */
[----:B------:R-:W0:Y:S08]  /*118b0*/  MUFU.EX2 R153, R153 ;  /* 0x0000009900997308 */ /* 0x000e300000000800 */
        /* <DEDUP_REMOVED lines=16> */
[----:B0-----:R-:W-:Y:S01]  /*119c0*/  FFMA.FTZ R186, R219, R3, R153 ;  /* 0x00000003dbba7223 */ /* 0x001fe20000010099 */
[----:B-1----:R-:W-:-:S03]  /*119d0*/  F2FP.BF16.F32.PACK_AB R153, R174, R153 ;  /* 0x00000099ae99723e */ /* 0x002fc600000010ff */
[----:B------:R-:W-:Y:S01]  /*119e0*/  FADD.FTZ R186, R174, R186 ;  /* 0x000000baaeba7221 */ /* 0x000fe20000010000 */
[----:B------:R-:W-:Y:S02]  /*119f0*/  IMAD.MOV.U32 R175, RZ, RZ, 0x40000040 ;  /* 0x40000040ffaf7424 */ /* 0x000fe400078e00ff */
[----:B------:R-:W-:-:S03]  /*11a00*/  @!P0 VIADD R3, R210, 0x32440 ;  /* 0x00032440d2038836 */ /* 0x000fc60000000000 */
[----:B------:R-:W-:Y:S02]  /*11a10*/  R2UR UR7, R175 ;  /* 0x00000000af0772ca */ /* 0x000fe400000e0000 */
[----:B------:R-:W-:Y:S01]  /*11a20*/  MUFU.EX2 R175, R179 ;  /* 0x000000b300af7308 */ /* 0x000fe20000000800 */
[----:B------:R-:W-:Y:S01]  /*11a30*/  @!P0 PRMT R3, RZ, 0x654, R3 ;  /* 0x00000654ff038816 */ /* 0x000fe20000000003 */
        /* <DEDUP_REMOVED lines=63> */
[----:B------:R-:W-:-:S02]  /*11e30*/  FMUL.FTZ R149, R149, R155 ;  /* 0x0000009b95957220 */ /* 0x000fc40000410000 */
        /* <DEDUP_REMOVED lines=65> */
[----:B0-----:R-:W-:Y:S01]  /*12250*/  FADD.FTZ R186, R155, R186 ;  /* 0x000000ba9bba7221 */ /* 0x001fe20000010000 */
[----:B------:R-:W-:Y:S01]  /*12260*/  F2FP.BF16.F32.PACK_AB R155, R175, R155 ;  /* 0x0000009baf9b723e */ /* 0x000fe200000010ff */
[----:B--2---:R-:W-:-:S02]  /*12270*/  IMAD R174, R2, 0xc00, R233 ;  /* 0x00000c0002ae7824 */ /* 0x004fc400078e02e9 */
[----:B------:R-:W0:Y:S02]  /*12280*/  S2R R233, SR_TID.X ;  /* 0x0000000000e97919 */ /* 0x000e240000002100 */
[----:B0-----:R-:W-:-:S04]  /*12290*/  SHF.R.U32.HI R221, RZ, 0x7, R233 ;  /* 0x00000007ffdd7819 */ /* 0x001fc800000116e9 */
[----:B------:R-:W-:-:S05]  /*122a0*/  IADD3 R179, -R221, 0xb, RZ ;  /* 0x0000000bddb37810 */ /* 0x000fca0007ffe1ff */
[----:B------:R2:W-:Y:S06]  /*122b0*/  BAR.ARV R179, 0x100 ;  /* 0x000400b30000751d */ /* 0x0005ec0000002000 */
[----:B------:R0:W-:Y:S02]  /*122c0*/  @!P0 SYNCS.ARRIVE.TRANS64.RED.A1T0 RZ, [R3+URZ], RZ ;  /* 0x000000ff03ff89a7 */ /* 0x0001e4000810043f */
[----:B0-----:R-:W-:-:S05]  /*122d0*/  VIADD R3, R221, 0x8 ;  /* 0x00000008dd037836 */ /* 0x001fca0000000000 */
[----:B------:R0:W-:Y:S01]  /*122e0*/  BAR.SYNC.DEFER_BLOCKING R3, 0x100 ;  /* 0x000400030000751d */ /* 0x0001e20000010000 */
[----:B------:R-:W-:-:S05]  /*122f0*/  R2UR UR6, R174 ;  /* 0x00000000ae0672ca */ /* 0x000fca00000e0000 */
[----:B------:R-:W-:-:S08]  /*12300*/  WARPGROUP.ARRIVE ;  /* 0x00000000000079c5 */ /* 0x000fd00000000000 */
[----:B------:R-:W-:Y:S01]  /*12310*/  HGMMA.64x256x16.F32.BF16 R24, R152, gdesc[UR4].tnspB, R24, gsb0 ;  /* 0x43e0000498187df0 */ /* 0x000fe20008001818 */
[----:B------:R-:W1:Y:S08]  /*12320*/  MUFU.EX2 R156, R156 ;  /* 0x0000009c009c7308 */ /* 0x000e700000000800 */
[----:B------:R-:W3:Y:S08]  /*12330*/  MUFU.EX2 R157, R157 ;  /* 0x0000009d009d7308 */ /* 0x000ef00000000800 */
[----:B------:R-:W4:Y:S01]  /*12340*/  MUFU.EX2 R158, R158 ;  /* 0x0000009e009e7308 */ /* 0x000f220000000800 */
[----:B-1----:R-:W-:-:S07]  /*12350*/  FADD.FTZ R192, R156, R192 ;  /* 0x000000c09cc07221 */ /* 0x002fce0000010000 */
[----:B------:R-:W1:Y:S08]  /*12360*/  MUFU.EX2 R159, R159 ;  /* 0x0000009f009f7308 */ /* 0x000e700000000800 */
[----:B0-----:R-:W-:Y:S08]  /*12370*/  MUFU.EX2 R3, R218 ;  /* 0x000000da00037308 */ /* 0x001ff00000000800 */
[----:B------:R-:W-:Y:S01]  /*12380*/  MUFU.EX2 R187, R187 ;  /* 0x000000bb00bb7308 */ /* 0x000fe20000000800 */
[----:B---3--:R-:W-:-:S04]  /*12390*/  FADD.FTZ R192, R157, R192 ;  /* 0x000000c09dc07221 */ /* 0x008fc80000010000 */
[----:B----4-:R-:W-:Y:S01]  /*123a0*/  FADD.FTZ R192, R158, R192 ;  /* 0x000000c09ec07221 */ /* 0x010fe20000010000 */
[----:B------:R-:W-:Y:S02]  /*123b0*/  F2FP.BF16.F32.PACK_AB R156, R157, R156 ;  /* 0x0000009c9d9c723e */ /* 0x000fe400000010ff */
[C---:B-1----:R-:W-:Y:S01]  /*123c0*/  F2FP.BF16.F32.PACK_AB R158, R159.reuse, R158 ;  /* 0x0000009e9f9e723e */ /* 0x042fe200000010ff */
[----:B------:R-:W-:Y:S01]  /*123d0*/  FADD.FTZ R192, R159, R192 ;  /* 0x000000c09fc07221 */ /* 0x000fe20000010000 */
[----:B------:R-:W0:Y:S08]  /*123e0*/  MUFU.EX2 R163, R163 ;  /* 0x000000a300a37308 */ /* 0x000e300000000800 */
[----:B------:R-:W-:Y:S08]  /*123f0*/  MUFU.EX2 R161, R161 ;  /* 0x000000a100a17308 */ /* 0x000ff00000000800 */
[----:B------:R-:W-:Y:S01]  /*12400*/  MUFU.EX2 R162, R162 ;  /* 0x000000a200a27308 */ /* 0x000fe20000000800 */
[----:B0-----:R-:W-:Y:S01]  /*12410*/  FADD.FTZ R192, R163, R192 ;  /* 0x000000c0a3c07221 */ /* 0x001fe20000010000 */
[----:B------:R-:W-:-:S06]  /*12420*/  WARPGROUP.DEPBAR.LE gsb0, 0x0 ;  /* 0x00008000000079c5 */ /* 0x000fcc0000010000 */
[----:B------:R-:W0:Y:S08]  /*12430*/  MUFU.EX2 R154, R217 ;  /* 0x000000d9009a7308 */ /* 0x000e300000000800 */
[----:B------:R-:W1:Y:S01]  /*12440*/  MUFU.EX2 R155, R216 ;  /* 0x000000d8009b7308 */ /* 0x000e620000000800 */
[----:B------:R-:W-:Y:S02]  /*12450*/  VIADD R152, R174, 0x80 ;  /* 0x00000080ae987836 */ /* 0x000fe40000000000 */
[----:B------:R-:W-:-:S03]  /*12460*/  IMAD.MOV.U32 R153, RZ, RZ, 0x40000040 ;  /* 0x40000040ff997424 */ /* 0x000fc600078e00ff */
[----:B------:R-:W-:Y:S02]  /*12470*/  R2UR UR6, R152 ;  /* 0x00000000980672ca */ /* 0x000fe400000e0000 */
[----:B------:R-:W-:Y:S02]  /*12480*/  R2UR UR7, R153 ;  /* 0x00000000990772ca */ /* 0x000fe400000e0000 */
[----:B0-----:R-:W-:Y:S02]  /*12490*/  F2FP.BF16.F32.PACK_AB R157, R154, R3 ;  /* 0x000000039a9d723e */ /* 0x001fe400000010ff */
[----:B-1----:R-:W-:-:S04]  /*124a0*/  F2FP.BF16.F32.PACK_AB R159, R187, R155 ;  /* 0x0000009bbb9f723e */ /* 0x002fc800000010ff */
[----:B------:R-:W-:-:S06]  /*124b0*/  WARPGROUP.ARRIVE ;  /* 0x00000000000079c5 */ /* 0x000fcc0000000000 */
[----:B------:R-:W-:Y:S01]  /*124c0*/  HGMMA.64x256x16.F32.BF16 R24, R156, gdesc[UR4].tnspB, R24, gsb0 ;  /* 0x43e000049c187df0 */ /* 0x000fe20008001818 */
[----:B------:R-:W-:Y:S08]  /*124d0*/  MUFU.EX2 R197, R197 ;  /* 0x000000c500c57308 */ /* 0x000ff00000000800 */
[----:B------:R-:W-:Y:S01]  /*124e0*/  MUFU.EX2 R196, R196 ;  /* 0x000000c400c47308 */ /* 0x000fe20000000800 */
[----:B------:R-:W-:-:S02]  /*124f0*/  VIADD R152, R174, 0x100 ;  /* 0x00000100ae987836 */ /* 0x000fc40000000000 */
[----:B------:R-:W-:-:S03]  /*12500*/  IMAD.MOV.U32 R153, RZ, RZ, 0x40000040 ;  /* 0x40000040ff997424 */ /* 0x000fc600078e00ff */
[----:B------:R-:W-:Y:S02]  /*12510*/  R2UR UR6, R152 ;  /* 0x00000000980672ca */ /* 0x000fe400000e0000 */
[----:B------:R-:W-:Y:S01]  /*12520*/  R2UR UR7, R153 ;  /* 0x00000000990772ca */ /* 0x000fe200000e0000 */
[----:B------:R-:W-:Y:S08]  /*12530*/  MUFU.EX2 R167, R167 ;  /* 0x000000a700a77308 */ /* 0x000ff00000000800 */
[----:B------:R-:W-:Y:S08]  /*12540*/  MUFU.EX2 R165, R165 ;  /* 0x000000a500a57308 */ /* 0x000ff00000000800 */
[----:B------:R-:W-:Y:S08]  /*12550*/  MUFU.EX2 R166, R166 ;  /* 0x000000a600a67308 */ /* 0x000ff00000000800 */
[----:B------:R-:W-:Y:S08]  /*12560*/  MUFU.EX2 R193, R193 ;  /* 0x000000c100c17308 */ /* 0x000ff00000000800 */
[----:B------:R-:W-:Y:S08]  /*12570*/  MUFU.EX2 R194, R194 ;  /* 0x000000c200c27308 */ /* 0x000ff00000000800 */
[----:B------:R-:W-:Y:S08]  /*12580*/  MUFU.EX2 R195, R195 ;  /* 0x000000c300c37308 */ /* 0x000ff00000000800 */
[----:B------:R-:W-:Y:S01]  /*12590*/  MUFU.EX2 R191, R191 ;  /* 0x000000bf00bf7308 */ /* 0x000fe20000000800 */
[----:B------:R-:W-:-:S02]  /*125a0*/  VIADD R152, R174, 0x180 ;  /* 0x00000180ae987836 */ /* 0x000fc40000000000 */
[----:B------:R-:W-:Y:S01]  /*125b0*/  IMAD.MOV.U32 R153, RZ, RZ, 0x40000040 ;  /* 0x40000040ff997424 */ /* 0x000fe200078e00ff */
[----:B------:R-:W-:-:S04]  /*125c0*/  WARPGROUP.DEPBAR.LE gsb0, 0x0 ;  /* 0x00008000000079c5 */ /* 0x000fc80000010000 */
[----:B------:R-:W0:Y:S08]  /*125d0*/  MUFU.EX2 R158, R160 ;  /* 0x000000a0009e7308 */ /* 0x000e300000000800 */
[----:B------:R-:W-:Y:S08]  /*125e0*/  MUFU.EX2 R156, R199 ;  /* 0x000000c7009c7308 */ /* 0x000ff00000000800 */
[----:B------:R-:W1:Y:S01]  /*125f0*/  MUFU.EX2 R157, R198 ;  /* 0x000000c6009d7308 */ /* 0x000e620000000800 */
[----:B------:R-:W-:-:S04]  /*12600*/  FADD.FTZ R159, R161, R192 ;  /* 0x000000c0a19f7221 */ /* 0x000fc80000010000 */
[----:B0-----:R-:W-:Y:S01]  /*12610*/  FADD.FTZ R159, R158, R159 ;  /* 0x0000009f9e9f7221 */ /* 0x001fe20000010000 */
[----:B------:R-:W-:Y:S02]  /*12620*/  F2FP.BF16.F32.PACK_AB R160, R161, R163 ;  /* 0x000000a3a1a0723e */ /* 0x000fe400000010ff */
[----:B------:R-:W-:Y:S01]  /*12630*/  F2FP.BF16.F32.PACK_AB R163, R196, R197 ;  /* 0x000000c5c4a3723e */ /* 0x000fe200000010ff */
[C---:B------:R-:W-:Y:S01]  /*12640*/  FADD.FTZ R159, R162.reuse, R159 ;  /* 0x0000009fa29f7221 */ /* 0x040fe20000010000 */
[----:B------:R-:W-:Y:S02]  /*12650*/  F2FP.BF16.F32.PACK_AB R162, R162, R158 ;  /* 0x0000009ea2a2723e */ /* 0x000fe400000010ff */
[----:B-1----:R-:W-:-:S04]  /*12660*/  F2FP.BF16.F32.PACK_AB R161, R157, R156 ;  /* 0x0000009c9da1723e */ /* 0x002fc800000010ff */
[----:B------:R-:W-:-:S06]  /*12670*/  WARPGROUP.ARRIVE ;  /* 0x00000000000079c5 */ /* 0x000fcc0000000000 */
[----:B------:R-:W-:Y:S01]  /*12680*/  HGMMA.64x256x16.F32.BF16 R24, R160, gdesc[UR4].tnspB, R24, gsb0 ;  /* 0x43e00004a0187df0 */ /* 0x000fe20008001818 */
[----:B------:R0:W1:Y:S01]  /*12690*/  MUFU.EX2 R158, R164 ;  /* 0x000000a4009e7308 */ /* 0x0000620000000800 */
[----:B------:R-:W-:-:S04]  /*126a0*/  FADD.FTZ R159, R167, R159 ;  /* 0x0000009fa79f7221 */ /* 0x000fc80000010000 */
[----:B------:R-:W-:Y:S01]  /*126b0*/  FADD.FTZ R159, R165, R159 ;  /* 0x0000009fa59f7221 */ /* 0x000fe20000010000 */
[----:B------:R-:W-:Y:S02]  /*126c0*/  R2UR UR6, R152 ;  /* 0x00000000980672ca */ /* 0x000fe400000e0000 */
[----:B------:R-:W-:Y:S02]  /*126d0*/  R2UR UR7, R153 ;  /* 0x00000000990772ca */ /* 0x000fe400000e0000 */
[----:B0-----:R-:W-:Y:S02]  /*126e0*/  F2FP.BF16.F32.PACK_AB R164, R165, R167 ;  /* 0x000000a7a5a4723e */ /* 0x001fe400000010ff */
[----:B------:R-:W-:Y:S01]  /*126f0*/  F2FP.BF16.F32.PACK_AB R165, R194, R193 ;  /* 0x000000c1c2a5723e */ /* 0x000fe200000010ff */
[----:B-1----:R-:W-:Y:S01]  /*12700*/  FADD.FTZ R159, R158, R159 ;  /* 0x0000009f9e9f7221 */ /* 0x002fe20000010000 */
[----:B------:R-:W-:-:S03]  /*12710*/  F2FP.BF16.F32.PACK_AB R167, R191, R195 ;  /* 0x000000c3bfa7723e */ /* 0x000fc600000010ff */
[C---:B------:R-:W-:Y:S01]  /*12720*/  FADD.FTZ R159, R166.reuse, R159 ;  /* 0x0000009fa69f7221 */ /* 0x040fe20000010000 */
[----:B------:R-:W-:Y:S01]  /*12730*/  F2FP.BF16.F32.PACK_AB R166, R166, R158 ;  /* 0x0000009ea6a6723e */ /* 0x000fe200000010ff */
[----:B------:R-:W0:Y:S08]  /*12740*/  MUFU.EX2 R184, R184 ;  /* 0x000000b800b87308 */ /* 0x000e300000000800 */
[----:B------:R-:W-:Y:S01]  /*12750*/  MUFU.EX2 R169, R169 ;  /* 0x000000a900a97308 */ /* 0x000fe20000000800 */
[----:B------:R-:W-:-:S07]  /*12760*/  IMAD.MOV.U32 R153, RZ, RZ, 0x40000040 ;  /* 0x40000040ff997424 */ /* 0x000fce00078e00ff */
[----:B------:R-:W-:Y:S01]  /*12770*/  MUFU.EX2 R170, R170 ;  /* 0x000000aa00aa7308 */ /* 0x000fe20000000800 */
[----:B0-----:R-:W-:-:S07]  /*12780*/  FADD.FTZ R159, R184, R159 ;  /* 0x0000009fb89f7221 */ /* 0x001fce0000010000 */
[----:B------:R-:W-:Y:S08]  /*12790*/  MUFU.EX2 R158, R171 ;  /* 0x000000ab009e7308 */ /* 0x000ff00000000800 */
[----:B------:R-:W-:Y:S08]  /*127a0*/  MUFU.EX2 R188, R188 ;  /* 0x000000bc00bc7308 */ /* 0x000ff00000000800 */
[----:B------:R-:W-:Y:S08]  /*127b0*/  MUFU.EX2 R189, R189 ;  /* 0x000000bd00bd7308 */ /* 0x000ff00000000800 */
[----:B------:R-:W0:Y:S01]  /*127c0*/  MUFU.EX2 R190, R190 ;  /* 0x000000be00be7308 */ /* 0x000e220000000800 */
[----:B------:R-:W-:Y:S01]  /*127d0*/  VIADD R152, R174, 0x200 ;  /* 0x00000200ae987836 */ /* 0x000fe20000000000 */
[----:B0-----:R-:W-:Y:S01]  /*127e0*/  F2FP.BF16.F32.PACK_AB R171, R190, R189 ;  /* 0x000000bdbeab723e */ /* 0x001fe200000010ff */
[----:B------:R-:W-:-:S02]  /*127f0*/  WARPGROUP.DEPBAR.LE gsb0, 0x0 ;  /* 0x00008000000079c5 */ /* 0x000fc40000010000 */
[----:B------:R-:W-:-:S06]  /*12800*/  WARPGROUP.ARRIVE ;  /* 0x00000000000079c5 */ /* 0x000fcc0000000000 */
[----:B------:R-:W-:Y:S01]  /*12810*/  HGMMA.64x256x16.F32.BF16 R24, R164, gdesc[UR4].tnspB, R24, gsb0 ;  /* 0x43e00004a4187df0 */ /* 0x000fe20008001818 */
[----:B------:R0:W1:Y:S01]  /*12820*/  MUFU.EX2 R160, R168 ;  /* 0x000000a800a07308 */ /* 0x0000620000000800 */
[----:B------:R-:W-:Y:S01]  /*12830*/  R2UR UR7, R153 ;  /* 0x00000000990772ca */ /* 0x000fe200000e0000 */
[C---:B------:R-:W-:Y:S01]  /*12840*/  FADD.FTZ R153, R169.reuse, R159 ;  /* 0x0000009fa9997221 */ /* 0x040fe20000010000 */
[----:B------:R-:W-:Y:S02]  /*12850*/  R2UR UR6, R152 ;  /* 0x00000000980672ca */ /* 0x000fe400000e0000 */
[----:B0-----:R-:W-:Y:S02]  /*12860*/  F2FP.BF16.F32.PACK_AB R168, R169, R184 ;  /* 0x000000b8a9a8723e */ /* 0x001fe400000010ff */
[----:B------:R-:W-:Y:S01]  /*12870*/  F2FP.BF16.F32.PACK_AB R169, R188, R158 ;  /* 0x0000009ebca9723e */ /* 0x000fe200000010ff */
[----:B-1----:R-:W-:-:S04]  /*12880*/  FADD.FTZ R153, R160, R153 ;  /* 0x00000099a0997221 */ /* 0x002fc80000010000 */
[C---:B------:R-:W-:Y:S01]  /*12890*/  FADD.FTZ R153, R170.reuse, R153 ;  /* 0x00000099aa997221 */ /* 0x040fe20000010000 */
[----:B------:R-:W-:Y:S01]  /*128a0*/  F2FP.BF16.F32.PACK_AB R170, R170, R160 ;  /* 0x000000a0aaaa723e */ /* 0x000fe200000010ff */
[----:B------:R-:W0:Y:S08]  /*128b0*/  MUFU.EX2 R181, R181 ;  /* 0x000000b500b57308 */ /* 0x000e300000000800 */
[----:B------:R-:W1:Y:S08]  /*128c0*/  MUFU.EX2 R173, R173 ;  /* 0x000000ad00ad7308 */ /* 0x000e700000000800 */
[----:B------:R-:W-:Y:S08]  /*128d0*/  MUFU.EX2 R160, R172 ;  /* 0x000000ac00a07308 */ /* 0x000ff00000000800 */
[----:B------:R-:W3:Y:S08]  /*128e0*/  MUFU.EX2 R180, R180 ;  /* 0x000000b400b47308 */ /* 0x000ef00000000800 */
[----:B------:R0:W-:Y:S08]  /*128f0*/  MUFU.EX2 R159, R0 ;  /* 0x00000000009f7308 */ /* 0x0001f00000000800 */
[----:B------:R-:W4:Y:S08]  /*12900*/  MUFU.EX2 R182, R182 ;  /* 0x000000b600b67308 */ /* 0x000f300000000800 */
[----:B------:R-:W-:Y:S08]  /*12910*/  MUFU.EX2 R183, R183 ;  /* 0x000000b700b77308 */ /* 0x000ff00000000800 */
[----:B------:R-:W5:Y:S01]  /*12920*/  MUFU.EX2 R185, R185 ;  /* 0x000000b900b97308 */ /* 0x000f620000000800 */
[----:B0-----:R-:W-:Y:S01]  /*12930*/  FADD.FTZ R0, R181, R153 ;  /* 0x00000099b5007221 */ /* 0x001fe20000010000 */
[----:B------:R-:W-:-:S02]  /*12940*/  VIADD R152, R174, 0x280 ;  /* 0x00000280ae987836 */ /* 0x000fc40000000000 */
[----:B------:R-:W-:Y:S02]  /*12950*/  IMAD.MOV.U32 R153, RZ, RZ, 0x40000040 ;  /* 0x40000040ff997424 */ /* 0x000fe400078e00ff */
[----:B-1----:R-:W-:Y:S01]  /*12960*/  FADD.FTZ R0, R173, R0 ;  /* 0x00000000ad007221 */ /* 0x002fe20000010000 */
[----:B------:R-:W-:Y:S01]  /*12970*/  FADD.FTZ R186, R175, R186 ;  /* 0x000000baafba7221 */ /* 0x000fe20000010000 */
[----:B------:R-:W-:Y:S02]  /*12980*/  F2FP.BF16.F32.PACK_AB R172, R173, R181 ;  /* 0x000000b5adac723e */ /* 0x000fe400000010ff */
[----:B---3--:R-:W-:Y:S02]  /*12990*/  F2FP.BF16.F32.PACK_AB R174, R180, R160 ;  /* 0x000000a0b4ae723e */ /* 0x008fe400000010ff */
[----:B----4-:R-:W-:Y:S02]  /*129a0*/  F2FP.BF16.F32.PACK_AB R173, R182, R159 ;  /* 0x0000009fb6ad723e */ /* 0x010fe400000010ff */
[----:B-----5:R-:W-:Y:S01]  /*129b0*/  F2FP.BF16.F32.PACK_AB R175, R185, R183 ;  /* 0x000000b7b9af723e */ /* 0x020fe200000010ff */
[----:B------:R-:W-:-:S02]  /*129c0*/  WARPGROUP.DEPBAR.LE gsb0, 0x0 ;  /* 0x00008000000079c5 */ /* 0x000fc40000010000 */
[----:B------:R-:W-:-:S06]  /*129d0*/  WARPGROUP.ARRIVE ;  /* 0x00000000000079c5 */ /* 0x000fcc0000000000 */
[----:B------:R-:W-:Y:S01]  /*129e0*/  HGMMA.64x256x16.F32.BF16 R24, R168, gdesc[UR4].tnspB, R24, gsb0 ;  /* 0x43e00004a8187df0 */ /* 0x000fe20008001818 */
[----:B------:R-:W-:Y:S02]  /*129f0*/  R2UR UR6, R152 ;  /* 0x00000000980672ca */ /* 0x000fe400000e0000 */
        /* <DEDUP_REMOVED lines=16> */
[----:B------:R-:W-:-:S03]  /*12b00*/  ISETP.GT.AND P2, PT, R203, RZ, PT ;  /* 0x000000ffcb00720c */ /* 0x000fc60003f44270 */
[----:B------:R-:W-:Y:S01]  /*12b10*/  FADD.FTZ R190, R190, R189 ;  /* 0x000000bdbebe7221 */ /* 0x000fe20000010000 */
[----:B------:R-:W-:-:S03]  /*12b20*/  @!P0 VIADD R210, R210, 0x32460 ;  /* 0x00032460d2d28836 */ /* 0x000fc60000000000 */
[----:B------:R-:W-:Y:S02]  /*12b30*/  FADD.FTZ R159, R159, R190 ;  /* 0x000000be9f9f7221 */ /* 0x000fe40000010000 */
[----:B------:R-:W-:Y:S02]  /*12b40*/  @!P0 PRMT R210, RZ, 0x654, R210 ;  /* 0x00000654ffd28816 */ /* 0x000fe400000000d2 */
[----:B------:R-:W-:Y:S01]  /*12b50*/  FADD.FTZ R182, R182, R159 ;  /* 0x0000009fb6b67221 */ /* 0x000fe20000010000 */
[----:B------:R-:W-:-:S03]  /*12b60*/  FADD.FTZ R0, R160, R0 ;  /* 0x00000000a0007221 */ /* 0x000fc60000010000 */
[----:B------:R-:W-:Y:S01]  /*12b70*/  FADD.FTZ R182, R183, R182 ;  /* 0x000000b6b7b67221 */ /* 0x000fe20000010000 */
[----:B------:R-:W-:Y:S01]  /*12b80*/  FADD.FTZ R0, R180, R0 ;  /* 0x00000000b4007221 */ /* 0x000fe20000010000 */
[----:B------:R-:W-:Y:S02]  /*12b90*/  VIADD R203, R203, 0xffffffff ;  /* 0xffffffffcbcb7836 */ /* 0x000fe40000000000 */
[----:B------:R-:W-:Y:S01]  /*12ba0*/  FADD.FTZ R3, R185, R182 ;  /* 0x000000b6b9037221 */ /* 0x000fe20000010000 */
[----:B------:R-:W-:Y:S02]  /*12bb0*/  IMAD.MOV.U32 R216, RZ, RZ, R178 ;  /* 0x000000ffffd87224 */ /* 0x000fe400078e00b2 */
[----:B------:R-:W-:Y:S01]  /*12bc0*/  IMAD.MOV.U32 R217, RZ, RZ, R177 ;  /* 0x000000ffffd97224 */ /* 0x000fe200078e00b1 */
[----:B------:R-:W-:Y:S02]  /*12bd0*/  WARPGROUP.DEPBAR.LE gsb0, 0x0 ;  /* 0x00008000000079c5 */ /* 0x000fe40000010000 */
[----:B------:R-:W-:-:S06]  /*12be0*/  WARPGROUP.ARRIVE ;  /* 0x00000000000079c5 */ /* 0x000fcc0000000000 */
[----:B------:R-:W-:Y:S03]  /*12bf0*/  HGMMA.64x256x16.F32.BF16 R24, R172, gdesc[UR4].tnspB, R24, gsb0 ;  /* 0x43e00004ac187df0 */ /* 0x000fe60008001818 */
[----:B------:R-:W-:Y:S02]  /*12c00*/  WARPGROUP.DEPBAR.LE gsb0, 0x0 ;  /* 0x00008000000079c5 */ /* 0x000fe40000010000 */
[----:B------:R2:W-:Y:S01]  /*12c10*/  @!P0 SYNCS.ARRIVE.TRANS64.RED.A1T0 RZ, [R210+URZ], RZ ;  /* 0x000000ffd2ff89a7 */ /* 0x0005e2000810043f */
[----:B------:R-:W-:Y:S05]  /*12c20*/  @P2 BRA `(.L_x_5697) ;  /* 0xffffffd0006c2947 */ /* 0x000fea000383ffff */
.L_x_5687:
[----:B0-----:R-:W3:Y:S01]  /*12c30*/  LDL.LU R180, [R1+0x8c] ;  /* 0x00008c0001b47983 */ /* 0x001ee20000300800 */
[----:B------:R-:W-:Y:S05]  /*12c40*/  WARPSYNC.ALL ;  /* 0x0000000000007948 */ /* 0x000fea0003800000 */
[----:B------:R-:W0:Y:S01]  /*12c50*/  SHFL.BFLY PT, R5, R0, 0x2, 0x1f ;  /* 0x0c401f0000057f89 */ /* 0x000e2200000e0000 */
[----:B------:R-:W-:Y:S01]  /*12c60*/  VIADD R2, R2, 0x1 ;  /* 0x0000000102027836 */ /* 0x000fe20000000000 */
[----:B------:R1:W-:Y:S08]  /*12c70*/  BAR.ARV R179, 0x100 ;  /* 0x000400b30000751d */ /* 0x0003f00000002000 */
[----:B------:R-:W-:Y:S06]  /*12c80*/  BAR.ARV 0x8, 0x180 ;  /* 0x0206000000007b1d */ /* 0x000fec0000002000 */
[----:B------:R-:W-:Y:S01]  /*12c90*/  ISETP.NE.AND P0, PT, R2, 0x2, PT ;  /* 0x000000020200780c */ /* 0x000fe20003f05270 */
[----:B------:R-:W4:Y:S01]  /*12ca0*/  SHFL.BFLY PT, R6, R3, 0x2, 0x1f ;  /* 0x0c401f0003067f89 */ /* 0x000f2200000e0000 */
[----:B------:R-:W-:-:S02]  /*12cb0*/  PLOP3.LUT P1, PT, PT, PT, PT, 0x8, 0x0 ;  /* 0x000000000000781c */ /* 0x000fc40003f2e170 */
[----:B------:R-:W-:Y:S01]  /*12cc0*/  SEL R2, R2, RZ, P0 ;  /* 0x000000ff02027207 */ /* 0x000fe20000000000 */
[----:B0-----:R-:W-:Y:S01]  /*12cd0*/  FADD.FTZ R4, R5, R0 ;  /* 0x0000000005047221 */ /* 0x001fe20000010000 */
[----:B------:R-:W-:Y:S02]  /*12ce0*/  IMAD.MOV.U32 R5, RZ, RZ, RZ ;  /* 0x000000ffff057224 */ /* 0x000fe400078e00ff */
[----:B------:R-:W-:Y:S02]  /*12cf0*/  IMAD.MOV.U32 R0, RZ, RZ, RZ ;  /* 0x000000ffff007224 */ /* 0x000fe400078e00ff */
[----:B------:R-:W0:Y:S01]  /*12d00*/  SHFL.BFLY PT, R7, R4, 0x1, 0x1f ;  /* 0x0c201f0004077f89 */ /* 0x000e2200000e0000 */
[----:B----4-:R-:W-:-:S05]  /*12d10*/  FADD.FTZ R6, R6, R3 ;  /* 0x0000000306067221 */ /* 0x010fca0000010000 */
[----:B------:R-:W4:Y:S01]  /*12d20*/  SHFL.BFLY PT, R9, R6, 0x1, 0x1f ;  /* 0x0c201f0006097f89 */ /* 0x000f2200000e0000 */
[----:B0-----:R-:W-:Y:S01]  /*12d30*/  FADD.FTZ R7, R4, R7 ;  /* 0x0000000704077221 */ /* 0x001fe20000010000 */
[----:B------:R-:W-:-:S04]  /*12d40*/  SEL R4, RZ, 0x1, P0 ;  /* 0x00000001ff047807 */ /* 0x000fc80000000000 */
[----:B------:R-:W-:Y:S02]  /*12d50*/  FSETP.NE.FTZ.AND P2, PT, R7, RZ, PT ;  /* 0x000000ff0700720b */ /* 0x000fe40003f55000 */
[----:B------:R-:W-:-:S11]  /*12d60*/  LOP3.LUT R23, R23, R4, RZ, 0x3c, !PT ;  /* 0x0000000417177212 */ /* 0x000fd600078e3cff */
[----:B------:R-:W0:Y:S01]  /*12d70*/  @P2 MUFU.RCP R5, R7 ;  /* 0x0000000700052308 */ /* 0x000e220000001000 */
[----:B------:R-:W-:Y:S01]  /*12d80*/  @P2 FMUL.FTZ R10, R176, 0.69314718246459960938 ;  /* 0x3f317218b00a2820 */ /* 0x000fe20000410000 */
[----:B----4-:R-:W-:Y:S01]  /*12d90*/  FADD.FTZ R8, R6, R9 ;  /* 0x0000000906087221 */ /* 0x010fe20000010000 */
[----:B------:R-:W-:-:S04]  /*12da0*/  IMAD.MOV.U32 R6, RZ, RZ, -0x800000 ;  /* 0xff800000ff067424 */ /* 0x000fc800078e00ff */
[----:B------:R-:W-:Y:S01]  /*12db0*/  FSETP.NE.FTZ.AND P3, PT, R8, RZ, PT ;  /* 0x000000ff0800720b */ /* 0x000fe20003f75000 */
[----:B------:R-:W4:Y:S01]  /*12dc0*/  @P2 MUFU.LG2 R11, R7 ;  /* 0x00000007000b2308 */ /* 0x000f220000000c00 */
[-C--:B0-----:R-:W-:Y:S01]  /*12dd0*/  FMUL.FTZ R166, R88, R5.reuse ;  /* 0x0000000558a67220 */ /* 0x081fe20000410000 */
[-C--:B------:R-:W-:Y:S01]  /*12de0*/  FMUL.FTZ R168, R96, R5.reuse ;  /* 0x0000000560a87220 */ /* 0x080fe20000410000 */
[----:B------:R-:W-:-:S09]  /*12df0*/  FMUL.FTZ R170, R104, R5 ;  /* 0x0000000568aa7220 */ /* 0x000fd20000410000 */
[----:B------:R-:W0:Y:S01]  /*12e00*/  @P3 MUFU.LG2 R12, R8 ;  /* 0x00000008000c3308 */ /* 0x000e220000000c00 */
[----:B------:R-:W-:Y:S01]  /*12e10*/  @P3 FMUL.FTZ R176, R176, 0.69314718246459960938 ;  /* 0x3f317218b0b03820 */ /* 0x000fe20000410000 */
[-C--:B------:R-:W-:Y:S01]  /*12e20*/  FMUL.FTZ R172, R112, R5.reuse ;  /* 0x0000000570ac7220 */ /* 0x080fe20000410000 */
[-C--:B------:R-:W-:Y:S01]  /*12e30*/  FMUL.FTZ R24, R24, R5.reuse ;  /* 0x0000000518187220 */ /* 0x080fe20000410000 */
[-C--:B------:R-:W-:Y:S01]  /*12e40*/  FMUL.FTZ R25, R25, R5.reuse ;  /* 0x0000000519197220 */ /* 0x080fe20000410000 */
[----:B----4-:R-:W-:Y:S01]  /*12e50*/  @P2 FMUL.FTZ R11, R11, 0.69314718246459960938 ;  /* 0x3f3172180b0b2820 */ /* 0x010fe20000410000 */
[-C--:B------:R-:W-:Y:S01]  /*12e60*/  FMUL.FTZ R28, R28, R5.reuse ;  /* 0x000000051c1c7220 */ /* 0x080fe20000410000 */
[-C--:B------:R-:W-:Y:S01]  /*12e70*/  FMUL.FTZ R29, R29, R5.reuse ;  /* 0x000000051d1d7220 */ /* 0x080fe20000410000 */
[----:B------:R-:W4:Y:S01]  /*12e80*/  @P3 MUFU.RCP R0, R8 ;  /* 0x0000000800003308 */ /* 0x000f220000001000 */
        /* <DEDUP_REMOVED lines=49> */
[-C--:B-12---:R-:W-:Y:S01]  /*131a0*/  FMUL.FTZ R179, R128, R5.reuse ;  /* 0x0000000580b37220 */ /* 0x086fe20000410000 */
        /* <DEDUP_REMOVED lines=74> */
[----:B---3--:R-:W-:-:S05]  /*13650*/  VIADD R180, R180, 0x1 ;  /* 0x00000001b4b47836 */ /* 0x008fca0000000000 */
[----:B------:R0:W-:Y:S02]  /*13660*/  STL [R1+0x8c], R180 ;  /* 0x00008cb401007387 */ /* 0x0001e40000100800 */
.L_x_5630:
        /* <DEDUP_REMOVED lines=10> */
[----:B------:R-:W3:Y:S04]  /*13710*/  LDL R13, [R1+0xa4] ;  /* 0x0000a400010d7983 */ /* 0x000ee80000100800 */
[----:B------:R-:W4:Y:S04]  /*13720*/  LDL.LU R184, [R1+0x80] ;  /* 0x0000800001b87983 */ /* 0x000f280000300800 */
[----:B------:R-:W4:Y:S01]  /*13730*/  LDL.LU R182, [R1+0x84] ;  /* 0x0000840001b67983 */ /* 0x000f220000300800 */
[----:B------:R-:W1:Y:S01]  /*13740*/  S2R R12, SR_SWINHI ;  /* 0x00000000000c7919 */ /* 0x000e620000002f00 */
[----:B------:R-:W-:Y:S05]  /*13750*/  WARPSYNC.ALL ;  /* 0x0000000000007948 */ /* 0x000fea0003800000 */
[----:B------:R-:W-:Y:S01]  /*13760*/  F2FP.BF16.F32.PACK_AB R24, R25, R24 ;  /* 0x000000181918723e */ /* 0x000fe200000010ff */
[----:B------:R-:W-:Y:S01]  /*13770*/  ULDC.64 UR4, c[0x0][0xd00] ;  /* 0x0003400000047ab9 */ /* 0x000fe20000000a00 */
[----:B------:R-:W-:Y:S01]  /*13780*/  F2FP.BF16.F32.PACK_AB R32, R33, R32 ;  /* 0x000000202120723e */ /* 0x000fe200000010ff */
[----:B0-----:R-:W4:Y:S01]  /*13790*/  LDL R180, [R1+0x64] ;  /* 0x0000640001b47983 */ /* 0x001f220000100800 */
[----:B------:R-:W-:-:S02]  /*137a0*/  F2FP.BF16.F32.PACK_AB R27, R108, R27 ;  /* 0x0000001b6c1b723e */ /* 0x000fc400000010ff */
[----:B------:R-:W-:Y:S01]  /*137b0*/  F2FP.BF16.F32.PACK_AB R40, R41, R40 ;  /* 0x000000282928723e */ /* 0x000fe200000010ff */
[----:B------:R-:W4:Y:S01]  /*137c0*/  LDL R178, [R1+0x50] ;  /* 0x0000500001b27983 */ /* 0x000f220000100800 */
[----:B------:R-:W-:Y:S02]  /*137d0*/  MOV R10, R19 ;  /* 0x00000013000a7202 */ /* 0x000fe40000000f00 */
[----:B-1----:R-:W-:Y:S02]  /*137e0*/  MOV R11, R12 ;  /* 0x0000000c000b7202 */ /* 0x002fe40000000f00 */
        /* <DEDUP_REMOVED lines=38> */
[----:B------:R-:W-:Y:S01]  /*13a50*/  F2FP.BF16.F32.PACK_AB R147, R0, R150 ;  /* 0x000000960093723e */ /* 0x000fe200000010ff */
[----:B------:R-:W-:Y:S01]  /*13a60*/  IMAD.MOV.U32 R3, RZ, RZ, RZ ;  /* 0x000000ffff037224 */ /* 0x000fe200078e00ff */
[----:B------:R-:W0:Y:S01]  /*13a70*/  LDC R0, c[0x0][0xce8] ;  /* 0x00033a00ff007b82 */ /* 0x000e220000000800 */
[----:B---3--:R-:W-:-:S07]  /*13a80*/  IMAD.WIDE R126, R13, 0x2, R10 ;  /* 0x000000020d7e7825 */ /* 0x008fce00078e020a */
[----:B------:R-:W-:Y:S01]  /*13a90*/  BAR.SYNC.DEFER_BLOCKING 0x1, 0x100 ;  /* 0x0044000000007b1d */ /* 0x000fe20000010000 */
[----:B------:R-:W-:-:S04]  /*13aa0*/  IADD3 R38, P3, R126, 0x60, RZ ;  /* 0x000000607e267810 */ /* 0x000fc80007f7e0ff */
[----:B------:R-:W-:Y:S02]  /*13ab0*/  LOP3.LUT R94, R38, 0x380, RZ, 0xc0, !PT ;  /* 0x00000380265e7812 */ /* 0x000fe400078ec0ff */
[C---:B------:R-:W-:Y:S02]  /*13ac0*/  IADD3 R20, P1, R126.reuse, 0x20, RZ ;  /* 0x000000207e147810 */ /* 0x040fe40007f3e0ff */
[----:B------:R-:W-:Y:S02]  /*13ad0*/  IADD3 R14, P2, R126, 0x40, RZ ;  /* 0x000000407e0e7810 */ /* 0x000fe40007f5e0ff */
[----:B------:R-:W-:Y:S02]  /*13ae0*/  SHF.R.U64 R183, R94, 0x3, RZ ;  /* 0x000000035eb77819 */ /* 0x000fe400000012ff */
[----:B------:R-:W-:Y:S02]  /*13af0*/  IADD3 R12, P0, R126, 0x4040, RZ ;  /* 0x000040407e0c7810 */ /* 0x000fe40007f1e0ff */
[----:B------:R-:W-:-:S02]  /*13b00*/  LOP3.LUT R177, R20, 0x380, RZ, 0xc0, !PT ;  /* 0x0000038014b17812 */ /* 0x000fc400078ec0ff */
[----:B------:R-:W-:Y:S02]  /*13b10*/  IADD3 R46, P4, R126, 0x4000, RZ ;  /* 0x000040007e2e7810 */ /* 0x000fe40007f9e0ff */
[----:B-----5:R-:W-:Y:S02]  /*13b20*/  LOP3.LUT R30, R14, 0x380, RZ, 0xc0, !PT ;  /* 0x000003800e1e7812 */ /* 0x020fe400078ec0ff */
[----:B------:R-:W-:Y:S02]  /*13b30*/  LOP3.LUT R38, R183, R38, RZ, 0x3c, !PT ;  /* 0x00000026b7267212 */ /* 0x000fe400078e3cff */
[----:B------:R-:W-:Y:S02]  /*13b40*/  LOP3.LUT R183, R12, 0x380, RZ, 0xc0, !PT ;  /* 0x000003800cb77812 */ /* 0x000fe400078ec0ff */
[----:B------:R-:W-:Y:S01]  /*13b50*/  SHF.R.U64 R177, R177, 0x3, RZ ;  /* 0x00000003b1b17819 */ /* 0x000fe200000012ff */
[----:B------:R-:W-:Y:S01]  /*13b60*/  IMAD.X R47, RZ, RZ, R127, P4 ;  /* 0x000000ffff2f7224 */ /* 0x000fe200020e067f */
[----:B------:R-:W-:-:S02]  /*13b70*/  SHF.R.U64 R181, R30, 0x3, RZ ;  /* 0x000000031eb57819 */ /* 0x000fc400000012ff */
[C---:B------:R-:W-:Y:S02]  /*13b80*/  IADD3 R90, P5, R126.reuse, 0x4020, RZ ;  /* 0x000040207e5a7810 */ /* 0x040fe40007fbe0ff */
[----:B------:R-:W-:Y:S02]  /*13b90*/  SHF.R.U64 R183, R183, 0x3, RZ ;  /* 0x00000003b7b77819 */ /* 0x000fe400000012ff */
[----:B------:R-:W-:Y:S01]  /*13ba0*/  IADD3 R110, P4, R126, 0x8040, RZ ;  /* 0x000080407e6e7810 */ /* 0x000fe20007f9e0ff */
[--C-:B------:R-:W-:Y:S01]  /*13bb0*/  IMAD.X R31, RZ, RZ, R127.reuse, P2 ;  /* 0x000000ffff1f7224 */ /* 0x100fe200010e067f */
[----:B------:R-:W-:Y:S01]  /*13bc0*/  LOP3.LUT R20, R177, R20, RZ, 0x3c, !PT ;  /* 0x00000014b1147212 */ /* 0x000fe200078e3cff */
[----:B------:R-:W-:Y:S01]  /*13bd0*/  IMAD.X R39, RZ, RZ, R127, P3 ;  /* 0x000000ffff277224 */ /* 0x000fe200018e067f */
[----:B------:R-:W-:Y:S02]  /*13be0*/  LOP3.LUT R30, R181, R14, RZ, 0x3c, !PT ;  /* 0x0000000eb51e7212 */ /* 0x000fe400078e3cff */
[----:B------:R-:W-:-:S02]  /*13bf0*/  LOP3.LUT R177, R46, 0x380, RZ, 0xc0, !PT ;  /* 0x000003802eb17812 */ /* 0x000fc400078ec0ff */
[C---:B------:R-:W-:Y:S02]  /*13c00*/  IADD3 R102, P2, R126.reuse, 0x8000, RZ ;  /* 0x000080007e667810 */ /* 0x040fe40007f5e0ff */
[----:B------:R-:W-:Y:S02]  /*13c10*/  IADD3 R106, P3, R126, 0x8020, RZ ;  /* 0x000080207e6a7810 */ /* 0x000fe40007f7e0ff */
[----:B------:R-:W-:Y:S02]  /*13c20*/  LOP3.LUT R181, R90, 0x380, RZ, 0xc0, !PT ;  /* 0x000003805ab57812 */ /* 0x000fe400078ec0ff */
[----:B------:R-:W-:Y:S01]  /*13c30*/  LOP3.LUT R94, R183, R12, RZ, 0x3c, !PT ;  /* 0x0000000cb75e7212 */ /* 0x000fe200078e3cff */
[----:B------:R-:W-:Y:S01]  /*13c40*/  IMAD.X R21, RZ, RZ, R127, P1 ;  /* 0x000000ffff157224 */ /* 0x000fe200008e067f */
[----:B------:R-:W-:Y:S02]  /*13c50*/  LOP3.LUT R183, R110, 0x380, RZ, 0xc0, !PT ;  /* 0x000003806eb77812 */ /* 0x000fe400078ec0ff */
[----:B------:R-:W-:-:S02]  /*13c60*/  LOP3.LUT R15, R126, 0x380, RZ, 0xc0, !PT ;  /* 0x000003807e0f7812 */ /* 0x000fc400078ec0ff */
[C---:B------:R-:W-:Y:S02]  /*13c70*/  IADD3 R98, P1, R126.reuse, 0x4060, RZ ;  /* 0x000040607e627810 */ /* 0x040fe40007f3e0ff */
[----:B------:R-:W-:Y:S01]  /*13c80*/  SHF.R.U64 R177, R177, 0x3, RZ ;  /* 0x00000003b1b17819 */ /* 0x000fe200000012ff */
[--C-:B------:R-:W-:Y:S01]  /*13c90*/  IMAD.X R103, RZ, RZ, R127.reuse, P2 ;  /* 0x000000ffff677224 */ /* 0x100fe200010e067f */
[----:B------:R-:W-:Y:S01]  /*13ca0*/  SHF.R.U64 R181, R181, 0x3, RZ ;  /* 0x00000003b5b57819 */ /* 0x000fe200000012ff */
[----:B------:R-:W-:Y:S01]  /*13cb0*/  IMAD.X R107, RZ, RZ, R127, P3 ;  /* 0x000000ffff6b7224 */ /* 0x000fe200018e067f */
[----:B------:R-:W-:Y:S02]  /*13cc0*/  SHF.R.U64 R183, R183, 0x3, RZ ;  /* 0x00000003b7b77819 */ /* 0x000fe400000012ff */
[C---:B------:R-:W-:Y:S02]  /*13cd0*/  IADD3 R176, P2, R126.reuse, 0xc040, RZ ;  /* 0x0000c0407eb07810 */ /* 0x040fe40007f5e0ff */
[----:B------:R-:W-:-:S02]  /*13ce0*/  IADD3 R151, P3, R126, 0xc060, RZ ;  /* 0x0000c0607e977810 */ /* 0x000fc40007f7e0ff */
[----:B------:R-:W-:Y:S02]  /*13cf0*/  SHF.R.U64 R15, R15, 0x3, RZ ;  /* 0x000000030f0f7819 */ /* 0x000fe400000012ff */
[----:B------:R-:W-:Y:S02]  /*13d00*/  LOP3.LUT R185, R98, 0x380, RZ, 0xc0, !PT ;  /* 0x0000038062b97812 */ /* 0x000fe400078ec0ff */
[----:B------:R-:W-:Y:S01]  /*13d10*/  LOP3.LUT R46, R177, R46, RZ, 0x3c, !PT ;  /* 0x0000002eb12e7212 */ /* 0x000fe200078e3cff */
[--C-:B------:R-:W-:Y:S01]  /*13d20*/  IMAD.X R91, RZ, RZ, R127.reuse, P5 ;  /* 0x000000ffff5b7224 */ /* 0x100fe200028e067f */
[----:B------:R-:W-:Y:S01]  /*13d30*/  LOP3.LUT R90, R181, R90, RZ, 0x3c, !PT ;  /* 0x0000005ab55a7212 */ /* 0x000fe200078e3cff */
[--C-:B------:R-:W-:Y:S01]  /*13d40*/  IMAD.X R95, RZ, RZ, R127.reuse, P0 ;  /* 0x000000ffff5f7224 */ /* 0x100fe200000e067f */
[----:B------:R-:W-:Y:S01]  /*13d50*/  LOP3.LUT R177, R102, 0x380, RZ, 0xc0, !PT ;  /* 0x0000038066b17812 */ /* 0x000fe200078ec0ff */
[----:B------:R-:W-:Y:S01]  /*13d60*/  IMAD.X R99, RZ, RZ, R127, P1 ;  /* 0x000000ffff637224 */ /* 0x000fe200008e067f */
[----:B------:R-:W-:-:S02]  /*13d70*/  LOP3.LUT R181, R106, 0x380, RZ, 0xc0, !PT ;  /* 0x000003806ab57812 */ /* 0x000fc400078ec0ff */
[----:B------:R-:W-:Y:S02]  /*13d80*/  LOP3.LUT R110, R183, R110, RZ, 0x3c, !PT ;  /* 0x0000006eb76e7212 */ /* 0x000fe400078e3cff */
[C---:B------:R-:W-:Y:S02]  /*13d90*/  IADD3 R114, P5, R126.reuse, 0x8060, RZ ;  /* 0x000080607e727810 */ /* 0x040fe40007fbe0ff */
[C---:B--2---:R-:W-:Y:S02]  /*13da0*/  IADD3 R84, P0, R126.reuse, 0xc000, RZ ;  /* 0x0000c0007e547810 */ /* 0x044fe40007f1e0ff */
[----:B------:R-:W-:Y:S02]  /*13db0*/  IADD3 R122, P1, R126, 0xc020, RZ ;  /* 0x0000c0207e7a7810 */ /* 0x000fe40007f3e0ff */
[----:B------:R-:W-:Y:S02]  /*13dc0*/  LOP3.LUT R183, R176, 0x380, RZ, 0xc0, !PT ;  /* 0x00000380b0b77812 */ /* 0x000fe400078ec0ff */
[----:B------:R-:W-:-:S02]  /*13dd0*/  LOP3.LUT R14, R151, 0x380, RZ, 0xc0, !PT ;  /* 0x00000380970e7812 */ /* 0x000fc400078ec0ff */
[----:B------:R-:W-:Y:S02]  /*13de0*/  LOP3.LUT R126, R15, R126, RZ, 0x3c, !PT ;  /* 0x0000007e0f7e7212 */ /* 0x000fe400078e3cff */
[----:B------:R-:W-:Y:S02]  /*13df0*/  SHF.R.U64 R185, R185, 0x3, RZ ;  /* 0x00000003b9b97819 */ /* 0x000fe400000012ff */
[----:B------:R-:W-:Y:S02]  /*13e00*/  SHF.R.U64 R177, R177, 0x3, RZ ;  /* 0x00000003b1b17819 */ /* 0x000fe400000012ff */
[----:B------:R-:W-:Y:S02]  /*13e10*/  SHF.R.U64 R181, R181, 0x3, RZ ;  /* 0x00000003b5b57819 */ /* 0x000fe400000012ff */
[----:B------:R-:W-:Y:S02]  /*13e20*/  SHF.R.U64 R183, R183, 0x3, RZ ;  /* 0x00000003b7b77819 */ /* 0x000fe400000012ff */
[----:B------:R-:W-:-:S02]  /*13e30*/  SHF.R.U64 R14, R14, 0x3, RZ ;  /* 0x000000030e0e7819 */ /* 0x000fc400000012ff */
[----:B------:R-:W-:Y:S02]  /*13e40*/  LOP3.LUT R98, R185, R98, RZ, 0x3c, !PT ;  /* 0x00000062b9627212 */ /* 0x000fe400078e3cff */
[----:B------:R-:W-:Y:S01]  /*13e50*/  MOV R126, R126 ;  /* 0x0000007e007e7202 */ /* 0x000fe20000000f00 */
[--C-:B------:R-:W-:Y:S01]  /*13e60*/  IMAD.X R13, RZ, RZ, R127.reuse, P2 ;  /* 0x000000ffff0d7224 */ /* 0x100fe200010e067f */
[----:B------:R-:W-:Y:S01]  /*13e70*/  LOP3.LUT R185, R114, 0x380, RZ, 0xc0, !PT ;  /* 0x0000038072b97812 */ /* 0x000fe200078ec0ff */
[----:B------:R-:W-:Y:S01]  /*13e80*/  IMAD.X R15, RZ, RZ, R127, P3 ;  /* 0x000000ffff0f7224 */ /* 0x000fe200018e067f */
[----:B------:R-:W-:Y:S02]  /*13e90*/  LOP3.LUT R102, R177, R102, RZ, 0x3c, !PT ;  /* 0x00000066b1667212 */ /* 0x000fe400078e3cff */
[----:B------:R-:W-:Y:S02]  /*13ea0*/  MOV R28, R20 ;  /* 0x00000014001c7202 */ /* 0x000fe40000000f00 */
[----:B------:R-:W-:-:S02]  /*13eb0*/  LOP3.LUT R106, R181, R106, RZ, 0x3c, !PT ;  /* 0x0000006ab56a7212 */ /* 0x000fc400078e3cff */
[----:B------:R-:W-:Y:S02]  /*13ec0*/  LOP3.LUT R177, R84, 0x380, RZ, 0xc0, !PT ;  /* 0x0000038054b17812 */ /* 0x000fe400078ec0ff */
[----:B------:R-:W-:Y:S02]  /*13ed0*/  MOV R30, R30 ;  /* 0x0000001e001e7202 */ /* 0x000fe40000000f00 */
[----:B------:R-:W-:Y:S02]  /*13ee0*/  LOP3.LUT R181, R122, 0x380, RZ, 0xc0, !PT ;  /* 0x000003807ab57812 */ /* 0x000fe400078ec0ff */
[----:B------:R-:W-:Y:S02]  /*13ef0*/  LOP3.LUT R12, R183, R176, RZ, 0x3c, !PT ;  /* 0x000000b0b70c7212 */ /* 0x000fe400078e3cff */
[----:B------:R-:W-:Y:S02]  /*13f00*/  LOP3.LUT R14, R14, R151, RZ, 0x3c, !PT ;  /* 0x000000970e0e7212 */ /* 0x000fe400078e3cff */
[----:B------:R-:W-:Y:S01]  /*13f10*/  MOV R38, R38 ;  /* 0x0000002600267202 */ /* 0x000fe20000000f00 */
[----:B------:R1:W-:Y:S01]  /*13f20*/  STSM.16.M88.4 [R126], R24 ;  /* 0x000000187e007844 */ /* 0x0003e20000000200 */
[----:B------:R-:W-:-:S02]  /*13f30*/  MOV R46, R46 ;  /* 0x0000002e002e7202 */ /* 0x000fc40000000f00 */
[----:B------:R-:W-:Y:S01]  /*13f40*/  SHF.R.U64 R185, R185, 0x3, RZ ;  /* 0x00000003b9b97819 */ /* 0x000fe200000012ff */
[----:B------:R2:W-:Y:S01]  /*13f50*/  STSM.16.M88.4 [R28], R32 ;  /* 0x000000201c007844 */ /* 0x0005e20000000200 */
[----:B------:R-:W-:Y:S01]  /*13f60*/  MOV R90, R90 ;  /* 0x0000005a005a7202 */ /* 0x000fe20000000f00 */
[--C-:B------:R-:W-:Y:S01]  /*13f70*/  IMAD.X R111, RZ, RZ, R127.reuse, P4 ;  /* 0x000000ffff6f7224 */ /* 0x100fe200020e067f */
[----:B------:R-:W-:Y:S01]  /*13f80*/  SHF.R.U64 R177, R177, 0x3, RZ ;  /* 0x00000003b1b17819 */ /* 0x000fe200000012ff */
[----:B------:R3:W-:Y:S01]  /*13f90*/  STSM.16.M88.4 [R30], R40 ;  /* 0x000000281e007844 */ /* 0x0007e20000000200 */
[----:B------:R-:W-:Y:S01]  /*13fa0*/  MOV R94, R94 ;  /* 0x0000005e005e7202 */ /* 0x000fe20000000f00 */
[----:B------:R-:W-:Y:S01]  /*13fb0*/  IMAD.X R115, RZ, RZ, R127, P5 ;  /* 0x000000ffff737224 */ /* 0x000fe200028e067f */
[----:B------:R-:W-:Y:S01]  /*13fc0*/  SHF.R.U64 R181, R181, 0x3, RZ ;  /* 0x00000003b5b57819 */ /* 0x000fe200000012ff */
[----:B------:R0:W-:Y:S01]  /*13fd0*/  STSM.16.M88.4 [R38], R48 ;  /* 0x0000003026007844 */ /* 0x0001e20000000200 */
[----:B------:R-:W-:-:S02]  /*13fe0*/  MOV R98, R98 ;  /* 0x0000006200627202 */ /* 0x000fc40000000f00 */
[----:B------:R-:W-:Y:S02]  /*13ff0*/  MOV R20, R12 ;  /* 0x0000000c00147202 */ /* 0x000fe40000000f00 */
[----:B------:R-:W-:Y:S01]  /*14000*/  MOV R21, R14 ;  /* 0x0000000e00157202 */ /* 0x000fe20000000f00 */
[----:B------:R-:W-:Y:S01]  /*14010*/  IMAD.X R119, RZ, RZ, R127, P0 ;  /* 0x000000ffff777224 */ /* 0x000fe200000e067f */
[----:B------:R-:W-:Y:S01]  /*14020*/  MOV R102, R102 ;  /* 0x0000006600667202 */ /* 0x000fe20000000f00 */
[----:B------:R-:W-:Y:S01]  /*14030*/  STSM.16.M88.4 [R46], R56 ;  /* 0x000000382e007844 */ /* 0x000fe20000000200 */
[----:B------:R-:W-:Y:S02]  /*14040*/  F2FP.BF16.F32.PACK_AB R12, R89, R166 ;  /* 0x000000a6590c723e */ /* 0x000fe400000010ff */
[----:B------:R-:W-:Y:S02]  /*14050*/  F2FP.BF16.F32.PACK_AB R13, R79, R70 ;  /* 0x000000464f0d723e */ /* 0x000fe400000010ff */
[----:B------:R-:W-:-:S02]  /*14060*/  F2FP.BF16.F32.PACK_AB R14, R93, R167 ;  /* 0x000000a75d0e723e */ /* 0x000fc400000010ff */
[----:B------:R-:W-:Y:S01]  /*14070*/  F2FP.BF16.F32.PACK_AB R15, R120, R116 ;  /* 0x00000074780f723e */ /* 0x000fe200000010ff */
[----:B------:R-:W-:Y:S01]  /*14080*/  IMAD.X R123, RZ, RZ, R127, P1 ;  /* 0x000000ffff7b7224 */ /* 0x000fe200008e067f */
[----:B------:R-:W-:Y:S01]  /*14090*/  LOP3.LUT R114, R185, R114, RZ, 0x3c, !PT ;  /* 0x00000072b9727212 */ /* 0x000fe200078e3cff */
[----:B------:R-:W-:Y:S01]  /*140a0*/  STSM.16.M88.4 [R90], R64 ;  /* 0x000000405a007844 */ /* 0x000fe20000000200 */
[----:B------:R-:W-:Y:S02]  /*140b0*/  LOP3.LUT R118, R177, R84, RZ, 0x3c, !PT ;  /* 0x00000054b1767212 */ /* 0x000fe400078e3cff */
[----:B------:R-:W-:Y:S01]  /*140c0*/  LOP3.LUT R122, R181, R122, RZ, 0x3c, !PT ;  /* 0x0000007ab57a7212 */ /* 0x000fe200078e3cff */
[----:B------:R-:W-:Y:S01]  /*140d0*/  STSM.16.M88.4 [R94], R72 ;  /* 0x000000485e007844 */ /* 0x000fe20000000200 */
[----:B------:R-:W-:Y:S02]  /*140e0*/  MOV R106, R106 ;  /* 0x0000006a006a7202 */ /* 0x000fe40000000f00 */
[----:B-1----:R-:W-:Y:S01]  /*140f0*/  F2FP.BF16.F32.PACK_AB R24, R97, R168 ;  /* 0x000000a86118723e */ /* 0x002fe200000010ff */
[----:B------:R-:W-:Y:S01]  /*14100*/  STSM.16.M88.4 [R98], R80 ;  /* 0x0000005062007844 */ /* 0x000fe20000000200 */
[----:B------:R-:W-:-:S02]  /*14110*/  F2FP.BF16.F32.PACK_AB R25, R128, R124 ;  /* 0x0000007c8019723e */ /* 0x000fc400000010ff */
[----:B------:R-:W-:Y:S02]  /*14120*/  F2FP.BF16.F32.PACK_AB R26, R101, R169 ;  /* 0x000000a9651a723e */ /* 0x000fe400000010ff */
[----:B------:R-:W-:Y:S01]  /*14130*/  F2FP.BF16.F32.PACK_AB R27, R153, R152 ;  /* 0x00000098991b723e */ /* 0x000fe200000010ff */
[----:B------:R4:W-:Y:S01]  /*14140*/  STSM.16.M88.4 [R102], R12 ;  /* 0x0000000c66007844 */ /* 0x0009e20000000200 */
[----:B------:R-:W-:Y:S02]  /*14150*/  MOV R110, R110 ;  /* 0x0000006e006e7202 */ /* 0x000fe40000000f00 */
[----:B--2---:R-:W-:Y:S02]  /*14160*/  F2FP.BF16.F32.PACK_AB R28, R105, R170 ;  /* 0x000000aa691c723e */ /* 0x004fe400000010ff */
[----:B---3--:R-:W-:Y:S02]  /*14170*/  F2FP.BF16.F32.PACK_AB R30, R109, R171 ;  /* 0x000000ab6d1e723e */ /* 0x008fe400000010ff */
[----:B------:R-:W-:-:S02]  /*14180*/  F2FP.BF16.F32.PACK_AB R31, R157, R156 ;  /* 0x0000009c9d1f723e */ /* 0x000fc400000010ff */
[----:B------:R-:W-:Y:S02]  /*14190*/  MOV R114, R114 ;  /* 0x0000007200727202 */ /* 0x000fe40000000f00 */
[----:B------:R-:W-:Y:S02]  /*141a0*/  F2FP.BF16.F32.PACK_AB R32, R113, R172 ;  /* 0x000000ac7120723e */ /* 0x000fe400000010ff */
[----:B------:R-:W-:Y:S02]  /*141b0*/  F2FP.BF16.F32.PACK_AB R33, R159, R158 ;  /* 0x0000009e9f21723e */ /* 0x000fe400000010ff */
[----:B------:R-:W-:Y:S02]  /*141c0*/  F2FP.BF16.F32.PACK_AB R34, R117, R173 ;  /* 0x000000ad7522723e */ /* 0x000fe400000010ff */
[----:B------:R-:W-:Y:S02]  /*141d0*/  F2FP.BF16.F32.PACK_AB R35, R161, R160 ;  /* 0x000000a0a123723e */ /* 0x000fe400000010ff */
[----:B------:R-:W-:-:S02]  /*141e0*/  MOV R118, R118 ;  /* 0x0000007600767202 */ /* 0x000fc40000000f00 */
[----:B0-----:R-:W-:Y:S02]  /*141f0*/  F2FP.BF16.F32.PACK_AB R38, R125, R175 ;  /* 0x000000af7d26723e */ /* 0x001fe400000010ff */
[----:B------:R-:W-:Y:S02]  /*14200*/  F2FP.BF16.F32.PACK_AB R39, R165, R164 ;  /* 0x000000a4a527723e */ /* 0x000fe400000010ff */
[----:B------:R-:W-:Y:S02]  /*14210*/  ISETP.NE.U32.AND P0, PT, RZ, UR4, PT ;  /* 0x00000004ff007c0c */ /* 0x000fe4000bf05070 */
[----:B----4-:R-:W-:Y:S01]  /*14220*/  IADD3 R12, P1, R184, UR4, RZ ;  /* 0x00000004b80c7c10 */ /* 0x010fe2000ff3e0ff */
[----:B------:R-:W-:Y:S01]  /*14230*/  STSM.16.M88.4 [R106], R24 ;  /* 0x000000186a007844 */ /* 0x000fe20000000200 */
[----:B------:R-:W-:Y:S02]  /*14240*/  MOV R122, R122 ;  /* 0x0000007a007a7202 */ /* 0x000fe40000000f00 */
[----:B------:R-:W-:-:S02]  /*14250*/  F2FP.BF16.F32.PACK_AB R40, R129, R179 ;  /* 0x000000b38128723e */ /* 0x000fc400000010ff */
[----:B------:R-:W-:Y:S02]  /*14260*/  F2FP.BF16.F32.PACK_AB R41, R131, R130 ;  /* 0x000000828329723e */ /* 0x000fe400000010ff */
[----:B------:R-:W-:Y:S02]  /*14270*/  F2FP.BF16.F32.PACK_AB R42, R133, R132 ;  /* 0x00000084852a723e */ /* 0x000fe400000010ff */
[----:B------:R-:W-:Y:S01]  /*14280*/  F2FP.BF16.F32.PACK_AB R43, R135, R134 ;  /* 0x00000086872b723e */ /* 0x000fe200000010ff */
[----:B------:R0:W-:Y:S01]  /*14290*/  STSM.16.M88.4 [R110], R28 ;  /* 0x0000001c6e007844 */ /* 0x0001e20000000200 */
[----:B------:R-:W-:Y:S02]  /*142a0*/  ISETP.NE.AND.EX P0, PT, RZ, UR5, PT, P0 ;  /* 0x00000005ff007c0c */ /* 0x000fe4000bf05300 */
[----:B------:R-:W-:Y:S01]  /*142b0*/  IADD3.X R13, R182, UR5, RZ, P1, !PT ;  /* 0x00000005b60d7c10 */ /* 0x000fe20008ffe4ff */
[----:B------:R1:W-:Y:S01]  /*142c0*/  STSM.16.M88.4 [R114], R32 ;  /* 0x0000002072007844 */ /* 0x0003e20000000200 */
[----:B------:R-:W-:-:S03]  /*142d0*/  ULDC.64 UR4, c[0x0][0xd08] ;  /* 0x0003420000047ab9 */ /* 0x000fc60000000a00 */
[----:B------:R1:W-:Y:S01]  /*142e0*/  STSM.16.M88.4 [R118], R36 ;  /* 0x0000002476007844 */ /* 0x0003e20000000200 */
[----:B------:R-:W-:-:S03]  /*142f0*/  ISETP.NE.U32.AND P2, PT, RZ, UR4, PT ;  /* 0x00000004ff007c0c */ /* 0x000fc6000bf45070 */
[----:B------:R1:W-:Y:S04]  /*14300*/  STSM.16.M88.4 [R122], R40 ;  /* 0x000000287a007844 */ /* 0x0003e80000000200 */
        /* <DEDUP_REMOVED lines=10> */
[----:B------:R-:W-:-:S13]  /*143b0*/  ISETP.NE.AND P1, PT, R0, 0x1, PT ;  /* 0x000000010000780c */ /* 0x000fda0003f25270 */
[----:B------:R-:W2:Y:S08]  /*143c0*/  @P1 LDC R4, c[0x0][0xcec] ;  /* 0x00033b00ff041b82 */ /* 0x000eb00000000800 */
[----:B------:R-:W3:Y:S01]  /*143d0*/  @P1 LDC R15, c[0x0][0xcf0] ;  /* 0x00033c00ff0f1b82 */ /* 0x000ee20000000800 */
[----:B0-----:R-:W-:Y:S01]  /*143e0*/  IMAD.IADD R29, R180, 0x1, R178 ;  /* 0x00000001b41d7824 */ /* 0x001fe200078e02b2 */
[----:B-1----:R-:W-:Y:S06]  /*143f0*/  @P2 BRA `(.L_x_5700) ;  /* 0x0000000000102947 */ /* 0x002fec0003800000 */
[----:B------:R-:W-:Y:S05]  /*14400*/  @!P0 BRA `(.L_x_5700) ;  /* 0x00000000000c8947 */ /* 0x000fea0003800000 */
[----:B------:R-:W4:Y:S04]  /*14410*/  LDG.E R8, desc[UR40][R12.64] ;  /* 0x000000280c087981 */ /* 0x000f28000c1e1900 */
[----:B-----5:R-:W4:Y:S02]  /*14420*/  LDG.E R7, desc[UR40][R12.64+0x4] ;  /* 0x000004280c077981 */ /* 0x020f24000c1e1900 */
[----:B----4-:R-:W-:-:S07]  /*14430*/  IMAD.IADD R7, R7, 0x1, -R8 ;  /* 0x0000000107077824 */ /* 0x010fce00078e0a08 */
.L_x_5700:
[----:B------:R-:W4:Y:S01]  /*14440*/  LDL.LU R24, [R1+0x94] ;  /* 0x0000940001187983 */ /* 0x000f220000300800 */
[----:B------:R-:W0:Y:S01]  /*14450*/  S2R R8, SR_TID.X ;  /* 0x0000000000087919 */ /* 0x000e220000002100 */
[----:B--2---:R-:W-:Y:S01]  /*14460*/  @P1 IMAD.HI.U32 R4, R29, R4, RZ ;  /* 0x000000041d041227 */ /* 0x004fe200078e00ff */
[----:B------:R-:W-:Y:S01]  /*14470*/  ULDC.64 UR4, c[0x0][0xc90] ;  /* 0x0003240000047ab9 */ /* 0x000fe20000000a00 */
[--C-:B-----5:R-:W-:Y:S01]  /*14480*/  SHF.R.S32.HI R21, RZ, 0x1f, R3.reuse ;  /* 0x0000001fff157819 */ /* 0x120fe20000011403 */
[----:B------:R-:W2:Y:S01]  /*14490*/  LDL.LU R14, [R1+0x88] ;  /* 0x00008800010e7983 */ /* 0x000ea20000300800 */
[----:B------:R-:W-:Y:S01]  /*144a0*/  IMAD.MOV.U32 R20, RZ, RZ, R3 ;  /* 0x000000ffff147224 */ /* 0x000fe200078e0003 */
[----:B------:R-:W1:Y:S02]  /*144b0*/  @P1 LDC R79, c[0x0][0xcec] ;  /* 0x00033b00ff4f1b82 */ /* 0x000e640000000800 */
[----:B------:R-:W4:Y:S04]  /*144c0*/  LDL.LU R88, [R1+0x7c] ;  /* 0x00007c0001587983 */ /* 0x000f280000300800 */
[----:B------:R-:W4:Y:S01]  /*144d0*/  LDL R95, [R1+0x3c] ;  /* 0x00003c00015f7983 */ /* 0x000f220000100800 */
[----:B------:R-:W-:Y:S01]  /*144e0*/  IMAD.MOV.U32 R13, RZ, RZ, R29 ;  /* 0x000000ffff0d7224 */ /* 0x000fe200078e001d */
[----:B---3--:R-:W-:-:S02]  /*144f0*/  @P1 SHF.R.U32.HI R13, RZ, R15, R4 ;  /* 0x0000000fff0d1219 */ /* 0x008fc40000011604 */
[----:B------:R-:W3:Y:S03]  /*14500*/  LDL R26, [R1+0xa0] ;  /* 0x0000a000011a7983 */ /* 0x000ee60000100800 */
[----:B------:R-:W-:Y:S01]  /*14510*/  IMAD.MOV R27, RZ, RZ, -R13 ;  /* 0x000000ffff1b7224 */ /* 0x000fe200078e0a0d */
[----:B------:R0:W5:Y:S04]  /*14520*/  LDL R96, [R1+0xb4] ;  /* 0x0000b40001607983 */ /* 0x0001680000100800 */
[----:B------:R0:W5:Y:S04]  /*14530*/  LDL R94, [R1+0xb0] ;  /* 0x0000b000015e7983 */ /* 0x0001680000100800 */
[----:B------:R1:W5:Y:S01]  /*14540*/  LDL R93, [R1+0x70] ;  /* 0x00007000015d7983 */ /* 0x0003620000100800 */
[----:B0-----:R-:W-:-:S03]  /*14550*/  VIADD R84, R8, 0xffffff80 ;  /* 0xffffff8008547836 */ /* 0x001fc60000000000 */
[----:B------:R0:W5:Y:S02]  /*14560*/  LDL R92, [R1+0xac] ;  /* 0x0000ac00015c7983 */ /* 0x0001640000100800 */
[----:B------:R-:W-:Y:S02]  /*14570*/  SHF.R.S32.HI R83, RZ, 0x1f, R84 ;  /* 0x0000001fff537819 */ /* 0x000fe40000011454 */
[----:B------:R0:W5:Y:S02]  /*14580*/  LDL R91, [R1+0x6c] ;  /* 0x00006c00015b7983 */ /* 0x0001640000100800 */
[----:B------:R-:W-:Y:S02]  /*14590*/  LEA.HI R83, R83, R84, RZ, 0x3 ;  /* 0x0000005453537211 */ /* 0x000fe400078f18ff */
[----:B------:R0:W5:Y:S02]  /*145a0*/  LDL R90, [R1+0xa8] ;  /* 0x0000a800015a7983 */ /* 0x0001640000100800 */
[----:B------:R-:W-:Y:S01]  /*145b0*/  SHF.R.S32.HI R83, RZ, 0x3, R83 ;  /* 0x00000003ff537819 */ /* 0x000fe20000011453 */
[----:B------:R-:W0:Y:S01]  /*145c0*/  S2R R30, SR_TID.X ;  /* 0x00000000001e7919 */ /* 0x000e220000002100 */
[----:B--2---:R-:W-:-:S02]  /*145d0*/  SEL R76, R14, RZ, !P0 ;  /* 0x000000ff0e4c7207 */ /* 0x004fc40004000000 */
[----:B----4-:R-:W-:Y:S01]  /*145e0*/  SHF.R.S32.HI R77, RZ, 0x1f, R88 ;  /* 0x0000001fff4d7819 */ /* 0x010fe20000011458 */
[----:B------:R-:W-:Y:S01]  /*145f0*/  IMAD.WIDE.U32 R8, R88, UR4, R20 ;  /* 0x0000000458087c25 */ /* 0x000fe2000f8e0014 */
[----:B------:R-:W-:-:S03]  /*14600*/  SEL R20, R24, RZ, !P0 ;  /* 0x000000ff18147207 */ /* 0x000fc60004000000 */
[----:B------:R-:W-:Y:S02]  /*14610*/  IMAD R12, R77, UR4, RZ ;  /* 0x000000044d0c7c24 */ /* 0x000fe4000f8e02ff */
[----:B------:R-:W-:Y:S02]  /*14620*/  IMAD R25, R83, 0x40, R95 ;  /* 0x0000004053197824 */ /* 0x000fe400078e025f */
[----:B------:R-:W-:Y:S01]  /*14630*/  IMAD R15, R88, UR5, R12 ;  /* 0x00000005580f7c24 */ /* 0x000fe2000f8e020c */
[----:B------:R-:W-:-:S03]  /*14640*/  ULDC.64 UR4, c[0x0][0xc98] ;  /* 0x0003260000047ab9 */ /* 0x000fc60000000a00 */
[----:B------:R-:W-:Y:S02]  /*14650*/  IMAD.IADD R9, R9, 0x1, R15 ;  /* 0x0000000109097824 */ /* 0x000fe400078e020f */
[----:B------:R-:W-:Y:S02]  /*14660*/  IMAD R15, R0, R27, R29 ;  /* 0x0000001b000f7224 */ /* 0x000fe400078e021d */
[----:B------:R-:W-:Y:S02]  /*14670*/  IMAD R27, R20, UR4, RZ ;  /* 0x00000004141b7c24 */ /* 0x000fe4000f8e02ff */
[----:B------:R-:W-:Y:S01]  /*14680*/  IMAD.WIDE.U32 R8, R76, UR4, R8 ;  /* 0x000000044c087c25 */ /* 0x000fe2000f8e0008 */
[----:B------:R-:W-:-:S03]  /*14690*/  SHF.R.S32.HI R4, RZ, 0x1f, R15 ;  /* 0x0000001fff047819 */ /* 0x000fc6000001140f */
[----:B------:R-:W-:Y:S01]  /*146a0*/  IMAD.WIDE R10, R25, 0x2, R10 ;  /* 0x00000002190a7825 */ /* 0x000fe200078e020a */
[----:B------:R-:W-:Y:S02]  /*146b0*/  SHF.R.S32.HI R25, RZ, 0x1f, R13 ;  /* 0x0000001fff197819 */ /* 0x000fe4000001140d */
[----:B------:R-:W-:Y:S01]  /*146c0*/  IADD3 R12, P0, R13, R8, RZ ;  /* 0x000000080d0c7210 */ /* 0x000fe20007f1e0ff */
[----:B------:R-:W-:Y:S01]  /*146d0*/  IMAD R14, R76, UR5, R27 ;  /* 0x000000054c0e7c24 */ /* 0x000fe2000f8e021b */
[----:B------:R-:W-:Y:S02]  /*146e0*/  ULDC.64 UR4, c[0x0][0xc88] ;  /* 0x0003220000047ab9 */ /* 0x000fe40000000a00 */
[----:B------:R-:W-:Y:S02]  /*146f0*/  IMAD R4, R4, UR4, RZ ;  /* 0x0000000404047c24 */ /* 0x000fe4000f8e02ff */
[----:B------:R-:W-:Y:S02]  /*14700*/  IADD3.X R13, R25, R9, R14, P0, !PT ;  /* 0x00000009190d7210 */ /* 0x000fe400007fe40e */
[----:B------:R-:W-:-:S02]  /*14710*/  IMAD R9, R15, UR5, R4 ;  /* 0x000000050f097c24 */ /* 0x000fc4000f8e0204 */
[----:B------:R-:W-:Y:S01]  /*14720*/  IMAD.WIDE.U32 R12, R15, UR4, R12 ;  /* 0x000000040f0c7c25 */ /* 0x000fe2000f8e000c */
[----:B------:R-:W-:-:S03]  /*14730*/  ULDC.64 UR4, c[0x0][0xc50] ;  /* 0x0003140000047ab9 */ /* 0x000fc60000000a00 */
[----:B------:R-:W-:Y:S01]  /*14740*/  IMAD.IADD R9, R13, 0x1, R9 ;  /* 0x000000010d097824 */ /* 0x000fe200078e0209 */
[----:B------:R-:W-:-:S04]  /*14750*/  LEA R4, P0, R12, UR4, 0x2 ;  /* 0x000000040c047c11 */ /* 0x000fc8000f8010ff */
[----:B------:R-:W-:Y:S01]  /*14760*/  LEA.HI.X R14, R12, UR5, R9, 0x2, P0 ;  /* 0x000000050c0e7c11 */ /* 0x000fe200080f1409 */
[----:B------:R-:W-:Y:S02]  /*14770*/  ULDC.64 UR4, c[0x0][0xba0] ;  /* 0x0002e80000047ab9 */ /* 0x000fe40000000a00 */
[----:B------:R-:W-:-:S04]  /*14780*/  IMAD R80, R21, UR4, RZ ;  /* 0x0000000415507c24 */ /* 0x000fc8000f8e02ff */
[C---:B------:R-:W-:Y:S02]  /*14790*/  IMAD R21, R3.reuse, UR5, R80 ;  /* 0x0000000503157c24 */ /* 0x040fe4000f8e0250 */
[----:B------:R-:W-:Y:S01]  /*147a0*/  IMAD.WIDE.U32 R80, R3, UR4, RZ ;  /* 0x0000000403507c25 */ /* 0x000fe2000f8e00ff */
[----:B------:R-:W-:-:S03]  /*147b0*/  ULDC.64 UR4, c[0x0][0xbe8] ;  /* 0x0002fa0000047ab9 */ /* 0x000fc60000000a00 */
[----:B------:R-:W-:Y:S02]  /*147c0*/  IMAD.IADD R81, R81, 0x1, R21 ;  /* 0x0000000151517824 */ /* 0x000fe400078e0215 */
[----:B------:R-:W-:Y:S02]  /*147d0*/  IMAD R77, R77, UR4, RZ ;  /* 0x000000044d4d7c24 */ /* 0x000fe4000f8e02ff */
[----:B------:R-:W-:-:S04]  /*147e0*/  IMAD.WIDE.U32 R80, R88, UR4, R80 ;  /* 0x0000000458507c25 */ /* 0x000fc8000f8e0050 */
[----:B------:R-:W-:Y:S01]  /*147f0*/  IMAD R77, R88, UR5, R77 ;  /* 0x00000005584d7c24 */ /* 0x000fe2000f8e024d */
[C---:B------:R-:W-:Y:S01]  /*14800*/  IADD3 R13, P3, R10.reuse, 0x2000, RZ ;  /* 0x000020000a0d7810 */ /* 0x040fe20007f7e0ff */
[----:B------:R2:W5:Y:S01]  /*14810*/  LDL R88, [R1+0x74] ;  /* 0x0000740001587983 */ /* 0x0005620000100800 */
[C---:B------:R-:W-:Y:S02]  /*14820*/  IADD3 R27, P2, R10.reuse, 0x1000, RZ ;  /* 0x000010000a1b7810 */ /* 0x040fe40007f5e0ff */
[----:B------:R-:W-:Y:S02]  /*14830*/  SHF.R.S32.HI R82, RZ, 0x1f, R84 ;  /* 0x0000001fff527819 */ /* 0x000fe40000011454 */
[----:B------:R-:W-:Y:S01]  /*14840*/  IADD3 R29, P0, R10, 0x4000, RZ ;  /* 0x000040000a1d7810 */ /* 0x000fe20007f1e0ff */
[----:B0-----:R-:W-:Y:S01]  /*14850*/  VIADD R31, R30, 0xffffff80 ;  /* 0xffffff801e1f7836 */ /* 0x001fe20000000000 */
[----:B------:R-:W-:Y:S02]  /*14860*/  LOP3.LUT R12, R13, 0x380, RZ, 0xc0, !PT ;  /* 0x000003800d0c7812 */ /* 0x000fe400078ec0ff */
[----:B------:R-:W-:-:S02]  /*14870*/  IADD3 R25, P5, R10, 0x3000, RZ ;  /* 0x000030000a197810 */ /* 0x000fc40007fbe0ff */
[----:B------:R-:W-:Y:S01]  /*14880*/  IADD3 R33, P4, R10, 0x5000, RZ ;  /* 0x000050000a217810 */ /* 0x000fe20007f9e0ff */
[----:B------:R-:W-:Y:S01]  /*14890*/  SHFL.IDX PT, R50, R4, RZ, 0x1c1f ;  /* 0x001c1fff04327589 */ /* 0x000fe200000e0000 */
[----:B------:R-:W-:Y:S01]  /*148a0*/  SHF.R.U64 R12, R12, 0x3, RZ ;  /* 0x000000030c0c7819 */ /* 0x000fe200000012ff */
[--C-:B------:R-:W-:Y:S01]  /*148b0*/  IMAD.X R9, RZ, RZ, R11.reuse, P2 ;  /* 0x000000ffff097224 */ /* 0x100fe200010e060b */
[----:B------:R-:W-:Y:S01]  /*148c0*/  LOP3.LUT R28, R29, 0x380, RZ, 0xc0, !PT ;  /* 0x000003801d1c7812 */ /* 0x000fe200078ec0ff */
[----:B------:R-:W0:Y:S01]  /*148d0*/  SHFL.IDX PT, R51, R14, RZ, 0x1c1f ;  /* 0x001c1fff0e337589 */ /* 0x000e2200000e0000 */
[----:B------:R-:W-:Y:S01]  /*148e0*/  LOP3.LUT R12, R12, R13, RZ, 0x3c, !PT ;  /* 0x0000000d0c0c7212 */ /* 0x000fe200078e3cff */
[----:B------:R-:W-:Y:S01]  /*148f0*/  IMAD.X R13, RZ, RZ, R11, P3 ;  /* 0x000000ffff0d7224 */ /* 0x000fe200018e060b */
[C---:B------:R-:W-:Y:S01]  /*14900*/  IADD3 R37, P2, R10.reuse, 0x6000, RZ ;  /* 0x000060000a257810 */ /* 0x040fe20007f5e0ff */
[----:B------:R4:W-:Y:S01]  /*14910*/  SHFL.IDX PT, R54, R4, 0x1, 0x1c1f ;  /* 0x003c1f0004367f89 */ /* 0x0009e200000e0000 */
[----:B------:R-:W-:Y:S01]  /*14920*/  IADD3 R41, P3, R10, 0x7000, RZ ;  /* 0x000070000a297810 */ /* 0x000fe20007f7e0ff */
[----:B---3--:R-:W-:Y:S01]  /*14930*/  IMAD.IADD R15, R26, 0x1, R178 ;  /* 0x000000011a0f7824 */ /* 0x008fe200078e02b2 */
[----:B------:R-:W-:Y:S01]  /*14940*/  LEA.HI R82, R82, R84, RZ, 0x3 ;  /* 0x0000005452527211 */ /* 0x000fe200078f18ff */
[----:B------:R-:W3:Y:S01]  /*14950*/  SHFL.IDX PT, R55, R14, 0x1, 0x1c1f ;  /* 0x003c1f000e377f89 */ /* 0x000ee200000e0000 */
[----:B------:R-:W-:Y:S01]  /*14960*/  LOP3.LUT R24, R25, 0x380, RZ, 0xc0, !PT ;  /* 0x0000038019187812 */ /* 0x000fe200078ec0ff */
[----:B------:R-:W-:Y:S01]  /*14970*/  IMAD R78, R7, R0, RZ ;  /* 0x00000000074e7224 */ /* 0x000fe200078e02ff */
[----:B------:R-:W-:Y:S01]  /*14980*/  LOP3.LUT R32, R33, 0x380, RZ, 0xc0, !PT ;  /* 0x0000038021207812 */ /* 0x000fe200078ec0ff */
[----:B------:R-:W-:Y:S01]  /*14990*/  ULDC.64 UR4, c[0x0][0xbf0] ;  /* 0x0002fc0000047ab9 */ /* 0x000fe20000000a00 */
[----:B------:R-:W-:-:S02]  /*149a0*/  SHF.R.U64 R28, R28, 0x3, RZ ;  /* 0x000000031c1c7819 */ /* 0x000fc400000012ff */
[----:B------:R-:W-:Y:S02]  /*149b0*/  LOP3.LUT R36, R37, 0x380, RZ, 0xc0, !PT ;  /* 0x0000038025247812 */ /* 0x000fe400078ec0ff */
[----:B------:R-:W-:Y:S02]  /*149c0*/  LOP3.LUT R40, R41, 0x380, RZ, 0xc0, !PT ;  /* 0x0000038029287812 */ /* 0x000fe400078ec0ff */
[----:B------:R-:W-:Y:S02]  /*149d0*/  LOP3.LUT R82, R82, 0xfffffff8, RZ, 0xc0, !PT ;  /* 0xfffffff852527812 */ /* 0x000fe400078ec0ff */
[----:B------:R-:W-:Y:S02]  /*149e0*/  SHF.R.S32.HI R30, RZ, 0x1f, R31 ;  /* 0x0000001fff1e7819 */ /* 0x000fe4000001141f */
[----:B------:R-:W-:Y:S02]  /*149f0*/  SHF.R.U64 R24, R24, 0x3, RZ ;  /* 0x0000000318187819 */ /* 0x000fe400000012ff */
[----:B------:R-:W-:-:S02]  /*14a00*/  SHF.R.U64 R32, R32, 0x3, RZ ;  /* 0x0000000320207819 */ /* 0x000fc400000012ff */
[----:B------:R-:W-:Y:S01]  /*14a10*/  LOP3.LUT R28, R28, R29, RZ, 0x3c, !PT ;  /* 0x0000001d1c1c7212 */ /* 0x000fe200078e3cff */
[--C-:B------:R-:W-:Y:S01]  /*14a20*/  IMAD.X R29, RZ, RZ, R11.reuse, P0 ;  /* 0x000000ffff1d7224 */ /* 0x100fe200000e060b */
[----:B------:R-:W-:Y:S01]  /*14a30*/  SHF.R.U64 R36, R36, 0x3, RZ ;  /* 0x0000000324247819 */ /* 0x000fe200000012ff */
[----:B------:R-:W-:Y:S01]  /*14a40*/  IMAD.IADD R82, R84, 0x1, -R82 ;  /* 0x0000000154527824 */ /* 0x000fe200078e0a52 */
[----:B------:R-:W-:Y:S01]  /*14a50*/  SHF.R.U64 R40, R40, 0x3, RZ ;  /* 0x0000000328287819 */ /* 0x000fe200000012ff */
[----:B------:R-:W2:Y:S01]  /*14a60*/  @P1 LDC R84, c[0x0][0xcf0] ;  /* 0x00033c00ff541b82 */ /* 0x000ea20000000800 */
[----:B------:R-:W-:Y:S02]  /*14a70*/  IADD3 R49, P0, R10, 0x9000, RZ ;  /* 0x000090000a317810 */ /* 0x000fe40007f1e0ff */
[----:B------:R-:W-:Y:S02]  /*14a80*/  LEA.HI R30, R30, R31, RZ, 0x7 ;  /* 0x0000001f1e1e7211 */ /* 0x000fe400078f38ff */
        /* <DEDUP_REMOVED lines=9> */
[----:B------:R-:W-:Y:S02]  /*14b20*/  LOP3.LUT R48, R49, 0x380, RZ, 0xc0, !PT ;  /* 0x0000038031307812 */ /* 0x000fe400078ec0ff */
[C---:B------:R-:W-:Y:S02]  /*14b30*/  IADD3 R53, P4, R10.reuse, 0xa000, RZ ;  /* 0x0000a0000a357810 */ /* 0x040fe40007f9e0ff */
[----:B------:R-:W-:Y:S02]  /*14b40*/  IADD3 R59, P2, R10, 0xb000, RZ ;  /* 0x0000b0000a3b7810 */ /* 0x000fe40007f5e0ff */
[----:B------:R-:W-:Y:S02]  /*14b50*/  LOP3.LUT R30, R30, 0xffffff80, RZ, 0xc0, !PT ;  /* 0xffffff801e1e7812 */ /* 0x000fe400078ec0ff */
[----:B------:R-:W-:Y:S02]  /*14b60*/  IADD3 R61, P3, R10, 0xc000, RZ ;  /* 0x0000c0000a3d7810 */ /* 0x000fe40007f7e0ff */
[----:B------:R-:W-:Y:S01]  /*14b70*/  LOP3.LUT R44, R45, 0x380, RZ, 0xc0, !PT ;  /* 0x000003802d2c7812 */ /* 0x000fe200078ec0ff */
[----:B------:R-:W-:Y:S01]  /*14b80*/  IMAD.IADD R30, R31, 0x1, -R30 ;  /* 0x000000011f1e7824 */ /* 0x000fe200078e0a1e */
[----:B------:R-:W-:-:S02]  /*14b90*/  SHF.R.U64 R48, R48, 0x3, RZ ;  /* 0x0000000330307819 */ /* 0x000fc400000012ff */
[----:B------:R-:W-:Y:S02]  /*14ba0*/  LOP3.LUT R52, R53, 0x380, RZ, 0xc0, !PT ;  /* 0x0000038035347812 */ /* 0x000fe400078ec0ff */
[----:B------:R-:W-:Y:S02]  /*14bb0*/  LOP3.LUT R58, R59, 0x380, RZ, 0xc0, !PT ;  /* 0x000003803b3a7812 */ /* 0x000fe400078ec0ff */
[----:B------:R-:W-:Y:S01]  /*14bc0*/  LOP3.LUT R60, R61, 0x380, RZ, 0xc0, !PT ;  /* 0x000003803d3c7812 */ /* 0x000fe200078ec0ff */
[----:B------:R-:W-:Y:S01]  /*14bd0*/  IMAD R3, R82, 0x20, R83 ;  /* 0x0000002052037824 */ /* 0x000fe200078e0253 */
[----:B------:R-:W-:Y:S02]  /*14be0*/  SHF.R.U64 R44, R44, 0x3, RZ ;  /* 0x000000032c2c7819 */ /* 0x000fe400000012ff */
[----:B------:R-:W-:Y:S01]  /*14bf0*/  LOP3.LUT R48, R48, R49, RZ, 0x3c, !PT ;  /* 0x0000003130307212 */ /* 0x000fe200078e3cff */
[----:B------:R-:W-:Y:S01]  /*14c00*/  IMAD.X R49, RZ, RZ, R11, P0 ;  /* 0x000000ffff317224 */ /* 0x000fe200000e060b */
[----:B------:R-:W-:-:S02]  /*14c10*/  SHF.R.U64 R52, R52, 0x3, RZ ;  /* 0x0000000334347819 */ /* 0x000fc400000012ff */
[----:B------:R-:W-:Y:S02]  /*14c20*/  SHF.R.U64 R58, R58, 0x3, RZ ;  /* 0x000000033a3a7819 */ /* 0x000fe400000012ff */
[----:B------:R-:W-:Y:S02]  /*14c30*/  SHF.R.U64 R60, R60, 0x3, RZ ;  /* 0x000000033c3c7819 */ /* 0x000fe400000012ff */
[----:B------:R-:W-:Y:S01]  /*14c40*/  LOP3.LUT P0, RZ, R30, 0x3, RZ, 0xc0, !PT ;  /* 0x000000031eff7812 */ /* 0x000fe2000780c0ff */
[----:B------:R-:W-:Y:S01]  /*14c50*/  IMAD.IADD R82, R178, 0x1, R3 ;  /* 0x00000001b2527824 */ /* 0x000fe200078e0203 */
[----:B------:R-:W-:Y:S01]  /*14c60*/  LOP3.LUT R44, R44, R45, RZ, 0x3c, !PT ;  /* 0x0000002d2c2c7212 */ /* 0x000fe200078e3cff */
[--C-:B------:R-:W-:Y:S01]  /*14c70*/  IMAD.X R45, RZ, RZ, R11.reuse, P5 ;  /* 0x000000ffff2d7224 */ /* 0x100fe200028e060b */
[----:B------:R-:W-:Y:S01]  /*14c80*/  LOP3.LUT R52, R52, R53, RZ, 0x3c, !PT ;  /* 0x0000003534347212 */ /* 0x000fe200078e3cff */
[--C-:B------:R-:W-:Y:S01]  /*14c90*/  IMAD.X R53, RZ, RZ, R11.reuse, P4 ;  /* 0x000000ffff357224 */ /* 0x100fe200020e060b */
[----:B------:R-:W-:Y:S01]  /*14ca0*/  LOP3.LUT R58, R58, R59, RZ, 0x3c, !PT ;  /* 0x0000003b3a3a7212 */ /* 0x000fe200078e3cff */
[--C-:B------:R-:W-:Y:S01]  /*14cb0*/  IMAD.X R59, RZ, RZ, R11.reuse, P2 ;  /* 0x000000ffff3b7224 */ /* 0x100fe200010e060b */
[----:B------:R-:W-:Y:S01]  /*14cc0*/  LOP3.LUT R60, R60, R61, RZ, 0x3c, !PT ;  /* 0x0000003d3c3c7212 */ /* 0x000fe200078e3cff */
[----:B------:R-:W-:Y:S01]  /*14cd0*/  VIADD R7, R15, 0x8 ;  /* 0x000000080f077836 */ /* 0x000fe20000000000 */
[C---:B------:R-:W-:Y:S01]  /*14ce0*/  IADD3 R65, P5, R10.reuse, 0xd000, RZ ;  /* 0x0000d0000a417810 */ /* 0x040fe20007fbe0ff */
[----:B------:R-:W-:Y:S01]  /*14cf0*/  IMAD.X R61, RZ, RZ, R11, P3 ;  /* 0x000000ffff3d7224 */ /* 0x000fe200018e060b */
[----:B------:R-:W-:-:S02]  /*14d00*/  IADD3 R69, P4, R10, 0xe000, RZ ;  /* 0x0000e0000a457810 */ /* 0x000fc40007f9e0ff */
[-C--:B------:R-:W-:Y:S01]  /*14d10*/  ISETP.GE.OR P2, PT, R15, R78.reuse, P0 ;  /* 0x0000004e0f00720c */ /* 0x080fe20000746670 */
[----:B-1----:R-:W-:Y:S01]  /*14d20*/  @P1 IMAD.HI.U32 R3, R82, R79, RZ ;  /* 0x0000004f52031227 */ /* 0x002fe200078e00ff */
[C---:B------:R-:W-:Y:S02]  /*14d30*/  IADD3 R15, P3, R10.reuse, 0xf000, RZ ;  /* 0x0000f0000a0f7810 */ /* 0x040fe40007f7e0ff */
[----:B------:R-:W-:Y:S02]  /*14d40*/  LOP3.LUT R64, R65, 0x380, RZ, 0xc0, !PT ;  /* 0x0000038041407812 */ /* 0x000fe400078ec0ff */
[----:B------:R-:W-:Y:S02]  /*14d50*/  LOP3.LUT R68, R69, 0x380, RZ, 0xc0, !PT ;  /* 0x0000038045447812 */ /* 0x000fe400078ec0ff */
[----:B------:R-:W-:Y:S02]  /*14d60*/  LOP3.LUT R57, R10, 0x380, RZ, 0xc0, !PT ;  /* 0x000003800a397812 */ /* 0x000fe400078ec0ff */
[----:B------:R-:W-:Y:S01]  /*14d70*/  ISETP.GE.OR P0, PT, R7, R78, P0 ;  /* 0x0000004e0700720c */ /* 0x000fe20000706670 */
[----:B------:R-:W-:Y:S01]  /*14d80*/  IMAD.IADD R81, R81, 0x1, R77 ;  /* 0x0000000151517824 */ /* 0x000fe200078e024d */
[----:B------:R-:W-:Y:S01]  /*14d90*/  LOP3.LUT R8, R27, 0x380, RZ, 0xc0, !PT ;  /* 0x000003801b087812 */ /* 0x000fe200078ec0ff */
[----:B------:R-:W-:Y:S01]  /*14da0*/  IMAD.MOV.U32 R21, RZ, RZ, R82 ;  /* 0x000000ffff157224 */ /* 0x000fe200078e0052 */
[----:B----4-:R-:W-:Y:S01]  /*14db0*/  LOP3.LUT R4, R15, 0x380, RZ, 0xc0, !PT ;  /* 0x000003800f047812 */ /* 0x010fe200078ec0ff */
[----:B------:R-:W-:Y:S01]  /*14dc0*/  IMAD R77, R20, UR4, RZ ;  /* 0x00000004144d7c24 */ /* 0x000fe2000f8e02ff */
[----:B--2---:R-:W-:-:S02]  /*14dd0*/  @P1 SHF.R.U32.HI R21, RZ, R84, R3 ;  /* 0x00000054ff151219 */ /* 0x004fc40000011603 */
[----:B------:R-:W-:Y:S02]  /*14de0*/  SHF.R.U64 R64, R64, 0x3, RZ ;  /* 0x0000000340407819 */ /* 0x000fe400000012ff */
[----:B------:R-:W-:Y:S02]  /*14df0*/  SHF.R.U64 R68, R68, 0x3, RZ ;  /* 0x0000000344447819 */ /* 0x000fe400000012ff */
[----:B------:R-:W-:Y:S02]  /*14e00*/  SHF.R.U64 R57, R57, 0x3, RZ ;  /* 0x0000000339397819 */ /* 0x000fe400000012ff */
[----:B------:R-:W-:Y:S02]  /*14e10*/  SHF.R.U64 R8, R8, 0x3, RZ ;  /* 0x0000000308087819 */ /* 0x000fe400000012ff */
[----:B------:R-:W-:Y:S01]  /*14e20*/  SHF.R.U64 R4, R4, 0x3, RZ ;  /* 0x0000000304047819 */ /* 0x000fe200000012ff */
[C---:B------:R-:W-:Y:S01]  /*14e30*/  IMAD R79, R76.reuse, UR5, R77 ;  /* 0x000000054c4f7c24 */ /* 0x040fe2000f8e024d */
[----:B------:R-:W-:Y:S01]  /*14e40*/  SHF.R.S32.HI R3, RZ, 0x1f, R21 ;  /* 0x0000001fff037819 */ /* 0x000fe20000011415 */
[----:B------:R-:W-:Y:S01]  /*14e50*/  IMAD.WIDE.U32 R76, R76, UR4, R80 ;  /* 0x000000044c4c7c25 */ /* 0x000fe2000f8e0050 */
[----:B------:R-:W-:Y:S01]  /*14e60*/  LOP3.LUT R64, R64, R65, RZ, 0x3c, !PT ;  /* 0x0000004140407212 */ /* 0x000fe200078e3cff */
[----:B------:R-:W-:Y:S01]  /*14e70*/  ULDC.64 UR4, c[0x0][0xbe0] ;  /* 0x0002f80000047ab9 */ /* 0x000fe20000000a00 */
[----:B------:R-:W-:Y:S01]  /*14e80*/  LOP3.LUT R68, R68, R69, RZ, 0x3c, !PT ;  /* 0x0000004544447212 */ /* 0x000fe200078e3cff */
[--C-:B------:R-:W-:Y:S01]  /*14e90*/  IMAD.X R65, RZ, RZ, R11.reuse, P5 ;  /* 0x000000ffff417224 */ /* 0x100fe200028e060b */
[----:B------:R-:W-:Y:S01]  /*14ea0*/  LOP3.LUT R56, R57, R10, RZ, 0x3c, !PT ;  /* 0x0000000a39387212 */ /* 0x000fe200078e3cff */
[--C-:B------:R-:W-:Y:S01]  /*14eb0*/  IMAD.X R69, RZ, RZ, R11.reuse, P4 ;  /* 0x000000ffff457224 */ /* 0x100fe200020e060b */
[----:B------:R-:W-:Y:S01]  /*14ec0*/  LOP3.LUT R8, R8, R27, RZ, 0x3c, !PT ;  /* 0x0000001b08087212 */ /* 0x000fe200078e3cff */
[--C-:B------:R-:W-:Y:S01]  /*14ed0*/  IMAD.X R73, RZ, RZ, R11.reuse, P3 ;  /* 0x000000ffff497224 */ /* 0x100fe200018e060b */
[----:B------:R-:W-:Y:S01]  /*14ee0*/  LOP3.LUT R72, R4, R15, RZ, 0x3c, !PT ;  /* 0x0000000f04487212 */ /* 0x000fe200078e3cff */
[----:B------:R-:W-:-:S02]  /*14ef0*/  IMAD.MOV.U32 R57, RZ, RZ, R11 ;  /* 0x000000ffff397224 */ /* 0x000fc400078e000b */
[----:B------:R-:W-:Y:S01]  /*14f00*/  IMAD.MOV R81, RZ, RZ, -R21 ;  /* 0x000000ffff517224 */ /* 0x000fe200078e0a15 */
[----:B0-----:R-:W-:Y:S01]  /*14f10*/  @!P2 ST.E desc[UR40][R50.64], R6 ;  /* 0x000000063200a985 */ /* 0x001fe2000c101928 */
[----:B------:R-:W-:Y:S02]  /*14f20*/  IMAD R20, R3, UR4, RZ ;  /* 0x0000000403147c24 */ /* 0x000fe4000f8e02ff */
[----:B------:R-:W-:Y:S01]  /*14f30*/  IMAD R3, R0, R81, R82 ;  /* 0x0000005100037224 */ /* 0x000fe200078e0252 */
[----:B---3--:R0:W-:Y:S01]  /*14f40*/  @!P0 ST.E desc[UR40][R54.64], R5 ;  /* 0x0000000536008985 */ /* 0x0081e2000c101928 */
[----:B------:R-:W-:-:S03]  /*14f50*/  IMAD.IADD R77, R77, 0x1, R79 ;  /* 0x000000014d4d7824 */ /* 0x000fc600078e024f */
[----:B------:R-:W5:Y:S01]  /*14f60*/  LD.E.128 R8, desc[UR40][R8.64] ;  /* 0x0000002808087980 */ /* 0x000f62000c101d00 */
[----:B------:R-:W-:-:S03]  /*14f70*/  IMAD R79, R21, UR5, R20 ;  /* 0x00000005154f7c24 */ /* 0x000fc6000f8e0214 */
[----:B------:R-:W5:Y:S04]  /*14f80*/  LD.E.128 R12, desc[UR40][R12.64] ;  /* 0x000000280c0c7980 */ /* 0x000f68000c101d00 */
[----:B0-----:R0:W5:Y:S01]  /*14f90*/  LD.E.128 R4, desc[UR40][R56.64] ;  /* 0x0000002838047980 */ /* 0x001162000c101d00 */
[----:B------:R-:W-:-:S03]  /*14fa0*/  SHF.R.S32.HI R0, RZ, 0x1f, R3 ;  /* 0x0000001fff007819 */ /* 0x000fc60000011403 */
        /* <DEDUP_REMOVED lines=13> */
[----:B------:R-:W-:Y:S01]  /*15080*/  IMAD.WIDE.U32 R20, R21, UR4, R76 ;  /* 0x0000000415147c25 */ /* 0x000fe2000f8e004c */
[----:B------:R-:W-:Y:S01]  /*15090*/  ULDC.64 UR4, c[0x0][0xbd8] ;  /* 0x0002f60000047ab9 */ /* 0x000fe20000000a00 */
[----:B------:R-:W-:Y:S01]  /*150a0*/  @!PT LDS RZ, [RZ] ;  /* 0x00000000fffff984 */ /* 0x000fe20000000800 */
[----:B------:R-:W-:Y:S01]  /*150b0*/  @!PT LDS RZ, [RZ] ;  /* 0x00000000fffff984 */ /* 0x000fe20000000800 */
[----:B------:R-:W-:Y:S01]  /*150c0*/  @!PT LDS RZ, [RZ] ;  /* 0x00000000fffff984 */ /* 0x000fe20000000800 */
[----:B------:R-:W-:Y:S01]  /*150d0*/  @!PT LDS RZ, [RZ] ;  /* 0x00000000fffff984 */ /* 0x000fe20000000800 */
[----:B------:R1:W-:Y:S06]  /*150e0*/  MEMBAR.ALL.CTA ;  /* 0x0000000000007992 */ /* 0x0003ec0000008000 */
[----:B-1----:R-:W1:Y:S01]  /*150f0*/  FENCE.VIEW.ASYNC.S ;  /* 0x00000000000073c6 */ /* 0x002e620000000000 */
[----:B------:R-:W-:-:S02]  /*15100*/  IMAD.IADD R21, R21, 0x1, R79 ;  /* 0x0000000115157824 */ /* 0x000fc400078e024f */
[----:B------:R-:W-:Y:S02]  /*15110*/  IMAD R0, R0, UR4, RZ ;  /* 0x0000000400007c24 */ /* 0x000fe4000f8e02ff */
[----:B------:R-:W-:Y:S02]  /*15120*/  IMAD.IADD R89, R83, 0x1, R178 ;  /* 0x0000000153597824 */ /* 0x000fe400078e02b2 */
[C---:B------:R-:W-:Y:S02]  /*15130*/  IMAD R79, R3.reuse, UR5, R0 ;  /* 0x00000005034f7c24 */ /* 0x040fe4000f8e0200 */
[----:B------:R-:W-:Y:S01]  /*15140*/  IMAD.WIDE.U32 R20, R3, UR4, R20 ;  /* 0x0000000403147c25 */ /* 0x000fe2000f8e0014 */
[----:B------:R-:W-:Y:S01]  /*15150*/  ISETP.GE.AND P2, PT, R89, R78, PT ;  /* 0x0000004e5900720c */ /* 0x000fe20003f46270 */
[----:B------:R-:W-:Y:S02]  /*15160*/  ULDC.64 UR4, c[0x0][0xb80] ;  /* 0x0002e00000047ab9 */ /* 0x000fe40000000a00 */
[----:B------:R-:W-:-:S02]  /*15170*/  VIADD R0, R19, 0x32420 ;  /* 0x0003242013007836 */ /* 0x000fc40000000000 */
[----:B------:R-:W-:Y:S01]  /*15180*/  IMAD.IADD R21, R21, 0x1, R79 ;  /* 0x0000000115157824 */ /* 0x000fe200078e024f */
[C---:B------:R-:W-:Y:S02]  /*15190*/  LEA R79, P3, R20.reuse, UR4, 0x1 ;  /* 0x00000004144f7c11 */ /* 0x040fe4000f8608ff */
[----:B------:R-:W-:Y:S02]  /*151a0*/  PRMT R0, RZ, 0x654, R0 ;  /* 0x00000654ff007816 */ /* 0x000fe40000000000 */
[----:B------:R-:W-:Y:S01]  /*151b0*/  LEA.HI.X R84, R20, UR5, R21, 0x1, P3 ;  /* 0x0000000514547c11 */ /* 0x000fe200098f0c15 */
[C---:B------:R-:W-:Y:S02]  /*151c0*/  VIADD R77, R89.reuse, 0x20 ;  /* 0x00000020594d7836 */ /* 0x040fe40000000000 */
[----:B------:R-:W-:Y:S01]  /*151d0*/  VIADD R3, R89, 0x40 ;  /* 0x0000004059037836 */ /* 0x000fe20000000000 */
[----:B-1----:R1:W-:Y:S01]  /*151e0*/  SYNCS.ARRIVE.TRANS64.RED.A1T0 RZ, [R0+URZ], RZ ;  /* 0x000000ff00ff79a7 */ /* 0x0023e2000810043f */
[----:B------:R0:W2:Y:S01]  /*151f0*/  SHFL.IDX PT, R82, R79, RZ, 0x181f ;  /* 0x00181fff4f527589 */ /* 0x0000a200000e0000 */
[----:B------:R-:W-:Y:S01]  /*15200*/  BSSY B1, `(.L_x_5701) ;  /* 0x0000016000017945 */ /* 0x000fe20003800000 */
[----:B------:R-:W-:-:S02]  /*15210*/  ISETP.GE.AND P1, PT, R77, R78, PT ;  /* 0x0000004e4d00720c */ /* 0x000fc40003f26270 */
[----:B------:R-:W-:Y:S01]  /*15220*/  ISETP.GE.AND P0, PT, R3, R78, PT ;  /* 0x0000004e0300720c */ /* 0x000fe20003f06270 */
[----:B-1----:R0:W1:Y:S01]  /*15230*/  SHFL.IDX PT, R0, R84, RZ, 0x181f ;  /* 0x00181fff54007589 */ /* 0x00206200000e0000 */
[----:B------:R-:W-:Y:S11]  /*15240*/  @P2 BRA `(.L_x_5702) ;  /* 0x0000000000442947 */ /* 0x000ff60003800000 */
[----:B------:R-:W-:Y:S02]  /*15250*/  ULDC UR4, c[0x0][0xbc8] ;  /* 0x0002f20000047ab9 */ /* 0x000fe40000000800 */
[----:B------:R-:W-:Y:S02]  /*15260*/  ISETP.GE.AND P2, PT, R95, UR4, PT ;  /* 0x000000045f007c0c */ /* 0x000fe4000bf46270 */
[----:B-----5:R-:W-:Y:S02]  /*15270*/  ISETP.GE.AND P3, PT, R93, UR4, PT ;  /* 0x000000045d007c0c */ /* 0x020fe4000bf66270 */
[----:B------:R-:W-:-:S09]  /*15280*/  ISETP.GE.AND P4, PT, R91, UR4, PT ;  /* 0x000000045b007c0c */ /* 0x000fd2000bf86270 */
[----:B--2---:R-:W-:-:S04]  /*15290*/  @!P2 LEA R20, P5, R95, R82, 0x1 ;  /* 0x000000525f14a211 */ /* 0x004fc800078a08ff */
[----:B-1----:R-:W-:Y:S02]  /*152a0*/  @!P2 LEA.HI.X R21, R95, R0, R96, 0x1, P5 ;  /* 0x000000005f15a211 */ /* 0x002fe400028f0c60 */
        /* <DEDUP_REMOVED lines=11> */
.L_x_5702:
[----:B------:R-:W-:Y:S05]  /*15360*/  BSYNC B1 ;  /* 0x0000000000017941 */ /* 0x000fea0003800000 */
.L_x_5701:
[----:B-1----:R1:W4:Y:S01]  /*15370*/  SHFL.IDX PT, R0, R84, 0x1, 0x181f ;  /* 0x00381f0054007f89 */ /* 0x00232200000e0000 */
        /* <DEDUP_REMOVED lines=20> */
.L_x_5704:
[----:B------:R-:W-:Y:S05]  /*154c0*/  BSYNC B1 ;  /* 0x0000000000017941 */ /* 0x000fea0003800000 */
.L_x_5703:
        /* <DEDUP_REMOVED lines=21> */
.L_x_5706:
[----:B------:R-:W-:Y:S05]  /*15620*/  BSYNC B1 ;  /* 0x0000000000017941 */ /* 0x000fea0003800000 */
.L_x_5705:
[----:B------:R-:W-:Y:S01]  /*15630*/  VIADD R3, R89, 0x60 ;  /* 0x0000006059037836 */ /* 0x000fe20000000000 */
[----:B01--4-:R-:W0:Y:S04]  /*15640*/  SHFL.IDX PT, R84, R84, 0x3, 0x181f ;  /* 0x00781f0054547f89 */ /* 0x013e2800000e0000 */
[----:B------:R-:W-:Y:S01]  /*15650*/  ISETP.GE.AND P0, PT, R3, R78, PT ;  /* 0x0000004e0300720c */ /* 0x000fe20003f06270 */
[----:B------:R-:W1:-:S12]  /*15660*/  SHFL.IDX PT, R79, R79, 0x3, 0x181f ;  /* 0x00781f004f4f7f89 */ /* 0x000e5800000e0000 */
[----:B------:R-:W-:Y:S05]  /*15670*/  @P0 BRA `(.L_x_5707) ;  /* 0x0000001000500947 */ /* 0x000fea0003800000 */
[----:B------:R-:W-:Y:S02]  /*15680*/  ULDC UR4, c[0x0][0xbc8] ;  /* 0x0002f20000047ab9 */ /* 0x000fe40000000800 */
[----:B------:R-:W-:Y:S02]  /*15690*/  ISETP.GE.AND P3, PT, R95, UR4, PT ;  /* 0x000000045f007c0c */ /* 0x000fe4000bf66270 */
[----:B------:R-:W-:Y:S02]  /*156a0*/  ISETP.GE.AND P4, PT, R93, UR4, PT ;  /* 0x000000045d007c0c */ /* 0x000fe4000bf86270 */
[----:B------:R-:W-:-:S09]  /*156b0*/  ISETP.GE.AND P5, PT, R91, UR4, PT ;  /* 0x000000045b007c0c */ /* 0x000fd2000bfa6270 */
[-C--:B-1----:R-:W-:Y:S02]  /*156c0*/  @!P3 LEA R4, P0, R95, R79.reuse, 0x1 ;  /* 0x0000004f5f04b211 */ /* 0x082fe400078008ff */
[-C--:B------:R-:W-:Y:S02]  /*156d0*/  @!P4 LEA R6, P1, R93, R79.reuse, 0x1 ;  /* 0x0000004f5d06c211 */ /* 0x080fe400078208ff */
        /* <DEDUP_REMOVED lines=13> */
.L_x_5699:
[----:B------:R-:W3:Y:S01]  /*157b0*/  LDL.LU R6, [R1+0x80] ;  /* 0x0000800001067983 */ /* 0x000ee20000300800 */
[----:B------:R-:W-:Y:S01]  /*157c0*/  ULDC.64 UR4, c[0x0][0xd00] ;  /* 0x0003400000047ab9 */ /* 0x000fe20000000a00 */
[----:B------:R-:W-:Y:S01]  /*157d0*/  IMAD.MOV.U32 R0, RZ, RZ, RZ ;  /* 0x000000ffff007224 */ /* 0x000fe200078e00ff */
[----:B------:R-:W4:Y:S01]  /*157e0*/  LDC R25, c[0x0][0xce8] ;  /* 0x00033a00ff197b82 */ /* 0x000f220000000800 */
[----:B------:R-:W2:Y:S01]  /*157f0*/  LDL.LU R3, [R1+0x84] ;  /* 0x0000840001037983 */ /* 0x000ea20000300800 */
[----:B------:R-:W-:-:S04]  /*15800*/  ISETP.NE.U32.AND P0, PT, RZ, UR4, PT ;  /* 0x00000004ff007c0c */ /* 0x000fc8000bf05070 */
[----:B------:R-:W-:Y:S02]  /*15810*/  ISETP.NE.AND.EX P0, PT, RZ, UR5, PT, P0 ;  /* 0x00000005ff007c0c */ /* 0x000fe4000bf05300 */
[----:B---3--:R-:W-:-:S04]  /*15820*/  IADD3 R4, P1, R6, UR4, RZ ;  /* 0x0000000406047c10 */ /* 0x008fc8000ff3e0ff */
[----:B--2---:R-:W-:Y:S01]  /*15830*/  IADD3.X R5, R3, UR5, RZ, P1, !PT ;  /* 0x0000000503057c10 */ /* 0x004fe20008ffe4ff */
[----:B------:R-:W-:Y:S02]  /*15840*/  ULDC.64 UR4, c[0x0][0xd08] ;  /* 0x0003420000047ab9 */ /* 0x000fe40000000a00 */
[----:B------:R-:W-:-:S04]  /*15850*/  ISETP.NE.U32.AND P1, PT, RZ, UR4, PT ;  /* 0x00000004ff007c0c */ /* 0x000fc8000bf25070 */
[----:B------:R2:W5:Y:S01]  /*15860*/  @P0 LDG.E R0, desc[UR40][R4.64] ;  /* 0x0000002804000981 */ /* 0x000562000c1e1900 */
[----:B------:R-:W-:Y:S01]  /*15870*/  ISETP.NE.AND.EX P1, PT, RZ, UR5, PT, P1 ;  /* 0x00000005ff007c0c */ /* 0x000fe2000bf25310 */
[----:B------:R-:W3:-:S12]  /*15880*/  S2R R10, SR_TID.X ;  /* 0x00000000000a7919 */ /* 0x000ed80000002100 */
[----:B------:R-:W-:Y:S01]  /*15890*/  @P1 IADD3 R6, P2, R6, UR4, RZ ;  /* 0x0000000406061c10 */ /* 0x000fe2000ff5e0ff */
[----:B------:R-:W-:Y:S02]  /*158a0*/  ULDC UR4, c[0x0][0xb88] ;  /* 0x0002e20000047ab9 */ /* 0x000fe40000000800 */
[----:B------:R-:W-:Y:S01]  /*158b0*/  IMAD.U32 R8, RZ, RZ, UR4 ;  /* 0x00000004ff087e24 */ /* 0x000fe2000f8e00ff */
[----:B------:R-:W-:-:S05]  /*158c0*/  @P1 IADD3.X R7, R3, UR5, RZ, P2, !PT ;  /* 0x0000000503071c10 */ /* 0x000fca00097fe4ff */
[----:B------:R2:W5:Y:S01]  /*158d0*/  @P1 LDG.E R8, desc[UR40][R6.64] ;  /* 0x0000002806081981 */ /* 0x000562000c1e1900 */
[----:B----4-:R-:W-:Y:S01]  /*158e0*/  ISETP.NE.AND P2, PT, R25, 0x1, PT ;  /* 0x000000011900780c */ /* 0x010fe20003f45270 */
[----:B---3--:R-:W-:-:S12]  /*158f0*/  VIADD R28, R10, 0xffffff80 ;  /* 0xffffff800a1c7836 */ /* 0x008fd80000000000 */
[----:B------:R-:W3:Y:S01]  /*15900*/  @P2 LDC R27, c[0x0][0xcec] ;  /* 0x00033b00ff1b2b82 */ /* 0x000ee20000000800 */
[----:B------:R-:W-:Y:S01]  /*15910*/  ISETP.GE.AND P3, PT, R28, 0x80, PT ;  /* 0x000000801c00780c */ /* 0x000fe20003f66270 */
[----:B--2---:R-:W-:-:S12]  /*15920*/  @P1 BRA `(.L_x_5708) ;  /* 0x0000000000101947 */ /* 0x004fd80003800000 */
[----:B------:R-:W-:Y:S05]  /*15930*/  @!P0 BRA `(.L_x_5708) ;  /* 0x00000000000c8947 */ /* 0x000fea0003800000 */
[----:B------:R-:W2:Y:S04]  /*15940*/  LDG.E R3, desc[UR40][R4.64] ;  /* 0x0000002804037981 */ /* 0x000ea8000c1e1900 */
[----:B-----5:R-:W2:Y:S02]  /*15950*/  LDG.E R8, desc[UR40][R4.64+0x4] ;  /* 0x0000042804087981 */ /* 0x020ea4000c1e1900 */
[----:B--2---:R-:W-:-:S07]  /*15960*/  IMAD.IADD R8, R8, 0x1, -R3 ;  /* 0x0000000108087824 */ /* 0x004fce00078e0a03 */
.L_x_5708:
[----:B------:R-:W2:Y:S04]  /*15970*/  LDL.LU R4, [R1+0x88] ;  /* 0x0000880001047983 */ /* 0x000ea80000300800 */
[----:B------:R-:W4:Y:S04]  /*15980*/  LDL.LU R3, [R1+0x94] ;  /* 0x0000940001037983 */ /* 0x000f280000300800 */
[----:B------:R-:W3:Y:S04]  /*15990*/  LDL R26, [R1+0x7c] ;  /* 0x00007c00011a7983 */ /* 0x000ee80000100800 */
[----:B------:R0:W5:Y:S01]  /*159a0*/  LDL R24, [R1+0x50] ;  /* 0x0000500001187983 */ /* 0x0001620000100800 */
[----:B------:R-:W-:Y:S01]  /*159b0*/  BSSY B1, `(.L_x_5709) ;  /* 0x000002c000017945 */ /* 0x000fe20003800000 */
[----:B-----5:R-:W-:-:S02]  /*159c0*/  SHF.R.S32.HI R11, RZ, 0x1f, R0 ;  /* 0x0000001fff0b7819 */ /* 0x020fc40000011400 */
[----:B--2---:R-:W-:Y:S02]  /*159d0*/  SEL R13, R4, RZ, !P0 ;  /* 0x000000ff040d7207 */ /* 0x004fe40004000000 */
[----:B----4-:R-:W-:Y:S02]  /*159e0*/  SEL R14, R3, RZ, !P0 ;  /* 0x000000ff030e7207 */ /* 0x010fe40004000000 */
[----:B---3--:R-:W-:Y:S01]  /*159f0*/  SHF.R.S32.HI R12, RZ, 0x1f, R26 ;  /* 0x0000001fff0c7819 */ /* 0x008fe2000001141a */
[----:B0-----:R-:W-:Y:S06]  /*15a00*/  @P3 BRA `(.L_x_5710) ;  /* 0x0000000000983947 */ /* 0x001fec0003800000 */
[----:B------:R-:W0:Y:S01]  /*15a10*/  LDC R9, c[0x0][0xce8] ;  /* 0x00033a00ff097b82 */ /* 0x000e220000000800 */
[----:B------:R-:W-:Y:S01]  /*15a20*/  IADD3 R10, R24, -0x80, R10 ;  /* 0xffffff80180a7810 */ /* 0x000fe20007ffe00a */
[----:B0-----:R-:W-:-:S05]  /*15a30*/  IMAD R3, R8, R9, RZ ;  /* 0x0000000908037224 */ /* 0x001fca00078e02ff */
        /* <DEDUP_REMOVED lines=9> */
[----:B------:R-:W0:Y:S01]  /*15ad0*/  @P0 LDC R15, c[0x0][0xcec] ;  /* 0x00033b00ff0f0b82 */ /* 0x000e220000000800 */
[----:B------:R-:W-:Y:S01]  /*15ae0*/  IMAD R7, R26, UR5, R7 ;  /* 0x000000051a077c24 */ /* 0x000fe2000f8e0207 */
[----:B------:R-:W-:-:S03]  /*15af0*/  ULDC.64 UR4, c[0x0][0xc98] ;  /* 0x0003260000047ab9 */ /* 0x000fc60000000a00 */
[----:B------:R-:W-:-:S03]  /*15b00*/  IMAD.IADD R5, R5, 0x1, R7 ;  /* 0x0000000105057824 */ /* 0x000fc600078e0207 */
[----:B------:R-:W2:Y:S01]  /*15b10*/  @P0 LDC R21, c[0x0][0xcf0] ;  /* 0x00033c00ff150b82 */ /* 0x000ea20000000800 */
[----:B------:R-:W-:-:S04]  /*15b20*/  IMAD.WIDE.U32 R4, R13, UR4, R4 ;  /* 0x000000040d047c25 */ /* 0x000fc8000f8e0004 */
[----:B0-----:R-:W-:-:S05]  /*15b30*/  @P0 IMAD.HI.U32 R6, R10, R15, RZ ;  /* 0x0000000f0a060227 */ /* 0x001fca00078e00ff */
[----:B--2---:R-:W-:Y:S01]  /*15b40*/  @P0 SHF.R.U32.HI R3, RZ, R21, R6 ;  /* 0x00000015ff030219 */ /* 0x004fe20000011606 */
        /* <DEDUP_REMOVED lines=18> */
.L_x_5710:
[----:B------:R-:W-:Y:S05]  /*15c70*/  BSYNC B1 ;  /* 0x0000000000017941 */ /* 0x000fea0003800000 */
.L_x_5709:
[--C-:B0-----:R-:W-:Y:S01]  /*15c80*/  SHF.R.S32.HI R6, RZ, 0x1f, R28.reuse ;  /* 0x0000001fff067819 */ /* 0x101fe2000001141c */
[----:B------:R-:W0:Y:S01]  /*15c90*/  @P2 LDC R9, c[0x0][0xcf0] ;  /* 0x00033c00ff092b82 */ /* 0x000e220000000800 */
[----:B------:R-:W-:Y:S01]  /*15ca0*/  SHF.R.S32.HI R20, RZ, 0x1f, R28 ;  /* 0x0000001fff147819 */ /* 0x000fe2000001141c */
[----:B------:R-:W-:Y:S01]  /*15cb0*/  ULDC.64 UR4, c[0x0][0xba0] ;  /* 0x0002e80000047ab9 */ /* 0x000fe20000000a00 */
[-C--:B------:R-:W-:Y:S01]  /*15cc0*/  LEA.HI R6, R6, R28.reuse, RZ, 0x3 ;  /* 0x0000001c06067211 */ /* 0x080fe200078f18ff */
[----:B------:R-:W-:Y:S01]  /*15cd0*/  IMAD R3, R11, UR4, RZ ;  /* 0x000000040b037c24 */ /* 0x000fe2000f8e02ff */
[----:B------:R-:W-:Y:S01]  /*15ce0*/  LEA.HI R20, R20, R28, RZ, 0x3 ;  /* 0x0000001c14147211 */ /* 0x000fe200078f18ff */
[----:B------:R-:W-:Y:S01]  /*15cf0*/  IMAD.WIDE.U32 R4, R0, UR4, RZ ;  /* 0x0000000400047c25 */ /* 0x000fe2000f8e00ff */
[----:B------:R-:W-:Y:S02]  /*15d00*/  LOP3.LUT R6, R6, 0xfffffff8, RZ, 0xc0, !PT ;  /* 0xfffffff806067812 */ /* 0x000fe400078ec0ff */
[----:B------:R-:W-:Y:S01]  /*15d10*/  SHF.R.S32.HI R20, RZ, 0x3, R20 ;  /* 0x00000003ff147819 */ /* 0x000fe20000011414 */
[----:B------:R-:W-:Y:S01]  /*15d20*/  IMAD R3, R0, UR5, R3 ;  /* 0x0000000500037c24 */ /* 0x000fe2000f8e0203 */
[----:B------:R-:W-:Y:S01]  /*15d30*/  ULDC.64 UR4, c[0x0][0xbe8] ;  /* 0x0002fa0000047ab9 */ /* 0x000fe20000000a00 */
[----:B------:R-:W-:-:S02]  /*15d40*/  IMAD.IADD R6, R28, 0x1, -R6 ;  /* 0x000000011c067824 */ /* 0x000fc400078e0a06 */
[----:B------:R-:W-:Y:S02]  /*15d50*/  IMAD R0, R12, UR4, RZ ;  /* 0x000000040c007c24 */ /* 0x000fe4000f8e02ff */
[----:B------:R-:W-:Y:S02]  /*15d60*/  IMAD R6, R6, 0x20, R20 ;  /* 0x0000002006067824 */ /* 0x000fe400078e0214 */
[----:B------:R-:W-:Y:S02]  /*15d70*/  IMAD R7, R26, UR5, R0 ;  /* 0x000000051a077c24 */ /* 0x000fe4000f8e0200 */
[----:B------:R-:W-:Y:S02]  /*15d80*/  IMAD.IADD R10, R24, 0x1, R6 ;  /* 0x00000001180a7824 */ /* 0x000fe400078e0206 */
[----:B------:R-:W-:Y:S02]  /*15d90*/  IMAD.IADD R5, R5, 0x1, R3 ;  /* 0x0000000105057824 */ /* 0x000fe400078e0203 */
[----:B------:R-:W-:-:S04]  /*15da0*/  @P2 IMAD.HI.U32 R0, R10, R27, RZ ;  /* 0x0000001b0a002227 */ /* 0x000fc800078e00ff */
[----:B------:R-:W-:Y:S01]  /*15db0*/  IMAD.WIDE.U32 R4, R26, UR4, R4 ;  /* 0x000000041a047c25 */ /* 0x000fe2000f8e0004 */
[----:B------:R-:W-:-:S03]  /*15dc0*/  ULDC.64 UR4, c[0x0][0xbf0] ;  /* 0x0002fc0000047ab9 */ /* 0x000fc60000000a00 */
[----:B------:R-:W-:Y:S01]  /*15dd0*/  IMAD.MOV.U32 R3, RZ, RZ, R10 ;  /* 0x000000ffff037224 */ /* 0x000fe200078e000a */
[----:B0-----:R-:W-:Y:S01]  /*15de0*/  @P2 SHF.R.U32.HI R3, RZ, R9, R0 ;  /* 0x00000009ff032219 */ /* 0x001fe20000011600 */
        /* <DEDUP_REMOVED lines=24> */
[----:B------:R0:W2:Y:S04]  /*15f70*/  SHFL.IDX PT, R0, R4, RZ, 0x181f ;  /* 0x00181fff04007589 */ /* 0x0000a800000e0000 */
[----:B------:R0:W3:Y:S02]  /*15f80*/  SHFL.IDX PT, R14, R3, RZ, 0x181f ;  /* 0x00181fff030e7589 */ /* 0x0000e400000e0000 */
.L_x_5922:
[----:B------:R-:W-:Y:S01]  /*15f90*/  IMAD R8, R8, R25, RZ ;  /* 0x0000001908087224 */ /* 0x000fe200078e02ff */
[----:B------:R-:W-:Y:S01]  /*15fa0*/  BSSY B1, `(.L_x_5712) ;  /* 0x000001d000017945 */ /* 0x000fe20003800000 */
[----:B------:R-:W-:-:S05]  /*15fb0*/  IMAD.IADD R7, R20, 0x1, R24 ;  /* 0x0000000114077824 */ /* 0x000fca00078e0218 */
[----:B------:R-:W-:-:S13]  /*15fc0*/  ISETP.GE.AND P0, PT, R7, R8, PT ;  /* 0x000000080700720c */ /* 0x000fda0003f06270 */
[----:B------:R-:W-:Y:S05]  /*15fd0*/  @P0 BRA `(.L_x_5713) ;  /* 0x0000000000640947 */ /* 0x000fea0003800000 */
[----:B------:R-:W4:Y:S01]  /*15fe0*/  LDL R20, [R1+0x3c] ;  /* 0x00003c0001147983 */ /* 0x000f220000100800 */
[----:B------:R-:W-:-:S03]  /*15ff0*/  ULDC UR4, c[0x0][0xbc8] ;  /* 0x0002f20000047ab9 */ /* 0x000fc60000000800 */
[----:B------:R-:W5:Y:S04]  /*16000*/  LDL R15, [R1+0x70] ;  /* 0x00007000010f7983 */ /* 0x000f680000100800 */
[----:B------:R-:W2:Y:S04]  /*16010*/  LDL R9, [R1+0x6c] ;  /* 0x00006c0001097983 */ /* 0x000ea80000100800 */
[----:B------:R-:W3:Y:S04]  /*16020*/  LDL R5, [R1+0x74] ;  /* 0x0000740001057983 */ /* 0x000ee80000100800 */
[----:B------:R-:W3:Y:S04]  /*16030*/  LDL R21, [R1+0xb4] ;  /* 0x0000b40001157983 */ /* 0x000ee80000100800 */
[----:B------:R-:W3:Y:S04]  /*16040*/  LDL R26, [R1+0xb0] ;  /* 0x0000b000011a7983 */ /* 0x000ee80000100800 */
[----:B------:R-:W3:Y:S04]  /*16050*/  LDL R24, [R1+0xac] ;  /* 0x0000ac0001187983 */ /* 0x000ee80000100800 */
[----:B------:R-:W3:Y:S01]  /*16060*/  LDL R6, [R1+0xa8] ;  /* 0x0000a80001067983 */ /* 0x000ee20000100800 */
[----:B----4-:R-:W-:-:S02]  /*16070*/  ISETP.GE.AND P3, PT, R20, UR4, PT ;  /* 0x0000000414007c0c */ /* 0x010fc4000bf66270 */
[----:B-----5:R-:W-:Y:S02]  /*16080*/  ISETP.GE.AND P2, PT, R15, UR4, PT ;  /* 0x000000040f007c0c */ /* 0x020fe4000bf46270 */
[----:B--2---:R-:W-:Y:S02]  /*16090*/  ISETP.GE.AND P1, PT, R9, UR4, PT ;  /* 0x0000000409007c0c */ /* 0x004fe4000bf26270 */
[----:B---3--:R-:W-:-:S07]  /*160a0*/  ISETP.GE.AND P0, PT, R5, UR4, PT ;  /* 0x0000000405007c0c */ /* 0x008fce000bf06270 */
[CC--:B------:R-:W-:Y:S02]  /*160b0*/  @!P3 LEA R10, P5, R20.reuse, R14.reuse, 0x1 ;  /* 0x0000000e140ab211 */ /* 0x0c0fe400078a08ff */
[----:B------:R-:W-:Y:S02]  /*160c0*/  @!P2 LEA R12, P4, R15, R14, 0x1 ;  /* 0x0000000e0f0ca211 */ /* 0x000fe400078808ff */
[----:B------:R-:W-:Y:S02]  /*160d0*/  @!P3 LEA.HI.X R11, R20, R0, R21, 0x1, P5 ;  /* 0x00000000140bb211 */ /* 0x000fe400028f0c15 */
[----:B------:R-:W-:Y:S02]  /*160e0*/  @!P1 LEA R20, P5, R9, R14, 0x1 ;  /* 0x0000000e09149211 */ /* 0x000fe400078a08ff */
[----:B------:R-:W-:Y:S02]  /*160f0*/  @!P2 LEA.HI.X R13, R15, R0, R26, 0x1, P4 ;  /* 0x000000000f0da211 */ /* 0x000fe400020f0c1a */
[----:B------:R-:W-:-:S02]  /*16100*/  @!P0 LEA R14, P4, R5, R14, 0x1 ;  /* 0x0000000e050e8211 */ /* 0x000fc400078808ff */
[-C--:B------:R-:W-:Y:S02]  /*16110*/  @!P1 LEA.HI.X R21, R9, R0.reuse, R24, 0x1, P5 ;  /* 0x0000000009159211 */ /* 0x080fe400028f0c18 */
[----:B------:R-:W-:Y:S01]  /*16120*/  @!P0 LEA.HI.X R15, R5, R0, R6, 0x1, P4 ;  /* 0x00000000050f8211 */ /* 0x000fe200020f0c06 */
[----:B------:R4:W-:Y:S04]  /*16130*/  @!P3 ST.E.128 desc[UR40][R10.64], RZ ;  /* 0x000000ff0a00b985 */ /* 0x0009e8000c101d28 */
[----:B------:R4:W-:Y:S04]  /*16140*/  @!P2 ST.E.128 desc[UR40][R12.64], RZ ;  /* 0x000000ff0c00a985 */ /* 0x0009e8000c101d28 */
[----:B------:R4:W-:Y:S04]  /*16150*/  @!P1 ST.E.128 desc[UR40][R20.64], RZ ;  /* 0x000000ff14009985 */ /* 0x0009e8000c101d28 */
[----:B------:R4:W-:Y:S02]  /*16160*/  @!P0 ST.E.128 desc[UR40][R14.64], RZ ;  /* 0x000000ff0e008985 */ /* 0x0009e4000c101d28 */
.L_x_5713:
[----:B------:R-:W-:Y:S05]  /*16170*/  BSYNC B1 ;  /* 0x0000000000017941 */ /* 0x000fea0003800000 */
.L_x_5712:
[----:B------:R-:W-:-:S03]  /*16180*/  UMOV UR4, 0xffffffff ;  /* 0xffffffff00047882 */ /* 0x000fc60000000000 */
[----:B------:R-:W-:Y:S05]  /*16190*/  BRA.DIV UR4, `(.L_x_5714) ;  /* 0x0000009e048c7947 */ /* 0x000fea000b800000 */
[----:B--2---:R2:W0:Y:S04]  /*161a0*/  SHFL.IDX PT, R0, R4, 0x1, 0x181f ;  /* 0x00381f0004007f89 */ /* 0x00442800000e0000 */
[----:B---34-:R2:W3:Y:S02]  /*161b0*/  SHFL.IDX PT, R14, R3, 0x1, 0x181f ;  /* 0x00381f00030e7f89 */ /* 0x0184e400000e0000 */
.L_x_5926:
[----:B------:R-:W-:Y:S01]  /*161c0*/  VIADD R5, R7, 0x20 ;  /* 0x0000002007057836 */ /* 0x000fe20000000000 */
[----:B------:R-:W-:Y:S04]  /*161d0*/  BSSY B1, `(.L_x_5715) ;  /* 0x000001c000017945 */ /* 0x000fe80003800000 */
[----:B------:R-:W-:-:S13]  /*161e0*/  ISETP.GE.AND P0, PT, R5, R8, PT ;  /* 0x000000080500720c */ /* 0x000fda0003f06270 */
[----:B------:R-:W-:Y:S05]  /*161f0*/  @P0 BRA `(.L_x_5716) ;  /* 0x0000000000640947 */ /* 0x000fea0003800000 */
[----:B------:R-:W4:Y:S01]  /*16200*/  LDL R20, [R1+0x3c] ;  /* 0x00003c0001147983 */ /* 0x000f220000100800 */
[----:B------:R-:W-:-:S03]  /*16210*/  ULDC UR4, c[0x0][0xbc8] ;  /* 0x0002f20000047ab9 */ /* 0x000fc60000000800 */
[----:B------:R-:W5:Y:S04]  /*16220*/  LDL R15, [R1+0x70] ;  /* 0x00007000010f7983 */ /* 0x000f680000100800 */
[----:B------:R-:W2:Y:S04]  /*16230*/  LDL R24, [R1+0x6c] ;  /* 0x00006c0001187983 */ /* 0x000ea80000100800 */
[----:B------:R-:W3:Y:S04]  /*16240*/  LDL R6, [R1+0x74] ;  /* 0x0000740001067983 */ /* 0x000ee80000100800 */
[----:B------:R-:W0:Y:S04]  /*16250*/  LDL R21, [R1+0xb4] ;  /* 0x0000b40001157983 */ /* 0x000e280000100800 */
        /* <DEDUP_REMOVED lines=8> */
[C---:B------:R-:W-:Y:S02]  /*162e0*/  @!P2 LEA R12, P4, R15.reuse, R14, 0x1 ;  /* 0x0000000e0f0ca211 */ /* 0x040fe400078808ff */
[----:B0-----:R-:W-:Y:S02]  /*162f0*/  @!P3 LEA.HI.X R11, R20, R0, R21, 0x1, P5 ;  /* 0x00000000140bb211 */ /* 0x001fe400028f0c15 */
        /* <DEDUP_REMOVED lines=9> */
.L_x_5716:
[----:B------:R-:W-:Y:S05]  /*16390*/  BSYNC B1 ;  /* 0x0000000000017941 */ /* 0x000fea0003800000 */
.L_x_5715:
[----:B------:R-:W-:-:S03]  /*163a0*/  UMOV UR4, 0xffffffff ;  /* 0xffffffff00047882 */ /* 0x000fc60000000000 */
[----:B------:R-:W-:Y:S05]  /*163b0*/  BRA.DIV UR4, `(.L_x_5717) ;  /* 0x0000009e044c7947 */ /* 0x000fea000b800000 */
[----:B0-----:R0:W0:Y:S04]  /*163c0*/  SHFL.IDX PT, R0, R4, 0x2, 0x181f ;  /* 0x00581f0004007f89 */ /* 0x00102800000e0000 */
[----:B---34-:R3:W4:Y:S02]  /*163d0*/  SHFL.IDX PT, R14, R3, 0x2, 0x181f ;  /* 0x00581f00030e7f89 */ /* 0x01872400000e0000 */
.L_x_5930:
[----:B------:R-:W-:Y:S01]  /*163e0*/  VIADD R5, R7, 0x40 ;  /* 0x0000004007057836 */ /* 0x000fe20000000000 */
[----:B------:R-:W-:Y:S04]  /*163f0*/  BSSY B1, `(.L_x_5718) ;  /* 0x000001c000017945 */ /* 0x000fe80003800000 */
[----:B------:R-:W-:-:S13]  /*16400*/  ISETP.GE.AND P0, PT, R5, R8, PT ;  /* 0x000000080500720c */ /* 0x000fda0003f06270 */
[----:B------:R-:W-:Y:S05]  /*16410*/  @P0 BRA `(.L_x_5719) ;  /* 0x0000000000640947 */ /* 0x000fea0003800000 */
[----:B------:R-:W5:Y:S01]  /*16420*/  LDL R20, [R1+0x3c] ;  /* 0x00003c0001147983 */ /* 0x000f620000100800 */
[----:B------:R-:W-:-:S03]  /*16430*/  ULDC UR4, c[0x0][0xbc8] ;  /* 0x0002f20000047ab9 */ /* 0x000fc60000000800 */
[----:B------:R-:W2:Y:S04]  /*16440*/  LDL R15, [R1+0x70] ;  /* 0x00007000010f7983 */ /* 0x000ea80000100800 */
[----:B------:R-:W3:Y:S04]  /*16450*/  LDL R24, [R1+0x6c] ;  /* 0x00006c0001187983 */ /* 0x000ee80000100800 */
[----:B------:R-:W4:Y:S04]  /*16460*/  LDL R6, [R1+0x74] ;  /* 0x0000740001067983 */ /* 0x000f280000100800 */
[----:B------:R-:W0:Y:S04]  /*16470*/  LDL R21, [R1+0xb4] ;  /* 0x0000b40001157983 */ /* 0x000e280000100800 */
[----:B------:R-:W4:Y:S04]  /*16480*/  LDL R26, [R1+0xb0] ;  /* 0x0000b000011a7983 */ /* 0x000f280000100800 */
[----:B------:R-:W4:Y:S04]  /*16490*/  LDL R25, [R1+0xac] ;  /* 0x0000ac0001197983 */ /* 0x000f280000100800 */
[----:B------:R-:W4:Y:S01]  /*164a0*/  LDL R9, [R1+0xa8] ;  /* 0x0000a80001097983 */ /* 0x000f220000100800 */
[----:B-----5:R-:W-:-:S02]  /*164b0*/  ISETP.GE.AND P3, PT, R20, UR4, PT ;  /* 0x0000000414007c0c */ /* 0x020fc4000bf66270 */
[----:B--2---:R-:W-:Y:S02]  /*164c0*/  ISETP.GE.AND P2, PT, R15, UR4, PT ;  /* 0x000000040f007c0c */ /* 0x004fe4000bf46270 */
[----:B---3--:R-:W-:Y:S02]  /*164d0*/  ISETP.GE.AND P1, PT, R24, UR4, PT ;  /* 0x0000000418007c0c */ /* 0x008fe4000bf26270 */
[----:B----4-:R-:W-:-:S07]  /*164e0*/  ISETP.GE.AND P0, PT, R6, UR4, PT ;  /* 0x0000000406007c0c */ /* 0x010fce000bf06270 */
        /* <DEDUP_REMOVED lines=12> */
.L_x_5719:
[----:B------:R-:W-:Y:S05]  /*165b0*/  BSYNC B1 ;  /* 0x0000000000017941 */ /* 0x000fea0003800000 */
.L_x_5718:
[----:B------:R-:W-:-:S03]  /*165c0*/  UMOV UR4, 0xffffffff ;  /* 0xffffffff00047882 */ /* 0x000fc60000000000 */
[----:B------:R-:W-:Y:S05]  /*165d0*/  BRA.DIV UR4, `(.L_x_5720) ;  /* 0x0000009e040c7947 */ /* 0x000fea000b800000 */
[----:B0-----:R0:W0:Y:S04]  /*165e0*/  SHFL.IDX PT, R0, R4, 0x3, 0x181f ;  /* 0x00781f0004007f89 */ /* 0x00102800000e0000 */
[----:B----4-:R4:W0:Y:S02]  /*165f0*/  SHFL.IDX PT, R14, R3, 0x3, 0x181f ;  /* 0x00781f00030e7f89 */ /* 0x01082400000e0000 */
.L_x_5934:
[----:B--234-:R-:W-:-:S05]  /*16600*/  VIADD R3, R7, 0x60 ;  /* 0x0000006007037836 */ /* 0x01cfca0000000000 */
[----:B------:R-:W-:-:S13]  /*16610*/  ISETP.GE.AND P0, PT, R3, R8, PT ;  /* 0x000000080300720c */ /* 0x000fda0003f06270 */
[----:B------:R-:W-:Y:S05]  /*16620*/  @P0 BRA `(.L_x_5707) ;  /* 0x0000000000640947 */ /* 0x000fea0003800000 */
[----:B------:R-:W2:Y:S01]  /*16630*/  LDL R9, [R1+0x3c] ;  /* 0x00003c0001097983 */ /* 0x000ea20000100800 */
[----:B------:R-:W-:-:S03]  /*16640*/  ULDC UR4, c[0x0][0xbc8] ;  /* 0x0002f20000047ab9 */ /* 0x000fc60000000800 */
[----:B------:R-:W3:Y:S04]  /*16650*/  LDL R15, [R1+0x70] ;  /* 0x00007000010f7983 */ /* 0x000ee80000100800 */
[----:B------:R-:W4:Y:S04]  /*16660*/  LDL R12, [R1+0x6c] ;  /* 0x00006c00010c7983 */ /* 0x000f280000100800 */
[----:B------:R-:W5:Y:S04]  /*16670*/  LDL R10, [R1+0x74] ;  /* 0x00007400010a7983 */ /* 0x000f680000100800 */
[----:B------:R-:W5:Y:S04]  /*16680*/  LDL R21, [R1+0xb4] ;  /* 0x0000b40001157983 */ /* 0x000f680000100800 */
[----:B------:R-:W5:Y:S04]  /*16690*/  LDL R20, [R1+0xb0] ;  /* 0x0000b00001147983 */ /* 0x000f680000100800 */
[----:B------:R-:W5:Y:S04]  /*166a0*/  LDL R13, [R1+0xac] ;  /* 0x0000ac00010d7983 */ /* 0x000f680000100800 */
[----:B------:R-:W5:Y:S01]  /*166b0*/  LDL R11, [R1+0xa8] ;  /* 0x0000a800010b7983 */ /* 0x000f620000100800 */
[----:B--2---:R-:W-:-:S02]  /*166c0*/  ISETP.GE.AND P3, PT, R9, UR4, PT ;  /* 0x0000000409007c0c */ /* 0x004fc4000bf66270 */
[----:B---3--:R-:W-:Y:S02]  /*166d0*/  ISETP.GE.AND P2, PT, R15, UR4, PT ;  /* 0x000000040f007c0c */ /* 0x008fe4000bf46270 */
[----:B----4-:R-:W-:Y:S02]  /*166e0*/  ISETP.GE.AND P1, PT, R12, UR4, PT ;  /* 0x000000040c007c0c */ /* 0x010fe4000bf26270 */
[----:B-----5:R-:W-:-:S07]  /*166f0*/  ISETP.GE.AND P0, PT, R10, UR4, PT ;  /* 0x000000040a007c0c */ /* 0x020fce000bf06270 */
[-C--:B0-----:R-:W-:Y:S02]  /*16700*/  @!P3 LEA R4, P5, R9, R14.reuse, 0x1 ;  /* 0x0000000e0904b211 */ /* 0x081fe400078a08ff */
        /* <DEDUP_REMOVED lines=11> */
.L_x_5707:
[----:B------:R-:W-:Y:S05]  /*167c0*/  BSYNC B0 ;  /* 0x0000000000007941 */ /* 0x000fea0003800000 */
.L_x_5698:
[----:B------:R-:W-:Y:S02]  /*167d0*/  ULDC UR4, c[0x0][0xd3c] ;  /* 0x00034f0000047ab9 */ /* 0x000fe40000000800 */
[----:B------:R-:W-:-:S13]  /*167e0*/  ISETP.GE.AND P0, PT, R87, UR4, PT ;  /* 0x0000000457007c0c */ /* 0x000fda000bf06270 */
[----:B------:R-:W-:Y:S05]  /*167f0*/  @!P0 BRA `(.L_x_5721) ;  /* 0xfffffea800648947 */ /* 0x000fea000383ffff */
[----:B------:R-:W-:Y:S05]  /*16800*/  BRA `(.L_x_5572) ;  /* 0x0000008800207947 */ /* 0x000fea0003800000 */
.L_x_5570:
        /* <DEDUP_REMOVED lines=18> */
.L_x_5722:
        /* <DEDUP_REMOVED lines=42> */
.L_x_5728:
        /* <DEDUP_REMOVED lines=12> */
.L_x_5727:
[----:B------:R-:W-:Y:S05]  /*16c90*/  BSYNC B0 ;  /* 0x0000000000007941 */ /* 0x000fea0003800000 */
.L_x_5726:
        /* <DEDUP_REMOVED lines=21> */
.L_x_5724:
        /* <DEDUP_REMOVED lines=20> */
.L_x_5729:
        /* <DEDUP_REMOVED lines=57> */
.L_x_5725:
[----:B------:R-:W-:Y:S02]  /*172c0*/  IMAD.MOV.U32 R17, RZ, RZ, RZ ;  /* 0x000000ffff117224 */ /* 0x000fe400078e00ff */
[----:B------:R-:W-:Y:S02]  /*172d0*/  IMAD.U32 R16, RZ, RZ, UR6 ;  /* 0x00000006ff107e24 */ /* 0x000fe4000f8e00ff */
[----:B------:R-:W-:-:S07]  /*172e0*/  IMAD.MOV.U32 R18, RZ, RZ, RZ ;  /* 0x000000ffff127224 */ /* 0x000fce00078e00ff */
.L_x_5730:
[----:B------:R-:W-:-:S13]  /*172f0*/  ISETP.NE.AND P0, PT, R0, RZ, PT ;  /* 0x000000ff0000720c */ /* 0x000fda0003f05270 */
[----:B------:R-:W1:Y:S01]  /*17300*/  @!P0 S2R R3, SR_CgaCtaId ;  /* 0x0000000000038919 */ /* 0x000e620000008800 */
[----:B------:R-:W-:-:S04]  /*17310*/  @!P0 MOV R0, 0x400 ;  /* 0x0000040000008802 */ /* 0x000fc80000000f00 */
[----:B-1----:R-:W-:-:S05]  /*17320*/  @!P0 LEA R0, R3, R0, 0x18 ;  /* 0x0000000003008211 */ /* 0x002fca00078ec0ff */
[----:B------:R2:W-:Y:S01]  /*17330*/  @!P0 STS.128 [R0+0x324d0], R16 ;  /* 0x0324d01000008388 */ /* 0x0005e20000000c00 */
[----:B------:R-:W-:Y:S06]  /*17340*/  BAR.ARV 0x5, 0x180 ;  /* 0x0146000000007b1d */ /* 0x000fec0000002000 */
.L_x_5723:
        /* <DEDUP_REMOVED lines=38> */
.L_x_5877:
[----:B01----:R-:W0:Y:S02]  /*175b0*/  LDC.64 R2, c[0x0][0xd88] ;  /* 0x00036200ff027b82 */ /* 0x003e240000000a00 */
[----:B0-----:R-:W-:-:S05]  /*175c0*/  IMAD.WIDE R2, R19, 0x4, R2 ;  /* 0x0000000413027825 */ /* 0x001fca00078e0202 */
[----:B------:R-:W1:Y:S01]  /*175d0*/  LDG.E R13, desc[UR40][R2.64] ;  /* 0x00000028020d7981 */ /* 0x000e62000c1e1900 */
[----:B------:R-:W-:Y:S05]  /*175e0*/  YIELD ;  /* 0x0000000000007946 */ /* 0x000fea0003800000 */
[----:B------:R-:W-:Y:S01]  /*175f0*/  ULDC.64 UR4, c[0x0][0xb20] ;  /* 0x0002c80000047ab9 */ /* 0x000fe20000000a00 */
[----:B--2---:R-:W-:Y:S01]  /*17600*/  IMAD.MOV.U32 R0, RZ, RZ, RZ ;  /* 0x000000ffff007224 */ /* 0x004fe200078e00ff */
[----:B------:R-:W-:Y:S01]  /*17610*/  ISETP.NE.U32.AND P0, PT, RZ, UR4, PT ;  /* 0x00000004ff007c0c */ /* 0x000fe2000bf05070 */
[----:B------:R-:W-:Y:S01]  /*17620*/  ULDC.64 UR10, c[0x0][0xb10] ;  /* 0x0002c400000a7ab9 */ /* 0x000fe20000000a00 */
[----:B------:R-:W-:Y:S01]  /*17630*/  ULDC.64 UR8, c[0x0][0xb08] ;  /* 0x0002c20000087ab9 */ /* 0x000fe20000000a00 */
[----:B------:R-:W-:Y:S01]  /*17640*/  ULDC.64 UR6, c[0x0][0xb00] ;  /* 0x0002c00000067ab9 */ /* 0x000fe20000000a00 */
[----:B------:R-:W-:-:S02]  /*17650*/  ISETP.NE.AND.EX P0, PT, RZ, UR5, PT, P0 ;  /* 0x00000005ff007c0c */ /* 0x000fc4000bf05300 */
[----:B-1----:R-:W-:Y:S01]  /*17660*/  SHF.R.S32.HI R4, RZ, 0x1f, R13 ;  /* 0x0000001fff047819 */ /* 0x002fe2000001140d */
        /* <DEDUP_REMOVED lines=47> */
[----:B0---4-:R-:W-:Y:S06]  /*17960*/  @P3 BRA `(.L_x_5732) ;  /* 0x0000000000143947 */ /* 0x011fec0003800000 */
[----:B------:R-:W-:Y:S05]  /*17970*/  @!P2 BRA `(.L_x_5732) ;  /* 0x000000000010a947 */ /* 0x000fea0003800000 */
[----:B------:R-:W2:Y:S04]  /*17980*/  LDG.E R11, desc[UR40][R4.64] ;  /* 0x00000028040b7981 */ /* 0x000ea8000c1e1900 */
[----:B------:R-:W2:Y:S02]  /*17990*/  LDG.E R4, desc[UR40][R4.64+0x4] ;  /* 0x0000042804047981 */ /* 0x000ea4000c1e1900 */
[----:B--2--5:R-:W-:-:S05]  /*179a0*/  IMAD.IADD R14, R4, 0x1, -R11 ;  /* 0x00000001040e7824 */ /* 0x024fca00078e0a0b */
[----:B------:R0:W-:Y:S02]  /*179b0*/  STL [R1+0x3c], R14 ;  /* 0x00003c0e01007387 */ /* 0x0001e40000100800 */
.L_x_5732:
        /* <DEDUP_REMOVED lines=12> */
.L_x_5733:
[----:B------:R-:W-:Y:S05]  /*17a80*/  @!P0 BRA `(.L_x_5734) ;  /* 0x00000000000c8947 */ /* 0x000fea0003800000 */
[----:B------:R-:W2:Y:S04]  /*17a90*/  LDG.E R10, desc[UR40][R8.64] ;  /* 0x00000028080a7981 */ /* 0x000ea8000c1e1900 */
[----:B------:R-:W2:Y:S02]  /*17aa0*/  LDG.E R8, desc[UR40][R8.64+0x4] ;  /* 0x0000042808087981 */ /* 0x000ea4000c1e1900 */
[----:B--2---:R-:W-:-:S07]  /*17ab0*/  IMAD.IADD R10, R8, 0x1, -R10 ;  /* 0x00000001080a7824 */ /* 0x004fce00078e0a0a */
.L_x_5734:
        /* <DEDUP_REMOVED lines=47> */
.L_x_5937:
[----:B--2---:R-:W-:Y:S02]  /*17db0*/  ISETP.NE.AND P0, PT, R14, RZ, PT ;  /* 0x000000ff0e00720c */ /* 0x004fe40003f05270 */
[----:B------:R-:W-:-:S11]  /*17dc0*/  PLOP3.LUT P6, PT, PT, PT, PT, 0x8, 0x0 ;  /* 0x000000000000781c */ /* 0x000fd60003fce170 */
[----:B------:R-:W-:Y:S05]  /*17dd0*/  @P0 BRA `(.L_x_5738) ;  /* 0x00000000000c0947 */ /* 0x000fea0003800000 */
[----:B------:R-:W-:-:S03]  /*17de0*/  UMOV UR4, 0xffffffff ;  /* 0xffffffff00047882 */ /* 0x000fc60000000000 */
[----:B------:R-:W-:Y:S05]  /*17df0*/  BRA.DIV UR4, `(.L_x_5739) ;  /* 0x0000008604807947 */ /* 0x000fea000b800000 */
[----:B------:R-:W-:-:S13]  /*17e00*/  ELECT P6, URZ, PT ;  /* 0x00000000003f782f */ /* 0x000fda00038c0000 */
.L_x_5738:
        /* <DEDUP_REMOVED lines=10> */
.L_x_5940:
[----:B------:R-:W-:Y:S05]  /*17eb0*/  BSYNC B1 ;  /* 0x0000000000017941 */ /* 0x000fea0003800000 */
.L_x_5740:
        /* <DEDUP_REMOVED lines=14> */
.L_x_5941:
[----:B------:R-:W-:Y:S05]  /*17fa0*/  BSYNC B2 ;  /* 0x0000000000027941 */ /* 0x000fea0003800000 */
.L_x_5744:
        /* <DEDUP_REMOVED lines=9> */
.L_x_5747:
[----:B------:R-:W-:Y:S05]  /*18040*/  BSYNC B2 ;  /* 0x0000000000027941 */ /* 0x000fea0003800000 */
.L_x_5746:
        /* <DEDUP_REMOVED lines=14> */
.L_x_5748:
        /* <DEDUP_REMOVED lines=13> */
.L_x_5942:
[----:B------:R-:W-:Y:S05]  /*18200*/  BSYNC B2 ;  /* 0x0000000000027941 */ /* 0x000fea0003800000 */
.L_x_5749:
        /* <DEDUP_REMOVED lines=11> */
.L_x_5752:
[----:B------:R-:W-:Y:S05]  /*182c0*/  BSYNC B2 ;  /* 0x0000000000027941 */ /* 0x000fea0003800000 */
.L_x_5751:
        /* <DEDUP_REMOVED lines=11> */
.L_x_5753:
        /* <DEDUP_REMOVED lines=15> */
.L_x_5754:
        /* <DEDUP_REMOVED lines=15> */
.L_x_5755:
        /* <DEDUP_REMOVED lines=15> */
.L_x_5756:
        /* <DEDUP_REMOVED lines=10> */
.L_x_5743:
[----:B------:R-:W-:Y:S05]  /*186f0*/  BSYNC B1 ;  /* 0x0000000000017941 */ /* 0x000fea0003800000 */
.L_x_5742:
        /* <DEDUP_REMOVED lines=13> */
.L_x_5772:
[----:B------:R-:W-:Y:S05]  /*187d0*/  YIELD ;  /* 0x0000000000007946 */ /* 0x000fea0003800000 */
[----:B------:R-:W-:Y:S04]  /*187e0*/  BSSY B1, `(.L_x_5757) ;  /* 0x0000081000017945 */ /* 0x000fe80003800000 */
[----:B---3--:R-:W-:Y:S05]  /*187f0*/  @!P6 BRA `(.L_x_5758) ;  /* 0x0000000400fce947 */ /* 0x008fea0003800000 */
[----:B------:R-:W3:Y:S04]  /*18800*/  LDL R8, [R1+0x4] ;  /* 0x0000040001087983 */ /* 0x000ee80000100800 */
[----:B--2---:R-:W3:Y:S04]  /*18810*/  LDL R5, [R1+0xc] ;  /* 0x00000c0001057983 */ /* 0x004ee80000100800 */
[----:B------:R-:W2:Y:S01]  /*18820*/  LDL R6, [R1+0x1c] ;  /* 0x00001c0001067983 */ /* 0x000ea20000100800 */
[----:B------:R-:W0:Y:S01]  /*18830*/  S2R R7, SR_TID.X ;  /* 0x0000000000077919 */ /* 0x000e220000002100 */
[----:B------:R-:W-:Y:S01]  /*18840*/  BSSY B2, `(.L_x_5759) ;  /* 0x0000007000027945 */ /* 0x000fe20003800000 */
[----:B0-----:R-:W-:-:S04]  /*18850*/  LOP3.LUT R7, R7, 0x7f, RZ, 0xc0, !PT ;  /* 0x0000007f07077812 */ /* 0x001fc800078ec0ff */
[----:B------:R-:W-:Y:S01]  /*18860*/  ISETP.NE.AND P2, PT, R7, RZ, PT ;  /* 0x000000ff0700720c */ /* 0x000fe20003f45270 */
[----:B---3--:R-:W-:Y:S01]  /*18870*/  IMAD R5, R5, 0x8, R8 ;  /* 0x0000000805057824 */ /* 0x008fe200078e0208 */
[----:B--2---:R-:W-:-:S04]  /*18880*/  SHF.L.U32 R6, R6, 0x1f, RZ ;  /* 0x0000001f06067819 */ /* 0x004fc800000006ff */
[----:B------:R-:W0:Y:S02]  /*18890*/  SYNCS.PHASECHK.TRANS64.TRYWAIT P1, [R5+URZ+0x324a0], R6 ;  /* 0x0324a006050075a7 */ /* 0x000e24000802017f */
[----:B0-----:R-:W-:Y:S05]  /*188a0*/  @!P1 BRA `(.L_x_5760) ;  /* 0x0000007c00349947 */ /* 0x001fea0003800000 */
.L_x_5943:
[----:B------:R-:W-:Y:S05]  /*188b0*/  BSYNC B2 ;  /* 0x0000000000027941 */ /* 0x000fea0003800000 */
.L_x_5759:
        /* <DEDUP_REMOVED lines=9> */
.L_x_5762:
[----:B------:R-:W-:Y:S05]  /*18950*/  BSYNC B2 ;  /* 0x0000000000027941 */ /* 0x000fea0003800000 */
.L_x_5761:
        /* <DEDUP_REMOVED lines=13> */
.L_x_5763:
        /* <DEDUP_REMOVED lines=13> */
.L_x_5944:
[----:B------:R-:W-:Y:S05]  /*18b00*/  BSYNC B2 ;  /* 0x0000000000027941 */ /* 0x000fea0003800000 */
.L_x_5764:
        /* <DEDUP_REMOVED lines=11> */
.L_x_5767:
[----:B------:R-:W-:Y:S05]  /*18bc0*/  BSYNC B2 ;  /* 0x0000000000027941 */ /* 0x000fea0003800000 */
.L_x_5766:
        /* <DEDUP_REMOVED lines=11> */
.L_x_5768:
        /* <DEDUP_REMOVED lines=15> */
.L_x_5769:
        /* <DEDUP_REMOVED lines=15> */
.L_x_5770:
        /* <DEDUP_REMOVED lines=15> */
.L_x_5771:
        /* <DEDUP_REMOVED lines=10> */
.L_x_5758:
[----:B------:R-:W-:Y:S05]  /*18ff0*/  BSYNC B1 ;  /* 0x0000000000017941 */ /* 0x000fea0003800000 */
.L_x_5757:
        /* <DEDUP_REMOVED lines=12> */
.L_x_5736:
[----:B------:R-:W-:Y:S05]  /*190c0*/  BSYNC B0 ;  /* 0x0000000000007941 */ /* 0x000fea0003800000 */
.L_x_5735:
        /* <DEDUP_REMOVED lines=23> */
[----:B------:R-:W-:Y:S01]  /*19240*/  VOTEU.ANY UR4, UPT, PT ;  /* 0x0000000000047886 */ /* 0x000fe200038e0100 */
[----:B------:R-:W3:Y:S01]  /*19250*/  LDC.64 R4, c[0x0][0xd60] ;  /* 0x00035800ff047b82 */ /* 0x000ee20000000a00 */
[----:B------:R-:W2:Y:S08]  /*19260*/  FLO.U32 R0, UR4 ;  /* 0x0000000400007d00 */ /* 0x000eb000080e0000 */
[----:B------:R-:W3:Y:S01]  /*19270*/  POPC R2, UR4 ;  /* 0x0000000400027d09 */ /* 0x000ee20008000000 */
[----:B--2---:R-:W-:-:S13]  /*19280*/  ISETP.EQ.U32.AND P0, PT, R0, R3, PT ;  /* 0x000000030000720c */ /* 0x004fda0003f02070 */
[----:B---3--:R-:W2:Y:S01]  /*19290*/  @P0 ATOMG.E.ADD.STRONG.GPU PT, R5, desc[UR40][R4.64], R2 ;  /* 0x00000002040509a8 */ /* 0x008ea200081ee1e8 */
[----:B------:R-:W3:Y:S02]  /*192a0*/  S2R R3, SR_LTMASK ;  /* 0x0000000000037919 */ /* 0x000ee40000003900 */
[----:B---3--:R-:W-:-:S06]  /*192b0*/  LOP3.LUT R3, R3, UR4, RZ, 0xc0, !PT ;  /* 0x0000000403037c12 */ /* 0x008fcc000f8ec0ff */
[----:B------:R-:W3:Y:S01]  /*192c0*/  POPC R3, R3 ;  /* 0x0000000300037309 */ /* 0x000ee20000000000 */
[----:B--2---:R-:W3:Y:S02]  /*192d0*/  SHFL.IDX PT, R0, R5, R0, 0x1f ;  /* 0x00001f0005007589 */ /* 0x004ee400000e0000 */
[----:B---3--:R-:W-:Y:S01]  /*192e0*/  IADD3 R16, R0, UR36, R3 ;  /* 0x0000002400107c10 */ /* 0x008fe2000fffe003 */
[----:B------:R-:W-:Y:S06]  /*192f0*/  BRA `(.L_x_5775) ;  /* 0x0000004c00607947 */ /* 0x000fec0003800000 */
.L_x_5774:
        /* <DEDUP_REMOVED lines=21> */
.L_x_5777:
[----:B------:R-:W-:Y:S05]  /*19450*/  BSYNC B6 ;  /* 0x0000000000067941 */ /* 0x000fea0003800000 */
.L_x_5776:
        /* <DEDUP_REMOVED lines=21> */
.L_x_5780:
        /* <DEDUP_REMOVED lines=16> */
.L_x_5779:
[----:B------:R-:W-:Y:S05]  /*196b0*/  BSYNC B6 ;  /* 0x0000000000067941 */ /* 0x000fea0003800000 */
.L_x_5778:
        /* <DEDUP_REMOVED lines=25> */
.L_x_5947:
        /* <DEDUP_REMOVED lines=12> */
.L_x_5950:
        /* <DEDUP_REMOVED lines=25> */
.L_x_5784:
[----:B------:R-:W3:Y:S04]  /*19aa0*/  LDL R7, [R1+0x4] ;  /* 0x0000040001077983 */ /* 0x000ee80000100800 */
[----:B0-2---:R-:W3:Y:S04]  /*19ab0*/  LDL R0, [R1+0x8] ;  /* 0x0000080001007983 */ /* 0x005ee80000100800 */
[----:B------:R-:W2:Y:S01]  /*19ac0*/  LDL R2, [R1+0x18] ;  /* 0x0000180001027983 */ /* 0x000ea20000100800 */
[----:B---3--:R-:W-:Y:S01]  /*19ad0*/  IMAD R0, R0, 0x8, R7 ;  /* 0x0000000800007824 */ /* 0x008fe200078e0207 */
[----:B--2---:R-:W-:-:S04]  /*19ae0*/  SHF.L.U32 R2, R2, 0x1f, RZ ;  /* 0x0000001f02027819 */ /* 0x004fc800000006ff */
[----:B------:R-:W0:Y:S02]  /*19af0*/  SYNCS.PHASECHK.TRANS64.TRYWAIT P0, [R0+URZ+0x32440], R2 ;  /* 0x03244002000075a7 */ /* 0x000e24000800017f */
[----:B0-----:R-:W-:Y:S05]  /*19b00*/  @!P0 BRA `(.L_x_5785) ;  /* 0x0000006c00188947 */ /* 0x001fea0003800000 */
.L_x_5951:
        /* <DEDUP_REMOVED lines=11> */
.L_x_5786:
        /* <DEDUP_REMOVED lines=27> */
.L_x_5782:
        /* <DEDUP_REMOVED lines=37> */
.L_x_5788:
[----:B------:R-:W-:Y:S05]  /*19fc0*/  BSYNC B6 ;  /* 0x0000000000067941 */ /* 0x000fea0003800000 */
.L_x_5787:
[----:B------:R-:W3:Y:S01]  /*19fd0*/  LDL R4, [R1+0x50] ;  /* 0x0000500001047983 */ /* 0x000ee20000100800 */
[----:B------:R-:W0:Y:S01]  /*19fe0*/  LDC R7, c[0x0][0x448] ;  /* 0x00011200ff077b82 */ /* 0x000e220000000800 */
[----:B------:R-:W-:Y:S01]  /*19ff0*/  ULDC.64 UR4, c[0x0][0x298] ;  /* 0x0000a60000047ab9 */ /* 0x000fe20000000a00 */
[----:B------:R-:W-:Y:S01]  /*1a000*/  ULDC.64 UR6, c[0x0][0x280] ;  /* 0x0000a00000067ab9 */ /* 0x000fe20000000a00 */
[----:B------:R-:W4:Y:S04]  /*1a010*/  LDL R10, [R1+0x34] ;  /* 0x00003400010a7983 */ /* 0x000f280000100800 */
[----:B------:R-:W4:Y:S01]  /*1a020*/  LDL R9, [R1+0x5c] ;  /* 0x00005c0001097983 */ /* 0x000f220000100800 */
[----:B--2---:R-:W2:Y:S01]  /*1a030*/  S2R R2, SR_TID.X ;  /* 0x0000000000027919 */ /* 0x004ea20000002100 */
[----:B------:R-:W1:Y:S02]  /*1a040*/  S2R R0, SR_TID.X ;  /* 0x0000000000007919 */ /* 0x000e640000002100 */
[----:B------:R-:W4:Y:S04]  /*1a050*/  LDL R8, [R1+0x60] ;  /* 0x0000600001087983 */ /* 0x000f280000100800 */
[----:B------:R-:W4:Y:S01]  /*1a060*/  LDL R6, [R1+0x40] ;  /* 0x0000400001067983 */ /* 0x000f220000100800 */
[----:B0-----:R-:W-:-:S13]  /*1a070*/  ISETP.NE.AND P0, PT, R7, 0x1, PT ;  /* 0x000000010700780c */ /* 0x001fda0003f05270 */
[----:B------:R-:W0:Y:S01]  /*1a080*/  @P0 LDC R3, c[0x0][0x450] ;  /* 0x00011400ff030b82 */ /* 0x000e220000000800 */
[----:B--2---:R-:W-:-:S04]  /*1a090*/  LOP3.LUT R2, R2, 0x7f, RZ, 0xc0, !PT ;  /* 0x0000007f02027812 */ /* 0x004fc800078ec0ff */
[----:B------:R-:W-:Y:S01]  /*1a0a0*/  SHF.R.U32.HI R2, RZ, 0x3, R2 ;  /* 0x00000003ff027819 */ /* 0x000fe20000011602 */
[----:B-1----:R-:W-:-:S05]  /*1a0b0*/  IMAD.SHL.U32 R0, R0, 0x10, RZ ;  /* 0x0000001000007824 */ /* 0x002fca00078e00ff */
        /* <DEDUP_REMOVED lines=127> */
.L_x_5968:
        /* <DEDUP_REMOVED lines=12> */
.L_x_5790:
        /* <DEDUP_REMOVED lines=38> */
.L_x_5792:
[----:B------:R-:W-:Y:S05]  /*1abd0*/  BSYNC B6 ;  /* 0x0000000000067941 */ /* 0x000fea0003800000 */
.L_x_5791:
        /* <DEDUP_REMOVED lines=151> */
.L_x_5986:
        /* <DEDUP_REMOVED lines=14> */
.L_x_5795:
[----:B------:R-:W-:Y:S05]  /*1b630*/  BSYNC B0 ;  /* 0x0000000000007941 */ /* 0x000fea0003800000 */
.L_x_5794:
[----:B------:R4:W5:Y:S01]  /*1b640*/  LDL R8, [R1+0x4] ;  /* 0x0000040001087983 */ /* 0x0009620000100800 */
[----:B------:R-:W-:Y:S01]  /*1b650*/  PLOP3.LUT P0, PT, PT, PT, PT, 0x80, 0x0 ;  /* 0x000000000000781c */ /* 0x000fe20003f0f070 */
[----:B------:R-:W-:-:S12]  /*1b660*/  NOP ;  /* 0x0000000000007918 */ /* 0x000fd80000000000 */
.L_x_5796:
        /* <DEDUP_REMOVED lines=19> */
.L_x_5987:
[----:B------:R-:W-:Y:S05]  /*1b7a0*/  BSYNC B0 ;  /* 0x0000000000007941 */ /* 0x000fea0003800000 */
.L_x_5797:
        /* <DEDUP_REMOVED lines=16> */
.L_x_5988:
[----:B------:R-:W-:Y:S05]  /*1b8b0*/  BSYNC B1 ;  /* 0x0000000000017941 */ /* 0x000fea0003800000 */
.L_x_5801:
        /* <DEDUP_REMOVED lines=9> */
.L_x_5804:
[----:B------:R-:W-:Y:S05]  /*1b950*/  BSYNC B1 ;  /* 0x0000000000017941 */ /* 0x000fea0003800000 */
.L_x_5803:
        /* <DEDUP_REMOVED lines=14> */
.L_x_5805:
        /* <DEDUP_REMOVED lines=16> */
.L_x_5806:
        /* <DEDUP_REMOVED lines=16> */
.L_x_5807:
        /* <DEDUP_REMOVED lines=16> */
.L_x_5808:
        /* <DEDUP_REMOVED lines=11> */
.L_x_5800:
[----:B------:R-:W-:Y:S05]  /*1bdf0*/  BSYNC B0 ;  /* 0x0000000000007941 */ /* 0x000fea0003800000 */
.L_x_5799:
[----:B0-----:R-:W3:Y:S01]  /*1be00*/  LDL R4, [R1+0x30] ;  /* 0x0000300001047983 */ /* 0x001ee20000100800 */
[----:B------:R-:W-:Y:S01]  /*1be10*/  BSSY B0, `(.L_x_5809) ;  /* 0x000020b000007945 */ /* 0x000fe20003800000 */
[----:B---3--:R-:W-:-:S13]  /*1be20*/  ISETP.GE.AND P0, PT, R4, 0x2, PT ;  /* 0x000000020400780c */ /* 0x008fda0003f06270 */
        /* <DEDUP_REMOVED lines=46> */
.L_x_5815:
[----:B------:R-:W2:Y:S01]  /*1c110*/  LDL R2, [R1+0x4] ;  /* 0x0000040001027983 */ /* 0x000ea20000100800 */
[----:B------:R-:W-:Y:S01]  /*1c120*/  SHF.L.U32 R6, R8, 0x1f, RZ ;  /* 0x0000001f08067819 */ /* 0x000fe200000006ff */
[----:B-1----:R-:W1:Y:S01]  /*1c130*/  S2R R0, SR_TID.X ;  /* 0x0000000000007919 */ /* 0x002e620000002100 */
[----:B------:R-:W-:Y:S01]  /*1c140*/  BSSY B3, `(.L_x_5816) ;  /* 0x0000006000037945 */ /* 0x000fe20003800000 */
[----:B-1----:R-:W-:-:S04]  /*1c150*/  LOP3.LUT R0, R0, 0x7f, RZ, 0xc0, !PT ;  /* 0x0000007f00007812 */ /* 0x002fc800078ec0ff */
[----:B------:R-:W-:Y:S01]  /*1c160*/  ISETP.NE.AND P1, PT, R0, RZ, PT ;  /* 0x000000ff0000720c */ /* 0x000fe20003f25270 */
[----:B--2---:R-:W-:-:S04]  /*1c170*/  IMAD R2, R9, 0x8, R2 ;  /* 0x0000000809027824 */ /* 0x004fc800078e0202 */
[----:B------:R-:W1:Y:S02]  /*1c180*/  SYNCS.PHASECHK.TRANS64.TRYWAIT P0, [R2+URZ+0x32440], R6 ;  /* 0x03244006020075a7 */ /* 0x000e64000800017f */
[----:B-1----:R-:W-:Y:S06]  /*1c190*/  @!P0 BRA `(.L_x_5817) ;  /* 0x0000005c00e48947 */ /* 0x002fec0003800000 */
.L_x_5989:
[----:B------:R-:W-:Y:S05]  /*1c1a0*/  BSYNC B3 ;  /* 0x0000000000037941 */ /* 0x000fea0003800000 */
.L_x_5816:
        /* <DEDUP_REMOVED lines=9> */
.L_x_5819:
[----:B------:R-:W-:Y:S05]  /*1c240*/  BSYNC B3 ;  /* 0x0000000000037941 */ /* 0x000fea0003800000 */
.L_x_5818:
        /* <DEDUP_REMOVED lines=14> */
.L_x_5820:
        /* <DEDUP_REMOVED lines=14> */
.L_x_5990:
[----:B------:R-:W-:Y:S05]  /*1c410*/  BSYNC B3 ;  /* 0x0000000000037941 */ /* 0x000fea0003800000 */
.L_x_5821:
        /* <DEDUP_REMOVED lines=11> */
.L_x_5824:
[----:B------:R-:W-:Y:S05]  /*1c4d0*/  BSYNC B3 ;  /* 0x0000000000037941 */ /* 0x000fea0003800000 */
.L_x_5823:
        /* <DEDUP_REMOVED lines=11> */
.L_x_5825:
        /* <DEDUP_REMOVED lines=16> */
.L_x_5826:
        /* <DEDUP_REMOVED lines=16> */
.L_x_5827:
        /* <DEDUP_REMOVED lines=16> */
.L_x_5828:
        /* <DEDUP_REMOVED lines=11> */
.L_x_5814:
[----:B------:R-:W-:Y:S05]  /*1c940*/  BSYNC B1 ;  /* 0x0000000000017941 */ /* 0x000fea0003800000 */
.L_x_5813:
[----:B------:R-:W2:Y:S02]  /*1c950*/  LDL.LU R5, [R1+0x30] ;  /* 0x0000300001057983 */ /* 0x000ea40000300800 */
[----:B--2---:R-:W-:-:S07]  /*1c960*/  VIADD R0, R5, 0xfffffffd ;  /* 0xfffffffd05007836 */ /* 0x004fce0000000000 */
.L_x_5812:
[----:B------:R-:W-:Y:S05]  /*1c970*/  BSYNC B2 ;  /* 0x0000000000027941 */ /* 0x000fea0003800000 */
.L_x_5811:
[----:B------:R-:W-:-:S13]  /*1c980*/  ISETP.NE.AND P0, PT, R4, RZ, PT ;  /* 0x000000ff0400720c */ /* 0x000fda0003f05270 */
[----:B------:R-:W-:Y:S05]  /*1c990*/  @!P0 BRA `(.L_x_5810) ;  /* 0x0000001400488947 */ /* 0x000fea0003800000 */
.L_x_5861:
[----:B------:R-:W3:Y:S04]  /*1c9a0*/  LDL R4, [R1+0x38] ;  /* 0x0000380001047983 */ /* 0x000ee80000100800 */
[----:B------:R-:W2:Y:S04]  /*1c9b0*/  LDL.LU R3, [R1+0x8] ;  /* 0x0000080001037983 */ /* 0x000ea80000300800 */
[----:B------:R-:W4:Y:S01]  /*1c9c0*/  LDL.LU R2, [R1+0x18] ;  /* 0x0000180001027983 */ /* 0x000f220000300800 */
[----:B------:R-:W-:Y:S05]  /*1c9d0*/  YIELD ;  /* 0x0000000000007946 */ /* 0x000fea0003800000 */
[----:B------:R-:W-:Y:S01]  /*1c9e0*/  BSSY B1, `(.L_x_5829) ;  /* 0x00000a2000017945 */ /* 0x000fe20003800000 */
[----:B---3--:R-:W-:Y:S01]  /*1c9f0*/  LOP3.LUT P1, RZ, R4, 0x1, RZ, 0xc0, !PT ;  /* 0x0000000104ff7812 */ /* 0x008fe2000782c0ff */
[----:B--2---:R-:W-:-:S05]  /*1ca00*/  VIADD R7, R3, 0x1 ;  /* 0x0000000103077836 */ /* 0x004fca0000000000 */
        /* <DEDUP_REMOVED lines=30> */
.L_x_5831:
        /* <DEDUP_REMOVED lines=9> */
.L_x_5991:
[----:B------:R-:W-:Y:S05]  /*1cc80*/  BSYNC B2 ;  /* 0x0000000000027941 */ /* 0x000fea0003800000 */
.L_x_5832:
        /* <DEDUP_REMOVED lines=9> */
.L_x_5835:
[----:B------:R-:W-:Y:S05]  /*1cd20*/  BSYNC B2 ;  /* 0x0000000000027941 */ /* 0x000fea0003800000 */
.L_x_5834:
        /* <DEDUP_REMOVED lines=13> */
.L_x_5836:
        /* <DEDUP_REMOVED lines=14> */
.L_x_5992:
[----:B------:R-:W-:Y:S05]  /*1cee0*/  BSYNC B2 ;  /* 0x0000000000027941 */ /* 0x000fea0003800000 */
.L_x_5837:
        /* <DEDUP_REMOVED lines=11> */
.L_x_5840:
[----:B------:R-:W-:Y:S05]  /*1cfa0*/  BSYNC B2 ;  /* 0x0000000000027941 */ /* 0x000fea0003800000 */
.L_x_5839:
        /* <DEDUP_REMOVED lines=10> */
.L_x_5841:
        /* <DEDUP_REMOVED lines=16> */
.L_x_5842:
        /* <DEDUP_REMOVED lines=16> */
.L_x_5843:
        /* <DEDUP_REMOVED lines=16> */
.L_x_5844:
        /* <DEDUP_REMOVED lines=11> */
.L_x_5830:
[----:B------:R-:W-:Y:S05]  /*1d400*/  BSYNC B1 ;  /* 0x0000000000017941 */ /* 0x000fea0003800000 */
.L_x_5829:
        /* <DEDUP_REMOVED lines=36> */
.L_x_5847:
        /* <DEDUP_REMOVED lines=9> */
.L_x_5993:
[----:B------:R-:W-:Y:S05]  /*1d6e0*/  BSYNC B2 ;  /* 0x0000000000027941 */ /* 0x000fea0003800000 */
.L_x_5848:
        /* <DEDUP_REMOVED lines=9> */
.L_x_5851:
[----:B------:R-:W-:Y:S05]  /*1d780*/  BSYNC B2 ;  /* 0x0000000000027941 */ /* 0x000fea0003800000 */
.L_x_5850:
        /* <DEDUP_REMOVED lines=14> */
.L_x_5852:
        /* <DEDUP_REMOVED lines=14> */
.L_x_5994:
[----:B------:R-:W-:Y:S05]  /*1d950*/  BSYNC B2 ;  /* 0x0000000000027941 */ /* 0x000fea0003800000 */
.L_x_5853:
        /* <DEDUP_REMOVED lines=11> */
.L_x_5856:
[----:B------:R-:W-:Y:S05]  /*1da10*/  BSYNC B2 ;  /* 0x0000000000027941 */ /* 0x000fea0003800000 */
.L_x_5855:
        /* <DEDUP_REMOVED lines=11> */
.L_x_5857:
        /* <DEDUP_REMOVED lines=16> */
.L_x_5858:
        /* <DEDUP_REMOVED lines=16> */
.L_x_5859:
        /* <DEDUP_REMOVED lines=16> */
.L_x_5860:
        /* <DEDUP_REMOVED lines=11> */
.L_x_5846:
[----:B------:R-:W-:Y:S05]  /*1de80*/  BSYNC B1 ;  /* 0x0000000000017941 */ /* 0x000fea0003800000 */
.L_x_5845:
[C---:B------:R-:W-:Y:S01]  /*1de90*/  ISETP.GT.AND P0, PT, R0.reuse, 0x1, PT ;  /* 0x000000010000780c */ /* 0x040fe20003f04270 */
[----:B------:R-:W-:-:S12]  /*1dea0*/  VIADD R0, R0, 0xfffffffe ;  /* 0xfffffffe00007836 */ /* 0x000fd80000000000 */
[----:B------:R-:W-:Y:S05]  /*1deb0*/  @P0 BRA `(.L_x_5861) ;  /* 0xffffffe800b80947 */ /* 0x000fea000383ffff */
.L_x_5810:
[----:B------:R-:W-:Y:S05]  /*1dec0*/  BSYNC B0 ;  /* 0x0000000000007941 */ /* 0x000fea0003800000 */
.L_x_5809:
        /* <DEDUP_REMOVED lines=21> */
[----:B------:R-:W1:Y:S01]  /*1e020*/  POPC R7, R6 ;  /* 0x0000000600077309 */ /* 0x000e620000000000 */
[----:B--2---:R-:W1:Y:S02]  /*1e030*/  SHFL.IDX PT, R2, R3, R2, 0x1f ;  /* 0x00001f0203027589 */ /* 0x004e6400000e0000 */
[----:B-1----:R-:W-:-:S07]  /*1e040*/  IADD3 R16, R2, UR36, R7 ;  /* 0x0000002402107c10 */ /* 0x002fce000fffe007 */
.L_x_5863:
[----:B------:R-:W-:Y:S05]  /*1e050*/  BSYNC B0 ;  /* 0x0000000000007941 */ /* 0x000fea0003800000 */
.L_x_5862:
[----:B------:R-:W-:-:S05]  /*1e060*/  SEL R0, R0, RZ, P0 ;  /* 0x000000ff00007207 */ /* 0x000fca0000000000 */
[----:B------:R2:W-:Y:S02]  /*1e070*/  STL [R1+0x8], R0 ;  /* 0x0000080001007387 */ /* 0x0005e40000100800 */
.L_x_5775:
[----:B------:R-:W-:Y:S05]  /*1e080*/  BSYNC B7 ;  /* 0x0000000000077941 */ /* 0x000fea0003800000 */
.L_x_5773:
        /* <DEDUP_REMOVED lines=13> */
.L_x_5864:
        /* <DEDUP_REMOVED lines=36> */
.L_x_6004:
[----:B------:R-:W-:Y:S02]  /*1e3a0*/  ULDC UR4, c[0x0][0xd38] ;  /* 0x00034e0000047ab9 */ /* 0x000fe40000000800 */
[----:B------:R-:W-:-:S04]  /*1e3b0*/  IMAD.U32 R4, RZ, RZ, UR4 ;  /* 0x00000004ff047e24 */ /* 0x000fc8000f8e00ff */
[----:B--2---:R-:W-:-:S04]  /*1e3c0*/  IMAD R16, R16, R4, RZ ;  /* 0x0000000410107224 */ /* 0x004fc800078e02ff */
[----:B------:R-:W-:-:S05]  /*1e3d0*/  IMAD.IADD R5, R5, 0x1, R16 ;  /* 0x0000000105057824 */ /* 0x000fca00078e0210 */
[----:B------:R-:W-:-:S13]  /*1e3e0*/  ISETP.GT.AND P6, PT, R5, R0, PT ;  /* 0x000000000500720c */ /* 0x000fda0003fc4270 */
[----:B------:R-:W-:Y:S05]  /*1e3f0*/  @P6 BRA `(.L_x_5867) ;  /* 0x00000000009c6947 */ /* 0x000fea0003800000 */
.L_x_5872:
[----:B------:R-:W2:Y:S01]  /*1e400*/  LDC R2, c[0x0][0xd3c] ;  /* 0x00034f00ff027b82 */ /* 0x000ea20000000800 */
[----:B------:R-:W-:-:S05]  /*1e410*/  VIADD R19, R19, 0x1f ;  /* 0x0000001f13137836 */ /* 0x000fca0000000000 */
[----:B--2---:R-:W-:-:S13]  /*1e420*/  ISETP.GE.AND P6, PT, R19, R2, PT ;  /* 0x000000021300720c */ /* 0x004fda0003fc6270 */
[----:B------:R-:W-:Y:S05]  /*1e430*/  @P6 BRA `(.L_x_5868) ;  /* 0x0000000400d06947 */ /* 0x000fea0003800000 */
[----:B-1----:R-:W1:Y:S01]  /*1e440*/  S2R R3, SR_TID.X ;  /* 0x0000000000037919 */ /* 0x002e620000002100 */
[----:B------:R-:W-:Y:S01]  /*1e450*/  BSSY B0, `(.L_x_5869) ;  /* 0x0000009000007945 */ /* 0x000fe20003800000 */
[----:B-1----:R-:W-:-:S05]  /*1e460*/  LOP3.LUT R3, R3, 0x1f, RZ, 0xc0, !PT ;  /* 0x0000001f03037812 */ /* 0x002fca00078ec0ff */
[----:B------:R-:W-:-:S05]  /*1e470*/  IMAD.IADD R4, R19, 0x1, R3 ;  /* 0x0000000113047824 */ /* 0x000fca00078e0203 */
[----:B------:R-:W-:Y:S01]  /*1e480*/  ISETP.GE.OR P6, PT, R4, R2, !P0 ;  /* 0x000000020400720c */ /* 0x000fe200047c6670 */
[----:B------:R-:W-:-:S12]  /*1e490*/  IMAD.MOV.U32 R2, RZ, RZ, RZ ;  /* 0x000000ffff027224 */ /* 0x000fd800078e00ff */
[----:B------:R-:W-:Y:S05]  /*1e4a0*/  @P6 BRA `(.L_x_5870) ;  /* 0x00000000000c6947 */ /* 0x000fea0003800000 */
[----:B------:R-:W1:Y:S02]  /*1e4b0*/  LDC.64 R2, c[0x0][0xd80] ;  /* 0x00036000ff027b82 */ /* 0x000e640000000a00 */
[----:B-1----:R-:W-:-:S06]  /*1e4c0*/  IMAD.WIDE R2, R4, 0x4, R2 ;  /* 0x0000000404027825 */ /* 0x002fcc00078e0202 */
[----:B------:R1:W5:Y:S02]  /*1e4d0*/  LDG.E R2, desc[UR40][R2.64] ;  /* 0x0000002802027981 */ /* 0x000364000c1e1900 */
.L_x_5870:
[----:B------:R-:W-:Y:S05]  /*1e4e0*/  BSYNC B0 ;  /* 0x0000000000007941 */ /* 0x000fea0003800000 */
.L_x_5869:
[----:B------:R-:W-:-:S03]  /*1e4f0*/  UMOV UR4, 0xffffffff ;  /* 0xffffffff00047882 */ /* 0x000fc60000000000 */
[----:B------:R-:W-:Y:S05]  /*1e500*/  BRA.DIV UR4, `(.L_x_5871) ;  /* 0x0000004204bc7947 */ /* 0x000fea000b800000 */
[----:B-1---5:R-:W1:Y:S02]  /*1e510*/  SHFL.UP PT, R3, R2, 0x1, RZ ;  /* 0x0420000002037989 */ /* 0x022e6400000e00ff */
        /* <DEDUP_REMOVED lines=15> */
.L_x_6012:
[----:B------:R-:W-:Y:S02]  /*1e610*/  ULDC UR4, c[0x0][0xd38] ;  /* 0x00034e0000047ab9 */ /* 0x000fe40000000800 */
[----:B------:R-:W-:-:S04]  /*1e620*/  IMAD.U32 R4, RZ, RZ, UR4 ;  /* 0x00000004ff047e24 */ /* 0x000fc8000f8e00ff */
[----:B--2---:R-:W-:-:S04]  /*1e630*/  IMAD R16, R16, R4, RZ ;  /* 0x0000000410107224 */ /* 0x004fc800078e02ff */
[----:B------:R-:W-:-:S05]  /*1e640*/  IMAD.IADD R5, R16, 0x1, R5 ;  /* 0x0000000110057824 */ /* 0x000fca00078e0205 */
[----:B------:R-:W-:-:S13]  /*1e650*/  ISETP.GT.AND P6, PT, R5, R0, PT ;  /* 0x000000000500720c */ /* 0x000fda0003fc4270 */
[----:B------:R-:W-:Y:S05]  /*1e660*/  @!P6 BRA `(.L_x_5872) ;  /* 0xfffffffc0064e947 */ /* 0x000fea000383ffff */
.L_x_5867:
        /* <DEDUP_REMOVED lines=8> */
.L_x_6016:
[----:B------:R-:W-:Y:S01]  /*1e6f0*/  ISETP.NE.AND P0, PT, R5, RZ, PT ;  /* 0x000000ff0500720c */ /* 0x000fe20003f05270 */
[----:B--2---:R-:W-:-:S12]  /*1e700*/  IMAD.MOV.U32 R2, RZ, RZ, RZ ;  /* 0x000000ffff027224 */ /* 0x004fd800078e00ff */
[----:B------:R-:W-:Y:S05]  /*1e710*/  @!P0 BRA `(.L_x_5874) ;  /* 0x0000000000108947 */ /* 0x000fea0003800000 */
[----:B------:R-:W-:Y:S01]  /*1e720*/  UMOV UR4, 0xffffffff ;  /* 0xffffffff00047882 */ /* 0x000fe20000000000 */
[----:B------:R-:W-:Y:S02]  /*1e730*/  VIADD R12, R6, 0xffffffff ;  /* 0xffffffff060c7836 */ /* 0x000fe40000000000 */
[----:B------:R-:W-:Y:S05]  /*1e740*/  BRA.DIV UR4, `(.L_x_5875) ;  /* 0x00000046044c7947 */ /* 0x000fea000b800000 */
[----:B------:R2:W0:Y:S02]  /*1e750*/  SHFL.IDX PT, R2, R3, R12, 0x1f ;  /* 0x00001f0c03027589 */ /* 0x00042400000e0000 */
.L_x_5874:
[----:B0----5:R-:W0:Y:S01]  /*1e760*/  LDC.64 R8, c[0x0][0xd90] ;  /* 0x00036400ff087b82 */ /* 0x021e220000000a00 */
[----:B------:R-:W-:-:S04]  /*1e770*/  IMAD.IADD R19, R6, 0x1, R19 ;  /* 0x0000000106137824 */ /* 0x000fc800078e0213 */
[----:B0-----:R-:W-:-:S06]  /*1e780*/  IMAD.WIDE R6, R19, 0x4, R8 ;  /* 0x0000000413067825 */ /* 0x001fcc00078e0208 */
[----:B------:R-:W3:Y:S01]  /*1e790*/  LDG.E R6, desc[UR40][R6.64] ;  /* 0x0000002806067981 */ /* 0x000ee2000c1e1900 */
[----:B------:R-:W-:-:S04]  /*1e7a0*/  IMAD R16, R2, R4, R16 ;  /* 0x0000000402107224 */ /* 0x000fc800078e0210 */
[----:B------:R-:W-:Y:S02]  /*1e7b0*/  IMAD.IADD R0, R0, 0x1, -R16 ;  /* 0x0000000100007824 */ /* 0x000fe400078e0a10 */
[----:B---3--:R-:W-:-:S05]  /*1e7c0*/  IMAD R5, R17, R6, RZ ;  /* 0x0000000611057224 */ /* 0x008fca00078e02ff */
[----:B------:R-:W-:-:S04]  /*1e7d0*/  IABS R7, R5 ;  /* 0x0000000500077213 */ /* 0x000fc80000000000 */
[----:B-12---:R-:W0:Y:S08]  /*1e7e0*/  I2F.RP R3, R7 ;  /* 0x0000000700037306 */ /* 0x006e300000209400 */
        /* <DEDUP_REMOVED lines=57> */
.L_x_5868:
[----:B------:R-:W-:Y:S01]  /*1eb80*/  UMOV UR4, URZ ;  /* 0x0000003f00047c82 */ /* 0x000fe20008000000 */
[----:B------:R-:W-:Y:S01]  /*1eb90*/  UMOV UR5, URZ ;  /* 0x0000003f00057c82 */ /* 0x000fe20008000000 */
[----:B------:R-:W-:Y:S01]  /*1eba0*/  ULDC UR6, c[0x0][0xd3c] ;  /* 0x00034f0000067ab9 */ /* 0x000fe20000000800 */
[----:B------:R-:W-:Y:S02]  /*1ebb0*/  IMAD.MOV.U32 R16, RZ, RZ, R0 ;  /* 0x000000ffff107224 */ /* 0x000fe400078e0000 */
[----:B------:R-:W-:Y:S02]  /*1ebc0*/  IMAD.U32 R17, RZ, RZ, UR4 ;  /* 0x00000004ff117e24 */ /* 0x000fe4000f8e00ff */
[----:B------:R-:W-:Y:S02]  /*1ebd0*/  IMAD.U32 R18, RZ, RZ, UR5 ;  /* 0x00000005ff127e24 */ /* 0x000fe4000f8e00ff */
[----:B------:R-:W-:-:S07]  /*1ebe0*/  IMAD.U32 R19, RZ, RZ, UR6 ;  /* 0x00000006ff137e24 */ /* 0x000fce000f8e00ff */
.L_x_5876:
[----:B-1----:R1:W2:Y:S01]  /*1ebf0*/  LDL R3, [R1+0x4] ;  /* 0x0000040001037983 */ /* 0x0022a20000100800 */
        /* <DEDUP_REMOVED lines=11> */
.L_x_5865:
[----:B------:R-:W-:Y:S02]  /*1ecb0*/  ULDC UR4, c[0x0][0xd3c] ;  /* 0x00034f0000047ab9 */ /* 0x000fe40000000800 */
[----:B---3--:R-:W-:-:S13]  /*1ecc0*/  ISETP.GE.AND P0, PT, R19, UR4, PT ;  /* 0x0000000413007c0c */ /* 0x008fda000bf06270 */
[----:B------:R-:W-:Y:S05]  /*1ecd0*/  @!P0 BRA `(.L_x_5877) ;  /* 0xffffff8800348947 */ /* 0x000fea000383ffff */
[----:B------:R-:W-:Y:S05]  /*1ece0*/  BSYNC B8 ;  /* 0x0000000000087941 */ /* 0x000fea0003800000 */
.L_x_5731:
        /* <DEDUP_REMOVED lines=12> */
.L_x_6019:
[----:B------:R-:W-:Y:S05]  /*1edb0*/  BSYNC B0 ;  /* 0x0000000000007941 */ /* 0x000fea0003800000 */
.L_x_5878:
[----:B------:R-:W-:-:S03]  /*1edc0*/  UMOV UR4, 0xffffffff ;  /* 0xffffffff00047882 */ /* 0x000fc60000000000 */
[----:B------:R-:W-:Y:S05]  /*1edd0*/  BRA.DIV UR4, `(.L_x_5880) ;  /* 0x0000003e04e47947 */ /* 0x000fea000b800000 */
[----:B------:R-:W1:Y:S02]  /*1ede0*/  S2R R2, SR_TID.X ;  /* 0x0000000000027919 */ /* 0x000e640000002100 */
[----:B-1----:R-:W-:-:S04]  /*1edf0*/  SHF.R.U32.HI R2, RZ, 0x5, R2 ;  /* 0x00000005ff027819 */ /* 0x002fc80000011602 */
[----:B------:R-:W-:-:S05]  /*1ee00*/  LOP3.LUT R2, R2, 0x3, RZ, 0xc0, !PT ;  /* 0x0000000302027812 */ /* 0x000fca00078ec0ff */
[----:B------:R1:W2:Y:S02]  /*1ee10*/  SHFL.IDX PT, R14, R2, RZ, 0x1f ;  /* 0x00001fff020e7589 */ /* 0x0002a400000e0000 */
.L_x_6022:
[----:B--2---:R-:W-:-:S13]  /*1ee20*/  ISETP.NE.AND P0, PT, R14, RZ, PT ;  /* 0x000000ff0e00720c */ /* 0x004fda0003f05270 */
[----:B------:R-:W-:Y:S05]  /*1ee30*/  @P0 BRA `(.L_x_5572) ;  /* 0x0000000000940947 */ /* 0x000fea0003800000 */
[----:B------:R-:W-:-:S03]  /*1ee40*/  UMOV UR4, 0xffffffff ;  /* 0xffffffff00047882 */ /* 0x000fc60000000000 */
[----:B------:R-:W-:Y:S05]  /*1ee50*/  BRA.DIV UR4, `(.L_x_5881) ;  /* 0x0000003e04f87947 */ /* 0x000fea000b800000 */
[----:B------:R-:W-:-:S13]  /*1ee60*/  ELECT P6, URZ, PT ;  /* 0x00000000003f782f */ /* 0x000fda00038c0000 */
.L_x_6025:
[----:B------:R-:W-:Y:S05]  /*1ee70*/  @!P6 BRA `(.L_x_5572) ;  /* 0x000000000084e947 */ /* 0x000fea0003800000 */
[----:B-1----:R-:W2:Y:S02]  /*1ee80*/  LDL.LU R2, [R1+0x8c] ;  /* 0x00008c0001027983 */ /* 0x002ea40000300800 */
[----:B--2---:R-:W-:-:S04]  /*1ee90*/  LOP3.LUT R2, R2, 0x2, RZ, 0xfc, !PT ;  /* 0x0000000202027812 */ /* 0x004fc800078efcff */
[----:B------:R-:W-:-:S13]  /*1eea0*/  ISETP.NE.AND P2, PT, R2, 0x3, PT ;  /* 0x000000030200780c */ /* 0x000fda0003f45270 */
[----:B------:R-:W-:Y:S05]  /*1eeb0*/  @!P2 BRA `(.L_x_5882) ;  /* 0x000000000004a947 */ /* 0x000fea0003800000 */
[----:B------:R-:W-:Y:S01]  /*1eec0*/  BPT.TRAP 0x1 ;  /* 0x000000040000795c */ /* 0x000fe20000300000 */
.L_x_5882:
        /* <DEDUP_REMOVED lines=14> */
.L_x_6026:
[----:B------:R-:W1:Y:S02]  /*1efb0*/  SYNCS.PHASECHK.TRANS64.TRYWAIT P0, [R7+URZ], R2 ;  /* 0x00000002070075a7 */ /* 0x000e64000800017f */
[----:B-1----:R-:W-:Y:S05]  /*1efc0*/  @!P0 BRA `(.L_x_5884) ;  /* 0x0000003c00d08947 */ /* 0x002fea0003800000 */
.L_x_6027:
[----:B------:R-:W-:Y:S05]  /*1efd0*/  @!P2 BRA `(.L_x_5885) ;  /* 0x000000000004a947 */ /* 0x000fea0003800000 */
[----:B------:R-:W-:Y:S01]  /*1efe0*/  BPT.TRAP 0x1 ;  /* 0x000000040000795c */ /* 0x000fe20000300000 */
.L_x_5885:
[----:B------:R-:W2:Y:S01]  /*1eff0*/  LDL.LU R4, [R1+0x8] ;  /* 0x0000080001047983 */ /* 0x000ea20000300800 */
[----:B------:R-:W-:-:S04]  /*1f000*/  VIADD R0, R0, 0x32460 ;  /* 0x0003246000007836 */ /* 0x000fc80000000000 */
[----:B--2---:R-:W-:-:S04]  /*1f010*/  IMAD R4, R4, 0x8, R0 ;  /* 0x0000000804047824 */ /* 0x004fc800078e0200 */
[----:B------:R-:W2:Y:S02]  /*1f020*/  SYNCS.PHASECHK.TRANS64.TRYWAIT P0, [R4+URZ], R5 ;  /* 0x00000005040075a7 */ /* 0x000ea4000800017f */
[----:B--2---:R-:W-:Y:S05]  /*1f030*/  @!P0 BRA `(.L_x_5886) ;  /* 0x0000003c00c88947 */ /* 0x004fea0003800000 */
.L_x_6028:
[----:B------:R-:W-:-:S07]  /*1f040*/  IMAD R3, R3, 0x8, R0 ;  /* 0x0000000803037824 */ /* 0x000fce00078e0200 */
.L_x_5887:
[----:B---3--:R3:W0:Y:S02]  /*1f050*/  SYNCS.PHASECHK.TRANS64.TRYWAIT P0, [R3+URZ], R2 ;  /* 0x00000002030075a7 */ /* 0x008624000800017f */
[----:B0-----:R-:W-:Y:S05]  /*1f060*/  @!P0 NANOSLEEP.SYNCS 0x989680 ;  /* 0x009896800000895d */ /* 0x001fea0003900000 */
[----:B------:R-:W0:Y:S02]  /*1f070*/  @!P0 SYNCS.PHASECHK.TRANS64 P0, [R3+URZ], R2 ;  /* 0x00000002030085a7 */ /* 0x000e24000800007f */
[----:B0-----:R-:W-:Y:S05]  /*1f080*/  @!P0 BRA `(.L_x_5887) ;  /* 0xfffffffc00f08947 */ /* 0x001fea000383ffff */
.L_x_5572:
[----:B------:R-:W-:Y:S05]  /*1f090*/  BSYNC B9 ;  /* 0x0000000000097941 */ /* 0x000fea0003800000 */
.L_x_5569:
[----:B------:R-:W-:Y:S05]  /*1f0a0*/  EXIT ;  /* 0x000000000000794d */ /* 0x000fea0003800000 */
.L_x_5590:
[----:B0-----:R0:W1:Y:S02]  /*1f0b0*/  SYNCS.PHASECHK.TRANS64.TRYWAIT P6, [R96+URZ+0x32490], R107 ;  /* 0x0324906b600075a7 */ /* 0x00106400080c017f */
[----:B-1----:R-:W-:Y:S05]  /*1f0c0*/  @!P6 NANOSLEEP.SYNCS 0x989680 ;  /* 0x009896800000e95d */ /* 0x002fea0003900000 */
[----:B------:R-:W1:Y:S02]  /*1f0d0*/  @!P6 SYNCS.PHASECHK.TRANS64 P6, [R96+URZ+0x32490], R107 ;  /* 0x0324906b6000e5a7 */ /* 0x000e6400080c007f */
[----:B-1----:R-:W-:Y:S05]  /*1f0e0*/  @!P6 BRA `(.L_x_5590) ;  /* 0xfffffffc00f0e947 */ /* 0x002fea000383ffff */
[----:B------:R-:W-:Y:S05]  /*1f0f0*/  BRA `(.L_x_5888) ;  /* 0xfffffe3c008c7947 */ /* 0x000fea000383ffff */
.L_x_5608:
[----:B0-----:R0:W1:Y:S02]  /*1f100*/  SYNCS.PHASECHK.TRANS64.TRYWAIT P5, [R96+URZ+0x32490], R107 ;  /* 0x0324906b600075a7 */ /* 0x00106400080a017f */
[----:B-1----:R-:W-:Y:S05]  /*1f110*/  @!P5 NANOSLEEP.SYNCS 0x989680 ;  /* 0x009896800000d95d */ /* 0x002fea0003900000 */
[----:B------:R-:W1:Y:S02]  /*1f120*/  @!P5 SYNCS.PHASECHK.TRANS64 P5, [R96+URZ+0x32490], R107 ;  /* 0x0324906b6000d5a7 */ /* 0x000e6400080a007f */
[----:B-1----:R-:W-:Y:S05]  /*1f130*/  @!P5 BRA `(.L_x_5608) ;  /* 0xfffffffc00f0d947 */ /* 0x002fea000383ffff */
[----:B------:R-:W-:Y:S05]  /*1f140*/  BRA `(.L_x_5889) ;  /* 0xfffffe5000387947 */ /* 0x000fea000383ffff */
.L_x_5617:
[----:B0-----:R0:W1:Y:S02]  /*1f150*/  SYNCS.PHASECHK.TRANS64.TRYWAIT P4, [R96+URZ+0x32490], R107 ;  /* 0x0324906b600075a7 */ /* 0x001064000808017f */
[----:B-1----:R-:W-:Y:S05]  /*1f160*/  @!P4 NANOSLEEP.SYNCS 0x989680 ;  /* 0x009896800000c95d */ /* 0x002fea0003900000 */
[----:B------:R-:W1:Y:S02]  /*1f170*/  @!P4 SYNCS.PHASECHK.TRANS64 P4, [R96+URZ+0x32490], R107 ;  /* 0x0324906b6000c5a7 */ /* 0x000e64000808007f */
[----:B-1----:R-:W-:Y:S05]  /*1f180*/  @!P4 BRA `(.L_x_5617) ;  /* 0xfffffffc00f0c947 */ /* 0x002fea000383ffff */
[----:B------:R-:W-:Y:S05]  /*1f190*/  BRA `(.L_x_5890) ;  /* 0xfffffe6000987947 */ /* 0x000fea000383ffff */
.L_x_5623:
[----:B-1----:R1:W2:Y:S02]  /*1f1a0*/  SYNCS.PHASECHK.TRANS64.TRYWAIT P3, [R96+URZ+0x324b0], R107 ;  /* 0x0324b06b600075a7 */ /* 0x0022a4000806017f */
[----:B--2---:R-:W-:Y:S05]  /*1f1b0*/  @!P3 NANOSLEEP.SYNCS 0x989680 ;  /* 0x009896800000b95d */ /* 0x004fea0003900000 */
[----:B------:R-:W2:Y:S02]  /*1f1c0*/  @!P3 SYNCS.PHASECHK.TRANS64 P3, [R96+URZ+0x324b0], R107 ;  /* 0x0324b06b6000b5a7 */ /* 0x000ea4000806007f */
[----:B--2---:R-:W-:Y:S05]  /*1f1d0*/  @!P3 BRA `(.L_x_5623) ;  /* 0xfffffffc00f0b947 */ /* 0x004fea000383ffff */
[----:B------:R-:W-:Y:S05]  /*1f1e0*/  BRA `(.L_x_5891) ;  /* 0xfffffe64002c7947 */ /* 0x000fea000383ffff */
.L_x_5631:
        /* <DEDUP_REMOVED lines=13> */
.L_x_5893:
[----:B------:R-:W-:Y:S05]  /*1f2c0*/  BSYNC B0 ;  /* 0x0000000000007941 */ /* 0x000fea0003800000 */
.L_x_5892:
[----:B------:R-:W-:Y:S05]  /*1f2d0*/  BRA `(.L_x_5894) ;  /* 0xfffffe7000047947 */ /* 0x000fea000383ffff */
.L_x_5643:
        /* <DEDUP_REMOVED lines=8> */
.L_x_5896:
[----:B------:R-:W-:Y:S05]  /*1f360*/  BSYNC B1 ;  /* 0x0000000000017941 */ /* 0x000fea0003800000 */
.L_x_5895:
        /* <DEDUP_REMOVED lines=8> */
.L_x_5897:
[----:B------:R-:W-:Y:S02]  /*1f3f0*/  IMAD.MOV.U32 R13, RZ, RZ, R8 ;  /* 0x000000ffff0d7224 */ /* 0x000fe400078e0008 */
[----:B------:R-:W-:-:S07]  /*1f400*/  IMAD.MOV.U32 R0, RZ, RZ, R14 ;  /* 0x000000ffff007224 */ /* 0x000fce00078e000e */
[----:B------:R-:W-:Y:S05]  /*1f410*/  WARPSYNC.COLLECTIVE R15, `(.L_x_5898) ;  /* 0x000000000f087348 */ /* 0x000fea0003c00000 */
[----:B------:R0:W1:Y:S02]  /*1f420*/  SHFL.IDX P6, R14, R13, R12, R11 ;  /* 0x0000000c0d0e7389 */ /* 0x00006400000c000b */
[----:B01----:R-:W-:Y:S01]  /*1f430*/  ENDCOLLECTIVE ;  /* 0x000000000000791b */ /* 0x003fe20003800000 */
.L_x_5898:
[----:B------:R-:W-:Y:S02]  /*1f440*/  IMAD.MOV.U32 R13, RZ, RZ, R7 ;  /* 0x000000ffff0d7224 */ /* 0x000fe400078e0007 */
[----:B------:R-:W-:-:S07]  /*1f450*/  IMAD.MOV.U32 R5, RZ, RZ, R14 ;  /* 0x000000ffff057224 */ /* 0x000fce00078e000e */
[----:B------:R-:W-:Y:S05]  /*1f460*/  WARPSYNC.COLLECTIVE R15, `(.L_x_5899) ;  /* 0x000000000f087348 */ /* 0x000fea0003c00000 */
[----:B------:R0:W1:Y:S02]  /*1f470*/  SHFL.IDX P6, R14, R13, R12, R11 ;  /* 0x0000000c0d0e7389 */ /* 0x00006400000c000b */
[----:B01----:R-:W-:Y:S01]  /*1f480*/  ENDCOLLECTIVE ;  /* 0x000000000000791b */ /* 0x003fe20003800000 */
.L_x_5899:
[----:B------:R-:W-:Y:S05]  /*1f490*/  BRA `(.L_x_5900) ;  /* 0xfffffe7400947947 */ /* 0x000fea000383ffff */
.L_x_5646:
        /* <DEDUP_REMOVED lines=8> */
.L_x_5902:
[----:B------:R-:W-:Y:S05]  /*1f520*/  BSYNC B1 ;  /* 0x0000000000017941 */ /* 0x000fea0003800000 */
.L_x_5901:
        /* <DEDUP_REMOVED lines=8> */
.L_x_5903:
[----:B------:R-:W-:Y:S02]  /*1f5b0*/  IMAD.MOV.U32 R13, RZ, RZ, R8 ;  /* 0x000000ffff0d7224 */ /* 0x000fe400078e0008 */
[----:B------:R-:W-:-:S07]  /*1f5c0*/  IMAD.MOV.U32 R0, RZ, RZ, R14 ;  /* 0x000000ffff007224 */ /* 0x000fce00078e000e */
[----:B------:R-:W-:Y:S05]  /*1f5d0*/  WARPSYNC.COLLECTIVE R15, `(.L_x_5904) ;  /* 0x000000000f087348 */ /* 0x000fea0003c00000 */
[----:B------:R0:W1:Y:S02]  /*1f5e0*/  SHFL.IDX P6, R14, R13, R12, R11 ;  /* 0x0000000c0d0e7389 */ /* 0x00006400000c000b */
[----:B01----:R-:W-:Y:S01]  /*1f5f0*/  ENDCOLLECTIVE ;  /* 0x000000000000791b */ /* 0x003fe20003800000 */
.L_x_5904:
[----:B------:R-:W-:Y:S02]  /*1f600*/  IMAD.MOV.U32 R13, RZ, RZ, R7 ;  /* 0x000000ffff0d7224 */ /* 0x000fe400078e0007 */
[----:B------:R-:W-:-:S07]  /*1f610*/  IMAD.MOV.U32 R5, RZ, RZ, R14 ;  /* 0x000000ffff057224 */ /* 0x000fce00078e000e */
[----:B------:R-:W-:Y:S05]  /*1f620*/  WARPSYNC.COLLECTIVE R15, `(.L_x_5905) ;  /* 0x000000000f087348 */ /* 0x000fea0003c00000 */
[----:B------:R0:W1:Y:S02]  /*1f630*/  SHFL.IDX P6, R14, R13, R12, R11 ;  /* 0x0000000c0d0e7389 */ /* 0x00006400000c000b */
[----:B01----:R-:W-:Y:S01]  /*1f640*/  ENDCOLLECTIVE ;  /* 0x000000000000791b */ /* 0x003fe20003800000 */
.L_x_5905:
[----:B------:R-:W-:Y:S05]  /*1f650*/  BRA `(.L_x_5906) ;  /* 0xfffffe7400f87947 */ /* 0x000fea000383ffff */
.L_x_5650:
[----:B0-----:R0:W1:Y:S02]  /*1f660*/  SYNCS.PHASECHK.TRANS64.TRYWAIT P0, [R19+URZ+0x32400], R34 ;  /* 0x03240022130075a7 */ /* 0x001064000800017f */
[----:B-1----:R-:W-:Y:S05]  /*1f670*/  @!P0 NANOSLEEP.SYNCS 0x989680 ;  /* 0x009896800000895d */ /* 0x002fea0003900000 */
[----:B------:R-:W1:Y:S02]  /*1f680*/  @!P0 SYNCS.PHASECHK.TRANS64 P0, [R19+URZ+0x32400], R34 ;  /* 0x03240022130085a7 */ /* 0x000e64000800007f */
[----:B-1----:R-:W-:Y:S05]  /*1f690*/  @!P0 BRA `(.L_x_5650) ;  /* 0xfffffffc00f08947 */ /* 0x002fea000383ffff */
[----:B------:R-:W-:Y:S05]  /*1f6a0*/  BRA `(.L_x_5907) ;  /* 0xfffffe7c00007947 */ /* 0x000fea000383ffff */
.L_x_5658:
        /* <DEDUP_REMOVED lines=9> */
.L_x_5909:
[----:B------:R-:W-:Y:S05]  /*1f740*/  BSYNC B1 ;  /* 0x0000000000017941 */ /* 0x000fea0003800000 */
.L_x_5908:
[----:B------:R0:W5:Y:S01]  /*1f750*/  LDL R7, [R1+0x30] ;  /* 0x0000300001077983 */ /* 0x0001620000100800 */
[----:B------:R-:W-:Y:S01]  /*1f760*/  IMAD.MOV.U32 R13, RZ, RZ, R10 ;  /* 0x000000ffff0d7224 */ /* 0x000fe200078e000a */
[----:B------:R-:W-:Y:S01]  /*1f770*/  ISETP.GE.AND P0, PT, R16, R35, PT ;  /* 0x000000231000720c */ /* 0x000fe20003f06270 */
[----:B------:R-:W-:Y:S02]  /*1f780*/  IMAD.MOV.U32 R12, RZ, RZ, RZ ;  /* 0x000000ffff0c7224 */ /* 0x000fe400078e00ff */
[----:B------:R-:W-:Y:S02]  /*1f790*/  IMAD.MOV.U32 R11, RZ, RZ, 0x1c1f ;  /* 0x00001c1fff0b7424 */ /* 0x000fe400078e00ff */
[----:B------:R-:W-:Y:S02]  /*1f7a0*/  IMAD.MOV.U32 R15, RZ, RZ, -0x1 ;  /* 0xffffffffff0f7424 */ /* 0x000fe400078e00ff */
[----:B0-----:R-:W-:-:S07]  /*1f7b0*/  IMAD.MOV.U32 R0, RZ, RZ, R14 ;  /* 0x000000ffff007224 */ /* 0x001fce00078e000e */
[----:B-----5:R-:W-:Y:S05]  /*1f7c0*/  WARPSYNC.COLLECTIVE R15, `(.L_x_5910) ;  /* 0x000000000f087348 */ /* 0x020fea0003c00000 */
[----:B------:R0:W1:Y:S02]  /*1f7d0*/  SHFL.IDX P6, R14, R13, R12, R11 ;  /* 0x0000000c0d0e7389 */ /* 0x00006400000c000b */
[----:B01---5:R-:W-:Y:S01]  /*1f7e0*/  ENDCOLLECTIVE ;  /* 0x000000000000791b */ /* 0x023fe20003800000 */
.L_x_5910:
[----:B------:R-:W-:Y:S02]  /*1f7f0*/  IMAD.MOV.U32 R13, RZ, RZ, R20 ;  /* 0x000000ffff0d7224 */ /* 0x000fe400078e0014 */
[----:B------:R-:W-:-:S07]  /*1f800*/  IMAD.MOV.U32 R3, RZ, RZ, R14 ;  /* 0x000000ffff037224 */ /* 0x000fce00078e000e */
[----:B------:R-:W-:Y:S05]  /*1f810*/  WARPSYNC.COLLECTIVE R15, `(.L_x_5911) ;  /* 0x000000000f087348 */ /* 0x000fea0003c00000 */
[----:B------:R0:W1:Y:S02]  /*1f820*/  SHFL.IDX P6, R14, R13, R12, R11 ;  /* 0x0000000c0d0e7389 */ /* 0x00006400000c000b */
[----:B01----:R-:W-:Y:S01]  /*1f830*/  ENDCOLLECTIVE ;  /* 0x000000000000791b */ /* 0x003fe20003800000 */
.L_x_5911:
[----:B------:R-:W-:Y:S02]  /*1f840*/  IMAD.MOV.U32 R13, RZ, RZ, R29 ;  /* 0x000000ffff0d7224 */ /* 0x000fe400078e001d */
[----:B------:R-:W-:-:S07]  /*1f850*/  IMAD.MOV.U32 R8, RZ, RZ, R14 ;  /* 0x000000ffff087224 */ /* 0x000fce00078e000e */
[----:B------:R-:W-:Y:S05]  /*1f860*/  WARPSYNC.COLLECTIVE R15, `(.L_x_5912) ;  /* 0x000000000f087348 */ /* 0x000fea0003c00000 */
[----:B------:R0:W1:Y:S02]  /*1f870*/  SHFL.IDX P6, R14, R13, R12, R11 ;  /* 0x0000000c0d0e7389 */ /* 0x00006400000c000b */
[----:B01----:R-:W-:Y:S01]  /*1f880*/  ENDCOLLECTIVE ;  /* 0x000000000000791b */ /* 0x003fe20003800000 */
.L_x_5912:
[----:B------:R-:W-:-:S05]  /*1f890*/  IMAD R30, R7, R6, RZ ;  /* 0x00000006071e7224 */ /* 0x000fca00078e02ff */
[----:B------:R-:W-:-:S13]  /*1f8a0*/  ISETP.GE.OR P1, PT, R41, R30, P0 ;  /* 0x0000001e2900720c */ /* 0x000fda0000726670 */
[C---:B------:R-:W-:Y:S01]  /*1f8b0*/  @!P1 IMAD.SHL.U32 R9, R16.reuse, 0x2, RZ ;  /* 0x0000000210099824 */ /* 0x040fe200078e00ff */
[----:B------:R-:W-:-:S04]  /*1f8c0*/  @!P1 SHF.L.U64.HI R21, R16, 0x1, R17 ;  /* 0x0000000110159819 */ /* 0x000fc80000010211 */
[----:B------:R-:W-:-:S05]  /*1f8d0*/  @!P1 IADD3 R4, P2, R3, R9, RZ ;  /* 0x0000000903049210 */ /* 0x000fca0007f5e0ff */
[----:B------:R-:W-:-:S06]  /*1f8e0*/  @!P1 IMAD.X R5, R0, 0x1, R21, P2 ;  /* 0x0000000100059824 */ /* 0x000fcc00010e0615 */
[----:B------:R-:W5:Y:S01]  /*1f8f0*/  @!P1 LD.E.128 R4, desc[UR40][R4.64] ;  /* 0x0000002804049980 */ /* 0x000f62000c101d00 */
[----:B------:R-:W-:-:S05]  /*1f900*/  @!P1 IADD3 R14, P2, R14, R9, RZ ;  /* 0x000000090e0e9210 */ /* 0x000fca0007f5e0ff */
[----:B------:R-:W-:-:S04]  /*1f910*/  @!P1 IMAD.X R3, R8, 0x1, R21, P2 ;  /* 0x0000000108039824 */ /* 0x000fc800010e0615 */
[----:B------:R-:W-:-:S05]  /*1f920*/  @!P1 IMAD.MOV.U32 R15, RZ, RZ, R3 ;  /* 0x000000ffff0f9224 */ /* 0x000fca00078e0003 */
[----:B------:R0:W5:Y:S01]  /*1f930*/  @!P1 LD.E.128 R24, desc[UR40][R14.64] ;  /* 0x000000280e189980 */ /* 0x000162000c101d00 */
[----:B------:R-:W-:Y:S01]  /*1f940*/  IMAD.MOV.U32 R13, RZ, RZ, R28 ;  /* 0x000000ffff0d7224 */ /* 0x000fe200078e001c */
[----:B------:R-:W-:Y:S01]  /*1f950*/  CS2R R38, SRZ ;  /* 0x0000000000267805 */ /* 0x000fe2000001ff00 */
[----:B------:R-:W-:Y:S01]  /*1f960*/  IMAD.MOV.U32 R12, RZ, RZ, 0x1 ;  /* 0x00000001ff0c7424 */ /* 0x000fe200078e00ff */
[----:B------:R-:W-:Y:S01]  /*1f970*/  CS2R R36, SRZ ;  /* 0x0000000000247805 */ /* 0x000fe2000001ff00 */
[----:B0-----:R-:W-:-:S07]  /*1f980*/  IMAD.MOV.U32 R15, RZ, RZ, -0x1 ;  /* 0xffffffffff0f7424 */ /* 0x001fce00078e00ff */
[----:B-----5:R-:W-:Y:S05]  /*1f990*/  WARPSYNC.COLLECTIVE R15, `(.L_x_5913) ;  /* 0x000000000f087348 */ /* 0x020fea0003c00000 */
[----:B------:R0:W1:Y:S02]  /*1f9a0*/  SHFL.IDX P6, R14, R13, R12, R11 ;  /* 0x0000000c0d0e7389 */ /* 0x00006400000c000b */
[----:B01---5:R-:W-:Y:S01]  /*1f9b0*/  ENDCOLLECTIVE ;  /* 0x000000000000791b */ /* 0x023fe20003800000 */
.L_x_5913:
[----:B------:R-:W-:Y:S02]  /*1f9c0*/  IMAD.MOV.U32 R13, RZ, RZ, R10 ;  /* 0x000000ffff0d7224 */ /* 0x000fe400078e000a */
[----:B------:R-:W-:Y:S02]  /*1f9d0*/  @!P1 IMAD.MOV.U32 R38, RZ, RZ, R4 ;  /* 0x000000ffff269224 */ /* 0x000fe400078e0004 */
[----:B------:R-:W-:Y:S01]  /*1f9e0*/  @!P1 IMAD.MOV.U32 R39, RZ, RZ, R5 ;  /* 0x000000ffff279224 */ /* 0x000fe200078e0005 */
[----:B------:R-:W-:Y:S01]  /*1f9f0*/  CS2R R4, SRZ ;  /* 0x0000000000047805 */ /* 0x000fe2000001ff00 */
[----:B------:R-:W-:Y:S02]  /*1fa00*/  IMAD.MOV.U32 R0, RZ, RZ, R38 ;  /* 0x000000ffff007224 */ /* 0x000fe400078e0026 */
[----:B------:R-:W-:Y:S02]  /*1fa10*/  IMAD.MOV.U32 R3, RZ, RZ, R39 ;  /* 0x000000ffff037224 */ /* 0x000fe400078e0027 */
[----:B------:R-:W-:Y:S01]  /*1fa20*/  @!P1 IMAD.MOV.U32 R36, RZ, RZ, R6 ;  /* 0x000000ffff249224 */ /* 0x000fe200078e0006 */
[----:B------:R-:W-:Y:S01]  /*1fa30*/  PRMT R40, R40, 0x5410, R0 ;  /* 0x0000541028287816 */ /* 0x000fe20000000000 */
[----:B------:R-:W-:Y:S01]  /*1fa40*/  IMAD.MOV.U32 R0, RZ, RZ, R14 ;  /* 0x000000ffff007224 */ /* 0x000fe200078e000e */
[----:B------:R-:W-:-:S07]  /*1fa50*/  PRMT R45, R45, 0x5410, R3 ;  /* 0x000054102d2d7816 */ /* 0x000fce0000000003 */
[----:B------:R-:W-:Y:S05]  /*1fa60*/  WARPSYNC.COLLECTIVE R15, `(.L_x_5914) ;  /* 0x000000000f087348 */ /* 0x000fea0003c00000 */
[----:B------:R0:W1:Y:S02]  /*1fa70*/  SHFL.IDX P6, R14, R13, R12, R11 ;  /* 0x0000000c0d0e7389 */ /* 0x00006400000c000b */
[----:B01----:R-:W-:Y:S01]  /*1fa80*/  ENDCOLLECTIVE ;  /* 0x000000000000791b */ /* 0x003fe20003800000 */
.L_x_5914:
[----:B------:R-:W-:Y:S01]  /*1fa90*/  @!P1 IMAD.MOV.U32 R37, RZ, RZ, R7 ;  /* 0x000000ffff259224 */ /* 0x000fe200078e0007 */
[----:B------:R-:W-:Y:S01]  /*1faa0*/  CS2R R6, SRZ ;  /* 0x0000000000067805 */ /* 0x000fe2000001ff00 */
[----:B------:R-:W-:Y:S02]  /*1fab0*/  IMAD.MOV.U32 R8, RZ, RZ, R36 ;  /* 0x000000ffff087224 */ /* 0x000fe400078e0024 */
[----:B------:R-:W-:Y:S02]  /*1fac0*/  IMAD.MOV.U32 R9, RZ, RZ, R37 ;  /* 0x000000ffff097224 */ /* 0x000fe400078e0025 */
[----:B------:R-:W-:Y:S01]  /*1fad0*/  @!P1 IMAD.MOV.U32 R6, RZ, RZ, R24 ;  /* 0x000000ffff069224 */ /* 0x000fe200078e0018 */
[----:B------:R-:W-:Y:S01]  /*1fae0*/  PRMT R32, R8, 0x7610, R32 ;  /* 0x0000761008207816 */ /* 0x000fe20000000020 */
[----:B------:R-:W-:Y:S01]  /*1faf0*/  @!P1 IMAD.MOV.U32 R7, RZ, RZ, R25 ;  /* 0x000000ffff079224 */ /* 0x000fe200078e0019 */
[----:B------:R-:W-:Y:S01]  /*1fb00*/  PRMT R33, R9, 0x7610, R33 ;  /* 0x0000761009217816 */ /* 0x000fe20000000021 */
[----:B------:R-:W-:-:S02]  /*1fb10*/  @!P1 IMAD.MOV.U32 R4, RZ, RZ, R26 ;  /* 0x000000ffff049224 */ /* 0x000fc400078e001a */
[----:B------:R-:W-:Y:S02]  /*1fb20*/  @!P1 IMAD.MOV.U32 R5, RZ, RZ, R27 ;  /* 0x000000ffff059224 */ /* 0x000fe400078e001b */
[----:B------:R-:W-:Y:S02]  /*1fb30*/  IMAD.MOV.U32 R13, RZ, RZ, R20 ;  /* 0x000000ffff0d7224 */ /* 0x000fe400078e0014 */
[----:B------:R-:W-:Y:S02]  /*1fb40*/  IMAD.MOV.U32 R8, RZ, RZ, R6 ;  /* 0x000000ffff087224 */ /* 0x000fe400078e0006 */
[----:B------:R-:W-:Y:S02]  /*1fb50*/  IMAD.MOV.U32 R9, RZ, RZ, R7 ;  /* 0x000000ffff097224 */ /* 0x000fe400078e0007 */
[----:B------:R-:W-:Y:S01]  /*1fb60*/  IMAD.MOV.U32 R10, RZ, RZ, R4 ;  /* 0x000000ffff0a7224 */ /* 0x000fe200078e0004 */
[----:B------:R-:W-:Y:S01]  /*1fb70*/  PRMT R40, R8, 0x7610, R40 ;  /* 0x0000761008287816 */ /* 0x000fe20000000028 */
[----:B------:R-:W-:Y:S01]  /*1fb80*/  IMAD.MOV.U32 R3, RZ, RZ, R14 ;  /* 0x000000ffff037224 */ /* 0x000fe200078e000e */
[----:B------:R-:W-:-:S07]  /*1fb90*/  PRMT R32, R32, 0x5410, R9 ;  /* 0x0000541020207816 */ /* 0x000fce0000000009 */
[----:B------:R-:W-:Y:S05]  /*1fba0*/  WARPSYNC.COLLECTIVE R15, `(.L_x_5915) ;  /* 0x000000000f087348 */ /* 0x000fea0003c00000 */
[----:B------:R0:W1:Y:S02]  /*1fbb0*/  SHFL.IDX P6, R14, R13, R12, R11 ;  /* 0x0000000c0d0e7389 */ /* 0x00006400000c000b */
[----:B01----:R-:W-:Y:S01]  /*1fbc0*/  ENDCOLLECTIVE ;  /* 0x000000000000791b */ /* 0x003fe20003800000 */
.L_x_5915:
[----:B------:R-:W-:Y:S02]  /*1fbd0*/  PRMT R45, R10, 0x7610, R45 ;  /* 0x000076100a2d7816 */ /* 0x000fe4000000002d */
[----:B------:R-:W-:Y:S01]  /*1fbe0*/  CS2R R8, SRZ ;  /* 0x0000000000087805 */ /* 0x000fe2000001ff00 */
[----:B------:R-:W-:Y:S02]  /*1fbf0*/  IMAD.MOV.U32 R13, RZ, RZ, R29 ;  /* 0x000000ffff0d7224 */ /* 0x000fe400078e001d */
[----:B------:R-:W-:-:S07]  /*1fc00*/  IMAD.MOV.U32 R20, RZ, RZ, R14 ;  /* 0x000000ffff147224 */ /* 0x000fce00078e000e */
[----:B------:R-:W-:Y:S05]  /*1fc10*/  WARPSYNC.COLLECTIVE R15, `(.L_x_5916) ;  /* 0x000000000f087348 */ /* 0x000fea0003c00000 */
[----:B------:R0:W1:Y:S02]  /*1fc20*/  SHFL.IDX P6, R14, R13, R12, R11 ;  /* 0x0000000c0d0e7389 */ /* 0x00006400000c000b */
[----:B01----:R-:W-:Y:S01]  /*1fc30*/  ENDCOLLECTIVE ;  /* 0x000000000000791b */ /* 0x003fe20003800000 */
.L_x_5916:
[----:B------:R-:W-:-:S05]  /*1fc40*/  IMAD.MOV.U32 R11, RZ, RZ, R5 ;  /* 0x000000ffff0b7224 */ /* 0x000fca00078e0005 */
[----:B------:R-:W-:Y:S01]  /*1fc50*/  PRMT R33, R33, 0x5410, R11 ;  /* 0x0000541021217816 */ /* 0x000fe2000000000b */
[----:B------:R-:W-:Y:S01]  /*1fc60*/  IMAD.MOV.U32 R21, RZ, RZ, R14 ;  /* 0x000000ffff157224 */ /* 0x000fe200078e000e */
[----:B------:R-:W-:Y:S06]  /*1fc70*/  BRA `(.L_x_5917) ;  /* 0xfffffe8800247947 */ /* 0x000fec000383ffff */
.L_x_5662:
[----:B0-----:R0:W1:Y:S02]  /*1fc80*/  SYNCS.PHASECHK.TRANS64.TRYWAIT P1, [R19+URZ+0x32400], R24 ;  /* 0x03240018130075a7 */ /* 0x001064000802017f */
[----:B-1----:R-:W-:Y:S05]  /*1fc90*/  @!P1 NANOSLEEP.SYNCS 0x989680 ;  /* 0x009896800000995d */ /* 0x002fea0003900000 */
[----:B------:R-:W1:Y:S02]  /*1fca0*/  @!P1 SYNCS.PHASECHK.TRANS64 P1, [R19+URZ+0x32400], R24 ;  /* 0x03240018130095a7 */ /* 0x000e64000802007f */
[----:B-1----:R-:W-:Y:S05]  /*1fcb0*/  @!P1 BRA `(.L_x_5662) ;  /* 0xfffffffc00f09947 */ /* 0x002fea000383ffff */
[----:B------:R-:W-:Y:S05]  /*1fcc0*/  BRA `(.L_x_5918) ;  /* 0xfffffe8800c47947 */ /* 0x000fea000383ffff */
.L_x_5668:
[----:B--2---:R2:W4:Y:S02]  /*1fcd0*/  SYNCS.PHASECHK.TRANS64.TRYWAIT P0, [R180+URZ+0x32430], R7 ;  /* 0x03243007b40075a7 */ /* 0x004524000800017f */
[----:B----4-:R-:W-:Y:S05]  /*1fce0*/  @!P0 NANOSLEEP.SYNCS 0x989680 ;  /* 0x009896800000895d */ /* 0x010fea0003900000 */
[----:B------:R-:W4:Y:S02]  /*1fcf0*/  @!P0 SYNCS.PHASECHK.TRANS64 P0, [R180+URZ+0x32430], R7 ;  /* 0x03243007b40085a7 */ /* 0x000f24000800007f */
[----:B----4-:R-:W-:Y:S05]  /*1fd00*/  @!P0 BRA `(.L_x_5668) ;  /* 0xfffffffc00f08947 */ /* 0x010fea000383ffff */
[----:B------:R-:W-:Y:S05]  /*1fd10*/  BRA `(.L_x_5667) ;  /* 0xfffffe9800a07947 */ /* 0x000fea000383ffff */
.L_x_5670:
[----:B---3--:R3:W4:Y:S02]  /*1fd20*/  SYNCS.PHASECHK.TRANS64.TRYWAIT P0, [R19+URZ+0x32410], R4 ;  /* 0x03241004130075a7 */ /* 0x008724000800017f */
[----:B----4-:R-:W-:Y:S05]  /*1fd30*/  @!P0 NANOSLEEP.SYNCS 0x989680 ;  /* 0x009896800000895d */ /* 0x010fea0003900000 */
[----:B------:R-:W4:Y:S02]  /*1fd40*/  @!P0 SYNCS.PHASECHK.TRANS64 P0, [R19+URZ+0x32410], R4 ;  /* 0x03241004130085a7 */ /* 0x000f24000800007f */
[----:B----4-:R-:W-:Y:S05]  /*1fd50*/  @!P0 BRA `(.L_x_5670) ;  /* 0xfffffffc00f08947 */ /* 0x010fea000383ffff */
[----:B------:R-:W-:Y:S05]  /*1fd60*/  BRA `(.L_x_5919) ;  /* 0xfffffe9c00587947 */ /* 0x000fea000383ffff */
.L_x_5675:
[----:B------:R0:W0:Y:S02]  /*1fd70*/  SYNCS.PHASECHK.TRANS64.TRYWAIT P2, [R180+URZ+0x32450], R7 ;  /* 0x03245007b40075a7 */ /* 0x000024000804017f */
[----:B0-----:R-:W-:Y:S05]  /*1fd80*/  @!P2 NANOSLEEP.SYNCS 0x989680 ;  /* 0x009896800000a95d */ /* 0x001fea0003900000 */
[----:B------:R-:W0:Y:S02]  /*1fd90*/  @!P2 SYNCS.PHASECHK.TRANS64 P2, [R180+URZ+0x32450], R7 ;  /* 0x03245007b400a5a7 */ /* 0x000e24000804007f */
[----:B0-----:R-:W-:Y:S05]  /*1fda0*/  @!P2 BRA `(.L_x_5675) ;  /* 0xfffffffc00f0a947 */ /* 0x001fea000383ffff */
[----:B------:R-:W-:Y:S05]  /*1fdb0*/  BRA `(.L_x_5674) ;  /* 0xfffffe9c00787947 */ /* 0x000fea000383ffff */
.L_x_5680:
[----:B--2---:R2:W3:Y:S02]  /*1fdc0*/  SYNCS.PHASECHK.TRANS64.TRYWAIT P2, [R210+URZ+0x32430], R218 ;  /* 0x032430dad20075a7 */ /* 0x0044e4000804017f */
[----:B---3--:R-:W-:Y:S05]  /*1fdd0*/  @!P2 NANOSLEEP.SYNCS 0x989680 ;  /* 0x009896800000a95d */ /* 0x008fea0003900000 */
[----:B------:R-:W3:Y:S02]  /*1fde0*/  @!P2 SYNCS.PHASECHK.TRANS64 P2, [R210+URZ+0x32430], R218 ;  /* 0x032430dad200a5a7 */ /* 0x000ee4000804007f */
[----:B---3--:R-:W-:Y:S05]  /*1fdf0*/  @!P2 BRA `(.L_x_5680) ;  /* 0xfffffffc00f0a947 */ /* 0x008fea000383ffff */
[----:B------:R-:W-:Y:S05]  /*1fe00*/  BRA `(.L_x_5679) ;  /* 0xfffffec800b87947 */ /* 0x000fea000383ffff */
.L_x_5685:
[----:B---3--:R3:W4:Y:S02]  /*1fe10*/  SYNCS.PHASECHK.TRANS64.TRYWAIT P2, [R210+URZ+0x32450], R218 ;  /* 0x032450dad20075a7 */ /* 0x008724000804017f */
[----:B----4-:R-:W-:Y:S05]  /*1fe20*/  @!P2 NANOSLEEP.SYNCS 0x989680 ;  /* 0x009896800000a95d */ /* 0x010fea0003900000 */
[----:B------:R-:W4:Y:S02]  /*1fe30*/  @!P2 SYNCS.PHASECHK.TRANS64 P2, [R210+URZ+0x32450], R218 ;  /* 0x032450dad200a5a7 */ /* 0x000f24000804007f */
[----:B----4-:R-:W-:Y:S05]  /*1fe40*/  @!P2 BRA `(.L_x_5685) ;  /* 0xfffffffc00f0a947 */ /* 0x010fea000383ffff */
[----:B------:R-:W-:Y:S05]  /*1fe50*/  BRA `(.L_x_5684) ;  /* 0xfffffecc00607947 */ /* 0x000fea000383ffff */
.L_x_5691:
[----:B--2---:R2:W3:Y:S02]  /*1fe60*/  SYNCS.PHASECHK.TRANS64.TRYWAIT P2, [R210+URZ+0x32430], R218 ;  /* 0x032430dad20075a7 */ /* 0x0044e4000804017f */
[----:B---3--:R-:W-:Y:S05]  /*1fe70*/  @!P2 NANOSLEEP.SYNCS 0x989680 ;  /* 0x009896800000a95d */ /* 0x008fea0003900000 */
[----:B------:R-:W3:Y:S02]  /*1fe80*/  @!P2 SYNCS.PHASECHK.TRANS64 P2, [R210+URZ+0x32430], R218 ;  /* 0x032430dad200a5a7 */ /* 0x000ee4000804007f */
[----:B---3--:R-:W-:Y:S05]  /*1fe90*/  @!P2 BRA `(.L_x_5691) ;  /* 0xfffffffc00f0a947 */ /* 0x008fea000383ffff */
[----:B------:R-:W-:Y:S05]  /*1fea0*/  BRA `(.L_x_5690) ;  /* 0xffffff0000187947 */ /* 0x000fea000383ffff */
.L_x_5696:
[----:B---3--:R3:W4:Y:S02]  /*1feb0*/  SYNCS.PHASECHK.TRANS64.TRYWAIT P2, [R210+URZ+0x32450], R218 ;  /* 0x032450dad20075a7 */ /* 0x008724000804017f */
[----:B----4-:R-:W-:Y:S05]  /*1fec0*/  @!P2 NANOSLEEP.SYNCS 0x989680 ;  /* 0x009896800000a95d */ /* 0x010fea0003900000 */
[----:B------:R-:W4:Y:S02]  /*1fed0*/  @!P2 SYNCS.PHASECHK.TRANS64 P2, [R210+URZ+0x32450], R218 ;  /* 0x032450dad200a5a7 */ /* 0x000f24000804007f */
[----:B----4-:R-:W-:Y:S05]  /*1fee0*/  @!P2 BRA `(.L_x_5696) ;  /* 0xfffffffc00f0a947 */ /* 0x010fea000383ffff */
[----:B------:R-:W-:Y:S05]  /*1fef0*/  BRA `(.L_x_5695) ;  /* 0xffffff0000c07947 */ /* 0x000fea000383ffff */
.L_x_5711:
[----:B------:R-:W-:Y:S02]  /*1ff00*/  IMAD.MOV.U32 R13, RZ, RZ, R4 ;  /* 0x000000ffff0d7224 */ /* 0x000fe400078e0004 */
[----:B------:R-:W-:Y:S02]  /*1ff10*/  IMAD.MOV.U32 R12, RZ, RZ, RZ ;  /* 0x000000ffff0c7224 */ /* 0x000fe400078e00ff */
[----:B------:R-:W-:Y:S02]  /*1ff20*/  IMAD.MOV.U32 R11, RZ, RZ, 0x181f ;  /* 0x0000181fff0b7424 */ /* 0x000fe400078e00ff */
[----:B------:R-:W-:-:S07]  /*1ff30*/  IMAD.MOV.U32 R15, RZ, RZ, -0x1 ;  /* 0xffffffffff0f7424 */ /* 0x000fce00078e00ff */
[----:B-1----:R-:W-:Y:S05]  /*1ff40*/  WARPSYNC.COLLECTIVE R15, `(.L_x_5920) ;  /* 0x000000000f087348 */ /* 0x002fea0003c00000 */
[----:B------:R0:W2:Y:S02]  /*1ff50*/  SHFL.IDX P6, R14, R13, R12, R11 ;  /* 0x0000000c0d0e7389 */ /* 0x0000a400000c000b */
[----:B012---:R-:W-:Y:S01]  /*1ff60*/  ENDCOLLECTIVE ;  /* 0x000000000000791b */ /* 0x007fe20003800000 */
.L_x_5920:
[----:B------:R-:W-:Y:S02]  /*1ff70*/  IMAD.MOV.U32 R13, RZ, RZ, R3 ;  /* 0x000000ffff0d7224 */ /* 0x000fe400078e0003 */
[----:B------:R-:W-:-:S07]  /*1ff80*/  IMAD.MOV.U32 R0, RZ, RZ, R14 ;  /* 0x000000ffff007224 */ /* 0x000fce00078e000e */
[----:B------:R-:W-:Y:S05]  /*1ff90*/  WARPSYNC.COLLECTIVE R15, `(.L_x_5921) ;  /* 0x000000000f087348 */ /* 0x000fea0003c00000 */
[----:B------:R0:W1:Y:S02]  /*1ffa0*/  SHFL.IDX P6, R14, R13, R12, R11 ;  /* 0x0000000c0d0e7389 */ /* 0x00006400000c000b */
[----:B01----:R-:W-:Y:S01]  /*1ffb0*/  ENDCOLLECTIVE ;  /* 0x000000000000791b */ /* 0x003fe20003800000 */
.L_x_5921:
[----:B------:R-:W-:Y:S05]  /*1ffc0*/  BRA `(.L_x_5922) ;  /* 0xffffff5c00f07947 */ /* 0x000fea000383ffff */
.L_x_5714:
[----:B------:R-:W-:Y:S01]  /*1ffd0*/  BSSY B1, `(.L_x_5923) ;  /* 0x0000008000017945 */ /* 0x000fe20003800000 */
[----:B----4-:R-:W-:Y:S02]  /*1ffe0*/  IMAD.MOV.U32 R13, RZ, RZ, R4 ;  /* 0x000000ffff0d7224 */ /* 0x010fe400078e0004 */
[----:B------:R-:W-:Y:S02]  /*1fff0*/  IMAD.MOV.U32 R12, RZ, RZ, 0x1 ;  /* 0x00000001ff0c7424 */ /* 0x000fe400078e00ff */
[----:B------:R-:W-:Y:S02]  /*20000*/  IMAD.MOV.U32 R11, RZ, RZ, 0x181f ;  /* 0x0000181fff0b7424 */ /* 0x000fe400078e00ff */
[----:B------:R-:W-:-:S07]  /*20010*/  IMAD.MOV.U32 R15, RZ, RZ, -0x1 ;  /* 0xffffffffff0f7424 */ /* 0x000fce00078e00ff */
[----:B0123--:R-:W-:Y:S05]  /*20020*/  WARPSYNC.COLLECTIVE R15, `(.L_x_5924) ;  /* 0x000000000f087348 */ /* 0x00ffea0003c00000 */
[----:B---3--:R3:W4:Y:S02]  /*20030*/  SHFL.IDX P6, R14, R13, R12, R11 ;  /* 0x0000000c0d0e7389 */ /* 0x00872400000c000b */
[----:B01234-:R-:W-:Y:S01]  /*20040*/  ENDCOLLECTIVE ;  /* 0x000000000000791b */ /* 0x01ffe20003800000 */
.L_x_5924:
[----:B------:R-:W-:Y:S05]  /*20050*/  BSYNC B1 ;  /* 0x0000000000017941 */ /* 0x000fea0003800000 */
.L_x_5923:
        /* <DEDUP_REMOVED lines=8> */
.L_x_5925:
[----:B------:R-:W-:Y:S05]  /*200e0*/  BRA `(.L_x_5926) ;  /* 0xffffff6000347947 */ /* 0x000fea000383ffff */
.L_x_5717:
        /* <DEDUP_REMOVED lines=8> */
.L_x_5928:
[----:B------:R-:W-:Y:S05]  /*20170*/  BSYNC B1 ;  /* 0x0000000000017941 */ /* 0x000fea0003800000 */
.L_x_5927:
        /* <DEDUP_REMOVED lines=8> */
.L_x_5929:
[----:B------:R-:W-:Y:S05]  /*20200*/  BRA `(.L_x_5930) ;  /* 0xffffff6000747947 */ /* 0x000fea000383ffff */
.L_x_5720:
        /* <DEDUP_REMOVED lines=8> */
.L_x_5932:
[----:B------:R-:W-:Y:S05]  /*20290*/  BSYNC B1 ;  /* 0x0000000000017941 */ /* 0x000fea0003800000 */
.L_x_5931:
        /* <DEDUP_REMOVED lines=8> */
.L_x_5933:
[----:B------:R-:W-:Y:S05]  /*20320*/  BRA `(.L_x_5934) ;  /* 0xffffff6000b47947 */ /* 0x000fea000383ffff */
.L_x_5737:
        /* <DEDUP_REMOVED lines=11> */
.L_x_5936:
[----:B------:R-:W-:Y:S05]  /*203e0*/  BSYNC B1 ;  /* 0x0000000000017941 */ /* 0x000fea0003800000 */
.L_x_5935:
[----:B------:R-:W-:Y:S05]  /*203f0*/  BRA `(.L_x_5937) ;  /* 0xffffff78006c7947 */ /* 0x000fea000383ffff */
.L_x_5739:
[----:B------:R-:W-:Y:S01]  /*20400*/  BSSY B1, `(.L_x_5938) ;  /* 0x0000006000017945 */ /* 0x000fe20003800000 */
[----:B------:R-:W-:-:S07]  /*20410*/  IMAD.MOV.U32 R15, RZ, RZ, -0x1 ;  /* 0xffffffffff0f7424 */ /* 0x000fce00078e00ff */
[----:B01----:R-:W-:Y:S05]  /*20420*/  WARPSYNC.COLLECTIVE R15, `(.L_x_5939) ;  /* 0x000000000f0c7348 */ /* 0x003fea0003c00000 */
[----:B------:R-:W-:Y:S02]  /*20430*/  ELECT P6, UR62, PT ;  /* 0x00000000003e782f */ /* 0x000fe400038c0000 */
[----:B------:R-:W-:Y:S01]  /*20440*/  MOV R14, UR62 ;  /* 0x0000003e000e7c02 */ /* 0x000fe20008000f00 */
[----:B01----:R-:W-:Y:S10]  /*20450*/  ENDCOLLECTIVE ;  /* 0x000000000000791b */ /* 0x003ff40003800000 */
.L_x_5939:
[----:B------:R-:W-:Y:S05]  /*20460*/  BSYNC B1 ;  /* 0x0000000000017941 */ /* 0x000fea0003800000 */
.L_x_5938:
[----:B------:R-:W-:Y:S05]  /*20470*/  BRA `(.L_x_5738) ;  /* 0xffffff7800647947 */ /* 0x000fea000383ffff */
.L_x_5741:
[----:B0-----:R-:W2:Y:S02]  /*20480*/  LDL R5, [R1+0x4] ;  /* 0x0000040001057983 */ /* 0x001ea40000100800 */
[----:B--2---:R0:W2:Y:S02]  /*20490*/  SYNCS.PHASECHK.TRANS64.TRYWAIT P0, [R5+URZ+0x32420], R4 ;  /* 0x03242004050075a7 */ /* 0x0040a4000800017f */
[----:B--2---:R-:W-:Y:S05]  /*204a0*/  @!P0 NANOSLEEP.SYNCS 0x989680 ;  /* 0x009896800000895d */ /* 0x004fea0003900000 */
[----:B------:R-:W2:Y:S02]  /*204b0*/  @!P0 SYNCS.PHASECHK.TRANS64 P0, [R5+URZ+0x32420], R4 ;  /* 0x03242004050085a7 */ /* 0x000ea4000800007f */
[----:B--2---:R-:W-:Y:S05]  /*204c0*/  @!P0 BRA `(.L_x_5741) ;  /* 0xfffffffc00ec8947 */ /* 0x004fea000383ffff */
[----:B------:R-:W-:Y:S05]  /*204d0*/  BRA `(.L_x_5940) ;  /* 0xffffff7800747947 */ /* 0x000fea000383ffff */
.L_x_5745:
[----:B0-----:R0:W2:Y:S02]  /*204e0*/  SYNCS.PHASECHK.TRANS64.TRYWAIT P0, [R4+URZ+0x324a0], R9 ;  /* 0x0324a009040075a7 */ /* 0x0010a4000800017f */
[----:B--2---:R-:W-:Y:S05]  /*204f0*/  @!P0 NANOSLEEP.SYNCS 0x989680 ;  /* 0x009896800000895d */ /* 0x004fea0003900000 */
[----:B------:R-:W2:Y:S02]  /*20500*/  @!P0 SYNCS.PHASECHK.TRANS64 P0, [R4+URZ+0x324a0], R9 ;  /* 0x0324a009040085a7 */ /* 0x000ea4000800007f */
[----:B--2---:R-:W-:Y:S05]  /*20510*/  @!P0 BRA `(.L_x_5745) ;  /* 0xfffffffc00f08947 */ /* 0x004fea000383ffff */
[----:B------:R-:W-:Y:S05]  /*20520*/  BRA `(.L_x_5941) ;  /* 0xffffff78009c7947 */ /* 0x000fea000383ffff */
.L_x_5750:
[----:B-1----:R1:W2:Y:S02]  /*20530*/  SYNCS.PHASECHK.TRANS64.TRYWAIT P0, [R4+URZ+0x324c0], R9 ;  /* 0x0324c009040075a7 */ /* 0x0022a4000800017f */
[----:B--2---:R-:W-:Y:S05]  /*20540*/  @!P0 NANOSLEEP.SYNCS 0x989680 ;  /* 0x009896800000895d */ /* 0x004fea0003900000 */
[----:B------:R-:W2:Y:S02]  /*20550*/  @!P0 SYNCS.PHASECHK.TRANS64 P0, [R4+URZ+0x324c0], R9 ;  /* 0x0324c009040085a7 */ /* 0x000ea4000800007f */
[----:B--2---:R-:W-:Y:S05]  /*20560*/  @!P0 BRA `(.L_x_5750) ;  /* 0xfffffffc00f08947 */ /* 0x004fea000383ffff */
[----:B------:R-:W-:Y:S05]  /*20570*/  BRA `(.L_x_5942) ;  /* 0xffffff7c00207947 */ /* 0x000fea000383ffff */
.L_x_5760:
[----:B0-----:R0:W2:Y:S02]  /*20580*/  SYNCS.PHASECHK.TRANS64.TRYWAIT P1, [R5+URZ+0x324a0], R6 ;  /* 0x0324a006050075a7 */ /* 0x0010a4000802017f */
[----:B--2---:R-:W-:Y:S05]  /*20590*/  @!P1 NANOSLEEP.SYNCS 0x989680 ;  /* 0x009896800000995d */ /* 0x004fea0003900000 */
[----:B------:R-:W2:Y:S02]  /*205a0*/  @!P1 SYNCS.PHASECHK.TRANS64 P1, [R5+URZ+0x324a0], R6 ;  /* 0x0324a006050095a7 */ /* 0x000ea4000802007f */
[----:B--2---:R-:W-:Y:S05]  /*205b0*/  @!P1 BRA `(.L_x_5760) ;  /* 0xfffffffc00f09947 */ /* 0x004fea000383ffff */
[----:B------:R-:W-:Y:S05]  /*205c0*/  BRA `(.L_x_5943) ;  /* 0xffffff8000b87947 */ /* 0x000fea000383ffff */
.L_x_5765:
[----:B-1----:R1:W2:Y:S02]  /*205d0*/  SYNCS.PHASECHK.TRANS64.TRYWAIT P1, [R5+URZ+0x324c0], R6 ;  /* 0x0324c006050075a7 */ /* 0x0022a4000802017f */
[----:B--2---:R-:W-:Y:S05]  /*205e0*/  @!P1 NANOSLEEP.SYNCS 0x989680 ;  /* 0x009896800000995d */ /* 0x004fea0003900000 */
[----:B------:R-:W2:Y:S02]  /*205f0*/  @!P1 SYNCS.PHASECHK.TRANS64 P1, [R5+URZ+0x324c0], R6 ;  /* 0x0324c006050095a7 */ /* 0x000ea4000802007f */
[----:B--2---:R-:W-:Y:S05]  /*20600*/  @!P1 BRA `(.L_x_5765) ;  /* 0xfffffffc00f09947 */ /* 0x004fea000383ffff */
[----:B------:R-:W-:Y:S05]  /*20610*/  BRA `(.L_x_5944) ;  /* 0xffffff8400387947 */ /* 0x000fea000383ffff */
.L_x_5781:
        /* <DEDUP_REMOVED lines=11> */
.L_x_5946:
[----:B------:R-:W-:Y:S05]  /*206d0*/  BSYNC B0 ;  /* 0x0000000000007941 */ /* 0x000fea0003800000 */
.L_x_5945:
[----:B------:R-:W-:Y:S05]  /*206e0*/  BRA `(.L_x_5947) ;  /* 0xffffff9000587947 */ /* 0x000fea000383ffff */
.L_x_5783:
[----:B------:R-:W-:Y:S01]  /*206f0*/  BSSY B0, `(.L_x_5948) ;  /* 0x0000006000007945 */ /* 0x000fe20003800000 */
[----:B------:R-:W-:-:S07]  /*20700*/  IMAD.MOV.U32 R15, RZ, RZ, -0x1 ;  /* 0xffffffffff0f7424 */ /* 0x000fce00078e00ff */
[----:B01----:R-:W-:Y:S05]  /*20710*/  WARPSYNC.COLLECTIVE R15, `(.L_x_5949) ;  /* 0x000000000f0c7348 */ /* 0x003fea0003c00000 */
[----:B------:R-:W-:Y:S02]  /*20720*/  ELECT P6, UR62, PT ;  /* 0x00000000003e782f */ /* 0x000fe400038c0000 */
[----:B------:R-:W-:Y:S01]  /*20730*/  MOV R14, UR62 ;  /* 0x0000003e000e7c02 */ /* 0x000fe20008000f00 */
[----:B01----:R-:W-:Y:S10]  /*20740*/  ENDCOLLECTIVE ;  /* 0x000000000000791b */ /* 0x003ff40003800000 */
.L_x_5949:
[----:B------:R-:W-:Y:S05]  /*20750*/  BSYNC B0 ;  /* 0x0000000000007941 */ /* 0x000fea0003800000 */
.L_x_5948:
[----:B------:R-:W-:Y:S05]  /*20760*/  BRA `(.L_x_5950) ;  /* 0xffffff9000687947 */ /* 0x000fea000383ffff */
.L_x_5785:
[----:B0-----:R0:W2:Y:S02]  /*20770*/  SYNCS.PHASECHK.TRANS64.TRYWAIT P0, [R0+URZ+0x32440], R2 ;  /* 0x03244002000075a7 */ /* 0x0010a4000800017f */
[----:B--2---:R-:W-:Y:S05]  /*20780*/  @!P0 NANOSLEEP.SYNCS 0x989680 ;  /* 0x009896800000895d */ /* 0x004fea0003900000 */
[----:B------:R-:W2:Y:S02]  /*20790*/  @!P0 SYNCS.PHASECHK.TRANS64 P0, [R0+URZ+0x32440], R2 ;  /* 0x03244002000085a7 */ /* 0x000ea4000800007f */
[----:B--2---:R-:W-:Y:S05]  /*207a0*/  @!P0 BRA `(.L_x_5785) ;  /* 0xfffffffc00f08947 */ /* 0x004fea000383ffff */
[----:B------:R-:W-:Y:S05]  /*207b0*/  BRA `(.L_x_5951) ;  /* 0xffffff9000d47947 */ /* 0x000fea000383ffff */
.L_x_5789:
        /* <DEDUP_REMOVED lines=9> */
.L_x_5952:
[----:B------:R-:W-:-:S05]  /*20850*/  VIADD R8, R17, 0x10 ;  /* 0x0000001011087836 */ /* 0x000fca0000000000 */
[----:B------:R0:W-:Y:S01]  /*20860*/  STL [R1+0x48], R8 ;  /* 0x0000480801007387 */ /* 0x0001e20000100800 */
[----:B------:R-:W-:Y:S02]  /*20870*/  IMAD.MOV.U32 R13, RZ, RZ, R3 ;  /* 0x000000ffff0d7224 */ /* 0x000fe400078e0003 */
[----:B------:R-:W-:-:S07]  /*20880*/  IMAD.MOV.U32 R4, RZ, RZ, R14 ;  /* 0x000000ffff047224 */ /* 0x000fce00078e000e */
[----:B0-----:R-:W-:Y:S05]  /*20890*/  WARPSYNC.COLLECTIVE R15, `(.L_x_5953) ;  /* 0x000000000f087348 */ /* 0x001fea0003c00000 */
[----:B------:R1:W2:Y:S02]  /*208a0*/  SHFL.IDX P6, R14, R13, R12, R11 ;  /* 0x0000000c0d0e7389 */ /* 0x0002a400000c000b */
[----:B012---:R-:W-:Y:S01]  /*208b0*/  ENDCOLLECTIVE ;  /* 0x000000000000791b */ /* 0x007fe20003800000 */
.L_x_5953:
[----:B------:R-:W-:Y:S02]  /*208c0*/  IMAD.MOV.U32 R13, RZ, RZ, R2 ;  /* 0x000000ffff0d7224 */ /* 0x000fe400078e0002 */
[----:B------:R-:W-:Y:S02]  /*208d0*/  IMAD.MOV.U32 R12, RZ, RZ, 0x1 ;  /* 0x00000001ff0c7424 */ /* 0x000fe400078e00ff */
[----:B------:R-:W-:-:S07]  /*208e0*/  IMAD.MOV.U32 R5, RZ, RZ, R14 ;  /* 0x000000ffff057224 */ /* 0x000fce00078e000e */
[----:B------:R-:W-:Y:S05]  /*208f0*/  WARPSYNC.COLLECTIVE R15, `(.L_x_5954) ;  /* 0x000000000f087348 */ /* 0x000fea0003c00000 */
[----:B------:R0:W1:Y:S02]  /*20900*/  SHFL.IDX P6, R14, R13, R12, R11 ;  /* 0x0000000c0d0e7389 */ /* 0x00006400000c000b */
[----:B01----:R-:W-:Y:S01]  /*20910*/  ENDCOLLECTIVE ;  /* 0x000000000000791b */ /* 0x003fe20003800000 */
.L_x_5954:
[----:B------:R-:W-:Y:S02]  /*20920*/  IMAD.MOV.U32 R13, RZ, RZ, R3 ;  /* 0x000000ffff0d7224 */ /* 0x000fe400078e0003 */
[----:B------:R-:W-:Y:S02]  /*20930*/  IMAD R0, R6, R7, RZ ;  /* 0x0000000706007224 */ /* 0x000fe400078e02ff */
[----:B------:R-:W-:-:S07]  /*20940*/  IMAD.MOV.U32 R7, RZ, RZ, R14 ;  /* 0x000000ffff077224 */ /* 0x000fce00078e000e */
[----:B------:R-:W-:Y:S05]  /*20950*/  WARPSYNC.COLLECTIVE R15, `(.L_x_5955) ;  /* 0x000000000f087348 */ /* 0x000fea0003c00000 */
[----:B------:R0:W1:Y:S02]  /*20960*/  SHFL.IDX P6, R14, R13, R12, R11 ;  /* 0x0000000c0d0e7389 */ /* 0x00006400000c000b */
[----:B01----:R-:W-:Y:S01]  /*20970*/  ENDCOLLECTIVE ;  /* 0x000000000000791b */ /* 0x003fe20003800000 */
.L_x_5955:
        /* <DEDUP_REMOVED lines=13> */
.L_x_5956:
        /* <DEDUP_REMOVED lines=12> */
.L_x_5957:
        /* <DEDUP_REMOVED lines=17> */
.L_x_5958:
        /* <DEDUP_REMOVED lines=10> */
.L_x_5959:
        /* <DEDUP_REMOVED lines=13> */
.L_x_5960:
        /* <DEDUP_REMOVED lines=10> */
.L_x_5961:
        /* <DEDUP_REMOVED lines=13> */
.L_x_5962:
        /* <DEDUP_REMOVED lines=10> */
.L_x_5963:
        /* <DEDUP_REMOVED lines=13> */
.L_x_5964:
        /* <DEDUP_REMOVED lines=10> */
.L_x_5965:
        /* <DEDUP_REMOVED lines=11> */
.L_x_5966:
        /* <DEDUP_REMOVED lines=14> */
.L_x_5967:
[----:B------:R-:W-:Y:S01]  /*212a0*/  IMAD.MOV.U32 R3, RZ, RZ, R14 ;  /* 0x000000ffff037224 */ /* 0x000fe200078e000e */
[----:B------:R-:W-:Y:S06]  /*212b0*/  BRA `(.L_x_5968) ;  /* 0xffffff94007c7947 */ /* 0x000fec000383ffff */
.L_x_5793:
        /* <DEDUP_REMOVED lines=35> */
.L_x_5970:
[----:B------:R-:W-:Y:S05]  /*214f0*/  BSYNC B0 ;  /* 0x0000000000007941 */ /* 0x000fea0003800000 */
.L_x_5969:
        /* <DEDUP_REMOVED lines=12> */
.L_x_5971:
        /* <DEDUP_REMOVED lines=13> */
.L_x_5972:
[----:B------:R-:W-:-:S04]  /*21690*/  @!P5 LOP3.LUT R4, R5, R4, RZ, 0x3c, !PT ;  /* 0x000000040504d212 */ /* 0x000fc800078e3cff */
[----:B------:R-:W-:Y:S01]  /*216a0*/  @!P5 LOP3.LUT R5, R5, R4, RZ, 0x3c, !PT ;  /* 0x000000040505d212 */ /* 0x000fe200078e3cff */
[----:B------:R-:W-:Y:S02]  /*216b0*/  IMAD.MOV.U32 R13, RZ, RZ, R2 ;  /* 0x000000ffff0d7224 */ /* 0x000fe400078e0002 */
[----:B------:R-:W-:-:S07]  /*216c0*/  IMAD.MOV.U32 R6, RZ, RZ, R14 ;  /* 0x000000ffff067224 */ /* 0x000fce00078e000e */
[----:B------:R-:W-:Y:S05]  /*216d0*/  WARPSYNC.COLLECTIVE R15, `(.L_x_5973) ;  /* 0x000000000f087348 */ /* 0x000fea0003c00000 */
[----:B------:R0:W1:Y:S02]  /*216e0*/  SHFL.IDX P6, R14, R13, R12, R11 ;  /* 0x0000000c0d0e7389 */ /* 0x00006400000c000b */
[----:B01----:R-:W-:Y:S01]  /*216f0*/  ENDCOLLECTIVE ;  /* 0x000000000000791b */ /* 0x003fe20003800000 */
.L_x_5973:
        /* <DEDUP_REMOVED lines=17> */
.L_x_5974:
        /* <DEDUP_REMOVED lines=15> */
.L_x_5975:
        /* <DEDUP_REMOVED lines=9> */
.L_x_5976:
        /* <DEDUP_REMOVED lines=15> */
.L_x_5977:
        /* <DEDUP_REMOVED lines=9> */
.L_x_5978:
        /* <DEDUP_REMOVED lines=15> */
.L_x_5979:
        /* <DEDUP_REMOVED lines=9> */
.L_x_5980:
        /* <DEDUP_REMOVED lines=14> */
.L_x_5981:
        /* <DEDUP_REMOVED lines=19> */
.L_x_5982:
[----:B------:R-:W-:Y:S02]  /*21ea0*/  IMAD.MOV.U32 R13, RZ, RZ, R2 ;  /* 0x000000ffff0d7224 */ /* 0x000fe400078e0002 */
[----:B------:R-:W-:-:S07]  /*21eb0*/  IMAD.MOV.U32 R6, RZ, RZ, R14 ;  /* 0x000000ffff067224 */ /* 0x000fce00078e000e */
[----:B------:R-:W-:Y:S05]  /*21ec0*/  WARPSYNC.COLLECTIVE R15, `(.L_x_5983) ;  /* 0x000000000f087348 */ /* 0x000fea0003c00000 */
[----:B------:R0:W1:Y:S02]  /*21ed0*/  SHFL.IDX P6, R14, R13, R12, R11 ;  /* 0x0000000c0d0e7389 */ /* 0x00006400000c000b */
[----:B01----:R-:W-:Y:S01]  /*21ee0*/  ENDCOLLECTIVE ;  /* 0x000000000000791b */ /* 0x003fe20003800000 */
.L_x_5983:
[----:B------:R-:W-:Y:S02]  /*21ef0*/  IMAD.MOV.U32 R13, RZ, RZ, R0 ;  /* 0x000000ffff0d7224 */ /* 0x000fe400078e0000 */
[----:B------:R-:W-:Y:S02]  /*21f00*/  IMAD.MOV.U32 R12, RZ, RZ, 0x7 ;  /* 0x00000007ff0c7424 */ /* 0x000fe400078e00ff */
[----:B------:R-:W-:-:S07]  /*21f10*/  IMAD.MOV.U32 R5, RZ, RZ, R14 ;  /* 0x000000ffff057224 */ /* 0x000fce00078e000e */
[----:B------:R-:W-:Y:S05]  /*21f20*/  WARPSYNC.COLLECTIVE R15, `(.L_x_5984) ;  /* 0x000000000f087348 */ /* 0x000fea0003c00000 */
[----:B------:R0:W1:Y:S02]  /*21f30*/  SHFL.IDX P6, R14, R13, R12, R11 ;  /* 0x0000000c0d0e7389 */ /* 0x00006400000c000b */
[----:B01----:R-:W-:Y:S01]  /*21f40*/  ENDCOLLECTIVE ;  /* 0x000000000000791b */ /* 0x003fe20003800000 */
.L_x_5984:
        /* <DEDUP_REMOVED lines=10> */
.L_x_5985:
        /* <DEDUP_REMOVED lines=9> */
.L_x_5798:
[----:B-1----:R-:W3:Y:S02]  /*22080*/  LDL R2, [R1+0x4] ;  /* 0x0000040001027983 */ /* 0x002ee40000100800 */
[----:B---3--:R1:W3:Y:S02]  /*22090*/  SYNCS.PHASECHK.TRANS64.TRYWAIT P0, [R2+URZ+0x32420], R0 ;  /* 0x03242000020075a7 */ /* 0x0082e4000800017f */
[----:B---3--:R-:W-:Y:S05]  /*220a0*/  @!P0 NANOSLEEP.SYNCS 0x989680 ;  /* 0x009896800000895d */ /* 0x008fea0003900000 */
[----:B------:R-:W3:Y:S02]  /*220b0*/  @!P0 SYNCS.PHASECHK.TRANS64 P0, [R2+URZ+0x32420], R0 ;  /* 0x03242000020085a7 */ /* 0x000ee4000800007f */
[----:B---3--:R-:W-:Y:S05]  /*220c0*/  @!P0 BRA `(.L_x_5798) ;  /* 0xfffffffc00ec8947 */ /* 0x008fea000383ffff */
[----:B------:R-:W-:Y:S05]  /*220d0*/  BRA `(.L_x_5987) ;  /* 0xffffff9400b07947 */ /* 0x000fea000383ffff */
.L_x_5802:
[----:B0-----:R0:W1:Y:S02]  /*220e0*/  SYNCS.PHASECHK.TRANS64.TRYWAIT P0, [R2+URZ+0x32460], R0 ;  /* 0x03246000020075a7 */ /* 0x001064000800017f */
[----:B-1----:R-:W-:Y:S05]  /*220f0*/  @!P0 NANOSLEEP.SYNCS 0x989680 ;  /* 0x009896800000895d */ /* 0x002fea0003900000 */
[----:B------:R-:W1:Y:S02]  /*22100*/  @!P0 SYNCS.PHASECHK.TRANS64 P0, [R2+URZ+0x32460], R0 ;  /* 0x03246000020085a7 */ /* 0x000e64000800007f */
[----:B-1----:R-:W-:Y:S05]  /*22110*/  @!P0 BRA `(.L_x_5802) ;  /* 0xfffffffc00f08947 */ /* 0x002fea000383ffff */
[----:B------:R-:W-:Y:S05]  /*22120*/  BRA `(.L_x_5988) ;  /* 0xffffff9400e07947 */ /* 0x000fea000383ffff */
.L_x_5817:
[----:B-1----:R1:W2:Y:S02]  /*22130*/  SYNCS.PHASECHK.TRANS64.TRYWAIT P0, [R2+URZ+0x32440], R6 ;  /* 0x03244006020075a7 */ /* 0x0022a4000800017f */
[----:B--2---:R-:W-:Y:S05]  /*22140*/  @!P0 NANOSLEEP.SYNCS 0x989680 ;  /* 0x009896800000895d */ /* 0x004fea0003900000 */
[----:B------:R-:W2:Y:S02]  /*22150*/  @!P0 SYNCS.PHASECHK.TRANS64 P0, [R2+URZ+0x32440], R6 ;  /* 0x03244006020085a7 */ /* 0x000ea4000800007f */
[----:B--2---:R-:W-:Y:S05]  /*22160*/  @!P0 BRA `(.L_x_5817) ;  /* 0xfffffffc00f08947 */ /* 0x004fea000383ffff */
[----:B------:R-:W-:Y:S05]  /*22170*/  BRA `(.L_x_5989) ;  /* 0xffffffa000087947 */ /* 0x000fea000383ffff */
.L_x_5822:
[----:B0-----:R0:W2:Y:S02]  /*22180*/  SYNCS.PHASECHK.TRANS64.TRYWAIT P0, [R2+URZ+0x32460], R6 ;  /* 0x03246006020075a7 */ /* 0x0010a4000800017f */
[----:B--2---:R-:W-:Y:S05]  /*22190*/  @!P0 NANOSLEEP.SYNCS 0x989680 ;  /* 0x009896800000895d */ /* 0x004fea0003900000 */
[----:B------:R-:W2:Y:S02]  /*221a0*/  @!P0 SYNCS.PHASECHK.TRANS64 P0, [R2+URZ+0x32460], R6 ;  /* 0x03246006020085a7 */ /* 0x000ea4000800007f */
[----:B--2---:R-:W-:Y:S05]  /*221b0*/  @!P0 BRA `(.L_x_5822) ;  /* 0xfffffffc00f08947 */ /* 0x004fea000383ffff */
[----:B------:R-:W-:Y:S05]  /*221c0*/  BRA `(.L_x_5990) ;  /* 0xffffffa000907947 */ /* 0x000fea000383ffff */
.L_x_5833:
[----:B0-----:R0:W1:Y:S02]  /*221d0*/  SYNCS.PHASECHK.TRANS64.TRYWAIT P0, [R3+URZ+0x32440], R2 ;  /* 0x03244002030075a7 */ /* 0x001064000800017f */
[----:B-1----:R-:W-:Y:S05]  /*221e0*/  @!P0 NANOSLEEP.SYNCS 0x989680 ;  /* 0x009896800000895d */ /* 0x002fea0003900000 */
[----:B------:R-:W1:Y:S02]  /*221f0*/  @!P0 SYNCS.PHASECHK.TRANS64 P0, [R3+URZ+0x32440], R2 ;  /* 0x03244002030085a7 */ /* 0x000e64000800007f */
[----:B-1----:R-:W-:Y:S05]  /*22200*/  @!P0 BRA `(.L_x_5833) ;  /* 0xfffffffc00f08947 */ /* 0x002fea000383ffff */
[----:B------:R-:W-:Y:S05]  /*22210*/  BRA `(.L_x_5991) ;  /* 0xffffffa800987947 */ /* 0x000fea000383ffff */
.L_x_5838:
[----:B-1----:R1:W2:Y:S02]  /*22220*/  SYNCS.PHASECHK.TRANS64.TRYWAIT P0, [R3+URZ+0x32460], R2 ;  /* 0x03246002030075a7 */ /* 0x0022a4000800017f */
[----:B--2---:R-:W-:Y:S05]  /*22230*/  @!P0 NANOSLEEP.SYNCS 0x989680 ;  /* 0x009896800000895d */ /* 0x004fea0003900000 */
[----:B------:R-:W2:Y:S02]  /*22240*/  @!P0 SYNCS.PHASECHK.TRANS64 P0, [R3+URZ+0x32460], R2 ;  /* 0x03246002030085a7 */ /* 0x000ea4000800007f */
[----:B--2---:R-:W-:Y:S05]  /*22250*/  @!P0 BRA `(.L_x_5838) ;  /* 0xfffffffc00f08947 */ /* 0x004fea000383ffff */
[----:B------:R-:W-:Y:S05]  /*22260*/  BRA `(.L_x_5992) ;  /* 0xffffffac001c7947 */ /* 0x000fea000383ffff */
.L_x_5849:
[----:B0-----:R0:W1:Y:S02]  /*22270*/  SYNCS.PHASECHK.TRANS64.TRYWAIT P0, [R3+URZ+0x32440], R2 ;  /* 0x03244002030075a7 */ /* 0x001064000800017f */
[----:B-1----:R-:W-:Y:S05]  /*22280*/  @!P0 NANOSLEEP.SYNCS 0x989680 ;  /* 0x009896800000895d */ /* 0x002fea0003900000 */
[----:B------:R-:W1:Y:S02]  /*22290*/  @!P0 SYNCS.PHASECHK.TRANS64 P0, [R3+URZ+0x32440], R2 ;  /* 0x03244002030085a7 */ /* 0x000e64000800007f */
[----:B-1----:R-:W-:Y:S05]  /*222a0*/  @!P0 BRA `(.L_x_5849) ;  /* 0xfffffffc00f08947 */ /* 0x002fea000383ffff */
[----:B------:R-:W-:Y:S05]  /*222b0*/  BRA `(.L_x_5993) ;  /* 0xffffffb400087947 */ /* 0x000fea000383ffff */
.L_x_5854:
[----:B-1----:R1:W2:Y:S02]  /*222c0*/  SYNCS.PHASECHK.TRANS64.TRYWAIT P0, [R3+URZ+0x32460], R2 ;  /* 0x03246002030075a7 */ /* 0x0022a4000800017f */
[----:B--2---:R-:W-:Y:S05]  /*222d0*/  @!P0 NANOSLEEP.SYNCS 0x989680 ;  /* 0x009896800000895d */ /* 0x004fea0003900000 */
[----:B------:R-:W2:Y:S02]  /*222e0*/  @!P0 SYNCS.PHASECHK.TRANS64 P0, [R3+URZ+0x32460], R2 ;  /* 0x03246002030085a7 */ /* 0x000ea4000800007f */
[----:B--2---:R-:W-:Y:S05]  /*222f0*/  @!P0 BRA `(.L_x_5854) ;  /* 0xfffffffc00f08947 */ /* 0x004fea000383ffff */
[----:B------:R-:W-:Y:S05]  /*22300*/  BRA `(.L_x_5994) ;  /* 0xffffffb400907947 */ /* 0x000fea000383ffff */
.L_x_5866:
[----:B------:R-:W-:Y:S01]  /*22310*/  BSSY B0, `(.L_x_5995) ;  /* 0x0000008000007945 */ /* 0x000fe20003800000 */
[----:B------:R-:W-:Y:S02]  /*22320*/  IMAD.MOV.U32 R13, RZ, RZ, R16 ;  /* 0x000000ffff0d7224 */ /* 0x000fe400078e0010 */
[----:B------:R-:W-:Y:S02]  /*22330*/  IMAD.MOV.U32 R12, RZ, RZ, RZ ;  /* 0x000000ffff0c7224 */ /* 0x000fe400078e00ff */
[----:B-1----:R-:W-:Y:S02]  /*22340*/  IMAD.MOV.U32 R11, RZ, RZ, 0x1f ;  /* 0x0000001fff0b7424 */ /* 0x002fe400078e00ff */
[----:B------:R-:W-:-:S07]  /*22350*/  IMAD.MOV.U32 R15, RZ, RZ, -0x1 ;  /* 0xffffffffff0f7424 */ /* 0x000fce00078e00ff */
[----:B0---45:R-:W-:Y:S05]  /*22360*/  WARPSYNC.COLLECTIVE R15, `(.L_x_5996) ;  /* 0x000000000f087348 */ /* 0x031fea0003c00000 */
[----:B0-----:R0:W1:Y:S02]  /*22370*/  SHFL.IDX P6, R14, R13, R12, R11 ;  /* 0x0000000c0d0e7389 */ /* 0x00106400000c000b */
[----:B01--45:R-:W-:Y:S01]  /*22380*/  ENDCOLLECTIVE ;  /* 0x000000000000791b */ /* 0x033fe20003800000 */
.L_x_5996:
[----:B------:R-:W-:Y:S05]  /*22390*/  BSYNC B0 ;  /* 0x0000000000007941 */ /* 0x000fea0003800000 */
.L_x_5995:
        /* <DEDUP_REMOVED lines=9> */
.L_x_5997:
        /* <DEDUP_REMOVED lines=18> */
.L_x_5998:
        /* <DEDUP_REMOVED lines=8> */
.L_x_5999:
        /* <DEDUP_REMOVED lines=8> */
.L_x_6000:
        /* <DEDUP_REMOVED lines=8> */
.L_x_6001:
        /* <DEDUP_REMOVED lines=8> */
.L_x_6002:
        /* <DEDUP_REMOVED lines=9> */
.L_x_6003:
[----:B------:R-:W-:Y:S01]  /*227e0*/  IMAD.MOV.U32 R16, RZ, RZ, R14 ;  /* 0x000000ffff107224 */ /* 0x000fe200078e000e */
[----:B------:R-:W-:Y:S06]  /*227f0*/  BRA `(.L_x_6004) ;  /* 0xffffffb800e87947 */ /* 0x000fec000383ffff */
.L_x_5871:
[----:B------:R-:W-:Y:S01]  /*22800*/  BSSY B0, `(.L_x_6005) ;  /* 0x0000008000007945 */ /* 0x000fe20003800000 */
[----:B-----5:R-:W-:Y:S02]  /*22810*/  IMAD.MOV.U32 R13, RZ, RZ, R2 ;  /* 0x000000ffff0d7224 */ /* 0x020fe400078e0002 */
[----:B------:R-:W-:Y:S02]  /*22820*/  IMAD.MOV.U32 R12, RZ, RZ, 0x1 ;  /* 0x00000001ff0c7424 */ /* 0x000fe400078e00ff */
[----:B------:R-:W-:Y:S02]  /*22830*/  IMAD.MOV.U32 R11, RZ, RZ, RZ ;  /* 0x000000ffff0b7224 */ /* 0x000fe400078e00ff */
[----:B------:R-:W-:-:S07]  /*22840*/  IMAD.MOV.U32 R15, RZ, RZ, -0x1 ;  /* 0xffffffffff0f7424 */ /* 0x000fce00078e00ff */
[----:B01--4-:R-:W-:Y:S05]  /*22850*/  WARPSYNC.COLLECTIVE R15, `(.L_x_6006) ;  /* 0x000000000f087348 */ /* 0x013fea0003c00000 */
[----:B0-----:R0:W2:Y:S02]  /*22860*/  SHFL.UP P6, R14, R13, R12, R11 ;  /* 0x0400000c0d0e7389 */ /* 0x0010a400000c000b */
[----:B012-4-:R-:W-:Y:S01]  /*22870*/  ENDCOLLECTIVE ;  /* 0x000000000000791b */ /* 0x017fe20003800000 */
.L_x_6006:
[----:B------:R-:W-:Y:S05]  /*22880*/  BSYNC B0 ;  /* 0x0000000000007941 */ /* 0x000fea0003800000 */
.L_x_6005:
        /* <DEDUP_REMOVED lines=10> */
.L_x_6007:
        /* <DEDUP_REMOVED lines=8> */
.L_x_6008:
        /* <DEDUP_REMOVED lines=8> */
.L_x_6009:
        /* <DEDUP_REMOVED lines=8> */
.L_x_6010:
        /* <DEDUP_REMOVED lines=9> */
.L_x_6011:
[----:B------:R-:W-:Y:S01]  /*22b40*/  IMAD.MOV.U32 R16, RZ, RZ, R14 ;  /* 0x000000ffff107224 */ /* 0x000fe200078e000e */
[----:B------:R-:W-:Y:S06]  /*22b50*/  BRA `(.L_x_6012) ;  /* 0xffffffb800ac7947 */ /* 0x000fec000383ffff */
.L_x_5873:
[----:B------:R-:W-:Y:S01]  /*22b60*/  BSSY B0, `(.L_x_6013) ;  /* 0x0000006000007945 */ /* 0x000fe20003800000 */
[----:B------:R-:W-:Y:S01]  /*22b70*/  PLOP3.LUT P6, PT, P6, PT, PT, 0x8, 0x0 ;  /* 0x000000000000781c */ /* 0x000fe200037ce170 */
[----:B------:R-:W-:-:S12]  /*22b80*/  IMAD.MOV.U32 R15, RZ, RZ, -0x1 ;  /* 0xffffffffff0f7424 */ /* 0x000fd800078e00ff */
[----:B01--45:R-:W-:Y:S05]  /*22b90*/  WARPSYNC.COLLECTIVE R15, `(.L_x_6014) ;  /* 0x000000000f087348 */ /* 0x033fea0003c00000 */
[----:B0-----:R-:W-:Y:S01]  /*22ba0*/  VOTE.ANY R14, PT, P6 ;  /* 0x00000000000e7806 */ /* 0x001fe200030e0100 */
[----:B-1--45:R-:W-:Y:S06]  /*22bb0*/  ENDCOLLECTIVE ;  /* 0x000000000000791b */ /* 0x032fec0003800000 */
.L_x_6014:
[----:B------:R-:W-:Y:S05]  /*22bc0*/  BSYNC B0 ;  /* 0x0000000000007941 */ /* 0x000fea0003800000 */
.L_x_6013:
        /* <DEDUP_REMOVED lines=9> */
.L_x_6015:
[----:B------:R-:W-:Y:S01]  /*22c60*/  IMAD.MOV.U32 R17, RZ, RZ, R14 ;  /* 0x000000ffff117224 */ /* 0x000fe200078e000e */
[----:B------:R-:W-:Y:S06]  /*22c70*/  BRA `(.L_x_6016) ;  /* 0xffffffb8009c7947 */ /* 0x000fec000383ffff */
.L_x_5875:
[----:B------:R-:W-:Y:S01]  /*22c80*/  BSSY B0, `(.L_x_6017) ;  /* 0x0000007000007945 */ /* 0x000fe20003800000 */
[----:B------:R-:W-:Y:S02]  /*22c90*/  IMAD.MOV.U32 R13, RZ, RZ, R3 ;  /* 0x000000ffff0d7224 */ /* 0x000fe400078e0003 */
[----:B------:R-:W-:Y:S02]  /*22ca0*/  IMAD.MOV.U32 R11, RZ, RZ, 0x1f ;  /* 0x0000001fff0b7424 */ /* 0x000fe400078e00ff */
[----:B------:R-:W-:-:S07]  /*22cb0*/  IMAD.MOV.U32 R15, RZ, RZ, -0x1 ;  /* 0xffffffffff0f7424 */ /* 0x000fce00078e00ff */
[----:B01-345:R-:W-:Y:S05]  /*22cc0*/  WARPSYNC.COLLECTIVE R15, `(.L_x_6018) ;  /* 0x000000000f087348 */ /* 0x03bfea0003c00000 */
[----:B0-----:R0:W2:Y:S02]  /*22cd0*/  SHFL.IDX P6, R14, R13, R12, R11 ;  /* 0x0000000c0d0e7389 */ /* 0x0010a400000c000b */
[----:B012345:R-:W-:Y:S01]  /*22ce0*/  ENDCOLLECTIVE ;  /* 0x000000000000791b */ /* 0x03ffe20003800000 */
.L_x_6018:
[----:B------:R-:W-:Y:S05]  /*22cf0*/  BSYNC B0 ;  /* 0x0000000000007941 */ /* 0x000fea0003800000 */
.L_x_6017:
[----:B------:R-:W-:Y:S01]  /*22d00*/  IMAD.MOV.U32 R2, RZ, RZ, R14 ;  /* 0x000000ffff027224 */ /* 0x000fe200078e000e */
[----:B------:R-:W-:Y:S06]  /*22d10*/  BRA `(.L_x_5874) ;  /* 0xffffffb800907947 */ /* 0x000fec000383ffff */
.L_x_5879:
[----:B0-----:R0:W1:Y:S02]  /*22d20*/  SYNCS.PHASECHK.TRANS64.TRYWAIT P0, [R0+URZ+0x32420], R3 ;  /* 0x03242003000075a7 */ /* 0x001064000800017f */
[----:B-1----:R-:W-:Y:S05]  /*22d30*/  @!P0 NANOSLEEP.SYNCS 0x989680 ;  /* 0x009896800000895d */ /* 0x002fea0003900000 */
[----:B------:R-:W1:Y:S02]  /*22d40*/  @!P0 SYNCS.PHASECHK.TRANS64 P0, [R0+URZ+0x32420], R3 ;  /* 0x03242003000085a7 */ /* 0x000e64000800007f */
[----:B-1----:R-:W-:Y:S05]  /*22d50*/  @!P0 BRA `(.L_x_5879) ;  /* 0xfffffffc00f08947 */ /* 0x002fea000383ffff */
[----:B------:R-:W-:Y:S05]  /*22d60*/  BRA `(.L_x_6019) ;  /* 0xffffffc000107947 */ /* 0x000fea000383ffff */
.L_x_5880:
        /* <DEDUP_REMOVED lines=11> */
.L_x_6021:
[----:B------:R-:W-:Y:S05]  /*22e20*/  BSYNC B0 ;  /* 0x0000000000007941 */ /* 0x000fea0003800000 */
.L_x_6020:
[----:B------:R-:W-:Y:S05]  /*22e30*/  BRA `(.L_x_6022) ;  /* 0xffffffbc00f87947 */ /* 0x000fea000383ffff */
.L_x_5881:
[----:B------:R-:W-:Y:S01]  /*22e40*/  BSSY B0, `(.L_x_6023) ;  /* 0x0000006000007945 */ /* 0x000fe20003800000 */
[----:B------:R-:W-:-:S07]  /*22e50*/  IMAD.MOV.U32 R15, RZ, RZ, -0x1 ;  /* 0xffffffffff0f7424 */ /* 0x000fce00078e00ff */
[----:B01--45:R-:W-:Y:S05]  /*22e60*/  WARPSYNC.COLLECTIVE R15, `(.L_x_6024) ;  /* 0x000000000f0c7348 */ /* 0x033fea0003c00000 */
[----:B------:R-:W-:Y:S02]  /*22e70*/  ELECT P6, UR62, PT ;  /* 0x00000000003e782f */ /* 0x000fe400038c0000 */
[----:B------:R-:W-:Y:S01]  /*22e80*/  MOV R14, UR62 ;  /* 0x0000003e000e7c02 */ /* 0x000fe20008000f00 */
[----:B01--45:R-:W-:Y:S10]  /*22e90*/  ENDCOLLECTIVE ;  /* 0x000000000000791b */ /* 0x033ff40003800000 */
.L_x_6024:
[----:B------:R-:W-:Y:S05]  /*22ea0*/  BSYNC B0 ;  /* 0x0000000000007941 */ /* 0x000fea0003800000 */
.L_x_6023:
[----:B------:R-:W-:Y:S05]  /*22eb0*/  BRA `(.L_x_6025) ;  /* 0xffffffbc00ec7947 */ /* 0x000fea000383ffff */
.L_x_5883:
[----:B0-----:R0:W1:Y:S02]  /*22ec0*/  SYNCS.PHASECHK.TRANS64.TRYWAIT P0, [R6+URZ], R5 ;  /* 0x00000005060075a7 */ /* 0x001064000800017f */
[----:B-1----:R-:W-:Y:S05]  /*22ed0*/  @!P0 NANOSLEEP.SYNCS 0x989680 ;  /* 0x009896800000895d */ /* 0x002fea0003900000 */
[----:B------:R-:W1:Y:S02]  /*22ee0*/  @!P0 SYNCS.PHASECHK.TRANS64 P0, [R6+URZ], R5 ;  /* 0x00000005060085a7 */ /* 0x000e64000800007f */
[----:B-1----:R-:W-:Y:S05]  /*22ef0*/  @!P0 BRA `(.L_x_5883) ;  /* 0xfffffffc00f08947 */ /* 0x002fea000383ffff */
[----:B------:R-:W-:Y:S05]  /*22f00*/  BRA `(.L_x_6026) ;  /* 0xffffffc000287947 */ /* 0x000fea000383ffff */
.L_x_5884:
[----:B-1----:R1:W2:Y:S02]  /*22f10*/  SYNCS.PHASECHK.TRANS64.TRYWAIT P0, [R7+URZ], R2 ;  /* 0x00000002070075a7 */ /* 0x0022a4000800017f */
[----:B--2---:R-:W-:Y:S05]  /*22f20*/  @!P0 NANOSLEEP.SYNCS 0x989680 ;  /* 0x009896800000895d */ /* 0x004fea0003900000 */
[----:B------:R-:W2:Y:S02]  /*22f30*/  @!P0 SYNCS.PHASECHK.TRANS64 P0, [R7+URZ], R2 ;  /* 0x00000002070085a7 */ /* 0x000ea4000800007f */
[----:B--2---:R-:W-:Y:S05]  /*22f40*/  @!P0 BRA `(.L_x_5884) ;  /* 0xfffffffc00f08947 */ /* 0x004fea000383ffff */
[----:B------:R-:W-:Y:S05]  /*22f50*/  BRA `(.L_x_6027) ;  /* 0xffffffc0001c7947 */ /* 0x000fea000383ffff */
.L_x_5886:
[----:B--2---:R2:W3:Y:S02]  /*22f60*/  SYNCS.PHASECHK.TRANS64.TRYWAIT P0, [R4+URZ], R5 ;  /* 0x00000005040075a7 */ /* 0x0044e4000800017f */
[----:B---3--:R-:W-:Y:S05]  /*22f70*/  @!P0 NANOSLEEP.SYNCS 0x989680 ;  /* 0x009896800000895d */ /* 0x008fea0003900000 */
[----:B------:R-:W3:Y:S02]  /*22f80*/  @!P0 SYNCS.PHASECHK.TRANS64 P0, [R4+URZ], R5 ;  /* 0x00000005040085a7 */ /* 0x000ee4000800007f */
[----:B---3--:R-:W-:Y:S05]  /*22f90*/  @!P0 BRA `(.L_x_5886) ;  /* 0xfffffffc00f08947 */ /* 0x008fea000383ffff */
[----:B------:R-:W-:Y:S05]  /*22fa0*/  BRA `(.L_x_6028) ;  /* 0xffffffc000247947 */ /* 0x000fea000383ffff */
.L_x_6029:
        /* <DEDUP_REMOVED lines=13> */
.L_x_6050:


//--------------------- .nv.global.init           --------------------------
	.section	.nv.global.init,"aw",@progbits
.nv.global.init:
	.type		$str$20,@object
	.size		$str$20,($str$21 - $str$20)
$str$20:
        /*0000*/ 	.byte	0x28, 0x61, 0x64, 0x64, 0x72, 0x65, 0x73, 0x73, 0x20, 0x26, 0x20, 0x6d, 0x61, 0x73, 0x6b, 0x29
        /*0010*/ 	.byte	0x20, 0x3d, 0x3d, 0x20, 0x30, 0x00
	.type		$str$21,@object
	.size		$str$21,(__unnamed_4 - $str$21)
$str$21:
        /*0016*/ 	.byte	0x2f, 0x74, 0x6d, 0x70, 0x2f, 0x6f, 0x73, 0x73, 0x5f, 0x6b, 0x65, 0x72, 0x6e, 0x65, 0x6c, 0x73
        /*0026*/ 	.byte	0x5f, 0x73, 0x72, 0x63, 0x2f, 0x66, 0x6c, 0x61, 0x73, 0x68, 0x5f, 0x61, 0x74, 0x74, 0x65, 0x6e
        /*0036*/ 	.byte	0x74, 0x69, 0x6f, 0x6e, 0x2f, 0x63, 0x73, 0x72, 0x63, 0x2f, 0x63, 0x75, 0x74, 0x6c, 0x61, 0x73
        /*0046*/ 	.byte	0x73, 0x2f, 0x69, 0x6e, 0x63, 0x6c, 0x75, 0x64, 0x65, 0x2f, 0x63, 0x75, 0x74, 0x65, 0x2f, 0x70
        /*0056*/ 	.byte	0x6f, 0x69, 0x6e, 0x74, 0x65, 0x72, 0x5f, 0x66, 0x6c, 0x61, 0x67, 0x67, 0x65, 0x64, 0x2e, 0x68
        /*0066*/ 	.byte	0x70, 0x70, 0x00
	.type		__unnamed_4,@object
	.size		__unnamed_4,(__unnamed_5 - __unnamed_4)
__unnamed_4:
        /* <DEDUP_REMOVED lines=24> */
        /*01e9*/ 	.byte	0x00
	.type		__unnamed_5,@object
	.size		__unnamed_5,(__unnamed_7 - __unnamed_5)
__unnamed_5:
        /* <DEDUP_REMOVED lines=25> */
	.type		__unnamed_7,@object
	.size		__unnamed_7,(__unnamed_6 - __unnamed_7)
__unnamed_7:
        /* <DEDUP_REMOVED lines=25> */
	.type		__unnamed_6,@object
	.size		__unnamed_6,(__unnamed_1 - __unnamed_6)
__unnamed_6:
        /* <DEDUP_REMOVED lines=29> */
	.type		__unnamed_1,@object
	.size		__unnamed_1,(__unnamed_3 - __unnamed_1)
__unnamed_1:
        /* <DEDUP_REMOVED lines=28> */
        /*087e*/ 	.byte	0x3c, 0x36, 0x31, 0x34, 0x34, 0x3e, 0x3e, 0x3e, 0x3e, 0x3e, 0x20, 0x26, 0x5d, 0x00
	.type		__unnamed_3,@object
	.size		__unnamed_3,(__unnamed_2 - __unnamed_3)
__unnamed_3:
        /* <DEDUP_REMOVED lines=29> */
	.type		__unnamed_2,@object
	.size		__unnamed_2,(.L_1 - __unnamed_2)
__unnamed_2:
        /* <DEDUP_REMOVED lines=29> */
.L_1:


//--------------------- .nv.shared._ZN7cutlass13device_kernelIN5flash11enable_sm90INS1_16FlashAttnFwdSm90INS1_25CollectiveMainloopFwdSm90ILi2EN4cute5tupleIJNS5_1CILi1EEES8_S8_EEENS6_IJNS7_ILi128EEENS7_ILi96EEENS7_ILi64EEEEEELi256ENS_10bfloat16_tEfNS_4arch4Sm90ELb0ELb0ELb1ELb0ELb0ELb0ELb0ELb1ELb0ELb1ELb0ELb0EEENS1_21CollectiveEpilogueFwdINS6_IJSA_NS7_ILi256EEESB_EEES9_SE_SG_Li256ELb0ELb1ELb0ELb0EEENS1_29StaticPersistentTileSchedulerILb0EEEEEEEEEvNT_6ParamsE --------------------------
	.section	.nv.shared._ZN7cutlass13device_kernelIN5flash11enable_sm90INS1_16FlashAttnFwdSm90INS1_25CollectiveMainloopFwdSm90ILi2EN4cute5tupleIJNS5_1CILi1EEES8_S8_EEENS6_IJNS7_ILi128EEENS7_ILi96EEENS7_ILi64EEEEEELi256ENS_10bfloat16_tEfNS_4arch4Sm90ELb0ELb0ELb1ELb0ELb0ELb0ELb0ELb1ELb0ELb1ELb0ELb0EEENS1_21CollectiveEpilogueFwdINS6_IJSA_NS7_ILi256EEESB_EEES9_SE_SG_Li256ELb0ELb1ELb0ELb0EEENS1_29StaticPersistentTileSchedulerILb0EEEEEEEEEvNT_6ParamsE,"aw",@nobits
	.sectionflags	@""
	.align	16
	.zero		1024


//--------------------- .nv.shared.reserved.0     --------------------------
	.section	.nv.shared.reserved.0,"aw",@nobits
	.weak		__nv_reservedSMEM_offset_0_alias
	.size		__nv_reservedSMEM_offset_0_alias, 0, 0
	.other		__nv_reservedSMEM_offset_0_alias,@"STO_CUDA_RESERVED_SHARED STV_DEFAULT"
__nv_reservedSMEM_offset_0_alias:
	.zero		0


//--------------------- .nv.global                --------------------------
	.section	.nv.global,"aw",@nobits
.nv.global:
	.type		_ZN85_INTERNAL_fae86351_49_flash_fwd_hdim64_256_bf16_softcap_packgqa_sm90_cu_ef95aea4_37334cute1_E,@object
	.size		_ZN85_INTERNAL_fae86351_49_flash_fwd_hdim64_256_bf16_softcap_packgqa_sm90_cu_ef95aea4_37334cute1_E,(_ZN85_INTERNAL_fae86351_49_flash_fwd_hdim64_256_bf16_softcap_packgqa_sm90_cu_ef95aea4_37334cuda3std3__45__cpo6cbeginE - _ZN85_INTERNAL_fae86351_49_flash_fwd_hdim64_256_bf16_softcap_packgqa_sm90_cu_ef95aea4_37334cute1_E)
_ZN85_INTERNAL_fae86351_49_flash_fwd_hdim64_256_bf16_softcap_packgqa_sm90_cu_ef95aea4_37334cute1_E:
	.zero		1
	.type		_ZN85_INTERNAL_fae86351_49_flash_fwd_hdim64_256_bf16_softcap_packgqa_sm90_cu_ef95aea4_37334cuda3std3__45__cpo6cbeginE,@object
	.size		_ZN85_INTERNAL_fae86351_49_flash_fwd_hdim64_256_bf16_softcap_packgqa_sm90_cu_ef95aea4_37334cuda3std3__45__cpo6cbeginE,(_ZN85_INTERNAL_fae86351_49_flash_fwd_hdim64_256_bf16_softcap_packgqa_sm90_cu_ef95aea4_37334cuda3std3__48in_placeE - _ZN85_INTERNAL_fae86351_49_flash_fwd_hdim64_256_bf16_softcap_packgqa_sm90_cu_ef95aea4_37334cuda3std3__45__cpo6cbeginE)
_ZN85_INTERNAL_fae86351_49_flash_fwd_hdim64_256_bf16_softcap_packgqa_sm90_cu_ef95aea4_37334cuda3std3__45__cpo6cbeginE:
	.zero		1
	.type		_ZN85_INTERNAL_fae86351_49_flash_fwd_hdim64_256_bf16_softcap_packgqa_sm90_cu_ef95aea4_37334cuda3std3__48in_placeE,@object
	.size		_ZN85_INTERNAL_fae86351_49_flash_fwd_hdim64_256_bf16_softcap_packgqa_sm90_cu_ef95aea4_37334cuda3std3__48in_placeE,(_ZN85_INTERNAL_fae86351_49_flash_fwd_hdim64_256_bf16_softcap_packgqa_sm90_cu_ef95aea4_37334cuda3std6ranges3__45__cpo9iter_moveE - _ZN85_INTERNAL_fae86351_49_flash_fwd_hdim64_256_bf16_softcap_packgqa_sm90_cu_ef95aea4_37334cuda3std3__48in_placeE)
_ZN85_INTERNAL_fae86351_49_flash_fwd_hdim64_256_bf16_softcap_packgqa_sm90_cu_ef95aea4_37334cuda3std3__48in_placeE:
	.zero		1
	.type		_ZN85_INTERNAL_fae86351_49_flash_fwd_hdim64_256_bf16_softcap_packgqa_sm90_cu_ef95aea4_37334cuda3std6ranges3__45__cpo9iter_moveE,@object
	.size		_ZN85_INTERNAL_fae86351_49_flash_fwd_hdim64_256_bf16_softcap_packgqa_sm90_cu_ef95aea4_37334cuda3std6ranges3__45__cpo9iter_moveE,(_ZN85_INTERNAL_fae86351_49_flash_fwd_hdim64_256_bf16_softcap_packgqa_sm90_cu_ef95aea4_37334cuda3std3__45__cpo5beginE - _ZN85_INTERNAL_fae86351_49_flash_fwd_hdim64_256_bf16_softcap_packgqa_sm90_cu_ef95aea4_37334cuda3std6ranges3__45__cpo9iter_moveE)
_ZN85_INTERNAL_fae86351_49_flash_fwd_hdim64_256_bf16_softcap_packgqa_sm90_cu_ef95aea4_37334cuda3std6ranges3__45__cpo9iter_moveE:
	.zero		1
	.type		_ZN85_INTERNAL_fae86351_49_flash_fwd_hdim64_256_bf16_softcap_packgqa_sm90_cu_ef95aea4_37334cuda3std3__45__cpo5beginE,@object
	.size		_ZN85_INTERNAL_fae86351_49_flash_fwd_hdim64_256_bf16_softcap_packgqa_sm90_cu_ef95aea4_37334cuda3std3__45__cpo5beginE,(_ZN85_INTERNAL_fae86351_49_flash_fwd_hdim64_256_bf16_softcap_packgqa_sm90_cu_ef95aea4_37334cuda3std3__487_GLOBAL__N__fae86351_49_flash_fwd_hdim64_256_bf16_softcap_packgqa_sm90_cu_ef95aea4_37336ignoreE - _ZN85_INTERNAL_fae86351_49_flash_fwd_hdim64_256_bf16_softcap_packgqa_sm90_cu_ef95aea4_37334cuda3std3__45__cpo5beginE)
_ZN85_INTERNAL_fae86351_49_flash_fwd_hdim64_256_bf16_softcap_packgqa_sm90_cu_ef95aea4_37334cuda3std3__45__cpo5beginE:
	.zero		1
	.type		_ZN85_INTERNAL_fae86351_49_flash_fwd_hdim64_256_bf16_softcap_packgqa_sm90_cu_ef95aea4_37334cuda3std3__487_GLOBAL__N__fae86351_49_flash_fwd_hdim64_256_bf16_softcap_packgqa_sm90_cu_ef95aea4_37336ignoreE,@object
	.size		_ZN85_INTERNAL_fae86351_49_flash_fwd_hdim64_256_bf16_softcap_packgqa_sm90_cu_ef95aea4_37334cuda3std3__487_GLOBAL__N__fae86351_49_flash_fwd_hdim64_256_bf16_softcap_packgqa_sm90_cu_ef95aea4_37336ignoreE,(_ZN85_INTERNAL_fae86351_49_flash_fwd_hdim64_256_bf16_softcap_packgqa_sm90_cu_ef95aea4_37334cute7productE - _ZN85_INTERNAL_fae86351_49_flash_fwd_hdim64_256_bf16_softcap_packgqa_sm90_cu_ef95aea4_37334cuda3std3__487_GLOBAL__N__fae86351_49_flash_fwd_hdim64_256_bf16_softcap_packgqa_sm90_cu_ef95aea4_37336ignoreE)
_ZN85_INTERNAL_fae86351_49_flash_fwd_hdim64_256_bf16_softcap_packgqa_sm90_cu_ef95aea4_37334cuda3std3__487_GLOBAL__N__fae86351_49_flash_fwd_hdim64_256_bf16_softcap_packgqa_sm90_cu_ef95aea4_37336ignoreE:
	.zero		1
	.type		_ZN85_INTERNAL_fae86351_49_flash_fwd_hdim64_256_bf16_softcap_packgqa_sm90_cu_ef95aea4_37334cute7productE,@object
	.size		_ZN85_INTERNAL_fae86351_49_flash_fwd_hdim64_256_bf16_softcap_packgqa_sm90_cu_ef95aea4_37334cute7productE,(_ZN85_INTERNAL_fae86351_49_flash_fwd_hdim64_256_bf16_softcap_packgqa_sm90_cu_ef95aea4_37334cuda3std3__45__cpo3endE - _ZN85_INTERNAL_fae86351_49_flash_fwd_hdim64_256_bf16_softcap_packgqa_sm90_cu_ef95aea4_37334cute7productE)
_ZN85_INTERNAL_fae86351_49_flash_fwd_hdim64_256_bf16_softcap_packgqa_sm90_cu_ef95aea4_37334cute7productE:
	.zero		1
	.type		_ZN85_INTERNAL_fae86351_49_flash_fwd_hdim64_256_bf16_softcap_packgqa_sm90_cu_ef95aea4_37334cuda3std3__45__cpo3endE,@object
	.size		_ZN85_INTERNAL_fae86351_49_flash_fwd_hdim64_256_bf16_softcap_packgqa_sm90_cu_ef95aea4_37334cuda3std3__45__cpo3endE,(_ZN85_INTERNAL_fae86351_49_flash_fwd_hdim64_256_bf16_softcap_packgqa_sm90_cu_ef95aea4_37334cuda3std3__419piecewise_constructE - _ZN85_INTERNAL_fae86351_49_flash_fwd_hdim64_256_bf16_softcap_packgqa_sm90_cu_ef95aea4_37334cuda3std3__45__cpo3endE)
_ZN85_INTERNAL_fae86351_49_flash_fwd_hdim64_256_bf16_softcap_packgqa_sm90_cu_ef95aea4_37334cuda3std3__45__cpo3endE:
	.zero		1
	.type		_ZN85_INTERNAL_fae86351_49_flash_fwd_hdim64_256_bf16_softcap_packgqa_sm90_cu_ef95aea4_37334cuda3std3__419piecewise_constructE,@object
	.size		_ZN85_INTERNAL_fae86351_49_flash_fwd_hdim64_256_bf16_softcap_packgqa_sm90_cu_ef95aea4_37334cuda3std3__419piecewise_constructE,(_ZN85_INTERNAL_fae86351_49_flash_fwd_hdim64_256_bf16_softcap_packgqa_sm90_cu_ef95aea4_37334cuda3std3__45__cpo4cendE - _ZN85_INTERNAL_fae86351_49_flash_fwd_hdim64_256_bf16_softcap_packgqa_sm90_cu_ef95aea4_37334cuda3std3__419piecewise_constructE)
_ZN85_INTERNAL_fae86351_49_flash_fwd_hdim64_256_bf16_softcap_packgqa_sm90_cu_ef95aea4_37334cuda3std3__419piecewise_constructE:
	.zero		1
	.type		_ZN85_INTERNAL_fae86351_49_flash_fwd_hdim64_256_bf16_softcap_packgqa_sm90_cu_ef95aea4_37334cuda3std3__45__cpo4cendE,@object
	.size		_ZN85_INTERNAL_fae86351_49_flash_fwd_hdim64_256_bf16_softcap_packgqa_sm90_cu_ef95aea4_37334cuda3std3__45__cpo4cendE,(_ZN85_INTERNAL_fae86351_49_flash_fwd_hdim64_256_bf16_softcap_packgqa_sm90_cu_ef95aea4_37334cuda3std6ranges3__45__cpo4swapE - _ZN85_INTERNAL_fae86351_49_flash_fwd_hdim64_256_bf16_softcap_packgqa_sm90_cu_ef95aea4_37334cuda3std3__45__cpo4cendE)
_ZN85_INTERNAL_fae86351_49_flash_fwd_hdim64_256_bf16_softcap_packgqa_sm90_cu_ef95aea4_37334cuda3std3__45__cpo4cendE:
	.zero		1
	.type		_ZN85_INTERNAL_fae86351_49_flash_fwd_hdim64_256_bf16_softcap_packgqa_sm90_cu_ef95aea4_37334cuda3std6ranges3__45__cpo4swapE,@object
	.size		_ZN85_INTERNAL_fae86351_49_flash_fwd_hdim64_256_bf16_softcap_packgqa_sm90_cu_ef95aea4_37334cuda3std6ranges3__45__cpo4swapE,(.L_14 - _ZN85_INTERNAL_fae86351_49_flash_fwd_hdim64_256_bf16_softcap_packgqa_sm90_cu_ef95aea4_37334cuda3std6ranges3__45__cpo4swapE)
_ZN85_INTERNAL_fae86351_49_flash_fwd_hdim64_256_bf16_softcap_packgqa_sm90_cu_ef95aea4_37334cuda3std6ranges3__45__cpo4swapE:
	.zero		1
.L_14:


//--------------------- .nv.shared._ZN7cutlass13device_kernelIN5flash11enable_sm90INS1_16FlashAttnFwdSm90INS1_25CollectiveMainloopFwdSm90ILi2EN4cute5tupleIJNS5_1CILi1EEES8_S8_EEENS6_IJNS7_ILi128EEENS7_ILi96EEENS7_ILi64EEEEEELi256ENS_10bfloat16_tEfNS_4arch4Sm90ELb0ELb0ELb1ELb0ELb0ELb0ELb1ELb1ELb0ELb1ELb0ELb0EEENS1_21CollectiveEpilogueFwdINS6_IJSA_NS7_ILi256EEESB_EEES9_SE_SG_Li256ELb0ELb1ELb0ELb0EEENS1_29StaticPersistentTileSchedulerILb0EEEEEEEEEvNT_6ParamsE --------------------------
	.section	.nv.shared._ZN7cutlass13device_kernelIN5flash11enable_sm90INS1_16FlashAttnFwdSm90INS1_25CollectiveMainloopFwdSm90ILi2EN4cute5tupleIJNS5_1CILi1EEES8_S8_EEENS6_IJNS7_ILi128EEENS7_ILi96EEENS7_ILi64EEEEEELi256ENS_10bfloat16_tEfNS_4arch4Sm90ELb0ELb0ELb1ELb0ELb0ELb0ELb1ELb1ELb0ELb1ELb0ELb0EEENS1_21CollectiveEpilogueFwdINS6_IJSA_NS7_ILi256EEESB_EEES9_SE_SG_Li256ELb0ELb1ELb0ELb0EEENS1_29StaticPersistentTileSchedulerILb0EEEEEEEEEvNT_6ParamsE,"aw",@nobits
	.sectionflags	@""
	.align	16
	.zero		1024


//--------------------- .nv.shared._ZN7cutlass13device_kernelIN5flash11enable_sm90INS1_16FlashAttnFwdSm90INS1_25CollectiveMainloopFwdSm90ILi2EN4cute5tupleIJNS5_1CILi1EEES8_S8_EEENS6_IJNS7_ILi128EEENS7_ILi96EEENS7_ILi64EEEEEELi256ENS_10bfloat16_tEfNS_4arch4Sm90ELb0ELb0ELb1ELb1ELb0ELb0ELb0ELb1ELb0ELb1ELb0ELb0EEENS1_21CollectiveEpilogueFwdINS6_IJSA_NS7_ILi256EEESB_EEES9_SE_SG_Li256ELb1ELb1ELb0ELb0EEENS1_36VarlenDynamicPersistentTileSchedulerILi128ELi96ELi256ELi128ELb0ELb1ELb1ELb0ELb1ELb1EEEEEEEEEvNT_6ParamsE --------------------------
	.section	.nv.shared._ZN7cutlass13device_kernelIN5flash11enable_sm90INS1_16FlashAttnFwdSm90INS1_25CollectiveMainloopFwdSm90ILi2EN4cute5tupleIJNS5_1CILi1EEES8_S8_EEENS6_IJNS7_ILi128EEENS7_ILi96EEENS7_ILi64EEEEEELi256ENS_10bfloat16_tEfNS_4arch4Sm90ELb0ELb0ELb1ELb1ELb0ELb0ELb0ELb1ELb0ELb1ELb0ELb0EEENS1_21CollectiveEpilogueFwdINS6_IJSA_NS7_ILi256EEESB_EEES9_SE_SG_Li256ELb1ELb1ELb0ELb0EEENS1_36VarlenDynamicPersistentTileSchedulerILi128ELi96ELi256ELi128ELb0ELb1ELb1ELb0ELb1ELb1EEEEEEEEEvNT_6ParamsE,"aw",@nobits
	.sectionflags	@""
	.align	16
	.zero		1024


//--------------------- .nv.shared._ZN7cutlass13device_kernelIN5flash11enable_sm90INS1_16FlashAttnFwdSm90INS1_25CollectiveMainloopFwdSm90ILi2EN4cute5tupleIJNS5_1CILi1EEES8_S8_EEENS6_IJNS7_ILi128EEENS7_ILi96EEENS7_ILi64EEEEEELi256ENS_10bfloat16_tEfNS_4arch4Sm90ELb0ELb0ELb1ELb1ELb0ELb1ELb0ELb1ELb0ELb1ELb0ELb0EEENS1_21CollectiveEpilogueFwdINS6_IJSA_NS7_ILi256EEESB_EEES9_SE_SG_Li256ELb1ELb1ELb0ELb0EEENS1_36VarlenDynamicPersistentTileSchedulerILi128ELi96ELi256ELi128ELb0ELb1ELb1ELb0ELb1ELb1EEEEEEEEEvNT_6ParamsE --------------------------
	.section	.nv.shared._ZN7cutlass13device_kernelIN5flash11enable_sm90INS1_16FlashAttnFwdSm90INS1_25CollectiveMainloopFwdSm90ILi2EN4cute5tupleIJNS5_1CILi1EEES8_S8_EEENS6_IJNS7_ILi128EEENS7_ILi96EEENS7_ILi64EEEEEELi256ENS_10bfloat16_tEfNS_4arch4Sm90ELb0ELb0ELb1ELb1ELb0ELb1ELb0ELb1ELb0ELb1ELb0ELb0EEENS1_21CollectiveEpilogueFwdINS6_IJSA_NS7_ILi256EEESB_EEES9_SE_SG_Li256ELb1ELb1ELb0ELb0EEENS1_36VarlenDynamicPersistentTileSchedulerILi128ELi96ELi256ELi128ELb0ELb1ELb1ELb0ELb1ELb1EEEEEEEEEvNT_6ParamsE,"aw",@nobits
	.sectionflags	@""
	.align	16
	.zero		1024


//--------------------- .nv.shared._ZN7cutlass13device_kernelIN5flash11enable_sm90INS1_16FlashAttnFwdSm90INS1_25CollectiveMainloopFwdSm90ILi2EN4cute5tupleIJNS5_1CILi1EEES8_S8_EEENS6_IJNS7_ILi128EEENS7_ILi96EEENS7_ILi64EEEEEELi256ENS_10bfloat16_tEfNS_4arch4Sm90ELb0ELb0ELb1ELb1ELb0ELb0ELb1ELb1ELb0ELb1ELb0ELb0EEENS1_21CollectiveEpilogueFwdINS6_IJSA_NS7_ILi256EEESB_EEES9_SE_SG_Li256ELb1ELb1ELb0ELb0EEENS1_36VarlenDynamicPersistentTileSchedulerILi128ELi96ELi256ELi128ELb0ELb1ELb1ELb0ELb1ELb1EEEEEEEEEvNT_6ParamsE --------------------------
	.section	.nv.shared._ZN7cutlass13device_kernelIN5flash11enable_sm90INS1_16FlashAttnFwdSm90INS1_25CollectiveMainloopFwdSm90ILi2EN4cute5tupleIJNS5_1CILi1EEES8_S8_EEENS6_IJNS7_ILi128EEENS7_ILi96EEENS7_ILi64EEEEEELi256ENS_10bfloat16_tEfNS_4arch4Sm90ELb0ELb0ELb1ELb1ELb0ELb0ELb1ELb1ELb0ELb1ELb0ELb0EEENS1_21CollectiveEpilogueFwdINS6_IJSA_NS7_ILi256EEESB_EEES9_SE_SG_Li256ELb1ELb1ELb0ELb0EEENS1_36VarlenDynamicPersistentTileSchedulerILi128ELi96ELi256ELi128ELb0ELb1ELb1ELb0ELb1ELb1EEEEEEEEEvNT_6ParamsE,"aw",@nobits
	.sectionflags	@""
	.align	16
	.zero		1024


//--------------------- .nv.shared._ZN7cutlass13device_kernelIN5flash11enable_sm90INS1_16FlashAttnFwdSm90INS1_25CollectiveMainloopFwdSm90ILi2EN4cute5tupleIJNS5_1CILi1EEES8_S8_EEENS6_IJNS7_ILi128EEENS7_ILi96EEENS7_ILi64EEEEEELi256ENS_10bfloat16_tEfNS_4arch4Sm90ELb0ELb0ELb1ELb1ELb0ELb1ELb1ELb1ELb0ELb1ELb0ELb0EEENS1_21CollectiveEpilogueFwdINS6_IJSA_NS7_ILi256EEESB_EEES9_SE_SG_Li256ELb1ELb1ELb0ELb0EEENS1_36VarlenDynamicPersistentTileSchedulerILi128ELi96ELi256ELi128ELb0ELb1ELb1ELb0ELb1ELb1EEEEEEEEEvNT_6ParamsE --------------------------
	.section	.nv.shared._ZN7cutlass13device_kernelIN5flash11enable_sm90INS1_16FlashAttnFwdSm90INS1_25CollectiveMainloopFwdSm90ILi2EN4cute5tupleIJNS5_1CILi1EEES8_S8_EEENS6_IJNS7_ILi128EEENS7_ILi96EEENS7_ILi64EEEEEELi256ENS_10bfloat16_tEfNS_4arch4Sm90ELb0ELb0ELb1ELb1ELb0ELb1ELb1ELb1ELb0ELb1ELb0ELb0EEENS1_21CollectiveEpilogueFwdINS6_IJSA_NS7_ILi256EEESB_EEES9_SE_SG_Li256ELb1ELb1ELb0ELb0EEENS1_36VarlenDynamicPersistentTileSchedulerILi128ELi96ELi256ELi128ELb0ELb1ELb1ELb0ELb1ELb1EEEEEEEEEvNT_6ParamsE,"aw",@nobits
	.sectionflags	@""
	.align	16
	.zero		1024


//--------------------- .nv.shared._ZN7cutlass13device_kernelIN5flash11enable_sm90INS1_16FlashAttnFwdSm90INS1_25CollectiveMainloopFwdSm90ILi2EN4cute5tupleIJNS5_1CILi1EEES8_S8_EEENS6_IJNS7_ILi128EEENS7_ILi96EEENS7_ILi64EEEEEELi256ENS_10bfloat16_tEfNS_4arch4Sm90ELb0ELb1ELb1ELb0ELb0ELb0ELb0ELb1ELb0ELb1ELb0ELb0EEENS1_21CollectiveEpilogueFwdINS6_IJSA_NS7_ILi256EEESB_EEES9_SE_SG_Li256ELb0ELb1ELb0ELb0EEENS1_30DynamicPersistentTileSchedulerILi256ELi128ELb0ELb1ELb1EEEEEEEEEvNT_6ParamsE --------------------------
	.section	.nv.shared._ZN7cutlass13device_kernelIN5flash11enable_sm90INS1_16FlashAttnFwdSm90INS1_25CollectiveMainloopFwdSm90ILi2EN4cute5tupleIJNS5_1CILi1EEES8_S8_EEENS6_IJNS7_ILi128EEENS7_ILi96EEENS7_ILi64EEEEEELi256ENS_10bfloat16_tEfNS_4arch4Sm90ELb0ELb1ELb1ELb0ELb0ELb0ELb0ELb1ELb0ELb1ELb0ELb0EEENS1_21CollectiveEpilogueFwdINS6_IJSA_NS7_ILi256EEESB_EEES9_SE_SG_Li256ELb0ELb1ELb0ELb0EEENS1_30DynamicPersistentTileSchedulerILi256ELi128ELb0ELb1ELb1EEEEEEEEEvNT_6ParamsE,"aw",@nobits
	.sectionflags	@""
	.align	16
	.zero		1024


//--------------------- .nv.shared._ZN7cutlass13device_kernelIN5flash11enable_sm90INS1_16FlashAttnFwdSm90INS1_25CollectiveMainloopFwdSm90ILi2EN4cute5tupleIJNS5_1CILi1EEES8_S8_EEENS6_IJNS7_ILi128EEENS7_ILi96EEENS7_ILi64EEEEEELi256ENS_10bfloat16_tEfNS_4arch4Sm90ELb0ELb1ELb1ELb0ELb0ELb0ELb1ELb1ELb0ELb1ELb0ELb0EEENS1_21CollectiveEpilogueFwdINS6_IJSA_NS7_ILi256EEESB_EEES9_SE_SG_Li256ELb0ELb1ELb0ELb0EEENS1_30DynamicPersistentTileSchedulerILi256ELi128ELb0ELb1ELb1EEEEEEEEEvNT_6ParamsE --------------------------
	.section	.nv.shared._ZN7cutlass13device_kernelIN5flash11enable_sm90INS1_16FlashAttnFwdSm90INS1_25CollectiveMainloopFwdSm90ILi2EN4cute5tupleIJNS5_1CILi1EEES8_S8_EEENS6_IJNS7_ILi128EEENS7_ILi96EEENS7_ILi64EEEEEELi256ENS_10bfloat16_tEfNS_4arch4Sm90ELb0ELb1ELb1ELb0ELb0ELb0ELb1ELb1ELb0ELb1ELb0ELb0EEENS1_21CollectiveEpilogueFwdINS6_IJSA_NS7_ILi256EEESB_EEES9_SE_SG_Li256ELb0ELb1ELb0ELb0EEENS1_30DynamicPersistentTileSchedulerILi256ELi128ELb0ELb1ELb1EEEEEEEEEvNT_6ParamsE,"aw",@nobits
	.sectionflags	@""
	.align	16
	.zero		1024


//--------------------- .nv.shared._ZN7cutlass13device_kernelIN5flash11enable_sm90INS1_16FlashAttnFwdSm90INS1_25CollectiveMainloopFwdSm90ILi2EN4cute5tupleIJNS5_1CILi1EEES8_S8_EEENS6_IJNS7_ILi128EEENS7_ILi96EEENS7_ILi64EEEEEELi256ENS_10bfloat16_tEfNS_4arch4Sm90ELb0ELb1ELb1ELb1ELb0ELb0ELb0ELb1ELb0ELb1ELb0ELb0EEENS1_21CollectiveEpilogueFwdINS6_IJSA_NS7_ILi256EEESB_EEES9_SE_SG_Li256ELb1ELb1ELb0ELb0EEENS1_36VarlenDynamicPersistentTileSchedulerILi128ELi96ELi256ELi128ELb0ELb1ELb1ELb1ELb0ELb1EEEEEEEEEvNT_6ParamsE --------------------------
	.section	.nv.shared._ZN7cutlass13device_kernelIN5flash11enable_sm90INS1_16FlashAttnFwdSm90INS1_25CollectiveMainloopFwdSm90ILi2EN4cute5tupleIJNS5_1CILi1EEES8_S8_EEENS6_IJNS7_ILi128EEENS7_ILi96EEENS7_ILi64EEEEEELi256ENS_10bfloat16_tEfNS_4arch4Sm90ELb0ELb1ELb1ELb1ELb0ELb0ELb0ELb1ELb0ELb1ELb0ELb0EEENS1_21CollectiveEpilogueFwdINS6_IJSA_NS7_ILi256EEESB_EEES9_SE_SG_Li256ELb1ELb1ELb0ELb0EEENS1_36VarlenDynamicPersistentTileSchedulerILi128ELi96ELi256ELi128ELb0ELb1ELb1ELb1ELb0ELb1EEEEEEEEEvNT_6ParamsE,"aw",@nobits
	.sectionflags	@""
	.align	16
	.zero		1024


//--------------------- .nv.shared._ZN7cutlass13device_kernelIN5flash11enable_sm90INS1_16FlashAttnFwdSm90INS1_25CollectiveMainloopFwdSm90ILi2EN4cute5tupleIJNS5_1CILi1EEES8_S8_EEENS6_IJNS7_ILi128EEENS7_ILi96EEENS7_ILi64EEEEEELi256ENS_10bfloat16_tEfNS_4arch4Sm90ELb0ELb1ELb1ELb1ELb0ELb1ELb0ELb1ELb0ELb1ELb0ELb0EEENS1_21CollectiveEpilogueFwdINS6_IJSA_NS7_ILi256EEESB_EEES9_SE_SG_Li256ELb1ELb1ELb0ELb0EEENS1_36VarlenDynamicPersistentTileSchedulerILi128ELi96ELi256ELi128ELb0ELb1ELb1ELb1ELb0ELb1EEEEEEEEEvNT_6ParamsE --------------------------
	.section	.nv.shared._ZN7cutlass13device_kernelIN5flash11enable_sm90INS1_16FlashAttnFwdSm90INS1_25CollectiveMainloopFwdSm90ILi2EN4cute5tupleIJNS5_1CILi1EEES8_S8_EEENS6_IJNS7_ILi128EEENS7_ILi96EEENS7_ILi64EEEEEELi256ENS_10bfloat16_tEfNS_4arch4Sm90ELb0ELb1ELb1ELb1ELb0ELb1ELb0ELb1ELb0ELb1ELb0ELb0EEENS1_21CollectiveEpilogueFwdINS6_IJSA_NS7_ILi256EEESB_EEES9_SE_SG_Li256ELb1ELb1ELb0ELb0EEENS1_36VarlenDynamicPersistentTileSchedulerILi128ELi96ELi256ELi128ELb0ELb1ELb1ELb1ELb0ELb1EEEEEEEEEvNT_6ParamsE,"aw",@nobits
	.sectionflags	@""
	.align	16
	.zero		1024


//--------------------- .nv.shared._ZN7cutlass13device_kernelIN5flash11enable_sm90INS1_16FlashAttnFwdSm90INS1_25CollectiveMainloopFwdSm90ILi2EN4cute5tupleIJNS5_1CILi1EEES8_S8_EEENS6_IJNS7_ILi128EEENS7_ILi96EEENS7_ILi64EEEEEELi256ENS_10bfloat16_tEfNS_4arch4Sm90ELb0ELb1ELb1ELb1ELb0ELb0ELb1ELb1ELb0ELb1ELb0ELb0EEENS1_21CollectiveEpilogueFwdINS6_IJSA_NS7_ILi256EEESB_EEES9_SE_SG_Li256ELb1ELb1ELb0ELb0EEENS1_36VarlenDynamicPersistentTileSchedulerILi128ELi96ELi256ELi128ELb0ELb1ELb1ELb1ELb0ELb1EEEEEEEEEvNT_6ParamsE --------------------------
	.section	.nv.shared._ZN7cutlass13device_kernelIN5flash11enable_sm90INS1_16FlashAttnFwdSm90INS1_25CollectiveMainloopFwdSm90ILi2EN4cute5tupleIJNS5_1CILi1EEES8_S8_EEENS6_IJNS7_ILi128EEENS7_ILi96EEENS7_ILi64EEEEEELi256ENS_10bfloat16_tEfNS_4arch4Sm90ELb0ELb1ELb1ELb1ELb0ELb0ELb1ELb1ELb0ELb1ELb0ELb0EEENS1_21CollectiveEpilogueFwdINS6_IJSA_NS7_ILi256EEESB_EEES9_SE_SG_Li256ELb1ELb1ELb0ELb0EEENS1_36VarlenDynamicPersistentTileSchedulerILi128ELi96ELi256ELi128ELb0ELb1ELb1ELb1ELb0ELb1EEEEEEEEEvNT_6ParamsE,"aw",@nobits
	.sectionflags	@""
	.align	16
	.zero		1024


//--------------------- .nv.shared._ZN7cutlass13device_kernelIN5flash11enable_sm90INS1_16FlashAttnFwdSm90INS1_25CollectiveMainloopFwdSm90ILi2EN4cute5tupleIJNS5_1CILi1EEES8_S8_EEENS6_IJNS7_ILi128EEENS7_ILi96EEENS7_ILi64EEEEEELi256ENS_10bfloat16_tEfNS_4arch4Sm90ELb0ELb1ELb1ELb1ELb0ELb1ELb1ELb1ELb0ELb1ELb0ELb0EEENS1_21CollectiveEpilogueFwdINS6_IJSA_NS7_ILi256EEESB_EEES9_SE_SG_Li256ELb1ELb1ELb0ELb0EEENS1_36VarlenDynamicPersistentTileSchedulerILi128ELi96ELi256ELi128ELb0ELb1ELb1ELb1ELb0ELb1EEEEEEEEEvNT_6ParamsE --------------------------
	.section	.nv.shared._ZN7cutlass13device_kernelIN5flash11enable_sm90INS1_16FlashAttnFwdSm90INS1_25CollectiveMainloopFwdSm90ILi2EN4cute5tupleIJNS5_1CILi1EEES8_S8_EEENS6_IJNS7_ILi128EEENS7_ILi96EEENS7_ILi64EEEEEELi256ENS_10bfloat16_tEfNS_4arch4Sm90ELb0ELb1ELb1ELb1ELb0ELb1ELb1ELb1ELb0ELb1ELb0ELb0EEENS1_21CollectiveEpilogueFwdINS6_IJSA_NS7_ILi256EEESB_EEES9_SE_SG_Li256ELb1ELb1ELb0ELb0EEENS1_36VarlenDynamicPersistentTileSchedulerILi128ELi96ELi256ELi128ELb0ELb1ELb1ELb1ELb0ELb1EEEEEEEEEvNT_6ParamsE,"aw",@nobits
	.sectionflags	@""
	.align	16
	.zero		1024


//--------------------- .nv.shared._ZN7cutlass13device_kernelIN5flash11enable_sm90INS1_16FlashAttnFwdSm90INS1_25CollectiveMainloopFwdSm90ILi2EN4cute5tupleIJNS5_1CILi1EEES8_S8_EEENS6_IJNS7_ILi128EEENS7_ILi96EEENS7_ILi64EEEEEELi256ENS_10bfloat16_tEfNS_4arch4Sm90ELb1ELb0ELb1ELb0ELb0ELb0ELb0ELb1ELb0ELb1ELb0ELb0EEENS1_21CollectiveEpilogueFwdINS6_IJSA_NS7_ILi256EEESB_EEES9_SE_SG_Li256ELb0ELb1ELb0ELb0EEENS1_30DynamicPersistentTileSchedulerILi256ELi128ELb0ELb1ELb1EEEEEEEEEvNT_6ParamsE --------------------------
	.section	.nv.shared._ZN7cutlass13device_kernelIN5flash11enable_sm90INS1_16FlashAttnFwdSm90INS1_25CollectiveMainloopFwdSm90ILi2EN4cute5tupleIJNS5_1CILi1EEES8_S8_EEENS6_IJNS7_ILi128EEENS7_ILi96EEENS7_ILi64EEEEEELi256ENS_10bfloat16_tEfNS_4arch4Sm90ELb1ELb0ELb1ELb0ELb0ELb0ELb0ELb1ELb0ELb1ELb0ELb0EEENS1_21CollectiveEpilogueFwdINS6_IJSA_NS7_ILi256EEESB_EEES9_SE_SG_Li256ELb0ELb1ELb0ELb0EEENS1_30DynamicPersistentTileSchedulerILi256ELi128ELb0ELb1ELb1EEEEEEEEEvNT_6ParamsE,"aw",@nobits
	.sectionflags	@""
	.align	16
	.zero		1024


//--------------------- .nv.shared._ZN7cutlass13device_kernelIN5flash11enable_sm90INS1_16FlashAttnFwdSm90INS1_25CollectiveMainloopFwdSm90ILi2EN4cute5tupleIJNS5_1CILi1EEES8_S8_EEENS6_IJNS7_ILi128EEENS7_ILi96EEENS7_ILi64EEEEEELi256ENS_10bfloat16_tEfNS_4arch4Sm90ELb1ELb0ELb1ELb0ELb0ELb0ELb1ELb1ELb0ELb1ELb0ELb0EEENS1_21CollectiveEpilogueFwdINS6_IJSA_NS7_ILi256EEESB_EEES9_SE_SG_Li256ELb0ELb1ELb0ELb0EEENS1_30DynamicPersistentTileSchedulerILi256ELi128ELb0ELb1ELb1EEEEEEEEEvNT_6ParamsE --------------------------
	.section	.nv.shared._ZN7cutlass13device_kernelIN5flash11enable_sm90INS1_16FlashAttnFwdSm90INS1_25CollectiveMainloopFwdSm90ILi2EN4cute5tupleIJNS5_1CILi1EEES8_S8_EEENS6_IJNS7_ILi128EEENS7_ILi96EEENS7_ILi64EEEEEELi256ENS_10bfloat16_tEfNS_4arch4Sm90ELb1ELb0ELb1ELb0ELb0ELb0ELb1ELb1ELb0ELb1ELb0ELb0EEENS1_21CollectiveEpilogueFwdINS6_IJSA_NS7_ILi256EEESB_EEES9_SE_SG_Li256ELb0ELb1ELb0ELb0EEENS1_30DynamicPersistentTileSchedulerILi256ELi128ELb0ELb1ELb1EEEEEEEEEvNT_6ParamsE,"aw",@nobits
	.sectionflags	@""
	.align	16
	.zero		1024


//--------------------- .nv.shared._ZN7cutlass13device_kernelIN5flash11enable_sm90INS1_16FlashAttnFwdSm90INS1_25CollectiveMainloopFwdSm90ILi2EN4cute5tupleIJNS5_1CILi1EEES8_S8_EEENS6_IJNS7_ILi128EEENS7_ILi96EEENS7_ILi64EEEEEELi256ENS_10bfloat16_tEfNS_4arch4Sm90ELb1ELb0ELb1ELb1ELb0ELb0ELb0ELb1ELb0ELb1ELb0ELb0EEENS1_21CollectiveEpilogueFwdINS6_IJSA_NS7_ILi256EEESB_EEES9_SE_SG_Li256ELb1ELb1ELb0ELb0EEENS1_36VarlenDynamicPersistentTileSchedulerILi128ELi96ELi256ELi128ELb0ELb1ELb1ELb1ELb1ELb1EEEEEEEEEvNT_6ParamsE --------------------------
	.section	.nv.shared._ZN7cutlass13device_kernelIN5flash11enable_sm90INS1_16FlashAttnFwdSm90INS1_25CollectiveMainloopFwdSm90ILi2EN4cute5tupleIJNS5_1CILi1EEES8_S8_EEENS6_IJNS7_ILi128EEENS7_ILi96EEENS7_ILi64EEEEEELi256ENS_10bfloat16_tEfNS_4arch4Sm90ELb1ELb0ELb1ELb1ELb0ELb0ELb0ELb1ELb0ELb1ELb0ELb0EEENS1_21CollectiveEpilogueFwdINS6_IJSA_NS7_ILi256EEESB_EEES9_SE_SG_Li256ELb1ELb1ELb0ELb0EEENS1_36VarlenDynamicPersistentTileSchedulerILi128ELi96ELi256ELi128ELb0ELb1ELb1ELb1ELb1ELb1EEEEEEEEEvNT_6ParamsE,"aw",@nobits
	.sectionflags	@""
	.align	16
	.zero		1024


//--------------------- .nv.shared._ZN7cutlass13device_kernelIN5flash11enable_sm90INS1_16FlashAttnFwdSm90INS1_25CollectiveMainloopFwdSm90ILi2EN4cute5tupleIJNS5_1CILi1EEES8_S8_EEENS6_IJNS7_ILi128EEENS7_ILi96EEENS7_ILi64EEEEEELi256ENS_10bfloat16_tEfNS_4arch4Sm90ELb1ELb0ELb1ELb1ELb0ELb1ELb0ELb1ELb0ELb1ELb0ELb0EEENS1_21CollectiveEpilogueFwdINS6_IJSA_NS7_ILi256EEESB_EEES9_SE_SG_Li256ELb1ELb1ELb0ELb0EEENS1_36VarlenDynamicPersistentTileSchedulerILi128ELi96ELi256ELi128ELb0ELb1ELb1ELb1ELb1ELb1EEEEEEEEEvNT_6ParamsE --------------------------
	.section	.nv.shared._ZN7cutlass13device_kernelIN5flash11enable_sm90INS1_16FlashAttnFwdSm90INS1_25CollectiveMainloopFwdSm90ILi2EN4cute5tupleIJNS5_1CILi1EEES8_S8_EEENS6_IJNS7_ILi128EEENS7_ILi96EEENS7_ILi64EEEEEELi256ENS_10bfloat16_tEfNS_4arch4Sm90ELb1ELb0ELb1ELb1ELb0ELb1ELb0ELb1ELb0ELb1ELb0ELb0EEENS1_21CollectiveEpilogueFwdINS6_IJSA_NS7_ILi256EEESB_EEES9_SE_SG_Li256ELb1ELb1ELb0ELb0EEENS1_36VarlenDynamicPersistentTileSchedulerILi128ELi96ELi256ELi128ELb0ELb1ELb1ELb1ELb1ELb1EEEEEEEEEvNT_6ParamsE,"aw",@nobits
	.sectionflags	@""
	.align	16
	.zero		1024


//--------------------- .nv.shared._ZN7cutlass13device_kernelIN5flash11enable_sm90INS1_16FlashAttnFwdSm90INS1_25CollectiveMainloopFwdSm90ILi2EN4cute5tupleIJNS5_1CILi1EEES8_S8_EEENS6_IJNS7_ILi128EEENS7_ILi96EEENS7_ILi64EEEEEELi256ENS_10bfloat16_tEfNS_4arch4Sm90ELb1ELb0ELb1ELb1ELb0ELb0ELb1ELb1ELb0ELb1ELb0ELb0EEENS1_21CollectiveEpilogueFwdINS6_IJSA_NS7_ILi256EEESB_EEES9_SE_SG_Li256ELb1ELb1ELb0ELb0EEENS1_36VarlenDynamicPersistentTileSchedulerILi128ELi96ELi256ELi128ELb0ELb1ELb1ELb1ELb1ELb1EEEEEEEEEvNT_6ParamsE --------------------------
	.section	.nv.shared._ZN7cutlass13device_kernelIN5flash11enable_sm90INS1_16FlashAttnFwdSm90INS1_25CollectiveMainloopFwdSm90ILi2EN4cute5tupleIJNS5_1CILi1EEES8_S8_EEENS6_IJNS7_ILi128EEENS7_ILi96EEENS7_ILi64EEEEEELi256ENS_10bfloat16_tEfNS_4arch4Sm90ELb1ELb0ELb1ELb1ELb0ELb0ELb1ELb1ELb0ELb1ELb0ELb0EEENS1_21CollectiveEpilogueFwdINS6_IJSA_NS7_ILi256EEESB_EEES9_SE_SG_Li256ELb1ELb1ELb0ELb0EEENS1_36VarlenDynamicPersistentTileSchedulerILi128ELi96ELi256ELi128ELb0ELb1ELb1ELb1ELb1ELb1EEEEEEEEEvNT_6ParamsE,"aw",@nobits
	.sectionflags	@""
	.align	16
	.zero		1024


//--------------------- .nv.shared._ZN7cutlass13device_kernelIN5flash11enable_sm90INS1_16FlashAttnFwdSm90INS1_25CollectiveMainloopFwdSm90ILi2EN4cute5tupleIJNS5_1CILi1EEES8_S8_EEENS6_IJNS7_ILi128EEENS7_ILi96EEENS7_ILi64EEEEEELi256ENS_10bfloat16_tEfNS_4arch4Sm90ELb1ELb0ELb1ELb1ELb0ELb1ELb1ELb1ELb0ELb1ELb0ELb0EEENS1_21CollectiveEpilogueFwdINS6_IJSA_NS7_ILi256EEESB_EEES9_SE_SG_Li256ELb1ELb1ELb0ELb0EEENS1_36VarlenDynamicPersistentTileSchedulerILi128ELi96ELi256ELi128ELb0ELb1ELb1ELb1ELb1ELb1EEEEEEEEEvNT_6ParamsE --------------------------
	.section	.nv.shared._ZN7cutlass13device_kernelIN5flash11enable_sm90INS1_16FlashAttnFwdSm90INS1_25CollectiveMainloopFwdSm90ILi2EN4cute5tupleIJNS5_1CILi1EEES8_S8_EEENS6_IJNS7_ILi128EEENS7_ILi96EEENS7_ILi64EEEEEELi256ENS_10bfloat16_tEfNS_4arch4Sm90ELb1ELb0ELb1ELb1ELb0ELb1ELb1ELb1ELb0ELb1ELb0ELb0EEENS1_21CollectiveEpilogueFwdINS6_IJSA_NS7_ILi256EEESB_EEES9_SE_SG_Li256ELb1ELb1ELb0ELb0EEENS1_36VarlenDynamicPersistentTileSchedulerILi128ELi96ELi256ELi128ELb0ELb1ELb1ELb1ELb1ELb1EEEEEEEEEvNT_6ParamsE,"aw",@nobits
	.sectionflags	@""
	.align	16
	.zero		1024


//--------------------- .nv.constant0._ZN7cutlass13device_kernelIN5flash11enable_sm90INS1_16FlashAttnFwdSm90INS1_25CollectiveMainloopFwdSm90ILi2EN4cute5tupleIJNS5_1CILi1EEES8_S8_EEENS6_IJNS7_ILi128EEENS7_ILi96EEENS7_ILi64EEEEEELi256ENS_10bfloat16_tEfNS_4arch4Sm90ELb0ELb0ELb1ELb0ELb0ELb0ELb0ELb1ELb0ELb1ELb0ELb0EEENS1_21CollectiveEpilogueFwdINS6_IJSA_NS7_ILi256EEESB_EEES9_SE_SG_Li256ELb0ELb1ELb0ELb0EEENS1_29StaticPersistentTileSchedulerILb0EEEEEEEEEvNT_6ParamsE --------------------------
	.section	.nv.constant0._ZN7cutlass13device_kernelIN5flash11enable_sm90INS1_16FlashAttnFwdSm90INS1_25CollectiveMainloopFwdSm90ILi2EN4cute5tupleIJNS5_1CILi1EEES8_S8_EEENS6_IJNS7_ILi128EEENS7_ILi96EEENS7_ILi64EEEEEELi256ENS_10bfloat16_tEfNS_4arch4Sm90ELb0ELb0ELb1ELb0ELb0ELb0ELb0ELb1ELb0ELb1ELb0ELb0EEENS1_21CollectiveEpilogueFwdINS6_IJSA_NS7_ILi256EEESB_EEES9_SE_SG_Li256ELb0ELb1ELb0ELb0EEENS1_29StaticPersistentTileSchedulerILb0EEEEEEEEEvNT_6ParamsE,"a",@progbits
	.sectionflags	@""
	.align	4
.nv.constant0._ZN7cutlass13device_kernelIN5flash11enable_sm90INS1_16FlashAttnFwdSm90INS1_25CollectiveMainloopFwdSm90ILi2EN4cute5tupleIJNS5_1CILi1EEES8_S8_EEENS6_IJNS7_ILi128EEENS7_ILi96EEENS7_ILi64EEEEEELi256ENS_10bfloat16_tEfNS_4arch4Sm90ELb0ELb0ELb1ELb0ELb0ELb0ELb0ELb1ELb0ELb1ELb0ELb0EEENS1_21CollectiveEpilogueFwdINS6_IJSA_NS7_ILi256EEESB_EEES9_SE_SG_Li256ELb0ELb1ELb0ELb0EEENS1_29StaticPersistentTileSchedulerILb0EEEEEEEEEvNT_6ParamsE:
	.zero		3200


//--------------------- .nv.constant0._ZN7cutlass13device_kernelIN5flash11enable_sm90INS1_16FlashAttnFwdSm90INS1_25CollectiveMainloopFwdSm90ILi2EN4cute5tupleIJNS5_1CILi1EEES8_S8_EEENS6_IJNS7_ILi128EEENS7_ILi96EEENS7_ILi64EEEEEELi256ENS_10bfloat16_tEfNS_4arch4Sm90ELb0ELb0ELb1ELb0ELb0ELb0ELb1ELb1ELb0ELb1ELb0ELb0EEENS1_21CollectiveEpilogueFwdINS6_IJSA_NS7_ILi256EEESB_EEES9_SE_SG_Li256ELb0ELb1ELb0ELb0EEENS1_29StaticPersistentTileSchedulerILb0EEEEEEEEEvNT_6ParamsE --------------------------
	.section	.nv.constant0._ZN7cutlass13device_kernelIN5flash11enable_sm90INS1_16FlashAttnFwdSm90INS1_25CollectiveMainloopFwdSm90ILi2EN4cute5tupleIJNS5_1CILi1EEES8_S8_EEENS6_IJNS7_ILi128EEENS7_ILi96EEENS7_ILi64EEEEEELi256ENS_10bfloat16_tEfNS_4arch4Sm90ELb0ELb0ELb1ELb0ELb0ELb0ELb1ELb1ELb0ELb1ELb0ELb0EEENS1_21CollectiveEpilogueFwdINS6_IJSA_NS7_ILi256EEESB_EEES9_SE_SG_Li256ELb0ELb1ELb0ELb0EEENS1_29StaticPersistentTileSchedulerILb0EEEEEEEEEvNT_6ParamsE,"a",@progbits
	.sectionflags	@""
	.align	4
.nv.constant0._ZN7cutlass13device_kernelIN5flash11enable_sm90INS1_16FlashAttnFwdSm90INS1_25CollectiveMainloopFwdSm90ILi2EN4cute5tupleIJNS5_1CILi1EEES8_S8_EEENS6_IJNS7_ILi128EEENS7_ILi96EEENS7_ILi64EEEEEELi256ENS_10bfloat16_tEfNS_4arch4Sm90ELb0ELb0ELb1ELb0ELb0ELb0ELb1ELb1ELb0ELb1ELb0ELb0EEENS1_21CollectiveEpilogueFwdINS6_IJSA_NS7_ILi256EEESB_EEES9_SE_SG_Li256ELb0ELb1ELb0ELb0EEENS1_29StaticPersistentTileSchedulerILb0EEEEEEEEEvNT_6ParamsE:
	.zero		3456


//--------------------- .nv.constant0._ZN7cutlass13device_kernelIN5flash11enable_sm90INS1_16FlashAttnFwdSm90INS1_25CollectiveMainloopFwdSm90ILi2EN4cute5tupleIJNS5_1CILi1EEES8_S8_EEENS6_IJNS7_ILi128EEENS7_ILi96EEENS7_ILi64EEEEEELi256ENS_10bfloat16_tEfNS_4arch4Sm90ELb0ELb0ELb1ELb1ELb0ELb0ELb0ELb1ELb0ELb1ELb0ELb0EEENS1_21CollectiveEpilogueFwdINS6_IJSA_NS7_ILi256EEESB_EEES9_SE_SG_Li256ELb1ELb1ELb0ELb0EEENS1_36VarlenDynamicPersistentTileSchedulerILi128ELi96ELi256ELi128ELb0ELb1ELb1ELb0ELb1ELb1EEEEEEEEEvNT_6ParamsE --------------------------
	.section	.nv.constant0._ZN7cutlass13device_kernelIN5flash11enable_sm90INS1_16FlashAttnFwdSm90INS1_25CollectiveMainloopFwdSm90ILi2EN4cute5tupleIJNS5_1CILi1EEES8_S8_EEENS6_IJNS7_ILi128EEENS7_ILi96EEENS7_ILi64EEEEEELi256ENS_10bfloat16_tEfNS_4arch4Sm90ELb0ELb0ELb1ELb1ELb0ELb0ELb0ELb1ELb0ELb1ELb0ELb0EEENS1_21CollectiveEpilogueFwdINS6_IJSA_NS7_ILi256EEESB_EEES9_SE_SG_Li256ELb1ELb1ELb0ELb0EEENS1_36VarlenDynamicPersistentTileSchedulerILi128ELi96ELi256ELi128ELb0ELb1ELb1ELb0ELb1ELb1EEEEEEEEEvNT_6ParamsE,"a",@progbits
	.sectionflags	@""
	.align	4
.nv.constant0._ZN7cutlass13device_kernelIN5flash11enable_sm90INS1_16FlashAttnFwdSm90INS1_25CollectiveMainloopFwdSm90ILi2EN4cute5tupleIJNS5_1CILi1EEES8_S8_EEENS6_IJNS7_ILi128EEENS7_ILi96EEENS7_ILi64EEEEEELi256ENS_10bfloat16_tEfNS_4arch4Sm90ELb0ELb0ELb1ELb1ELb0ELb0ELb0ELb1ELb0ELb1ELb0ELb0EEENS1_21CollectiveEpilogueFwdINS6_IJSA_NS7_ILi256EEESB_EEES9_SE_SG_Li256ELb1ELb1ELb0ELb0EEENS1_36VarlenDynamicPersistentTileSchedulerILi128ELi96ELi256ELi128ELb0ELb1ELb1ELb0ELb1ELb1EEEEEEEEEvNT_6ParamsE:
	.zero		3328


//--------------------- .nv.constant0._ZN7cutlass13device_kernelIN5flash11enable_sm90INS1_16FlashAttnFwdSm90INS1_25CollectiveMainloopFwdSm90ILi2EN4cute5tupleIJNS5_1CILi1EEES8_S8_EEENS6_IJNS7_ILi128EEENS7_ILi96EEENS7_ILi64EEEEEELi256ENS_10bfloat16_tEfNS_4arch4Sm90ELb0ELb0ELb1ELb1ELb0ELb1ELb0ELb1ELb0ELb1ELb0ELb0EEENS1_21CollectiveEpilogueFwdINS6_IJSA_NS7_ILi256EEESB_EEES9_SE_SG_Li256ELb1ELb1ELb0ELb0EEENS1_36VarlenDynamicPersistentTileSchedulerILi128ELi96ELi256ELi128ELb0ELb1ELb1ELb0ELb1ELb1EEEEEEEEEvNT_6ParamsE --------------------------
	.section	.nv.constant0._ZN7cutlass13device_kernelIN5flash11enable_sm90INS1_16FlashAttnFwdSm90INS1_25CollectiveMainloopFwdSm90ILi2EN4cute5tupleIJNS5_1CILi1EEES8_S8_EEENS6_IJNS7_ILi128EEENS7_ILi96EEENS7_ILi64EEEEEELi256ENS_10bfloat16_tEfNS_4arch4Sm90ELb0ELb0ELb1ELb1ELb0ELb1ELb0ELb1ELb0ELb1ELb0ELb0EEENS1_21CollectiveEpilogueFwdINS6_IJSA_NS7_ILi256EEESB_EEES9_SE_SG_Li256ELb1ELb1ELb0ELb0EEENS1_36VarlenDynamicPersistentTileSchedulerILi128ELi96ELi256ELi128ELb0ELb1ELb1ELb0ELb1ELb1EEEEEEEEEvNT_6ParamsE,"a",@progbits
	.sectionflags	@""
	.align	4
.nv.constant0._ZN7cutlass13device_kernelIN5flash11enable_sm90INS1_16FlashAttnFwdSm90INS1_25CollectiveMainloopFwdSm90ILi2EN4cute5tupleIJNS5_1CILi1EEES8_S8_EEENS6_IJNS7_ILi128EEENS7_ILi96EEENS7_ILi64EEEEEELi256ENS_10bfloat16_tEfNS_4arch4Sm90ELb0ELb0ELb1ELb1ELb0ELb1ELb0ELb1ELb0ELb1ELb0ELb0EEENS1_21CollectiveEpilogueFwdINS6_IJSA_NS7_ILi256EEESB_EEES9_SE_SG_Li256ELb1ELb1ELb0ELb0EEENS1_36VarlenDynamicPersistentTileSchedulerILi128ELi96ELi256ELi128ELb0ELb1ELb1ELb0ELb1ELb1EEEEEEEEEvNT_6ParamsE:
	.zero		3328


//--------------------- .nv.constant0._ZN7cutlass13device_kernelIN5flash11enable_sm90INS1_16FlashAttnFwdSm90INS1_25CollectiveMainloopFwdSm90ILi2EN4cute5tupleIJNS5_1CILi1EEES8_S8_EEENS6_IJNS7_ILi128EEENS7_ILi96EEENS7_ILi64EEEEEELi256ENS_10bfloat16_tEfNS_4arch4Sm90ELb0ELb0ELb1ELb1ELb0ELb0ELb1ELb1ELb0ELb1ELb0ELb0EEENS1_21CollectiveEpilogueFwdINS6_IJSA_NS7_ILi256EEESB_EEES9_SE_SG_Li256ELb1ELb1ELb0ELb0EEENS1_36VarlenDynamicPersistentTileSchedulerILi128ELi96ELi256ELi128ELb0ELb1ELb1ELb0ELb1ELb1EEEEEEEEEvNT_6ParamsE --------------------------
	.section	.nv.constant0._ZN7cutlass13device_kernelIN5flash11enable_sm90INS1_16FlashAttnFwdSm90INS1_25CollectiveMainloopFwdSm90ILi2EN4cute5tupleIJNS5_1CILi1EEES8_S8_EEENS6_IJNS7_ILi128EEENS7_ILi96EEENS7_ILi64EEEEEELi256ENS_10bfloat16_tEfNS_4arch4Sm90ELb0ELb0ELb1ELb1ELb0ELb0ELb1ELb1ELb0ELb1ELb0ELb0EEENS1_21CollectiveEpilogueFwdINS6_IJSA_NS7_ILi256EEESB_EEES9_SE_SG_Li256ELb1ELb1ELb0ELb0EEENS1_36VarlenDynamicPersistentTileSchedulerILi128ELi96ELi256ELi128ELb0ELb1ELb1ELb0ELb1ELb1EEEEEEEEEvNT_6ParamsE,"a",@progbits
	.sectionflags	@""
	.align	4
.nv.constant0._ZN7cutlass13device_kernelIN5flash11enable_sm90INS1_16FlashAttnFwdSm90INS1_25CollectiveMainloopFwdSm90ILi2EN4cute5tupleIJNS5_1CILi1EEES8_S8_EEENS6_IJNS7_ILi128EEENS7_ILi96EEENS7_ILi64EEEEEELi256ENS_10bfloat16_tEfNS_4arch4Sm90ELb0ELb0ELb1ELb1ELb0ELb0ELb1ELb1ELb0ELb1ELb0ELb0EEENS1_21CollectiveEpilogueFwdINS6_IJSA_NS7_ILi256EEESB_EEES9_SE_SG_Li256ELb1ELb1ELb0ELb0EEENS1_36VarlenDynamicPersistentTileSchedulerILi128ELi96ELi256ELi128ELb0ELb1ELb1ELb0ELb1ELb1EEEEEEEEEvNT_6ParamsE:
	.zero		3584


//--------------------- .nv.constant0._ZN7cutlass13device_kernelIN5flash11enable_sm90INS1_16FlashAttnFwdSm90INS1_25CollectiveMainloopFwdSm90ILi2EN4cute5tupleIJNS5_1CILi1EEES8_S8_EEENS6_IJNS7_ILi128EEENS7_ILi96EEENS7_ILi64EEEEEELi256ENS_10bfloat16_tEfNS_4arch4Sm90ELb0ELb0ELb1ELb1ELb0ELb1ELb1ELb1ELb0ELb1ELb0ELb0EEENS1_21CollectiveEpilogueFwdINS6_IJSA_NS7_ILi256EEESB_EEES9_SE_SG_Li256ELb1ELb1ELb0ELb0EEENS1_36VarlenDynamicPersistentTileSchedulerILi128ELi96ELi256ELi128ELb0ELb1ELb1ELb0ELb1ELb1EEEEEEEEEvNT_6ParamsE --------------------------
	.section	.nv.constant0._ZN7cutlass13device_kernelIN5flash11enable_sm90INS1_16FlashAttnFwdSm90INS1_25CollectiveMainloopFwdSm90ILi2EN4cute5tupleIJNS5_1CILi1EEES8_S8_EEENS6_IJNS7_ILi128EEENS7_ILi96EEENS7_ILi64EEEEEELi256ENS_10bfloat16_tEfNS_4arch4Sm90ELb0ELb0ELb1ELb1ELb0ELb1ELb1ELb1ELb0ELb1ELb0ELb0EEENS1_21CollectiveEpilogueFwdINS6_IJSA_NS7_ILi256EEESB_EEES9_SE_SG_Li256ELb1ELb1ELb0ELb0EEENS1_36VarlenDynamicPersistentTileSchedulerILi128ELi96ELi256ELi128ELb0ELb1ELb1ELb0ELb1ELb1EEEEEEEEEvNT_6ParamsE,"a",@progbits
	.sectionflags	@""
	.align	4
.nv.constant0._ZN7cutlass13device_kernelIN5flash11enable_sm90INS1_16FlashAttnFwdSm90INS1_25CollectiveMainloopFwdSm90ILi2EN4cute5tupleIJNS5_1CILi1EEES8_S8_EEENS6_IJNS7_ILi128EEENS7_ILi96EEENS7_ILi64EEEEEELi256ENS_10bfloat16_tEfNS_4arch4Sm90ELb0ELb0ELb1ELb1ELb0ELb1ELb1ELb1ELb0ELb1ELb0ELb0EEENS1_21CollectiveEpilogueFwdINS6_IJSA_NS7_ILi256EEESB_EEES9_SE_SG_Li256ELb1ELb1ELb0ELb0EEENS1_36VarlenDynamicPersistentTileSchedulerILi128ELi96ELi256ELi128ELb0ELb1ELb1ELb0ELb1ELb1EEEEEEEEEvNT_6ParamsE:
	.zero		3584


//--------------------- .nv.constant0._ZN7cutlass13device_kernelIN5flash11enable_sm90INS1_16FlashAttnFwdSm90INS1_25CollectiveMainloopFwdSm90ILi2EN4cute5tupleIJNS5_1CILi1EEES8_S8_EEENS6_IJNS7_ILi128EEENS7_ILi96EEENS7_ILi64EEEEEELi256ENS_10bfloat16_tEfNS_4arch4Sm90ELb0ELb1ELb1ELb0ELb0ELb0ELb0ELb1ELb0ELb1ELb0ELb0EEENS1_21CollectiveEpilogueFwdINS6_IJSA_NS7_ILi256EEESB_EEES9_SE_SG_Li256ELb0ELb1ELb0ELb0EEENS1_30DynamicPersistentTileSchedulerILi256ELi128ELb0ELb1ELb1EEEEEEEEEvNT_6ParamsE --------------------------
	.section	.nv.constant0._ZN7cutlass13device_kernelIN5flash11enable_sm90INS1_16FlashAttnFwdSm90INS1_25CollectiveMainloopFwdSm90ILi2EN4cute5tupleIJNS5_1CILi1EEES8_S8_EEENS6_IJNS7_ILi128EEENS7_ILi96EEENS7_ILi64EEEEEELi256ENS_10bfloat16_tEfNS_4arch4Sm90ELb0ELb1ELb1ELb0ELb0ELb0ELb0ELb1ELb0ELb1ELb0ELb0EEENS1_21CollectiveEpilogueFwdINS6_IJSA_NS7_ILi256EEESB_EEES9_SE_SG_Li256ELb0ELb1ELb0ELb0EEENS1_30DynamicPersistentTileSchedulerILi256ELi128ELb0ELb1ELb1EEEEEEEEEvNT_6ParamsE,"a",@progbits
	.sectionflags	@""
	.align	4
.nv.constant0._ZN7cutlass13device_kernelIN5flash11enable_sm90INS1_16FlashAttnFwdSm90INS1_25CollectiveMainloopFwdSm90ILi2EN4cute5tupleIJNS5_1CILi1EEES8_S8_EEENS6_IJNS7_ILi128EEENS7_ILi96EEENS7_ILi64EEEEEELi256ENS_10bfloat16_tEfNS_4arch4Sm90ELb0ELb1ELb1ELb0ELb0ELb0ELb0ELb1ELb0ELb1ELb0ELb0EEENS1_21CollectiveEpilogueFwdINS6_IJSA_NS7_ILi256EEESB_EEES9_SE_SG_Li256ELb0ELb1ELb0ELb0EEENS1_30DynamicPersistentTileSchedulerILi256ELi128ELb0ELb1ELb1EEEEEEEEEvNT_6ParamsE:
	.zero		3328


//--------------------- .nv.constant0._ZN7cutlass13device_kernelIN5flash11enable_sm90INS1_16FlashAttnFwdSm90INS1_25CollectiveMainloopFwdSm90ILi2EN4cute5tupleIJNS5_1CILi1EEES8_S8_EEENS6_IJNS7_ILi128EEENS7_ILi96EEENS7_ILi64EEEEEELi256ENS_10bfloat16_tEfNS_4arch4Sm90ELb0ELb1ELb1ELb0ELb0ELb0ELb1ELb1ELb0ELb1ELb0ELb0EEENS1_21CollectiveEpilogueFwdINS6_IJSA_NS7_ILi256EEESB_EEES9_SE_SG_Li256ELb0ELb1ELb0ELb0EEENS1_30DynamicPersistentTileSchedulerILi256ELi128ELb0ELb1ELb1EEEEEEEEEvNT_6ParamsE --------------------------
	.section	.nv.constant0._ZN7cutlass13device_kernelIN5flash11enable_sm90INS1_16FlashAttnFwdSm90INS1_25CollectiveMainloopFwdSm90ILi2EN4cute5tupleIJNS5_1CILi1EEES8_S8_EEENS6_IJNS7_ILi128EEENS7_ILi96EEENS7_ILi64EEEEEELi256ENS_10bfloat16_tEfNS_4arch4Sm90ELb0ELb1ELb1ELb0ELb0ELb0ELb1ELb1ELb0ELb1ELb0ELb0EEENS1_21CollectiveEpilogueFwdINS6_IJSA_NS7_ILi256EEESB_EEES9_SE_SG_Li256ELb0ELb1ELb0ELb0EEENS1_30DynamicPersistentTileSchedulerILi256ELi128ELb0ELb1ELb1EEEEEEEEEvNT_6ParamsE,"a",@progbits
	.sectionflags	@""
	.align	4
.nv.constant0._ZN7cutlass13device_kernelIN5flash11enable_sm90INS1_16FlashAttnFwdSm90INS1_25CollectiveMainloopFwdSm90ILi2EN4cute5tupleIJNS5_1CILi1EEES8_S8_EEENS6_IJNS7_ILi128EEENS7_ILi96EEENS7_ILi64EEEEEELi256ENS_10bfloat16_tEfNS_4arch4Sm90ELb0ELb1ELb1ELb0ELb0ELb0ELb1ELb1ELb0ELb1ELb0ELb0EEENS1_21CollectiveEpilogueFwdINS6_IJSA_NS7_ILi256EEESB_EEES9_SE_SG_Li256ELb0ELb1ELb0ELb0EEENS1_30DynamicPersistentTileSchedulerILi256ELi128ELb0ELb1ELb1EEEEEEEEEvNT_6ParamsE:
	.zero		3584


//--------------------- .nv.constant0._ZN7cutlass13device_kernelIN5flash11enable_sm90INS1_16FlashAttnFwdSm90INS1_25CollectiveMainloopFwdSm90ILi2EN4cute5tupleIJNS5_1CILi1EEES8_S8_EEENS6_IJNS7_ILi128EEENS7_ILi96EEENS7_ILi64EEEEEELi256ENS_10bfloat16_tEfNS_4arch4Sm90ELb0ELb1ELb1ELb1ELb0ELb0ELb0ELb1ELb0ELb1ELb0ELb0EEENS1_21CollectiveEpilogueFwdINS6_IJSA_NS7_ILi256EEESB_EEES9_SE_SG_Li256ELb1ELb1ELb0ELb0EEENS1_36VarlenDynamicPersistentTileSchedulerILi128ELi96ELi256ELi128ELb0ELb1ELb1ELb1ELb0ELb1EEEEEEEEEvNT_6ParamsE --------------------------
	.section	.nv.constant0._ZN7cutlass13device_kernelIN5flash11enable_sm90INS1_16FlashAttnFwdSm90INS1_25CollectiveMainloopFwdSm90ILi2EN4cute5tupleIJNS5_1CILi1EEES8_S8_EEENS6_IJNS7_ILi128EEENS7_ILi96EEENS7_ILi64EEEEEELi256ENS_10bfloat16_tEfNS_4arch4Sm90ELb0ELb1ELb1ELb1ELb0ELb0ELb0ELb1ELb0ELb1ELb0ELb0EEENS1_21CollectiveEpilogueFwdINS6_IJSA_NS7_ILi256EEESB_EEES9_SE_SG_Li256ELb1ELb1ELb0ELb0EEENS1_36VarlenDynamicPersistentTileSchedulerILi128ELi96ELi256ELi128ELb0ELb1ELb1ELb1ELb0ELb1EEEEEEEEEvNT_6ParamsE,"a",@progbits
	.sectionflags	@""
	.align	4
.nv.constant0._ZN7cutlass13device_kernelIN5flash11enable_sm90INS1_16FlashAttnFwdSm90INS1_25CollectiveMainloopFwdSm90ILi2EN4cute5tupleIJNS5_1CILi1EEES8_S8_EEENS6_IJNS7_ILi128EEENS7_ILi96EEENS7_ILi64EEEEEELi256ENS_10bfloat16_tEfNS_4arch4Sm90ELb0ELb1ELb1ELb1ELb0ELb0ELb0ELb1ELb0ELb1ELb0ELb0EEENS1_21CollectiveEpilogueFwdINS6_IJSA_NS7_ILi256EEESB_EEES9_SE_SG_Li256ELb1ELb1ELb0ELb0EEENS1_36VarlenDynamicPersistentTileSchedulerILi128ELi96ELi256ELi128ELb0ELb1ELb1ELb1ELb0ELb1EEEEEEEEEvNT_6ParamsE:
	.zero		3328


//--------------------- .nv.constant0._ZN7cutlass13device_kernelIN5flash11enable_sm90INS1_16FlashAttnFwdSm90INS1_25CollectiveMainloopFwdSm90ILi2EN4cute5tupleIJNS5_1CILi1EEES8_S8_EEENS6_IJNS7_ILi128EEENS7_ILi96EEENS7_ILi64EEEEEELi256ENS_10bfloat16_tEfNS_4arch4Sm90ELb0ELb1ELb1ELb1ELb0ELb1ELb0ELb1ELb0ELb1ELb0ELb0EEENS1_21CollectiveEpilogueFwdINS6_IJSA_NS7_ILi256EEESB_EEES9_SE_SG_Li256ELb1ELb1ELb0ELb0EEENS1_36VarlenDynamicPersistentTileSchedulerILi128ELi96ELi256ELi128ELb0ELb1ELb1ELb1ELb0ELb1EEEEEEEEEvNT_6ParamsE --------------------------
	.section	.nv.constant0._ZN7cutlass13device_kernelIN5flash11enable_sm90INS1_16FlashAttnFwdSm90INS1_25CollectiveMainloopFwdSm90ILi2EN4cute5tupleIJNS5_1CILi1EEES8_S8_EEENS6_IJNS7_ILi128EEENS7_ILi96EEENS7_ILi64EEEEEELi256ENS_10bfloat16_tEfNS_4arch4Sm90ELb0ELb1ELb1ELb1ELb0ELb1ELb0ELb1ELb0ELb1ELb0ELb0EEENS1_21CollectiveEpilogueFwdINS6_IJSA_NS7_ILi256EEESB_EEES9_SE_SG_Li256ELb1ELb1ELb0ELb0EEENS1_36VarlenDynamicPersistentTileSchedulerILi128ELi96ELi256ELi128ELb0ELb1ELb1ELb1ELb0ELb1EEEEEEEEEvNT_6ParamsE,"a",@progbits
	.sectionflags	@""
	.align	4
.nv.constant0._ZN7cutlass13device_kernelIN5flash11enable_sm90INS1_16FlashAttnFwdSm90INS1_25CollectiveMainloopFwdSm90ILi2EN4cute5tupleIJNS5_1CILi1EEES8_S8_EEENS6_IJNS7_ILi128EEENS7_ILi96EEENS7_ILi64EEEEEELi256ENS_10bfloat16_tEfNS_4arch4Sm90ELb0ELb1ELb1ELb1ELb0ELb1ELb0ELb1ELb0ELb1ELb0ELb0EEENS1_21CollectiveEpilogueFwdINS6_IJSA_NS7_ILi256EEESB_EEES9_SE_SG_Li256ELb1ELb1ELb0ELb0EEENS1_36VarlenDynamicPersistentTileSchedulerILi128ELi96ELi256ELi128ELb0ELb1ELb1ELb1ELb0ELb1EEEEEEEEEvNT_6ParamsE:
	.zero		3328


//--------------------- .nv.constant0._ZN7cutlass13device_kernelIN5flash11enable_sm90INS1_16FlashAttnFwdSm90INS1_25CollectiveMainloopFwdSm90ILi2EN4cute5tupleIJNS5_1CILi1EEES8_S8_EEENS6_IJNS7_ILi128EEENS7_ILi96EEENS7_ILi64EEEEEELi256ENS_10bfloat16_tEfNS_4arch4Sm90ELb0ELb1ELb1ELb1ELb0ELb0ELb1ELb1ELb0ELb1ELb0ELb0EEENS1_21CollectiveEpilogueFwdINS6_IJSA_NS7_ILi256EEESB_EEES9_SE_SG_Li256ELb1ELb1ELb0ELb0EEENS1_36VarlenDynamicPersistentTileSchedulerILi128ELi96ELi256ELi128ELb0ELb1ELb1ELb1ELb0ELb1EEEEEEEEEvNT_6ParamsE --------------------------
	.section	.nv.constant0._ZN7cutlass13device_kernelIN5flash11enable_sm90INS1_16FlashAttnFwdSm90INS1_25CollectiveMainloopFwdSm90ILi2EN4cute5tupleIJNS5_1CILi1EEES8_S8_EEENS6_IJNS7_ILi128EEENS7_ILi96EEENS7_ILi64EEEEEELi256ENS_10bfloat16_tEfNS_4arch4Sm90ELb0ELb1ELb1ELb1ELb0ELb0ELb1ELb1ELb0ELb1ELb0ELb0EEENS1_21CollectiveEpilogueFwdINS6_IJSA_NS7_ILi256EEESB_EEES9_SE_SG_Li256ELb1ELb1ELb0ELb0EEENS1_36VarlenDynamicPersistentTileSchedulerILi128ELi96ELi256ELi128ELb0ELb1ELb1ELb1ELb0ELb1EEEEEEEEEvNT_6ParamsE,"a",@progbits
	.sectionflags	@""
	.align	4
.nv.constant0._ZN7cutlass13device_kernelIN5flash11enable_sm90INS1_16FlashAttnFwdSm90INS1_25CollectiveMainloopFwdSm90ILi2EN4cute5tupleIJNS5_1CILi1EEES8_S8_EEENS6_IJNS7_ILi128EEENS7_ILi96EEENS7_ILi64EEEEEELi256ENS_10bfloat16_tEfNS_4arch4Sm90ELb0ELb1ELb1ELb1ELb0ELb0ELb1ELb1ELb0ELb1ELb0ELb0EEENS1_21CollectiveEpilogueFwdINS6_IJSA_NS7_ILi256EEESB_EEES9_SE_SG_Li256ELb1ELb1ELb0ELb0EEENS1_36VarlenDynamicPersistentTileSchedulerILi128ELi96ELi256ELi128ELb0ELb1ELb1ELb1ELb0ELb1EEEEEEEEEvNT_6ParamsE:
	.zero		3584


//--------------------- .nv.constant0._ZN7cutlass13device_kernelIN5flash11enable_sm90INS1_16FlashAttnFwdSm90INS1_25CollectiveMainloopFwdSm90ILi2EN4cute5tupleIJNS5_1CILi1EEES8_S8_EEENS6_IJNS7_ILi128EEENS7_ILi96EEENS7_ILi64EEEEEELi256ENS_10bfloat16_tEfNS_4arch4Sm90ELb0ELb1ELb1ELb1ELb0ELb1ELb1ELb1ELb0ELb1ELb0ELb0EEENS1_21CollectiveEpilogueFwdINS6_IJSA_NS7_ILi256EEESB_EEES9_SE_SG_Li256ELb1ELb1ELb0ELb0EEENS1_36VarlenDynamicPersistentTileSchedulerILi128ELi96ELi256ELi128ELb0ELb1ELb1ELb1ELb0ELb1EEEEEEEEEvNT_6ParamsE --------------------------
	.section	.nv.constant0._ZN7cutlass13device_kernelIN5flash11enable_sm90INS1_16FlashAttnFwdSm90INS1_25CollectiveMainloopFwdSm90ILi2EN4cute5tupleIJNS5_1CILi1EEES8_S8_EEENS6_IJNS7_ILi128EEENS7_ILi96EEENS7_ILi64EEEEEELi256ENS_10bfloat16_tEfNS_4arch4Sm90ELb0ELb1ELb1ELb1ELb0ELb1ELb1ELb1ELb0ELb1ELb0ELb0EEENS1_21CollectiveEpilogueFwdINS6_IJSA_NS7_ILi256EEESB_EEES9_SE_SG_Li256ELb1ELb1ELb0ELb0EEENS1_36VarlenDynamicPersistentTileSchedulerILi128ELi96ELi256ELi128ELb0ELb1ELb1ELb1ELb0ELb1EEEEEEEEEvNT_6ParamsE,"a",@progbits
	.sectionflags	@""
	.align	4
.nv.constant0._ZN7cutlass13device_kernelIN5flash11enable_sm90INS1_16FlashAttnFwdSm90INS1_25CollectiveMainloopFwdSm90ILi2EN4cute5tupleIJNS5_1CILi1EEES8_S8_EEENS6_IJNS7_ILi128EEENS7_ILi96EEENS7_ILi64EEEEEELi256ENS_10bfloat16_tEfNS_4arch4Sm90ELb0ELb1ELb1ELb1ELb0ELb1ELb1ELb1ELb0ELb1ELb0ELb0EEENS1_21CollectiveEpilogueFwdINS6_IJSA_NS7_ILi256EEESB_EEES9_SE_SG_Li256ELb1ELb1ELb0ELb0EEENS1_36VarlenDynamicPersistentTileSchedulerILi128ELi96ELi256ELi128ELb0ELb1ELb1ELb1ELb0ELb1EEEEEEEEEvNT_6ParamsE:
	.zero		3584


//--------------------- .nv.constant0._ZN7cutlass13device_kernelIN5flash11enable_sm90INS1_16FlashAttnFwdSm90INS1_25CollectiveMainloopFwdSm90ILi2EN4cute5tupleIJNS5_1CILi1EEES8_S8_EEENS6_IJNS7_ILi128EEENS7_ILi96EEENS7_ILi64EEEEEELi256ENS_10bfloat16_tEfNS_4arch4Sm90ELb1ELb0ELb1ELb0ELb0ELb0ELb0ELb1ELb0ELb1ELb0ELb0EEENS1_21CollectiveEpilogueFwdINS6_IJSA_NS7_ILi256EEESB_EEES9_SE_SG_Li256ELb0ELb1ELb0ELb0EEENS1_30DynamicPersistentTileSchedulerILi256ELi128ELb0ELb1ELb1EEEEEEEEEvNT_6ParamsE --------------------------
	.section	.nv.constant0._ZN7cutlass13device_kernelIN5flash11enable_sm90INS1_16FlashAttnFwdSm90INS1_25CollectiveMainloopFwdSm90ILi2EN4cute5tupleIJNS5_1CILi1EEES8_S8_EEENS6_IJNS7_ILi128EEENS7_ILi96EEENS7_ILi64EEEEEELi256ENS_10bfloat16_tEfNS_4arch4Sm90ELb1ELb0ELb1ELb0ELb0ELb0ELb0ELb1ELb0ELb1ELb0ELb0EEENS1_21CollectiveEpilogueFwdINS6_IJSA_NS7_ILi256EEESB_EEES9_SE_SG_Li256ELb0ELb1ELb0ELb0EEENS1_30DynamicPersistentTileSchedulerILi256ELi128ELb0ELb1ELb1EEEEEEEEEvNT_6ParamsE,"a",@progbits
	.sectionflags	@""
	.align	4
.nv.constant0._ZN7cutlass13device_kernelIN5flash11enable_sm90INS1_16FlashAttnFwdSm90INS1_25CollectiveMainloopFwdSm90ILi2EN4cute5tupleIJNS5_1CILi1EEES8_S8_EEENS6_IJNS7_ILi128EEENS7_ILi96EEENS7_ILi64EEEEEELi256ENS_10bfloat16_tEfNS_4arch4Sm90ELb1ELb0ELb1ELb0ELb0ELb0ELb0ELb1ELb0ELb1ELb0ELb0EEENS1_21CollectiveEpilogueFwdINS6_IJSA_NS7_ILi256EEESB_EEES9_SE_SG_Li256ELb0ELb1ELb0ELb0EEENS1_30DynamicPersistentTileSchedulerILi256ELi128ELb0ELb1ELb1EEEEEEEEEvNT_6ParamsE:
	.zero		3328


//--------------------- .nv.constant0._ZN7cutlass13device_kernelIN5flash11enable_sm90INS1_16FlashAttnFwdSm90INS1_25CollectiveMainloopFwdSm90ILi2EN4cute5tupleIJNS5_1CILi1EEES8_S8_EEENS6_IJNS7_ILi128EEENS7_ILi96EEENS7_ILi64EEEEEELi256ENS_10bfloat16_tEfNS_4arch4Sm90ELb1ELb0ELb1ELb0ELb0ELb0ELb1ELb1ELb0ELb1ELb0ELb0EEENS1_21CollectiveEpilogueFwdINS6_IJSA_NS7_ILi256EEESB_EEES9_SE_SG_Li256ELb0ELb1ELb0ELb0EEENS1_30DynamicPersistentTileSchedulerILi256ELi128ELb0ELb1ELb1EEEEEEEEEvNT_6ParamsE --------------------------
	.section	.nv.constant0._ZN7cutlass13device_kernelIN5flash11enable_sm90INS1_16FlashAttnFwdSm90INS1_25CollectiveMainloopFwdSm90ILi2EN4cute5tupleIJNS5_1CILi1EEES8_S8_EEENS6_IJNS7_ILi128EEENS7_ILi96EEENS7_ILi64EEEEEELi256ENS_10bfloat16_tEfNS_4arch4Sm90ELb1ELb0ELb1ELb0ELb0ELb0ELb1ELb1ELb0ELb1ELb0ELb0EEENS1_21CollectiveEpilogueFwdINS6_IJSA_NS7_ILi256EEESB_EEES9_SE_SG_Li256ELb0ELb1ELb0ELb0EEENS1_30DynamicPersistentTileSchedulerILi256ELi128ELb0ELb1ELb1EEEEEEEEEvNT_6ParamsE,"a",@progbits
	.sectionflags	@""
	.align	4
.nv.constant0._ZN7cutlass13device_kernelIN5flash11enable_sm90INS1_16FlashAttnFwdSm90INS1_25CollectiveMainloopFwdSm90ILi2EN4cute5tupleIJNS5_1CILi1EEES8_S8_EEENS6_IJNS7_ILi128EEENS7_ILi96EEENS7_ILi64EEEEEELi256ENS_10bfloat16_tEfNS_4arch4Sm90ELb1ELb0ELb1ELb0ELb0ELb0ELb1ELb1ELb0ELb1ELb0ELb0EEENS1_21CollectiveEpilogueFwdINS6_IJSA_NS7_ILi256EEESB_EEES9_SE_SG_Li256ELb0ELb1ELb0ELb0EEENS1_30DynamicPersistentTileSchedulerILi256ELi128ELb0ELb1ELb1EEEEEEEEEvNT_6ParamsE:
	.zero		3584


//--------------------- .nv.constant0._ZN7cutlass13device_kernelIN5flash11enable_sm90INS1_16FlashAttnFwdSm90INS1_25CollectiveMainloopFwdSm90ILi2EN4cute5tupleIJNS5_1CILi1EEES8_S8_EEENS6_IJNS7_ILi128EEENS7_ILi96EEENS7_ILi64EEEEEELi256ENS_10bfloat16_tEfNS_4arch4Sm90ELb1ELb0ELb1ELb1ELb0ELb0ELb0ELb1ELb0ELb1ELb0ELb0EEENS1_21CollectiveEpilogueFwdINS6_IJSA_NS7_ILi256EEESB_EEES9_SE_SG_Li256ELb1ELb1ELb0ELb0EEENS1_36VarlenDynamicPersistentTileSchedulerILi128ELi96ELi256ELi128ELb0ELb1ELb1ELb1ELb1ELb1EEEEEEEEEvNT_6ParamsE --------------------------
	.section	.nv.constant0._ZN7cutlass13device_kernelIN5flash11enable_sm90INS1_16FlashAttnFwdSm90INS1_25CollectiveMainloopFwdSm90ILi2EN4cute5tupleIJNS5_1CILi1EEES8_S8_EEENS6_IJNS7_ILi128EEENS7_ILi96EEENS7_ILi64EEEEEELi256ENS_10bfloat16_tEfNS_4arch4Sm90ELb1ELb0ELb1ELb1ELb0ELb0ELb0ELb1ELb0ELb1ELb0ELb0EEENS1_21CollectiveEpilogueFwdINS6_IJSA_NS7_ILi256EEESB_EEES9_SE_SG_Li256ELb1ELb1ELb0ELb0EEENS1_36VarlenDynamicPersistentTileSchedulerILi128ELi96ELi256ELi128ELb0ELb1ELb1ELb1ELb1ELb1EEEEEEEEEvNT_6ParamsE,"a",@progbits
	.sectionflags	@""
	.align	4
.nv.constant0._ZN7cutlass13device_kernelIN5flash11enable_sm90INS1_16FlashAttnFwdSm90INS1_25CollectiveMainloopFwdSm90ILi2EN4cute5tupleIJNS5_1CILi1EEES8_S8_EEENS6_IJNS7_ILi128EEENS7_ILi96EEENS7_ILi64EEEEEELi256ENS_10bfloat16_tEfNS_4arch4Sm90ELb1ELb0ELb1ELb1ELb0ELb0ELb0ELb1ELb0ELb1ELb0ELb0EEENS1_21CollectiveEpilogueFwdINS6_IJSA_NS7_ILi256EEESB_EEES9_SE_SG_Li256ELb1ELb1ELb0ELb0EEENS1_36VarlenDynamicPersistentTileSchedulerILi128ELi96ELi256ELi128ELb0ELb1ELb1ELb1ELb1ELb1EEEEEEEEEvNT_6ParamsE:
	.zero		3328


//--------------------- .nv.constant0._ZN7cutlass13device_kernelIN5flash11enable_sm90INS1_16FlashAttnFwdSm90INS1_25CollectiveMainloopFwdSm90ILi2EN4cute5tupleIJNS5_1CILi1EEES8_S8_EEENS6_IJNS7_ILi128EEENS7_ILi96EEENS7_ILi64EEEEEELi256ENS_10bfloat16_tEfNS_4arch4Sm90ELb1ELb0ELb1ELb1ELb0ELb1ELb0ELb1ELb0ELb1ELb0ELb0EEENS1_21CollectiveEpilogueFwdINS6_IJSA_NS7_ILi256EEESB_EEES9_SE_SG_Li256ELb1ELb1ELb0ELb0EEENS1_36VarlenDynamicPersistentTileSchedulerILi128ELi96ELi256ELi128ELb0ELb1ELb1ELb1ELb1ELb1EEEEEEEEEvNT_6ParamsE --------------------------
	.section	.nv.constant0._ZN7cutlass13device_kernelIN5flash11enable_sm90INS1_16FlashAttnFwdSm90INS1_25CollectiveMainloopFwdSm90ILi2EN4cute5tupleIJNS5_1CILi1EEES8_S8_EEENS6_IJNS7_ILi128EEENS7_ILi96EEENS7_ILi64EEEEEELi256ENS_10bfloat16_tEfNS_4arch4Sm90ELb1ELb0ELb1ELb1ELb0ELb1ELb0ELb1ELb0ELb1ELb0ELb0EEENS1_21CollectiveEpilogueFwdINS6_IJSA_NS7_ILi256EEESB_EEES9_SE_SG_Li256ELb1ELb1ELb0ELb0EEENS1_36VarlenDynamicPersistentTileSchedulerILi128ELi96ELi256ELi128ELb0ELb1ELb1ELb1ELb1ELb1EEEEEEEEEvNT_6ParamsE,"a",@progbits
	.sectionflags	@""
	.align	4
.nv.constant0._ZN7cutlass13device_kernelIN5flash11enable_sm90INS1_16FlashAttnFwdSm90INS1_25CollectiveMainloopFwdSm90ILi2EN4cute5tupleIJNS5_1CILi1EEES8_S8_EEENS6_IJNS7_ILi128EEENS7_ILi96EEENS7_ILi64EEEEEELi256ENS_10bfloat16_tEfNS_4arch4Sm90ELb1ELb0ELb1ELb1ELb0ELb1ELb0ELb1ELb0ELb1ELb0ELb0EEENS1_21CollectiveEpilogueFwdINS6_IJSA_NS7_ILi256EEESB_EEES9_SE_SG_Li256ELb1ELb1ELb0ELb0EEENS1_36VarlenDynamicPersistentTileSchedulerILi128ELi96ELi256ELi128ELb0ELb1ELb1ELb1ELb1ELb1EEEEEEEEEvNT_6ParamsE:
	.zero		3328


//--------------------- .nv.constant0._ZN7cutlass13device_kernelIN5flash11enable_sm90INS1_16FlashAttnFwdSm90INS1_25CollectiveMainloopFwdSm90ILi2EN4cute5tupleIJNS5_1CILi1EEES8_S8_EEENS6_IJNS7_ILi128EEENS7_ILi96EEENS7_ILi64EEEEEELi256ENS_10bfloat16_tEfNS_4arch4Sm90ELb1ELb0ELb1ELb1ELb0ELb0ELb1ELb1ELb0ELb1ELb0ELb0EEENS1_21CollectiveEpilogueFwdINS6_IJSA_NS7_ILi256EEESB_EEES9_SE_SG_Li256ELb1ELb1ELb0ELb0EEENS1_36VarlenDynamicPersistentTileSchedulerILi128ELi96ELi256ELi128ELb0ELb1ELb1ELb1ELb1ELb1EEEEEEEEEvNT_6ParamsE --------------------------
	.section	.nv.constant0._ZN7cutlass13device_kernelIN5flash11enable_sm90INS1_16FlashAttnFwdSm90INS1_25CollectiveMainloopFwdSm90ILi2EN4cute5tupleIJNS5_1CILi1EEES8_S8_EEENS6_IJNS7_ILi128EEENS7_ILi96EEENS7_ILi64EEEEEELi256ENS_10bfloat16_tEfNS_4arch4Sm90ELb1ELb0ELb1ELb1ELb0ELb0ELb1ELb1ELb0ELb1ELb0ELb0EEENS1_21CollectiveEpilogueFwdINS6_IJSA_NS7_ILi256EEESB_EEES9_SE_SG_Li256ELb1ELb1ELb0ELb0EEENS1_36VarlenDynamicPersistentTileSchedulerILi128ELi96ELi256ELi128ELb0ELb1ELb1ELb1ELb1ELb1EEEEEEEEEvNT_6ParamsE,"a",@progbits
	.sectionflags	@""
	.align	4
.nv.constant0._ZN7cutlass13device_kernelIN5flash11enable_sm90INS1_16FlashAttnFwdSm90INS1_25CollectiveMainloopFwdSm90ILi2EN4cute5tupleIJNS5_1CILi1EEES8_S8_EEENS6_IJNS7_ILi128EEENS7_ILi96EEENS7_ILi64EEEEEELi256ENS_10bfloat16_tEfNS_4arch4Sm90ELb1ELb0ELb1ELb1ELb0ELb0ELb1ELb1ELb0ELb1ELb0ELb0EEENS1_21CollectiveEpilogueFwdINS6_IJSA_NS7_ILi256EEESB_EEES9_SE_SG_Li256ELb1ELb1ELb0ELb0EEENS1_36VarlenDynamicPersistentTileSchedulerILi128ELi96ELi256ELi128ELb0ELb1ELb1ELb1ELb1ELb1EEEEEEEEEvNT_6ParamsE:
	.zero		3584


//--------------------- .nv.constant0._ZN7cutlass13device_kernelIN5flash11enable_sm90INS1_16FlashAttnFwdSm90INS1_25CollectiveMainloopFwdSm90ILi2EN4cute5tupleIJNS5_1CILi1EEES8_S8_EEENS6_IJNS7_ILi128EEENS7_ILi96EEENS7_ILi64EEEEEELi256ENS_10bfloat16_tEfNS_4arch4Sm90ELb1ELb0ELb1ELb1ELb0ELb1ELb1ELb1ELb0ELb1ELb0ELb0EEENS1_21CollectiveEpilogueFwdINS6_IJSA_NS7_ILi256EEESB_EEES9_SE_SG_Li256ELb1ELb1ELb0ELb0EEENS1_36VarlenDynamicPersistentTileSchedulerILi128ELi96ELi256ELi128ELb0ELb1ELb1ELb1ELb1ELb1EEEEEEEEEvNT_6ParamsE --------------------------
	.section	.nv.constant0._ZN7cutlass13device_kernelIN5flash11enable_sm90INS1_16FlashAttnFwdSm90INS1_25CollectiveMainloopFwdSm90ILi2EN4cute5tupleIJNS5_1CILi1EEES8_S8_EEENS6_IJNS7_ILi128EEENS7_ILi96EEENS7_ILi64EEEEEELi256ENS_10bfloat16_tEfNS_4arch4Sm90ELb1ELb0ELb1ELb1ELb0ELb1ELb1ELb1ELb0ELb1ELb0ELb0EEENS1_21CollectiveEpilogueFwdINS6_IJSA_NS7_ILi256EEESB_EEES9_SE_SG_Li256ELb1ELb1ELb0ELb0EEENS1_36VarlenDynamicPersistentTileSchedulerILi128ELi96ELi256ELi128ELb0ELb1ELb1ELb1ELb1ELb1EEEEEEEEEvNT_6ParamsE,"a",@progbits
	.sectionflags	@""
	.align	4
.nv.constant0._ZN7cutlass13device_kernelIN5flash11enable_sm90INS1_16FlashAttnFwdSm90INS1_25CollectiveMainloopFwdSm90ILi2EN4cute5tupleIJNS5_1CILi1EEES8_S8_EEENS6_IJNS7_ILi128EEENS7_ILi96EEENS7_ILi64EEEEEELi256ENS_10bfloat16_tEfNS_4arch4Sm90ELb1ELb0ELb1ELb1ELb0ELb1ELb1ELb1ELb0ELb1ELb0ELb0EEENS1_21CollectiveEpilogueFwdINS6_IJSA_NS7_ILi256EEESB_EEES9_SE_SG_Li256ELb1ELb1ELb0ELb0EEENS1_36VarlenDynamicPersistentTileSchedulerILi128ELi96ELi256ELi128ELb0ELb1ELb1ELb1ELb1ELb1EEEEEEEEEvNT_6ParamsE:
	.zero		3584


//--------------------- SYMBOLS --------------------------

	.type		.nv.reservedSmem.offset0,@object
	.size		.nv.reservedSmem.offset0,0x4
	.type		__assertfail,@function
